//
// Generated by NVIDIA NVVM Compiler
//
// Compiler Build ID: CL-36424714
// Cuda compilation tools, release 13.0, V13.0.88
// Based on NVVM 20.0.0
//

.version 9.0
.target sm_100
.address_size 64

.const .align 8 .b8 P_CONST[32] = {47, 252, 255, 255, 254, 255, 255, 255, 255, 255, 255, 255, 255, 255, 255, 255, 255, 255, 255, 255, 255, 255, 255, 255, 255, 255, 255, 255, 255, 255, 255, 255};
.const .align 8 .b8 N_CONST[32] = {65, 65, 54, 208, 140, 94, 210, 191, 59, 160, 72, 175, 230, 220, 174, 186, 254, 255, 255, 255, 255, 255, 255, 255, 255, 255, 255, 255, 255, 255, 255, 255};
.const .align 8 .b8 GX_CONST[32] = {152, 23, 248, 22, 91, 129, 242, 89, 217, 40, 206, 45, 219, 252, 155, 2, 7, 11, 135, 206, 149, 98, 160, 85, 172, 187, 220, 249, 126, 102, 190, 121};
.const .align 8 .b8 GY_CONST[32] = {184, 212, 16, 251, 143, 208, 71, 156, 25, 84, 133, 166, 72, 180, 23, 253, 168, 8, 17, 14, 252, 251, 164, 93, 101, 196, 163, 38, 119, 218, 58, 72};
.const .align 8 .b8 R_MOD_P[32] = {209, 3, 0, 0, 1};
.const .align 8 .b8 R2_MOD_P[32] = {161, 144, 14, 0, 162, 7, 0, 0, 0, 0, 0, 0, 1};
.const .align 8 .b8 R2_MOD_N[32] = {64, 209, 215, 103, 20, 242, 108, 137, 120, 248, 124, 14, 194, 150, 20, 116, 198, 7, 205, 91, 228, 245, 151, 230, 197, 155, 198, 129, 213, 28, 103, 157};
.const .align 8 .u64 MU_P = 3525653809;
.const .align 8 .u64 MU_N = 1435021631;
.const .align 8 .b8 ZERO[32];
.const .align 8 .b8 ONE[32] = {1};
.const .align 8 .b8 TWO[32] = {2};
.const .align 8 .b8 THREE[32] = {3};
.const .align 8 .b8 SEVEN[32] = {7};
.const .align 8 .b8 ONE_MONT[32] = {209, 3, 0, 0, 1};
.const .align 8 .b8 SEVEN_MONT[32] = {151, 26, 0, 0, 7};

.func _Z18kernel_scalar_multP7ECPointPKmPKS_(
	.param .b64 _Z18kernel_scalar_multP7ECPointPKmPKS__param_0,
	.param .b64 _Z18kernel_scalar_multP7ECPointPKmPKS__param_1,
	.param .b64 _Z18kernel_scalar_multP7ECPointPKmPKS__param_2
)
{
	.local .align 16 .b8 	__local_depot0[32];
	.reg .b64 	%SP;
	.reg .b64 	%SPL;
	.reg .pred 	%p<3008>;
	.reg .b32 	%r<1104>;
	.reg .b64 	%rd<23427>;

	mov.u64 	%SPL, __local_depot0;
	ld.param.u64 	%rd2259, [_Z18kernel_scalar_multP7ECPointPKmPKS__param_1];
	ld.param.u64 	%rd2260, [_Z18kernel_scalar_multP7ECPointPKmPKS__param_2];
	cvta.to.global.u64 	%rd1, %rd2259;
	cvta.to.global.u64 	%rd2, %rd2260;
	add.u64 	%rd3, %SPL, 0;
	ld.global.u32 	%r1, [%rd2+64];
	setp.eq.s32 	%p43, %r1, 0;
	@%p43 bra 	$L__BB0_2;
	ld.const.u64 	%rd23370, [ONE_MONT];
	ld.const.u64 	%rd23369, [ONE_MONT+8];
	ld.const.u64 	%rd23368, [ONE_MONT+16];
	mov.b64 	%rd22987, 0;
	mov.b32 	%r1096, 1;
	ld.const.u64 	%rd23367, [ONE_MONT+24];
	mov.u64 	%rd22988, %rd22987;
	mov.u64 	%rd22989, %rd22987;
	mov.u64 	%rd22990, %rd22987;
	mov.u64 	%rd22991, %rd23367;
	mov.u64 	%rd22992, %rd23368;
	mov.u64 	%rd22993, %rd23369;
	mov.u64 	%rd22994, %rd23370;
	mov.u64 	%rd22995, %rd23367;
	mov.u64 	%rd22996, %rd23368;
	mov.u64 	%rd22997, %rd23369;
	mov.u64 	%rd22998, %rd23370;
	bra.uni 	$L__BB0_3;
$L__BB0_2:
	ld.global.u64 	%rd22998, [%rd2];
	ld.global.u64 	%rd22997, [%rd2+8];
	ld.global.u64 	%rd22996, [%rd2+16];
	ld.global.u64 	%rd22995, [%rd2+24];
	ld.global.u64 	%rd22994, [%rd2+32];
	ld.global.u64 	%rd22993, [%rd2+40];
	ld.global.u64 	%rd22992, [%rd2+48];
	ld.global.u64 	%rd22991, [%rd2+56];
	ld.const.u64 	%rd23370, [ONE_MONT];
	ld.const.u64 	%rd23369, [ONE_MONT+8];
	ld.const.u64 	%rd23368, [ONE_MONT+16];
	mov.b32 	%r1096, 0;
	ld.const.u64 	%rd23367, [ONE_MONT+24];
	mov.u64 	%rd22987, %rd23367;
	mov.u64 	%rd22988, %rd23368;
	mov.u64 	%rd22989, %rd23369;
	mov.u64 	%rd22990, %rd23370;
$L__BB0_3:
	ld.global.u64 	%rd36, [%rd1];
	setp.ne.s64 	%p44, %rd36, 0;
	@%p44 bra 	$L__BB0_7;
	ld.global.u64 	%rd2263, [%rd1+8];
	setp.ne.s64 	%p45, %rd2263, 0;
	@%p45 bra 	$L__BB0_7;
	ld.global.u64 	%rd2264, [%rd1+16];
	setp.ne.s64 	%p46, %rd2264, 0;
	@%p46 bra 	$L__BB0_7;
	setp.ne.s32 	%p50, %r1, 0;
	ld.global.u64 	%rd2267, [%rd1+24];
	setp.eq.s64 	%p51, %rd2267, 0;
	or.pred  	%p52, %p51, %p50;
	mov.b64 	%rd23255, 0;
	mov.pred 	%p3007, 0;
	mov.u64 	%rd23256, %rd23255;
	mov.u64 	%rd23257, %rd23255;
	mov.u64 	%rd23258, %rd23255;
	mov.u64 	%rd23263, %rd23367;
	mov.u64 	%rd23264, %rd23368;
	mov.u64 	%rd23265, %rd23369;
	mov.u64 	%rd23266, %rd23370;
	@%p52 bra 	$L__BB0_858;
	bra.uni 	$L__BB0_8;
$L__BB0_7:
	setp.ne.s32 	%p48, %r1, 0;
	mov.b64 	%rd23255, 0;
	mov.pred 	%p3007, 0;
	mov.u64 	%rd23256, %rd23255;
	mov.u64 	%rd23257, %rd23255;
	mov.u64 	%rd23258, %rd23255;
	mov.u64 	%rd23263, %rd23367;
	mov.u64 	%rd23264, %rd23368;
	mov.u64 	%rd23265, %rd23369;
	mov.u64 	%rd23266, %rd23370;
	@%p48 bra 	$L__BB0_858;
$L__BB0_8:
	or.b64  	%rd2269, %rd22990, %rd22989;
	or.b64  	%rd2270, %rd2269, %rd22988;
	or.b64  	%rd2271, %rd2270, %rd22987;
	setp.eq.s64 	%p54, %rd2271, 0;
	mov.b64 	%rd23255, 0;
	mov.pred 	%p3007, 0;
	mov.u64 	%rd23256, %rd23255;
	mov.u64 	%rd23257, %rd23255;
	mov.u64 	%rd23258, %rd23255;
	mov.u64 	%rd23263, %rd23367;
	mov.u64 	%rd23264, %rd23368;
	mov.u64 	%rd23265, %rd23369;
	mov.u64 	%rd23266, %rd23370;
	@%p54 bra 	$L__BB0_858;
	ld.global.u64 	%rd2272, [%rd1+8];
	st.local.v2.u64 	[%rd3], {%rd36, %rd2272};
	ld.global.u64 	%rd2273, [%rd1+16];
	ld.global.u64 	%rd2274, [%rd1+24];
	st.local.v2.u64 	[%rd3+16], {%rd2273, %rd2274};
	ld.const.u64 	%rd2275, [N_CONST];
	sub.s64 	%rd37, %rd36, %rd2275;
	setp.lt.u64 	%p55, %rd36, %rd2275;
	selp.u64 	%rd2276, 1, 0, %p55;
	ld.const.u64 	%rd2277, [N_CONST+8];
	add.s64 	%rd2278, %rd2277, %rd2276;
	sub.s64 	%rd38, %rd2272, %rd2278;
	setp.lt.u64 	%p56, %rd2272, %rd2278;
	selp.u64 	%rd2279, 1, 0, %p56;
	ld.const.u64 	%rd2280, [N_CONST+16];
	add.s64 	%rd2281, %rd2280, %rd2279;
	sub.s64 	%rd39, %rd2273, %rd2281;
	setp.lt.u64 	%p57, %rd2273, %rd2281;
	selp.u64 	%rd2282, 1, 0, %p57;
	ld.const.u64 	%rd2283, [N_CONST+24];
	add.s64 	%rd2284, %rd2283, %rd2282;
	sub.s64 	%rd40, %rd2274, %rd2284;
	setp.lt.u64 	%p58, %rd2274, %rd2284;
	@%p58 bra 	$L__BB0_11;
	st.local.v2.u64 	[%rd3], {%rd37, %rd38};
	st.local.v2.u64 	[%rd3+16], {%rd39, %rd40};
$L__BB0_11:
	mov.b32 	%r1091, 255;
$L__BB0_12:
	shr.u32 	%r32, %r1091, 6;
	not.b32 	%r33, %r1091;
	and.b32  	%r34, %r33, 63;
	mul.wide.u32 	%rd2285, %r32, 8;
	sub.s64 	%rd2286, %rd3, %rd2285;
	ld.local.u64 	%rd2287, [%rd2286+24];
	shr.u64 	%rd2288, %rd2287, %r34;
	and.b64  	%rd2289, %rd2288, 1;
	setp.eq.b64 	%p59, %rd2289, 1;
	mov.u32 	%r1092, %r1091;
	@%p59 bra 	$L__BB0_21;
	add.s32 	%r1092, %r1091, -1;
	not.b32 	%r35, %r1092;
	shr.u32 	%r36, %r1092, 6;
	and.b32  	%r37, %r35, 63;
	mul.wide.u32 	%rd2290, %r36, 8;
	sub.s64 	%rd2291, %rd3, %rd2290;
	ld.local.u64 	%rd2292, [%rd2291+24];
	shr.u64 	%rd2293, %rd2292, %r37;
	and.b64  	%rd2294, %rd2293, 1;
	setp.eq.b64 	%p60, %rd2294, 1;
	@%p60 bra 	$L__BB0_21;
	add.s32 	%r1092, %r1091, -2;
	not.b32 	%r38, %r1092;
	shr.u32 	%r39, %r1092, 6;
	and.b32  	%r40, %r38, 63;
	mul.wide.u32 	%rd2295, %r39, 8;
	sub.s64 	%rd2296, %rd3, %rd2295;
	ld.local.u64 	%rd2297, [%rd2296+24];
	shr.u64 	%rd2298, %rd2297, %r40;
	and.b64  	%rd2299, %rd2298, 1;
	setp.eq.b64 	%p61, %rd2299, 1;
	@%p61 bra 	$L__BB0_21;
	add.s32 	%r1092, %r1091, -3;
	not.b32 	%r41, %r1092;
	shr.u32 	%r42, %r1092, 6;
	and.b32  	%r43, %r41, 63;
	mul.wide.u32 	%rd2300, %r42, 8;
	sub.s64 	%rd2301, %rd3, %rd2300;
	ld.local.u64 	%rd2302, [%rd2301+24];
	shr.u64 	%rd2303, %rd2302, %r43;
	and.b64  	%rd2304, %rd2303, 1;
	setp.eq.b64 	%p62, %rd2304, 1;
	@%p62 bra 	$L__BB0_21;
	add.s32 	%r1092, %r1091, -4;
	not.b32 	%r44, %r1092;
	shr.u32 	%r45, %r1092, 6;
	and.b32  	%r46, %r44, 63;
	mul.wide.u32 	%rd2305, %r45, 8;
	sub.s64 	%rd2306, %rd3, %rd2305;
	ld.local.u64 	%rd2307, [%rd2306+24];
	shr.u64 	%rd2308, %rd2307, %r46;
	and.b64  	%rd2309, %rd2308, 1;
	setp.eq.b64 	%p63, %rd2309, 1;
	@%p63 bra 	$L__BB0_21;
	add.s32 	%r1092, %r1091, -5;
	not.b32 	%r47, %r1092;
	shr.u32 	%r48, %r1092, 6;
	and.b32  	%r49, %r47, 63;
	mul.wide.u32 	%rd2310, %r48, 8;
	sub.s64 	%rd2311, %rd3, %rd2310;
	ld.local.u64 	%rd2312, [%rd2311+24];
	shr.u64 	%rd2313, %rd2312, %r49;
	and.b64  	%rd2314, %rd2313, 1;
	setp.eq.b64 	%p64, %rd2314, 1;
	@%p64 bra 	$L__BB0_21;
	add.s32 	%r1092, %r1091, -6;
	not.b32 	%r50, %r1092;
	shr.u32 	%r51, %r1092, 6;
	and.b32  	%r52, %r50, 63;
	mul.wide.u32 	%rd2315, %r51, 8;
	sub.s64 	%rd2316, %rd3, %rd2315;
	ld.local.u64 	%rd2317, [%rd2316+24];
	shr.u64 	%rd2318, %rd2317, %r52;
	and.b64  	%rd2319, %rd2318, 1;
	setp.eq.b64 	%p65, %rd2319, 1;
	@%p65 bra 	$L__BB0_21;
	add.s32 	%r1092, %r1091, -7;
	not.b32 	%r53, %r1092;
	shr.u32 	%r54, %r1092, 6;
	and.b32  	%r55, %r53, 63;
	mul.wide.u32 	%rd2320, %r54, 8;
	sub.s64 	%rd2321, %rd3, %rd2320;
	ld.local.u64 	%rd2322, [%rd2321+24];
	shr.u64 	%rd2323, %rd2322, %r55;
	and.b64  	%rd2324, %rd2323, 1;
	setp.eq.b64 	%p66, %rd2324, 1;
	@%p66 bra 	$L__BB0_21;
	add.s32 	%r1091, %r1091, -8;
	setp.ne.s32 	%p67, %r1092, 0;
	mov.b32 	%r1092, -1;
	@%p67 bra 	$L__BB0_12;
$L__BB0_21:
	setp.lt.s32 	%p69, %r1092, 0;
	mov.u64 	%rd23256, %rd23255;
	mov.u64 	%rd23257, %rd23255;
	mov.u64 	%rd23258, %rd23255;
	mov.u64 	%rd23263, %rd23367;
	mov.u64 	%rd23264, %rd23368;
	mov.u64 	%rd23265, %rd23369;
	mov.u64 	%rd23266, %rd23370;
	@%p69 bra 	$L__BB0_858;
	mov.b64 	%rd23255, 0;
	mov.b32 	%r1097, 1;
	mov.u64 	%rd23256, %rd23255;
	mov.u64 	%rd23257, %rd23255;
	mov.u64 	%rd23258, %rd23255;
	mov.u64 	%rd23259, %rd23367;
	mov.u64 	%rd23260, %rd23368;
	mov.u64 	%rd23261, %rd23369;
	mov.u64 	%rd23262, %rd23370;
	mov.u64 	%rd23263, %rd23367;
	mov.u64 	%rd23264, %rd23368;
	mov.u64 	%rd23265, %rd23369;
	mov.u64 	%rd23266, %rd23370;
$L__BB0_23:
	mov.u32 	%r15, %r1092;
	mov.u64 	%rd64, %rd22998;
	mov.u64 	%rd63, %rd22997;
	mov.u64 	%rd62, %rd22996;
	mov.u64 	%rd61, %rd22995;
	mov.u64 	%rd60, %rd22994;
	mov.u64 	%rd59, %rd22993;
	mov.u64 	%rd58, %rd22992;
	mov.u64 	%rd57, %rd22991;
	mov.u64 	%rd56, %rd22990;
	mov.u64 	%rd55, %rd22989;
	mov.u64 	%rd54, %rd22988;
	mov.u64 	%rd53, %rd22987;
	mov.u64 	%rd52, %rd23266;
	mov.u64 	%rd51, %rd23265;
	mov.u64 	%rd50, %rd23264;
	mov.u64 	%rd49, %rd23263;
	mov.u64 	%rd48, %rd23262;
	mov.u64 	%rd47, %rd23261;
	mov.u64 	%rd46, %rd23260;
	mov.u64 	%rd45, %rd23259;
	mov.u64 	%rd44, %rd23258;
	mov.u64 	%rd43, %rd23257;
	mov.u64 	%rd42, %rd23256;
	mov.u64 	%rd41, %rd23255;
	shr.u32 	%r58, %r15, 6;
	not.b32 	%r59, %r15;
	and.b32  	%r60, %r59, 63;
	mul.wide.u32 	%rd2327, %r58, 8;
	sub.s64 	%rd2328, %rd3, %rd2327;
	ld.local.u64 	%rd2329, [%rd2328+24];
	shr.u64 	%rd2330, %rd2329, %r60;
	and.b64  	%rd2331, %rd2330, 1;
	setp.eq.b64 	%p70, %rd2331, 1;
	@%p70 bra 	$L__BB0_440;
	setp.ne.s32 	%p1456, %r1096, 0;
	mov.u32 	%r1096, %r1097;
	mov.u64 	%rd22987, %rd41;
	mov.u64 	%rd22988, %rd42;
	mov.u64 	%rd22989, %rd43;
	mov.u64 	%rd22990, %rd44;
	mov.u64 	%rd22991, %rd45;
	mov.u64 	%rd22992, %rd46;
	mov.u64 	%rd22993, %rd47;
	mov.u64 	%rd22994, %rd48;
	mov.u64 	%rd22995, %rd49;
	mov.u64 	%rd22996, %rd50;
	mov.u64 	%rd22997, %rd51;
	mov.u64 	%rd22998, %rd52;
	@%p1456 bra 	$L__BB0_316;
	or.b64  	%rd11586, %rd56, %rd55;
	or.b64  	%rd11587, %rd11586, %rd54;
	or.b64  	%rd11588, %rd11587, %rd53;
	setp.eq.s64 	%p1457, %rd11588, 0;
	mov.u32 	%r1096, %r1097;
	mov.u64 	%rd22987, %rd41;
	mov.u64 	%rd22988, %rd42;
	mov.u64 	%rd22989, %rd43;
	mov.u64 	%rd22990, %rd44;
	mov.u64 	%rd22991, %rd45;
	mov.u64 	%rd22992, %rd46;
	mov.u64 	%rd22993, %rd47;
	mov.u64 	%rd22994, %rd48;
	mov.u64 	%rd22995, %rd49;
	mov.u64 	%rd22996, %rd50;
	mov.u64 	%rd22997, %rd51;
	mov.u64 	%rd22998, %rd52;
	@%p1457 bra 	$L__BB0_316;
	setp.ne.s32 	%p1458, %r1097, 0;
	mov.b32 	%r536, 0;
	mov.u32 	%r1096, %r536;
	mov.u64 	%rd22987, %rd53;
	mov.u64 	%rd22988, %rd54;
	mov.u64 	%rd22989, %rd55;
	mov.u64 	%rd22990, %rd56;
	mov.u64 	%rd22991, %rd57;
	mov.u64 	%rd22992, %rd58;
	mov.u64 	%rd22993, %rd59;
	mov.u64 	%rd22994, %rd60;
	mov.u64 	%rd22995, %rd61;
	mov.u64 	%rd22996, %rd62;
	mov.u64 	%rd22997, %rd63;
	mov.u64 	%rd22998, %rd64;
	@%p1458 bra 	$L__BB0_316;
	or.b64  	%rd11589, %rd44, %rd43;
	or.b64  	%rd11590, %rd11589, %rd42;
	or.b64  	%rd11591, %rd11590, %rd41;
	setp.eq.s64 	%p1459, %rd11591, 0;
	mov.u64 	%rd22987, %rd53;
	mov.u64 	%rd22988, %rd54;
	mov.u64 	%rd22989, %rd55;
	mov.u64 	%rd22990, %rd56;
	mov.u64 	%rd22991, %rd57;
	mov.u64 	%rd22992, %rd58;
	mov.u64 	%rd22993, %rd59;
	mov.u64 	%rd22994, %rd60;
	mov.u64 	%rd22995, %rd61;
	mov.u64 	%rd22996, %rd62;
	mov.u64 	%rd22997, %rd63;
	mov.u64 	%rd22998, %rd64;
	@%p1459 bra 	$L__BB0_316;
	ld.const.u64 	%rd65, [P_CONST+24];
	ld.const.u64 	%rd66, [P_CONST+16];
	ld.const.u64 	%rd67, [P_CONST+8];
	ld.const.u64 	%rd68, [P_CONST];
	and.b64  	%rd69, %rd56, 4294967295;
	shr.u64 	%rd70, %rd56, 32;
	mul.lo.s64 	%rd11592, %rd69, %rd69;
	mul.lo.s64 	%rd11593, %rd70, %rd69;
	shr.u64 	%rd11594, %rd11592, 32;
	shl.b64 	%rd11595, %rd11593, 1;
	and.b64  	%rd11596, %rd11595, 8589934590;
	add.s64 	%rd11597, %rd11594, %rd11596;
	shr.u64 	%rd11598, %rd11593, 31;
	and.b64  	%rd11599, %rd11598, 8589934590;
	mad.lo.s64 	%rd11600, %rd70, %rd70, %rd11599;
	shr.u64 	%rd11601, %rd11597, 32;
	shl.b64 	%rd11602, %rd11597, 32;
	and.b64  	%rd11603, %rd11592, 4294967293;
	or.b64  	%rd11604, %rd11602, %rd11603;
	add.s64 	%rd11605, %rd11600, %rd11601;
	shr.u64 	%rd71, %rd55, 32;
	and.b64  	%rd72, %rd55, 4294967295;
	mul.lo.s64 	%rd11606, %rd72, %rd69;
	mul.lo.s64 	%rd11607, %rd71, %rd69;
	mul.lo.s64 	%rd11608, %rd72, %rd70;
	shr.u64 	%rd11609, %rd11606, 32;
	and.b64  	%rd11610, %rd11607, 4294967295;
	add.s64 	%rd11611, %rd11609, %rd11610;
	and.b64  	%rd11612, %rd11608, 4294967295;
	add.s64 	%rd11613, %rd11611, %rd11612;
	shr.u64 	%rd11614, %rd11607, 32;
	mad.lo.s64 	%rd11615, %rd71, %rd70, %rd11614;
	shr.u64 	%rd11616, %rd11608, 32;
	add.s64 	%rd11617, %rd11615, %rd11616;
	shr.u64 	%rd11618, %rd11613, 32;
	shl.b64 	%rd11619, %rd11613, 32;
	and.b64  	%rd11620, %rd11606, 4294967295;
	or.b64  	%rd11621, %rd11619, %rd11620;
	add.s64 	%rd11622, %rd11617, %rd11618;
	shr.u64 	%rd73, %rd54, 32;
	and.b64  	%rd74, %rd54, 4294967295;
	mul.lo.s64 	%rd11623, %rd74, %rd69;
	mul.lo.s64 	%rd11624, %rd73, %rd69;
	mul.lo.s64 	%rd11625, %rd74, %rd70;
	shr.u64 	%rd11626, %rd11623, 32;
	and.b64  	%rd11627, %rd11624, 4294967295;
	add.s64 	%rd11628, %rd11626, %rd11627;
	and.b64  	%rd11629, %rd11625, 4294967295;
	add.s64 	%rd11630, %rd11628, %rd11629;
	shr.u64 	%rd11631, %rd11624, 32;
	mad.lo.s64 	%rd11632, %rd73, %rd70, %rd11631;
	shr.u64 	%rd11633, %rd11625, 32;
	add.s64 	%rd11634, %rd11632, %rd11633;
	shr.u64 	%rd11635, %rd11630, 32;
	shl.b64 	%rd11636, %rd11630, 32;
	and.b64  	%rd11637, %rd11623, 4294967295;
	or.b64  	%rd11638, %rd11636, %rd11637;
	add.s64 	%rd11639, %rd11634, %rd11635;
	shr.u64 	%rd75, %rd53, 32;
	and.b64  	%rd76, %rd53, 4294967295;
	mul.lo.s64 	%rd11640, %rd76, %rd69;
	mul.lo.s64 	%rd11641, %rd75, %rd69;
	mul.lo.s64 	%rd11642, %rd76, %rd70;
	shr.u64 	%rd11643, %rd11640, 32;
	and.b64  	%rd11644, %rd11641, 4294967295;
	add.s64 	%rd11645, %rd11643, %rd11644;
	and.b64  	%rd11646, %rd11642, 4294967295;
	add.s64 	%rd11647, %rd11645, %rd11646;
	shr.u64 	%rd11648, %rd11641, 32;
	mad.lo.s64 	%rd11649, %rd75, %rd70, %rd11648;
	shr.u64 	%rd11650, %rd11642, 32;
	add.s64 	%rd11651, %rd11649, %rd11650;
	shr.u64 	%rd11652, %rd11647, 32;
	shl.b64 	%rd11653, %rd11647, 32;
	and.b64  	%rd11654, %rd11640, 4294967295;
	or.b64  	%rd11655, %rd11653, %rd11654;
	add.s64 	%rd11656, %rd11651, %rd11652;
	shl.b64 	%rd11657, %rd11621, 1;
	shr.u64 	%rd11658, %rd11619, 63;
	add.s64 	%rd11659, %rd11622, %rd11622;
	add.s64 	%rd11660, %rd11659, %rd11658;
	mul.lo.s64 	%rd11661, %rd72, %rd72;
	mul.lo.s64 	%rd11662, %rd71, %rd72;
	shr.u64 	%rd11663, %rd11661, 32;
	shl.b64 	%rd11664, %rd11662, 1;
	and.b64  	%rd11665, %rd11664, 8589934590;
	add.s64 	%rd11666, %rd11663, %rd11665;
	shr.u64 	%rd11667, %rd11662, 31;
	and.b64  	%rd11668, %rd11667, 8589934590;
	mad.lo.s64 	%rd11669, %rd71, %rd71, %rd11668;
	shr.u64 	%rd11670, %rd11666, 32;
	shl.b64 	%rd11671, %rd11666, 32;
	and.b64  	%rd11672, %rd11661, 4294967293;
	or.b64  	%rd11673, %rd11671, %rd11672;
	add.s64 	%rd11674, %rd11638, %rd11658;
	add.s64 	%rd11675, %rd11674, %rd11673;
	max.u64 	%rd11676, %rd11638, %rd11674;
	setp.gt.u64 	%p1460, %rd11676, %rd11675;
	selp.u64 	%rd11677, 1, 0, %p1460;
	add.s64 	%rd11678, %rd11669, %rd11639;
	add.s64 	%rd11679, %rd11678, %rd11670;
	add.s64 	%rd11680, %rd11679, %rd11677;
	mul.lo.s64 	%rd11681, %rd74, %rd72;
	mul.lo.s64 	%rd11682, %rd73, %rd72;
	mul.lo.s64 	%rd11683, %rd74, %rd71;
	shr.u64 	%rd11684, %rd11681, 32;
	and.b64  	%rd11685, %rd11682, 4294967295;
	add.s64 	%rd11686, %rd11684, %rd11685;
	and.b64  	%rd11687, %rd11683, 4294967295;
	add.s64 	%rd11688, %rd11686, %rd11687;
	shr.u64 	%rd11689, %rd11682, 32;
	mad.lo.s64 	%rd11690, %rd73, %rd71, %rd11689;
	shr.u64 	%rd11691, %rd11683, 32;
	add.s64 	%rd11692, %rd11690, %rd11691;
	shr.u64 	%rd11693, %rd11688, 32;
	shl.b64 	%rd11694, %rd11688, 32;
	and.b64  	%rd11695, %rd11681, 4294967295;
	or.b64  	%rd11696, %rd11694, %rd11695;
	add.s64 	%rd11697, %rd11655, %rd11677;
	add.s64 	%rd11698, %rd11697, %rd11696;
	max.u64 	%rd11699, %rd11655, %rd11697;
	setp.gt.u64 	%p1461, %rd11699, %rd11698;
	selp.u64 	%rd11700, 1, 0, %p1461;
	add.s64 	%rd11701, %rd11692, %rd11656;
	add.s64 	%rd11702, %rd11701, %rd11693;
	add.s64 	%rd11703, %rd11702, %rd11700;
	add.s64 	%rd11704, %rd11675, %rd11638;
	setp.lt.u64 	%p1462, %rd11704, %rd11675;
	selp.u64 	%rd11705, 1, 0, %p1462;
	add.s64 	%rd11706, %rd11639, %rd11680;
	add.s64 	%rd11707, %rd11706, %rd11705;
	add.s64 	%rd11708, %rd11698, %rd11705;
	add.s64 	%rd11709, %rd11708, %rd11696;
	max.u64 	%rd11710, %rd11698, %rd11708;
	setp.gt.u64 	%p1463, %rd11710, %rd11709;
	selp.u64 	%rd11711, 1, 0, %p1463;
	add.s64 	%rd11712, %rd11692, %rd11703;
	add.s64 	%rd11713, %rd11712, %rd11693;
	add.s64 	%rd11714, %rd11713, %rd11711;
	add.s64 	%rd11715, %rd11709, %rd11655;
	setp.lt.u64 	%p1464, %rd11715, %rd11709;
	selp.u64 	%rd11716, 1, 0, %p1464;
	add.s64 	%rd11717, %rd11656, %rd11714;
	add.s64 	%rd11718, %rd11717, %rd11716;
	ld.const.u64 	%rd11719, [MU_P];
	mul.lo.s64 	%rd11720, %rd11719, %rd11604;
	mul.lo.s64 	%rd11721, %rd68, %rd11720;
	mul.hi.u64 	%rd11722, %rd68, %rd11720;
	add.cc.s64 	%rd11723, %rd11721, %rd11604;
	addc.cc.s64 	%rd11724, %rd11722, 0;
	mul.lo.s64 	%rd11725, %rd67, %rd11720;
	mul.hi.u64 	%rd11726, %rd67, %rd11720;
	mov.b64 	%rd11727, 0;
	add.cc.s64 	%rd11728, %rd11724, %rd11657;
	addc.cc.s64 	%rd11729, %rd11727, 0;
	add.cc.s64 	%rd11730, %rd11728, %rd11725;
	addc.cc.s64 	%rd11731, %rd11729, %rd11726;
	mul.lo.s64 	%rd11732, %rd66, %rd11720;
	mul.hi.u64 	%rd11733, %rd66, %rd11720;
	add.cc.s64 	%rd11734, %rd11731, %rd11704;
	addc.cc.s64 	%rd11735, %rd11727, 0;
	add.cc.s64 	%rd11736, %rd11734, %rd11732;
	addc.cc.s64 	%rd11737, %rd11735, %rd11733;
	mul.lo.s64 	%rd11738, %rd65, %rd11720;
	mul.hi.u64 	%rd11739, %rd65, %rd11720;
	add.cc.s64 	%rd11740, %rd11737, %rd11715;
	addc.cc.s64 	%rd11741, %rd11727, 0;
	add.cc.s64 	%rd11742, %rd11740, %rd11738;
	addc.cc.s64 	%rd11743, %rd11741, %rd11739;
	add.s64 	%rd11744, %rd11605, %rd11743;
	setp.lt.u64 	%p1465, %rd11744, %rd11605;
	selp.u64 	%rd11745, 1, 0, %p1465;
	add.s64 	%rd11746, %rd11660, %rd11745;
	setp.lt.u64 	%p1466, %rd11746, %rd11660;
	selp.u64 	%rd11747, 1, 0, %p1466;
	add.s64 	%rd11748, %rd11707, %rd11747;
	setp.lt.u64 	%p1467, %rd11748, %rd11707;
	selp.u64 	%rd11749, 1, 0, %p1467;
	add.s64 	%rd11750, %rd11718, %rd11749;
	mul.lo.s64 	%rd11751, %rd11719, %rd11730;
	mul.lo.s64 	%rd11752, %rd68, %rd11751;
	mul.hi.u64 	%rd11753, %rd68, %rd11751;
	add.cc.s64 	%rd11754, %rd11752, %rd11730;
	addc.cc.s64 	%rd11755, %rd11753, 0;
	mul.lo.s64 	%rd11756, %rd67, %rd11751;
	mul.hi.u64 	%rd11757, %rd67, %rd11751;
	add.cc.s64 	%rd11758, %rd11755, %rd11736;
	addc.cc.s64 	%rd11759, %rd11727, 0;
	add.cc.s64 	%rd11760, %rd11758, %rd11756;
	addc.cc.s64 	%rd11761, %rd11759, %rd11757;
	mul.lo.s64 	%rd11762, %rd66, %rd11751;
	mul.hi.u64 	%rd11763, %rd66, %rd11751;
	add.cc.s64 	%rd11764, %rd11761, %rd11742;
	addc.cc.s64 	%rd11765, %rd11727, 0;
	add.cc.s64 	%rd11766, %rd11764, %rd11762;
	addc.cc.s64 	%rd11767, %rd11765, %rd11763;
	mul.lo.s64 	%rd11768, %rd65, %rd11751;
	mul.hi.u64 	%rd11769, %rd65, %rd11751;
	add.cc.s64 	%rd11770, %rd11767, %rd11744;
	addc.cc.s64 	%rd11771, %rd11727, 0;
	add.cc.s64 	%rd11772, %rd11770, %rd11768;
	addc.cc.s64 	%rd11773, %rd11771, %rd11769;
	add.s64 	%rd11774, %rd11746, %rd11773;
	setp.lt.u64 	%p1468, %rd11774, %rd11746;
	selp.u64 	%rd11775, 1, 0, %p1468;
	add.s64 	%rd11776, %rd11748, %rd11775;
	setp.lt.u64 	%p1469, %rd11776, %rd11748;
	selp.u64 	%rd11777, 1, 0, %p1469;
	add.s64 	%rd11778, %rd11750, %rd11777;
	mul.lo.s64 	%rd11779, %rd11719, %rd11760;
	mul.lo.s64 	%rd11780, %rd68, %rd11779;
	mul.hi.u64 	%rd11781, %rd68, %rd11779;
	add.cc.s64 	%rd11782, %rd11780, %rd11760;
	addc.cc.s64 	%rd11783, %rd11781, 0;
	mul.lo.s64 	%rd11784, %rd67, %rd11779;
	mul.hi.u64 	%rd11785, %rd67, %rd11779;
	add.cc.s64 	%rd11786, %rd11783, %rd11766;
	addc.cc.s64 	%rd11787, %rd11727, 0;
	add.cc.s64 	%rd11788, %rd11786, %rd11784;
	addc.cc.s64 	%rd11789, %rd11787, %rd11785;
	mul.lo.s64 	%rd11790, %rd66, %rd11779;
	mul.hi.u64 	%rd11791, %rd66, %rd11779;
	add.cc.s64 	%rd11792, %rd11789, %rd11772;
	addc.cc.s64 	%rd11793, %rd11727, 0;
	add.cc.s64 	%rd11794, %rd11792, %rd11790;
	addc.cc.s64 	%rd11795, %rd11793, %rd11791;
	mul.lo.s64 	%rd11796, %rd65, %rd11779;
	mul.hi.u64 	%rd11797, %rd65, %rd11779;
	add.cc.s64 	%rd11798, %rd11795, %rd11774;
	addc.cc.s64 	%rd11799, %rd11727, 0;
	add.cc.s64 	%rd11800, %rd11798, %rd11796;
	addc.cc.s64 	%rd11801, %rd11799, %rd11797;
	add.s64 	%rd11802, %rd11776, %rd11801;
	setp.lt.u64 	%p1470, %rd11802, %rd11776;
	selp.u64 	%rd11803, 1, 0, %p1470;
	add.s64 	%rd11804, %rd11778, %rd11803;
	mul.lo.s64 	%rd11805, %rd11719, %rd11788;
	mul.lo.s64 	%rd11806, %rd68, %rd11805;
	mul.hi.u64 	%rd11807, %rd68, %rd11805;
	add.cc.s64 	%rd11808, %rd11806, %rd11788;
	addc.cc.s64 	%rd11809, %rd11807, 0;
	mul.lo.s64 	%rd11810, %rd67, %rd11805;
	mul.hi.u64 	%rd11811, %rd67, %rd11805;
	add.cc.s64 	%rd11812, %rd11809, %rd11794;
	addc.cc.s64 	%rd11813, %rd11727, 0;
	add.cc.s64 	%rd77, %rd11812, %rd11810;
	addc.cc.s64 	%rd11814, %rd11813, %rd11811;
	mul.lo.s64 	%rd11815, %rd66, %rd11805;
	mul.hi.u64 	%rd11816, %rd66, %rd11805;
	add.cc.s64 	%rd11817, %rd11814, %rd11800;
	addc.cc.s64 	%rd11818, %rd11727, 0;
	add.cc.s64 	%rd78, %rd11817, %rd11815;
	addc.cc.s64 	%rd11819, %rd11818, %rd11816;
	mul.lo.s64 	%rd11820, %rd65, %rd11805;
	mul.hi.u64 	%rd11821, %rd65, %rd11805;
	add.cc.s64 	%rd11822, %rd11819, %rd11802;
	addc.cc.s64 	%rd11823, %rd11727, 0;
	add.cc.s64 	%rd79, %rd11822, %rd11820;
	addc.cc.s64 	%rd11824, %rd11823, %rd11821;
	add.s64 	%rd22803, %rd11804, %rd11824;
	setp.gt.u64 	%p1471, %rd22803, %rd65;
	@%p1471 bra 	$L__BB0_34;
	setp.lt.u64 	%p1472, %rd22803, %rd65;
	mov.u64 	%rd22804, %rd79;
	mov.u64 	%rd22805, %rd78;
	mov.u64 	%rd22806, %rd77;
	@%p1472 bra 	$L__BB0_35;
	setp.lt.u64 	%p1473, %rd66, %rd79;
	@%p1473 bra 	$L__BB0_34;
	setp.gt.u64 	%p1474, %rd66, %rd79;
	mov.u64 	%rd22804, %rd79;
	mov.u64 	%rd22805, %rd78;
	mov.u64 	%rd22806, %rd77;
	@%p1474 bra 	$L__BB0_35;
	setp.lt.u64 	%p1475, %rd67, %rd78;
	@%p1475 bra 	$L__BB0_34;
	setp.gt.u64 	%p1476, %rd67, %rd78;
	setp.gt.u64 	%p1477, %rd68, %rd77;
	or.pred  	%p1478, %p1476, %p1477;
	mov.u64 	%rd22804, %rd79;
	mov.u64 	%rd22805, %rd78;
	mov.u64 	%rd22806, %rd77;
	@%p1478 bra 	$L__BB0_35;
$L__BB0_34:
	sub.s64 	%rd22806, %rd77, %rd68;
	setp.lt.u64 	%p1479, %rd77, %rd68;
	selp.u64 	%rd11825, 1, 0, %p1479;
	add.s64 	%rd11826, %rd67, %rd11825;
	sub.s64 	%rd22805, %rd78, %rd11826;
	setp.lt.u64 	%p1480, %rd78, %rd11826;
	selp.u64 	%rd11827, 1, 0, %p1480;
	add.s64 	%rd11828, %rd66, %rd11827;
	sub.s64 	%rd22804, %rd79, %rd11828;
	setp.lt.u64 	%p1481, %rd79, %rd11828;
	selp.u64 	%rd11829, 1, 0, %p1481;
	add.s64 	%rd11830, %rd65, %rd11829;
	sub.s64 	%rd22803, %rd22803, %rd11830;
$L__BB0_35:
	ld.const.u64 	%rd89, [P_CONST+24];
	ld.const.u64 	%rd90, [P_CONST+16];
	ld.const.u64 	%rd91, [P_CONST+8];
	ld.const.u64 	%rd92, [P_CONST];
	and.b64  	%rd11831, %rd44, 4294967295;
	shr.u64 	%rd11832, %rd44, 32;
	mul.lo.s64 	%rd11833, %rd11831, %rd11831;
	mul.lo.s64 	%rd11834, %rd11832, %rd11831;
	shr.u64 	%rd11835, %rd11833, 32;
	shl.b64 	%rd11836, %rd11834, 1;
	and.b64  	%rd11837, %rd11836, 8589934590;
	add.s64 	%rd11838, %rd11835, %rd11837;
	shr.u64 	%rd11839, %rd11834, 31;
	and.b64  	%rd11840, %rd11839, 8589934590;
	mad.lo.s64 	%rd11841, %rd11832, %rd11832, %rd11840;
	shr.u64 	%rd11842, %rd11838, 32;
	shl.b64 	%rd11843, %rd11838, 32;
	and.b64  	%rd11844, %rd11833, 4294967293;
	or.b64  	%rd11845, %rd11843, %rd11844;
	add.s64 	%rd11846, %rd11841, %rd11842;
	shr.u64 	%rd11847, %rd43, 32;
	and.b64  	%rd11848, %rd43, 4294967295;
	mul.lo.s64 	%rd11849, %rd11848, %rd11831;
	mul.lo.s64 	%rd11850, %rd11847, %rd11831;
	mul.lo.s64 	%rd11851, %rd11848, %rd11832;
	shr.u64 	%rd11852, %rd11849, 32;
	and.b64  	%rd11853, %rd11850, 4294967295;
	add.s64 	%rd11854, %rd11852, %rd11853;
	and.b64  	%rd11855, %rd11851, 4294967295;
	add.s64 	%rd11856, %rd11854, %rd11855;
	shr.u64 	%rd11857, %rd11850, 32;
	mad.lo.s64 	%rd11858, %rd11847, %rd11832, %rd11857;
	shr.u64 	%rd11859, %rd11851, 32;
	add.s64 	%rd11860, %rd11858, %rd11859;
	shr.u64 	%rd11861, %rd11856, 32;
	shl.b64 	%rd11862, %rd11856, 32;
	and.b64  	%rd11863, %rd11849, 4294967295;
	or.b64  	%rd11864, %rd11862, %rd11863;
	add.s64 	%rd11865, %rd11860, %rd11861;
	shr.u64 	%rd11866, %rd42, 32;
	and.b64  	%rd11867, %rd42, 4294967295;
	mul.lo.s64 	%rd11868, %rd11867, %rd11831;
	mul.lo.s64 	%rd11869, %rd11866, %rd11831;
	mul.lo.s64 	%rd11870, %rd11867, %rd11832;
	shr.u64 	%rd11871, %rd11868, 32;
	and.b64  	%rd11872, %rd11869, 4294967295;
	add.s64 	%rd11873, %rd11871, %rd11872;
	and.b64  	%rd11874, %rd11870, 4294967295;
	add.s64 	%rd11875, %rd11873, %rd11874;
	shr.u64 	%rd11876, %rd11869, 32;
	mad.lo.s64 	%rd11877, %rd11866, %rd11832, %rd11876;
	shr.u64 	%rd11878, %rd11870, 32;
	add.s64 	%rd11879, %rd11877, %rd11878;
	shr.u64 	%rd11880, %rd11875, 32;
	shl.b64 	%rd11881, %rd11875, 32;
	and.b64  	%rd11882, %rd11868, 4294967295;
	or.b64  	%rd11883, %rd11881, %rd11882;
	add.s64 	%rd11884, %rd11879, %rd11880;
	shr.u64 	%rd11885, %rd41, 32;
	and.b64  	%rd11886, %rd41, 4294967295;
	mul.lo.s64 	%rd11887, %rd11886, %rd11831;
	mul.lo.s64 	%rd11888, %rd11885, %rd11831;
	mul.lo.s64 	%rd11889, %rd11886, %rd11832;
	shr.u64 	%rd11890, %rd11887, 32;
	and.b64  	%rd11891, %rd11888, 4294967295;
	add.s64 	%rd11892, %rd11890, %rd11891;
	and.b64  	%rd11893, %rd11889, 4294967295;
	add.s64 	%rd11894, %rd11892, %rd11893;
	shr.u64 	%rd11895, %rd11888, 32;
	mad.lo.s64 	%rd11896, %rd11885, %rd11832, %rd11895;
	shr.u64 	%rd11897, %rd11889, 32;
	add.s64 	%rd11898, %rd11896, %rd11897;
	shr.u64 	%rd11899, %rd11894, 32;
	shl.b64 	%rd11900, %rd11894, 32;
	and.b64  	%rd11901, %rd11887, 4294967295;
	or.b64  	%rd11902, %rd11900, %rd11901;
	add.s64 	%rd11903, %rd11898, %rd11899;
	shl.b64 	%rd11904, %rd11864, 1;
	shr.u64 	%rd11905, %rd11862, 63;
	add.s64 	%rd11906, %rd11865, %rd11865;
	add.s64 	%rd11907, %rd11906, %rd11905;
	mul.lo.s64 	%rd11908, %rd11848, %rd11848;
	mul.lo.s64 	%rd11909, %rd11847, %rd11848;
	shr.u64 	%rd11910, %rd11908, 32;
	shl.b64 	%rd11911, %rd11909, 1;
	and.b64  	%rd11912, %rd11911, 8589934590;
	add.s64 	%rd11913, %rd11910, %rd11912;
	shr.u64 	%rd11914, %rd11909, 31;
	and.b64  	%rd11915, %rd11914, 8589934590;
	mad.lo.s64 	%rd11916, %rd11847, %rd11847, %rd11915;
	shr.u64 	%rd11917, %rd11913, 32;
	shl.b64 	%rd11918, %rd11913, 32;
	and.b64  	%rd11919, %rd11908, 4294967293;
	or.b64  	%rd11920, %rd11918, %rd11919;
	add.s64 	%rd11921, %rd11883, %rd11905;
	add.s64 	%rd11922, %rd11921, %rd11920;
	max.u64 	%rd11923, %rd11883, %rd11921;
	setp.gt.u64 	%p1482, %rd11923, %rd11922;
	selp.u64 	%rd11924, 1, 0, %p1482;
	add.s64 	%rd11925, %rd11916, %rd11884;
	add.s64 	%rd11926, %rd11925, %rd11917;
	add.s64 	%rd11927, %rd11926, %rd11924;
	mul.lo.s64 	%rd11928, %rd11867, %rd11848;
	mul.lo.s64 	%rd11929, %rd11866, %rd11848;
	mul.lo.s64 	%rd11930, %rd11867, %rd11847;
	shr.u64 	%rd11931, %rd11928, 32;
	and.b64  	%rd11932, %rd11929, 4294967295;
	add.s64 	%rd11933, %rd11931, %rd11932;
	and.b64  	%rd11934, %rd11930, 4294967295;
	add.s64 	%rd11935, %rd11933, %rd11934;
	shr.u64 	%rd11936, %rd11929, 32;
	mad.lo.s64 	%rd11937, %rd11866, %rd11847, %rd11936;
	shr.u64 	%rd11938, %rd11930, 32;
	add.s64 	%rd11939, %rd11937, %rd11938;
	shr.u64 	%rd11940, %rd11935, 32;
	shl.b64 	%rd11941, %rd11935, 32;
	and.b64  	%rd11942, %rd11928, 4294967295;
	or.b64  	%rd11943, %rd11941, %rd11942;
	add.s64 	%rd11944, %rd11902, %rd11924;
	add.s64 	%rd11945, %rd11944, %rd11943;
	max.u64 	%rd11946, %rd11902, %rd11944;
	setp.gt.u64 	%p1483, %rd11946, %rd11945;
	selp.u64 	%rd11947, 1, 0, %p1483;
	add.s64 	%rd11948, %rd11939, %rd11903;
	add.s64 	%rd11949, %rd11948, %rd11940;
	add.s64 	%rd11950, %rd11949, %rd11947;
	add.s64 	%rd11951, %rd11922, %rd11883;
	setp.lt.u64 	%p1484, %rd11951, %rd11922;
	selp.u64 	%rd11952, 1, 0, %p1484;
	add.s64 	%rd11953, %rd11884, %rd11927;
	add.s64 	%rd11954, %rd11953, %rd11952;
	add.s64 	%rd11955, %rd11945, %rd11952;
	add.s64 	%rd11956, %rd11955, %rd11943;
	max.u64 	%rd11957, %rd11945, %rd11955;
	setp.gt.u64 	%p1485, %rd11957, %rd11956;
	selp.u64 	%rd11958, 1, 0, %p1485;
	add.s64 	%rd11959, %rd11939, %rd11950;
	add.s64 	%rd11960, %rd11959, %rd11940;
	add.s64 	%rd11961, %rd11960, %rd11958;
	add.s64 	%rd11962, %rd11956, %rd11902;
	setp.lt.u64 	%p1486, %rd11962, %rd11956;
	selp.u64 	%rd11963, 1, 0, %p1486;
	add.s64 	%rd11964, %rd11903, %rd11961;
	add.s64 	%rd11965, %rd11964, %rd11963;
	ld.const.u64 	%rd11966, [MU_P];
	mul.lo.s64 	%rd11967, %rd11966, %rd11845;
	mul.lo.s64 	%rd11968, %rd92, %rd11967;
	mul.hi.u64 	%rd11969, %rd92, %rd11967;
	add.cc.s64 	%rd11970, %rd11968, %rd11845;
	addc.cc.s64 	%rd11971, %rd11969, 0;
	mul.lo.s64 	%rd11972, %rd91, %rd11967;
	mul.hi.u64 	%rd11973, %rd91, %rd11967;
	mov.b64 	%rd11974, 0;
	add.cc.s64 	%rd11975, %rd11971, %rd11904;
	addc.cc.s64 	%rd11976, %rd11974, 0;
	add.cc.s64 	%rd11977, %rd11975, %rd11972;
	addc.cc.s64 	%rd11978, %rd11976, %rd11973;
	mul.lo.s64 	%rd11979, %rd90, %rd11967;
	mul.hi.u64 	%rd11980, %rd90, %rd11967;
	add.cc.s64 	%rd11981, %rd11978, %rd11951;
	addc.cc.s64 	%rd11982, %rd11974, 0;
	add.cc.s64 	%rd11983, %rd11981, %rd11979;
	addc.cc.s64 	%rd11984, %rd11982, %rd11980;
	mul.lo.s64 	%rd11985, %rd89, %rd11967;
	mul.hi.u64 	%rd11986, %rd89, %rd11967;
	add.cc.s64 	%rd11987, %rd11984, %rd11962;
	addc.cc.s64 	%rd11988, %rd11974, 0;
	add.cc.s64 	%rd11989, %rd11987, %rd11985;
	addc.cc.s64 	%rd11990, %rd11988, %rd11986;
	add.s64 	%rd11991, %rd11846, %rd11990;
	setp.lt.u64 	%p1487, %rd11991, %rd11846;
	selp.u64 	%rd11992, 1, 0, %p1487;
	add.s64 	%rd11993, %rd11907, %rd11992;
	setp.lt.u64 	%p1488, %rd11993, %rd11907;
	selp.u64 	%rd11994, 1, 0, %p1488;
	add.s64 	%rd11995, %rd11954, %rd11994;
	setp.lt.u64 	%p1489, %rd11995, %rd11954;
	selp.u64 	%rd11996, 1, 0, %p1489;
	add.s64 	%rd11997, %rd11965, %rd11996;
	mul.lo.s64 	%rd11998, %rd11966, %rd11977;
	mul.lo.s64 	%rd11999, %rd92, %rd11998;
	mul.hi.u64 	%rd12000, %rd92, %rd11998;
	add.cc.s64 	%rd12001, %rd11999, %rd11977;
	addc.cc.s64 	%rd12002, %rd12000, 0;
	mul.lo.s64 	%rd12003, %rd91, %rd11998;
	mul.hi.u64 	%rd12004, %rd91, %rd11998;
	add.cc.s64 	%rd12005, %rd12002, %rd11983;
	addc.cc.s64 	%rd12006, %rd11974, 0;
	add.cc.s64 	%rd12007, %rd12005, %rd12003;
	addc.cc.s64 	%rd12008, %rd12006, %rd12004;
	mul.lo.s64 	%rd12009, %rd90, %rd11998;
	mul.hi.u64 	%rd12010, %rd90, %rd11998;
	add.cc.s64 	%rd12011, %rd12008, %rd11989;
	addc.cc.s64 	%rd12012, %rd11974, 0;
	add.cc.s64 	%rd12013, %rd12011, %rd12009;
	addc.cc.s64 	%rd12014, %rd12012, %rd12010;
	mul.lo.s64 	%rd12015, %rd89, %rd11998;
	mul.hi.u64 	%rd12016, %rd89, %rd11998;
	add.cc.s64 	%rd12017, %rd12014, %rd11991;
	addc.cc.s64 	%rd12018, %rd11974, 0;
	add.cc.s64 	%rd12019, %rd12017, %rd12015;
	addc.cc.s64 	%rd12020, %rd12018, %rd12016;
	add.s64 	%rd12021, %rd11993, %rd12020;
	setp.lt.u64 	%p1490, %rd12021, %rd11993;
	selp.u64 	%rd12022, 1, 0, %p1490;
	add.s64 	%rd12023, %rd11995, %rd12022;
	setp.lt.u64 	%p1491, %rd12023, %rd11995;
	selp.u64 	%rd12024, 1, 0, %p1491;
	add.s64 	%rd12025, %rd11997, %rd12024;
	mul.lo.s64 	%rd12026, %rd11966, %rd12007;
	mul.lo.s64 	%rd12027, %rd92, %rd12026;
	mul.hi.u64 	%rd12028, %rd92, %rd12026;
	add.cc.s64 	%rd12029, %rd12027, %rd12007;
	addc.cc.s64 	%rd12030, %rd12028, 0;
	mul.lo.s64 	%rd12031, %rd91, %rd12026;
	mul.hi.u64 	%rd12032, %rd91, %rd12026;
	add.cc.s64 	%rd12033, %rd12030, %rd12013;
	addc.cc.s64 	%rd12034, %rd11974, 0;
	add.cc.s64 	%rd12035, %rd12033, %rd12031;
	addc.cc.s64 	%rd12036, %rd12034, %rd12032;
	mul.lo.s64 	%rd12037, %rd90, %rd12026;
	mul.hi.u64 	%rd12038, %rd90, %rd12026;
	add.cc.s64 	%rd12039, %rd12036, %rd12019;
	addc.cc.s64 	%rd12040, %rd11974, 0;
	add.cc.s64 	%rd12041, %rd12039, %rd12037;
	addc.cc.s64 	%rd12042, %rd12040, %rd12038;
	mul.lo.s64 	%rd12043, %rd89, %rd12026;
	mul.hi.u64 	%rd12044, %rd89, %rd12026;
	add.cc.s64 	%rd12045, %rd12042, %rd12021;
	addc.cc.s64 	%rd12046, %rd11974, 0;
	add.cc.s64 	%rd12047, %rd12045, %rd12043;
	addc.cc.s64 	%rd12048, %rd12046, %rd12044;
	add.s64 	%rd12049, %rd12023, %rd12048;
	setp.lt.u64 	%p1492, %rd12049, %rd12023;
	selp.u64 	%rd12050, 1, 0, %p1492;
	add.s64 	%rd12051, %rd12025, %rd12050;
	mul.lo.s64 	%rd12052, %rd11966, %rd12035;
	mul.lo.s64 	%rd12053, %rd92, %rd12052;
	mul.hi.u64 	%rd12054, %rd92, %rd12052;
	add.cc.s64 	%rd12055, %rd12053, %rd12035;
	addc.cc.s64 	%rd12056, %rd12054, 0;
	mul.lo.s64 	%rd12057, %rd91, %rd12052;
	mul.hi.u64 	%rd12058, %rd91, %rd12052;
	add.cc.s64 	%rd12059, %rd12056, %rd12041;
	addc.cc.s64 	%rd12060, %rd11974, 0;
	add.cc.s64 	%rd93, %rd12059, %rd12057;
	addc.cc.s64 	%rd12061, %rd12060, %rd12058;
	mul.lo.s64 	%rd12062, %rd90, %rd12052;
	mul.hi.u64 	%rd12063, %rd90, %rd12052;
	add.cc.s64 	%rd12064, %rd12061, %rd12047;
	addc.cc.s64 	%rd12065, %rd11974, 0;
	add.cc.s64 	%rd94, %rd12064, %rd12062;
	addc.cc.s64 	%rd12066, %rd12065, %rd12063;
	mul.lo.s64 	%rd12067, %rd89, %rd12052;
	mul.hi.u64 	%rd12068, %rd89, %rd12052;
	add.cc.s64 	%rd12069, %rd12066, %rd12049;
	addc.cc.s64 	%rd12070, %rd11974, 0;
	add.cc.s64 	%rd95, %rd12069, %rd12067;
	addc.cc.s64 	%rd12071, %rd12070, %rd12068;
	add.s64 	%rd22807, %rd12051, %rd12071;
	setp.gt.u64 	%p1493, %rd22807, %rd89;
	@%p1493 bra 	$L__BB0_41;
	setp.lt.u64 	%p1494, %rd22807, %rd89;
	mov.u64 	%rd22808, %rd95;
	mov.u64 	%rd22809, %rd94;
	mov.u64 	%rd22810, %rd93;
	@%p1494 bra 	$L__BB0_42;
	setp.lt.u64 	%p1495, %rd90, %rd95;
	@%p1495 bra 	$L__BB0_41;
	setp.gt.u64 	%p1496, %rd90, %rd95;
	mov.u64 	%rd22808, %rd95;
	mov.u64 	%rd22809, %rd94;
	mov.u64 	%rd22810, %rd93;
	@%p1496 bra 	$L__BB0_42;
	setp.lt.u64 	%p1497, %rd91, %rd94;
	@%p1497 bra 	$L__BB0_41;
	setp.gt.u64 	%p1498, %rd91, %rd94;
	setp.gt.u64 	%p1499, %rd92, %rd93;
	or.pred  	%p1500, %p1498, %p1499;
	mov.u64 	%rd22808, %rd95;
	mov.u64 	%rd22809, %rd94;
	mov.u64 	%rd22810, %rd93;
	@%p1500 bra 	$L__BB0_42;
$L__BB0_41:
	sub.s64 	%rd22810, %rd93, %rd92;
	setp.lt.u64 	%p1501, %rd93, %rd92;
	selp.u64 	%rd12072, 1, 0, %p1501;
	add.s64 	%rd12073, %rd91, %rd12072;
	sub.s64 	%rd22809, %rd94, %rd12073;
	setp.lt.u64 	%p1502, %rd94, %rd12073;
	selp.u64 	%rd12074, 1, 0, %p1502;
	add.s64 	%rd12075, %rd90, %rd12074;
	sub.s64 	%rd22808, %rd95, %rd12075;
	setp.lt.u64 	%p1503, %rd95, %rd12075;
	selp.u64 	%rd12076, 1, 0, %p1503;
	add.s64 	%rd12077, %rd89, %rd12076;
	sub.s64 	%rd22807, %rd22807, %rd12077;
$L__BB0_42:
	ld.const.u64 	%rd105, [P_CONST+24];
	ld.const.u64 	%rd106, [P_CONST+16];
	ld.const.u64 	%rd107, [P_CONST+8];
	ld.const.u64 	%rd12078, [P_CONST];
	and.b64  	%rd108, %rd64, 4294967295;
	shr.u64 	%rd109, %rd64, 32;
	shr.u64 	%rd12079, %rd22810, 32;
	and.b64  	%rd12080, %rd22810, 4294967295;
	mul.lo.s64 	%rd12081, %rd12080, %rd108;
	mul.lo.s64 	%rd12082, %rd12079, %rd108;
	mul.lo.s64 	%rd12083, %rd12080, %rd109;
	shr.u64 	%rd12084, %rd12081, 32;
	and.b64  	%rd12085, %rd12082, 4294967295;
	add.s64 	%rd12086, %rd12084, %rd12085;
	and.b64  	%rd12087, %rd12083, 4294967295;
	add.s64 	%rd12088, %rd12086, %rd12087;
	shr.u64 	%rd12089, %rd12082, 32;
	mad.lo.s64 	%rd12090, %rd12079, %rd109, %rd12089;
	shr.u64 	%rd12091, %rd12083, 32;
	add.s64 	%rd12092, %rd12090, %rd12091;
	shr.u64 	%rd12093, %rd12088, 32;
	shl.b64 	%rd12094, %rd12088, 32;
	and.b64  	%rd12095, %rd12081, 4294967295;
	or.b64  	%rd12096, %rd12094, %rd12095;
	add.s64 	%rd12097, %rd12092, %rd12093;
	shr.u64 	%rd12098, %rd22809, 32;
	and.b64  	%rd12099, %rd22809, 4294967295;
	mul.lo.s64 	%rd12100, %rd12099, %rd108;
	mul.lo.s64 	%rd12101, %rd12098, %rd108;
	mul.lo.s64 	%rd12102, %rd12099, %rd109;
	shr.u64 	%rd12103, %rd12100, 32;
	and.b64  	%rd12104, %rd12101, 4294967295;
	add.s64 	%rd12105, %rd12103, %rd12104;
	and.b64  	%rd12106, %rd12102, 4294967295;
	add.s64 	%rd12107, %rd12105, %rd12106;
	shr.u64 	%rd12108, %rd12101, 32;
	mad.lo.s64 	%rd12109, %rd12098, %rd109, %rd12108;
	shr.u64 	%rd12110, %rd12102, 32;
	add.s64 	%rd12111, %rd12109, %rd12110;
	shr.u64 	%rd12112, %rd12107, 32;
	shl.b64 	%rd12113, %rd12107, 32;
	and.b64  	%rd12114, %rd12100, 4294967295;
	or.b64  	%rd12115, %rd12113, %rd12114;
	add.s64 	%rd12116, %rd12111, %rd12112;
	shr.u64 	%rd12117, %rd22808, 32;
	and.b64  	%rd12118, %rd22808, 4294967295;
	mul.lo.s64 	%rd12119, %rd12118, %rd108;
	mul.lo.s64 	%rd12120, %rd12117, %rd108;
	mul.lo.s64 	%rd12121, %rd12118, %rd109;
	shr.u64 	%rd12122, %rd12119, 32;
	and.b64  	%rd12123, %rd12120, 4294967295;
	add.s64 	%rd12124, %rd12122, %rd12123;
	and.b64  	%rd12125, %rd12121, 4294967295;
	add.s64 	%rd12126, %rd12124, %rd12125;
	shr.u64 	%rd12127, %rd12120, 32;
	mad.lo.s64 	%rd12128, %rd12117, %rd109, %rd12127;
	shr.u64 	%rd12129, %rd12121, 32;
	add.s64 	%rd12130, %rd12128, %rd12129;
	shr.u64 	%rd12131, %rd12126, 32;
	shl.b64 	%rd12132, %rd12126, 32;
	and.b64  	%rd12133, %rd12119, 4294967295;
	or.b64  	%rd12134, %rd12132, %rd12133;
	add.s64 	%rd12135, %rd12130, %rd12131;
	shr.u64 	%rd12136, %rd22807, 32;
	and.b64  	%rd12137, %rd22807, 4294967295;
	mul.lo.s64 	%rd12138, %rd12137, %rd108;
	mul.lo.s64 	%rd12139, %rd12136, %rd108;
	mul.lo.s64 	%rd12140, %rd12137, %rd109;
	shr.u64 	%rd12141, %rd12138, 32;
	and.b64  	%rd12142, %rd12139, 4294967295;
	add.s64 	%rd12143, %rd12141, %rd12142;
	and.b64  	%rd12144, %rd12140, 4294967295;
	add.s64 	%rd12145, %rd12143, %rd12144;
	shr.u64 	%rd12146, %rd12139, 32;
	mad.lo.s64 	%rd12147, %rd12136, %rd109, %rd12146;
	shr.u64 	%rd12148, %rd12140, 32;
	add.s64 	%rd12149, %rd12147, %rd12148;
	shr.u64 	%rd12150, %rd12145, 32;
	shl.b64 	%rd12151, %rd12145, 32;
	and.b64  	%rd12152, %rd12138, 4294967295;
	or.b64  	%rd12153, %rd12151, %rd12152;
	add.s64 	%rd12154, %rd12149, %rd12150;
	and.b64  	%rd110, %rd63, 4294967295;
	shr.u64 	%rd111, %rd63, 32;
	mul.lo.s64 	%rd12155, %rd12080, %rd110;
	mul.lo.s64 	%rd12156, %rd12079, %rd110;
	mul.lo.s64 	%rd12157, %rd12080, %rd111;
	shr.u64 	%rd12158, %rd12155, 32;
	and.b64  	%rd12159, %rd12156, 4294967295;
	add.s64 	%rd12160, %rd12158, %rd12159;
	and.b64  	%rd12161, %rd12157, 4294967295;
	add.s64 	%rd12162, %rd12160, %rd12161;
	shr.u64 	%rd12163, %rd12156, 32;
	mad.lo.s64 	%rd12164, %rd12079, %rd111, %rd12163;
	shr.u64 	%rd12165, %rd12157, 32;
	add.s64 	%rd12166, %rd12164, %rd12165;
	shr.u64 	%rd12167, %rd12162, 32;
	shl.b64 	%rd12168, %rd12162, 32;
	and.b64  	%rd12169, %rd12155, 4294967295;
	or.b64  	%rd12170, %rd12168, %rd12169;
	add.s64 	%rd12171, %rd12115, %rd12170;
	setp.lt.u64 	%p1504, %rd12171, %rd12115;
	selp.u64 	%rd12172, 1, 0, %p1504;
	add.s64 	%rd12173, %rd12166, %rd12116;
	add.s64 	%rd12174, %rd12173, %rd12167;
	add.s64 	%rd12175, %rd12174, %rd12172;
	mul.lo.s64 	%rd12176, %rd12099, %rd110;
	mul.lo.s64 	%rd12177, %rd12098, %rd110;
	mul.lo.s64 	%rd12178, %rd12099, %rd111;
	shr.u64 	%rd12179, %rd12176, 32;
	and.b64  	%rd12180, %rd12177, 4294967295;
	add.s64 	%rd12181, %rd12179, %rd12180;
	and.b64  	%rd12182, %rd12178, 4294967295;
	add.s64 	%rd12183, %rd12181, %rd12182;
	shr.u64 	%rd12184, %rd12177, 32;
	mad.lo.s64 	%rd12185, %rd12098, %rd111, %rd12184;
	shr.u64 	%rd12186, %rd12178, 32;
	add.s64 	%rd12187, %rd12185, %rd12186;
	shr.u64 	%rd12188, %rd12183, 32;
	shl.b64 	%rd12189, %rd12183, 32;
	and.b64  	%rd12190, %rd12176, 4294967295;
	or.b64  	%rd12191, %rd12189, %rd12190;
	add.s64 	%rd12192, %rd12134, %rd12172;
	add.s64 	%rd12193, %rd12192, %rd12191;
	max.u64 	%rd12194, %rd12134, %rd12192;
	setp.gt.u64 	%p1505, %rd12194, %rd12193;
	selp.u64 	%rd12195, 1, 0, %p1505;
	add.s64 	%rd12196, %rd12187, %rd12135;
	add.s64 	%rd12197, %rd12196, %rd12188;
	add.s64 	%rd12198, %rd12197, %rd12195;
	mul.lo.s64 	%rd12199, %rd12118, %rd110;
	mul.lo.s64 	%rd12200, %rd12117, %rd110;
	mul.lo.s64 	%rd12201, %rd12118, %rd111;
	shr.u64 	%rd12202, %rd12199, 32;
	and.b64  	%rd12203, %rd12200, 4294967295;
	add.s64 	%rd12204, %rd12202, %rd12203;
	and.b64  	%rd12205, %rd12201, 4294967295;
	add.s64 	%rd12206, %rd12204, %rd12205;
	shr.u64 	%rd12207, %rd12200, 32;
	mad.lo.s64 	%rd12208, %rd12117, %rd111, %rd12207;
	shr.u64 	%rd12209, %rd12201, 32;
	add.s64 	%rd12210, %rd12208, %rd12209;
	shr.u64 	%rd12211, %rd12206, 32;
	shl.b64 	%rd12212, %rd12206, 32;
	and.b64  	%rd12213, %rd12199, 4294967295;
	or.b64  	%rd12214, %rd12212, %rd12213;
	add.s64 	%rd12215, %rd12153, %rd12195;
	add.s64 	%rd12216, %rd12215, %rd12214;
	max.u64 	%rd12217, %rd12153, %rd12215;
	setp.gt.u64 	%p1506, %rd12217, %rd12216;
	selp.u64 	%rd12218, 1, 0, %p1506;
	add.s64 	%rd12219, %rd12210, %rd12154;
	add.s64 	%rd12220, %rd12219, %rd12211;
	add.s64 	%rd12221, %rd12220, %rd12218;
	and.b64  	%rd112, %rd62, 4294967295;
	shr.u64 	%rd113, %rd62, 32;
	mul.lo.s64 	%rd12222, %rd12080, %rd112;
	mul.lo.s64 	%rd12223, %rd12079, %rd112;
	mul.lo.s64 	%rd12224, %rd12080, %rd113;
	shr.u64 	%rd12225, %rd12222, 32;
	and.b64  	%rd12226, %rd12223, 4294967295;
	add.s64 	%rd12227, %rd12225, %rd12226;
	and.b64  	%rd12228, %rd12224, 4294967295;
	add.s64 	%rd12229, %rd12227, %rd12228;
	shr.u64 	%rd12230, %rd12223, 32;
	mad.lo.s64 	%rd12231, %rd12079, %rd113, %rd12230;
	shr.u64 	%rd12232, %rd12224, 32;
	add.s64 	%rd12233, %rd12231, %rd12232;
	shr.u64 	%rd12234, %rd12229, 32;
	shl.b64 	%rd12235, %rd12229, 32;
	and.b64  	%rd12236, %rd12222, 4294967295;
	or.b64  	%rd12237, %rd12235, %rd12236;
	add.s64 	%rd12238, %rd12193, %rd12237;
	setp.lt.u64 	%p1507, %rd12238, %rd12193;
	selp.u64 	%rd12239, 1, 0, %p1507;
	add.s64 	%rd12240, %rd12233, %rd12198;
	add.s64 	%rd12241, %rd12240, %rd12234;
	add.s64 	%rd12242, %rd12241, %rd12239;
	mul.lo.s64 	%rd12243, %rd12099, %rd112;
	mul.lo.s64 	%rd12244, %rd12098, %rd112;
	mul.lo.s64 	%rd12245, %rd12099, %rd113;
	shr.u64 	%rd12246, %rd12243, 32;
	and.b64  	%rd12247, %rd12244, 4294967295;
	add.s64 	%rd12248, %rd12246, %rd12247;
	and.b64  	%rd12249, %rd12245, 4294967295;
	add.s64 	%rd12250, %rd12248, %rd12249;
	shr.u64 	%rd12251, %rd12244, 32;
	mad.lo.s64 	%rd12252, %rd12098, %rd113, %rd12251;
	shr.u64 	%rd12253, %rd12245, 32;
	add.s64 	%rd12254, %rd12252, %rd12253;
	shr.u64 	%rd12255, %rd12250, 32;
	shl.b64 	%rd12256, %rd12250, 32;
	and.b64  	%rd12257, %rd12243, 4294967295;
	or.b64  	%rd12258, %rd12256, %rd12257;
	add.s64 	%rd12259, %rd12216, %rd12239;
	add.s64 	%rd12260, %rd12259, %rd12258;
	max.u64 	%rd12261, %rd12216, %rd12259;
	setp.gt.u64 	%p1508, %rd12261, %rd12260;
	selp.u64 	%rd12262, 1, 0, %p1508;
	add.s64 	%rd12263, %rd12254, %rd12221;
	add.s64 	%rd12264, %rd12263, %rd12255;
	add.s64 	%rd12265, %rd12264, %rd12262;
	and.b64  	%rd114, %rd61, 4294967295;
	shr.u64 	%rd115, %rd61, 32;
	mul.lo.s64 	%rd12266, %rd12080, %rd114;
	mul.lo.s64 	%rd12267, %rd12079, %rd114;
	mul.lo.s64 	%rd12268, %rd12080, %rd115;
	shr.u64 	%rd12269, %rd12266, 32;
	and.b64  	%rd12270, %rd12267, 4294967295;
	add.s64 	%rd12271, %rd12269, %rd12270;
	and.b64  	%rd12272, %rd12268, 4294967295;
	add.s64 	%rd12273, %rd12271, %rd12272;
	shr.u64 	%rd12274, %rd12267, 32;
	mad.lo.s64 	%rd12275, %rd12079, %rd115, %rd12274;
	shr.u64 	%rd12276, %rd12268, 32;
	add.s64 	%rd12277, %rd12275, %rd12276;
	shr.u64 	%rd12278, %rd12273, 32;
	shl.b64 	%rd12279, %rd12273, 32;
	and.b64  	%rd12280, %rd12266, 4294967295;
	or.b64  	%rd12281, %rd12279, %rd12280;
	add.s64 	%rd12282, %rd12260, %rd12281;
	setp.lt.u64 	%p1509, %rd12282, %rd12260;
	selp.u64 	%rd12283, 1, 0, %p1509;
	add.s64 	%rd12284, %rd12277, %rd12265;
	add.s64 	%rd12285, %rd12284, %rd12278;
	add.s64 	%rd12286, %rd12285, %rd12283;
	ld.const.u64 	%rd12287, [MU_P];
	mul.lo.s64 	%rd12288, %rd12287, %rd12096;
	mul.lo.s64 	%rd12289, %rd12078, %rd12288;
	mul.hi.u64 	%rd12290, %rd12078, %rd12288;
	add.cc.s64 	%rd12291, %rd12289, %rd12096;
	addc.cc.s64 	%rd12292, %rd12290, 0;
	mul.lo.s64 	%rd12293, %rd107, %rd12288;
	mul.hi.u64 	%rd12294, %rd107, %rd12288;
	mov.b64 	%rd12295, 0;
	add.cc.s64 	%rd12296, %rd12292, %rd12171;
	addc.cc.s64 	%rd12297, %rd12295, 0;
	add.cc.s64 	%rd12298, %rd12296, %rd12293;
	addc.cc.s64 	%rd12299, %rd12297, %rd12294;
	mul.lo.s64 	%rd12300, %rd106, %rd12288;
	mul.hi.u64 	%rd12301, %rd106, %rd12288;
	add.cc.s64 	%rd12302, %rd12299, %rd12238;
	addc.cc.s64 	%rd12303, %rd12295, 0;
	add.cc.s64 	%rd12304, %rd12302, %rd12300;
	addc.cc.s64 	%rd12305, %rd12303, %rd12301;
	mul.lo.s64 	%rd12306, %rd105, %rd12288;
	mul.hi.u64 	%rd12307, %rd105, %rd12288;
	add.cc.s64 	%rd12308, %rd12305, %rd12282;
	addc.cc.s64 	%rd12309, %rd12295, 0;
	add.cc.s64 	%rd12310, %rd12308, %rd12306;
	addc.cc.s64 	%rd12311, %rd12309, %rd12307;
	add.s64 	%rd12312, %rd12097, %rd12311;
	setp.lt.u64 	%p1510, %rd12312, %rd12097;
	selp.u64 	%rd12313, 1, 0, %p1510;
	add.s64 	%rd12314, %rd12175, %rd12313;
	setp.lt.u64 	%p1511, %rd12314, %rd12175;
	selp.u64 	%rd12315, 1, 0, %p1511;
	add.s64 	%rd12316, %rd12242, %rd12315;
	setp.lt.u64 	%p1512, %rd12316, %rd12242;
	selp.u64 	%rd12317, 1, 0, %p1512;
	add.s64 	%rd12318, %rd12286, %rd12317;
	mul.lo.s64 	%rd12319, %rd12287, %rd12298;
	mul.lo.s64 	%rd12320, %rd12078, %rd12319;
	mul.hi.u64 	%rd12321, %rd12078, %rd12319;
	add.cc.s64 	%rd12322, %rd12320, %rd12298;
	addc.cc.s64 	%rd12323, %rd12321, 0;
	mul.lo.s64 	%rd12324, %rd107, %rd12319;
	mul.hi.u64 	%rd12325, %rd107, %rd12319;
	add.cc.s64 	%rd12326, %rd12323, %rd12304;
	addc.cc.s64 	%rd12327, %rd12295, 0;
	add.cc.s64 	%rd12328, %rd12326, %rd12324;
	addc.cc.s64 	%rd12329, %rd12327, %rd12325;
	mul.lo.s64 	%rd12330, %rd106, %rd12319;
	mul.hi.u64 	%rd12331, %rd106, %rd12319;
	add.cc.s64 	%rd12332, %rd12329, %rd12310;
	addc.cc.s64 	%rd12333, %rd12295, 0;
	add.cc.s64 	%rd12334, %rd12332, %rd12330;
	addc.cc.s64 	%rd12335, %rd12333, %rd12331;
	mul.lo.s64 	%rd12336, %rd105, %rd12319;
	mul.hi.u64 	%rd12337, %rd105, %rd12319;
	add.cc.s64 	%rd12338, %rd12335, %rd12312;
	addc.cc.s64 	%rd12339, %rd12295, 0;
	add.cc.s64 	%rd12340, %rd12338, %rd12336;
	addc.cc.s64 	%rd12341, %rd12339, %rd12337;
	add.s64 	%rd12342, %rd12314, %rd12341;
	setp.lt.u64 	%p1513, %rd12342, %rd12314;
	selp.u64 	%rd12343, 1, 0, %p1513;
	add.s64 	%rd12344, %rd12316, %rd12343;
	setp.lt.u64 	%p1514, %rd12344, %rd12316;
	selp.u64 	%rd12345, 1, 0, %p1514;
	add.s64 	%rd12346, %rd12318, %rd12345;
	mul.lo.s64 	%rd12347, %rd12287, %rd12328;
	mul.lo.s64 	%rd12348, %rd12078, %rd12347;
	mul.hi.u64 	%rd12349, %rd12078, %rd12347;
	add.cc.s64 	%rd12350, %rd12348, %rd12328;
	addc.cc.s64 	%rd12351, %rd12349, 0;
	mul.lo.s64 	%rd12352, %rd107, %rd12347;
	mul.hi.u64 	%rd12353, %rd107, %rd12347;
	add.cc.s64 	%rd12354, %rd12351, %rd12334;
	addc.cc.s64 	%rd12355, %rd12295, 0;
	add.cc.s64 	%rd12356, %rd12354, %rd12352;
	addc.cc.s64 	%rd12357, %rd12355, %rd12353;
	mul.lo.s64 	%rd12358, %rd106, %rd12347;
	mul.hi.u64 	%rd12359, %rd106, %rd12347;
	add.cc.s64 	%rd12360, %rd12357, %rd12340;
	addc.cc.s64 	%rd12361, %rd12295, 0;
	add.cc.s64 	%rd12362, %rd12360, %rd12358;
	addc.cc.s64 	%rd12363, %rd12361, %rd12359;
	mul.lo.s64 	%rd12364, %rd105, %rd12347;
	mul.hi.u64 	%rd12365, %rd105, %rd12347;
	add.cc.s64 	%rd12366, %rd12363, %rd12342;
	addc.cc.s64 	%rd12367, %rd12295, 0;
	add.cc.s64 	%rd12368, %rd12366, %rd12364;
	addc.cc.s64 	%rd12369, %rd12367, %rd12365;
	add.s64 	%rd12370, %rd12344, %rd12369;
	setp.lt.u64 	%p1515, %rd12370, %rd12344;
	selp.u64 	%rd12371, 1, 0, %p1515;
	add.s64 	%rd12372, %rd12346, %rd12371;
	mul.lo.s64 	%rd12373, %rd12287, %rd12356;
	mul.lo.s64 	%rd12374, %rd12078, %rd12373;
	mul.hi.u64 	%rd12375, %rd12078, %rd12373;
	add.cc.s64 	%rd12376, %rd12374, %rd12356;
	addc.cc.s64 	%rd12377, %rd12375, 0;
	mul.lo.s64 	%rd12378, %rd107, %rd12373;
	mul.hi.u64 	%rd12379, %rd107, %rd12373;
	add.cc.s64 	%rd12380, %rd12377, %rd12362;
	addc.cc.s64 	%rd12381, %rd12295, 0;
	add.cc.s64 	%rd116, %rd12380, %rd12378;
	addc.cc.s64 	%rd12382, %rd12381, %rd12379;
	mul.lo.s64 	%rd12383, %rd106, %rd12373;
	mul.hi.u64 	%rd12384, %rd106, %rd12373;
	add.cc.s64 	%rd12385, %rd12382, %rd12368;
	addc.cc.s64 	%rd12386, %rd12295, 0;
	add.cc.s64 	%rd117, %rd12385, %rd12383;
	addc.cc.s64 	%rd12387, %rd12386, %rd12384;
	mul.lo.s64 	%rd12388, %rd105, %rd12373;
	mul.hi.u64 	%rd12389, %rd105, %rd12373;
	add.cc.s64 	%rd12390, %rd12387, %rd12370;
	addc.cc.s64 	%rd12391, %rd12295, 0;
	add.cc.s64 	%rd118, %rd12390, %rd12388;
	addc.cc.s64 	%rd12392, %rd12391, %rd12389;
	add.s64 	%rd22811, %rd12372, %rd12392;
	setp.gt.u64 	%p1516, %rd22811, %rd105;
	@%p1516 bra 	$L__BB0_48;
	setp.lt.u64 	%p1517, %rd22811, %rd105;
	mov.u64 	%rd22812, %rd118;
	mov.u64 	%rd22813, %rd117;
	mov.u64 	%rd22814, %rd116;
	@%p1517 bra 	$L__BB0_49;
	setp.lt.u64 	%p1518, %rd106, %rd118;
	@%p1518 bra 	$L__BB0_48;
	setp.gt.u64 	%p1519, %rd106, %rd118;
	mov.u64 	%rd22812, %rd118;
	mov.u64 	%rd22813, %rd117;
	mov.u64 	%rd22814, %rd116;
	@%p1519 bra 	$L__BB0_49;
	setp.lt.u64 	%p1520, %rd107, %rd117;
	@%p1520 bra 	$L__BB0_48;
	setp.gt.u64 	%p1521, %rd107, %rd117;
	setp.gt.u64 	%p1522, %rd12078, %rd116;
	or.pred  	%p1523, %p1521, %p1522;
	mov.u64 	%rd22812, %rd118;
	mov.u64 	%rd22813, %rd117;
	mov.u64 	%rd22814, %rd116;
	@%p1523 bra 	$L__BB0_49;
$L__BB0_48:
	sub.s64 	%rd22814, %rd116, %rd12078;
	setp.lt.u64 	%p1524, %rd116, %rd12078;
	selp.u64 	%rd12396, 1, 0, %p1524;
	add.s64 	%rd12397, %rd107, %rd12396;
	sub.s64 	%rd22813, %rd117, %rd12397;
	setp.lt.u64 	%p1525, %rd117, %rd12397;
	selp.u64 	%rd12398, 1, 0, %p1525;
	add.s64 	%rd12400, %rd106, %rd12398;
	sub.s64 	%rd22812, %rd118, %rd12400;
	setp.lt.u64 	%p1526, %rd118, %rd12400;
	selp.u64 	%rd12401, 1, 0, %p1526;
	add.s64 	%rd12403, %rd105, %rd12401;
	sub.s64 	%rd22811, %rd22811, %rd12403;
$L__BB0_49:
	ld.const.u64 	%rd12404, [P_CONST+24];
	ld.const.u64 	%rd12405, [P_CONST+16];
	ld.const.u64 	%rd12406, [P_CONST+8];
	ld.const.u64 	%rd12407, [P_CONST];
	and.b64  	%rd12408, %rd52, 4294967295;
	shr.u64 	%rd12409, %rd52, 32;
	shr.u64 	%rd12410, %rd22806, 32;
	and.b64  	%rd12411, %rd22806, 4294967295;
	mul.lo.s64 	%rd12412, %rd12411, %rd12408;
	mul.lo.s64 	%rd12413, %rd12410, %rd12408;
	mul.lo.s64 	%rd12414, %rd12411, %rd12409;
	shr.u64 	%rd12415, %rd12412, 32;
	and.b64  	%rd12416, %rd12413, 4294967295;
	add.s64 	%rd12417, %rd12415, %rd12416;
	and.b64  	%rd12418, %rd12414, 4294967295;
	add.s64 	%rd12419, %rd12417, %rd12418;
	shr.u64 	%rd12420, %rd12413, 32;
	mad.lo.s64 	%rd12421, %rd12410, %rd12409, %rd12420;
	shr.u64 	%rd12422, %rd12414, 32;
	add.s64 	%rd12423, %rd12421, %rd12422;
	shr.u64 	%rd12424, %rd12419, 32;
	shl.b64 	%rd12425, %rd12419, 32;
	and.b64  	%rd12426, %rd12412, 4294967295;
	or.b64  	%rd12427, %rd12425, %rd12426;
	add.s64 	%rd12428, %rd12423, %rd12424;
	shr.u64 	%rd12429, %rd22805, 32;
	and.b64  	%rd12430, %rd22805, 4294967295;
	mul.lo.s64 	%rd12431, %rd12430, %rd12408;
	mul.lo.s64 	%rd12432, %rd12429, %rd12408;
	mul.lo.s64 	%rd12433, %rd12430, %rd12409;
	shr.u64 	%rd12434, %rd12431, 32;
	and.b64  	%rd12435, %rd12432, 4294967295;
	add.s64 	%rd12436, %rd12434, %rd12435;
	and.b64  	%rd12437, %rd12433, 4294967295;
	add.s64 	%rd12438, %rd12436, %rd12437;
	shr.u64 	%rd12439, %rd12432, 32;
	mad.lo.s64 	%rd12440, %rd12429, %rd12409, %rd12439;
	shr.u64 	%rd12441, %rd12433, 32;
	add.s64 	%rd12442, %rd12440, %rd12441;
	shr.u64 	%rd12443, %rd12438, 32;
	shl.b64 	%rd12444, %rd12438, 32;
	and.b64  	%rd12445, %rd12431, 4294967295;
	or.b64  	%rd12446, %rd12444, %rd12445;
	add.s64 	%rd12447, %rd12442, %rd12443;
	shr.u64 	%rd12448, %rd22804, 32;
	and.b64  	%rd12449, %rd22804, 4294967295;
	mul.lo.s64 	%rd12450, %rd12449, %rd12408;
	mul.lo.s64 	%rd12451, %rd12448, %rd12408;
	mul.lo.s64 	%rd12452, %rd12449, %rd12409;
	shr.u64 	%rd12453, %rd12450, 32;
	and.b64  	%rd12454, %rd12451, 4294967295;
	add.s64 	%rd12455, %rd12453, %rd12454;
	and.b64  	%rd12456, %rd12452, 4294967295;
	add.s64 	%rd12457, %rd12455, %rd12456;
	shr.u64 	%rd12458, %rd12451, 32;
	mad.lo.s64 	%rd12459, %rd12448, %rd12409, %rd12458;
	shr.u64 	%rd12460, %rd12452, 32;
	add.s64 	%rd12461, %rd12459, %rd12460;
	shr.u64 	%rd12462, %rd12457, 32;
	shl.b64 	%rd12463, %rd12457, 32;
	and.b64  	%rd12464, %rd12450, 4294967295;
	or.b64  	%rd12465, %rd12463, %rd12464;
	add.s64 	%rd12466, %rd12461, %rd12462;
	shr.u64 	%rd12467, %rd22803, 32;
	and.b64  	%rd12468, %rd22803, 4294967295;
	mul.lo.s64 	%rd12469, %rd12468, %rd12408;
	mul.lo.s64 	%rd12470, %rd12467, %rd12408;
	mul.lo.s64 	%rd12471, %rd12468, %rd12409;
	shr.u64 	%rd12472, %rd12469, 32;
	and.b64  	%rd12473, %rd12470, 4294967295;
	add.s64 	%rd12474, %rd12472, %rd12473;
	and.b64  	%rd12475, %rd12471, 4294967295;
	add.s64 	%rd12476, %rd12474, %rd12475;
	shr.u64 	%rd12477, %rd12470, 32;
	mad.lo.s64 	%rd12478, %rd12467, %rd12409, %rd12477;
	shr.u64 	%rd12479, %rd12471, 32;
	add.s64 	%rd12480, %rd12478, %rd12479;
	shr.u64 	%rd12481, %rd12476, 32;
	shl.b64 	%rd12482, %rd12476, 32;
	and.b64  	%rd12483, %rd12469, 4294967295;
	or.b64  	%rd12484, %rd12482, %rd12483;
	add.s64 	%rd12485, %rd12480, %rd12481;
	and.b64  	%rd12486, %rd51, 4294967295;
	shr.u64 	%rd12487, %rd51, 32;
	mul.lo.s64 	%rd12488, %rd12411, %rd12486;
	mul.lo.s64 	%rd12489, %rd12410, %rd12486;
	mul.lo.s64 	%rd12490, %rd12411, %rd12487;
	shr.u64 	%rd12491, %rd12488, 32;
	and.b64  	%rd12492, %rd12489, 4294967295;
	add.s64 	%rd12493, %rd12491, %rd12492;
	and.b64  	%rd12494, %rd12490, 4294967295;
	add.s64 	%rd12495, %rd12493, %rd12494;
	shr.u64 	%rd12496, %rd12489, 32;
	mad.lo.s64 	%rd12497, %rd12410, %rd12487, %rd12496;
	shr.u64 	%rd12498, %rd12490, 32;
	add.s64 	%rd12499, %rd12497, %rd12498;
	shr.u64 	%rd12500, %rd12495, 32;
	shl.b64 	%rd12501, %rd12495, 32;
	and.b64  	%rd12502, %rd12488, 4294967295;
	or.b64  	%rd12503, %rd12501, %rd12502;
	add.s64 	%rd12504, %rd12446, %rd12503;
	setp.lt.u64 	%p1527, %rd12504, %rd12446;
	selp.u64 	%rd12505, 1, 0, %p1527;
	add.s64 	%rd12506, %rd12499, %rd12447;
	add.s64 	%rd12507, %rd12506, %rd12500;
	add.s64 	%rd12508, %rd12507, %rd12505;
	mul.lo.s64 	%rd12509, %rd12430, %rd12486;
	mul.lo.s64 	%rd12510, %rd12429, %rd12486;
	mul.lo.s64 	%rd12511, %rd12430, %rd12487;
	shr.u64 	%rd12512, %rd12509, 32;
	and.b64  	%rd12513, %rd12510, 4294967295;
	add.s64 	%rd12514, %rd12512, %rd12513;
	and.b64  	%rd12515, %rd12511, 4294967295;
	add.s64 	%rd12516, %rd12514, %rd12515;
	shr.u64 	%rd12517, %rd12510, 32;
	mad.lo.s64 	%rd12518, %rd12429, %rd12487, %rd12517;
	shr.u64 	%rd12519, %rd12511, 32;
	add.s64 	%rd12520, %rd12518, %rd12519;
	shr.u64 	%rd12521, %rd12516, 32;
	shl.b64 	%rd12522, %rd12516, 32;
	and.b64  	%rd12523, %rd12509, 4294967295;
	or.b64  	%rd12524, %rd12522, %rd12523;
	add.s64 	%rd12525, %rd12465, %rd12505;
	add.s64 	%rd12526, %rd12525, %rd12524;
	max.u64 	%rd12527, %rd12465, %rd12525;
	setp.gt.u64 	%p1528, %rd12527, %rd12526;
	selp.u64 	%rd12528, 1, 0, %p1528;
	add.s64 	%rd12529, %rd12520, %rd12466;
	add.s64 	%rd12530, %rd12529, %rd12521;
	add.s64 	%rd12531, %rd12530, %rd12528;
	mul.lo.s64 	%rd12532, %rd12449, %rd12486;
	mul.lo.s64 	%rd12533, %rd12448, %rd12486;
	mul.lo.s64 	%rd12534, %rd12449, %rd12487;
	shr.u64 	%rd12535, %rd12532, 32;
	and.b64  	%rd12536, %rd12533, 4294967295;
	add.s64 	%rd12537, %rd12535, %rd12536;
	and.b64  	%rd12538, %rd12534, 4294967295;
	add.s64 	%rd12539, %rd12537, %rd12538;
	shr.u64 	%rd12540, %rd12533, 32;
	mad.lo.s64 	%rd12541, %rd12448, %rd12487, %rd12540;
	shr.u64 	%rd12542, %rd12534, 32;
	add.s64 	%rd12543, %rd12541, %rd12542;
	shr.u64 	%rd12544, %rd12539, 32;
	shl.b64 	%rd12545, %rd12539, 32;
	and.b64  	%rd12546, %rd12532, 4294967295;
	or.b64  	%rd12547, %rd12545, %rd12546;
	add.s64 	%rd12548, %rd12484, %rd12528;
	add.s64 	%rd12549, %rd12548, %rd12547;
	max.u64 	%rd12550, %rd12484, %rd12548;
	setp.gt.u64 	%p1529, %rd12550, %rd12549;
	selp.u64 	%rd12551, 1, 0, %p1529;
	add.s64 	%rd12552, %rd12543, %rd12485;
	add.s64 	%rd12553, %rd12552, %rd12544;
	add.s64 	%rd12554, %rd12553, %rd12551;
	and.b64  	%rd12555, %rd50, 4294967295;
	shr.u64 	%rd12556, %rd50, 32;
	mul.lo.s64 	%rd12557, %rd12411, %rd12555;
	mul.lo.s64 	%rd12558, %rd12410, %rd12555;
	mul.lo.s64 	%rd12559, %rd12411, %rd12556;
	shr.u64 	%rd12560, %rd12557, 32;
	and.b64  	%rd12561, %rd12558, 4294967295;
	add.s64 	%rd12562, %rd12560, %rd12561;
	and.b64  	%rd12563, %rd12559, 4294967295;
	add.s64 	%rd12564, %rd12562, %rd12563;
	shr.u64 	%rd12565, %rd12558, 32;
	mad.lo.s64 	%rd12566, %rd12410, %rd12556, %rd12565;
	shr.u64 	%rd12567, %rd12559, 32;
	add.s64 	%rd12568, %rd12566, %rd12567;
	shr.u64 	%rd12569, %rd12564, 32;
	shl.b64 	%rd12570, %rd12564, 32;
	and.b64  	%rd12571, %rd12557, 4294967295;
	or.b64  	%rd12572, %rd12570, %rd12571;
	add.s64 	%rd12573, %rd12526, %rd12572;
	setp.lt.u64 	%p1530, %rd12573, %rd12526;
	selp.u64 	%rd12574, 1, 0, %p1530;
	add.s64 	%rd12575, %rd12568, %rd12531;
	add.s64 	%rd12576, %rd12575, %rd12569;
	add.s64 	%rd12577, %rd12576, %rd12574;
	mul.lo.s64 	%rd12578, %rd12430, %rd12555;
	mul.lo.s64 	%rd12579, %rd12429, %rd12555;
	mul.lo.s64 	%rd12580, %rd12430, %rd12556;
	shr.u64 	%rd12581, %rd12578, 32;
	and.b64  	%rd12582, %rd12579, 4294967295;
	add.s64 	%rd12583, %rd12581, %rd12582;
	and.b64  	%rd12584, %rd12580, 4294967295;
	add.s64 	%rd12585, %rd12583, %rd12584;
	shr.u64 	%rd12586, %rd12579, 32;
	mad.lo.s64 	%rd12587, %rd12429, %rd12556, %rd12586;
	shr.u64 	%rd12588, %rd12580, 32;
	add.s64 	%rd12589, %rd12587, %rd12588;
	shr.u64 	%rd12590, %rd12585, 32;
	shl.b64 	%rd12591, %rd12585, 32;
	and.b64  	%rd12592, %rd12578, 4294967295;
	or.b64  	%rd12593, %rd12591, %rd12592;
	add.s64 	%rd12594, %rd12549, %rd12574;
	add.s64 	%rd12595, %rd12594, %rd12593;
	max.u64 	%rd12596, %rd12549, %rd12594;
	setp.gt.u64 	%p1531, %rd12596, %rd12595;
	selp.u64 	%rd12597, 1, 0, %p1531;
	add.s64 	%rd12598, %rd12589, %rd12554;
	add.s64 	%rd12599, %rd12598, %rd12590;
	add.s64 	%rd12600, %rd12599, %rd12597;
	and.b64  	%rd12601, %rd49, 4294967295;
	shr.u64 	%rd12602, %rd49, 32;
	mul.lo.s64 	%rd12603, %rd12411, %rd12601;
	mul.lo.s64 	%rd12604, %rd12410, %rd12601;
	mul.lo.s64 	%rd12605, %rd12411, %rd12602;
	shr.u64 	%rd12606, %rd12603, 32;
	and.b64  	%rd12607, %rd12604, 4294967295;
	add.s64 	%rd12608, %rd12606, %rd12607;
	and.b64  	%rd12609, %rd12605, 4294967295;
	add.s64 	%rd12610, %rd12608, %rd12609;
	shr.u64 	%rd12611, %rd12604, 32;
	mad.lo.s64 	%rd12612, %rd12410, %rd12602, %rd12611;
	shr.u64 	%rd12613, %rd12605, 32;
	add.s64 	%rd12614, %rd12612, %rd12613;
	shr.u64 	%rd12615, %rd12610, 32;
	shl.b64 	%rd12616, %rd12610, 32;
	and.b64  	%rd12617, %rd12603, 4294967295;
	or.b64  	%rd12618, %rd12616, %rd12617;
	add.s64 	%rd12619, %rd12595, %rd12618;
	setp.lt.u64 	%p1532, %rd12619, %rd12595;
	selp.u64 	%rd12620, 1, 0, %p1532;
	add.s64 	%rd12621, %rd12614, %rd12600;
	add.s64 	%rd12622, %rd12621, %rd12615;
	add.s64 	%rd12623, %rd12622, %rd12620;
	ld.const.u64 	%rd12624, [MU_P];
	mul.lo.s64 	%rd12625, %rd12624, %rd12427;
	mul.lo.s64 	%rd12626, %rd12407, %rd12625;
	mul.hi.u64 	%rd12627, %rd12407, %rd12625;
	add.cc.s64 	%rd12628, %rd12626, %rd12427;
	addc.cc.s64 	%rd12629, %rd12627, 0;
	mul.lo.s64 	%rd12630, %rd12406, %rd12625;
	mul.hi.u64 	%rd12631, %rd12406, %rd12625;
	mov.b64 	%rd12632, 0;
	add.cc.s64 	%rd12633, %rd12629, %rd12504;
	addc.cc.s64 	%rd12634, %rd12632, 0;
	add.cc.s64 	%rd12635, %rd12633, %rd12630;
	addc.cc.s64 	%rd12636, %rd12634, %rd12631;
	mul.lo.s64 	%rd12637, %rd12405, %rd12625;
	mul.hi.u64 	%rd12638, %rd12405, %rd12625;
	add.cc.s64 	%rd12639, %rd12636, %rd12573;
	addc.cc.s64 	%rd12640, %rd12632, 0;
	add.cc.s64 	%rd12641, %rd12639, %rd12637;
	addc.cc.s64 	%rd12642, %rd12640, %rd12638;
	mul.lo.s64 	%rd12643, %rd12404, %rd12625;
	mul.hi.u64 	%rd12644, %rd12404, %rd12625;
	add.cc.s64 	%rd12645, %rd12642, %rd12619;
	addc.cc.s64 	%rd12646, %rd12632, 0;
	add.cc.s64 	%rd12647, %rd12645, %rd12643;
	addc.cc.s64 	%rd12648, %rd12646, %rd12644;
	add.s64 	%rd12649, %rd12428, %rd12648;
	setp.lt.u64 	%p1533, %rd12649, %rd12428;
	selp.u64 	%rd12650, 1, 0, %p1533;
	add.s64 	%rd12651, %rd12508, %rd12650;
	setp.lt.u64 	%p1534, %rd12651, %rd12508;
	selp.u64 	%rd12652, 1, 0, %p1534;
	add.s64 	%rd12653, %rd12577, %rd12652;
	setp.lt.u64 	%p1535, %rd12653, %rd12577;
	selp.u64 	%rd12654, 1, 0, %p1535;
	add.s64 	%rd12655, %rd12623, %rd12654;
	mul.lo.s64 	%rd12656, %rd12624, %rd12635;
	mul.lo.s64 	%rd12657, %rd12407, %rd12656;
	mul.hi.u64 	%rd12658, %rd12407, %rd12656;
	add.cc.s64 	%rd12659, %rd12657, %rd12635;
	addc.cc.s64 	%rd12660, %rd12658, 0;
	mul.lo.s64 	%rd12661, %rd12406, %rd12656;
	mul.hi.u64 	%rd12662, %rd12406, %rd12656;
	add.cc.s64 	%rd12663, %rd12660, %rd12641;
	addc.cc.s64 	%rd12664, %rd12632, 0;
	add.cc.s64 	%rd12665, %rd12663, %rd12661;
	addc.cc.s64 	%rd12666, %rd12664, %rd12662;
	mul.lo.s64 	%rd12667, %rd12405, %rd12656;
	mul.hi.u64 	%rd12668, %rd12405, %rd12656;
	add.cc.s64 	%rd12669, %rd12666, %rd12647;
	addc.cc.s64 	%rd12670, %rd12632, 0;
	add.cc.s64 	%rd12671, %rd12669, %rd12667;
	addc.cc.s64 	%rd12672, %rd12670, %rd12668;
	mul.lo.s64 	%rd12673, %rd12404, %rd12656;
	mul.hi.u64 	%rd12674, %rd12404, %rd12656;
	add.cc.s64 	%rd12675, %rd12672, %rd12649;
	addc.cc.s64 	%rd12676, %rd12632, 0;
	add.cc.s64 	%rd12677, %rd12675, %rd12673;
	addc.cc.s64 	%rd12678, %rd12676, %rd12674;
	add.s64 	%rd12679, %rd12651, %rd12678;
	setp.lt.u64 	%p1536, %rd12679, %rd12651;
	selp.u64 	%rd12680, 1, 0, %p1536;
	add.s64 	%rd12681, %rd12653, %rd12680;
	setp.lt.u64 	%p1537, %rd12681, %rd12653;
	selp.u64 	%rd12682, 1, 0, %p1537;
	add.s64 	%rd12683, %rd12655, %rd12682;
	mul.lo.s64 	%rd12684, %rd12624, %rd12665;
	mul.lo.s64 	%rd12685, %rd12407, %rd12684;
	mul.hi.u64 	%rd12686, %rd12407, %rd12684;
	add.cc.s64 	%rd12687, %rd12685, %rd12665;
	addc.cc.s64 	%rd12688, %rd12686, 0;
	mul.lo.s64 	%rd12689, %rd12406, %rd12684;
	mul.hi.u64 	%rd12690, %rd12406, %rd12684;
	add.cc.s64 	%rd12691, %rd12688, %rd12671;
	addc.cc.s64 	%rd12692, %rd12632, 0;
	add.cc.s64 	%rd12693, %rd12691, %rd12689;
	addc.cc.s64 	%rd12694, %rd12692, %rd12690;
	mul.lo.s64 	%rd12695, %rd12405, %rd12684;
	mul.hi.u64 	%rd12696, %rd12405, %rd12684;
	add.cc.s64 	%rd12697, %rd12694, %rd12677;
	addc.cc.s64 	%rd12698, %rd12632, 0;
	add.cc.s64 	%rd12699, %rd12697, %rd12695;
	addc.cc.s64 	%rd12700, %rd12698, %rd12696;
	mul.lo.s64 	%rd12701, %rd12404, %rd12684;
	mul.hi.u64 	%rd12702, %rd12404, %rd12684;
	add.cc.s64 	%rd12703, %rd12700, %rd12679;
	addc.cc.s64 	%rd12704, %rd12632, 0;
	add.cc.s64 	%rd12705, %rd12703, %rd12701;
	addc.cc.s64 	%rd12706, %rd12704, %rd12702;
	add.s64 	%rd12707, %rd12681, %rd12706;
	setp.lt.u64 	%p1538, %rd12707, %rd12681;
	selp.u64 	%rd12708, 1, 0, %p1538;
	add.s64 	%rd12709, %rd12683, %rd12708;
	mul.lo.s64 	%rd12710, %rd12624, %rd12693;
	mul.lo.s64 	%rd12711, %rd12407, %rd12710;
	mul.hi.u64 	%rd12712, %rd12407, %rd12710;
	add.cc.s64 	%rd12713, %rd12711, %rd12693;
	addc.cc.s64 	%rd12714, %rd12712, 0;
	mul.lo.s64 	%rd12715, %rd12406, %rd12710;
	mul.hi.u64 	%rd12716, %rd12406, %rd12710;
	add.cc.s64 	%rd12717, %rd12714, %rd12699;
	addc.cc.s64 	%rd12718, %rd12632, 0;
	add.cc.s64 	%rd128, %rd12717, %rd12715;
	addc.cc.s64 	%rd12719, %rd12718, %rd12716;
	mul.lo.s64 	%rd12720, %rd12405, %rd12710;
	mul.hi.u64 	%rd12721, %rd12405, %rd12710;
	add.cc.s64 	%rd12722, %rd12719, %rd12705;
	addc.cc.s64 	%rd12723, %rd12632, 0;
	add.cc.s64 	%rd129, %rd12722, %rd12720;
	addc.cc.s64 	%rd12724, %rd12723, %rd12721;
	mul.lo.s64 	%rd12725, %rd12404, %rd12710;
	mul.hi.u64 	%rd12726, %rd12404, %rd12710;
	add.cc.s64 	%rd12727, %rd12724, %rd12707;
	addc.cc.s64 	%rd12728, %rd12632, 0;
	add.cc.s64 	%rd130, %rd12727, %rd12725;
	addc.cc.s64 	%rd12729, %rd12728, %rd12726;
	add.s64 	%rd22815, %rd12709, %rd12729;
	setp.gt.u64 	%p1539, %rd22815, %rd12404;
	@%p1539 bra 	$L__BB0_55;
	setp.lt.u64 	%p1540, %rd22815, %rd12404;
	mov.u64 	%rd22816, %rd130;
	mov.u64 	%rd22817, %rd129;
	mov.u64 	%rd22818, %rd128;
	@%p1540 bra 	$L__BB0_56;
	setp.lt.u64 	%p1541, %rd12405, %rd130;
	@%p1541 bra 	$L__BB0_55;
	setp.gt.u64 	%p1542, %rd12405, %rd130;
	mov.u64 	%rd22816, %rd130;
	mov.u64 	%rd22817, %rd129;
	mov.u64 	%rd22818, %rd128;
	@%p1542 bra 	$L__BB0_56;
	setp.lt.u64 	%p1543, %rd12406, %rd129;
	@%p1543 bra 	$L__BB0_55;
	setp.gt.u64 	%p1544, %rd12406, %rd129;
	setp.gt.u64 	%p1545, %rd12407, %rd128;
	or.pred  	%p1546, %p1544, %p1545;
	mov.u64 	%rd22816, %rd130;
	mov.u64 	%rd22817, %rd129;
	mov.u64 	%rd22818, %rd128;
	@%p1546 bra 	$L__BB0_56;
$L__BB0_55:
	sub.s64 	%rd22818, %rd128, %rd12407;
	setp.lt.u64 	%p1547, %rd128, %rd12407;
	selp.u64 	%rd12738, 1, 0, %p1547;
	ld.const.u64 	%rd12739, [P_CONST+8];
	add.s64 	%rd12740, %rd12739, %rd12738;
	sub.s64 	%rd22817, %rd129, %rd12740;
	setp.lt.u64 	%p1548, %rd129, %rd12740;
	selp.u64 	%rd12741, 1, 0, %p1548;
	ld.const.u64 	%rd12742, [P_CONST+16];
	add.s64 	%rd12743, %rd12742, %rd12741;
	sub.s64 	%rd22816, %rd130, %rd12743;
	setp.lt.u64 	%p1549, %rd130, %rd12743;
	selp.u64 	%rd12744, 1, 0, %p1549;
	ld.const.u64 	%rd12745, [P_CONST+24];
	add.s64 	%rd12746, %rd12745, %rd12744;
	sub.s64 	%rd22815, %rd22815, %rd12746;
$L__BB0_56:
	ld.const.u64 	%rd12747, [P_CONST+24];
	ld.const.u64 	%rd12748, [P_CONST+16];
	ld.const.u64 	%rd12749, [P_CONST+8];
	ld.const.u64 	%rd12750, [P_CONST];
	and.b64  	%rd12751, %rd44, 4294967295;
	and.b64  	%rd12752, %rd22810, 4294967295;
	mul.lo.s64 	%rd12753, %rd12752, %rd12751;
	shr.u64 	%rd12754, %rd22810, 32;
	mul.lo.s64 	%rd12755, %rd12754, %rd12751;
	shr.u64 	%rd12756, %rd44, 32;
	mul.lo.s64 	%rd12757, %rd12752, %rd12756;
	shr.u64 	%rd12758, %rd12753, 32;
	and.b64  	%rd12759, %rd12755, 4294967295;
	add.s64 	%rd12760, %rd12758, %rd12759;
	and.b64  	%rd12761, %rd12757, 4294967295;
	add.s64 	%rd12762, %rd12760, %rd12761;
	shr.u64 	%rd12763, %rd12755, 32;
	mad.lo.s64 	%rd12764, %rd12754, %rd12756, %rd12763;
	shr.u64 	%rd12765, %rd12757, 32;
	add.s64 	%rd12766, %rd12764, %rd12765;
	shr.u64 	%rd12767, %rd12762, 32;
	shl.b64 	%rd12768, %rd12762, 32;
	and.b64  	%rd12769, %rd12753, 4294967295;
	or.b64  	%rd12770, %rd12768, %rd12769;
	add.s64 	%rd12771, %rd12766, %rd12767;
	and.b64  	%rd12772, %rd22809, 4294967295;
	mul.lo.s64 	%rd12773, %rd12772, %rd12751;
	shr.u64 	%rd12774, %rd22809, 32;
	mul.lo.s64 	%rd12775, %rd12774, %rd12751;
	mul.lo.s64 	%rd12776, %rd12772, %rd12756;
	shr.u64 	%rd12777, %rd12773, 32;
	and.b64  	%rd12778, %rd12775, 4294967295;
	add.s64 	%rd12779, %rd12777, %rd12778;
	and.b64  	%rd12780, %rd12776, 4294967295;
	add.s64 	%rd12781, %rd12779, %rd12780;
	shr.u64 	%rd12782, %rd12775, 32;
	mad.lo.s64 	%rd12783, %rd12774, %rd12756, %rd12782;
	shr.u64 	%rd12784, %rd12776, 32;
	add.s64 	%rd12785, %rd12783, %rd12784;
	shr.u64 	%rd12786, %rd12781, 32;
	shl.b64 	%rd12787, %rd12781, 32;
	and.b64  	%rd12788, %rd12773, 4294967295;
	or.b64  	%rd12789, %rd12787, %rd12788;
	add.s64 	%rd12790, %rd12785, %rd12786;
	and.b64  	%rd12791, %rd22808, 4294967295;
	mul.lo.s64 	%rd12792, %rd12791, %rd12751;
	shr.u64 	%rd12793, %rd22808, 32;
	mul.lo.s64 	%rd12794, %rd12793, %rd12751;
	mul.lo.s64 	%rd12795, %rd12791, %rd12756;
	shr.u64 	%rd12796, %rd12792, 32;
	and.b64  	%rd12797, %rd12794, 4294967295;
	add.s64 	%rd12798, %rd12796, %rd12797;
	and.b64  	%rd12799, %rd12795, 4294967295;
	add.s64 	%rd12800, %rd12798, %rd12799;
	shr.u64 	%rd12801, %rd12794, 32;
	mad.lo.s64 	%rd12802, %rd12793, %rd12756, %rd12801;
	shr.u64 	%rd12803, %rd12795, 32;
	add.s64 	%rd12804, %rd12802, %rd12803;
	shr.u64 	%rd12805, %rd12800, 32;
	shl.b64 	%rd12806, %rd12800, 32;
	and.b64  	%rd12807, %rd12792, 4294967295;
	or.b64  	%rd12808, %rd12806, %rd12807;
	add.s64 	%rd12809, %rd12804, %rd12805;
	and.b64  	%rd12810, %rd22807, 4294967295;
	mul.lo.s64 	%rd12811, %rd12810, %rd12751;
	shr.u64 	%rd12812, %rd22807, 32;
	mul.lo.s64 	%rd12813, %rd12812, %rd12751;
	mul.lo.s64 	%rd12814, %rd12810, %rd12756;
	shr.u64 	%rd12815, %rd12811, 32;
	and.b64  	%rd12816, %rd12813, 4294967295;
	add.s64 	%rd12817, %rd12815, %rd12816;
	and.b64  	%rd12818, %rd12814, 4294967295;
	add.s64 	%rd12819, %rd12817, %rd12818;
	shr.u64 	%rd12820, %rd12813, 32;
	mad.lo.s64 	%rd12821, %rd12812, %rd12756, %rd12820;
	shr.u64 	%rd12822, %rd12814, 32;
	add.s64 	%rd12823, %rd12821, %rd12822;
	shr.u64 	%rd12824, %rd12819, 32;
	shl.b64 	%rd12825, %rd12819, 32;
	and.b64  	%rd12826, %rd12811, 4294967295;
	or.b64  	%rd12827, %rd12825, %rd12826;
	add.s64 	%rd12828, %rd12823, %rd12824;
	and.b64  	%rd12829, %rd43, 4294967295;
	mul.lo.s64 	%rd12830, %rd12752, %rd12829;
	mul.lo.s64 	%rd12831, %rd12754, %rd12829;
	shr.u64 	%rd12832, %rd43, 32;
	mul.lo.s64 	%rd12833, %rd12752, %rd12832;
	shr.u64 	%rd12834, %rd12830, 32;
	and.b64  	%rd12835, %rd12831, 4294967295;
	add.s64 	%rd12836, %rd12834, %rd12835;
	and.b64  	%rd12837, %rd12833, 4294967295;
	add.s64 	%rd12838, %rd12836, %rd12837;
	shr.u64 	%rd12839, %rd12831, 32;
	mad.lo.s64 	%rd12840, %rd12754, %rd12832, %rd12839;
	shr.u64 	%rd12841, %rd12833, 32;
	add.s64 	%rd12842, %rd12840, %rd12841;
	shr.u64 	%rd12843, %rd12838, 32;
	shl.b64 	%rd12844, %rd12838, 32;
	and.b64  	%rd12845, %rd12830, 4294967295;
	or.b64  	%rd12846, %rd12844, %rd12845;
	add.s64 	%rd12847, %rd12789, %rd12846;
	setp.lt.u64 	%p1550, %rd12847, %rd12789;
	selp.u64 	%rd12848, 1, 0, %p1550;
	add.s64 	%rd12849, %rd12842, %rd12790;
	add.s64 	%rd12850, %rd12849, %rd12843;
	add.s64 	%rd12851, %rd12850, %rd12848;
	mul.lo.s64 	%rd12852, %rd12772, %rd12829;
	mul.lo.s64 	%rd12853, %rd12774, %rd12829;
	mul.lo.s64 	%rd12854, %rd12772, %rd12832;
	shr.u64 	%rd12855, %rd12852, 32;
	and.b64  	%rd12856, %rd12853, 4294967295;
	add.s64 	%rd12857, %rd12855, %rd12856;
	and.b64  	%rd12858, %rd12854, 4294967295;
	add.s64 	%rd12859, %rd12857, %rd12858;
	shr.u64 	%rd12860, %rd12853, 32;
	mad.lo.s64 	%rd12861, %rd12774, %rd12832, %rd12860;
	shr.u64 	%rd12862, %rd12854, 32;
	add.s64 	%rd12863, %rd12861, %rd12862;
	shr.u64 	%rd12864, %rd12859, 32;
	shl.b64 	%rd12865, %rd12859, 32;
	and.b64  	%rd12866, %rd12852, 4294967295;
	or.b64  	%rd12867, %rd12865, %rd12866;
	add.s64 	%rd12868, %rd12808, %rd12848;
	add.s64 	%rd12869, %rd12868, %rd12867;
	max.u64 	%rd12870, %rd12808, %rd12868;
	setp.gt.u64 	%p1551, %rd12870, %rd12869;
	selp.u64 	%rd12871, 1, 0, %p1551;
	add.s64 	%rd12872, %rd12863, %rd12809;
	add.s64 	%rd12873, %rd12872, %rd12864;
	add.s64 	%rd12874, %rd12873, %rd12871;
	mul.lo.s64 	%rd12875, %rd12791, %rd12829;
	mul.lo.s64 	%rd12876, %rd12793, %rd12829;
	mul.lo.s64 	%rd12877, %rd12791, %rd12832;
	shr.u64 	%rd12878, %rd12875, 32;
	and.b64  	%rd12879, %rd12876, 4294967295;
	add.s64 	%rd12880, %rd12878, %rd12879;
	and.b64  	%rd12881, %rd12877, 4294967295;
	add.s64 	%rd12882, %rd12880, %rd12881;
	shr.u64 	%rd12883, %rd12876, 32;
	mad.lo.s64 	%rd12884, %rd12793, %rd12832, %rd12883;
	shr.u64 	%rd12885, %rd12877, 32;
	add.s64 	%rd12886, %rd12884, %rd12885;
	shr.u64 	%rd12887, %rd12882, 32;
	shl.b64 	%rd12888, %rd12882, 32;
	and.b64  	%rd12889, %rd12875, 4294967295;
	or.b64  	%rd12890, %rd12888, %rd12889;
	add.s64 	%rd12891, %rd12827, %rd12871;
	add.s64 	%rd12892, %rd12891, %rd12890;
	max.u64 	%rd12893, %rd12827, %rd12891;
	setp.gt.u64 	%p1552, %rd12893, %rd12892;
	selp.u64 	%rd12894, 1, 0, %p1552;
	add.s64 	%rd12895, %rd12886, %rd12828;
	add.s64 	%rd12896, %rd12895, %rd12887;
	add.s64 	%rd12897, %rd12896, %rd12894;
	and.b64  	%rd12898, %rd42, 4294967295;
	mul.lo.s64 	%rd12899, %rd12752, %rd12898;
	mul.lo.s64 	%rd12900, %rd12754, %rd12898;
	shr.u64 	%rd12901, %rd42, 32;
	mul.lo.s64 	%rd12902, %rd12752, %rd12901;
	shr.u64 	%rd12903, %rd12899, 32;
	and.b64  	%rd12904, %rd12900, 4294967295;
	add.s64 	%rd12905, %rd12903, %rd12904;
	and.b64  	%rd12906, %rd12902, 4294967295;
	add.s64 	%rd12907, %rd12905, %rd12906;
	shr.u64 	%rd12908, %rd12900, 32;
	mad.lo.s64 	%rd12909, %rd12754, %rd12901, %rd12908;
	shr.u64 	%rd12910, %rd12902, 32;
	add.s64 	%rd12911, %rd12909, %rd12910;
	shr.u64 	%rd12912, %rd12907, 32;
	shl.b64 	%rd12913, %rd12907, 32;
	and.b64  	%rd12914, %rd12899, 4294967295;
	or.b64  	%rd12915, %rd12913, %rd12914;
	add.s64 	%rd12916, %rd12869, %rd12915;
	setp.lt.u64 	%p1553, %rd12916, %rd12869;
	selp.u64 	%rd12917, 1, 0, %p1553;
	add.s64 	%rd12918, %rd12911, %rd12874;
	add.s64 	%rd12919, %rd12918, %rd12912;
	add.s64 	%rd12920, %rd12919, %rd12917;
	mul.lo.s64 	%rd12921, %rd12772, %rd12898;
	mul.lo.s64 	%rd12922, %rd12774, %rd12898;
	mul.lo.s64 	%rd12923, %rd12772, %rd12901;
	shr.u64 	%rd12924, %rd12921, 32;
	and.b64  	%rd12925, %rd12922, 4294967295;
	add.s64 	%rd12926, %rd12924, %rd12925;
	and.b64  	%rd12927, %rd12923, 4294967295;
	add.s64 	%rd12928, %rd12926, %rd12927;
	shr.u64 	%rd12929, %rd12922, 32;
	mad.lo.s64 	%rd12930, %rd12774, %rd12901, %rd12929;
	shr.u64 	%rd12931, %rd12923, 32;
	add.s64 	%rd12932, %rd12930, %rd12931;
	shr.u64 	%rd12933, %rd12928, 32;
	shl.b64 	%rd12934, %rd12928, 32;
	and.b64  	%rd12935, %rd12921, 4294967295;
	or.b64  	%rd12936, %rd12934, %rd12935;
	add.s64 	%rd12937, %rd12892, %rd12917;
	add.s64 	%rd12938, %rd12937, %rd12936;
	max.u64 	%rd12939, %rd12892, %rd12937;
	setp.gt.u64 	%p1554, %rd12939, %rd12938;
	selp.u64 	%rd12940, 1, 0, %p1554;
	add.s64 	%rd12941, %rd12932, %rd12897;
	add.s64 	%rd12942, %rd12941, %rd12933;
	add.s64 	%rd12943, %rd12942, %rd12940;
	and.b64  	%rd12944, %rd41, 4294967295;
	mul.lo.s64 	%rd12945, %rd12752, %rd12944;
	mul.lo.s64 	%rd12946, %rd12754, %rd12944;
	shr.u64 	%rd12947, %rd41, 32;
	mul.lo.s64 	%rd12948, %rd12752, %rd12947;
	shr.u64 	%rd12949, %rd12945, 32;
	and.b64  	%rd12950, %rd12946, 4294967295;
	add.s64 	%rd12951, %rd12949, %rd12950;
	and.b64  	%rd12952, %rd12948, 4294967295;
	add.s64 	%rd12953, %rd12951, %rd12952;
	shr.u64 	%rd12954, %rd12946, 32;
	mad.lo.s64 	%rd12955, %rd12754, %rd12947, %rd12954;
	shr.u64 	%rd12956, %rd12948, 32;
	add.s64 	%rd12957, %rd12955, %rd12956;
	shr.u64 	%rd12958, %rd12953, 32;
	shl.b64 	%rd12959, %rd12953, 32;
	and.b64  	%rd12960, %rd12945, 4294967295;
	or.b64  	%rd12961, %rd12959, %rd12960;
	add.s64 	%rd12962, %rd12938, %rd12961;
	setp.lt.u64 	%p1555, %rd12962, %rd12938;
	selp.u64 	%rd12963, 1, 0, %p1555;
	add.s64 	%rd12964, %rd12957, %rd12943;
	add.s64 	%rd12965, %rd12964, %rd12958;
	add.s64 	%rd12966, %rd12965, %rd12963;
	ld.const.u64 	%rd12967, [MU_P];
	mul.lo.s64 	%rd12968, %rd12967, %rd12770;
	mul.lo.s64 	%rd12969, %rd12750, %rd12968;
	mul.hi.u64 	%rd12970, %rd12750, %rd12968;
	add.cc.s64 	%rd12971, %rd12969, %rd12770;
	addc.cc.s64 	%rd12972, %rd12970, 0;
	mul.lo.s64 	%rd12973, %rd12749, %rd12968;
	mul.hi.u64 	%rd12974, %rd12749, %rd12968;
	mov.b64 	%rd12975, 0;
	add.cc.s64 	%rd12976, %rd12972, %rd12847;
	addc.cc.s64 	%rd12977, %rd12975, 0;
	add.cc.s64 	%rd12978, %rd12976, %rd12973;
	addc.cc.s64 	%rd12979, %rd12977, %rd12974;
	mul.lo.s64 	%rd12980, %rd12748, %rd12968;
	mul.hi.u64 	%rd12981, %rd12748, %rd12968;
	add.cc.s64 	%rd12982, %rd12979, %rd12916;
	addc.cc.s64 	%rd12983, %rd12975, 0;
	add.cc.s64 	%rd12984, %rd12982, %rd12980;
	addc.cc.s64 	%rd12985, %rd12983, %rd12981;
	mul.lo.s64 	%rd12986, %rd12747, %rd12968;
	mul.hi.u64 	%rd12987, %rd12747, %rd12968;
	add.cc.s64 	%rd12988, %rd12985, %rd12962;
	addc.cc.s64 	%rd12989, %rd12975, 0;
	add.cc.s64 	%rd12990, %rd12988, %rd12986;
	addc.cc.s64 	%rd12991, %rd12989, %rd12987;
	add.s64 	%rd12992, %rd12771, %rd12991;
	setp.lt.u64 	%p1556, %rd12992, %rd12771;
	selp.u64 	%rd12993, 1, 0, %p1556;
	add.s64 	%rd12994, %rd12851, %rd12993;
	setp.lt.u64 	%p1557, %rd12994, %rd12851;
	selp.u64 	%rd12995, 1, 0, %p1557;
	add.s64 	%rd12996, %rd12920, %rd12995;
	setp.lt.u64 	%p1558, %rd12996, %rd12920;
	selp.u64 	%rd12997, 1, 0, %p1558;
	add.s64 	%rd12998, %rd12966, %rd12997;
	mul.lo.s64 	%rd12999, %rd12967, %rd12978;
	mul.lo.s64 	%rd13000, %rd12750, %rd12999;
	mul.hi.u64 	%rd13001, %rd12750, %rd12999;
	add.cc.s64 	%rd13002, %rd13000, %rd12978;
	addc.cc.s64 	%rd13003, %rd13001, 0;
	mul.lo.s64 	%rd13004, %rd12749, %rd12999;
	mul.hi.u64 	%rd13005, %rd12749, %rd12999;
	add.cc.s64 	%rd13006, %rd13003, %rd12984;
	addc.cc.s64 	%rd13007, %rd12975, 0;
	add.cc.s64 	%rd13008, %rd13006, %rd13004;
	addc.cc.s64 	%rd13009, %rd13007, %rd13005;
	mul.lo.s64 	%rd13010, %rd12748, %rd12999;
	mul.hi.u64 	%rd13011, %rd12748, %rd12999;
	add.cc.s64 	%rd13012, %rd13009, %rd12990;
	addc.cc.s64 	%rd13013, %rd12975, 0;
	add.cc.s64 	%rd13014, %rd13012, %rd13010;
	addc.cc.s64 	%rd13015, %rd13013, %rd13011;
	mul.lo.s64 	%rd13016, %rd12747, %rd12999;
	mul.hi.u64 	%rd13017, %rd12747, %rd12999;
	add.cc.s64 	%rd13018, %rd13015, %rd12992;
	addc.cc.s64 	%rd13019, %rd12975, 0;
	add.cc.s64 	%rd13020, %rd13018, %rd13016;
	addc.cc.s64 	%rd13021, %rd13019, %rd13017;
	add.s64 	%rd13022, %rd12994, %rd13021;
	setp.lt.u64 	%p1559, %rd13022, %rd12994;
	selp.u64 	%rd13023, 1, 0, %p1559;
	add.s64 	%rd13024, %rd12996, %rd13023;
	setp.lt.u64 	%p1560, %rd13024, %rd12996;
	selp.u64 	%rd13025, 1, 0, %p1560;
	add.s64 	%rd13026, %rd12998, %rd13025;
	mul.lo.s64 	%rd13027, %rd12967, %rd13008;
	mul.lo.s64 	%rd13028, %rd12750, %rd13027;
	mul.hi.u64 	%rd13029, %rd12750, %rd13027;
	add.cc.s64 	%rd13030, %rd13028, %rd13008;
	addc.cc.s64 	%rd13031, %rd13029, 0;
	mul.lo.s64 	%rd13032, %rd12749, %rd13027;
	mul.hi.u64 	%rd13033, %rd12749, %rd13027;
	add.cc.s64 	%rd13034, %rd13031, %rd13014;
	addc.cc.s64 	%rd13035, %rd12975, 0;
	add.cc.s64 	%rd13036, %rd13034, %rd13032;
	addc.cc.s64 	%rd13037, %rd13035, %rd13033;
	mul.lo.s64 	%rd13038, %rd12748, %rd13027;
	mul.hi.u64 	%rd13039, %rd12748, %rd13027;
	add.cc.s64 	%rd13040, %rd13037, %rd13020;
	addc.cc.s64 	%rd13041, %rd12975, 0;
	add.cc.s64 	%rd13042, %rd13040, %rd13038;
	addc.cc.s64 	%rd13043, %rd13041, %rd13039;
	mul.lo.s64 	%rd13044, %rd12747, %rd13027;
	mul.hi.u64 	%rd13045, %rd12747, %rd13027;
	add.cc.s64 	%rd13046, %rd13043, %rd13022;
	addc.cc.s64 	%rd13047, %rd12975, 0;
	add.cc.s64 	%rd13048, %rd13046, %rd13044;
	addc.cc.s64 	%rd13049, %rd13047, %rd13045;
	add.s64 	%rd13050, %rd13024, %rd13049;
	setp.lt.u64 	%p1561, %rd13050, %rd13024;
	selp.u64 	%rd13051, 1, 0, %p1561;
	add.s64 	%rd13052, %rd13026, %rd13051;
	mul.lo.s64 	%rd13053, %rd12967, %rd13036;
	mul.lo.s64 	%rd13054, %rd12750, %rd13053;
	mul.hi.u64 	%rd13055, %rd12750, %rd13053;
	add.cc.s64 	%rd13056, %rd13054, %rd13036;
	addc.cc.s64 	%rd13057, %rd13055, 0;
	mul.lo.s64 	%rd13058, %rd12749, %rd13053;
	mul.hi.u64 	%rd13059, %rd12749, %rd13053;
	add.cc.s64 	%rd13060, %rd13057, %rd13042;
	addc.cc.s64 	%rd13061, %rd12975, 0;
	add.cc.s64 	%rd140, %rd13060, %rd13058;
	addc.cc.s64 	%rd13062, %rd13061, %rd13059;
	mul.lo.s64 	%rd13063, %rd12748, %rd13053;
	mul.hi.u64 	%rd13064, %rd12748, %rd13053;
	add.cc.s64 	%rd13065, %rd13062, %rd13048;
	addc.cc.s64 	%rd13066, %rd12975, 0;
	add.cc.s64 	%rd141, %rd13065, %rd13063;
	addc.cc.s64 	%rd13067, %rd13066, %rd13064;
	mul.lo.s64 	%rd13068, %rd12747, %rd13053;
	mul.hi.u64 	%rd13069, %rd12747, %rd13053;
	add.cc.s64 	%rd13070, %rd13067, %rd13050;
	addc.cc.s64 	%rd13071, %rd12975, 0;
	add.cc.s64 	%rd142, %rd13070, %rd13068;
	addc.cc.s64 	%rd13072, %rd13071, %rd13069;
	add.s64 	%rd22819, %rd13052, %rd13072;
	setp.gt.u64 	%p1562, %rd22819, %rd12747;
	@%p1562 bra 	$L__BB0_62;
	setp.lt.u64 	%p1563, %rd22819, %rd12747;
	mov.u64 	%rd22820, %rd142;
	mov.u64 	%rd22821, %rd141;
	mov.u64 	%rd22822, %rd140;
	@%p1563 bra 	$L__BB0_63;
	ld.const.u64 	%rd13074, [P_CONST+16];
	setp.lt.u64 	%p1564, %rd13074, %rd142;
	@%p1564 bra 	$L__BB0_62;
	setp.gt.u64 	%p1565, %rd13074, %rd142;
	mov.u64 	%rd22820, %rd142;
	mov.u64 	%rd22821, %rd141;
	mov.u64 	%rd22822, %rd140;
	@%p1565 bra 	$L__BB0_63;
	ld.const.u64 	%rd13076, [P_CONST+8];
	setp.lt.u64 	%p1566, %rd13076, %rd141;
	@%p1566 bra 	$L__BB0_62;
	setp.gt.u64 	%p1567, %rd13076, %rd141;
	ld.const.u64 	%rd13078, [P_CONST];
	setp.gt.u64 	%p1568, %rd13078, %rd140;
	or.pred  	%p1569, %p1567, %p1568;
	mov.u64 	%rd22820, %rd142;
	mov.u64 	%rd22821, %rd141;
	mov.u64 	%rd22822, %rd140;
	@%p1569 bra 	$L__BB0_63;
$L__BB0_62:
	ld.const.u64 	%rd13080, [P_CONST];
	sub.s64 	%rd22822, %rd140, %rd13080;
	setp.lt.u64 	%p1570, %rd140, %rd13080;
	selp.u64 	%rd13081, 1, 0, %p1570;
	ld.const.u64 	%rd13082, [P_CONST+8];
	add.s64 	%rd13083, %rd13082, %rd13081;
	sub.s64 	%rd22821, %rd141, %rd13083;
	setp.lt.u64 	%p1571, %rd141, %rd13083;
	selp.u64 	%rd13084, 1, 0, %p1571;
	ld.const.u64 	%rd13085, [P_CONST+16];
	add.s64 	%rd13086, %rd13085, %rd13084;
	sub.s64 	%rd22820, %rd142, %rd13086;
	setp.lt.u64 	%p1572, %rd142, %rd13086;
	selp.u64 	%rd13087, 1, 0, %p1572;
	ld.const.u64 	%rd13088, [P_CONST+24];
	add.s64 	%rd13089, %rd13088, %rd13087;
	sub.s64 	%rd22819, %rd22819, %rd13089;
$L__BB0_63:
	ld.const.u64 	%rd13090, [P_CONST+24];
	ld.const.u64 	%rd13091, [P_CONST+16];
	ld.const.u64 	%rd13092, [P_CONST+8];
	ld.const.u64 	%rd13093, [P_CONST];
	and.b64  	%rd152, %rd60, 4294967295;
	shr.u64 	%rd153, %rd60, 32;
	shr.u64 	%rd13094, %rd22822, 32;
	and.b64  	%rd13095, %rd22822, 4294967295;
	mul.lo.s64 	%rd13096, %rd13095, %rd152;
	mul.lo.s64 	%rd13097, %rd13094, %rd152;
	mul.lo.s64 	%rd13098, %rd13095, %rd153;
	shr.u64 	%rd13099, %rd13096, 32;
	and.b64  	%rd13100, %rd13097, 4294967295;
	add.s64 	%rd13101, %rd13099, %rd13100;
	and.b64  	%rd13102, %rd13098, 4294967295;
	add.s64 	%rd13103, %rd13101, %rd13102;
	shr.u64 	%rd13104, %rd13097, 32;
	mad.lo.s64 	%rd13105, %rd13094, %rd153, %rd13104;
	shr.u64 	%rd13106, %rd13098, 32;
	add.s64 	%rd13107, %rd13105, %rd13106;
	shr.u64 	%rd13108, %rd13103, 32;
	shl.b64 	%rd13109, %rd13103, 32;
	and.b64  	%rd13110, %rd13096, 4294967295;
	or.b64  	%rd13111, %rd13109, %rd13110;
	add.s64 	%rd13112, %rd13107, %rd13108;
	shr.u64 	%rd13113, %rd22821, 32;
	and.b64  	%rd13114, %rd22821, 4294967295;
	mul.lo.s64 	%rd13115, %rd13114, %rd152;
	mul.lo.s64 	%rd13116, %rd13113, %rd152;
	mul.lo.s64 	%rd13117, %rd13114, %rd153;
	shr.u64 	%rd13118, %rd13115, 32;
	and.b64  	%rd13119, %rd13116, 4294967295;
	add.s64 	%rd13120, %rd13118, %rd13119;
	and.b64  	%rd13121, %rd13117, 4294967295;
	add.s64 	%rd13122, %rd13120, %rd13121;
	shr.u64 	%rd13123, %rd13116, 32;
	mad.lo.s64 	%rd13124, %rd13113, %rd153, %rd13123;
	shr.u64 	%rd13125, %rd13117, 32;
	add.s64 	%rd13126, %rd13124, %rd13125;
	shr.u64 	%rd13127, %rd13122, 32;
	shl.b64 	%rd13128, %rd13122, 32;
	and.b64  	%rd13129, %rd13115, 4294967295;
	or.b64  	%rd13130, %rd13128, %rd13129;
	add.s64 	%rd13131, %rd13126, %rd13127;
	shr.u64 	%rd13132, %rd22820, 32;
	and.b64  	%rd13133, %rd22820, 4294967295;
	mul.lo.s64 	%rd13134, %rd13133, %rd152;
	mul.lo.s64 	%rd13135, %rd13132, %rd152;
	mul.lo.s64 	%rd13136, %rd13133, %rd153;
	shr.u64 	%rd13137, %rd13134, 32;
	and.b64  	%rd13138, %rd13135, 4294967295;
	add.s64 	%rd13139, %rd13137, %rd13138;
	and.b64  	%rd13140, %rd13136, 4294967295;
	add.s64 	%rd13141, %rd13139, %rd13140;
	shr.u64 	%rd13142, %rd13135, 32;
	mad.lo.s64 	%rd13143, %rd13132, %rd153, %rd13142;
	shr.u64 	%rd13144, %rd13136, 32;
	add.s64 	%rd13145, %rd13143, %rd13144;
	shr.u64 	%rd13146, %rd13141, 32;
	shl.b64 	%rd13147, %rd13141, 32;
	and.b64  	%rd13148, %rd13134, 4294967295;
	or.b64  	%rd13149, %rd13147, %rd13148;
	add.s64 	%rd13150, %rd13145, %rd13146;
	shr.u64 	%rd13151, %rd22819, 32;
	and.b64  	%rd13152, %rd22819, 4294967295;
	mul.lo.s64 	%rd13153, %rd13152, %rd152;
	mul.lo.s64 	%rd13154, %rd13151, %rd152;
	mul.lo.s64 	%rd13155, %rd13152, %rd153;
	shr.u64 	%rd13156, %rd13153, 32;
	and.b64  	%rd13157, %rd13154, 4294967295;
	add.s64 	%rd13158, %rd13156, %rd13157;
	and.b64  	%rd13159, %rd13155, 4294967295;
	add.s64 	%rd13160, %rd13158, %rd13159;
	shr.u64 	%rd13161, %rd13154, 32;
	mad.lo.s64 	%rd13162, %rd13151, %rd153, %rd13161;
	shr.u64 	%rd13163, %rd13155, 32;
	add.s64 	%rd13164, %rd13162, %rd13163;
	shr.u64 	%rd13165, %rd13160, 32;
	shl.b64 	%rd13166, %rd13160, 32;
	and.b64  	%rd13167, %rd13153, 4294967295;
	or.b64  	%rd13168, %rd13166, %rd13167;
	add.s64 	%rd13169, %rd13164, %rd13165;
	and.b64  	%rd154, %rd59, 4294967295;
	shr.u64 	%rd155, %rd59, 32;
	mul.lo.s64 	%rd13170, %rd13095, %rd154;
	mul.lo.s64 	%rd13171, %rd13094, %rd154;
	mul.lo.s64 	%rd13172, %rd13095, %rd155;
	shr.u64 	%rd13173, %rd13170, 32;
	and.b64  	%rd13174, %rd13171, 4294967295;
	add.s64 	%rd13175, %rd13173, %rd13174;
	and.b64  	%rd13176, %rd13172, 4294967295;
	add.s64 	%rd13177, %rd13175, %rd13176;
	shr.u64 	%rd13178, %rd13171, 32;
	mad.lo.s64 	%rd13179, %rd13094, %rd155, %rd13178;
	shr.u64 	%rd13180, %rd13172, 32;
	add.s64 	%rd13181, %rd13179, %rd13180;
	shr.u64 	%rd13182, %rd13177, 32;
	shl.b64 	%rd13183, %rd13177, 32;
	and.b64  	%rd13184, %rd13170, 4294967295;
	or.b64  	%rd13185, %rd13183, %rd13184;
	add.s64 	%rd13186, %rd13130, %rd13185;
	setp.lt.u64 	%p1573, %rd13186, %rd13130;
	selp.u64 	%rd13187, 1, 0, %p1573;
	add.s64 	%rd13188, %rd13181, %rd13131;
	add.s64 	%rd13189, %rd13188, %rd13182;
	add.s64 	%rd13190, %rd13189, %rd13187;
	mul.lo.s64 	%rd13191, %rd13114, %rd154;
	mul.lo.s64 	%rd13192, %rd13113, %rd154;
	mul.lo.s64 	%rd13193, %rd13114, %rd155;
	shr.u64 	%rd13194, %rd13191, 32;
	and.b64  	%rd13195, %rd13192, 4294967295;
	add.s64 	%rd13196, %rd13194, %rd13195;
	and.b64  	%rd13197, %rd13193, 4294967295;
	add.s64 	%rd13198, %rd13196, %rd13197;
	shr.u64 	%rd13199, %rd13192, 32;
	mad.lo.s64 	%rd13200, %rd13113, %rd155, %rd13199;
	shr.u64 	%rd13201, %rd13193, 32;
	add.s64 	%rd13202, %rd13200, %rd13201;
	shr.u64 	%rd13203, %rd13198, 32;
	shl.b64 	%rd13204, %rd13198, 32;
	and.b64  	%rd13205, %rd13191, 4294967295;
	or.b64  	%rd13206, %rd13204, %rd13205;
	add.s64 	%rd13207, %rd13149, %rd13187;
	add.s64 	%rd13208, %rd13207, %rd13206;
	max.u64 	%rd13209, %rd13149, %rd13207;
	setp.gt.u64 	%p1574, %rd13209, %rd13208;
	selp.u64 	%rd13210, 1, 0, %p1574;
	add.s64 	%rd13211, %rd13202, %rd13150;
	add.s64 	%rd13212, %rd13211, %rd13203;
	add.s64 	%rd13213, %rd13212, %rd13210;
	mul.lo.s64 	%rd13214, %rd13133, %rd154;
	mul.lo.s64 	%rd13215, %rd13132, %rd154;
	mul.lo.s64 	%rd13216, %rd13133, %rd155;
	shr.u64 	%rd13217, %rd13214, 32;
	and.b64  	%rd13218, %rd13215, 4294967295;
	add.s64 	%rd13219, %rd13217, %rd13218;
	and.b64  	%rd13220, %rd13216, 4294967295;
	add.s64 	%rd13221, %rd13219, %rd13220;
	shr.u64 	%rd13222, %rd13215, 32;
	mad.lo.s64 	%rd13223, %rd13132, %rd155, %rd13222;
	shr.u64 	%rd13224, %rd13216, 32;
	add.s64 	%rd13225, %rd13223, %rd13224;
	shr.u64 	%rd13226, %rd13221, 32;
	shl.b64 	%rd13227, %rd13221, 32;
	and.b64  	%rd13228, %rd13214, 4294967295;
	or.b64  	%rd13229, %rd13227, %rd13228;
	add.s64 	%rd13230, %rd13168, %rd13210;
	add.s64 	%rd13231, %rd13230, %rd13229;
	max.u64 	%rd13232, %rd13168, %rd13230;
	setp.gt.u64 	%p1575, %rd13232, %rd13231;
	selp.u64 	%rd13233, 1, 0, %p1575;
	add.s64 	%rd13234, %rd13225, %rd13169;
	add.s64 	%rd13235, %rd13234, %rd13226;
	add.s64 	%rd13236, %rd13235, %rd13233;
	and.b64  	%rd156, %rd58, 4294967295;
	shr.u64 	%rd157, %rd58, 32;
	mul.lo.s64 	%rd13237, %rd13095, %rd156;
	mul.lo.s64 	%rd13238, %rd13094, %rd156;
	mul.lo.s64 	%rd13239, %rd13095, %rd157;
	shr.u64 	%rd13240, %rd13237, 32;
	and.b64  	%rd13241, %rd13238, 4294967295;
	add.s64 	%rd13242, %rd13240, %rd13241;
	and.b64  	%rd13243, %rd13239, 4294967295;
	add.s64 	%rd13244, %rd13242, %rd13243;
	shr.u64 	%rd13245, %rd13238, 32;
	mad.lo.s64 	%rd13246, %rd13094, %rd157, %rd13245;
	shr.u64 	%rd13247, %rd13239, 32;
	add.s64 	%rd13248, %rd13246, %rd13247;
	shr.u64 	%rd13249, %rd13244, 32;
	shl.b64 	%rd13250, %rd13244, 32;
	and.b64  	%rd13251, %rd13237, 4294967295;
	or.b64  	%rd13252, %rd13250, %rd13251;
	add.s64 	%rd13253, %rd13208, %rd13252;
	setp.lt.u64 	%p1576, %rd13253, %rd13208;
	selp.u64 	%rd13254, 1, 0, %p1576;
	add.s64 	%rd13255, %rd13248, %rd13213;
	add.s64 	%rd13256, %rd13255, %rd13249;
	add.s64 	%rd13257, %rd13256, %rd13254;
	mul.lo.s64 	%rd13258, %rd13114, %rd156;
	mul.lo.s64 	%rd13259, %rd13113, %rd156;
	mul.lo.s64 	%rd13260, %rd13114, %rd157;
	shr.u64 	%rd13261, %rd13258, 32;
	and.b64  	%rd13262, %rd13259, 4294967295;
	add.s64 	%rd13263, %rd13261, %rd13262;
	and.b64  	%rd13264, %rd13260, 4294967295;
	add.s64 	%rd13265, %rd13263, %rd13264;
	shr.u64 	%rd13266, %rd13259, 32;
	mad.lo.s64 	%rd13267, %rd13113, %rd157, %rd13266;
	shr.u64 	%rd13268, %rd13260, 32;
	add.s64 	%rd13269, %rd13267, %rd13268;
	shr.u64 	%rd13270, %rd13265, 32;
	shl.b64 	%rd13271, %rd13265, 32;
	and.b64  	%rd13272, %rd13258, 4294967295;
	or.b64  	%rd13273, %rd13271, %rd13272;
	add.s64 	%rd13274, %rd13231, %rd13254;
	add.s64 	%rd13275, %rd13274, %rd13273;
	max.u64 	%rd13276, %rd13231, %rd13274;
	setp.gt.u64 	%p1577, %rd13276, %rd13275;
	selp.u64 	%rd13277, 1, 0, %p1577;
	add.s64 	%rd13278, %rd13269, %rd13236;
	add.s64 	%rd13279, %rd13278, %rd13270;
	add.s64 	%rd13280, %rd13279, %rd13277;
	and.b64  	%rd158, %rd57, 4294967295;
	shr.u64 	%rd159, %rd57, 32;
	mul.lo.s64 	%rd13281, %rd13095, %rd158;
	mul.lo.s64 	%rd13282, %rd13094, %rd158;
	mul.lo.s64 	%rd13283, %rd13095, %rd159;
	shr.u64 	%rd13284, %rd13281, 32;
	and.b64  	%rd13285, %rd13282, 4294967295;
	add.s64 	%rd13286, %rd13284, %rd13285;
	and.b64  	%rd13287, %rd13283, 4294967295;
	add.s64 	%rd13288, %rd13286, %rd13287;
	shr.u64 	%rd13289, %rd13282, 32;
	mad.lo.s64 	%rd13290, %rd13094, %rd159, %rd13289;
	shr.u64 	%rd13291, %rd13283, 32;
	add.s64 	%rd13292, %rd13290, %rd13291;
	shr.u64 	%rd13293, %rd13288, 32;
	shl.b64 	%rd13294, %rd13288, 32;
	and.b64  	%rd13295, %rd13281, 4294967295;
	or.b64  	%rd13296, %rd13294, %rd13295;
	add.s64 	%rd13297, %rd13275, %rd13296;
	setp.lt.u64 	%p1578, %rd13297, %rd13275;
	selp.u64 	%rd13298, 1, 0, %p1578;
	add.s64 	%rd13299, %rd13292, %rd13280;
	add.s64 	%rd13300, %rd13299, %rd13293;
	add.s64 	%rd13301, %rd13300, %rd13298;
	ld.const.u64 	%rd13302, [MU_P];
	mul.lo.s64 	%rd13303, %rd13302, %rd13111;
	mul.lo.s64 	%rd13304, %rd13093, %rd13303;
	mul.hi.u64 	%rd13305, %rd13093, %rd13303;
	add.cc.s64 	%rd13306, %rd13304, %rd13111;
	addc.cc.s64 	%rd13307, %rd13305, 0;
	mul.lo.s64 	%rd13308, %rd13092, %rd13303;
	mul.hi.u64 	%rd13309, %rd13092, %rd13303;
	mov.b64 	%rd13310, 0;
	add.cc.s64 	%rd13311, %rd13307, %rd13186;
	addc.cc.s64 	%rd13312, %rd13310, 0;
	add.cc.s64 	%rd13313, %rd13311, %rd13308;
	addc.cc.s64 	%rd13314, %rd13312, %rd13309;
	mul.lo.s64 	%rd13315, %rd13091, %rd13303;
	mul.hi.u64 	%rd13316, %rd13091, %rd13303;
	add.cc.s64 	%rd13317, %rd13314, %rd13253;
	addc.cc.s64 	%rd13318, %rd13310, 0;
	add.cc.s64 	%rd13319, %rd13317, %rd13315;
	addc.cc.s64 	%rd13320, %rd13318, %rd13316;
	mul.lo.s64 	%rd13321, %rd13090, %rd13303;
	mul.hi.u64 	%rd13322, %rd13090, %rd13303;
	add.cc.s64 	%rd13323, %rd13320, %rd13297;
	addc.cc.s64 	%rd13324, %rd13310, 0;
	add.cc.s64 	%rd13325, %rd13323, %rd13321;
	addc.cc.s64 	%rd13326, %rd13324, %rd13322;
	add.s64 	%rd13327, %rd13112, %rd13326;
	setp.lt.u64 	%p1579, %rd13327, %rd13112;
	selp.u64 	%rd13328, 1, 0, %p1579;
	add.s64 	%rd13329, %rd13190, %rd13328;
	setp.lt.u64 	%p1580, %rd13329, %rd13190;
	selp.u64 	%rd13330, 1, 0, %p1580;
	add.s64 	%rd13331, %rd13257, %rd13330;
	setp.lt.u64 	%p1581, %rd13331, %rd13257;
	selp.u64 	%rd13332, 1, 0, %p1581;
	add.s64 	%rd13333, %rd13301, %rd13332;
	mul.lo.s64 	%rd13334, %rd13302, %rd13313;
	mul.lo.s64 	%rd13335, %rd13093, %rd13334;
	mul.hi.u64 	%rd13336, %rd13093, %rd13334;
	add.cc.s64 	%rd13337, %rd13335, %rd13313;
	addc.cc.s64 	%rd13338, %rd13336, 0;
	mul.lo.s64 	%rd13339, %rd13092, %rd13334;
	mul.hi.u64 	%rd13340, %rd13092, %rd13334;
	add.cc.s64 	%rd13341, %rd13338, %rd13319;
	addc.cc.s64 	%rd13342, %rd13310, 0;
	add.cc.s64 	%rd13343, %rd13341, %rd13339;
	addc.cc.s64 	%rd13344, %rd13342, %rd13340;
	mul.lo.s64 	%rd13345, %rd13091, %rd13334;
	mul.hi.u64 	%rd13346, %rd13091, %rd13334;
	add.cc.s64 	%rd13347, %rd13344, %rd13325;
	addc.cc.s64 	%rd13348, %rd13310, 0;
	add.cc.s64 	%rd13349, %rd13347, %rd13345;
	addc.cc.s64 	%rd13350, %rd13348, %rd13346;
	mul.lo.s64 	%rd13351, %rd13090, %rd13334;
	mul.hi.u64 	%rd13352, %rd13090, %rd13334;
	add.cc.s64 	%rd13353, %rd13350, %rd13327;
	addc.cc.s64 	%rd13354, %rd13310, 0;
	add.cc.s64 	%rd13355, %rd13353, %rd13351;
	addc.cc.s64 	%rd13356, %rd13354, %rd13352;
	add.s64 	%rd13357, %rd13329, %rd13356;
	setp.lt.u64 	%p1582, %rd13357, %rd13329;
	selp.u64 	%rd13358, 1, 0, %p1582;
	add.s64 	%rd13359, %rd13331, %rd13358;
	setp.lt.u64 	%p1583, %rd13359, %rd13331;
	selp.u64 	%rd13360, 1, 0, %p1583;
	add.s64 	%rd13361, %rd13333, %rd13360;
	mul.lo.s64 	%rd13362, %rd13302, %rd13343;
	mul.lo.s64 	%rd13363, %rd13093, %rd13362;
	mul.hi.u64 	%rd13364, %rd13093, %rd13362;
	add.cc.s64 	%rd13365, %rd13363, %rd13343;
	addc.cc.s64 	%rd13366, %rd13364, 0;
	mul.lo.s64 	%rd13367, %rd13092, %rd13362;
	mul.hi.u64 	%rd13368, %rd13092, %rd13362;
	add.cc.s64 	%rd13369, %rd13366, %rd13349;
	addc.cc.s64 	%rd13370, %rd13310, 0;
	add.cc.s64 	%rd13371, %rd13369, %rd13367;
	addc.cc.s64 	%rd13372, %rd13370, %rd13368;
	mul.lo.s64 	%rd13373, %rd13091, %rd13362;
	mul.hi.u64 	%rd13374, %rd13091, %rd13362;
	add.cc.s64 	%rd13375, %rd13372, %rd13355;
	addc.cc.s64 	%rd13376, %rd13310, 0;
	add.cc.s64 	%rd13377, %rd13375, %rd13373;
	addc.cc.s64 	%rd13378, %rd13376, %rd13374;
	mul.lo.s64 	%rd13379, %rd13090, %rd13362;
	mul.hi.u64 	%rd13380, %rd13090, %rd13362;
	add.cc.s64 	%rd13381, %rd13378, %rd13357;
	addc.cc.s64 	%rd13382, %rd13310, 0;
	add.cc.s64 	%rd13383, %rd13381, %rd13379;
	addc.cc.s64 	%rd13384, %rd13382, %rd13380;
	add.s64 	%rd13385, %rd13359, %rd13384;
	setp.lt.u64 	%p1584, %rd13385, %rd13359;
	selp.u64 	%rd13386, 1, 0, %p1584;
	add.s64 	%rd13387, %rd13361, %rd13386;
	mul.lo.s64 	%rd13388, %rd13302, %rd13371;
	mul.lo.s64 	%rd13389, %rd13093, %rd13388;
	mul.hi.u64 	%rd13390, %rd13093, %rd13388;
	add.cc.s64 	%rd13391, %rd13389, %rd13371;
	addc.cc.s64 	%rd13392, %rd13390, 0;
	mul.lo.s64 	%rd13393, %rd13092, %rd13388;
	mul.hi.u64 	%rd13394, %rd13092, %rd13388;
	add.cc.s64 	%rd13395, %rd13392, %rd13377;
	addc.cc.s64 	%rd13396, %rd13310, 0;
	add.cc.s64 	%rd160, %rd13395, %rd13393;
	addc.cc.s64 	%rd13397, %rd13396, %rd13394;
	mul.lo.s64 	%rd13398, %rd13091, %rd13388;
	mul.hi.u64 	%rd13399, %rd13091, %rd13388;
	add.cc.s64 	%rd13400, %rd13397, %rd13383;
	addc.cc.s64 	%rd13401, %rd13310, 0;
	add.cc.s64 	%rd161, %rd13400, %rd13398;
	addc.cc.s64 	%rd13402, %rd13401, %rd13399;
	mul.lo.s64 	%rd13403, %rd13090, %rd13388;
	mul.hi.u64 	%rd13404, %rd13090, %rd13388;
	add.cc.s64 	%rd13405, %rd13402, %rd13385;
	addc.cc.s64 	%rd13406, %rd13310, 0;
	add.cc.s64 	%rd162, %rd13405, %rd13403;
	addc.cc.s64 	%rd13407, %rd13406, %rd13404;
	add.s64 	%rd22823, %rd13387, %rd13407;
	setp.gt.u64 	%p1585, %rd22823, %rd13090;
	@%p1585 bra 	$L__BB0_69;
	ld.const.u64 	%rd13408, [P_CONST+24];
	setp.lt.u64 	%p1586, %rd22823, %rd13408;
	mov.u64 	%rd22824, %rd162;
	mov.u64 	%rd22825, %rd161;
	mov.u64 	%rd22826, %rd160;
	@%p1586 bra 	$L__BB0_70;
	ld.const.u64 	%rd13409, [P_CONST+16];
	setp.lt.u64 	%p1587, %rd13409, %rd162;
	@%p1587 bra 	$L__BB0_69;
	ld.const.u64 	%rd13410, [P_CONST+16];
	setp.gt.u64 	%p1588, %rd13410, %rd162;
	mov.u64 	%rd22824, %rd162;
	mov.u64 	%rd22825, %rd161;
	mov.u64 	%rd22826, %rd160;
	@%p1588 bra 	$L__BB0_70;
	ld.const.u64 	%rd13411, [P_CONST+8];
	setp.lt.u64 	%p1589, %rd13411, %rd161;
	@%p1589 bra 	$L__BB0_69;
	ld.const.u64 	%rd13412, [P_CONST+8];
	setp.gt.u64 	%p1590, %rd13412, %rd161;
	ld.const.u64 	%rd13413, [P_CONST];
	setp.gt.u64 	%p1591, %rd13413, %rd160;
	or.pred  	%p1592, %p1590, %p1591;
	mov.u64 	%rd22824, %rd162;
	mov.u64 	%rd22825, %rd161;
	mov.u64 	%rd22826, %rd160;
	@%p1592 bra 	$L__BB0_70;
$L__BB0_69:
	ld.const.u64 	%rd13415, [P_CONST];
	sub.s64 	%rd22826, %rd160, %rd13415;
	setp.lt.u64 	%p1593, %rd160, %rd13415;
	selp.u64 	%rd13416, 1, 0, %p1593;
	ld.const.u64 	%rd13417, [P_CONST+8];
	add.s64 	%rd13418, %rd13417, %rd13416;
	sub.s64 	%rd22825, %rd161, %rd13418;
	setp.lt.u64 	%p1594, %rd161, %rd13418;
	selp.u64 	%rd13419, 1, 0, %p1594;
	ld.const.u64 	%rd13420, [P_CONST+16];
	add.s64 	%rd13421, %rd13420, %rd13419;
	sub.s64 	%rd22824, %rd162, %rd13421;
	setp.lt.u64 	%p1595, %rd162, %rd13421;
	selp.u64 	%rd13422, 1, 0, %p1595;
	ld.const.u64 	%rd13423, [P_CONST+24];
	add.s64 	%rd13424, %rd13423, %rd13422;
	sub.s64 	%rd22823, %rd22823, %rd13424;
$L__BB0_70:
	ld.const.u64 	%rd13425, [P_CONST+24];
	ld.const.u64 	%rd13426, [P_CONST+16];
	ld.const.u64 	%rd13427, [P_CONST+8];
	ld.const.u64 	%rd13428, [P_CONST];
	and.b64  	%rd13429, %rd22806, 4294967295;
	mul.lo.s64 	%rd13430, %rd13429, %rd69;
	shr.u64 	%rd13431, %rd22806, 32;
	mul.lo.s64 	%rd13432, %rd13431, %rd69;
	mul.lo.s64 	%rd13433, %rd13429, %rd70;
	shr.u64 	%rd13434, %rd13430, 32;
	and.b64  	%rd13435, %rd13432, 4294967295;
	add.s64 	%rd13436, %rd13434, %rd13435;
	and.b64  	%rd13437, %rd13433, 4294967295;
	add.s64 	%rd13438, %rd13436, %rd13437;
	shr.u64 	%rd13439, %rd13432, 32;
	mad.lo.s64 	%rd13440, %rd13431, %rd70, %rd13439;
	shr.u64 	%rd13441, %rd13433, 32;
	add.s64 	%rd13442, %rd13440, %rd13441;
	shr.u64 	%rd13443, %rd13438, 32;
	shl.b64 	%rd13444, %rd13438, 32;
	and.b64  	%rd13445, %rd13430, 4294967295;
	or.b64  	%rd13446, %rd13444, %rd13445;
	add.s64 	%rd13447, %rd13442, %rd13443;
	and.b64  	%rd13448, %rd22805, 4294967295;
	mul.lo.s64 	%rd13449, %rd13448, %rd69;
	shr.u64 	%rd13450, %rd22805, 32;
	mul.lo.s64 	%rd13451, %rd13450, %rd69;
	mul.lo.s64 	%rd13452, %rd13448, %rd70;
	shr.u64 	%rd13453, %rd13449, 32;
	and.b64  	%rd13454, %rd13451, 4294967295;
	add.s64 	%rd13455, %rd13453, %rd13454;
	and.b64  	%rd13456, %rd13452, 4294967295;
	add.s64 	%rd13457, %rd13455, %rd13456;
	shr.u64 	%rd13458, %rd13451, 32;
	mad.lo.s64 	%rd13459, %rd13450, %rd70, %rd13458;
	shr.u64 	%rd13460, %rd13452, 32;
	add.s64 	%rd13461, %rd13459, %rd13460;
	shr.u64 	%rd13462, %rd13457, 32;
	shl.b64 	%rd13463, %rd13457, 32;
	and.b64  	%rd13464, %rd13449, 4294967295;
	or.b64  	%rd13465, %rd13463, %rd13464;
	add.s64 	%rd13466, %rd13461, %rd13462;
	and.b64  	%rd13467, %rd22804, 4294967295;
	mul.lo.s64 	%rd13468, %rd13467, %rd69;
	shr.u64 	%rd13469, %rd22804, 32;
	mul.lo.s64 	%rd13470, %rd13469, %rd69;
	mul.lo.s64 	%rd13471, %rd13467, %rd70;
	shr.u64 	%rd13472, %rd13468, 32;
	and.b64  	%rd13473, %rd13470, 4294967295;
	add.s64 	%rd13474, %rd13472, %rd13473;
	and.b64  	%rd13475, %rd13471, 4294967295;
	add.s64 	%rd13476, %rd13474, %rd13475;
	shr.u64 	%rd13477, %rd13470, 32;
	mad.lo.s64 	%rd13478, %rd13469, %rd70, %rd13477;
	shr.u64 	%rd13479, %rd13471, 32;
	add.s64 	%rd13480, %rd13478, %rd13479;
	shr.u64 	%rd13481, %rd13476, 32;
	shl.b64 	%rd13482, %rd13476, 32;
	and.b64  	%rd13483, %rd13468, 4294967295;
	or.b64  	%rd13484, %rd13482, %rd13483;
	add.s64 	%rd13485, %rd13480, %rd13481;
	and.b64  	%rd13486, %rd22803, 4294967295;
	mul.lo.s64 	%rd13487, %rd13486, %rd69;
	shr.u64 	%rd13488, %rd22803, 32;
	mul.lo.s64 	%rd13489, %rd13488, %rd69;
	mul.lo.s64 	%rd13490, %rd13486, %rd70;
	shr.u64 	%rd13491, %rd13487, 32;
	and.b64  	%rd13492, %rd13489, 4294967295;
	add.s64 	%rd13493, %rd13491, %rd13492;
	and.b64  	%rd13494, %rd13490, 4294967295;
	add.s64 	%rd13495, %rd13493, %rd13494;
	shr.u64 	%rd13496, %rd13489, 32;
	mad.lo.s64 	%rd13497, %rd13488, %rd70, %rd13496;
	shr.u64 	%rd13498, %rd13490, 32;
	add.s64 	%rd13499, %rd13497, %rd13498;
	shr.u64 	%rd13500, %rd13495, 32;
	shl.b64 	%rd13501, %rd13495, 32;
	and.b64  	%rd13502, %rd13487, 4294967295;
	or.b64  	%rd13503, %rd13501, %rd13502;
	add.s64 	%rd13504, %rd13499, %rd13500;
	mul.lo.s64 	%rd13505, %rd13429, %rd72;
	mul.lo.s64 	%rd13506, %rd13431, %rd72;
	mul.lo.s64 	%rd13507, %rd13429, %rd71;
	shr.u64 	%rd13508, %rd13505, 32;
	and.b64  	%rd13509, %rd13506, 4294967295;
	add.s64 	%rd13510, %rd13508, %rd13509;
	and.b64  	%rd13511, %rd13507, 4294967295;
	add.s64 	%rd13512, %rd13510, %rd13511;
	shr.u64 	%rd13513, %rd13506, 32;
	mad.lo.s64 	%rd13514, %rd13431, %rd71, %rd13513;
	shr.u64 	%rd13515, %rd13507, 32;
	add.s64 	%rd13516, %rd13514, %rd13515;
	shr.u64 	%rd13517, %rd13512, 32;
	shl.b64 	%rd13518, %rd13512, 32;
	and.b64  	%rd13519, %rd13505, 4294967295;
	or.b64  	%rd13520, %rd13518, %rd13519;
	add.s64 	%rd13521, %rd13465, %rd13520;
	setp.lt.u64 	%p1596, %rd13521, %rd13465;
	selp.u64 	%rd13522, 1, 0, %p1596;
	add.s64 	%rd13523, %rd13516, %rd13466;
	add.s64 	%rd13524, %rd13523, %rd13517;
	add.s64 	%rd13525, %rd13524, %rd13522;
	mul.lo.s64 	%rd13526, %rd13448, %rd72;
	mul.lo.s64 	%rd13527, %rd13450, %rd72;
	mul.lo.s64 	%rd13528, %rd13448, %rd71;
	shr.u64 	%rd13529, %rd13526, 32;
	and.b64  	%rd13530, %rd13527, 4294967295;
	add.s64 	%rd13531, %rd13529, %rd13530;
	and.b64  	%rd13532, %rd13528, 4294967295;
	add.s64 	%rd13533, %rd13531, %rd13532;
	shr.u64 	%rd13534, %rd13527, 32;
	mad.lo.s64 	%rd13535, %rd13450, %rd71, %rd13534;
	shr.u64 	%rd13536, %rd13528, 32;
	add.s64 	%rd13537, %rd13535, %rd13536;
	shr.u64 	%rd13538, %rd13533, 32;
	shl.b64 	%rd13539, %rd13533, 32;
	and.b64  	%rd13540, %rd13526, 4294967295;
	or.b64  	%rd13541, %rd13539, %rd13540;
	add.s64 	%rd13542, %rd13484, %rd13522;
	add.s64 	%rd13543, %rd13542, %rd13541;
	max.u64 	%rd13544, %rd13484, %rd13542;
	setp.gt.u64 	%p1597, %rd13544, %rd13543;
	selp.u64 	%rd13545, 1, 0, %p1597;
	add.s64 	%rd13546, %rd13537, %rd13485;
	add.s64 	%rd13547, %rd13546, %rd13538;
	add.s64 	%rd13548, %rd13547, %rd13545;
	mul.lo.s64 	%rd13549, %rd13467, %rd72;
	mul.lo.s64 	%rd13550, %rd13469, %rd72;
	mul.lo.s64 	%rd13551, %rd13467, %rd71;
	shr.u64 	%rd13552, %rd13549, 32;
	and.b64  	%rd13553, %rd13550, 4294967295;
	add.s64 	%rd13554, %rd13552, %rd13553;
	and.b64  	%rd13555, %rd13551, 4294967295;
	add.s64 	%rd13556, %rd13554, %rd13555;
	shr.u64 	%rd13557, %rd13550, 32;
	mad.lo.s64 	%rd13558, %rd13469, %rd71, %rd13557;
	shr.u64 	%rd13559, %rd13551, 32;
	add.s64 	%rd13560, %rd13558, %rd13559;
	shr.u64 	%rd13561, %rd13556, 32;
	shl.b64 	%rd13562, %rd13556, 32;
	and.b64  	%rd13563, %rd13549, 4294967295;
	or.b64  	%rd13564, %rd13562, %rd13563;
	add.s64 	%rd13565, %rd13503, %rd13545;
	add.s64 	%rd13566, %rd13565, %rd13564;
	max.u64 	%rd13567, %rd13503, %rd13565;
	setp.gt.u64 	%p1598, %rd13567, %rd13566;
	selp.u64 	%rd13568, 1, 0, %p1598;
	add.s64 	%rd13569, %rd13560, %rd13504;
	add.s64 	%rd13570, %rd13569, %rd13561;
	add.s64 	%rd13571, %rd13570, %rd13568;
	mul.lo.s64 	%rd13572, %rd13429, %rd74;
	mul.lo.s64 	%rd13573, %rd13431, %rd74;
	mul.lo.s64 	%rd13574, %rd13429, %rd73;
	shr.u64 	%rd13575, %rd13572, 32;
	and.b64  	%rd13576, %rd13573, 4294967295;
	add.s64 	%rd13577, %rd13575, %rd13576;
	and.b64  	%rd13578, %rd13574, 4294967295;
	add.s64 	%rd13579, %rd13577, %rd13578;
	shr.u64 	%rd13580, %rd13573, 32;
	mad.lo.s64 	%rd13581, %rd13431, %rd73, %rd13580;
	shr.u64 	%rd13582, %rd13574, 32;
	add.s64 	%rd13583, %rd13581, %rd13582;
	shr.u64 	%rd13584, %rd13579, 32;
	shl.b64 	%rd13585, %rd13579, 32;
	and.b64  	%rd13586, %rd13572, 4294967295;
	or.b64  	%rd13587, %rd13585, %rd13586;
	add.s64 	%rd13588, %rd13543, %rd13587;
	setp.lt.u64 	%p1599, %rd13588, %rd13543;
	selp.u64 	%rd13589, 1, 0, %p1599;
	add.s64 	%rd13590, %rd13583, %rd13548;
	add.s64 	%rd13591, %rd13590, %rd13584;
	add.s64 	%rd13592, %rd13591, %rd13589;
	mul.lo.s64 	%rd13593, %rd13448, %rd74;
	mul.lo.s64 	%rd13594, %rd13450, %rd74;
	mul.lo.s64 	%rd13595, %rd13448, %rd73;
	shr.u64 	%rd13596, %rd13593, 32;
	and.b64  	%rd13597, %rd13594, 4294967295;
	add.s64 	%rd13598, %rd13596, %rd13597;
	and.b64  	%rd13599, %rd13595, 4294967295;
	add.s64 	%rd13600, %rd13598, %rd13599;
	shr.u64 	%rd13601, %rd13594, 32;
	mad.lo.s64 	%rd13602, %rd13450, %rd73, %rd13601;
	shr.u64 	%rd13603, %rd13595, 32;
	add.s64 	%rd13604, %rd13602, %rd13603;
	shr.u64 	%rd13605, %rd13600, 32;
	shl.b64 	%rd13606, %rd13600, 32;
	and.b64  	%rd13607, %rd13593, 4294967295;
	or.b64  	%rd13608, %rd13606, %rd13607;
	add.s64 	%rd13609, %rd13566, %rd13589;
	add.s64 	%rd13610, %rd13609, %rd13608;
	max.u64 	%rd13611, %rd13566, %rd13609;
	setp.gt.u64 	%p1600, %rd13611, %rd13610;
	selp.u64 	%rd13612, 1, 0, %p1600;
	add.s64 	%rd13613, %rd13604, %rd13571;
	add.s64 	%rd13614, %rd13613, %rd13605;
	add.s64 	%rd13615, %rd13614, %rd13612;
	mul.lo.s64 	%rd13616, %rd13429, %rd76;
	mul.lo.s64 	%rd13617, %rd13431, %rd76;
	mul.lo.s64 	%rd13618, %rd13429, %rd75;
	shr.u64 	%rd13619, %rd13616, 32;
	and.b64  	%rd13620, %rd13617, 4294967295;
	add.s64 	%rd13621, %rd13619, %rd13620;
	and.b64  	%rd13622, %rd13618, 4294967295;
	add.s64 	%rd13623, %rd13621, %rd13622;
	shr.u64 	%rd13624, %rd13617, 32;
	mad.lo.s64 	%rd13625, %rd13431, %rd75, %rd13624;
	shr.u64 	%rd13626, %rd13618, 32;
	add.s64 	%rd13627, %rd13625, %rd13626;
	shr.u64 	%rd13628, %rd13623, 32;
	shl.b64 	%rd13629, %rd13623, 32;
	and.b64  	%rd13630, %rd13616, 4294967295;
	or.b64  	%rd13631, %rd13629, %rd13630;
	add.s64 	%rd13632, %rd13610, %rd13631;
	setp.lt.u64 	%p1601, %rd13632, %rd13610;
	selp.u64 	%rd13633, 1, 0, %p1601;
	add.s64 	%rd13634, %rd13627, %rd13615;
	add.s64 	%rd13635, %rd13634, %rd13628;
	add.s64 	%rd13636, %rd13635, %rd13633;
	ld.const.u64 	%rd13637, [MU_P];
	mul.lo.s64 	%rd13638, %rd13637, %rd13446;
	mul.lo.s64 	%rd13639, %rd13428, %rd13638;
	mul.hi.u64 	%rd13640, %rd13428, %rd13638;
	add.cc.s64 	%rd13641, %rd13639, %rd13446;
	addc.cc.s64 	%rd13642, %rd13640, 0;
	mul.lo.s64 	%rd13643, %rd13427, %rd13638;
	mul.hi.u64 	%rd13644, %rd13427, %rd13638;
	mov.b64 	%rd13645, 0;
	add.cc.s64 	%rd13646, %rd13642, %rd13521;
	addc.cc.s64 	%rd13647, %rd13645, 0;
	add.cc.s64 	%rd13648, %rd13646, %rd13643;
	addc.cc.s64 	%rd13649, %rd13647, %rd13644;
	mul.lo.s64 	%rd13650, %rd13426, %rd13638;
	mul.hi.u64 	%rd13651, %rd13426, %rd13638;
	add.cc.s64 	%rd13652, %rd13649, %rd13588;
	addc.cc.s64 	%rd13653, %rd13645, 0;
	add.cc.s64 	%rd13654, %rd13652, %rd13650;
	addc.cc.s64 	%rd13655, %rd13653, %rd13651;
	mul.lo.s64 	%rd13656, %rd13425, %rd13638;
	mul.hi.u64 	%rd13657, %rd13425, %rd13638;
	add.cc.s64 	%rd13658, %rd13655, %rd13632;
	addc.cc.s64 	%rd13659, %rd13645, 0;
	add.cc.s64 	%rd13660, %rd13658, %rd13656;
	addc.cc.s64 	%rd13661, %rd13659, %rd13657;
	add.s64 	%rd13662, %rd13447, %rd13661;
	setp.lt.u64 	%p1602, %rd13662, %rd13447;
	selp.u64 	%rd13663, 1, 0, %p1602;
	add.s64 	%rd13664, %rd13525, %rd13663;
	setp.lt.u64 	%p1603, %rd13664, %rd13525;
	selp.u64 	%rd13665, 1, 0, %p1603;
	add.s64 	%rd13666, %rd13592, %rd13665;
	setp.lt.u64 	%p1604, %rd13666, %rd13592;
	selp.u64 	%rd13667, 1, 0, %p1604;
	add.s64 	%rd13668, %rd13636, %rd13667;
	mul.lo.s64 	%rd13669, %rd13637, %rd13648;
	mul.lo.s64 	%rd13670, %rd13428, %rd13669;
	mul.hi.u64 	%rd13671, %rd13428, %rd13669;
	add.cc.s64 	%rd13672, %rd13670, %rd13648;
	addc.cc.s64 	%rd13673, %rd13671, 0;
	mul.lo.s64 	%rd13674, %rd13427, %rd13669;
	mul.hi.u64 	%rd13675, %rd13427, %rd13669;
	add.cc.s64 	%rd13676, %rd13673, %rd13654;
	addc.cc.s64 	%rd13677, %rd13645, 0;
	add.cc.s64 	%rd13678, %rd13676, %rd13674;
	addc.cc.s64 	%rd13679, %rd13677, %rd13675;
	mul.lo.s64 	%rd13680, %rd13426, %rd13669;
	mul.hi.u64 	%rd13681, %rd13426, %rd13669;
	add.cc.s64 	%rd13682, %rd13679, %rd13660;
	addc.cc.s64 	%rd13683, %rd13645, 0;
	add.cc.s64 	%rd13684, %rd13682, %rd13680;
	addc.cc.s64 	%rd13685, %rd13683, %rd13681;
	mul.lo.s64 	%rd13686, %rd13425, %rd13669;
	mul.hi.u64 	%rd13687, %rd13425, %rd13669;
	add.cc.s64 	%rd13688, %rd13685, %rd13662;
	addc.cc.s64 	%rd13689, %rd13645, 0;
	add.cc.s64 	%rd13690, %rd13688, %rd13686;
	addc.cc.s64 	%rd13691, %rd13689, %rd13687;
	add.s64 	%rd13692, %rd13664, %rd13691;
	setp.lt.u64 	%p1605, %rd13692, %rd13664;
	selp.u64 	%rd13693, 1, 0, %p1605;
	add.s64 	%rd13694, %rd13666, %rd13693;
	setp.lt.u64 	%p1606, %rd13694, %rd13666;
	selp.u64 	%rd13695, 1, 0, %p1606;
	add.s64 	%rd13696, %rd13668, %rd13695;
	mul.lo.s64 	%rd13697, %rd13637, %rd13678;
	mul.lo.s64 	%rd13698, %rd13428, %rd13697;
	mul.hi.u64 	%rd13699, %rd13428, %rd13697;
	add.cc.s64 	%rd13700, %rd13698, %rd13678;
	addc.cc.s64 	%rd13701, %rd13699, 0;
	mul.lo.s64 	%rd13702, %rd13427, %rd13697;
	mul.hi.u64 	%rd13703, %rd13427, %rd13697;
	add.cc.s64 	%rd13704, %rd13701, %rd13684;
	addc.cc.s64 	%rd13705, %rd13645, 0;
	add.cc.s64 	%rd13706, %rd13704, %rd13702;
	addc.cc.s64 	%rd13707, %rd13705, %rd13703;
	mul.lo.s64 	%rd13708, %rd13426, %rd13697;
	mul.hi.u64 	%rd13709, %rd13426, %rd13697;
	add.cc.s64 	%rd13710, %rd13707, %rd13690;
	addc.cc.s64 	%rd13711, %rd13645, 0;
	add.cc.s64 	%rd13712, %rd13710, %rd13708;
	addc.cc.s64 	%rd13713, %rd13711, %rd13709;
	mul.lo.s64 	%rd13714, %rd13425, %rd13697;
	mul.hi.u64 	%rd13715, %rd13425, %rd13697;
	add.cc.s64 	%rd13716, %rd13713, %rd13692;
	addc.cc.s64 	%rd13717, %rd13645, 0;
	add.cc.s64 	%rd13718, %rd13716, %rd13714;
	addc.cc.s64 	%rd13719, %rd13717, %rd13715;
	add.s64 	%rd13720, %rd13694, %rd13719;
	setp.lt.u64 	%p1607, %rd13720, %rd13694;
	selp.u64 	%rd13721, 1, 0, %p1607;
	add.s64 	%rd13722, %rd13696, %rd13721;
	mul.lo.s64 	%rd13723, %rd13637, %rd13706;
	mul.lo.s64 	%rd13724, %rd13428, %rd13723;
	mul.hi.u64 	%rd13725, %rd13428, %rd13723;
	add.cc.s64 	%rd13726, %rd13724, %rd13706;
	addc.cc.s64 	%rd13727, %rd13725, 0;
	mul.lo.s64 	%rd13728, %rd13427, %rd13723;
	mul.hi.u64 	%rd13729, %rd13427, %rd13723;
	add.cc.s64 	%rd13730, %rd13727, %rd13712;
	addc.cc.s64 	%rd13731, %rd13645, 0;
	add.cc.s64 	%rd172, %rd13730, %rd13728;
	addc.cc.s64 	%rd13732, %rd13731, %rd13729;
	mul.lo.s64 	%rd13733, %rd13426, %rd13723;
	mul.hi.u64 	%rd13734, %rd13426, %rd13723;
	add.cc.s64 	%rd13735, %rd13732, %rd13718;
	addc.cc.s64 	%rd13736, %rd13645, 0;
	add.cc.s64 	%rd173, %rd13735, %rd13733;
	addc.cc.s64 	%rd13737, %rd13736, %rd13734;
	mul.lo.s64 	%rd13738, %rd13425, %rd13723;
	mul.hi.u64 	%rd13739, %rd13425, %rd13723;
	add.cc.s64 	%rd13740, %rd13737, %rd13720;
	addc.cc.s64 	%rd13741, %rd13645, 0;
	add.cc.s64 	%rd174, %rd13740, %rd13738;
	addc.cc.s64 	%rd13742, %rd13741, %rd13739;
	add.s64 	%rd22827, %rd13722, %rd13742;
	setp.gt.u64 	%p1608, %rd22827, %rd13425;
	@%p1608 bra 	$L__BB0_76;
	ld.const.u64 	%rd13743, [P_CONST+24];
	setp.lt.u64 	%p1609, %rd22827, %rd13743;
	mov.u64 	%rd22828, %rd174;
	mov.u64 	%rd22829, %rd173;
	mov.u64 	%rd22830, %rd172;
	@%p1609 bra 	$L__BB0_77;
	ld.const.u64 	%rd13744, [P_CONST+16];
	setp.lt.u64 	%p1610, %rd13744, %rd174;
	@%p1610 bra 	$L__BB0_76;
	ld.const.u64 	%rd13745, [P_CONST+16];
	setp.gt.u64 	%p1611, %rd13745, %rd174;
	mov.u64 	%rd22828, %rd174;
	mov.u64 	%rd22829, %rd173;
	mov.u64 	%rd22830, %rd172;
	@%p1611 bra 	$L__BB0_77;
	ld.const.u64 	%rd13746, [P_CONST+8];
	setp.lt.u64 	%p1612, %rd13746, %rd173;
	@%p1612 bra 	$L__BB0_76;
	ld.const.u64 	%rd13747, [P_CONST+8];
	setp.gt.u64 	%p1613, %rd13747, %rd173;
	ld.const.u64 	%rd13748, [P_CONST];
	setp.gt.u64 	%p1614, %rd13748, %rd172;
	or.pred  	%p1615, %p1613, %p1614;
	mov.u64 	%rd22828, %rd174;
	mov.u64 	%rd22829, %rd173;
	mov.u64 	%rd22830, %rd172;
	@%p1615 bra 	$L__BB0_77;
$L__BB0_76:
	ld.const.u64 	%rd13750, [P_CONST];
	sub.s64 	%rd22830, %rd172, %rd13750;
	setp.lt.u64 	%p1616, %rd172, %rd13750;
	selp.u64 	%rd13751, 1, 0, %p1616;
	ld.const.u64 	%rd13752, [P_CONST+8];
	add.s64 	%rd13753, %rd13752, %rd13751;
	sub.s64 	%rd22829, %rd173, %rd13753;
	setp.lt.u64 	%p1617, %rd173, %rd13753;
	selp.u64 	%rd13754, 1, 0, %p1617;
	ld.const.u64 	%rd13755, [P_CONST+16];
	add.s64 	%rd13756, %rd13755, %rd13754;
	sub.s64 	%rd22828, %rd174, %rd13756;
	setp.lt.u64 	%p1618, %rd174, %rd13756;
	selp.u64 	%rd13757, 1, 0, %p1618;
	ld.const.u64 	%rd13758, [P_CONST+24];
	add.s64 	%rd13759, %rd13758, %rd13757;
	sub.s64 	%rd22827, %rd22827, %rd13759;
$L__BB0_77:
	ld.const.u64 	%rd13760, [P_CONST+24];
	ld.const.u64 	%rd13761, [P_CONST+16];
	ld.const.u64 	%rd13762, [P_CONST+8];
	ld.const.u64 	%rd13763, [P_CONST];
	and.b64  	%rd13764, %rd48, 4294967295;
	shr.u64 	%rd13765, %rd48, 32;
	shr.u64 	%rd13766, %rd22830, 32;
	and.b64  	%rd13767, %rd22830, 4294967295;
	mul.lo.s64 	%rd13768, %rd13767, %rd13764;
	mul.lo.s64 	%rd13769, %rd13766, %rd13764;
	mul.lo.s64 	%rd13770, %rd13767, %rd13765;
	shr.u64 	%rd13771, %rd13768, 32;
	and.b64  	%rd13772, %rd13769, 4294967295;
	add.s64 	%rd13773, %rd13771, %rd13772;
	and.b64  	%rd13774, %rd13770, 4294967295;
	add.s64 	%rd13775, %rd13773, %rd13774;
	shr.u64 	%rd13776, %rd13769, 32;
	mad.lo.s64 	%rd13777, %rd13766, %rd13765, %rd13776;
	shr.u64 	%rd13778, %rd13770, 32;
	add.s64 	%rd13779, %rd13777, %rd13778;
	shr.u64 	%rd13780, %rd13775, 32;
	shl.b64 	%rd13781, %rd13775, 32;
	and.b64  	%rd13782, %rd13768, 4294967295;
	or.b64  	%rd13783, %rd13781, %rd13782;
	add.s64 	%rd13784, %rd13779, %rd13780;
	shr.u64 	%rd13785, %rd22829, 32;
	and.b64  	%rd13786, %rd22829, 4294967295;
	mul.lo.s64 	%rd13787, %rd13786, %rd13764;
	mul.lo.s64 	%rd13788, %rd13785, %rd13764;
	mul.lo.s64 	%rd13789, %rd13786, %rd13765;
	shr.u64 	%rd13790, %rd13787, 32;
	and.b64  	%rd13791, %rd13788, 4294967295;
	add.s64 	%rd13792, %rd13790, %rd13791;
	and.b64  	%rd13793, %rd13789, 4294967295;
	add.s64 	%rd13794, %rd13792, %rd13793;
	shr.u64 	%rd13795, %rd13788, 32;
	mad.lo.s64 	%rd13796, %rd13785, %rd13765, %rd13795;
	shr.u64 	%rd13797, %rd13789, 32;
	add.s64 	%rd13798, %rd13796, %rd13797;
	shr.u64 	%rd13799, %rd13794, 32;
	shl.b64 	%rd13800, %rd13794, 32;
	and.b64  	%rd13801, %rd13787, 4294967295;
	or.b64  	%rd13802, %rd13800, %rd13801;
	add.s64 	%rd13803, %rd13798, %rd13799;
	shr.u64 	%rd13804, %rd22828, 32;
	and.b64  	%rd13805, %rd22828, 4294967295;
	mul.lo.s64 	%rd13806, %rd13805, %rd13764;
	mul.lo.s64 	%rd13807, %rd13804, %rd13764;
	mul.lo.s64 	%rd13808, %rd13805, %rd13765;
	shr.u64 	%rd13809, %rd13806, 32;
	and.b64  	%rd13810, %rd13807, 4294967295;
	add.s64 	%rd13811, %rd13809, %rd13810;
	and.b64  	%rd13812, %rd13808, 4294967295;
	add.s64 	%rd13813, %rd13811, %rd13812;
	shr.u64 	%rd13814, %rd13807, 32;
	mad.lo.s64 	%rd13815, %rd13804, %rd13765, %rd13814;
	shr.u64 	%rd13816, %rd13808, 32;
	add.s64 	%rd13817, %rd13815, %rd13816;
	shr.u64 	%rd13818, %rd13813, 32;
	shl.b64 	%rd13819, %rd13813, 32;
	and.b64  	%rd13820, %rd13806, 4294967295;
	or.b64  	%rd13821, %rd13819, %rd13820;
	add.s64 	%rd13822, %rd13817, %rd13818;
	shr.u64 	%rd13823, %rd22827, 32;
	and.b64  	%rd13824, %rd22827, 4294967295;
	mul.lo.s64 	%rd13825, %rd13824, %rd13764;
	mul.lo.s64 	%rd13826, %rd13823, %rd13764;
	mul.lo.s64 	%rd13827, %rd13824, %rd13765;
	shr.u64 	%rd13828, %rd13825, 32;
	and.b64  	%rd13829, %rd13826, 4294967295;
	add.s64 	%rd13830, %rd13828, %rd13829;
	and.b64  	%rd13831, %rd13827, 4294967295;
	add.s64 	%rd13832, %rd13830, %rd13831;
	shr.u64 	%rd13833, %rd13826, 32;
	mad.lo.s64 	%rd13834, %rd13823, %rd13765, %rd13833;
	shr.u64 	%rd13835, %rd13827, 32;
	add.s64 	%rd13836, %rd13834, %rd13835;
	shr.u64 	%rd13837, %rd13832, 32;
	shl.b64 	%rd13838, %rd13832, 32;
	and.b64  	%rd13839, %rd13825, 4294967295;
	or.b64  	%rd13840, %rd13838, %rd13839;
	add.s64 	%rd13841, %rd13836, %rd13837;
	and.b64  	%rd13842, %rd47, 4294967295;
	shr.u64 	%rd13843, %rd47, 32;
	mul.lo.s64 	%rd13844, %rd13767, %rd13842;
	mul.lo.s64 	%rd13845, %rd13766, %rd13842;
	mul.lo.s64 	%rd13846, %rd13767, %rd13843;
	shr.u64 	%rd13847, %rd13844, 32;
	and.b64  	%rd13848, %rd13845, 4294967295;
	add.s64 	%rd13849, %rd13847, %rd13848;
	and.b64  	%rd13850, %rd13846, 4294967295;
	add.s64 	%rd13851, %rd13849, %rd13850;
	shr.u64 	%rd13852, %rd13845, 32;
	mad.lo.s64 	%rd13853, %rd13766, %rd13843, %rd13852;
	shr.u64 	%rd13854, %rd13846, 32;
	add.s64 	%rd13855, %rd13853, %rd13854;
	shr.u64 	%rd13856, %rd13851, 32;
	shl.b64 	%rd13857, %rd13851, 32;
	and.b64  	%rd13858, %rd13844, 4294967295;
	or.b64  	%rd13859, %rd13857, %rd13858;
	add.s64 	%rd13860, %rd13802, %rd13859;
	setp.lt.u64 	%p1619, %rd13860, %rd13802;
	selp.u64 	%rd13861, 1, 0, %p1619;
	add.s64 	%rd13862, %rd13855, %rd13803;
	add.s64 	%rd13863, %rd13862, %rd13856;
	add.s64 	%rd13864, %rd13863, %rd13861;
	mul.lo.s64 	%rd13865, %rd13786, %rd13842;
	mul.lo.s64 	%rd13866, %rd13785, %rd13842;
	mul.lo.s64 	%rd13867, %rd13786, %rd13843;
	shr.u64 	%rd13868, %rd13865, 32;
	and.b64  	%rd13869, %rd13866, 4294967295;
	add.s64 	%rd13870, %rd13868, %rd13869;
	and.b64  	%rd13871, %rd13867, 4294967295;
	add.s64 	%rd13872, %rd13870, %rd13871;
	shr.u64 	%rd13873, %rd13866, 32;
	mad.lo.s64 	%rd13874, %rd13785, %rd13843, %rd13873;
	shr.u64 	%rd13875, %rd13867, 32;
	add.s64 	%rd13876, %rd13874, %rd13875;
	shr.u64 	%rd13877, %rd13872, 32;
	shl.b64 	%rd13878, %rd13872, 32;
	and.b64  	%rd13879, %rd13865, 4294967295;
	or.b64  	%rd13880, %rd13878, %rd13879;
	add.s64 	%rd13881, %rd13821, %rd13861;
	add.s64 	%rd13882, %rd13881, %rd13880;
	max.u64 	%rd13883, %rd13821, %rd13881;
	setp.gt.u64 	%p1620, %rd13883, %rd13882;
	selp.u64 	%rd13884, 1, 0, %p1620;
	add.s64 	%rd13885, %rd13876, %rd13822;
	add.s64 	%rd13886, %rd13885, %rd13877;
	add.s64 	%rd13887, %rd13886, %rd13884;
	mul.lo.s64 	%rd13888, %rd13805, %rd13842;
	mul.lo.s64 	%rd13889, %rd13804, %rd13842;
	mul.lo.s64 	%rd13890, %rd13805, %rd13843;
	shr.u64 	%rd13891, %rd13888, 32;
	and.b64  	%rd13892, %rd13889, 4294967295;
	add.s64 	%rd13893, %rd13891, %rd13892;
	and.b64  	%rd13894, %rd13890, 4294967295;
	add.s64 	%rd13895, %rd13893, %rd13894;
	shr.u64 	%rd13896, %rd13889, 32;
	mad.lo.s64 	%rd13897, %rd13804, %rd13843, %rd13896;
	shr.u64 	%rd13898, %rd13890, 32;
	add.s64 	%rd13899, %rd13897, %rd13898;
	shr.u64 	%rd13900, %rd13895, 32;
	shl.b64 	%rd13901, %rd13895, 32;
	and.b64  	%rd13902, %rd13888, 4294967295;
	or.b64  	%rd13903, %rd13901, %rd13902;
	add.s64 	%rd13904, %rd13840, %rd13884;
	add.s64 	%rd13905, %rd13904, %rd13903;
	max.u64 	%rd13906, %rd13840, %rd13904;
	setp.gt.u64 	%p1621, %rd13906, %rd13905;
	selp.u64 	%rd13907, 1, 0, %p1621;
	add.s64 	%rd13908, %rd13899, %rd13841;
	add.s64 	%rd13909, %rd13908, %rd13900;
	add.s64 	%rd13910, %rd13909, %rd13907;
	and.b64  	%rd13911, %rd46, 4294967295;
	shr.u64 	%rd13912, %rd46, 32;
	mul.lo.s64 	%rd13913, %rd13767, %rd13911;
	mul.lo.s64 	%rd13914, %rd13766, %rd13911;
	mul.lo.s64 	%rd13915, %rd13767, %rd13912;
	shr.u64 	%rd13916, %rd13913, 32;
	and.b64  	%rd13917, %rd13914, 4294967295;
	add.s64 	%rd13918, %rd13916, %rd13917;
	and.b64  	%rd13919, %rd13915, 4294967295;
	add.s64 	%rd13920, %rd13918, %rd13919;
	shr.u64 	%rd13921, %rd13914, 32;
	mad.lo.s64 	%rd13922, %rd13766, %rd13912, %rd13921;
	shr.u64 	%rd13923, %rd13915, 32;
	add.s64 	%rd13924, %rd13922, %rd13923;
	shr.u64 	%rd13925, %rd13920, 32;
	shl.b64 	%rd13926, %rd13920, 32;
	and.b64  	%rd13927, %rd13913, 4294967295;
	or.b64  	%rd13928, %rd13926, %rd13927;
	add.s64 	%rd13929, %rd13882, %rd13928;
	setp.lt.u64 	%p1622, %rd13929, %rd13882;
	selp.u64 	%rd13930, 1, 0, %p1622;
	add.s64 	%rd13931, %rd13924, %rd13887;
	add.s64 	%rd13932, %rd13931, %rd13925;
	add.s64 	%rd13933, %rd13932, %rd13930;
	mul.lo.s64 	%rd13934, %rd13786, %rd13911;
	mul.lo.s64 	%rd13935, %rd13785, %rd13911;
	mul.lo.s64 	%rd13936, %rd13786, %rd13912;
	shr.u64 	%rd13937, %rd13934, 32;
	and.b64  	%rd13938, %rd13935, 4294967295;
	add.s64 	%rd13939, %rd13937, %rd13938;
	and.b64  	%rd13940, %rd13936, 4294967295;
	add.s64 	%rd13941, %rd13939, %rd13940;
	shr.u64 	%rd13942, %rd13935, 32;
	mad.lo.s64 	%rd13943, %rd13785, %rd13912, %rd13942;
	shr.u64 	%rd13944, %rd13936, 32;
	add.s64 	%rd13945, %rd13943, %rd13944;
	shr.u64 	%rd13946, %rd13941, 32;
	shl.b64 	%rd13947, %rd13941, 32;
	and.b64  	%rd13948, %rd13934, 4294967295;
	or.b64  	%rd13949, %rd13947, %rd13948;
	add.s64 	%rd13950, %rd13905, %rd13930;
	add.s64 	%rd13951, %rd13950, %rd13949;
	max.u64 	%rd13952, %rd13905, %rd13950;
	setp.gt.u64 	%p1623, %rd13952, %rd13951;
	selp.u64 	%rd13953, 1, 0, %p1623;
	add.s64 	%rd13954, %rd13945, %rd13910;
	add.s64 	%rd13955, %rd13954, %rd13946;
	add.s64 	%rd13956, %rd13955, %rd13953;
	and.b64  	%rd13957, %rd45, 4294967295;
	shr.u64 	%rd13958, %rd45, 32;
	mul.lo.s64 	%rd13959, %rd13767, %rd13957;
	mul.lo.s64 	%rd13960, %rd13766, %rd13957;
	mul.lo.s64 	%rd13961, %rd13767, %rd13958;
	shr.u64 	%rd13962, %rd13959, 32;
	and.b64  	%rd13963, %rd13960, 4294967295;
	add.s64 	%rd13964, %rd13962, %rd13963;
	and.b64  	%rd13965, %rd13961, 4294967295;
	add.s64 	%rd13966, %rd13964, %rd13965;
	shr.u64 	%rd13967, %rd13960, 32;
	mad.lo.s64 	%rd13968, %rd13766, %rd13958, %rd13967;
	shr.u64 	%rd13969, %rd13961, 32;
	add.s64 	%rd13970, %rd13968, %rd13969;
	shr.u64 	%rd13971, %rd13966, 32;
	shl.b64 	%rd13972, %rd13966, 32;
	and.b64  	%rd13973, %rd13959, 4294967295;
	or.b64  	%rd13974, %rd13972, %rd13973;
	add.s64 	%rd13975, %rd13951, %rd13974;
	setp.lt.u64 	%p1624, %rd13975, %rd13951;
	selp.u64 	%rd13976, 1, 0, %p1624;
	add.s64 	%rd13977, %rd13970, %rd13956;
	add.s64 	%rd13978, %rd13977, %rd13971;
	add.s64 	%rd13979, %rd13978, %rd13976;
	ld.const.u64 	%rd13980, [MU_P];
	mul.lo.s64 	%rd13981, %rd13980, %rd13783;
	mul.lo.s64 	%rd13982, %rd13763, %rd13981;
	mul.hi.u64 	%rd13983, %rd13763, %rd13981;
	add.cc.s64 	%rd13984, %rd13982, %rd13783;
	addc.cc.s64 	%rd13985, %rd13983, 0;
	mul.lo.s64 	%rd13986, %rd13762, %rd13981;
	mul.hi.u64 	%rd13987, %rd13762, %rd13981;
	mov.b64 	%rd13988, 0;
	add.cc.s64 	%rd13989, %rd13985, %rd13860;
	addc.cc.s64 	%rd13990, %rd13988, 0;
	add.cc.s64 	%rd13991, %rd13989, %rd13986;
	addc.cc.s64 	%rd13992, %rd13990, %rd13987;
	mul.lo.s64 	%rd13993, %rd13761, %rd13981;
	mul.hi.u64 	%rd13994, %rd13761, %rd13981;
	add.cc.s64 	%rd13995, %rd13992, %rd13929;
	addc.cc.s64 	%rd13996, %rd13988, 0;
	add.cc.s64 	%rd13997, %rd13995, %rd13993;
	addc.cc.s64 	%rd13998, %rd13996, %rd13994;
	mul.lo.s64 	%rd13999, %rd13760, %rd13981;
	mul.hi.u64 	%rd14000, %rd13760, %rd13981;
	add.cc.s64 	%rd14001, %rd13998, %rd13975;
	addc.cc.s64 	%rd14002, %rd13988, 0;
	add.cc.s64 	%rd14003, %rd14001, %rd13999;
	addc.cc.s64 	%rd14004, %rd14002, %rd14000;
	add.s64 	%rd14005, %rd13784, %rd14004;
	setp.lt.u64 	%p1625, %rd14005, %rd13784;
	selp.u64 	%rd14006, 1, 0, %p1625;
	add.s64 	%rd14007, %rd13864, %rd14006;
	setp.lt.u64 	%p1626, %rd14007, %rd13864;
	selp.u64 	%rd14008, 1, 0, %p1626;
	add.s64 	%rd14009, %rd13933, %rd14008;
	setp.lt.u64 	%p1627, %rd14009, %rd13933;
	selp.u64 	%rd14010, 1, 0, %p1627;
	add.s64 	%rd14011, %rd13979, %rd14010;
	mul.lo.s64 	%rd14012, %rd13980, %rd13991;
	mul.lo.s64 	%rd14013, %rd13763, %rd14012;
	mul.hi.u64 	%rd14014, %rd13763, %rd14012;
	add.cc.s64 	%rd14015, %rd14013, %rd13991;
	addc.cc.s64 	%rd14016, %rd14014, 0;
	mul.lo.s64 	%rd14017, %rd13762, %rd14012;
	mul.hi.u64 	%rd14018, %rd13762, %rd14012;
	add.cc.s64 	%rd14019, %rd14016, %rd13997;
	addc.cc.s64 	%rd14020, %rd13988, 0;
	add.cc.s64 	%rd14021, %rd14019, %rd14017;
	addc.cc.s64 	%rd14022, %rd14020, %rd14018;
	mul.lo.s64 	%rd14023, %rd13761, %rd14012;
	mul.hi.u64 	%rd14024, %rd13761, %rd14012;
	add.cc.s64 	%rd14025, %rd14022, %rd14003;
	addc.cc.s64 	%rd14026, %rd13988, 0;
	add.cc.s64 	%rd14027, %rd14025, %rd14023;
	addc.cc.s64 	%rd14028, %rd14026, %rd14024;
	mul.lo.s64 	%rd14029, %rd13760, %rd14012;
	mul.hi.u64 	%rd14030, %rd13760, %rd14012;
	add.cc.s64 	%rd14031, %rd14028, %rd14005;
	addc.cc.s64 	%rd14032, %rd13988, 0;
	add.cc.s64 	%rd14033, %rd14031, %rd14029;
	addc.cc.s64 	%rd14034, %rd14032, %rd14030;
	add.s64 	%rd14035, %rd14007, %rd14034;
	setp.lt.u64 	%p1628, %rd14035, %rd14007;
	selp.u64 	%rd14036, 1, 0, %p1628;
	add.s64 	%rd14037, %rd14009, %rd14036;
	setp.lt.u64 	%p1629, %rd14037, %rd14009;
	selp.u64 	%rd14038, 1, 0, %p1629;
	add.s64 	%rd14039, %rd14011, %rd14038;
	mul.lo.s64 	%rd14040, %rd13980, %rd14021;
	mul.lo.s64 	%rd14041, %rd13763, %rd14040;
	mul.hi.u64 	%rd14042, %rd13763, %rd14040;
	add.cc.s64 	%rd14043, %rd14041, %rd14021;
	addc.cc.s64 	%rd14044, %rd14042, 0;
	mul.lo.s64 	%rd14045, %rd13762, %rd14040;
	mul.hi.u64 	%rd14046, %rd13762, %rd14040;
	add.cc.s64 	%rd14047, %rd14044, %rd14027;
	addc.cc.s64 	%rd14048, %rd13988, 0;
	add.cc.s64 	%rd14049, %rd14047, %rd14045;
	addc.cc.s64 	%rd14050, %rd14048, %rd14046;
	mul.lo.s64 	%rd14051, %rd13761, %rd14040;
	mul.hi.u64 	%rd14052, %rd13761, %rd14040;
	add.cc.s64 	%rd14053, %rd14050, %rd14033;
	addc.cc.s64 	%rd14054, %rd13988, 0;
	add.cc.s64 	%rd14055, %rd14053, %rd14051;
	addc.cc.s64 	%rd14056, %rd14054, %rd14052;
	mul.lo.s64 	%rd14057, %rd13760, %rd14040;
	mul.hi.u64 	%rd14058, %rd13760, %rd14040;
	add.cc.s64 	%rd14059, %rd14056, %rd14035;
	addc.cc.s64 	%rd14060, %rd13988, 0;
	add.cc.s64 	%rd14061, %rd14059, %rd14057;
	addc.cc.s64 	%rd14062, %rd14060, %rd14058;
	add.s64 	%rd14063, %rd14037, %rd14062;
	setp.lt.u64 	%p1630, %rd14063, %rd14037;
	selp.u64 	%rd14064, 1, 0, %p1630;
	add.s64 	%rd14065, %rd14039, %rd14064;
	mul.lo.s64 	%rd14066, %rd13980, %rd14049;
	mul.lo.s64 	%rd14067, %rd13763, %rd14066;
	mul.hi.u64 	%rd14068, %rd13763, %rd14066;
	add.cc.s64 	%rd14069, %rd14067, %rd14049;
	addc.cc.s64 	%rd14070, %rd14068, 0;
	mul.lo.s64 	%rd14071, %rd13762, %rd14066;
	mul.hi.u64 	%rd14072, %rd13762, %rd14066;
	add.cc.s64 	%rd14073, %rd14070, %rd14055;
	addc.cc.s64 	%rd14074, %rd13988, 0;
	add.cc.s64 	%rd184, %rd14073, %rd14071;
	addc.cc.s64 	%rd14075, %rd14074, %rd14072;
	mul.lo.s64 	%rd14076, %rd13761, %rd14066;
	mul.hi.u64 	%rd14077, %rd13761, %rd14066;
	add.cc.s64 	%rd14078, %rd14075, %rd14061;
	addc.cc.s64 	%rd14079, %rd13988, 0;
	add.cc.s64 	%rd185, %rd14078, %rd14076;
	addc.cc.s64 	%rd14080, %rd14079, %rd14077;
	mul.lo.s64 	%rd14081, %rd13760, %rd14066;
	mul.hi.u64 	%rd14082, %rd13760, %rd14066;
	add.cc.s64 	%rd14083, %rd14080, %rd14063;
	addc.cc.s64 	%rd14084, %rd13988, 0;
	add.cc.s64 	%rd186, %rd14083, %rd14081;
	addc.cc.s64 	%rd14085, %rd14084, %rd14082;
	add.s64 	%rd22831, %rd14065, %rd14085;
	setp.gt.u64 	%p1631, %rd22831, %rd13760;
	@%p1631 bra 	$L__BB0_83;
	ld.const.u64 	%rd14086, [P_CONST+24];
	setp.lt.u64 	%p1632, %rd22831, %rd14086;
	mov.u64 	%rd22832, %rd186;
	mov.u64 	%rd22833, %rd185;
	mov.u64 	%rd22834, %rd184;
	@%p1632 bra 	$L__BB0_84;
	ld.const.u64 	%rd14087, [P_CONST+16];
	setp.lt.u64 	%p1633, %rd14087, %rd186;
	@%p1633 bra 	$L__BB0_83;
	ld.const.u64 	%rd14088, [P_CONST+16];
	setp.gt.u64 	%p1634, %rd14088, %rd186;
	mov.u64 	%rd22832, %rd186;
	mov.u64 	%rd22833, %rd185;
	mov.u64 	%rd22834, %rd184;
	@%p1634 bra 	$L__BB0_84;
	ld.const.u64 	%rd14089, [P_CONST+8];
	setp.lt.u64 	%p1635, %rd14089, %rd185;
	@%p1635 bra 	$L__BB0_83;
	ld.const.u64 	%rd14090, [P_CONST+8];
	setp.gt.u64 	%p1636, %rd14090, %rd185;
	ld.const.u64 	%rd14091, [P_CONST];
	setp.gt.u64 	%p1637, %rd14091, %rd184;
	or.pred  	%p1638, %p1636, %p1637;
	mov.u64 	%rd22832, %rd186;
	mov.u64 	%rd22833, %rd185;
	mov.u64 	%rd22834, %rd184;
	@%p1638 bra 	$L__BB0_84;
$L__BB0_83:
	ld.const.u64 	%rd14093, [P_CONST];
	sub.s64 	%rd22834, %rd184, %rd14093;
	setp.lt.u64 	%p1639, %rd184, %rd14093;
	selp.u64 	%rd14094, 1, 0, %p1639;
	ld.const.u64 	%rd14095, [P_CONST+8];
	add.s64 	%rd14096, %rd14095, %rd14094;
	sub.s64 	%rd22833, %rd185, %rd14096;
	setp.lt.u64 	%p1640, %rd185, %rd14096;
	selp.u64 	%rd14097, 1, 0, %p1640;
	ld.const.u64 	%rd14098, [P_CONST+16];
	add.s64 	%rd14099, %rd14098, %rd14097;
	sub.s64 	%rd22832, %rd186, %rd14099;
	setp.lt.u64 	%p1641, %rd186, %rd14099;
	selp.u64 	%rd14100, 1, 0, %p1641;
	ld.const.u64 	%rd14101, [P_CONST+24];
	add.s64 	%rd14102, %rd14101, %rd14100;
	sub.s64 	%rd22831, %rd22831, %rd14102;
$L__BB0_84:
	sub.s64 	%rd22838, %rd22818, %rd22814;
	setp.lt.u64 	%p1642, %rd22818, %rd22814;
	selp.u64 	%rd14103, 1, 0, %p1642;
	add.s64 	%rd14104, %rd22813, %rd14103;
	sub.s64 	%rd22837, %rd22817, %rd14104;
	setp.lt.u64 	%p1643, %rd22817, %rd14104;
	selp.u64 	%rd14105, 1, 0, %p1643;
	add.s64 	%rd14106, %rd22812, %rd14105;
	sub.s64 	%rd22836, %rd22816, %rd14106;
	setp.lt.u64 	%p1644, %rd22816, %rd14106;
	selp.u64 	%rd14107, 1, 0, %p1644;
	add.s64 	%rd14108, %rd22811, %rd14107;
	sub.s64 	%rd22835, %rd22815, %rd14108;
	setp.ge.u64 	%p1645, %rd22815, %rd14108;
	@%p1645 bra 	$L__BB0_86;
	ld.const.u64 	%rd14109, [P_CONST];
	add.s64 	%rd200, %rd22838, %rd14109;
	setp.ge.u64 	%p1646, %rd200, %rd22838;
	setp.lt.u64 	%p1647, %rd200, %rd22838;
	selp.u64 	%rd14110, 1, 0, %p1647;
	add.s64 	%rd14111, %rd22837, %rd14110;
	ld.const.u64 	%rd14112, [P_CONST+8];
	add.s64 	%rd201, %rd14111, %rd14112;
	setp.lt.u64 	%p1648, %rd201, %rd22837;
	setp.eq.s64 	%p1649, %rd201, %rd22837;
	selp.u32 	%r538, -1, 0, %p1649;
	selp.u32 	%r539, -1, 0, %p1648;
	selp.b32 	%r540, %r539, %r538, %p1646;
	and.b32  	%r542, %r540, 1;
	setp.eq.b32 	%p1650, %r542, 1;
	or.pred  	%p1651, %p1648, %p1650;
	selp.u64 	%rd14113, 1, 0, %p1651;
	add.s64 	%rd14114, %rd22836, %rd14113;
	ld.const.u64 	%rd14115, [P_CONST+16];
	add.s64 	%rd202, %rd14114, %rd14115;
	setp.ge.u64 	%p1652, %rd202, %rd22836;
	setp.lt.u64 	%p1653, %rd202, %rd22836;
	setp.eq.s64 	%p1654, %rd202, %rd22836;
	selp.u32 	%r543, -1, 0, %p1653;
	selp.u32 	%r544, -1, 0, %p1654;
	selp.b32 	%r545, %r544, %r543, %p1651;
	selp.b32 	%r546, %r545, %r543, %p1652;
	cvt.u64.u32 	%rd14116, %r546;
	and.b64  	%rd14117, %rd14116, 1;
	add.s64 	%rd14118, %rd22835, %rd14117;
	ld.const.u64 	%rd14119, [P_CONST+24];
	add.s64 	%rd22835, %rd14118, %rd14119;
	mov.u64 	%rd22836, %rd202;
	mov.u64 	%rd22837, %rd201;
	mov.u64 	%rd22838, %rd200;
$L__BB0_86:
	sub.s64 	%rd22842, %rd22834, %rd22826;
	setp.lt.u64 	%p1655, %rd22834, %rd22826;
	selp.u64 	%rd14120, 1, 0, %p1655;
	add.s64 	%rd14121, %rd22825, %rd14120;
	sub.s64 	%rd22841, %rd22833, %rd14121;
	setp.lt.u64 	%p1656, %rd22833, %rd14121;
	selp.u64 	%rd14122, 1, 0, %p1656;
	add.s64 	%rd14123, %rd22824, %rd14122;
	sub.s64 	%rd22840, %rd22832, %rd14123;
	setp.lt.u64 	%p1657, %rd22832, %rd14123;
	selp.u64 	%rd14124, 1, 0, %p1657;
	add.s64 	%rd14125, %rd22823, %rd14124;
	sub.s64 	%rd22839, %rd22831, %rd14125;
	setp.ge.u64 	%p1658, %rd22831, %rd14125;
	@%p1658 bra 	$L__BB0_88;
	ld.const.u64 	%rd14126, [P_CONST];
	add.s64 	%rd212, %rd22842, %rd14126;
	setp.ge.u64 	%p1659, %rd212, %rd22842;
	setp.lt.u64 	%p1660, %rd212, %rd22842;
	selp.u64 	%rd14127, 1, 0, %p1660;
	add.s64 	%rd14128, %rd22841, %rd14127;
	ld.const.u64 	%rd14129, [P_CONST+8];
	add.s64 	%rd213, %rd14128, %rd14129;
	setp.lt.u64 	%p1661, %rd213, %rd22841;
	setp.eq.s64 	%p1662, %rd213, %rd22841;
	selp.u32 	%r547, -1, 0, %p1662;
	selp.u32 	%r548, -1, 0, %p1661;
	selp.b32 	%r549, %r548, %r547, %p1659;
	and.b32  	%r551, %r549, 1;
	setp.eq.b32 	%p1663, %r551, 1;
	or.pred  	%p1664, %p1661, %p1663;
	selp.u64 	%rd14130, 1, 0, %p1664;
	add.s64 	%rd14131, %rd22840, %rd14130;
	ld.const.u64 	%rd14132, [P_CONST+16];
	add.s64 	%rd214, %rd14131, %rd14132;
	setp.ge.u64 	%p1665, %rd214, %rd22840;
	setp.lt.u64 	%p1666, %rd214, %rd22840;
	setp.eq.s64 	%p1667, %rd214, %rd22840;
	selp.u32 	%r552, -1, 0, %p1666;
	selp.u32 	%r553, -1, 0, %p1667;
	selp.b32 	%r554, %r553, %r552, %p1664;
	selp.b32 	%r555, %r554, %r552, %p1665;
	cvt.u64.u32 	%rd14133, %r555;
	and.b64  	%rd14134, %rd14133, 1;
	add.s64 	%rd14135, %rd22839, %rd14134;
	ld.const.u64 	%rd14136, [P_CONST+24];
	add.s64 	%rd22839, %rd14135, %rd14136;
	mov.u64 	%rd22840, %rd214;
	mov.u64 	%rd22841, %rd213;
	mov.u64 	%rd22842, %rd212;
$L__BB0_88:
	ld.const.u64 	%rd14137, [ZERO+24];
	setp.gt.u64 	%p1668, %rd22835, %rd14137;
	@%p1668 bra 	$L__BB0_214;
	ld.const.u64 	%rd220, [ZERO+24];
	setp.lt.u64 	%p1669, %rd22835, %rd220;
	ld.const.u64 	%rd14138, [ZERO+16];
	setp.ne.s64 	%p1670, %rd22836, %rd14138;
	ld.const.u64 	%rd14140, [ZERO+8];
	setp.ne.s64 	%p1671, %rd22837, %rd14140;
	or.pred  	%p1672, %p1670, %p1671;
	or.pred  	%p1673, %p1672, %p1669;
	ld.const.u64 	%rd14142, [ZERO];
	setp.ne.s64 	%p1674, %rd22838, %rd14142;
	or.pred  	%p1675, %p1673, %p1674;
	@%p1675 bra 	$L__BB0_214;
	setp.gt.u64 	%p1676, %rd22839, %rd220;
	mov.b64 	%rd22987, 0;
	mov.b32 	%r1096, 1;
	mov.u64 	%rd22988, %rd22987;
	mov.u64 	%rd22989, %rd22987;
	mov.u64 	%rd22990, %rd22987;
	mov.u64 	%rd22991, %rd23367;
	mov.u64 	%rd22992, %rd23368;
	mov.u64 	%rd22993, %rd23369;
	mov.u64 	%rd22994, %rd23370;
	mov.u64 	%rd22995, %rd23367;
	mov.u64 	%rd22996, %rd23368;
	mov.u64 	%rd22997, %rd23369;
	mov.u64 	%rd22998, %rd23370;
	@%p1676 bra 	$L__BB0_316;
	setp.lt.u64 	%p1677, %rd22839, %rd220;
	setp.ne.s64 	%p1678, %rd22840, %rd14138;
	setp.ne.s64 	%p1679, %rd22841, %rd14140;
	or.pred  	%p1680, %p1678, %p1679;
	or.pred  	%p1681, %p1680, %p1677;
	setp.ne.s64 	%p1682, %rd22842, %rd14142;
	or.pred  	%p1683, %p1681, %p1682;
	mov.u64 	%rd22991, %rd23367;
	mov.u64 	%rd22992, %rd23368;
	mov.u64 	%rd22993, %rd23369;
	mov.u64 	%rd22994, %rd23370;
	mov.u64 	%rd22995, %rd23367;
	mov.u64 	%rd22996, %rd23368;
	mov.u64 	%rd22997, %rd23369;
	mov.u64 	%rd22998, %rd23370;
	@%p1683 bra 	$L__BB0_316;
	or.b64  	%rd14153, %rd60, %rd59;
	or.b64  	%rd14154, %rd14153, %rd58;
	or.b64  	%rd14155, %rd14154, %rd57;
	setp.eq.s64 	%p1684, %rd14155, 0;
	mov.u64 	%rd22988, %rd22987;
	mov.u64 	%rd22989, %rd22987;
	mov.u64 	%rd22990, %rd22987;
	mov.u64 	%rd22991, %rd23367;
	mov.u64 	%rd22992, %rd23368;
	mov.u64 	%rd22993, %rd23369;
	mov.u64 	%rd22994, %rd23370;
	mov.u64 	%rd22995, %rd23367;
	mov.u64 	%rd22996, %rd23368;
	mov.u64 	%rd22997, %rd23369;
	mov.u64 	%rd22998, %rd23370;
	@%p1684 bra 	$L__BB0_316;
	ld.const.u64 	%rd221, [P_CONST+24];
	ld.const.u64 	%rd222, [P_CONST+16];
	ld.const.u64 	%rd223, [P_CONST+8];
	ld.const.u64 	%rd224, [P_CONST];
	mul.lo.s64 	%rd14156, %rd152, %rd152;
	mul.lo.s64 	%rd14157, %rd153, %rd152;
	shr.u64 	%rd14158, %rd14156, 32;
	shl.b64 	%rd14159, %rd14157, 1;
	and.b64  	%rd14160, %rd14159, 8589934590;
	add.s64 	%rd14161, %rd14158, %rd14160;
	shr.u64 	%rd14162, %rd14157, 31;
	and.b64  	%rd14163, %rd14162, 8589934590;
	mad.lo.s64 	%rd14164, %rd153, %rd153, %rd14163;
	shr.u64 	%rd14165, %rd14161, 32;
	shl.b64 	%rd14166, %rd14161, 32;
	and.b64  	%rd14167, %rd14156, 4294967295;
	or.b64  	%rd14168, %rd14166, %rd14167;
	add.s64 	%rd14169, %rd14164, %rd14165;
	mul.lo.s64 	%rd14170, %rd154, %rd152;
	mul.lo.s64 	%rd14171, %rd155, %rd152;
	mul.lo.s64 	%rd14172, %rd154, %rd153;
	shr.u64 	%rd14173, %rd14170, 32;
	and.b64  	%rd14174, %rd14171, 4294967295;
	add.s64 	%rd14175, %rd14173, %rd14174;
	and.b64  	%rd14176, %rd14172, 4294967295;
	add.s64 	%rd14177, %rd14175, %rd14176;
	shr.u64 	%rd14178, %rd14171, 32;
	mad.lo.s64 	%rd14179, %rd155, %rd153, %rd14178;
	shr.u64 	%rd14180, %rd14172, 32;
	add.s64 	%rd14181, %rd14179, %rd14180;
	shr.u64 	%rd14182, %rd14177, 32;
	shl.b64 	%rd14183, %rd14177, 32;
	and.b64  	%rd14184, %rd14170, 4294967295;
	or.b64  	%rd14185, %rd14183, %rd14184;
	add.s64 	%rd14186, %rd14181, %rd14182;
	mul.lo.s64 	%rd14187, %rd156, %rd152;
	mul.lo.s64 	%rd14188, %rd157, %rd152;
	mul.lo.s64 	%rd14189, %rd156, %rd153;
	shr.u64 	%rd14190, %rd14187, 32;
	and.b64  	%rd14191, %rd14188, 4294967295;
	add.s64 	%rd14192, %rd14190, %rd14191;
	and.b64  	%rd14193, %rd14189, 4294967295;
	add.s64 	%rd14194, %rd14192, %rd14193;
	shr.u64 	%rd14195, %rd14188, 32;
	mad.lo.s64 	%rd14196, %rd157, %rd153, %rd14195;
	shr.u64 	%rd14197, %rd14189, 32;
	add.s64 	%rd14198, %rd14196, %rd14197;
	shr.u64 	%rd14199, %rd14194, 32;
	shl.b64 	%rd14200, %rd14194, 32;
	and.b64  	%rd14201, %rd14187, 4294967295;
	or.b64  	%rd14202, %rd14200, %rd14201;
	add.s64 	%rd14203, %rd14198, %rd14199;
	mul.lo.s64 	%rd14204, %rd158, %rd152;
	mul.lo.s64 	%rd14205, %rd159, %rd152;
	mul.lo.s64 	%rd14206, %rd158, %rd153;
	shr.u64 	%rd14207, %rd14204, 32;
	and.b64  	%rd14208, %rd14205, 4294967295;
	add.s64 	%rd14209, %rd14207, %rd14208;
	and.b64  	%rd14210, %rd14206, 4294967295;
	add.s64 	%rd14211, %rd14209, %rd14210;
	shr.u64 	%rd14212, %rd14205, 32;
	mad.lo.s64 	%rd14213, %rd159, %rd153, %rd14212;
	shr.u64 	%rd14214, %rd14206, 32;
	add.s64 	%rd14215, %rd14213, %rd14214;
	shr.u64 	%rd14216, %rd14211, 32;
	shl.b64 	%rd14217, %rd14211, 32;
	and.b64  	%rd14218, %rd14204, 4294967295;
	or.b64  	%rd14219, %rd14217, %rd14218;
	add.s64 	%rd14220, %rd14215, %rd14216;
	shl.b64 	%rd14221, %rd14185, 1;
	shr.u64 	%rd14222, %rd14183, 63;
	add.s64 	%rd14223, %rd14186, %rd14186;
	add.s64 	%rd14224, %rd14223, %rd14222;
	mul.lo.s64 	%rd14225, %rd154, %rd154;
	mul.lo.s64 	%rd14226, %rd155, %rd154;
	shr.u64 	%rd14227, %rd14225, 32;
	shl.b64 	%rd14228, %rd14226, 1;
	and.b64  	%rd14229, %rd14228, 8589934590;
	add.s64 	%rd14230, %rd14227, %rd14229;
	shr.u64 	%rd14231, %rd14226, 31;
	and.b64  	%rd14232, %rd14231, 8589934590;
	mad.lo.s64 	%rd14233, %rd155, %rd155, %rd14232;
	shr.u64 	%rd14234, %rd14230, 32;
	shl.b64 	%rd14235, %rd14230, 32;
	and.b64  	%rd14236, %rd14225, 4294967295;
	or.b64  	%rd14237, %rd14235, %rd14236;
	add.s64 	%rd14238, %rd14202, %rd14222;
	add.s64 	%rd14239, %rd14238, %rd14237;
	max.u64 	%rd14240, %rd14202, %rd14238;
	setp.gt.u64 	%p1685, %rd14240, %rd14239;
	selp.u64 	%rd14241, 1, 0, %p1685;
	add.s64 	%rd14242, %rd14233, %rd14203;
	add.s64 	%rd14243, %rd14242, %rd14234;
	add.s64 	%rd14244, %rd14243, %rd14241;
	mul.lo.s64 	%rd14245, %rd156, %rd154;
	mul.lo.s64 	%rd14246, %rd157, %rd154;
	mul.lo.s64 	%rd14247, %rd156, %rd155;
	shr.u64 	%rd14248, %rd14245, 32;
	and.b64  	%rd14249, %rd14246, 4294967295;
	add.s64 	%rd14250, %rd14248, %rd14249;
	and.b64  	%rd14251, %rd14247, 4294967295;
	add.s64 	%rd14252, %rd14250, %rd14251;
	shr.u64 	%rd14253, %rd14246, 32;
	mad.lo.s64 	%rd14254, %rd157, %rd155, %rd14253;
	shr.u64 	%rd14255, %rd14247, 32;
	add.s64 	%rd14256, %rd14254, %rd14255;
	shr.u64 	%rd14257, %rd14252, 32;
	shl.b64 	%rd14258, %rd14252, 32;
	and.b64  	%rd14259, %rd14245, 4294967295;
	or.b64  	%rd14260, %rd14258, %rd14259;
	add.s64 	%rd14261, %rd14219, %rd14241;
	add.s64 	%rd14262, %rd14261, %rd14260;
	max.u64 	%rd14263, %rd14219, %rd14261;
	setp.gt.u64 	%p1686, %rd14263, %rd14262;
	selp.u64 	%rd14264, 1, 0, %p1686;
	add.s64 	%rd14265, %rd14256, %rd14220;
	add.s64 	%rd14266, %rd14265, %rd14257;
	add.s64 	%rd14267, %rd14266, %rd14264;
	add.s64 	%rd14268, %rd14239, %rd14202;
	setp.lt.u64 	%p1687, %rd14268, %rd14239;
	selp.u64 	%rd14269, 1, 0, %p1687;
	add.s64 	%rd14270, %rd14203, %rd14244;
	add.s64 	%rd14271, %rd14270, %rd14269;
	add.s64 	%rd14272, %rd14262, %rd14269;
	add.s64 	%rd14273, %rd14272, %rd14260;
	max.u64 	%rd14274, %rd14262, %rd14272;
	setp.gt.u64 	%p1688, %rd14274, %rd14273;
	selp.u64 	%rd14275, 1, 0, %p1688;
	add.s64 	%rd14276, %rd14256, %rd14267;
	add.s64 	%rd14277, %rd14276, %rd14257;
	add.s64 	%rd14278, %rd14277, %rd14275;
	add.s64 	%rd14279, %rd14273, %rd14219;
	setp.lt.u64 	%p1689, %rd14279, %rd14273;
	selp.u64 	%rd14280, 1, 0, %p1689;
	add.s64 	%rd14281, %rd14220, %rd14278;
	add.s64 	%rd14282, %rd14281, %rd14280;
	ld.const.u64 	%rd14283, [MU_P];
	mul.lo.s64 	%rd14284, %rd14283, %rd14168;
	mul.lo.s64 	%rd14285, %rd224, %rd14284;
	mul.hi.u64 	%rd14286, %rd224, %rd14284;
	add.cc.s64 	%rd14287, %rd14285, %rd14168;
	addc.cc.s64 	%rd14288, %rd14286, 0;
	mul.lo.s64 	%rd14289, %rd223, %rd14284;
	mul.hi.u64 	%rd14290, %rd223, %rd14284;
	mov.b64 	%rd14291, 0;
	add.cc.s64 	%rd14292, %rd14288, %rd14221;
	addc.cc.s64 	%rd14293, %rd14291, 0;
	add.cc.s64 	%rd14294, %rd14292, %rd14289;
	addc.cc.s64 	%rd14295, %rd14293, %rd14290;
	mul.lo.s64 	%rd14296, %rd222, %rd14284;
	mul.hi.u64 	%rd14297, %rd222, %rd14284;
	add.cc.s64 	%rd14298, %rd14295, %rd14268;
	addc.cc.s64 	%rd14299, %rd14291, 0;
	add.cc.s64 	%rd14300, %rd14298, %rd14296;
	addc.cc.s64 	%rd14301, %rd14299, %rd14297;
	mul.lo.s64 	%rd14302, %rd221, %rd14284;
	mul.hi.u64 	%rd14303, %rd221, %rd14284;
	add.cc.s64 	%rd14304, %rd14301, %rd14279;
	addc.cc.s64 	%rd14305, %rd14291, 0;
	add.cc.s64 	%rd14306, %rd14304, %rd14302;
	addc.cc.s64 	%rd14307, %rd14305, %rd14303;
	add.s64 	%rd14308, %rd14169, %rd14307;
	setp.lt.u64 	%p1690, %rd14308, %rd14169;
	selp.u64 	%rd14309, 1, 0, %p1690;
	add.s64 	%rd14310, %rd14224, %rd14309;
	setp.lt.u64 	%p1691, %rd14310, %rd14224;
	selp.u64 	%rd14311, 1, 0, %p1691;
	add.s64 	%rd14312, %rd14271, %rd14311;
	setp.lt.u64 	%p1692, %rd14312, %rd14271;
	selp.u64 	%rd14313, 1, 0, %p1692;
	add.s64 	%rd14314, %rd14282, %rd14313;
	mul.lo.s64 	%rd14315, %rd14283, %rd14294;
	mul.lo.s64 	%rd14316, %rd224, %rd14315;
	mul.hi.u64 	%rd14317, %rd224, %rd14315;
	add.cc.s64 	%rd14318, %rd14316, %rd14294;
	addc.cc.s64 	%rd14319, %rd14317, 0;
	mul.lo.s64 	%rd14320, %rd223, %rd14315;
	mul.hi.u64 	%rd14321, %rd223, %rd14315;
	add.cc.s64 	%rd14322, %rd14319, %rd14300;
	addc.cc.s64 	%rd14323, %rd14291, 0;
	add.cc.s64 	%rd14324, %rd14322, %rd14320;
	addc.cc.s64 	%rd14325, %rd14323, %rd14321;
	mul.lo.s64 	%rd14326, %rd222, %rd14315;
	mul.hi.u64 	%rd14327, %rd222, %rd14315;
	add.cc.s64 	%rd14328, %rd14325, %rd14306;
	addc.cc.s64 	%rd14329, %rd14291, 0;
	add.cc.s64 	%rd14330, %rd14328, %rd14326;
	addc.cc.s64 	%rd14331, %rd14329, %rd14327;
	mul.lo.s64 	%rd14332, %rd221, %rd14315;
	mul.hi.u64 	%rd14333, %rd221, %rd14315;
	add.cc.s64 	%rd14334, %rd14331, %rd14308;
	addc.cc.s64 	%rd14335, %rd14291, 0;
	add.cc.s64 	%rd14336, %rd14334, %rd14332;
	addc.cc.s64 	%rd14337, %rd14335, %rd14333;
	add.s64 	%rd14338, %rd14310, %rd14337;
	setp.lt.u64 	%p1693, %rd14338, %rd14310;
	selp.u64 	%rd14339, 1, 0, %p1693;
	add.s64 	%rd14340, %rd14312, %rd14339;
	setp.lt.u64 	%p1694, %rd14340, %rd14312;
	selp.u64 	%rd14341, 1, 0, %p1694;
	add.s64 	%rd14342, %rd14314, %rd14341;
	mul.lo.s64 	%rd14343, %rd14283, %rd14324;
	mul.lo.s64 	%rd14344, %rd224, %rd14343;
	mul.hi.u64 	%rd14345, %rd224, %rd14343;
	add.cc.s64 	%rd14346, %rd14344, %rd14324;
	addc.cc.s64 	%rd14347, %rd14345, 0;
	mul.lo.s64 	%rd14348, %rd223, %rd14343;
	mul.hi.u64 	%rd14349, %rd223, %rd14343;
	add.cc.s64 	%rd14350, %rd14347, %rd14330;
	addc.cc.s64 	%rd14351, %rd14291, 0;
	add.cc.s64 	%rd14352, %rd14350, %rd14348;
	addc.cc.s64 	%rd14353, %rd14351, %rd14349;
	mul.lo.s64 	%rd14354, %rd222, %rd14343;
	mul.hi.u64 	%rd14355, %rd222, %rd14343;
	add.cc.s64 	%rd14356, %rd14353, %rd14336;
	addc.cc.s64 	%rd14357, %rd14291, 0;
	add.cc.s64 	%rd14358, %rd14356, %rd14354;
	addc.cc.s64 	%rd14359, %rd14357, %rd14355;
	mul.lo.s64 	%rd14360, %rd221, %rd14343;
	mul.hi.u64 	%rd14361, %rd221, %rd14343;
	add.cc.s64 	%rd14362, %rd14359, %rd14338;
	addc.cc.s64 	%rd14363, %rd14291, 0;
	add.cc.s64 	%rd14364, %rd14362, %rd14360;
	addc.cc.s64 	%rd14365, %rd14363, %rd14361;
	add.s64 	%rd14366, %rd14340, %rd14365;
	setp.lt.u64 	%p1695, %rd14366, %rd14340;
	selp.u64 	%rd14367, 1, 0, %p1695;
	add.s64 	%rd14368, %rd14342, %rd14367;
	mul.lo.s64 	%rd14369, %rd14283, %rd14352;
	mul.lo.s64 	%rd14370, %rd224, %rd14369;
	mul.hi.u64 	%rd14371, %rd224, %rd14369;
	add.cc.s64 	%rd14372, %rd14370, %rd14352;
	addc.cc.s64 	%rd14373, %rd14371, 0;
	mul.lo.s64 	%rd14374, %rd223, %rd14369;
	mul.hi.u64 	%rd14375, %rd223, %rd14369;
	add.cc.s64 	%rd14376, %rd14373, %rd14358;
	addc.cc.s64 	%rd14377, %rd14291, 0;
	add.cc.s64 	%rd225, %rd14376, %rd14374;
	addc.cc.s64 	%rd14378, %rd14377, %rd14375;
	mul.lo.s64 	%rd14379, %rd222, %rd14369;
	mul.hi.u64 	%rd14380, %rd222, %rd14369;
	add.cc.s64 	%rd14381, %rd14378, %rd14364;
	addc.cc.s64 	%rd14382, %rd14291, 0;
	add.cc.s64 	%rd226, %rd14381, %rd14379;
	addc.cc.s64 	%rd14383, %rd14382, %rd14380;
	mul.lo.s64 	%rd14384, %rd221, %rd14369;
	mul.hi.u64 	%rd14385, %rd221, %rd14369;
	add.cc.s64 	%rd14386, %rd14383, %rd14366;
	addc.cc.s64 	%rd14387, %rd14291, 0;
	add.cc.s64 	%rd227, %rd14386, %rd14384;
	addc.cc.s64 	%rd14388, %rd14387, %rd14385;
	add.s64 	%rd22846, %rd14368, %rd14388;
	setp.gt.u64 	%p1696, %rd22846, %rd221;
	@%p1696 bra 	$L__BB0_99;
	setp.lt.u64 	%p1697, %rd22846, %rd221;
	mov.u64 	%rd22843, %rd225;
	mov.u64 	%rd22844, %rd226;
	mov.u64 	%rd22845, %rd227;
	@%p1697 bra 	$L__BB0_100;
	setp.lt.u64 	%p1698, %rd222, %rd227;
	@%p1698 bra 	$L__BB0_99;
	setp.gt.u64 	%p1699, %rd222, %rd227;
	mov.u64 	%rd22843, %rd225;
	mov.u64 	%rd22844, %rd226;
	mov.u64 	%rd22845, %rd227;
	@%p1699 bra 	$L__BB0_100;
	setp.lt.u64 	%p1700, %rd223, %rd226;
	@%p1700 bra 	$L__BB0_99;
	setp.gt.u64 	%p1701, %rd223, %rd226;
	setp.gt.u64 	%p1702, %rd224, %rd225;
	or.pred  	%p1703, %p1701, %p1702;
	mov.u64 	%rd22843, %rd225;
	mov.u64 	%rd22844, %rd226;
	mov.u64 	%rd22845, %rd227;
	@%p1703 bra 	$L__BB0_100;
$L__BB0_99:
	sub.s64 	%rd22843, %rd225, %rd224;
	setp.lt.u64 	%p1704, %rd225, %rd224;
	selp.u64 	%rd14389, 1, 0, %p1704;
	add.s64 	%rd14390, %rd223, %rd14389;
	sub.s64 	%rd22844, %rd226, %rd14390;
	setp.lt.u64 	%p1705, %rd226, %rd14390;
	selp.u64 	%rd14391, 1, 0, %p1705;
	add.s64 	%rd14392, %rd222, %rd14391;
	sub.s64 	%rd22845, %rd227, %rd14392;
	setp.lt.u64 	%p1706, %rd227, %rd14392;
	selp.u64 	%rd14393, 1, 0, %p1706;
	add.s64 	%rd14394, %rd221, %rd14393;
	sub.s64 	%rd22846, %rd22846, %rd14394;
$L__BB0_100:
	ld.const.u64 	%rd237, [P_CONST+24];
	ld.const.u64 	%rd238, [P_CONST+16];
	ld.const.u64 	%rd239, [P_CONST+8];
	ld.const.u64 	%rd14395, [P_CONST];
	shr.u64 	%rd240, %rd22843, 32;
	and.b64  	%rd241, %rd22843, 4294967295;
	mul.lo.s64 	%rd14396, %rd241, %rd108;
	mul.lo.s64 	%rd14397, %rd240, %rd108;
	mul.lo.s64 	%rd14398, %rd241, %rd109;
	shr.u64 	%rd14399, %rd14396, 32;
	and.b64  	%rd14400, %rd14397, 4294967295;
	add.s64 	%rd14401, %rd14399, %rd14400;
	and.b64  	%rd14402, %rd14398, 4294967295;
	add.s64 	%rd14403, %rd14401, %rd14402;
	shr.u64 	%rd14404, %rd14397, 32;
	mad.lo.s64 	%rd14405, %rd240, %rd109, %rd14404;
	shr.u64 	%rd14406, %rd14398, 32;
	add.s64 	%rd14407, %rd14405, %rd14406;
	shr.u64 	%rd14408, %rd14403, 32;
	shl.b64 	%rd14409, %rd14403, 32;
	and.b64  	%rd14410, %rd14396, 4294967295;
	or.b64  	%rd14411, %rd14409, %rd14410;
	add.s64 	%rd14412, %rd14407, %rd14408;
	shr.u64 	%rd242, %rd22844, 32;
	and.b64  	%rd243, %rd22844, 4294967295;
	mul.lo.s64 	%rd14413, %rd243, %rd108;
	mul.lo.s64 	%rd14414, %rd242, %rd108;
	mul.lo.s64 	%rd14415, %rd243, %rd109;
	shr.u64 	%rd14416, %rd14413, 32;
	and.b64  	%rd14417, %rd14414, 4294967295;
	add.s64 	%rd14418, %rd14416, %rd14417;
	and.b64  	%rd14419, %rd14415, 4294967295;
	add.s64 	%rd14420, %rd14418, %rd14419;
	shr.u64 	%rd14421, %rd14414, 32;
	mad.lo.s64 	%rd14422, %rd242, %rd109, %rd14421;
	shr.u64 	%rd14423, %rd14415, 32;
	add.s64 	%rd14424, %rd14422, %rd14423;
	shr.u64 	%rd14425, %rd14420, 32;
	shl.b64 	%rd14426, %rd14420, 32;
	and.b64  	%rd14427, %rd14413, 4294967295;
	or.b64  	%rd14428, %rd14426, %rd14427;
	add.s64 	%rd14429, %rd14424, %rd14425;
	shr.u64 	%rd244, %rd22845, 32;
	and.b64  	%rd245, %rd22845, 4294967295;
	mul.lo.s64 	%rd14430, %rd245, %rd108;
	mul.lo.s64 	%rd14431, %rd244, %rd108;
	mul.lo.s64 	%rd14432, %rd245, %rd109;
	shr.u64 	%rd14433, %rd14430, 32;
	and.b64  	%rd14434, %rd14431, 4294967295;
	add.s64 	%rd14435, %rd14433, %rd14434;
	and.b64  	%rd14436, %rd14432, 4294967295;
	add.s64 	%rd14437, %rd14435, %rd14436;
	shr.u64 	%rd14438, %rd14431, 32;
	mad.lo.s64 	%rd14439, %rd244, %rd109, %rd14438;
	shr.u64 	%rd14440, %rd14432, 32;
	add.s64 	%rd14441, %rd14439, %rd14440;
	shr.u64 	%rd14442, %rd14437, 32;
	shl.b64 	%rd14443, %rd14437, 32;
	and.b64  	%rd14444, %rd14430, 4294967295;
	or.b64  	%rd14445, %rd14443, %rd14444;
	add.s64 	%rd14446, %rd14441, %rd14442;
	shr.u64 	%rd246, %rd22846, 32;
	and.b64  	%rd247, %rd22846, 4294967295;
	mul.lo.s64 	%rd14447, %rd247, %rd108;
	mul.lo.s64 	%rd14448, %rd246, %rd108;
	mul.lo.s64 	%rd14449, %rd247, %rd109;
	shr.u64 	%rd14450, %rd14447, 32;
	and.b64  	%rd14451, %rd14448, 4294967295;
	add.s64 	%rd14452, %rd14450, %rd14451;
	and.b64  	%rd14453, %rd14449, 4294967295;
	add.s64 	%rd14454, %rd14452, %rd14453;
	shr.u64 	%rd14455, %rd14448, 32;
	mad.lo.s64 	%rd14456, %rd246, %rd109, %rd14455;
	shr.u64 	%rd14457, %rd14449, 32;
	add.s64 	%rd14458, %rd14456, %rd14457;
	shr.u64 	%rd14459, %rd14454, 32;
	shl.b64 	%rd14460, %rd14454, 32;
	and.b64  	%rd14461, %rd14447, 4294967295;
	or.b64  	%rd14462, %rd14460, %rd14461;
	add.s64 	%rd14463, %rd14458, %rd14459;
	mul.lo.s64 	%rd14464, %rd241, %rd110;
	mul.lo.s64 	%rd14465, %rd240, %rd110;
	mul.lo.s64 	%rd14466, %rd241, %rd111;
	shr.u64 	%rd14467, %rd14464, 32;
	and.b64  	%rd14468, %rd14465, 4294967295;
	add.s64 	%rd14469, %rd14467, %rd14468;
	and.b64  	%rd14470, %rd14466, 4294967295;
	add.s64 	%rd14471, %rd14469, %rd14470;
	shr.u64 	%rd14472, %rd14465, 32;
	mad.lo.s64 	%rd14473, %rd240, %rd111, %rd14472;
	shr.u64 	%rd14474, %rd14466, 32;
	add.s64 	%rd14475, %rd14473, %rd14474;
	shr.u64 	%rd14476, %rd14471, 32;
	shl.b64 	%rd14477, %rd14471, 32;
	and.b64  	%rd14478, %rd14464, 4294967295;
	or.b64  	%rd14479, %rd14477, %rd14478;
	add.s64 	%rd14480, %rd14428, %rd14479;
	setp.lt.u64 	%p1707, %rd14480, %rd14428;
	selp.u64 	%rd14481, 1, 0, %p1707;
	add.s64 	%rd14482, %rd14475, %rd14429;
	add.s64 	%rd14483, %rd14482, %rd14476;
	add.s64 	%rd14484, %rd14483, %rd14481;
	mul.lo.s64 	%rd14485, %rd243, %rd110;
	mul.lo.s64 	%rd14486, %rd242, %rd110;
	mul.lo.s64 	%rd14487, %rd243, %rd111;
	shr.u64 	%rd14488, %rd14485, 32;
	and.b64  	%rd14489, %rd14486, 4294967295;
	add.s64 	%rd14490, %rd14488, %rd14489;
	and.b64  	%rd14491, %rd14487, 4294967295;
	add.s64 	%rd14492, %rd14490, %rd14491;
	shr.u64 	%rd14493, %rd14486, 32;
	mad.lo.s64 	%rd14494, %rd242, %rd111, %rd14493;
	shr.u64 	%rd14495, %rd14487, 32;
	add.s64 	%rd14496, %rd14494, %rd14495;
	shr.u64 	%rd14497, %rd14492, 32;
	shl.b64 	%rd14498, %rd14492, 32;
	and.b64  	%rd14499, %rd14485, 4294967295;
	or.b64  	%rd14500, %rd14498, %rd14499;
	add.s64 	%rd14501, %rd14445, %rd14481;
	add.s64 	%rd14502, %rd14501, %rd14500;
	max.u64 	%rd14503, %rd14445, %rd14501;
	setp.gt.u64 	%p1708, %rd14503, %rd14502;
	selp.u64 	%rd14504, 1, 0, %p1708;
	add.s64 	%rd14505, %rd14496, %rd14446;
	add.s64 	%rd14506, %rd14505, %rd14497;
	add.s64 	%rd14507, %rd14506, %rd14504;
	mul.lo.s64 	%rd14508, %rd245, %rd110;
	mul.lo.s64 	%rd14509, %rd244, %rd110;
	mul.lo.s64 	%rd14510, %rd245, %rd111;
	shr.u64 	%rd14511, %rd14508, 32;
	and.b64  	%rd14512, %rd14509, 4294967295;
	add.s64 	%rd14513, %rd14511, %rd14512;
	and.b64  	%rd14514, %rd14510, 4294967295;
	add.s64 	%rd14515, %rd14513, %rd14514;
	shr.u64 	%rd14516, %rd14509, 32;
	mad.lo.s64 	%rd14517, %rd244, %rd111, %rd14516;
	shr.u64 	%rd14518, %rd14510, 32;
	add.s64 	%rd14519, %rd14517, %rd14518;
	shr.u64 	%rd14520, %rd14515, 32;
	shl.b64 	%rd14521, %rd14515, 32;
	and.b64  	%rd14522, %rd14508, 4294967295;
	or.b64  	%rd14523, %rd14521, %rd14522;
	add.s64 	%rd14524, %rd14462, %rd14504;
	add.s64 	%rd14525, %rd14524, %rd14523;
	max.u64 	%rd14526, %rd14462, %rd14524;
	setp.gt.u64 	%p1709, %rd14526, %rd14525;
	selp.u64 	%rd14527, 1, 0, %p1709;
	add.s64 	%rd14528, %rd14519, %rd14463;
	add.s64 	%rd14529, %rd14528, %rd14520;
	add.s64 	%rd14530, %rd14529, %rd14527;
	mul.lo.s64 	%rd14531, %rd241, %rd112;
	mul.lo.s64 	%rd14532, %rd240, %rd112;
	mul.lo.s64 	%rd14533, %rd241, %rd113;
	shr.u64 	%rd14534, %rd14531, 32;
	and.b64  	%rd14535, %rd14532, 4294967295;
	add.s64 	%rd14536, %rd14534, %rd14535;
	and.b64  	%rd14537, %rd14533, 4294967295;
	add.s64 	%rd14538, %rd14536, %rd14537;
	shr.u64 	%rd14539, %rd14532, 32;
	mad.lo.s64 	%rd14540, %rd240, %rd113, %rd14539;
	shr.u64 	%rd14541, %rd14533, 32;
	add.s64 	%rd14542, %rd14540, %rd14541;
	shr.u64 	%rd14543, %rd14538, 32;
	shl.b64 	%rd14544, %rd14538, 32;
	and.b64  	%rd14545, %rd14531, 4294967295;
	or.b64  	%rd14546, %rd14544, %rd14545;
	add.s64 	%rd14547, %rd14502, %rd14546;
	setp.lt.u64 	%p1710, %rd14547, %rd14502;
	selp.u64 	%rd14548, 1, 0, %p1710;
	add.s64 	%rd14549, %rd14542, %rd14507;
	add.s64 	%rd14550, %rd14549, %rd14543;
	add.s64 	%rd14551, %rd14550, %rd14548;
	mul.lo.s64 	%rd14552, %rd243, %rd112;
	mul.lo.s64 	%rd14553, %rd242, %rd112;
	mul.lo.s64 	%rd14554, %rd243, %rd113;
	shr.u64 	%rd14555, %rd14552, 32;
	and.b64  	%rd14556, %rd14553, 4294967295;
	add.s64 	%rd14557, %rd14555, %rd14556;
	and.b64  	%rd14558, %rd14554, 4294967295;
	add.s64 	%rd14559, %rd14557, %rd14558;
	shr.u64 	%rd14560, %rd14553, 32;
	mad.lo.s64 	%rd14561, %rd242, %rd113, %rd14560;
	shr.u64 	%rd14562, %rd14554, 32;
	add.s64 	%rd14563, %rd14561, %rd14562;
	shr.u64 	%rd14564, %rd14559, 32;
	shl.b64 	%rd14565, %rd14559, 32;
	and.b64  	%rd14566, %rd14552, 4294967295;
	or.b64  	%rd14567, %rd14565, %rd14566;
	add.s64 	%rd14568, %rd14525, %rd14548;
	add.s64 	%rd14569, %rd14568, %rd14567;
	max.u64 	%rd14570, %rd14525, %rd14568;
	setp.gt.u64 	%p1711, %rd14570, %rd14569;
	selp.u64 	%rd14571, 1, 0, %p1711;
	add.s64 	%rd14572, %rd14563, %rd14530;
	add.s64 	%rd14573, %rd14572, %rd14564;
	add.s64 	%rd14574, %rd14573, %rd14571;
	mul.lo.s64 	%rd14575, %rd241, %rd114;
	mul.lo.s64 	%rd14576, %rd240, %rd114;
	mul.lo.s64 	%rd14577, %rd241, %rd115;
	shr.u64 	%rd14578, %rd14575, 32;
	and.b64  	%rd14579, %rd14576, 4294967295;
	add.s64 	%rd14580, %rd14578, %rd14579;
	and.b64  	%rd14581, %rd14577, 4294967295;
	add.s64 	%rd14582, %rd14580, %rd14581;
	shr.u64 	%rd14583, %rd14576, 32;
	mad.lo.s64 	%rd14584, %rd240, %rd115, %rd14583;
	shr.u64 	%rd14585, %rd14577, 32;
	add.s64 	%rd14586, %rd14584, %rd14585;
	shr.u64 	%rd14587, %rd14582, 32;
	shl.b64 	%rd14588, %rd14582, 32;
	and.b64  	%rd14589, %rd14575, 4294967295;
	or.b64  	%rd14590, %rd14588, %rd14589;
	add.s64 	%rd14591, %rd14569, %rd14590;
	setp.lt.u64 	%p1712, %rd14591, %rd14569;
	selp.u64 	%rd14592, 1, 0, %p1712;
	add.s64 	%rd14593, %rd14586, %rd14574;
	add.s64 	%rd14594, %rd14593, %rd14587;
	add.s64 	%rd14595, %rd14594, %rd14592;
	ld.const.u64 	%rd14596, [MU_P];
	mul.lo.s64 	%rd14597, %rd14596, %rd14411;
	mul.lo.s64 	%rd14598, %rd14395, %rd14597;
	mul.hi.u64 	%rd14599, %rd14395, %rd14597;
	add.cc.s64 	%rd14600, %rd14598, %rd14411;
	addc.cc.s64 	%rd14601, %rd14599, 0;
	mul.lo.s64 	%rd14602, %rd239, %rd14597;
	mul.hi.u64 	%rd14603, %rd239, %rd14597;
	mov.b64 	%rd14604, 0;
	add.cc.s64 	%rd14605, %rd14601, %rd14480;
	addc.cc.s64 	%rd14606, %rd14604, 0;
	add.cc.s64 	%rd14607, %rd14605, %rd14602;
	addc.cc.s64 	%rd14608, %rd14606, %rd14603;
	mul.lo.s64 	%rd14609, %rd238, %rd14597;
	mul.hi.u64 	%rd14610, %rd238, %rd14597;
	add.cc.s64 	%rd14611, %rd14608, %rd14547;
	addc.cc.s64 	%rd14612, %rd14604, 0;
	add.cc.s64 	%rd14613, %rd14611, %rd14609;
	addc.cc.s64 	%rd14614, %rd14612, %rd14610;
	mul.lo.s64 	%rd14615, %rd237, %rd14597;
	mul.hi.u64 	%rd14616, %rd237, %rd14597;
	add.cc.s64 	%rd14617, %rd14614, %rd14591;
	addc.cc.s64 	%rd14618, %rd14604, 0;
	add.cc.s64 	%rd14619, %rd14617, %rd14615;
	addc.cc.s64 	%rd14620, %rd14618, %rd14616;
	add.s64 	%rd14621, %rd14412, %rd14620;
	setp.lt.u64 	%p1713, %rd14621, %rd14412;
	selp.u64 	%rd14622, 1, 0, %p1713;
	add.s64 	%rd14623, %rd14484, %rd14622;
	setp.lt.u64 	%p1714, %rd14623, %rd14484;
	selp.u64 	%rd14624, 1, 0, %p1714;
	add.s64 	%rd14625, %rd14551, %rd14624;
	setp.lt.u64 	%p1715, %rd14625, %rd14551;
	selp.u64 	%rd14626, 1, 0, %p1715;
	add.s64 	%rd14627, %rd14595, %rd14626;
	mul.lo.s64 	%rd14628, %rd14596, %rd14607;
	mul.lo.s64 	%rd14629, %rd14395, %rd14628;
	mul.hi.u64 	%rd14630, %rd14395, %rd14628;
	add.cc.s64 	%rd14631, %rd14629, %rd14607;
	addc.cc.s64 	%rd14632, %rd14630, 0;
	mul.lo.s64 	%rd14633, %rd239, %rd14628;
	mul.hi.u64 	%rd14634, %rd239, %rd14628;
	add.cc.s64 	%rd14635, %rd14632, %rd14613;
	addc.cc.s64 	%rd14636, %rd14604, 0;
	add.cc.s64 	%rd14637, %rd14635, %rd14633;
	addc.cc.s64 	%rd14638, %rd14636, %rd14634;
	mul.lo.s64 	%rd14639, %rd238, %rd14628;
	mul.hi.u64 	%rd14640, %rd238, %rd14628;
	add.cc.s64 	%rd14641, %rd14638, %rd14619;
	addc.cc.s64 	%rd14642, %rd14604, 0;
	add.cc.s64 	%rd14643, %rd14641, %rd14639;
	addc.cc.s64 	%rd14644, %rd14642, %rd14640;
	mul.lo.s64 	%rd14645, %rd237, %rd14628;
	mul.hi.u64 	%rd14646, %rd237, %rd14628;
	add.cc.s64 	%rd14647, %rd14644, %rd14621;
	addc.cc.s64 	%rd14648, %rd14604, 0;
	add.cc.s64 	%rd14649, %rd14647, %rd14645;
	addc.cc.s64 	%rd14650, %rd14648, %rd14646;
	add.s64 	%rd14651, %rd14623, %rd14650;
	setp.lt.u64 	%p1716, %rd14651, %rd14623;
	selp.u64 	%rd14652, 1, 0, %p1716;
	add.s64 	%rd14653, %rd14625, %rd14652;
	setp.lt.u64 	%p1717, %rd14653, %rd14625;
	selp.u64 	%rd14654, 1, 0, %p1717;
	add.s64 	%rd14655, %rd14627, %rd14654;
	mul.lo.s64 	%rd14656, %rd14596, %rd14637;
	mul.lo.s64 	%rd14657, %rd14395, %rd14656;
	mul.hi.u64 	%rd14658, %rd14395, %rd14656;
	add.cc.s64 	%rd14659, %rd14657, %rd14637;
	addc.cc.s64 	%rd14660, %rd14658, 0;
	mul.lo.s64 	%rd14661, %rd239, %rd14656;
	mul.hi.u64 	%rd14662, %rd239, %rd14656;
	add.cc.s64 	%rd14663, %rd14660, %rd14643;
	addc.cc.s64 	%rd14664, %rd14604, 0;
	add.cc.s64 	%rd14665, %rd14663, %rd14661;
	addc.cc.s64 	%rd14666, %rd14664, %rd14662;
	mul.lo.s64 	%rd14667, %rd238, %rd14656;
	mul.hi.u64 	%rd14668, %rd238, %rd14656;
	add.cc.s64 	%rd14669, %rd14666, %rd14649;
	addc.cc.s64 	%rd14670, %rd14604, 0;
	add.cc.s64 	%rd14671, %rd14669, %rd14667;
	addc.cc.s64 	%rd14672, %rd14670, %rd14668;
	mul.lo.s64 	%rd14673, %rd237, %rd14656;
	mul.hi.u64 	%rd14674, %rd237, %rd14656;
	add.cc.s64 	%rd14675, %rd14672, %rd14651;
	addc.cc.s64 	%rd14676, %rd14604, 0;
	add.cc.s64 	%rd14677, %rd14675, %rd14673;
	addc.cc.s64 	%rd14678, %rd14676, %rd14674;
	add.s64 	%rd14679, %rd14653, %rd14678;
	setp.lt.u64 	%p1718, %rd14679, %rd14653;
	selp.u64 	%rd14680, 1, 0, %p1718;
	add.s64 	%rd14681, %rd14655, %rd14680;
	mul.lo.s64 	%rd14682, %rd14596, %rd14665;
	mul.lo.s64 	%rd14683, %rd14395, %rd14682;
	mul.hi.u64 	%rd14684, %rd14395, %rd14682;
	add.cc.s64 	%rd14685, %rd14683, %rd14665;
	addc.cc.s64 	%rd14686, %rd14684, 0;
	mul.lo.s64 	%rd14687, %rd239, %rd14682;
	mul.hi.u64 	%rd14688, %rd239, %rd14682;
	add.cc.s64 	%rd14689, %rd14686, %rd14671;
	addc.cc.s64 	%rd14690, %rd14604, 0;
	add.cc.s64 	%rd248, %rd14689, %rd14687;
	addc.cc.s64 	%rd14691, %rd14690, %rd14688;
	mul.lo.s64 	%rd14692, %rd238, %rd14682;
	mul.hi.u64 	%rd14693, %rd238, %rd14682;
	add.cc.s64 	%rd14694, %rd14691, %rd14677;
	addc.cc.s64 	%rd14695, %rd14604, 0;
	add.cc.s64 	%rd249, %rd14694, %rd14692;
	addc.cc.s64 	%rd14696, %rd14695, %rd14693;
	mul.lo.s64 	%rd14697, %rd237, %rd14682;
	mul.hi.u64 	%rd14698, %rd237, %rd14682;
	add.cc.s64 	%rd14699, %rd14696, %rd14679;
	addc.cc.s64 	%rd14700, %rd14604, 0;
	add.cc.s64 	%rd250, %rd14699, %rd14697;
	addc.cc.s64 	%rd14701, %rd14700, %rd14698;
	add.s64 	%rd22850, %rd14681, %rd14701;
	setp.gt.u64 	%p1719, %rd22850, %rd237;
	@%p1719 bra 	$L__BB0_106;
	setp.lt.u64 	%p1720, %rd22850, %rd237;
	mov.u64 	%rd22847, %rd248;
	mov.u64 	%rd22848, %rd249;
	mov.u64 	%rd22849, %rd250;
	@%p1720 bra 	$L__BB0_107;
	setp.lt.u64 	%p1721, %rd238, %rd250;
	@%p1721 bra 	$L__BB0_106;
	setp.gt.u64 	%p1722, %rd238, %rd250;
	mov.u64 	%rd22847, %rd248;
	mov.u64 	%rd22848, %rd249;
	mov.u64 	%rd22849, %rd250;
	@%p1722 bra 	$L__BB0_107;
	setp.lt.u64 	%p1723, %rd239, %rd249;
	@%p1723 bra 	$L__BB0_106;
	setp.gt.u64 	%p1724, %rd239, %rd249;
	setp.gt.u64 	%p1725, %rd14395, %rd248;
	or.pred  	%p1726, %p1724, %p1725;
	mov.u64 	%rd22847, %rd248;
	mov.u64 	%rd22848, %rd249;
	mov.u64 	%rd22849, %rd250;
	@%p1726 bra 	$L__BB0_107;
$L__BB0_106:
	sub.s64 	%rd22847, %rd248, %rd14395;
	setp.lt.u64 	%p1727, %rd248, %rd14395;
	selp.u64 	%rd14705, 1, 0, %p1727;
	add.s64 	%rd14706, %rd239, %rd14705;
	sub.s64 	%rd22848, %rd249, %rd14706;
	setp.lt.u64 	%p1728, %rd249, %rd14706;
	selp.u64 	%rd14707, 1, 0, %p1728;
	add.s64 	%rd14709, %rd238, %rd14707;
	sub.s64 	%rd22849, %rd250, %rd14709;
	setp.lt.u64 	%p1729, %rd250, %rd14709;
	selp.u64 	%rd14710, 1, 0, %p1729;
	add.s64 	%rd14712, %rd237, %rd14710;
	sub.s64 	%rd22850, %rd22850, %rd14712;
$L__BB0_107:
	shl.b64 	%rd261, %rd22847, 1;
	setp.gt.s64 	%p1730, %rd22847, -1;
	mov.b64 	{%r559, %r560}, %rd22848;
	mov.b64 	{%r561, %r562}, %rd22847;
	shf.l.wrap.b32 	%r563, %r562, %r559, 1;
	shf.l.wrap.b32 	%r564, %r559, %r560, 1;
	mov.b64 	%rd262, {%r563, %r564};
	setp.lt.u64 	%p1731, %rd262, %rd22848;
	setp.eq.s64 	%p1732, %rd262, %rd22848;
	selp.u32 	%r565, -1, 0, %p1732;
	selp.u32 	%r566, -1, 0, %p1731;
	selp.b32 	%r567, %r566, %r565, %p1730;
	and.b32  	%r569, %r567, 1;
	setp.eq.b32 	%p1733, %r569, 1;
	or.pred  	%p1734, %p1731, %p1733;
	selp.u64 	%rd14713, 1, 0, %p1734;
	shl.b64 	%rd14714, %rd22849, 1;
	or.b64  	%rd263, %rd14714, %rd14713;
	setp.ge.u64 	%p1735, %rd263, %rd22849;
	setp.lt.u64 	%p1736, %rd263, %rd22849;
	setp.eq.s64 	%p1737, %rd263, %rd22849;
	selp.u32 	%r570, -1, 0, %p1736;
	selp.u32 	%r571, -1, 0, %p1737;
	selp.b32 	%r572, %r571, %r570, %p1734;
	selp.b32 	%r573, %r572, %r570, %p1735;
	and.b32  	%r574, %r573, 1;
	setp.eq.b32 	%p1, %r574, 1;
	cvt.u64.u32 	%rd14715, %r573;
	and.b64  	%rd14716, %rd14715, 1;
	shl.b64 	%rd14717, %rd22850, 1;
	or.b64  	%rd22854, %rd14717, %rd14716;
	setp.lt.u64 	%p1738, %rd22854, %rd22850;
	@%p1738 bra 	$L__BB0_114;
	setp.eq.s64 	%p1739, %rd22854, %rd22850;
	and.pred  	%p1740, %p1739, %p1;
	setp.gt.u64 	%p1741, %rd22854, %rd237;
	or.pred  	%p1742, %p1740, %p1741;
	@%p1742 bra 	$L__BB0_114;
	setp.lt.u64 	%p1743, %rd22854, %rd237;
	mov.u64 	%rd22851, %rd261;
	mov.u64 	%rd22852, %rd262;
	mov.u64 	%rd22853, %rd263;
	@%p1743 bra 	$L__BB0_115;
	setp.gt.u64 	%p1744, %rd263, %rd238;
	@%p1744 bra 	$L__BB0_114;
	setp.lt.u64 	%p1745, %rd263, %rd238;
	mov.u64 	%rd22851, %rd261;
	mov.u64 	%rd22852, %rd262;
	mov.u64 	%rd22853, %rd263;
	@%p1745 bra 	$L__BB0_115;
	setp.gt.u64 	%p1746, %rd262, %rd239;
	@%p1746 bra 	$L__BB0_114;
	setp.lt.u64 	%p1747, %rd262, %rd239;
	setp.lt.u64 	%p1748, %rd261, %rd14395;
	or.pred  	%p1749, %p1747, %p1748;
	mov.u64 	%rd22851, %rd261;
	mov.u64 	%rd22852, %rd262;
	mov.u64 	%rd22853, %rd263;
	@%p1749 bra 	$L__BB0_115;
$L__BB0_114:
	sub.s64 	%rd22851, %rd261, %rd14395;
	setp.lt.u64 	%p1750, %rd261, %rd14395;
	selp.u64 	%rd14722, 1, 0, %p1750;
	add.s64 	%rd14723, %rd239, %rd14722;
	sub.s64 	%rd22852, %rd262, %rd14723;
	setp.lt.u64 	%p1751, %rd262, %rd14723;
	selp.u64 	%rd14724, 1, 0, %p1751;
	add.s64 	%rd14726, %rd238, %rd14724;
	sub.s64 	%rd22853, %rd263, %rd14726;
	setp.lt.u64 	%p1752, %rd263, %rd14726;
	selp.u64 	%rd14727, 1, 0, %p1752;
	ld.const.u64 	%rd14728, [P_CONST+24];
	add.s64 	%rd14729, %rd14728, %rd14727;
	sub.s64 	%rd22854, %rd22854, %rd14729;
$L__BB0_115:
	shl.b64 	%rd276, %rd22851, 1;
	setp.gt.s64 	%p1753, %rd22851, -1;
	mov.b64 	{%r575, %r576}, %rd22852;
	mov.b64 	{%r577, %r578}, %rd22851;
	shf.l.wrap.b32 	%r579, %r578, %r575, 1;
	shf.l.wrap.b32 	%r580, %r575, %r576, 1;
	mov.b64 	%rd277, {%r579, %r580};
	setp.lt.u64 	%p1754, %rd277, %rd22852;
	setp.eq.s64 	%p1755, %rd277, %rd22852;
	selp.u32 	%r581, -1, 0, %p1755;
	selp.u32 	%r582, -1, 0, %p1754;
	selp.b32 	%r583, %r582, %r581, %p1753;
	and.b32  	%r585, %r583, 1;
	setp.eq.b32 	%p1756, %r585, 1;
	or.pred  	%p1757, %p1754, %p1756;
	selp.u64 	%rd14730, 1, 0, %p1757;
	shl.b64 	%rd14731, %rd22853, 1;
	or.b64  	%rd278, %rd14731, %rd14730;
	setp.ge.u64 	%p1758, %rd278, %rd22853;
	setp.lt.u64 	%p1759, %rd278, %rd22853;
	setp.eq.s64 	%p1760, %rd278, %rd22853;
	selp.u32 	%r586, -1, 0, %p1759;
	selp.u32 	%r587, -1, 0, %p1760;
	selp.b32 	%r588, %r587, %r586, %p1757;
	selp.b32 	%r589, %r588, %r586, %p1758;
	and.b32  	%r590, %r589, 1;
	setp.eq.b32 	%p2, %r590, 1;
	cvt.u64.u32 	%rd14732, %r589;
	and.b64  	%rd14733, %rd14732, 1;
	shl.b64 	%rd14734, %rd22854, 1;
	or.b64  	%rd22858, %rd14734, %rd14733;
	setp.lt.u64 	%p1761, %rd22858, %rd22854;
	@%p1761 bra 	$L__BB0_122;
	setp.eq.s64 	%p1762, %rd22858, %rd22854;
	and.pred  	%p1763, %p1762, %p2;
	setp.gt.u64 	%p1764, %rd22858, %rd237;
	or.pred  	%p1765, %p1763, %p1764;
	@%p1765 bra 	$L__BB0_122;
	setp.lt.u64 	%p1766, %rd22858, %rd237;
	mov.u64 	%rd22855, %rd276;
	mov.u64 	%rd22856, %rd277;
	mov.u64 	%rd22857, %rd278;
	@%p1766 bra 	$L__BB0_123;
	setp.gt.u64 	%p1767, %rd278, %rd238;
	@%p1767 bra 	$L__BB0_122;
	setp.lt.u64 	%p1768, %rd278, %rd238;
	mov.u64 	%rd22855, %rd276;
	mov.u64 	%rd22856, %rd277;
	mov.u64 	%rd22857, %rd278;
	@%p1768 bra 	$L__BB0_123;
	setp.gt.u64 	%p1769, %rd277, %rd239;
	@%p1769 bra 	$L__BB0_122;
	setp.lt.u64 	%p1770, %rd277, %rd239;
	setp.lt.u64 	%p1771, %rd276, %rd14395;
	or.pred  	%p1772, %p1770, %p1771;
	mov.u64 	%rd22855, %rd276;
	mov.u64 	%rd22856, %rd277;
	mov.u64 	%rd22857, %rd278;
	@%p1772 bra 	$L__BB0_123;
$L__BB0_122:
	sub.s64 	%rd22855, %rd276, %rd14395;
	setp.lt.u64 	%p1773, %rd276, %rd14395;
	selp.u64 	%rd14739, 1, 0, %p1773;
	add.s64 	%rd14740, %rd239, %rd14739;
	sub.s64 	%rd22856, %rd277, %rd14740;
	setp.lt.u64 	%p1774, %rd277, %rd14740;
	selp.u64 	%rd14741, 1, 0, %p1774;
	add.s64 	%rd14743, %rd238, %rd14741;
	sub.s64 	%rd22857, %rd278, %rd14743;
	setp.lt.u64 	%p1775, %rd278, %rd14743;
	selp.u64 	%rd14744, 1, 0, %p1775;
	ld.const.u64 	%rd14745, [P_CONST+24];
	add.s64 	%rd14746, %rd14745, %rd14744;
	sub.s64 	%rd22858, %rd22858, %rd14746;
$L__BB0_123:
	ld.const.u64 	%rd290, [P_CONST+24];
	ld.const.u64 	%rd291, [P_CONST+16];
	ld.const.u64 	%rd292, [P_CONST+8];
	ld.const.u64 	%rd293, [P_CONST];
	mul.lo.s64 	%rd14747, %rd241, %rd241;
	mul.lo.s64 	%rd14748, %rd240, %rd241;
	shr.u64 	%rd14749, %rd14747, 32;
	shl.b64 	%rd14750, %rd14748, 1;
	and.b64  	%rd14751, %rd14750, 8589934590;
	add.s64 	%rd14752, %rd14749, %rd14751;
	shr.u64 	%rd14753, %rd14748, 31;
	and.b64  	%rd14754, %rd14753, 8589934590;
	mad.lo.s64 	%rd14755, %rd240, %rd240, %rd14754;
	shr.u64 	%rd14756, %rd14752, 32;
	shl.b64 	%rd14757, %rd14752, 32;
	and.b64  	%rd14758, %rd14747, 4294967295;
	or.b64  	%rd14759, %rd14757, %rd14758;
	add.s64 	%rd14760, %rd14755, %rd14756;
	mul.lo.s64 	%rd14761, %rd243, %rd241;
	mul.lo.s64 	%rd14762, %rd242, %rd241;
	mul.lo.s64 	%rd14763, %rd243, %rd240;
	shr.u64 	%rd14764, %rd14761, 32;
	and.b64  	%rd14765, %rd14762, 4294967295;
	add.s64 	%rd14766, %rd14764, %rd14765;
	and.b64  	%rd14767, %rd14763, 4294967295;
	add.s64 	%rd14768, %rd14766, %rd14767;
	shr.u64 	%rd14769, %rd14762, 32;
	mad.lo.s64 	%rd14770, %rd242, %rd240, %rd14769;
	shr.u64 	%rd14771, %rd14763, 32;
	add.s64 	%rd14772, %rd14770, %rd14771;
	shr.u64 	%rd14773, %rd14768, 32;
	shl.b64 	%rd14774, %rd14768, 32;
	and.b64  	%rd14775, %rd14761, 4294967295;
	or.b64  	%rd14776, %rd14774, %rd14775;
	add.s64 	%rd14777, %rd14772, %rd14773;
	mul.lo.s64 	%rd14778, %rd245, %rd241;
	mul.lo.s64 	%rd14779, %rd244, %rd241;
	mul.lo.s64 	%rd14780, %rd245, %rd240;
	shr.u64 	%rd14781, %rd14778, 32;
	and.b64  	%rd14782, %rd14779, 4294967295;
	add.s64 	%rd14783, %rd14781, %rd14782;
	and.b64  	%rd14784, %rd14780, 4294967295;
	add.s64 	%rd14785, %rd14783, %rd14784;
	shr.u64 	%rd14786, %rd14779, 32;
	mad.lo.s64 	%rd14787, %rd244, %rd240, %rd14786;
	shr.u64 	%rd14788, %rd14780, 32;
	add.s64 	%rd14789, %rd14787, %rd14788;
	shr.u64 	%rd14790, %rd14785, 32;
	shl.b64 	%rd14791, %rd14785, 32;
	and.b64  	%rd14792, %rd14778, 4294967295;
	or.b64  	%rd14793, %rd14791, %rd14792;
	add.s64 	%rd14794, %rd14789, %rd14790;
	mul.lo.s64 	%rd14795, %rd247, %rd241;
	mul.lo.s64 	%rd14796, %rd246, %rd241;
	mul.lo.s64 	%rd14797, %rd247, %rd240;
	shr.u64 	%rd14798, %rd14795, 32;
	and.b64  	%rd14799, %rd14796, 4294967295;
	add.s64 	%rd14800, %rd14798, %rd14799;
	and.b64  	%rd14801, %rd14797, 4294967295;
	add.s64 	%rd14802, %rd14800, %rd14801;
	shr.u64 	%rd14803, %rd14796, 32;
	mad.lo.s64 	%rd14804, %rd246, %rd240, %rd14803;
	shr.u64 	%rd14805, %rd14797, 32;
	add.s64 	%rd14806, %rd14804, %rd14805;
	shr.u64 	%rd14807, %rd14802, 32;
	shl.b64 	%rd14808, %rd14802, 32;
	and.b64  	%rd14809, %rd14795, 4294967295;
	or.b64  	%rd14810, %rd14808, %rd14809;
	add.s64 	%rd14811, %rd14806, %rd14807;
	shl.b64 	%rd14812, %rd14776, 1;
	shr.u64 	%rd14813, %rd14774, 63;
	add.s64 	%rd14814, %rd14777, %rd14777;
	add.s64 	%rd14815, %rd14814, %rd14813;
	mul.lo.s64 	%rd14816, %rd243, %rd243;
	mul.lo.s64 	%rd14817, %rd242, %rd243;
	shr.u64 	%rd14818, %rd14816, 32;
	shl.b64 	%rd14819, %rd14817, 1;
	and.b64  	%rd14820, %rd14819, 8589934590;
	add.s64 	%rd14821, %rd14818, %rd14820;
	shr.u64 	%rd14822, %rd14817, 31;
	and.b64  	%rd14823, %rd14822, 8589934590;
	mad.lo.s64 	%rd14824, %rd242, %rd242, %rd14823;
	shr.u64 	%rd14825, %rd14821, 32;
	shl.b64 	%rd14826, %rd14821, 32;
	and.b64  	%rd14827, %rd14816, 4294967295;
	or.b64  	%rd14828, %rd14826, %rd14827;
	add.s64 	%rd14829, %rd14793, %rd14813;
	add.s64 	%rd14830, %rd14829, %rd14828;
	max.u64 	%rd14831, %rd14793, %rd14829;
	setp.gt.u64 	%p1776, %rd14831, %rd14830;
	selp.u64 	%rd14832, 1, 0, %p1776;
	add.s64 	%rd14833, %rd14824, %rd14794;
	add.s64 	%rd14834, %rd14833, %rd14825;
	add.s64 	%rd14835, %rd14834, %rd14832;
	mul.lo.s64 	%rd14836, %rd245, %rd243;
	mul.lo.s64 	%rd14837, %rd244, %rd243;
	mul.lo.s64 	%rd14838, %rd245, %rd242;
	shr.u64 	%rd14839, %rd14836, 32;
	and.b64  	%rd14840, %rd14837, 4294967295;
	add.s64 	%rd14841, %rd14839, %rd14840;
	and.b64  	%rd14842, %rd14838, 4294967295;
	add.s64 	%rd14843, %rd14841, %rd14842;
	shr.u64 	%rd14844, %rd14837, 32;
	mad.lo.s64 	%rd14845, %rd244, %rd242, %rd14844;
	shr.u64 	%rd14846, %rd14838, 32;
	add.s64 	%rd14847, %rd14845, %rd14846;
	shr.u64 	%rd14848, %rd14843, 32;
	shl.b64 	%rd14849, %rd14843, 32;
	and.b64  	%rd14850, %rd14836, 4294967295;
	or.b64  	%rd14851, %rd14849, %rd14850;
	add.s64 	%rd14852, %rd14810, %rd14832;
	add.s64 	%rd14853, %rd14852, %rd14851;
	max.u64 	%rd14854, %rd14810, %rd14852;
	setp.gt.u64 	%p1777, %rd14854, %rd14853;
	selp.u64 	%rd14855, 1, 0, %p1777;
	add.s64 	%rd14856, %rd14847, %rd14811;
	add.s64 	%rd14857, %rd14856, %rd14848;
	add.s64 	%rd14858, %rd14857, %rd14855;
	add.s64 	%rd14859, %rd14830, %rd14793;
	setp.lt.u64 	%p1778, %rd14859, %rd14830;
	selp.u64 	%rd14860, 1, 0, %p1778;
	add.s64 	%rd14861, %rd14794, %rd14835;
	add.s64 	%rd14862, %rd14861, %rd14860;
	add.s64 	%rd14863, %rd14853, %rd14860;
	add.s64 	%rd14864, %rd14863, %rd14851;
	max.u64 	%rd14865, %rd14853, %rd14863;
	setp.gt.u64 	%p1779, %rd14865, %rd14864;
	selp.u64 	%rd14866, 1, 0, %p1779;
	add.s64 	%rd14867, %rd14847, %rd14858;
	add.s64 	%rd14868, %rd14867, %rd14848;
	add.s64 	%rd14869, %rd14868, %rd14866;
	add.s64 	%rd14870, %rd14864, %rd14810;
	setp.lt.u64 	%p1780, %rd14870, %rd14864;
	selp.u64 	%rd14871, 1, 0, %p1780;
	add.s64 	%rd14872, %rd14811, %rd14869;
	add.s64 	%rd14873, %rd14872, %rd14871;
	ld.const.u64 	%rd14874, [MU_P];
	mul.lo.s64 	%rd14875, %rd14874, %rd14759;
	mul.lo.s64 	%rd14876, %rd293, %rd14875;
	mul.hi.u64 	%rd14877, %rd293, %rd14875;
	add.cc.s64 	%rd14878, %rd14876, %rd14759;
	addc.cc.s64 	%rd14879, %rd14877, 0;
	mul.lo.s64 	%rd14880, %rd292, %rd14875;
	mul.hi.u64 	%rd14881, %rd292, %rd14875;
	mov.b64 	%rd14882, 0;
	add.cc.s64 	%rd14883, %rd14879, %rd14812;
	addc.cc.s64 	%rd14884, %rd14882, 0;
	add.cc.s64 	%rd14885, %rd14883, %rd14880;
	addc.cc.s64 	%rd14886, %rd14884, %rd14881;
	mul.lo.s64 	%rd14887, %rd291, %rd14875;
	mul.hi.u64 	%rd14888, %rd291, %rd14875;
	add.cc.s64 	%rd14889, %rd14886, %rd14859;
	addc.cc.s64 	%rd14890, %rd14882, 0;
	add.cc.s64 	%rd14891, %rd14889, %rd14887;
	addc.cc.s64 	%rd14892, %rd14890, %rd14888;
	mul.lo.s64 	%rd14893, %rd290, %rd14875;
	mul.hi.u64 	%rd14894, %rd290, %rd14875;
	add.cc.s64 	%rd14895, %rd14892, %rd14870;
	addc.cc.s64 	%rd14896, %rd14882, 0;
	add.cc.s64 	%rd14897, %rd14895, %rd14893;
	addc.cc.s64 	%rd14898, %rd14896, %rd14894;
	add.s64 	%rd14899, %rd14760, %rd14898;
	setp.lt.u64 	%p1781, %rd14899, %rd14760;
	selp.u64 	%rd14900, 1, 0, %p1781;
	add.s64 	%rd14901, %rd14815, %rd14900;
	setp.lt.u64 	%p1782, %rd14901, %rd14815;
	selp.u64 	%rd14902, 1, 0, %p1782;
	add.s64 	%rd14903, %rd14862, %rd14902;
	setp.lt.u64 	%p1783, %rd14903, %rd14862;
	selp.u64 	%rd14904, 1, 0, %p1783;
	add.s64 	%rd14905, %rd14873, %rd14904;
	mul.lo.s64 	%rd14906, %rd14874, %rd14885;
	mul.lo.s64 	%rd14907, %rd293, %rd14906;
	mul.hi.u64 	%rd14908, %rd293, %rd14906;
	add.cc.s64 	%rd14909, %rd14907, %rd14885;
	addc.cc.s64 	%rd14910, %rd14908, 0;
	mul.lo.s64 	%rd14911, %rd292, %rd14906;
	mul.hi.u64 	%rd14912, %rd292, %rd14906;
	add.cc.s64 	%rd14913, %rd14910, %rd14891;
	addc.cc.s64 	%rd14914, %rd14882, 0;
	add.cc.s64 	%rd14915, %rd14913, %rd14911;
	addc.cc.s64 	%rd14916, %rd14914, %rd14912;
	mul.lo.s64 	%rd14917, %rd291, %rd14906;
	mul.hi.u64 	%rd14918, %rd291, %rd14906;
	add.cc.s64 	%rd14919, %rd14916, %rd14897;
	addc.cc.s64 	%rd14920, %rd14882, 0;
	add.cc.s64 	%rd14921, %rd14919, %rd14917;
	addc.cc.s64 	%rd14922, %rd14920, %rd14918;
	mul.lo.s64 	%rd14923, %rd290, %rd14906;
	mul.hi.u64 	%rd14924, %rd290, %rd14906;
	add.cc.s64 	%rd14925, %rd14922, %rd14899;
	addc.cc.s64 	%rd14926, %rd14882, 0;
	add.cc.s64 	%rd14927, %rd14925, %rd14923;
	addc.cc.s64 	%rd14928, %rd14926, %rd14924;
	add.s64 	%rd14929, %rd14901, %rd14928;
	setp.lt.u64 	%p1784, %rd14929, %rd14901;
	selp.u64 	%rd14930, 1, 0, %p1784;
	add.s64 	%rd14931, %rd14903, %rd14930;
	setp.lt.u64 	%p1785, %rd14931, %rd14903;
	selp.u64 	%rd14932, 1, 0, %p1785;
	add.s64 	%rd14933, %rd14905, %rd14932;
	mul.lo.s64 	%rd14934, %rd14874, %rd14915;
	mul.lo.s64 	%rd14935, %rd293, %rd14934;
	mul.hi.u64 	%rd14936, %rd293, %rd14934;
	add.cc.s64 	%rd14937, %rd14935, %rd14915;
	addc.cc.s64 	%rd14938, %rd14936, 0;
	mul.lo.s64 	%rd14939, %rd292, %rd14934;
	mul.hi.u64 	%rd14940, %rd292, %rd14934;
	add.cc.s64 	%rd14941, %rd14938, %rd14921;
	addc.cc.s64 	%rd14942, %rd14882, 0;
	add.cc.s64 	%rd14943, %rd14941, %rd14939;
	addc.cc.s64 	%rd14944, %rd14942, %rd14940;
	mul.lo.s64 	%rd14945, %rd291, %rd14934;
	mul.hi.u64 	%rd14946, %rd291, %rd14934;
	add.cc.s64 	%rd14947, %rd14944, %rd14927;
	addc.cc.s64 	%rd14948, %rd14882, 0;
	add.cc.s64 	%rd14949, %rd14947, %rd14945;
	addc.cc.s64 	%rd14950, %rd14948, %rd14946;
	mul.lo.s64 	%rd14951, %rd290, %rd14934;
	mul.hi.u64 	%rd14952, %rd290, %rd14934;
	add.cc.s64 	%rd14953, %rd14950, %rd14929;
	addc.cc.s64 	%rd14954, %rd14882, 0;
	add.cc.s64 	%rd14955, %rd14953, %rd14951;
	addc.cc.s64 	%rd14956, %rd14954, %rd14952;
	add.s64 	%rd14957, %rd14931, %rd14956;
	setp.lt.u64 	%p1786, %rd14957, %rd14931;
	selp.u64 	%rd14958, 1, 0, %p1786;
	add.s64 	%rd14959, %rd14933, %rd14958;
	mul.lo.s64 	%rd14960, %rd14874, %rd14943;
	mul.lo.s64 	%rd14961, %rd293, %rd14960;
	mul.hi.u64 	%rd14962, %rd293, %rd14960;
	add.cc.s64 	%rd14963, %rd14961, %rd14943;
	addc.cc.s64 	%rd14964, %rd14962, 0;
	mul.lo.s64 	%rd14965, %rd292, %rd14960;
	mul.hi.u64 	%rd14966, %rd292, %rd14960;
	add.cc.s64 	%rd14967, %rd14964, %rd14949;
	addc.cc.s64 	%rd14968, %rd14882, 0;
	add.cc.s64 	%rd294, %rd14967, %rd14965;
	addc.cc.s64 	%rd14969, %rd14968, %rd14966;
	mul.lo.s64 	%rd14970, %rd291, %rd14960;
	mul.hi.u64 	%rd14971, %rd291, %rd14960;
	add.cc.s64 	%rd14972, %rd14969, %rd14955;
	addc.cc.s64 	%rd14973, %rd14882, 0;
	add.cc.s64 	%rd295, %rd14972, %rd14970;
	addc.cc.s64 	%rd14974, %rd14973, %rd14971;
	mul.lo.s64 	%rd14975, %rd290, %rd14960;
	mul.hi.u64 	%rd14976, %rd290, %rd14960;
	add.cc.s64 	%rd14977, %rd14974, %rd14957;
	addc.cc.s64 	%rd14978, %rd14882, 0;
	add.cc.s64 	%rd296, %rd14977, %rd14975;
	addc.cc.s64 	%rd14979, %rd14978, %rd14976;
	add.s64 	%rd22862, %rd14959, %rd14979;
	setp.gt.u64 	%p1787, %rd22862, %rd290;
	@%p1787 bra 	$L__BB0_129;
	setp.lt.u64 	%p1788, %rd22862, %rd290;
	mov.u64 	%rd22859, %rd294;
	mov.u64 	%rd22860, %rd295;
	mov.u64 	%rd22861, %rd296;
	@%p1788 bra 	$L__BB0_130;
	setp.lt.u64 	%p1789, %rd291, %rd296;
	@%p1789 bra 	$L__BB0_129;
	setp.gt.u64 	%p1790, %rd291, %rd296;
	mov.u64 	%rd22859, %rd294;
	mov.u64 	%rd22860, %rd295;
	mov.u64 	%rd22861, %rd296;
	@%p1790 bra 	$L__BB0_130;
	setp.lt.u64 	%p1791, %rd292, %rd295;
	@%p1791 bra 	$L__BB0_129;
	setp.gt.u64 	%p1792, %rd292, %rd295;
	setp.gt.u64 	%p1793, %rd293, %rd294;
	or.pred  	%p1794, %p1792, %p1793;
	mov.u64 	%rd22859, %rd294;
	mov.u64 	%rd22860, %rd295;
	mov.u64 	%rd22861, %rd296;
	@%p1794 bra 	$L__BB0_130;
$L__BB0_129:
	sub.s64 	%rd22859, %rd294, %rd293;
	setp.lt.u64 	%p1795, %rd294, %rd293;
	selp.u64 	%rd14980, 1, 0, %p1795;
	add.s64 	%rd14981, %rd292, %rd14980;
	sub.s64 	%rd22860, %rd295, %rd14981;
	setp.lt.u64 	%p1796, %rd295, %rd14981;
	selp.u64 	%rd14982, 1, 0, %p1796;
	add.s64 	%rd14983, %rd291, %rd14982;
	sub.s64 	%rd22861, %rd296, %rd14983;
	setp.lt.u64 	%p1797, %rd296, %rd14983;
	selp.u64 	%rd14984, 1, 0, %p1797;
	add.s64 	%rd14985, %rd290, %rd14984;
	sub.s64 	%rd22862, %rd22862, %rd14985;
$L__BB0_130:
	shl.b64 	%rd306, %rd22859, 1;
	setp.gt.s64 	%p1798, %rd22859, -1;
	mov.b64 	{%r591, %r592}, %rd22860;
	mov.b64 	{%r593, %r594}, %rd22859;
	shf.l.wrap.b32 	%r595, %r594, %r591, 1;
	shf.l.wrap.b32 	%r596, %r591, %r592, 1;
	mov.b64 	%rd307, {%r595, %r596};
	setp.lt.u64 	%p1799, %rd307, %rd22860;
	setp.eq.s64 	%p1800, %rd307, %rd22860;
	selp.u32 	%r597, -1, 0, %p1800;
	selp.u32 	%r598, -1, 0, %p1799;
	selp.b32 	%r599, %r598, %r597, %p1798;
	and.b32  	%r601, %r599, 1;
	setp.eq.b32 	%p1801, %r601, 1;
	or.pred  	%p1802, %p1799, %p1801;
	selp.u64 	%rd14986, 1, 0, %p1802;
	shl.b64 	%rd14987, %rd22861, 1;
	or.b64  	%rd308, %rd14987, %rd14986;
	setp.ge.u64 	%p1803, %rd308, %rd22861;
	setp.lt.u64 	%p1804, %rd308, %rd22861;
	setp.eq.s64 	%p1805, %rd308, %rd22861;
	selp.u32 	%r602, -1, 0, %p1804;
	selp.u32 	%r603, -1, 0, %p1805;
	selp.b32 	%r604, %r603, %r602, %p1802;
	selp.b32 	%r605, %r604, %r602, %p1803;
	and.b32  	%r606, %r605, 1;
	setp.eq.b32 	%p3, %r606, 1;
	cvt.u64.u32 	%rd14988, %r605;
	and.b64  	%rd14989, %rd14988, 1;
	shl.b64 	%rd14990, %rd22862, 1;
	or.b64  	%rd22866, %rd14990, %rd14989;
	setp.lt.u64 	%p1806, %rd22866, %rd22862;
	@%p1806 bra 	$L__BB0_137;
	setp.eq.s64 	%p1807, %rd22866, %rd22862;
	and.pred  	%p1808, %p1807, %p3;
	setp.gt.u64 	%p1809, %rd22866, %rd290;
	or.pred  	%p1810, %p1808, %p1809;
	@%p1810 bra 	$L__BB0_137;
	setp.lt.u64 	%p1811, %rd22866, %rd290;
	mov.u64 	%rd22863, %rd306;
	mov.u64 	%rd22864, %rd307;
	mov.u64 	%rd22865, %rd308;
	@%p1811 bra 	$L__BB0_138;
	setp.gt.u64 	%p1812, %rd308, %rd291;
	@%p1812 bra 	$L__BB0_137;
	setp.lt.u64 	%p1813, %rd308, %rd291;
	mov.u64 	%rd22863, %rd306;
	mov.u64 	%rd22864, %rd307;
	mov.u64 	%rd22865, %rd308;
	@%p1813 bra 	$L__BB0_138;
	setp.gt.u64 	%p1814, %rd307, %rd292;
	@%p1814 bra 	$L__BB0_137;
	setp.lt.u64 	%p1815, %rd307, %rd292;
	setp.lt.u64 	%p1816, %rd306, %rd293;
	or.pred  	%p1817, %p1815, %p1816;
	mov.u64 	%rd22863, %rd306;
	mov.u64 	%rd22864, %rd307;
	mov.u64 	%rd22865, %rd308;
	@%p1817 bra 	$L__BB0_138;
$L__BB0_137:
	sub.s64 	%rd22863, %rd306, %rd293;
	setp.lt.u64 	%p1818, %rd306, %rd293;
	selp.u64 	%rd14991, 1, 0, %p1818;
	add.s64 	%rd14992, %rd292, %rd14991;
	sub.s64 	%rd22864, %rd307, %rd14992;
	setp.lt.u64 	%p1819, %rd307, %rd14992;
	selp.u64 	%rd14993, 1, 0, %p1819;
	add.s64 	%rd14994, %rd291, %rd14993;
	sub.s64 	%rd22865, %rd308, %rd14994;
	setp.lt.u64 	%p1820, %rd308, %rd14994;
	selp.u64 	%rd14995, 1, 0, %p1820;
	add.s64 	%rd14996, %rd290, %rd14995;
	sub.s64 	%rd22866, %rd22866, %rd14996;
$L__BB0_138:
	shl.b64 	%rd318, %rd22863, 1;
	setp.gt.s64 	%p1821, %rd22863, -1;
	mov.b64 	{%r607, %r608}, %rd22864;
	mov.b64 	{%r609, %r610}, %rd22863;
	shf.l.wrap.b32 	%r611, %r610, %r607, 1;
	shf.l.wrap.b32 	%r612, %r607, %r608, 1;
	mov.b64 	%rd319, {%r611, %r612};
	setp.lt.u64 	%p1822, %rd319, %rd22864;
	setp.eq.s64 	%p1823, %rd319, %rd22864;
	selp.u32 	%r613, -1, 0, %p1823;
	selp.u32 	%r614, -1, 0, %p1822;
	selp.b32 	%r615, %r614, %r613, %p1821;
	and.b32  	%r617, %r615, 1;
	setp.eq.b32 	%p1824, %r617, 1;
	or.pred  	%p1825, %p1822, %p1824;
	selp.u64 	%rd14997, 1, 0, %p1825;
	shl.b64 	%rd14998, %rd22865, 1;
	or.b64  	%rd320, %rd14998, %rd14997;
	setp.ge.u64 	%p1826, %rd320, %rd22865;
	setp.lt.u64 	%p1827, %rd320, %rd22865;
	setp.eq.s64 	%p1828, %rd320, %rd22865;
	selp.u32 	%r618, -1, 0, %p1827;
	selp.u32 	%r619, -1, 0, %p1828;
	selp.b32 	%r620, %r619, %r618, %p1825;
	selp.b32 	%r621, %r620, %r618, %p1826;
	and.b32  	%r622, %r621, 1;
	setp.eq.b32 	%p4, %r622, 1;
	cvt.u64.u32 	%rd14999, %r621;
	and.b64  	%rd15000, %rd14999, 1;
	shl.b64 	%rd15001, %rd22866, 1;
	or.b64  	%rd22870, %rd15001, %rd15000;
	setp.lt.u64 	%p1829, %rd22870, %rd22866;
	@%p1829 bra 	$L__BB0_145;
	setp.eq.s64 	%p1830, %rd22870, %rd22866;
	and.pred  	%p1831, %p1830, %p4;
	setp.gt.u64 	%p1832, %rd22870, %rd290;
	or.pred  	%p1833, %p1831, %p1832;
	@%p1833 bra 	$L__BB0_145;
	setp.lt.u64 	%p1834, %rd22870, %rd290;
	mov.u64 	%rd22867, %rd318;
	mov.u64 	%rd22868, %rd319;
	mov.u64 	%rd22869, %rd320;
	@%p1834 bra 	$L__BB0_146;
	setp.gt.u64 	%p1835, %rd320, %rd291;
	@%p1835 bra 	$L__BB0_145;
	setp.lt.u64 	%p1836, %rd320, %rd291;
	mov.u64 	%rd22867, %rd318;
	mov.u64 	%rd22868, %rd319;
	mov.u64 	%rd22869, %rd320;
	@%p1836 bra 	$L__BB0_146;
	setp.gt.u64 	%p1837, %rd319, %rd292;
	@%p1837 bra 	$L__BB0_145;
	setp.lt.u64 	%p1838, %rd319, %rd292;
	setp.lt.u64 	%p1839, %rd318, %rd293;
	or.pred  	%p1840, %p1838, %p1839;
	mov.u64 	%rd22867, %rd318;
	mov.u64 	%rd22868, %rd319;
	mov.u64 	%rd22869, %rd320;
	@%p1840 bra 	$L__BB0_146;
$L__BB0_145:
	sub.s64 	%rd22867, %rd318, %rd293;
	setp.lt.u64 	%p1841, %rd318, %rd293;
	selp.u64 	%rd15002, 1, 0, %p1841;
	add.s64 	%rd15003, %rd292, %rd15002;
	sub.s64 	%rd22868, %rd319, %rd15003;
	setp.lt.u64 	%p1842, %rd319, %rd15003;
	selp.u64 	%rd15004, 1, 0, %p1842;
	add.s64 	%rd15005, %rd291, %rd15004;
	sub.s64 	%rd22869, %rd320, %rd15005;
	setp.lt.u64 	%p1843, %rd320, %rd15005;
	selp.u64 	%rd15006, 1, 0, %p1843;
	add.s64 	%rd15007, %rd290, %rd15006;
	sub.s64 	%rd22870, %rd22870, %rd15007;
$L__BB0_146:
	shl.b64 	%rd330, %rd22867, 1;
	setp.gt.s64 	%p1844, %rd22867, -1;
	mov.b64 	{%r623, %r624}, %rd22868;
	mov.b64 	{%r625, %r626}, %rd22867;
	shf.l.wrap.b32 	%r627, %r626, %r623, 1;
	shf.l.wrap.b32 	%r628, %r623, %r624, 1;
	mov.b64 	%rd331, {%r627, %r628};
	setp.lt.u64 	%p1845, %rd331, %rd22868;
	setp.eq.s64 	%p1846, %rd331, %rd22868;
	selp.u32 	%r629, -1, 0, %p1846;
	selp.u32 	%r630, -1, 0, %p1845;
	selp.b32 	%r631, %r630, %r629, %p1844;
	and.b32  	%r633, %r631, 1;
	setp.eq.b32 	%p1847, %r633, 1;
	or.pred  	%p1848, %p1845, %p1847;
	selp.u64 	%rd15008, 1, 0, %p1848;
	shl.b64 	%rd15009, %rd22869, 1;
	or.b64  	%rd332, %rd15009, %rd15008;
	setp.ge.u64 	%p1849, %rd332, %rd22869;
	setp.lt.u64 	%p1850, %rd332, %rd22869;
	setp.eq.s64 	%p1851, %rd332, %rd22869;
	selp.u32 	%r634, -1, 0, %p1850;
	selp.u32 	%r635, -1, 0, %p1851;
	selp.b32 	%r636, %r635, %r634, %p1848;
	selp.b32 	%r637, %r636, %r634, %p1849;
	and.b32  	%r638, %r637, 1;
	setp.eq.b32 	%p5, %r638, 1;
	cvt.u64.u32 	%rd15010, %r637;
	and.b64  	%rd15011, %rd15010, 1;
	shl.b64 	%rd15012, %rd22870, 1;
	or.b64  	%rd22874, %rd15012, %rd15011;
	setp.lt.u64 	%p1852, %rd22874, %rd22870;
	@%p1852 bra 	$L__BB0_153;
	setp.eq.s64 	%p1853, %rd22874, %rd22870;
	and.pred  	%p1854, %p1853, %p5;
	setp.gt.u64 	%p1855, %rd22874, %rd290;
	or.pred  	%p1856, %p1854, %p1855;
	@%p1856 bra 	$L__BB0_153;
	setp.lt.u64 	%p1857, %rd22874, %rd290;
	mov.u64 	%rd22871, %rd330;
	mov.u64 	%rd22872, %rd331;
	mov.u64 	%rd22873, %rd332;
	@%p1857 bra 	$L__BB0_154;
	setp.gt.u64 	%p1858, %rd332, %rd291;
	@%p1858 bra 	$L__BB0_153;
	setp.lt.u64 	%p1859, %rd332, %rd291;
	mov.u64 	%rd22871, %rd330;
	mov.u64 	%rd22872, %rd331;
	mov.u64 	%rd22873, %rd332;
	@%p1859 bra 	$L__BB0_154;
	setp.gt.u64 	%p1860, %rd331, %rd292;
	@%p1860 bra 	$L__BB0_153;
	setp.lt.u64 	%p1861, %rd331, %rd292;
	setp.lt.u64 	%p1862, %rd330, %rd293;
	or.pred  	%p1863, %p1861, %p1862;
	mov.u64 	%rd22871, %rd330;
	mov.u64 	%rd22872, %rd331;
	mov.u64 	%rd22873, %rd332;
	@%p1863 bra 	$L__BB0_154;
$L__BB0_153:
	sub.s64 	%rd22871, %rd330, %rd293;
	setp.lt.u64 	%p1864, %rd330, %rd293;
	selp.u64 	%rd15013, 1, 0, %p1864;
	add.s64 	%rd15014, %rd292, %rd15013;
	sub.s64 	%rd22872, %rd331, %rd15014;
	setp.lt.u64 	%p1865, %rd331, %rd15014;
	selp.u64 	%rd15015, 1, 0, %p1865;
	add.s64 	%rd15016, %rd291, %rd15015;
	sub.s64 	%rd22873, %rd332, %rd15016;
	setp.lt.u64 	%p1866, %rd332, %rd15016;
	selp.u64 	%rd15017, 1, 0, %p1866;
	add.s64 	%rd15018, %rd290, %rd15017;
	sub.s64 	%rd22874, %rd22874, %rd15018;
$L__BB0_154:
	ld.const.u64 	%rd342, [P_CONST+24];
	ld.const.u64 	%rd343, [P_CONST+16];
	ld.const.u64 	%rd344, [P_CONST+8];
	ld.const.u64 	%rd345, [P_CONST];
	mul.lo.s64 	%rd15019, %rd108, %rd108;
	mul.lo.s64 	%rd15020, %rd109, %rd108;
	shr.u64 	%rd15021, %rd15019, 32;
	shl.b64 	%rd15022, %rd15020, 1;
	and.b64  	%rd15023, %rd15022, 8589934590;
	add.s64 	%rd15024, %rd15021, %rd15023;
	shr.u64 	%rd15025, %rd15020, 31;
	and.b64  	%rd15026, %rd15025, 8589934590;
	mad.lo.s64 	%rd15027, %rd109, %rd109, %rd15026;
	shr.u64 	%rd15028, %rd15024, 32;
	shl.b64 	%rd15029, %rd15024, 32;
	and.b64  	%rd15030, %rd15019, 4294967295;
	or.b64  	%rd15031, %rd15029, %rd15030;
	add.s64 	%rd15032, %rd15027, %rd15028;
	mul.lo.s64 	%rd15033, %rd110, %rd108;
	mul.lo.s64 	%rd15034, %rd111, %rd108;
	mul.lo.s64 	%rd15035, %rd110, %rd109;
	shr.u64 	%rd15036, %rd15033, 32;
	and.b64  	%rd15037, %rd15034, 4294967295;
	add.s64 	%rd15038, %rd15036, %rd15037;
	and.b64  	%rd15039, %rd15035, 4294967295;
	add.s64 	%rd15040, %rd15038, %rd15039;
	shr.u64 	%rd15041, %rd15034, 32;
	mad.lo.s64 	%rd15042, %rd111, %rd109, %rd15041;
	shr.u64 	%rd15043, %rd15035, 32;
	add.s64 	%rd15044, %rd15042, %rd15043;
	shr.u64 	%rd15045, %rd15040, 32;
	shl.b64 	%rd15046, %rd15040, 32;
	and.b64  	%rd15047, %rd15033, 4294967295;
	or.b64  	%rd15048, %rd15046, %rd15047;
	add.s64 	%rd15049, %rd15044, %rd15045;
	mul.lo.s64 	%rd15050, %rd112, %rd108;
	mul.lo.s64 	%rd15051, %rd113, %rd108;
	mul.lo.s64 	%rd15052, %rd112, %rd109;
	shr.u64 	%rd15053, %rd15050, 32;
	and.b64  	%rd15054, %rd15051, 4294967295;
	add.s64 	%rd15055, %rd15053, %rd15054;
	and.b64  	%rd15056, %rd15052, 4294967295;
	add.s64 	%rd15057, %rd15055, %rd15056;
	shr.u64 	%rd15058, %rd15051, 32;
	mad.lo.s64 	%rd15059, %rd113, %rd109, %rd15058;
	shr.u64 	%rd15060, %rd15052, 32;
	add.s64 	%rd15061, %rd15059, %rd15060;
	shr.u64 	%rd15062, %rd15057, 32;
	shl.b64 	%rd15063, %rd15057, 32;
	and.b64  	%rd15064, %rd15050, 4294967295;
	or.b64  	%rd15065, %rd15063, %rd15064;
	add.s64 	%rd15066, %rd15061, %rd15062;
	mul.lo.s64 	%rd15067, %rd114, %rd108;
	mul.lo.s64 	%rd15068, %rd115, %rd108;
	mul.lo.s64 	%rd15069, %rd114, %rd109;
	shr.u64 	%rd15070, %rd15067, 32;
	and.b64  	%rd15071, %rd15068, 4294967295;
	add.s64 	%rd15072, %rd15070, %rd15071;
	and.b64  	%rd15073, %rd15069, 4294967295;
	add.s64 	%rd15074, %rd15072, %rd15073;
	shr.u64 	%rd15075, %rd15068, 32;
	mad.lo.s64 	%rd15076, %rd115, %rd109, %rd15075;
	shr.u64 	%rd15077, %rd15069, 32;
	add.s64 	%rd15078, %rd15076, %rd15077;
	shr.u64 	%rd15079, %rd15074, 32;
	shl.b64 	%rd15080, %rd15074, 32;
	and.b64  	%rd15081, %rd15067, 4294967295;
	or.b64  	%rd15082, %rd15080, %rd15081;
	add.s64 	%rd15083, %rd15078, %rd15079;
	shl.b64 	%rd15084, %rd15048, 1;
	shr.u64 	%rd15085, %rd15046, 63;
	add.s64 	%rd15086, %rd15049, %rd15049;
	add.s64 	%rd15087, %rd15086, %rd15085;
	mul.lo.s64 	%rd15088, %rd110, %rd110;
	mul.lo.s64 	%rd15089, %rd111, %rd110;
	shr.u64 	%rd15090, %rd15088, 32;
	shl.b64 	%rd15091, %rd15089, 1;
	and.b64  	%rd15092, %rd15091, 8589934590;
	add.s64 	%rd15093, %rd15090, %rd15092;
	shr.u64 	%rd15094, %rd15089, 31;
	and.b64  	%rd15095, %rd15094, 8589934590;
	mad.lo.s64 	%rd15096, %rd111, %rd111, %rd15095;
	shr.u64 	%rd15097, %rd15093, 32;
	shl.b64 	%rd15098, %rd15093, 32;
	and.b64  	%rd15099, %rd15088, 4294967295;
	or.b64  	%rd15100, %rd15098, %rd15099;
	add.s64 	%rd15101, %rd15065, %rd15085;
	add.s64 	%rd15102, %rd15101, %rd15100;
	max.u64 	%rd15103, %rd15065, %rd15101;
	setp.gt.u64 	%p1867, %rd15103, %rd15102;
	selp.u64 	%rd15104, 1, 0, %p1867;
	add.s64 	%rd15105, %rd15096, %rd15066;
	add.s64 	%rd15106, %rd15105, %rd15097;
	add.s64 	%rd15107, %rd15106, %rd15104;
	mul.lo.s64 	%rd15108, %rd112, %rd110;
	mul.lo.s64 	%rd15109, %rd113, %rd110;
	mul.lo.s64 	%rd15110, %rd112, %rd111;
	shr.u64 	%rd15111, %rd15108, 32;
	and.b64  	%rd15112, %rd15109, 4294967295;
	add.s64 	%rd15113, %rd15111, %rd15112;
	and.b64  	%rd15114, %rd15110, 4294967295;
	add.s64 	%rd15115, %rd15113, %rd15114;
	shr.u64 	%rd15116, %rd15109, 32;
	mad.lo.s64 	%rd15117, %rd113, %rd111, %rd15116;
	shr.u64 	%rd15118, %rd15110, 32;
	add.s64 	%rd15119, %rd15117, %rd15118;
	shr.u64 	%rd15120, %rd15115, 32;
	shl.b64 	%rd15121, %rd15115, 32;
	and.b64  	%rd15122, %rd15108, 4294967295;
	or.b64  	%rd15123, %rd15121, %rd15122;
	add.s64 	%rd15124, %rd15082, %rd15104;
	add.s64 	%rd15125, %rd15124, %rd15123;
	max.u64 	%rd15126, %rd15082, %rd15124;
	setp.gt.u64 	%p1868, %rd15126, %rd15125;
	selp.u64 	%rd15127, 1, 0, %p1868;
	add.s64 	%rd15128, %rd15119, %rd15083;
	add.s64 	%rd15129, %rd15128, %rd15120;
	add.s64 	%rd15130, %rd15129, %rd15127;
	add.s64 	%rd15131, %rd15102, %rd15065;
	setp.lt.u64 	%p1869, %rd15131, %rd15102;
	selp.u64 	%rd15132, 1, 0, %p1869;
	add.s64 	%rd15133, %rd15066, %rd15107;
	add.s64 	%rd15134, %rd15133, %rd15132;
	add.s64 	%rd15135, %rd15125, %rd15132;
	add.s64 	%rd15136, %rd15135, %rd15123;
	max.u64 	%rd15137, %rd15125, %rd15135;
	setp.gt.u64 	%p1870, %rd15137, %rd15136;
	selp.u64 	%rd15138, 1, 0, %p1870;
	add.s64 	%rd15139, %rd15119, %rd15130;
	add.s64 	%rd15140, %rd15139, %rd15120;
	add.s64 	%rd15141, %rd15140, %rd15138;
	add.s64 	%rd15142, %rd15136, %rd15082;
	setp.lt.u64 	%p1871, %rd15142, %rd15136;
	selp.u64 	%rd15143, 1, 0, %p1871;
	add.s64 	%rd15144, %rd15083, %rd15141;
	add.s64 	%rd15145, %rd15144, %rd15143;
	ld.const.u64 	%rd15146, [MU_P];
	mul.lo.s64 	%rd15147, %rd15146, %rd15031;
	mul.lo.s64 	%rd15148, %rd345, %rd15147;
	mul.hi.u64 	%rd15149, %rd345, %rd15147;
	add.cc.s64 	%rd15150, %rd15148, %rd15031;
	addc.cc.s64 	%rd15151, %rd15149, 0;
	mul.lo.s64 	%rd15152, %rd344, %rd15147;
	mul.hi.u64 	%rd15153, %rd344, %rd15147;
	mov.b64 	%rd15154, 0;
	add.cc.s64 	%rd15155, %rd15151, %rd15084;
	addc.cc.s64 	%rd15156, %rd15154, 0;
	add.cc.s64 	%rd15157, %rd15155, %rd15152;
	addc.cc.s64 	%rd15158, %rd15156, %rd15153;
	mul.lo.s64 	%rd15159, %rd343, %rd15147;
	mul.hi.u64 	%rd15160, %rd343, %rd15147;
	add.cc.s64 	%rd15161, %rd15158, %rd15131;
	addc.cc.s64 	%rd15162, %rd15154, 0;
	add.cc.s64 	%rd15163, %rd15161, %rd15159;
	addc.cc.s64 	%rd15164, %rd15162, %rd15160;
	mul.lo.s64 	%rd15165, %rd342, %rd15147;
	mul.hi.u64 	%rd15166, %rd342, %rd15147;
	add.cc.s64 	%rd15167, %rd15164, %rd15142;
	addc.cc.s64 	%rd15168, %rd15154, 0;
	add.cc.s64 	%rd15169, %rd15167, %rd15165;
	addc.cc.s64 	%rd15170, %rd15168, %rd15166;
	add.s64 	%rd15171, %rd15032, %rd15170;
	setp.lt.u64 	%p1872, %rd15171, %rd15032;
	selp.u64 	%rd15172, 1, 0, %p1872;
	add.s64 	%rd15173, %rd15087, %rd15172;
	setp.lt.u64 	%p1873, %rd15173, %rd15087;
	selp.u64 	%rd15174, 1, 0, %p1873;
	add.s64 	%rd15175, %rd15134, %rd15174;
	setp.lt.u64 	%p1874, %rd15175, %rd15134;
	selp.u64 	%rd15176, 1, 0, %p1874;
	add.s64 	%rd15177, %rd15145, %rd15176;
	mul.lo.s64 	%rd15178, %rd15146, %rd15157;
	mul.lo.s64 	%rd15179, %rd345, %rd15178;
	mul.hi.u64 	%rd15180, %rd345, %rd15178;
	add.cc.s64 	%rd15181, %rd15179, %rd15157;
	addc.cc.s64 	%rd15182, %rd15180, 0;
	mul.lo.s64 	%rd15183, %rd344, %rd15178;
	mul.hi.u64 	%rd15184, %rd344, %rd15178;
	add.cc.s64 	%rd15185, %rd15182, %rd15163;
	addc.cc.s64 	%rd15186, %rd15154, 0;
	add.cc.s64 	%rd15187, %rd15185, %rd15183;
	addc.cc.s64 	%rd15188, %rd15186, %rd15184;
	mul.lo.s64 	%rd15189, %rd343, %rd15178;
	mul.hi.u64 	%rd15190, %rd343, %rd15178;
	add.cc.s64 	%rd15191, %rd15188, %rd15169;
	addc.cc.s64 	%rd15192, %rd15154, 0;
	add.cc.s64 	%rd15193, %rd15191, %rd15189;
	addc.cc.s64 	%rd15194, %rd15192, %rd15190;
	mul.lo.s64 	%rd15195, %rd342, %rd15178;
	mul.hi.u64 	%rd15196, %rd342, %rd15178;
	add.cc.s64 	%rd15197, %rd15194, %rd15171;
	addc.cc.s64 	%rd15198, %rd15154, 0;
	add.cc.s64 	%rd15199, %rd15197, %rd15195;
	addc.cc.s64 	%rd15200, %rd15198, %rd15196;
	add.s64 	%rd15201, %rd15173, %rd15200;
	setp.lt.u64 	%p1875, %rd15201, %rd15173;
	selp.u64 	%rd15202, 1, 0, %p1875;
	add.s64 	%rd15203, %rd15175, %rd15202;
	setp.lt.u64 	%p1876, %rd15203, %rd15175;
	selp.u64 	%rd15204, 1, 0, %p1876;
	add.s64 	%rd15205, %rd15177, %rd15204;
	mul.lo.s64 	%rd15206, %rd15146, %rd15187;
	mul.lo.s64 	%rd15207, %rd345, %rd15206;
	mul.hi.u64 	%rd15208, %rd345, %rd15206;
	add.cc.s64 	%rd15209, %rd15207, %rd15187;
	addc.cc.s64 	%rd15210, %rd15208, 0;
	mul.lo.s64 	%rd15211, %rd344, %rd15206;
	mul.hi.u64 	%rd15212, %rd344, %rd15206;
	add.cc.s64 	%rd15213, %rd15210, %rd15193;
	addc.cc.s64 	%rd15214, %rd15154, 0;
	add.cc.s64 	%rd15215, %rd15213, %rd15211;
	addc.cc.s64 	%rd15216, %rd15214, %rd15212;
	mul.lo.s64 	%rd15217, %rd343, %rd15206;
	mul.hi.u64 	%rd15218, %rd343, %rd15206;
	add.cc.s64 	%rd15219, %rd15216, %rd15199;
	addc.cc.s64 	%rd15220, %rd15154, 0;
	add.cc.s64 	%rd15221, %rd15219, %rd15217;
	addc.cc.s64 	%rd15222, %rd15220, %rd15218;
	mul.lo.s64 	%rd15223, %rd342, %rd15206;
	mul.hi.u64 	%rd15224, %rd342, %rd15206;
	add.cc.s64 	%rd15225, %rd15222, %rd15201;
	addc.cc.s64 	%rd15226, %rd15154, 0;
	add.cc.s64 	%rd15227, %rd15225, %rd15223;
	addc.cc.s64 	%rd15228, %rd15226, %rd15224;
	add.s64 	%rd15229, %rd15203, %rd15228;
	setp.lt.u64 	%p1877, %rd15229, %rd15203;
	selp.u64 	%rd15230, 1, 0, %p1877;
	add.s64 	%rd15231, %rd15205, %rd15230;
	mul.lo.s64 	%rd15232, %rd15146, %rd15215;
	mul.lo.s64 	%rd15233, %rd345, %rd15232;
	mul.hi.u64 	%rd15234, %rd345, %rd15232;
	add.cc.s64 	%rd15235, %rd15233, %rd15215;
	addc.cc.s64 	%rd15236, %rd15234, 0;
	mul.lo.s64 	%rd15237, %rd344, %rd15232;
	mul.hi.u64 	%rd15238, %rd344, %rd15232;
	add.cc.s64 	%rd15239, %rd15236, %rd15221;
	addc.cc.s64 	%rd15240, %rd15154, 0;
	add.cc.s64 	%rd346, %rd15239, %rd15237;
	addc.cc.s64 	%rd15241, %rd15240, %rd15238;
	mul.lo.s64 	%rd15242, %rd343, %rd15232;
	mul.hi.u64 	%rd15243, %rd343, %rd15232;
	add.cc.s64 	%rd15244, %rd15241, %rd15227;
	addc.cc.s64 	%rd15245, %rd15154, 0;
	add.cc.s64 	%rd347, %rd15244, %rd15242;
	addc.cc.s64 	%rd15246, %rd15245, %rd15243;
	mul.lo.s64 	%rd15247, %rd342, %rd15232;
	mul.hi.u64 	%rd15248, %rd342, %rd15232;
	add.cc.s64 	%rd15249, %rd15246, %rd15229;
	addc.cc.s64 	%rd15250, %rd15154, 0;
	add.cc.s64 	%rd348, %rd15249, %rd15247;
	addc.cc.s64 	%rd15251, %rd15250, %rd15248;
	add.s64 	%rd22878, %rd15231, %rd15251;
	setp.gt.u64 	%p1878, %rd22878, %rd342;
	@%p1878 bra 	$L__BB0_160;
	setp.lt.u64 	%p1879, %rd22878, %rd342;
	mov.u64 	%rd22875, %rd346;
	mov.u64 	%rd22876, %rd347;
	mov.u64 	%rd22877, %rd348;
	@%p1879 bra 	$L__BB0_161;
	setp.lt.u64 	%p1880, %rd343, %rd348;
	@%p1880 bra 	$L__BB0_160;
	setp.gt.u64 	%p1881, %rd343, %rd348;
	mov.u64 	%rd22875, %rd346;
	mov.u64 	%rd22876, %rd347;
	mov.u64 	%rd22877, %rd348;
	@%p1881 bra 	$L__BB0_161;
	setp.lt.u64 	%p1882, %rd344, %rd347;
	@%p1882 bra 	$L__BB0_160;
	setp.gt.u64 	%p1883, %rd344, %rd347;
	setp.gt.u64 	%p1884, %rd345, %rd346;
	or.pred  	%p1885, %p1883, %p1884;
	mov.u64 	%rd22875, %rd346;
	mov.u64 	%rd22876, %rd347;
	mov.u64 	%rd22877, %rd348;
	@%p1885 bra 	$L__BB0_161;
$L__BB0_160:
	sub.s64 	%rd22875, %rd346, %rd345;
	setp.lt.u64 	%p1886, %rd346, %rd345;
	selp.u64 	%rd15252, 1, 0, %p1886;
	add.s64 	%rd15253, %rd344, %rd15252;
	sub.s64 	%rd22876, %rd347, %rd15253;
	setp.lt.u64 	%p1887, %rd347, %rd15253;
	selp.u64 	%rd15254, 1, 0, %p1887;
	add.s64 	%rd15255, %rd343, %rd15254;
	sub.s64 	%rd22877, %rd348, %rd15255;
	setp.lt.u64 	%p1888, %rd348, %rd15255;
	selp.u64 	%rd15256, 1, 0, %p1888;
	add.s64 	%rd15257, %rd342, %rd15256;
	sub.s64 	%rd22878, %rd22878, %rd15257;
$L__BB0_161:
	shl.b64 	%rd358, %rd22875, 1;
	setp.gt.s64 	%p1889, %rd22875, -1;
	mov.b64 	{%r639, %r640}, %rd22876;
	mov.b64 	{%r641, %r642}, %rd22875;
	shf.l.wrap.b32 	%r643, %r642, %r639, 1;
	shf.l.wrap.b32 	%r644, %r639, %r640, 1;
	mov.b64 	%rd359, {%r643, %r644};
	setp.lt.u64 	%p1890, %rd359, %rd22876;
	setp.eq.s64 	%p1891, %rd359, %rd22876;
	selp.u32 	%r645, -1, 0, %p1891;
	selp.u32 	%r646, -1, 0, %p1890;
	selp.b32 	%r647, %r646, %r645, %p1889;
	and.b32  	%r649, %r647, 1;
	setp.eq.b32 	%p1892, %r649, 1;
	or.pred  	%p1893, %p1890, %p1892;
	selp.u64 	%rd15258, 1, 0, %p1893;
	shl.b64 	%rd15259, %rd22877, 1;
	or.b64  	%rd360, %rd15259, %rd15258;
	setp.ge.u64 	%p1894, %rd360, %rd22877;
	setp.lt.u64 	%p1895, %rd360, %rd22877;
	setp.eq.s64 	%p1896, %rd360, %rd22877;
	selp.u32 	%r650, -1, 0, %p1895;
	selp.u32 	%r651, -1, 0, %p1896;
	selp.b32 	%r652, %r651, %r650, %p1893;
	selp.b32 	%r653, %r652, %r650, %p1894;
	and.b32  	%r654, %r653, 1;
	setp.eq.b32 	%p6, %r654, 1;
	cvt.u64.u32 	%rd15260, %r653;
	and.b64  	%rd15261, %rd15260, 1;
	shl.b64 	%rd15262, %rd22878, 1;
	or.b64  	%rd22882, %rd15262, %rd15261;
	setp.lt.u64 	%p1897, %rd22882, %rd22878;
	@%p1897 bra 	$L__BB0_168;
	setp.eq.s64 	%p1898, %rd22882, %rd22878;
	and.pred  	%p1899, %p1898, %p6;
	setp.gt.u64 	%p1900, %rd22882, %rd342;
	or.pred  	%p1901, %p1899, %p1900;
	@%p1901 bra 	$L__BB0_168;
	setp.lt.u64 	%p1902, %rd22882, %rd342;
	mov.u64 	%rd22879, %rd358;
	mov.u64 	%rd22880, %rd359;
	mov.u64 	%rd22881, %rd360;
	@%p1902 bra 	$L__BB0_169;
	setp.gt.u64 	%p1903, %rd360, %rd343;
	@%p1903 bra 	$L__BB0_168;
	setp.lt.u64 	%p1904, %rd360, %rd343;
	mov.u64 	%rd22879, %rd358;
	mov.u64 	%rd22880, %rd359;
	mov.u64 	%rd22881, %rd360;
	@%p1904 bra 	$L__BB0_169;
	setp.gt.u64 	%p1905, %rd359, %rd344;
	@%p1905 bra 	$L__BB0_168;
	setp.lt.u64 	%p1906, %rd359, %rd344;
	setp.lt.u64 	%p1907, %rd358, %rd345;
	or.pred  	%p1908, %p1906, %p1907;
	mov.u64 	%rd22879, %rd358;
	mov.u64 	%rd22880, %rd359;
	mov.u64 	%rd22881, %rd360;
	@%p1908 bra 	$L__BB0_169;
$L__BB0_168:
	sub.s64 	%rd22879, %rd358, %rd345;
	setp.lt.u64 	%p1909, %rd358, %rd345;
	selp.u64 	%rd15263, 1, 0, %p1909;
	add.s64 	%rd15264, %rd344, %rd15263;
	sub.s64 	%rd22880, %rd359, %rd15264;
	setp.lt.u64 	%p1910, %rd359, %rd15264;
	selp.u64 	%rd15265, 1, 0, %p1910;
	add.s64 	%rd15266, %rd343, %rd15265;
	sub.s64 	%rd22881, %rd360, %rd15266;
	setp.lt.u64 	%p1911, %rd360, %rd15266;
	selp.u64 	%rd15267, 1, 0, %p1911;
	add.s64 	%rd15268, %rd342, %rd15267;
	sub.s64 	%rd22882, %rd22882, %rd15268;
$L__BB0_169:
	add.s64 	%rd370, %rd22879, %rd22875;
	setp.ge.u64 	%p1912, %rd370, %rd22879;
	setp.lt.u64 	%p1913, %rd370, %rd22879;
	selp.u64 	%rd15269, 1, 0, %p1913;
	add.s64 	%rd15270, %rd22880, %rd15269;
	add.s64 	%rd371, %rd15270, %rd22876;
	setp.lt.u64 	%p1914, %rd371, %rd22880;
	setp.eq.s64 	%p1915, %rd371, %rd22880;
	selp.u32 	%r655, -1, 0, %p1915;
	selp.u32 	%r656, -1, 0, %p1914;
	selp.b32 	%r657, %r656, %r655, %p1912;
	and.b32  	%r659, %r657, 1;
	setp.eq.b32 	%p1916, %r659, 1;
	or.pred  	%p1917, %p1914, %p1916;
	selp.u64 	%rd15271, 1, 0, %p1917;
	add.s64 	%rd15272, %rd22881, %rd15271;
	add.s64 	%rd372, %rd15272, %rd22877;
	setp.ge.u64 	%p1918, %rd372, %rd22881;
	setp.lt.u64 	%p1919, %rd372, %rd22881;
	setp.eq.s64 	%p1920, %rd372, %rd22881;
	selp.u32 	%r660, -1, 0, %p1919;
	selp.u32 	%r661, -1, 0, %p1920;
	selp.b32 	%r662, %r661, %r660, %p1917;
	selp.b32 	%r663, %r662, %r660, %p1918;
	and.b32  	%r664, %r663, 1;
	setp.eq.b32 	%p7, %r664, 1;
	cvt.u64.u32 	%rd15273, %r663;
	and.b64  	%rd15274, %rd15273, 1;
	add.s64 	%rd15275, %rd22882, %rd15274;
	add.s64 	%rd22886, %rd15275, %rd22878;
	setp.lt.u64 	%p1921, %rd22886, %rd22882;
	@%p1921 bra 	$L__BB0_176;
	setp.eq.s64 	%p1922, %rd22886, %rd22882;
	and.pred  	%p1923, %p1922, %p7;
	setp.gt.u64 	%p1924, %rd22886, %rd342;
	or.pred  	%p1925, %p1923, %p1924;
	@%p1925 bra 	$L__BB0_176;
	setp.lt.u64 	%p1926, %rd22886, %rd342;
	mov.u64 	%rd22883, %rd370;
	mov.u64 	%rd22884, %rd371;
	mov.u64 	%rd22885, %rd372;
	@%p1926 bra 	$L__BB0_177;
	setp.gt.u64 	%p1927, %rd372, %rd343;
	@%p1927 bra 	$L__BB0_176;
	setp.lt.u64 	%p1928, %rd372, %rd343;
	mov.u64 	%rd22883, %rd370;
	mov.u64 	%rd22884, %rd371;
	mov.u64 	%rd22885, %rd372;
	@%p1928 bra 	$L__BB0_177;
	setp.gt.u64 	%p1929, %rd371, %rd344;
	@%p1929 bra 	$L__BB0_176;
	setp.lt.u64 	%p1930, %rd371, %rd344;
	setp.lt.u64 	%p1931, %rd370, %rd345;
	or.pred  	%p1932, %p1930, %p1931;
	mov.u64 	%rd22883, %rd370;
	mov.u64 	%rd22884, %rd371;
	mov.u64 	%rd22885, %rd372;
	@%p1932 bra 	$L__BB0_177;
$L__BB0_176:
	sub.s64 	%rd22883, %rd370, %rd345;
	setp.lt.u64 	%p1933, %rd370, %rd345;
	selp.u64 	%rd15276, 1, 0, %p1933;
	add.s64 	%rd15277, %rd344, %rd15276;
	sub.s64 	%rd22884, %rd371, %rd15277;
	setp.lt.u64 	%p1934, %rd371, %rd15277;
	selp.u64 	%rd15278, 1, 0, %p1934;
	add.s64 	%rd15279, %rd343, %rd15278;
	sub.s64 	%rd22885, %rd372, %rd15279;
	setp.lt.u64 	%p1935, %rd372, %rd15279;
	selp.u64 	%rd15280, 1, 0, %p1935;
	add.s64 	%rd15281, %rd342, %rd15280;
	sub.s64 	%rd22886, %rd22886, %rd15281;
$L__BB0_177:
	ld.const.u64 	%rd382, [P_CONST+24];
	ld.const.u64 	%rd383, [P_CONST+16];
	ld.const.u64 	%rd384, [P_CONST+8];
	ld.const.u64 	%rd15282, [P_CONST];
	and.b64  	%rd385, %rd22883, 4294967295;
	shr.u64 	%rd386, %rd22883, 32;
	mul.lo.s64 	%rd15283, %rd385, %rd385;
	mul.lo.s64 	%rd15284, %rd386, %rd385;
	shr.u64 	%rd15285, %rd15283, 32;
	shl.b64 	%rd15286, %rd15284, 1;
	and.b64  	%rd15287, %rd15286, 8589934590;
	add.s64 	%rd15288, %rd15285, %rd15287;
	shr.u64 	%rd15289, %rd15284, 31;
	and.b64  	%rd15290, %rd15289, 8589934590;
	mad.lo.s64 	%rd15291, %rd386, %rd386, %rd15290;
	shr.u64 	%rd15292, %rd15288, 32;
	shl.b64 	%rd15293, %rd15288, 32;
	and.b64  	%rd15294, %rd15283, 4294967293;
	or.b64  	%rd15295, %rd15293, %rd15294;
	add.s64 	%rd15296, %rd15291, %rd15292;
	shr.u64 	%rd387, %rd22884, 32;
	and.b64  	%rd388, %rd22884, 4294967295;
	mul.lo.s64 	%rd15297, %rd388, %rd385;
	mul.lo.s64 	%rd15298, %rd387, %rd385;
	mul.lo.s64 	%rd15299, %rd388, %rd386;
	shr.u64 	%rd15300, %rd15297, 32;
	and.b64  	%rd15301, %rd15298, 4294967295;
	add.s64 	%rd15302, %rd15300, %rd15301;
	and.b64  	%rd15303, %rd15299, 4294967295;
	add.s64 	%rd15304, %rd15302, %rd15303;
	shr.u64 	%rd15305, %rd15298, 32;
	mad.lo.s64 	%rd15306, %rd387, %rd386, %rd15305;
	shr.u64 	%rd15307, %rd15299, 32;
	add.s64 	%rd15308, %rd15306, %rd15307;
	shr.u64 	%rd15309, %rd15304, 32;
	shl.b64 	%rd15310, %rd15304, 32;
	and.b64  	%rd15311, %rd15297, 4294967295;
	or.b64  	%rd15312, %rd15310, %rd15311;
	add.s64 	%rd15313, %rd15308, %rd15309;
	shr.u64 	%rd389, %rd22885, 32;
	and.b64  	%rd390, %rd22885, 4294967295;
	mul.lo.s64 	%rd15314, %rd390, %rd385;
	mul.lo.s64 	%rd15315, %rd389, %rd385;
	mul.lo.s64 	%rd15316, %rd390, %rd386;
	shr.u64 	%rd15317, %rd15314, 32;
	and.b64  	%rd15318, %rd15315, 4294967295;
	add.s64 	%rd15319, %rd15317, %rd15318;
	and.b64  	%rd15320, %rd15316, 4294967295;
	add.s64 	%rd15321, %rd15319, %rd15320;
	shr.u64 	%rd15322, %rd15315, 32;
	mad.lo.s64 	%rd15323, %rd389, %rd386, %rd15322;
	shr.u64 	%rd15324, %rd15316, 32;
	add.s64 	%rd15325, %rd15323, %rd15324;
	shr.u64 	%rd15326, %rd15321, 32;
	shl.b64 	%rd15327, %rd15321, 32;
	and.b64  	%rd15328, %rd15314, 4294967295;
	or.b64  	%rd15329, %rd15327, %rd15328;
	add.s64 	%rd15330, %rd15325, %rd15326;
	shr.u64 	%rd391, %rd22886, 32;
	and.b64  	%rd392, %rd22886, 4294967295;
	mul.lo.s64 	%rd15331, %rd392, %rd385;
	mul.lo.s64 	%rd15332, %rd391, %rd385;
	mul.lo.s64 	%rd15333, %rd392, %rd386;
	shr.u64 	%rd15334, %rd15331, 32;
	and.b64  	%rd15335, %rd15332, 4294967295;
	add.s64 	%rd15336, %rd15334, %rd15335;
	and.b64  	%rd15337, %rd15333, 4294967295;
	add.s64 	%rd15338, %rd15336, %rd15337;
	shr.u64 	%rd15339, %rd15332, 32;
	mad.lo.s64 	%rd15340, %rd391, %rd386, %rd15339;
	shr.u64 	%rd15341, %rd15333, 32;
	add.s64 	%rd15342, %rd15340, %rd15341;
	shr.u64 	%rd15343, %rd15338, 32;
	shl.b64 	%rd15344, %rd15338, 32;
	and.b64  	%rd15345, %rd15331, 4294967295;
	or.b64  	%rd15346, %rd15344, %rd15345;
	add.s64 	%rd15347, %rd15342, %rd15343;
	shl.b64 	%rd15348, %rd15312, 1;
	shr.u64 	%rd15349, %rd15310, 63;
	add.s64 	%rd15350, %rd15313, %rd15313;
	add.s64 	%rd15351, %rd15350, %rd15349;
	mul.lo.s64 	%rd15352, %rd388, %rd388;
	mul.lo.s64 	%rd15353, %rd387, %rd388;
	shr.u64 	%rd15354, %rd15352, 32;
	shl.b64 	%rd15355, %rd15353, 1;
	and.b64  	%rd15356, %rd15355, 8589934590;
	add.s64 	%rd15357, %rd15354, %rd15356;
	shr.u64 	%rd15358, %rd15353, 31;
	and.b64  	%rd15359, %rd15358, 8589934590;
	mad.lo.s64 	%rd15360, %rd387, %rd387, %rd15359;
	shr.u64 	%rd15361, %rd15357, 32;
	shl.b64 	%rd15362, %rd15357, 32;
	and.b64  	%rd15363, %rd15352, 4294967293;
	or.b64  	%rd15364, %rd15362, %rd15363;
	add.s64 	%rd15365, %rd15329, %rd15349;
	add.s64 	%rd15366, %rd15365, %rd15364;
	max.u64 	%rd15367, %rd15329, %rd15365;
	setp.gt.u64 	%p1936, %rd15367, %rd15366;
	selp.u64 	%rd15368, 1, 0, %p1936;
	add.s64 	%rd15369, %rd15360, %rd15330;
	add.s64 	%rd15370, %rd15369, %rd15361;
	add.s64 	%rd15371, %rd15370, %rd15368;
	mul.lo.s64 	%rd15372, %rd390, %rd388;
	mul.lo.s64 	%rd15373, %rd389, %rd388;
	mul.lo.s64 	%rd15374, %rd390, %rd387;
	shr.u64 	%rd15375, %rd15372, 32;
	and.b64  	%rd15376, %rd15373, 4294967295;
	add.s64 	%rd15377, %rd15375, %rd15376;
	and.b64  	%rd15378, %rd15374, 4294967295;
	add.s64 	%rd15379, %rd15377, %rd15378;
	shr.u64 	%rd15380, %rd15373, 32;
	mad.lo.s64 	%rd15381, %rd389, %rd387, %rd15380;
	shr.u64 	%rd15382, %rd15374, 32;
	add.s64 	%rd15383, %rd15381, %rd15382;
	shr.u64 	%rd15384, %rd15379, 32;
	shl.b64 	%rd15385, %rd15379, 32;
	and.b64  	%rd15386, %rd15372, 4294967295;
	or.b64  	%rd15387, %rd15385, %rd15386;
	add.s64 	%rd15388, %rd15346, %rd15368;
	add.s64 	%rd15389, %rd15388, %rd15387;
	max.u64 	%rd15390, %rd15346, %rd15388;
	setp.gt.u64 	%p1937, %rd15390, %rd15389;
	selp.u64 	%rd15391, 1, 0, %p1937;
	add.s64 	%rd15392, %rd15383, %rd15347;
	add.s64 	%rd15393, %rd15392, %rd15384;
	add.s64 	%rd15394, %rd15393, %rd15391;
	add.s64 	%rd15395, %rd15366, %rd15329;
	setp.lt.u64 	%p1938, %rd15395, %rd15366;
	selp.u64 	%rd15396, 1, 0, %p1938;
	add.s64 	%rd15397, %rd15330, %rd15371;
	add.s64 	%rd15398, %rd15397, %rd15396;
	add.s64 	%rd15399, %rd15389, %rd15396;
	add.s64 	%rd15400, %rd15399, %rd15387;
	max.u64 	%rd15401, %rd15389, %rd15399;
	setp.gt.u64 	%p1939, %rd15401, %rd15400;
	selp.u64 	%rd15402, 1, 0, %p1939;
	add.s64 	%rd15403, %rd15383, %rd15394;
	add.s64 	%rd15404, %rd15403, %rd15384;
	add.s64 	%rd15405, %rd15404, %rd15402;
	add.s64 	%rd15406, %rd15400, %rd15346;
	setp.lt.u64 	%p1940, %rd15406, %rd15400;
	selp.u64 	%rd15407, 1, 0, %p1940;
	add.s64 	%rd15408, %rd15347, %rd15405;
	add.s64 	%rd15409, %rd15408, %rd15407;
	ld.const.u64 	%rd15410, [MU_P];
	mul.lo.s64 	%rd15411, %rd15410, %rd15295;
	mul.lo.s64 	%rd15412, %rd15282, %rd15411;
	mul.hi.u64 	%rd15413, %rd15282, %rd15411;
	add.cc.s64 	%rd15414, %rd15412, %rd15295;
	addc.cc.s64 	%rd15415, %rd15413, 0;
	mul.lo.s64 	%rd15416, %rd384, %rd15411;
	mul.hi.u64 	%rd15417, %rd384, %rd15411;
	mov.b64 	%rd15418, 0;
	add.cc.s64 	%rd15419, %rd15415, %rd15348;
	addc.cc.s64 	%rd15420, %rd15418, 0;
	add.cc.s64 	%rd15421, %rd15419, %rd15416;
	addc.cc.s64 	%rd15422, %rd15420, %rd15417;
	mul.lo.s64 	%rd15423, %rd383, %rd15411;
	mul.hi.u64 	%rd15424, %rd383, %rd15411;
	add.cc.s64 	%rd15425, %rd15422, %rd15395;
	addc.cc.s64 	%rd15426, %rd15418, 0;
	add.cc.s64 	%rd15427, %rd15425, %rd15423;
	addc.cc.s64 	%rd15428, %rd15426, %rd15424;
	mul.lo.s64 	%rd15429, %rd382, %rd15411;
	mul.hi.u64 	%rd15430, %rd382, %rd15411;
	add.cc.s64 	%rd15431, %rd15428, %rd15406;
	addc.cc.s64 	%rd15432, %rd15418, 0;
	add.cc.s64 	%rd15433, %rd15431, %rd15429;
	addc.cc.s64 	%rd15434, %rd15432, %rd15430;
	add.s64 	%rd15435, %rd15296, %rd15434;
	setp.lt.u64 	%p1941, %rd15435, %rd15296;
	selp.u64 	%rd15436, 1, 0, %p1941;
	add.s64 	%rd15437, %rd15351, %rd15436;
	setp.lt.u64 	%p1942, %rd15437, %rd15351;
	selp.u64 	%rd15438, 1, 0, %p1942;
	add.s64 	%rd15439, %rd15398, %rd15438;
	setp.lt.u64 	%p1943, %rd15439, %rd15398;
	selp.u64 	%rd15440, 1, 0, %p1943;
	add.s64 	%rd15441, %rd15409, %rd15440;
	mul.lo.s64 	%rd15442, %rd15410, %rd15421;
	mul.lo.s64 	%rd15443, %rd15282, %rd15442;
	mul.hi.u64 	%rd15444, %rd15282, %rd15442;
	add.cc.s64 	%rd15445, %rd15443, %rd15421;
	addc.cc.s64 	%rd15446, %rd15444, 0;
	mul.lo.s64 	%rd15447, %rd384, %rd15442;
	mul.hi.u64 	%rd15448, %rd384, %rd15442;
	add.cc.s64 	%rd15449, %rd15446, %rd15427;
	addc.cc.s64 	%rd15450, %rd15418, 0;
	add.cc.s64 	%rd15451, %rd15449, %rd15447;
	addc.cc.s64 	%rd15452, %rd15450, %rd15448;
	mul.lo.s64 	%rd15453, %rd383, %rd15442;
	mul.hi.u64 	%rd15454, %rd383, %rd15442;
	add.cc.s64 	%rd15455, %rd15452, %rd15433;
	addc.cc.s64 	%rd15456, %rd15418, 0;
	add.cc.s64 	%rd15457, %rd15455, %rd15453;
	addc.cc.s64 	%rd15458, %rd15456, %rd15454;
	mul.lo.s64 	%rd15459, %rd382, %rd15442;
	mul.hi.u64 	%rd15460, %rd382, %rd15442;
	add.cc.s64 	%rd15461, %rd15458, %rd15435;
	addc.cc.s64 	%rd15462, %rd15418, 0;
	add.cc.s64 	%rd15463, %rd15461, %rd15459;
	addc.cc.s64 	%rd15464, %rd15462, %rd15460;
	add.s64 	%rd15465, %rd15437, %rd15464;
	setp.lt.u64 	%p1944, %rd15465, %rd15437;
	selp.u64 	%rd15466, 1, 0, %p1944;
	add.s64 	%rd15467, %rd15439, %rd15466;
	setp.lt.u64 	%p1945, %rd15467, %rd15439;
	selp.u64 	%rd15468, 1, 0, %p1945;
	add.s64 	%rd15469, %rd15441, %rd15468;
	mul.lo.s64 	%rd15470, %rd15410, %rd15451;
	mul.lo.s64 	%rd15471, %rd15282, %rd15470;
	mul.hi.u64 	%rd15472, %rd15282, %rd15470;
	add.cc.s64 	%rd15473, %rd15471, %rd15451;
	addc.cc.s64 	%rd15474, %rd15472, 0;
	mul.lo.s64 	%rd15475, %rd384, %rd15470;
	mul.hi.u64 	%rd15476, %rd384, %rd15470;
	add.cc.s64 	%rd15477, %rd15474, %rd15457;
	addc.cc.s64 	%rd15478, %rd15418, 0;
	add.cc.s64 	%rd15479, %rd15477, %rd15475;
	addc.cc.s64 	%rd15480, %rd15478, %rd15476;
	mul.lo.s64 	%rd15481, %rd383, %rd15470;
	mul.hi.u64 	%rd15482, %rd383, %rd15470;
	add.cc.s64 	%rd15483, %rd15480, %rd15463;
	addc.cc.s64 	%rd15484, %rd15418, 0;
	add.cc.s64 	%rd15485, %rd15483, %rd15481;
	addc.cc.s64 	%rd15486, %rd15484, %rd15482;
	mul.lo.s64 	%rd15487, %rd382, %rd15470;
	mul.hi.u64 	%rd15488, %rd382, %rd15470;
	add.cc.s64 	%rd15489, %rd15486, %rd15465;
	addc.cc.s64 	%rd15490, %rd15418, 0;
	add.cc.s64 	%rd15491, %rd15489, %rd15487;
	addc.cc.s64 	%rd15492, %rd15490, %rd15488;
	add.s64 	%rd15493, %rd15467, %rd15492;
	setp.lt.u64 	%p1946, %rd15493, %rd15467;
	selp.u64 	%rd15494, 1, 0, %p1946;
	add.s64 	%rd15495, %rd15469, %rd15494;
	mul.lo.s64 	%rd15496, %rd15410, %rd15479;
	mul.lo.s64 	%rd15497, %rd15282, %rd15496;
	mul.hi.u64 	%rd15498, %rd15282, %rd15496;
	add.cc.s64 	%rd15499, %rd15497, %rd15479;
	addc.cc.s64 	%rd15500, %rd15498, 0;
	mul.lo.s64 	%rd15501, %rd384, %rd15496;
	mul.hi.u64 	%rd15502, %rd384, %rd15496;
	add.cc.s64 	%rd15503, %rd15500, %rd15485;
	addc.cc.s64 	%rd15504, %rd15418, 0;
	add.cc.s64 	%rd393, %rd15503, %rd15501;
	addc.cc.s64 	%rd15505, %rd15504, %rd15502;
	mul.lo.s64 	%rd15506, %rd383, %rd15496;
	mul.hi.u64 	%rd15507, %rd383, %rd15496;
	add.cc.s64 	%rd15508, %rd15505, %rd15491;
	addc.cc.s64 	%rd15509, %rd15418, 0;
	add.cc.s64 	%rd394, %rd15508, %rd15506;
	addc.cc.s64 	%rd15510, %rd15509, %rd15507;
	mul.lo.s64 	%rd15511, %rd382, %rd15496;
	mul.hi.u64 	%rd15512, %rd382, %rd15496;
	add.cc.s64 	%rd15513, %rd15510, %rd15493;
	addc.cc.s64 	%rd15514, %rd15418, 0;
	add.cc.s64 	%rd395, %rd15513, %rd15511;
	addc.cc.s64 	%rd15515, %rd15514, %rd15512;
	add.s64 	%rd22887, %rd15495, %rd15515;
	setp.gt.u64 	%p1947, %rd22887, %rd382;
	@%p1947 bra 	$L__BB0_183;
	setp.lt.u64 	%p1948, %rd22887, %rd382;
	mov.u64 	%rd22888, %rd395;
	mov.u64 	%rd22889, %rd394;
	mov.u64 	%rd22890, %rd393;
	@%p1948 bra 	$L__BB0_184;
	setp.lt.u64 	%p1949, %rd383, %rd395;
	@%p1949 bra 	$L__BB0_183;
	setp.gt.u64 	%p1950, %rd383, %rd395;
	mov.u64 	%rd22888, %rd395;
	mov.u64 	%rd22889, %rd394;
	mov.u64 	%rd22890, %rd393;
	@%p1950 bra 	$L__BB0_184;
	setp.lt.u64 	%p1951, %rd384, %rd394;
	@%p1951 bra 	$L__BB0_183;
	setp.gt.u64 	%p1952, %rd384, %rd394;
	setp.gt.u64 	%p1953, %rd15282, %rd393;
	or.pred  	%p1954, %p1952, %p1953;
	mov.u64 	%rd22888, %rd395;
	mov.u64 	%rd22889, %rd394;
	mov.u64 	%rd22890, %rd393;
	@%p1954 bra 	$L__BB0_184;
$L__BB0_183:
	sub.s64 	%rd22890, %rd393, %rd15282;
	setp.lt.u64 	%p1955, %rd393, %rd15282;
	selp.u64 	%rd15519, 1, 0, %p1955;
	add.s64 	%rd15520, %rd384, %rd15519;
	sub.s64 	%rd22889, %rd394, %rd15520;
	setp.lt.u64 	%p1956, %rd394, %rd15520;
	selp.u64 	%rd15521, 1, 0, %p1956;
	add.s64 	%rd15523, %rd383, %rd15521;
	sub.s64 	%rd22888, %rd395, %rd15523;
	setp.lt.u64 	%p1957, %rd395, %rd15523;
	selp.u64 	%rd15524, 1, 0, %p1957;
	add.s64 	%rd15526, %rd382, %rd15524;
	sub.s64 	%rd22887, %rd22887, %rd15526;
$L__BB0_184:
	sub.s64 	%rd22894, %rd22890, %rd22855;
	setp.lt.u64 	%p1958, %rd22890, %rd22855;
	selp.u64 	%rd15527, 1, 0, %p1958;
	add.s64 	%rd15528, %rd22856, %rd15527;
	sub.s64 	%rd22893, %rd22889, %rd15528;
	setp.lt.u64 	%p1959, %rd22889, %rd15528;
	selp.u64 	%rd15529, 1, 0, %p1959;
	add.s64 	%rd15530, %rd22857, %rd15529;
	sub.s64 	%rd22892, %rd22888, %rd15530;
	setp.lt.u64 	%p1960, %rd22888, %rd15530;
	selp.u64 	%rd15531, 1, 0, %p1960;
	add.s64 	%rd15532, %rd22858, %rd15531;
	sub.s64 	%rd22891, %rd22887, %rd15532;
	setp.ge.u64 	%p1961, %rd22887, %rd15532;
	@%p1961 bra 	$L__BB0_186;
	add.s64 	%rd409, %rd22894, %rd15282;
	setp.ge.u64 	%p1962, %rd409, %rd22894;
	setp.lt.u64 	%p1963, %rd409, %rd22894;
	selp.u64 	%rd15534, 1, 0, %p1963;
	add.s64 	%rd15535, %rd22893, %rd15534;
	add.s64 	%rd410, %rd15535, %rd384;
	setp.lt.u64 	%p1964, %rd410, %rd22893;
	setp.eq.s64 	%p1965, %rd410, %rd22893;
	selp.u32 	%r665, -1, 0, %p1965;
	selp.u32 	%r666, -1, 0, %p1964;
	selp.b32 	%r667, %r666, %r665, %p1962;
	and.b32  	%r669, %r667, 1;
	setp.eq.b32 	%p1966, %r669, 1;
	or.pred  	%p1967, %p1964, %p1966;
	selp.u64 	%rd15536, 1, 0, %p1967;
	add.s64 	%rd15537, %rd22892, %rd15536;
	add.s64 	%rd411, %rd15537, %rd383;
	setp.ge.u64 	%p1968, %rd411, %rd22892;
	setp.lt.u64 	%p1969, %rd411, %rd22892;
	setp.eq.s64 	%p1970, %rd411, %rd22892;
	selp.u32 	%r670, -1, 0, %p1969;
	selp.u32 	%r671, -1, 0, %p1970;
	selp.b32 	%r672, %r671, %r670, %p1967;
	selp.b32 	%r673, %r672, %r670, %p1968;
	cvt.u64.u32 	%rd15539, %r673;
	and.b64  	%rd15540, %rd15539, 1;
	add.s64 	%rd15541, %rd22891, %rd15540;
	add.s64 	%rd22891, %rd15541, %rd382;
	mov.u64 	%rd22892, %rd411;
	mov.u64 	%rd22893, %rd410;
	mov.u64 	%rd22894, %rd409;
$L__BB0_186:
	sub.s64 	%rd22998, %rd22894, %rd22855;
	setp.lt.u64 	%p1971, %rd22894, %rd22855;
	selp.u64 	%rd15543, 1, 0, %p1971;
	add.s64 	%rd15544, %rd22856, %rd15543;
	sub.s64 	%rd22997, %rd22893, %rd15544;
	setp.lt.u64 	%p1972, %rd22893, %rd15544;
	selp.u64 	%rd15545, 1, 0, %p1972;
	add.s64 	%rd15546, %rd22857, %rd15545;
	sub.s64 	%rd22996, %rd22892, %rd15546;
	setp.lt.u64 	%p1973, %rd22892, %rd15546;
	selp.u64 	%rd15547, 1, 0, %p1973;
	add.s64 	%rd15548, %rd22858, %rd15547;
	sub.s64 	%rd22995, %rd22891, %rd15548;
	setp.ge.u64 	%p1974, %rd22891, %rd15548;
	@%p1974 bra 	$L__BB0_188;
	add.s64 	%rd421, %rd22998, %rd15282;
	setp.ge.u64 	%p1975, %rd421, %rd22998;
	setp.lt.u64 	%p1976, %rd421, %rd22998;
	selp.u64 	%rd15550, 1, 0, %p1976;
	add.s64 	%rd15551, %rd22997, %rd15550;
	add.s64 	%rd422, %rd15551, %rd384;
	setp.lt.u64 	%p1977, %rd422, %rd22997;
	setp.eq.s64 	%p1978, %rd422, %rd22997;
	selp.u32 	%r674, -1, 0, %p1978;
	selp.u32 	%r675, -1, 0, %p1977;
	selp.b32 	%r676, %r675, %r674, %p1975;
	and.b32  	%r678, %r676, 1;
	setp.eq.b32 	%p1979, %r678, 1;
	or.pred  	%p1980, %p1977, %p1979;
	selp.u64 	%rd15552, 1, 0, %p1980;
	add.s64 	%rd15553, %rd22996, %rd15552;
	add.s64 	%rd423, %rd15553, %rd383;
	setp.ge.u64 	%p1981, %rd423, %rd22996;
	setp.lt.u64 	%p1982, %rd423, %rd22996;
	setp.eq.s64 	%p1983, %rd423, %rd22996;
	selp.u32 	%r679, -1, 0, %p1982;
	selp.u32 	%r680, -1, 0, %p1983;
	selp.b32 	%r681, %r680, %r679, %p1980;
	selp.b32 	%r682, %r681, %r679, %p1981;
	cvt.u64.u32 	%rd15555, %r682;
	and.b64  	%rd15556, %rd15555, 1;
	add.s64 	%rd15557, %rd22995, %rd15556;
	add.s64 	%rd22995, %rd15557, %rd382;
	mov.u64 	%rd22996, %rd423;
	mov.u64 	%rd22997, %rd422;
	mov.u64 	%rd22998, %rd421;
$L__BB0_188:
	sub.s64 	%rd22899, %rd22855, %rd22998;
	setp.lt.u64 	%p1984, %rd22855, %rd22998;
	selp.u64 	%rd15559, 1, 0, %p1984;
	add.s64 	%rd15560, %rd22997, %rd15559;
	sub.s64 	%rd22900, %rd22856, %rd15560;
	setp.lt.u64 	%p1985, %rd22856, %rd15560;
	selp.u64 	%rd15561, 1, 0, %p1985;
	add.s64 	%rd15562, %rd22996, %rd15561;
	sub.s64 	%rd22901, %rd22857, %rd15562;
	setp.lt.u64 	%p1986, %rd22857, %rd15562;
	selp.u64 	%rd15563, 1, 0, %p1986;
	add.s64 	%rd15564, %rd22995, %rd15563;
	sub.s64 	%rd22902, %rd22858, %rd15564;
	setp.ge.u64 	%p1987, %rd22858, %rd15564;
	@%p1987 bra 	$L__BB0_190;
	add.s64 	%rd433, %rd22899, %rd15282;
	setp.ge.u64 	%p1988, %rd433, %rd22899;
	setp.lt.u64 	%p1989, %rd433, %rd22899;
	selp.u64 	%rd15566, 1, 0, %p1989;
	add.s64 	%rd15567, %rd22900, %rd15566;
	add.s64 	%rd434, %rd15567, %rd384;
	setp.lt.u64 	%p1990, %rd434, %rd22900;
	setp.eq.s64 	%p1991, %rd434, %rd22900;
	selp.u32 	%r683, -1, 0, %p1991;
	selp.u32 	%r684, -1, 0, %p1990;
	selp.b32 	%r685, %r684, %r683, %p1988;
	and.b32  	%r687, %r685, 1;
	setp.eq.b32 	%p1992, %r687, 1;
	or.pred  	%p1993, %p1990, %p1992;
	selp.u64 	%rd15568, 1, 0, %p1993;
	add.s64 	%rd15569, %rd22901, %rd15568;
	add.s64 	%rd435, %rd15569, %rd383;
	setp.ge.u64 	%p1994, %rd435, %rd22901;
	setp.lt.u64 	%p1995, %rd435, %rd22901;
	setp.eq.s64 	%p1996, %rd435, %rd22901;
	selp.u32 	%r688, -1, 0, %p1995;
	selp.u32 	%r689, -1, 0, %p1996;
	selp.b32 	%r690, %r689, %r688, %p1993;
	selp.b32 	%r691, %r690, %r688, %p1994;
	cvt.u64.u32 	%rd15571, %r691;
	and.b64  	%rd15572, %rd15571, 1;
	add.s64 	%rd15573, %rd22902, %rd15572;
	add.s64 	%rd22902, %rd15573, %rd382;
	mov.u64 	%rd22899, %rd433;
	mov.u64 	%rd22900, %rd434;
	mov.u64 	%rd22901, %rd435;
$L__BB0_190:
	ld.const.u64 	%rd441, [P_CONST+24];
	ld.const.u64 	%rd442, [P_CONST+16];
	ld.const.u64 	%rd443, [P_CONST+8];
	ld.const.u64 	%rd444, [P_CONST];
	shr.u64 	%rd15575, %rd22899, 32;
	and.b64  	%rd15576, %rd22899, 4294967295;
	mul.lo.s64 	%rd15577, %rd15576, %rd385;
	mul.lo.s64 	%rd15578, %rd15575, %rd385;
	mul.lo.s64 	%rd15579, %rd15576, %rd386;
	shr.u64 	%rd15580, %rd15577, 32;
	and.b64  	%rd15581, %rd15578, 4294967295;
	add.s64 	%rd15582, %rd15580, %rd15581;
	and.b64  	%rd15583, %rd15579, 4294967295;
	add.s64 	%rd15584, %rd15582, %rd15583;
	shr.u64 	%rd15585, %rd15578, 32;
	mad.lo.s64 	%rd15586, %rd15575, %rd386, %rd15585;
	shr.u64 	%rd15587, %rd15579, 32;
	add.s64 	%rd15588, %rd15586, %rd15587;
	shr.u64 	%rd15589, %rd15584, 32;
	shl.b64 	%rd15590, %rd15584, 32;
	and.b64  	%rd15591, %rd15577, 4294967295;
	or.b64  	%rd15592, %rd15590, %rd15591;
	add.s64 	%rd15593, %rd15588, %rd15589;
	shr.u64 	%rd15594, %rd22900, 32;
	and.b64  	%rd15595, %rd22900, 4294967295;
	mul.lo.s64 	%rd15596, %rd15595, %rd385;
	mul.lo.s64 	%rd15597, %rd15594, %rd385;
	mul.lo.s64 	%rd15598, %rd15595, %rd386;
	shr.u64 	%rd15599, %rd15596, 32;
	and.b64  	%rd15600, %rd15597, 4294967295;
	add.s64 	%rd15601, %rd15599, %rd15600;
	and.b64  	%rd15602, %rd15598, 4294967295;
	add.s64 	%rd15603, %rd15601, %rd15602;
	shr.u64 	%rd15604, %rd15597, 32;
	mad.lo.s64 	%rd15605, %rd15594, %rd386, %rd15604;
	shr.u64 	%rd15606, %rd15598, 32;
	add.s64 	%rd15607, %rd15605, %rd15606;
	shr.u64 	%rd15608, %rd15603, 32;
	shl.b64 	%rd15609, %rd15603, 32;
	and.b64  	%rd15610, %rd15596, 4294967295;
	or.b64  	%rd15611, %rd15609, %rd15610;
	add.s64 	%rd15612, %rd15607, %rd15608;
	shr.u64 	%rd15613, %rd22901, 32;
	and.b64  	%rd15614, %rd22901, 4294967295;
	mul.lo.s64 	%rd15615, %rd15614, %rd385;
	mul.lo.s64 	%rd15616, %rd15613, %rd385;
	mul.lo.s64 	%rd15617, %rd15614, %rd386;
	shr.u64 	%rd15618, %rd15615, 32;
	and.b64  	%rd15619, %rd15616, 4294967295;
	add.s64 	%rd15620, %rd15618, %rd15619;
	and.b64  	%rd15621, %rd15617, 4294967295;
	add.s64 	%rd15622, %rd15620, %rd15621;
	shr.u64 	%rd15623, %rd15616, 32;
	mad.lo.s64 	%rd15624, %rd15613, %rd386, %rd15623;
	shr.u64 	%rd15625, %rd15617, 32;
	add.s64 	%rd15626, %rd15624, %rd15625;
	shr.u64 	%rd15627, %rd15622, 32;
	shl.b64 	%rd15628, %rd15622, 32;
	and.b64  	%rd15629, %rd15615, 4294967295;
	or.b64  	%rd15630, %rd15628, %rd15629;
	add.s64 	%rd15631, %rd15626, %rd15627;
	shr.u64 	%rd15632, %rd22902, 32;
	and.b64  	%rd15633, %rd22902, 4294967295;
	mul.lo.s64 	%rd15634, %rd15633, %rd385;
	mul.lo.s64 	%rd15635, %rd15632, %rd385;
	mul.lo.s64 	%rd15636, %rd15633, %rd386;
	shr.u64 	%rd15637, %rd15634, 32;
	and.b64  	%rd15638, %rd15635, 4294967295;
	add.s64 	%rd15639, %rd15637, %rd15638;
	and.b64  	%rd15640, %rd15636, 4294967295;
	add.s64 	%rd15641, %rd15639, %rd15640;
	shr.u64 	%rd15642, %rd15635, 32;
	mad.lo.s64 	%rd15643, %rd15632, %rd386, %rd15642;
	shr.u64 	%rd15644, %rd15636, 32;
	add.s64 	%rd15645, %rd15643, %rd15644;
	shr.u64 	%rd15646, %rd15641, 32;
	shl.b64 	%rd15647, %rd15641, 32;
	and.b64  	%rd15648, %rd15634, 4294967295;
	or.b64  	%rd15649, %rd15647, %rd15648;
	add.s64 	%rd15650, %rd15645, %rd15646;
	mul.lo.s64 	%rd15651, %rd15576, %rd388;
	mul.lo.s64 	%rd15652, %rd15575, %rd388;
	mul.lo.s64 	%rd15653, %rd15576, %rd387;
	shr.u64 	%rd15654, %rd15651, 32;
	and.b64  	%rd15655, %rd15652, 4294967295;
	add.s64 	%rd15656, %rd15654, %rd15655;
	and.b64  	%rd15657, %rd15653, 4294967295;
	add.s64 	%rd15658, %rd15656, %rd15657;
	shr.u64 	%rd15659, %rd15652, 32;
	mad.lo.s64 	%rd15660, %rd15575, %rd387, %rd15659;
	shr.u64 	%rd15661, %rd15653, 32;
	add.s64 	%rd15662, %rd15660, %rd15661;
	shr.u64 	%rd15663, %rd15658, 32;
	shl.b64 	%rd15664, %rd15658, 32;
	and.b64  	%rd15665, %rd15651, 4294967295;
	or.b64  	%rd15666, %rd15664, %rd15665;
	add.s64 	%rd15667, %rd15611, %rd15666;
	setp.lt.u64 	%p1997, %rd15667, %rd15611;
	selp.u64 	%rd15668, 1, 0, %p1997;
	add.s64 	%rd15669, %rd15662, %rd15612;
	add.s64 	%rd15670, %rd15669, %rd15663;
	add.s64 	%rd15671, %rd15670, %rd15668;
	mul.lo.s64 	%rd15672, %rd15595, %rd388;
	mul.lo.s64 	%rd15673, %rd15594, %rd388;
	mul.lo.s64 	%rd15674, %rd15595, %rd387;
	shr.u64 	%rd15675, %rd15672, 32;
	and.b64  	%rd15676, %rd15673, 4294967295;
	add.s64 	%rd15677, %rd15675, %rd15676;
	and.b64  	%rd15678, %rd15674, 4294967295;
	add.s64 	%rd15679, %rd15677, %rd15678;
	shr.u64 	%rd15680, %rd15673, 32;
	mad.lo.s64 	%rd15681, %rd15594, %rd387, %rd15680;
	shr.u64 	%rd15682, %rd15674, 32;
	add.s64 	%rd15683, %rd15681, %rd15682;
	shr.u64 	%rd15684, %rd15679, 32;
	shl.b64 	%rd15685, %rd15679, 32;
	and.b64  	%rd15686, %rd15672, 4294967295;
	or.b64  	%rd15687, %rd15685, %rd15686;
	add.s64 	%rd15688, %rd15630, %rd15668;
	add.s64 	%rd15689, %rd15688, %rd15687;
	max.u64 	%rd15690, %rd15630, %rd15688;
	setp.gt.u64 	%p1998, %rd15690, %rd15689;
	selp.u64 	%rd15691, 1, 0, %p1998;
	add.s64 	%rd15692, %rd15683, %rd15631;
	add.s64 	%rd15693, %rd15692, %rd15684;
	add.s64 	%rd15694, %rd15693, %rd15691;
	mul.lo.s64 	%rd15695, %rd15614, %rd388;
	mul.lo.s64 	%rd15696, %rd15613, %rd388;
	mul.lo.s64 	%rd15697, %rd15614, %rd387;
	shr.u64 	%rd15698, %rd15695, 32;
	and.b64  	%rd15699, %rd15696, 4294967295;
	add.s64 	%rd15700, %rd15698, %rd15699;
	and.b64  	%rd15701, %rd15697, 4294967295;
	add.s64 	%rd15702, %rd15700, %rd15701;
	shr.u64 	%rd15703, %rd15696, 32;
	mad.lo.s64 	%rd15704, %rd15613, %rd387, %rd15703;
	shr.u64 	%rd15705, %rd15697, 32;
	add.s64 	%rd15706, %rd15704, %rd15705;
	shr.u64 	%rd15707, %rd15702, 32;
	shl.b64 	%rd15708, %rd15702, 32;
	and.b64  	%rd15709, %rd15695, 4294967295;
	or.b64  	%rd15710, %rd15708, %rd15709;
	add.s64 	%rd15711, %rd15649, %rd15691;
	add.s64 	%rd15712, %rd15711, %rd15710;
	max.u64 	%rd15713, %rd15649, %rd15711;
	setp.gt.u64 	%p1999, %rd15713, %rd15712;
	selp.u64 	%rd15714, 1, 0, %p1999;
	add.s64 	%rd15715, %rd15706, %rd15650;
	add.s64 	%rd15716, %rd15715, %rd15707;
	add.s64 	%rd15717, %rd15716, %rd15714;
	mul.lo.s64 	%rd15718, %rd15576, %rd390;
	mul.lo.s64 	%rd15719, %rd15575, %rd390;
	mul.lo.s64 	%rd15720, %rd15576, %rd389;
	shr.u64 	%rd15721, %rd15718, 32;
	and.b64  	%rd15722, %rd15719, 4294967295;
	add.s64 	%rd15723, %rd15721, %rd15722;
	and.b64  	%rd15724, %rd15720, 4294967295;
	add.s64 	%rd15725, %rd15723, %rd15724;
	shr.u64 	%rd15726, %rd15719, 32;
	mad.lo.s64 	%rd15727, %rd15575, %rd389, %rd15726;
	shr.u64 	%rd15728, %rd15720, 32;
	add.s64 	%rd15729, %rd15727, %rd15728;
	shr.u64 	%rd15730, %rd15725, 32;
	shl.b64 	%rd15731, %rd15725, 32;
	and.b64  	%rd15732, %rd15718, 4294967295;
	or.b64  	%rd15733, %rd15731, %rd15732;
	add.s64 	%rd15734, %rd15689, %rd15733;
	setp.lt.u64 	%p2000, %rd15734, %rd15689;
	selp.u64 	%rd15735, 1, 0, %p2000;
	add.s64 	%rd15736, %rd15729, %rd15694;
	add.s64 	%rd15737, %rd15736, %rd15730;
	add.s64 	%rd15738, %rd15737, %rd15735;
	mul.lo.s64 	%rd15739, %rd15595, %rd390;
	mul.lo.s64 	%rd15740, %rd15594, %rd390;
	mul.lo.s64 	%rd15741, %rd15595, %rd389;
	shr.u64 	%rd15742, %rd15739, 32;
	and.b64  	%rd15743, %rd15740, 4294967295;
	add.s64 	%rd15744, %rd15742, %rd15743;
	and.b64  	%rd15745, %rd15741, 4294967295;
	add.s64 	%rd15746, %rd15744, %rd15745;
	shr.u64 	%rd15747, %rd15740, 32;
	mad.lo.s64 	%rd15748, %rd15594, %rd389, %rd15747;
	shr.u64 	%rd15749, %rd15741, 32;
	add.s64 	%rd15750, %rd15748, %rd15749;
	shr.u64 	%rd15751, %rd15746, 32;
	shl.b64 	%rd15752, %rd15746, 32;
	and.b64  	%rd15753, %rd15739, 4294967295;
	or.b64  	%rd15754, %rd15752, %rd15753;
	add.s64 	%rd15755, %rd15712, %rd15735;
	add.s64 	%rd15756, %rd15755, %rd15754;
	max.u64 	%rd15757, %rd15712, %rd15755;
	setp.gt.u64 	%p2001, %rd15757, %rd15756;
	selp.u64 	%rd15758, 1, 0, %p2001;
	add.s64 	%rd15759, %rd15750, %rd15717;
	add.s64 	%rd15760, %rd15759, %rd15751;
	add.s64 	%rd15761, %rd15760, %rd15758;
	mul.lo.s64 	%rd15762, %rd15576, %rd392;
	mul.lo.s64 	%rd15763, %rd15575, %rd392;
	mul.lo.s64 	%rd15764, %rd15576, %rd391;
	shr.u64 	%rd15765, %rd15762, 32;
	and.b64  	%rd15766, %rd15763, 4294967295;
	add.s64 	%rd15767, %rd15765, %rd15766;
	and.b64  	%rd15768, %rd15764, 4294967295;
	add.s64 	%rd15769, %rd15767, %rd15768;
	shr.u64 	%rd15770, %rd15763, 32;
	mad.lo.s64 	%rd15771, %rd15575, %rd391, %rd15770;
	shr.u64 	%rd15772, %rd15764, 32;
	add.s64 	%rd15773, %rd15771, %rd15772;
	shr.u64 	%rd15774, %rd15769, 32;
	shl.b64 	%rd15775, %rd15769, 32;
	and.b64  	%rd15776, %rd15762, 4294967295;
	or.b64  	%rd15777, %rd15775, %rd15776;
	add.s64 	%rd15778, %rd15756, %rd15777;
	setp.lt.u64 	%p2002, %rd15778, %rd15756;
	selp.u64 	%rd15779, 1, 0, %p2002;
	add.s64 	%rd15780, %rd15773, %rd15761;
	add.s64 	%rd15781, %rd15780, %rd15774;
	add.s64 	%rd15782, %rd15781, %rd15779;
	ld.const.u64 	%rd15783, [MU_P];
	mul.lo.s64 	%rd15784, %rd15783, %rd15592;
	mul.lo.s64 	%rd15785, %rd444, %rd15784;
	mul.hi.u64 	%rd15786, %rd444, %rd15784;
	add.cc.s64 	%rd15787, %rd15785, %rd15592;
	addc.cc.s64 	%rd15788, %rd15786, 0;
	mul.lo.s64 	%rd15789, %rd443, %rd15784;
	mul.hi.u64 	%rd15790, %rd443, %rd15784;
	mov.b64 	%rd15791, 0;
	add.cc.s64 	%rd15792, %rd15788, %rd15667;
	addc.cc.s64 	%rd15793, %rd15791, 0;
	add.cc.s64 	%rd15794, %rd15792, %rd15789;
	addc.cc.s64 	%rd15795, %rd15793, %rd15790;
	mul.lo.s64 	%rd15796, %rd442, %rd15784;
	mul.hi.u64 	%rd15797, %rd442, %rd15784;
	add.cc.s64 	%rd15798, %rd15795, %rd15734;
	addc.cc.s64 	%rd15799, %rd15791, 0;
	add.cc.s64 	%rd15800, %rd15798, %rd15796;
	addc.cc.s64 	%rd15801, %rd15799, %rd15797;
	mul.lo.s64 	%rd15802, %rd441, %rd15784;
	mul.hi.u64 	%rd15803, %rd441, %rd15784;
	add.cc.s64 	%rd15804, %rd15801, %rd15778;
	addc.cc.s64 	%rd15805, %rd15791, 0;
	add.cc.s64 	%rd15806, %rd15804, %rd15802;
	addc.cc.s64 	%rd15807, %rd15805, %rd15803;
	add.s64 	%rd15808, %rd15593, %rd15807;
	setp.lt.u64 	%p2003, %rd15808, %rd15593;
	selp.u64 	%rd15809, 1, 0, %p2003;
	add.s64 	%rd15810, %rd15671, %rd15809;
	setp.lt.u64 	%p2004, %rd15810, %rd15671;
	selp.u64 	%rd15811, 1, 0, %p2004;
	add.s64 	%rd15812, %rd15738, %rd15811;
	setp.lt.u64 	%p2005, %rd15812, %rd15738;
	selp.u64 	%rd15813, 1, 0, %p2005;
	add.s64 	%rd15814, %rd15782, %rd15813;
	mul.lo.s64 	%rd15815, %rd15783, %rd15794;
	mul.lo.s64 	%rd15816, %rd444, %rd15815;
	mul.hi.u64 	%rd15817, %rd444, %rd15815;
	add.cc.s64 	%rd15818, %rd15816, %rd15794;
	addc.cc.s64 	%rd15819, %rd15817, 0;
	mul.lo.s64 	%rd15820, %rd443, %rd15815;
	mul.hi.u64 	%rd15821, %rd443, %rd15815;
	add.cc.s64 	%rd15822, %rd15819, %rd15800;
	addc.cc.s64 	%rd15823, %rd15791, 0;
	add.cc.s64 	%rd15824, %rd15822, %rd15820;
	addc.cc.s64 	%rd15825, %rd15823, %rd15821;
	mul.lo.s64 	%rd15826, %rd442, %rd15815;
	mul.hi.u64 	%rd15827, %rd442, %rd15815;
	add.cc.s64 	%rd15828, %rd15825, %rd15806;
	addc.cc.s64 	%rd15829, %rd15791, 0;
	add.cc.s64 	%rd15830, %rd15828, %rd15826;
	addc.cc.s64 	%rd15831, %rd15829, %rd15827;
	mul.lo.s64 	%rd15832, %rd441, %rd15815;
	mul.hi.u64 	%rd15833, %rd441, %rd15815;
	add.cc.s64 	%rd15834, %rd15831, %rd15808;
	addc.cc.s64 	%rd15835, %rd15791, 0;
	add.cc.s64 	%rd15836, %rd15834, %rd15832;
	addc.cc.s64 	%rd15837, %rd15835, %rd15833;
	add.s64 	%rd15838, %rd15810, %rd15837;
	setp.lt.u64 	%p2006, %rd15838, %rd15810;
	selp.u64 	%rd15839, 1, 0, %p2006;
	add.s64 	%rd15840, %rd15812, %rd15839;
	setp.lt.u64 	%p2007, %rd15840, %rd15812;
	selp.u64 	%rd15841, 1, 0, %p2007;
	add.s64 	%rd15842, %rd15814, %rd15841;
	mul.lo.s64 	%rd15843, %rd15783, %rd15824;
	mul.lo.s64 	%rd15844, %rd444, %rd15843;
	mul.hi.u64 	%rd15845, %rd444, %rd15843;
	add.cc.s64 	%rd15846, %rd15844, %rd15824;
	addc.cc.s64 	%rd15847, %rd15845, 0;
	mul.lo.s64 	%rd15848, %rd443, %rd15843;
	mul.hi.u64 	%rd15849, %rd443, %rd15843;
	add.cc.s64 	%rd15850, %rd15847, %rd15830;
	addc.cc.s64 	%rd15851, %rd15791, 0;
	add.cc.s64 	%rd15852, %rd15850, %rd15848;
	addc.cc.s64 	%rd15853, %rd15851, %rd15849;
	mul.lo.s64 	%rd15854, %rd442, %rd15843;
	mul.hi.u64 	%rd15855, %rd442, %rd15843;
	add.cc.s64 	%rd15856, %rd15853, %rd15836;
	addc.cc.s64 	%rd15857, %rd15791, 0;
	add.cc.s64 	%rd15858, %rd15856, %rd15854;
	addc.cc.s64 	%rd15859, %rd15857, %rd15855;
	mul.lo.s64 	%rd15860, %rd441, %rd15843;
	mul.hi.u64 	%rd15861, %rd441, %rd15843;
	add.cc.s64 	%rd15862, %rd15859, %rd15838;
	addc.cc.s64 	%rd15863, %rd15791, 0;
	add.cc.s64 	%rd15864, %rd15862, %rd15860;
	addc.cc.s64 	%rd15865, %rd15863, %rd15861;
	add.s64 	%rd15866, %rd15840, %rd15865;
	setp.lt.u64 	%p2008, %rd15866, %rd15840;
	selp.u64 	%rd15867, 1, 0, %p2008;
	add.s64 	%rd15868, %rd15842, %rd15867;
	mul.lo.s64 	%rd15869, %rd15783, %rd15852;
	mul.lo.s64 	%rd15870, %rd444, %rd15869;
	mul.hi.u64 	%rd15871, %rd444, %rd15869;
	add.cc.s64 	%rd15872, %rd15870, %rd15852;
	addc.cc.s64 	%rd15873, %rd15871, 0;
	mul.lo.s64 	%rd15874, %rd443, %rd15869;
	mul.hi.u64 	%rd15875, %rd443, %rd15869;
	add.cc.s64 	%rd15876, %rd15873, %rd15858;
	addc.cc.s64 	%rd15877, %rd15791, 0;
	add.cc.s64 	%rd445, %rd15876, %rd15874;
	addc.cc.s64 	%rd15878, %rd15877, %rd15875;
	mul.lo.s64 	%rd15879, %rd442, %rd15869;
	mul.hi.u64 	%rd15880, %rd442, %rd15869;
	add.cc.s64 	%rd15881, %rd15878, %rd15864;
	addc.cc.s64 	%rd15882, %rd15791, 0;
	add.cc.s64 	%rd446, %rd15881, %rd15879;
	addc.cc.s64 	%rd15883, %rd15882, %rd15880;
	mul.lo.s64 	%rd15884, %rd441, %rd15869;
	mul.hi.u64 	%rd15885, %rd441, %rd15869;
	add.cc.s64 	%rd15886, %rd15883, %rd15866;
	addc.cc.s64 	%rd15887, %rd15791, 0;
	add.cc.s64 	%rd447, %rd15886, %rd15884;
	addc.cc.s64 	%rd15888, %rd15887, %rd15885;
	add.s64 	%rd22903, %rd15868, %rd15888;
	setp.gt.u64 	%p2009, %rd22903, %rd441;
	@%p2009 bra 	$L__BB0_196;
	setp.lt.u64 	%p2010, %rd22903, %rd441;
	mov.u64 	%rd22904, %rd447;
	mov.u64 	%rd22905, %rd446;
	mov.u64 	%rd22906, %rd445;
	@%p2010 bra 	$L__BB0_197;
	setp.lt.u64 	%p2011, %rd442, %rd447;
	@%p2011 bra 	$L__BB0_196;
	setp.gt.u64 	%p2012, %rd442, %rd447;
	mov.u64 	%rd22904, %rd447;
	mov.u64 	%rd22905, %rd446;
	mov.u64 	%rd22906, %rd445;
	@%p2012 bra 	$L__BB0_197;
	setp.lt.u64 	%p2013, %rd443, %rd446;
	@%p2013 bra 	$L__BB0_196;
	setp.gt.u64 	%p2014, %rd443, %rd446;
	setp.gt.u64 	%p2015, %rd444, %rd445;
	or.pred  	%p2016, %p2014, %p2015;
	mov.u64 	%rd22904, %rd447;
	mov.u64 	%rd22905, %rd446;
	mov.u64 	%rd22906, %rd445;
	@%p2016 bra 	$L__BB0_197;
$L__BB0_196:
	sub.s64 	%rd22906, %rd445, %rd444;
	setp.lt.u64 	%p2017, %rd445, %rd444;
	selp.u64 	%rd15889, 1, 0, %p2017;
	add.s64 	%rd15890, %rd443, %rd15889;
	sub.s64 	%rd22905, %rd446, %rd15890;
	setp.lt.u64 	%p2018, %rd446, %rd15890;
	selp.u64 	%rd15891, 1, 0, %p2018;
	add.s64 	%rd15892, %rd442, %rd15891;
	sub.s64 	%rd22904, %rd447, %rd15892;
	setp.lt.u64 	%p2019, %rd447, %rd15892;
	selp.u64 	%rd15893, 1, 0, %p2019;
	add.s64 	%rd15894, %rd441, %rd15893;
	sub.s64 	%rd22903, %rd22903, %rd15894;
$L__BB0_197:
	sub.s64 	%rd22994, %rd22906, %rd22871;
	setp.lt.u64 	%p2020, %rd22906, %rd22871;
	selp.u64 	%rd15895, 1, 0, %p2020;
	add.s64 	%rd15896, %rd22872, %rd15895;
	sub.s64 	%rd22993, %rd22905, %rd15896;
	setp.lt.u64 	%p2021, %rd22905, %rd15896;
	selp.u64 	%rd15897, 1, 0, %p2021;
	add.s64 	%rd15898, %rd22873, %rd15897;
	sub.s64 	%rd22992, %rd22904, %rd15898;
	setp.lt.u64 	%p2022, %rd22904, %rd15898;
	selp.u64 	%rd15899, 1, 0, %p2022;
	add.s64 	%rd15900, %rd22874, %rd15899;
	sub.s64 	%rd22991, %rd22903, %rd15900;
	setp.ge.u64 	%p2023, %rd22903, %rd15900;
	@%p2023 bra 	$L__BB0_199;
	add.s64 	%rd461, %rd22994, %rd444;
	setp.ge.u64 	%p2024, %rd461, %rd22994;
	setp.lt.u64 	%p2025, %rd461, %rd22994;
	selp.u64 	%rd15901, 1, 0, %p2025;
	add.s64 	%rd15902, %rd22993, %rd15901;
	add.s64 	%rd462, %rd15902, %rd443;
	setp.lt.u64 	%p2026, %rd462, %rd22993;
	setp.eq.s64 	%p2027, %rd462, %rd22993;
	selp.u32 	%r692, -1, 0, %p2027;
	selp.u32 	%r693, -1, 0, %p2026;
	selp.b32 	%r694, %r693, %r692, %p2024;
	and.b32  	%r696, %r694, 1;
	setp.eq.b32 	%p2028, %r696, 1;
	or.pred  	%p2029, %p2026, %p2028;
	selp.u64 	%rd15903, 1, 0, %p2029;
	add.s64 	%rd15904, %rd22992, %rd15903;
	add.s64 	%rd463, %rd15904, %rd442;
	setp.ge.u64 	%p2030, %rd463, %rd22992;
	setp.lt.u64 	%p2031, %rd463, %rd22992;
	setp.eq.s64 	%p2032, %rd463, %rd22992;
	selp.u32 	%r697, -1, 0, %p2031;
	selp.u32 	%r698, -1, 0, %p2032;
	selp.b32 	%r699, %r698, %r697, %p2029;
	selp.b32 	%r700, %r699, %r697, %p2030;
	cvt.u64.u32 	%rd15905, %r700;
	and.b64  	%rd15906, %rd15905, 1;
	add.s64 	%rd15907, %rd22991, %rd15906;
	add.s64 	%rd22991, %rd15907, %rd441;
	mov.u64 	%rd22992, %rd463;
	mov.u64 	%rd22993, %rd462;
	mov.u64 	%rd22994, %rd461;
$L__BB0_199:
	mul.lo.s64 	%rd15908, %rd69, %rd152;
	mul.lo.s64 	%rd15909, %rd70, %rd152;
	mul.lo.s64 	%rd15910, %rd69, %rd153;
	shr.u64 	%rd15911, %rd15908, 32;
	and.b64  	%rd15912, %rd15909, 4294967295;
	add.s64 	%rd15913, %rd15911, %rd15912;
	and.b64  	%rd15914, %rd15910, 4294967295;
	add.s64 	%rd15915, %rd15913, %rd15914;
	shr.u64 	%rd15916, %rd15909, 32;
	mad.lo.s64 	%rd15917, %rd70, %rd153, %rd15916;
	shr.u64 	%rd15918, %rd15910, 32;
	add.s64 	%rd15919, %rd15917, %rd15918;
	shr.u64 	%rd15920, %rd15915, 32;
	shl.b64 	%rd15921, %rd15915, 32;
	and.b64  	%rd15922, %rd15908, 4294967295;
	or.b64  	%rd15923, %rd15921, %rd15922;
	add.s64 	%rd15924, %rd15919, %rd15920;
	mul.lo.s64 	%rd15925, %rd72, %rd152;
	mul.lo.s64 	%rd15926, %rd71, %rd152;
	mul.lo.s64 	%rd15927, %rd72, %rd153;
	shr.u64 	%rd15928, %rd15925, 32;
	and.b64  	%rd15929, %rd15926, 4294967295;
	add.s64 	%rd15930, %rd15928, %rd15929;
	and.b64  	%rd15931, %rd15927, 4294967295;
	add.s64 	%rd15932, %rd15930, %rd15931;
	shr.u64 	%rd15933, %rd15926, 32;
	mad.lo.s64 	%rd15934, %rd71, %rd153, %rd15933;
	shr.u64 	%rd15935, %rd15927, 32;
	add.s64 	%rd15936, %rd15934, %rd15935;
	shr.u64 	%rd15937, %rd15932, 32;
	shl.b64 	%rd15938, %rd15932, 32;
	and.b64  	%rd15939, %rd15925, 4294967295;
	or.b64  	%rd15940, %rd15938, %rd15939;
	add.s64 	%rd15941, %rd15936, %rd15937;
	mul.lo.s64 	%rd15942, %rd74, %rd152;
	mul.lo.s64 	%rd15943, %rd73, %rd152;
	mul.lo.s64 	%rd15944, %rd74, %rd153;
	shr.u64 	%rd15945, %rd15942, 32;
	and.b64  	%rd15946, %rd15943, 4294967295;
	add.s64 	%rd15947, %rd15945, %rd15946;
	and.b64  	%rd15948, %rd15944, 4294967295;
	add.s64 	%rd15949, %rd15947, %rd15948;
	shr.u64 	%rd15950, %rd15943, 32;
	mad.lo.s64 	%rd15951, %rd73, %rd153, %rd15950;
	shr.u64 	%rd15952, %rd15944, 32;
	add.s64 	%rd15953, %rd15951, %rd15952;
	shr.u64 	%rd15954, %rd15949, 32;
	shl.b64 	%rd15955, %rd15949, 32;
	and.b64  	%rd15956, %rd15942, 4294967295;
	or.b64  	%rd15957, %rd15955, %rd15956;
	add.s64 	%rd15958, %rd15953, %rd15954;
	mul.lo.s64 	%rd15959, %rd76, %rd152;
	mul.lo.s64 	%rd15960, %rd75, %rd152;
	mul.lo.s64 	%rd15961, %rd76, %rd153;
	shr.u64 	%rd15962, %rd15959, 32;
	and.b64  	%rd15963, %rd15960, 4294967295;
	add.s64 	%rd15964, %rd15962, %rd15963;
	and.b64  	%rd15965, %rd15961, 4294967295;
	add.s64 	%rd15966, %rd15964, %rd15965;
	shr.u64 	%rd15967, %rd15960, 32;
	mad.lo.s64 	%rd15968, %rd75, %rd153, %rd15967;
	shr.u64 	%rd15969, %rd15961, 32;
	add.s64 	%rd15970, %rd15968, %rd15969;
	shr.u64 	%rd15971, %rd15966, 32;
	shl.b64 	%rd15972, %rd15966, 32;
	and.b64  	%rd15973, %rd15959, 4294967295;
	or.b64  	%rd15974, %rd15972, %rd15973;
	add.s64 	%rd15975, %rd15970, %rd15971;
	mul.lo.s64 	%rd15976, %rd69, %rd154;
	mul.lo.s64 	%rd15977, %rd70, %rd154;
	mul.lo.s64 	%rd15978, %rd69, %rd155;
	shr.u64 	%rd15979, %rd15976, 32;
	and.b64  	%rd15980, %rd15977, 4294967295;
	add.s64 	%rd15981, %rd15979, %rd15980;
	and.b64  	%rd15982, %rd15978, 4294967295;
	add.s64 	%rd15983, %rd15981, %rd15982;
	shr.u64 	%rd15984, %rd15977, 32;
	mad.lo.s64 	%rd15985, %rd70, %rd155, %rd15984;
	shr.u64 	%rd15986, %rd15978, 32;
	add.s64 	%rd15987, %rd15985, %rd15986;
	shr.u64 	%rd15988, %rd15983, 32;
	shl.b64 	%rd15989, %rd15983, 32;
	and.b64  	%rd15990, %rd15976, 4294967295;
	or.b64  	%rd15991, %rd15989, %rd15990;
	add.s64 	%rd15992, %rd15940, %rd15991;
	setp.lt.u64 	%p2033, %rd15992, %rd15940;
	selp.u64 	%rd15993, 1, 0, %p2033;
	add.s64 	%rd15994, %rd15987, %rd15941;
	add.s64 	%rd15995, %rd15994, %rd15988;
	add.s64 	%rd15996, %rd15995, %rd15993;
	mul.lo.s64 	%rd15997, %rd72, %rd154;
	mul.lo.s64 	%rd15998, %rd71, %rd154;
	mul.lo.s64 	%rd15999, %rd72, %rd155;
	shr.u64 	%rd16000, %rd15997, 32;
	and.b64  	%rd16001, %rd15998, 4294967295;
	add.s64 	%rd16002, %rd16000, %rd16001;
	and.b64  	%rd16003, %rd15999, 4294967295;
	add.s64 	%rd16004, %rd16002, %rd16003;
	shr.u64 	%rd16005, %rd15998, 32;
	mad.lo.s64 	%rd16006, %rd71, %rd155, %rd16005;
	shr.u64 	%rd16007, %rd15999, 32;
	add.s64 	%rd16008, %rd16006, %rd16007;
	shr.u64 	%rd16009, %rd16004, 32;
	shl.b64 	%rd16010, %rd16004, 32;
	and.b64  	%rd16011, %rd15997, 4294967295;
	or.b64  	%rd16012, %rd16010, %rd16011;
	add.s64 	%rd16013, %rd15957, %rd15993;
	add.s64 	%rd16014, %rd16013, %rd16012;
	max.u64 	%rd16015, %rd15957, %rd16013;
	setp.gt.u64 	%p2034, %rd16015, %rd16014;
	selp.u64 	%rd16016, 1, 0, %p2034;
	add.s64 	%rd16017, %rd16008, %rd15958;
	add.s64 	%rd16018, %rd16017, %rd16009;
	add.s64 	%rd16019, %rd16018, %rd16016;
	mul.lo.s64 	%rd16020, %rd74, %rd154;
	mul.lo.s64 	%rd16021, %rd73, %rd154;
	mul.lo.s64 	%rd16022, %rd74, %rd155;
	shr.u64 	%rd16023, %rd16020, 32;
	and.b64  	%rd16024, %rd16021, 4294967295;
	add.s64 	%rd16025, %rd16023, %rd16024;
	and.b64  	%rd16026, %rd16022, 4294967295;
	add.s64 	%rd16027, %rd16025, %rd16026;
	shr.u64 	%rd16028, %rd16021, 32;
	mad.lo.s64 	%rd16029, %rd73, %rd155, %rd16028;
	shr.u64 	%rd16030, %rd16022, 32;
	add.s64 	%rd16031, %rd16029, %rd16030;
	shr.u64 	%rd16032, %rd16027, 32;
	shl.b64 	%rd16033, %rd16027, 32;
	and.b64  	%rd16034, %rd16020, 4294967295;
	or.b64  	%rd16035, %rd16033, %rd16034;
	add.s64 	%rd16036, %rd15974, %rd16016;
	add.s64 	%rd16037, %rd16036, %rd16035;
	max.u64 	%rd16038, %rd15974, %rd16036;
	setp.gt.u64 	%p2035, %rd16038, %rd16037;
	selp.u64 	%rd16039, 1, 0, %p2035;
	add.s64 	%rd16040, %rd16031, %rd15975;
	add.s64 	%rd16041, %rd16040, %rd16032;
	add.s64 	%rd16042, %rd16041, %rd16039;
	mul.lo.s64 	%rd16043, %rd69, %rd156;
	mul.lo.s64 	%rd16044, %rd70, %rd156;
	mul.lo.s64 	%rd16045, %rd69, %rd157;
	shr.u64 	%rd16046, %rd16043, 32;
	and.b64  	%rd16047, %rd16044, 4294967295;
	add.s64 	%rd16048, %rd16046, %rd16047;
	and.b64  	%rd16049, %rd16045, 4294967295;
	add.s64 	%rd16050, %rd16048, %rd16049;
	shr.u64 	%rd16051, %rd16044, 32;
	mad.lo.s64 	%rd16052, %rd70, %rd157, %rd16051;
	shr.u64 	%rd16053, %rd16045, 32;
	add.s64 	%rd16054, %rd16052, %rd16053;
	shr.u64 	%rd16055, %rd16050, 32;
	shl.b64 	%rd16056, %rd16050, 32;
	and.b64  	%rd16057, %rd16043, 4294967295;
	or.b64  	%rd16058, %rd16056, %rd16057;
	add.s64 	%rd16059, %rd16014, %rd16058;
	setp.lt.u64 	%p2036, %rd16059, %rd16014;
	selp.u64 	%rd16060, 1, 0, %p2036;
	add.s64 	%rd16061, %rd16054, %rd16019;
	add.s64 	%rd16062, %rd16061, %rd16055;
	add.s64 	%rd16063, %rd16062, %rd16060;
	mul.lo.s64 	%rd16064, %rd72, %rd156;
	mul.lo.s64 	%rd16065, %rd71, %rd156;
	mul.lo.s64 	%rd16066, %rd72, %rd157;
	shr.u64 	%rd16067, %rd16064, 32;
	and.b64  	%rd16068, %rd16065, 4294967295;
	add.s64 	%rd16069, %rd16067, %rd16068;
	and.b64  	%rd16070, %rd16066, 4294967295;
	add.s64 	%rd16071, %rd16069, %rd16070;
	shr.u64 	%rd16072, %rd16065, 32;
	mad.lo.s64 	%rd16073, %rd71, %rd157, %rd16072;
	shr.u64 	%rd16074, %rd16066, 32;
	add.s64 	%rd16075, %rd16073, %rd16074;
	shr.u64 	%rd16076, %rd16071, 32;
	shl.b64 	%rd16077, %rd16071, 32;
	and.b64  	%rd16078, %rd16064, 4294967295;
	or.b64  	%rd16079, %rd16077, %rd16078;
	add.s64 	%rd16080, %rd16037, %rd16060;
	add.s64 	%rd16081, %rd16080, %rd16079;
	max.u64 	%rd16082, %rd16037, %rd16080;
	setp.gt.u64 	%p2037, %rd16082, %rd16081;
	selp.u64 	%rd16083, 1, 0, %p2037;
	add.s64 	%rd16084, %rd16075, %rd16042;
	add.s64 	%rd16085, %rd16084, %rd16076;
	add.s64 	%rd16086, %rd16085, %rd16083;
	mul.lo.s64 	%rd16087, %rd69, %rd158;
	mul.lo.s64 	%rd16088, %rd70, %rd158;
	mul.lo.s64 	%rd16089, %rd69, %rd159;
	shr.u64 	%rd16090, %rd16087, 32;
	and.b64  	%rd16091, %rd16088, 4294967295;
	add.s64 	%rd16092, %rd16090, %rd16091;
	and.b64  	%rd16093, %rd16089, 4294967295;
	add.s64 	%rd16094, %rd16092, %rd16093;
	shr.u64 	%rd16095, %rd16088, 32;
	mad.lo.s64 	%rd16096, %rd70, %rd159, %rd16095;
	shr.u64 	%rd16097, %rd16089, 32;
	add.s64 	%rd16098, %rd16096, %rd16097;
	shr.u64 	%rd16099, %rd16094, 32;
	shl.b64 	%rd16100, %rd16094, 32;
	and.b64  	%rd16101, %rd16087, 4294967295;
	or.b64  	%rd16102, %rd16100, %rd16101;
	add.s64 	%rd16103, %rd16081, %rd16102;
	setp.lt.u64 	%p2038, %rd16103, %rd16081;
	selp.u64 	%rd16104, 1, 0, %p2038;
	add.s64 	%rd16105, %rd16098, %rd16086;
	add.s64 	%rd16106, %rd16105, %rd16099;
	add.s64 	%rd16107, %rd16106, %rd16104;
	mul.lo.s64 	%rd16109, %rd15783, %rd15923;
	mul.lo.s64 	%rd16110, %rd444, %rd16109;
	mul.hi.u64 	%rd16111, %rd444, %rd16109;
	add.cc.s64 	%rd16112, %rd16110, %rd15923;
	addc.cc.s64 	%rd16113, %rd16111, 0;
	mul.lo.s64 	%rd16114, %rd443, %rd16109;
	mul.hi.u64 	%rd16115, %rd443, %rd16109;
	mov.b64 	%rd16116, 0;
	add.cc.s64 	%rd16117, %rd16113, %rd15992;
	addc.cc.s64 	%rd16118, %rd16116, 0;
	add.cc.s64 	%rd16119, %rd16117, %rd16114;
	addc.cc.s64 	%rd16120, %rd16118, %rd16115;
	mul.lo.s64 	%rd16121, %rd442, %rd16109;
	mul.hi.u64 	%rd16122, %rd442, %rd16109;
	add.cc.s64 	%rd16123, %rd16120, %rd16059;
	addc.cc.s64 	%rd16124, %rd16116, 0;
	add.cc.s64 	%rd16125, %rd16123, %rd16121;
	addc.cc.s64 	%rd16126, %rd16124, %rd16122;
	mul.lo.s64 	%rd16127, %rd441, %rd16109;
	mul.hi.u64 	%rd16128, %rd441, %rd16109;
	add.cc.s64 	%rd16129, %rd16126, %rd16103;
	addc.cc.s64 	%rd16130, %rd16116, 0;
	add.cc.s64 	%rd16131, %rd16129, %rd16127;
	addc.cc.s64 	%rd16132, %rd16130, %rd16128;
	add.s64 	%rd16133, %rd15924, %rd16132;
	setp.lt.u64 	%p2039, %rd16133, %rd15924;
	selp.u64 	%rd16134, 1, 0, %p2039;
	add.s64 	%rd16135, %rd15996, %rd16134;
	setp.lt.u64 	%p2040, %rd16135, %rd15996;
	selp.u64 	%rd16136, 1, 0, %p2040;
	add.s64 	%rd16137, %rd16063, %rd16136;
	setp.lt.u64 	%p2041, %rd16137, %rd16063;
	selp.u64 	%rd16138, 1, 0, %p2041;
	add.s64 	%rd16139, %rd16107, %rd16138;
	mul.lo.s64 	%rd16140, %rd15783, %rd16119;
	mul.lo.s64 	%rd16141, %rd444, %rd16140;
	mul.hi.u64 	%rd16142, %rd444, %rd16140;
	add.cc.s64 	%rd16143, %rd16141, %rd16119;
	addc.cc.s64 	%rd16144, %rd16142, 0;
	mul.lo.s64 	%rd16145, %rd443, %rd16140;
	mul.hi.u64 	%rd16146, %rd443, %rd16140;
	add.cc.s64 	%rd16147, %rd16144, %rd16125;
	addc.cc.s64 	%rd16148, %rd16116, 0;
	add.cc.s64 	%rd16149, %rd16147, %rd16145;
	addc.cc.s64 	%rd16150, %rd16148, %rd16146;
	mul.lo.s64 	%rd16151, %rd442, %rd16140;
	mul.hi.u64 	%rd16152, %rd442, %rd16140;
	add.cc.s64 	%rd16153, %rd16150, %rd16131;
	addc.cc.s64 	%rd16154, %rd16116, 0;
	add.cc.s64 	%rd16155, %rd16153, %rd16151;
	addc.cc.s64 	%rd16156, %rd16154, %rd16152;
	mul.lo.s64 	%rd16157, %rd441, %rd16140;
	mul.hi.u64 	%rd16158, %rd441, %rd16140;
	add.cc.s64 	%rd16159, %rd16156, %rd16133;
	addc.cc.s64 	%rd16160, %rd16116, 0;
	add.cc.s64 	%rd16161, %rd16159, %rd16157;
	addc.cc.s64 	%rd16162, %rd16160, %rd16158;
	add.s64 	%rd16163, %rd16135, %rd16162;
	setp.lt.u64 	%p2042, %rd16163, %rd16135;
	selp.u64 	%rd16164, 1, 0, %p2042;
	add.s64 	%rd16165, %rd16137, %rd16164;
	setp.lt.u64 	%p2043, %rd16165, %rd16137;
	selp.u64 	%rd16166, 1, 0, %p2043;
	add.s64 	%rd16167, %rd16139, %rd16166;
	mul.lo.s64 	%rd16168, %rd15783, %rd16149;
	mul.lo.s64 	%rd16169, %rd444, %rd16168;
	mul.hi.u64 	%rd16170, %rd444, %rd16168;
	add.cc.s64 	%rd16171, %rd16169, %rd16149;
	addc.cc.s64 	%rd16172, %rd16170, 0;
	mul.lo.s64 	%rd16173, %rd443, %rd16168;
	mul.hi.u64 	%rd16174, %rd443, %rd16168;
	add.cc.s64 	%rd16175, %rd16172, %rd16155;
	addc.cc.s64 	%rd16176, %rd16116, 0;
	add.cc.s64 	%rd16177, %rd16175, %rd16173;
	addc.cc.s64 	%rd16178, %rd16176, %rd16174;
	mul.lo.s64 	%rd16179, %rd442, %rd16168;
	mul.hi.u64 	%rd16180, %rd442, %rd16168;
	add.cc.s64 	%rd16181, %rd16178, %rd16161;
	addc.cc.s64 	%rd16182, %rd16116, 0;
	add.cc.s64 	%rd16183, %rd16181, %rd16179;
	addc.cc.s64 	%rd16184, %rd16182, %rd16180;
	mul.lo.s64 	%rd16185, %rd441, %rd16168;
	mul.hi.u64 	%rd16186, %rd441, %rd16168;
	add.cc.s64 	%rd16187, %rd16184, %rd16163;
	addc.cc.s64 	%rd16188, %rd16116, 0;
	add.cc.s64 	%rd16189, %rd16187, %rd16185;
	addc.cc.s64 	%rd16190, %rd16188, %rd16186;
	add.s64 	%rd16191, %rd16165, %rd16190;
	setp.lt.u64 	%p2044, %rd16191, %rd16165;
	selp.u64 	%rd16192, 1, 0, %p2044;
	add.s64 	%rd16193, %rd16167, %rd16192;
	mul.lo.s64 	%rd16194, %rd15783, %rd16177;
	mul.lo.s64 	%rd16195, %rd444, %rd16194;
	mul.hi.u64 	%rd16196, %rd444, %rd16194;
	add.cc.s64 	%rd16197, %rd16195, %rd16177;
	addc.cc.s64 	%rd16198, %rd16196, 0;
	mul.lo.s64 	%rd16199, %rd443, %rd16194;
	mul.hi.u64 	%rd16200, %rd443, %rd16194;
	add.cc.s64 	%rd16201, %rd16198, %rd16183;
	addc.cc.s64 	%rd16202, %rd16116, 0;
	add.cc.s64 	%rd473, %rd16201, %rd16199;
	addc.cc.s64 	%rd16203, %rd16202, %rd16200;
	mul.lo.s64 	%rd16204, %rd442, %rd16194;
	mul.hi.u64 	%rd16205, %rd442, %rd16194;
	add.cc.s64 	%rd16206, %rd16203, %rd16189;
	addc.cc.s64 	%rd16207, %rd16116, 0;
	add.cc.s64 	%rd474, %rd16206, %rd16204;
	addc.cc.s64 	%rd16208, %rd16207, %rd16205;
	mul.lo.s64 	%rd16209, %rd441, %rd16194;
	mul.hi.u64 	%rd16210, %rd441, %rd16194;
	add.cc.s64 	%rd16211, %rd16208, %rd16191;
	addc.cc.s64 	%rd16212, %rd16116, 0;
	add.cc.s64 	%rd475, %rd16211, %rd16209;
	addc.cc.s64 	%rd16213, %rd16212, %rd16210;
	add.s64 	%rd22911, %rd16193, %rd16213;
	setp.gt.u64 	%p2045, %rd22911, %rd441;
	@%p2045 bra 	$L__BB0_205;
	setp.lt.u64 	%p2046, %rd22911, %rd441;
	mov.u64 	%rd22912, %rd475;
	mov.u64 	%rd22913, %rd474;
	mov.u64 	%rd22914, %rd473;
	@%p2046 bra 	$L__BB0_206;
	setp.lt.u64 	%p2047, %rd442, %rd475;
	@%p2047 bra 	$L__BB0_205;
	setp.gt.u64 	%p2048, %rd442, %rd475;
	mov.u64 	%rd22912, %rd475;
	mov.u64 	%rd22913, %rd474;
	mov.u64 	%rd22914, %rd473;
	@%p2048 bra 	$L__BB0_206;
	setp.lt.u64 	%p2049, %rd443, %rd474;
	@%p2049 bra 	$L__BB0_205;
	setp.gt.u64 	%p2050, %rd443, %rd474;
	setp.gt.u64 	%p2051, %rd444, %rd473;
	or.pred  	%p2052, %p2050, %p2051;
	mov.u64 	%rd22912, %rd475;
	mov.u64 	%rd22913, %rd474;
	mov.u64 	%rd22914, %rd473;
	@%p2052 bra 	$L__BB0_206;
$L__BB0_205:
	sub.s64 	%rd22914, %rd473, %rd444;
	setp.lt.u64 	%p2053, %rd473, %rd444;
	selp.u64 	%rd16214, 1, 0, %p2053;
	add.s64 	%rd16215, %rd443, %rd16214;
	sub.s64 	%rd22913, %rd474, %rd16215;
	setp.lt.u64 	%p2054, %rd474, %rd16215;
	selp.u64 	%rd16216, 1, 0, %p2054;
	add.s64 	%rd16217, %rd442, %rd16216;
	sub.s64 	%rd22912, %rd475, %rd16217;
	setp.lt.u64 	%p2055, %rd475, %rd16217;
	selp.u64 	%rd16218, 1, 0, %p2055;
	add.s64 	%rd16219, %rd441, %rd16218;
	sub.s64 	%rd22911, %rd22911, %rd16219;
$L__BB0_206:
	shl.b64 	%rd485, %rd22914, 1;
	setp.gt.s64 	%p2056, %rd22914, -1;
	mov.b64 	{%r701, %r702}, %rd22913;
	mov.b64 	{%r703, %r704}, %rd22914;
	shf.l.wrap.b32 	%r705, %r704, %r701, 1;
	shf.l.wrap.b32 	%r706, %r701, %r702, 1;
	mov.b64 	%rd486, {%r705, %r706};
	setp.lt.u64 	%p2057, %rd486, %rd22913;
	setp.eq.s64 	%p2058, %rd486, %rd22913;
	selp.u32 	%r707, -1, 0, %p2058;
	selp.u32 	%r708, -1, 0, %p2057;
	selp.b32 	%r709, %r708, %r707, %p2056;
	and.b32  	%r711, %r709, 1;
	setp.eq.b32 	%p2059, %r711, 1;
	or.pred  	%p2060, %p2057, %p2059;
	selp.u64 	%rd16220, 1, 0, %p2060;
	shl.b64 	%rd16221, %rd22912, 1;
	or.b64  	%rd487, %rd16221, %rd16220;
	setp.ge.u64 	%p2061, %rd487, %rd22912;
	setp.lt.u64 	%p2062, %rd487, %rd22912;
	setp.eq.s64 	%p2063, %rd487, %rd22912;
	selp.u32 	%r712, -1, 0, %p2062;
	selp.u32 	%r713, -1, 0, %p2063;
	selp.b32 	%r714, %r713, %r712, %p2060;
	selp.b32 	%r715, %r714, %r712, %p2061;
	and.b32  	%r716, %r715, 1;
	setp.eq.b32 	%p8, %r716, 1;
	cvt.u64.u32 	%rd16222, %r715;
	and.b64  	%rd16223, %rd16222, 1;
	shl.b64 	%rd16224, %rd22911, 1;
	or.b64  	%rd22987, %rd16224, %rd16223;
	setp.lt.u64 	%p2064, %rd22987, %rd22911;
	@%p2064 bra 	$L__BB0_213;
	setp.eq.s64 	%p2065, %rd22987, %rd22911;
	and.pred  	%p2066, %p2065, %p8;
	setp.gt.u64 	%p2067, %rd22987, %rd441;
	or.pred  	%p2068, %p2066, %p2067;
	@%p2068 bra 	$L__BB0_213;
	setp.lt.u64 	%p2069, %rd22987, %rd441;
	mov.u32 	%r1096, %r536;
	mov.u64 	%rd22988, %rd487;
	mov.u64 	%rd22989, %rd486;
	mov.u64 	%rd22990, %rd485;
	@%p2069 bra 	$L__BB0_316;
	setp.gt.u64 	%p2070, %rd487, %rd442;
	@%p2070 bra 	$L__BB0_213;
	setp.lt.u64 	%p2071, %rd487, %rd442;
	mov.u32 	%r1096, %r536;
	mov.u64 	%rd22988, %rd487;
	mov.u64 	%rd22989, %rd486;
	mov.u64 	%rd22990, %rd485;
	@%p2071 bra 	$L__BB0_316;
	setp.gt.u64 	%p2072, %rd486, %rd443;
	@%p2072 bra 	$L__BB0_213;
	setp.lt.u64 	%p2073, %rd486, %rd443;
	setp.lt.u64 	%p2074, %rd485, %rd444;
	or.pred  	%p2075, %p2073, %p2074;
	mov.u32 	%r1096, %r536;
	mov.u64 	%rd22988, %rd487;
	mov.u64 	%rd22989, %rd486;
	mov.u64 	%rd22990, %rd485;
	@%p2075 bra 	$L__BB0_316;
$L__BB0_213:
	sub.s64 	%rd22990, %rd485, %rd444;
	setp.lt.u64 	%p2076, %rd485, %rd444;
	selp.u64 	%rd16225, 1, 0, %p2076;
	add.s64 	%rd16226, %rd443, %rd16225;
	sub.s64 	%rd22989, %rd486, %rd16226;
	setp.lt.u64 	%p2077, %rd486, %rd16226;
	selp.u64 	%rd16227, 1, 0, %p2077;
	add.s64 	%rd16228, %rd442, %rd16227;
	sub.s64 	%rd22988, %rd487, %rd16228;
	setp.lt.u64 	%p2078, %rd487, %rd16228;
	selp.u64 	%rd16229, 1, 0, %p2078;
	add.s64 	%rd16230, %rd441, %rd16229;
	sub.s64 	%rd22987, %rd22987, %rd16230;
	mov.u32 	%r1096, %r536;
	bra.uni 	$L__BB0_316;
$L__BB0_214:
	ld.const.u64 	%rd493, [P_CONST+8];
	ld.const.u64 	%rd494, [P_CONST+16];
	ld.const.u64 	%rd495, [P_CONST+24];
	ld.const.u64 	%rd496, [P_CONST];
	shl.b64 	%rd497, %rd22838, 1;
	setp.gt.s64 	%p2079, %rd22838, -1;
	mov.b64 	{%r721, %r722}, %rd22837;
	mov.b64 	{%r723, %r724}, %rd22838;
	shf.l.wrap.b32 	%r725, %r724, %r721, 1;
	shf.l.wrap.b32 	%r726, %r721, %r722, 1;
	mov.b64 	%rd498, {%r725, %r726};
	setp.lt.u64 	%p2080, %rd498, %rd22837;
	setp.eq.s64 	%p2081, %rd498, %rd22837;
	selp.u32 	%r727, -1, 0, %p2081;
	selp.u32 	%r728, -1, 0, %p2080;
	selp.b32 	%r729, %r728, %r727, %p2079;
	and.b32  	%r731, %r729, 1;
	setp.eq.b32 	%p2082, %r731, 1;
	or.pred  	%p2083, %p2080, %p2082;
	selp.u64 	%rd16231, 1, 0, %p2083;
	shl.b64 	%rd16232, %rd22836, 1;
	or.b64  	%rd499, %rd16232, %rd16231;
	setp.ge.u64 	%p2084, %rd499, %rd22836;
	setp.lt.u64 	%p2085, %rd499, %rd22836;
	setp.eq.s64 	%p2086, %rd499, %rd22836;
	selp.u32 	%r732, -1, 0, %p2085;
	selp.u32 	%r733, -1, 0, %p2086;
	selp.b32 	%r734, %r733, %r732, %p2083;
	selp.b32 	%r735, %r734, %r732, %p2084;
	and.b32  	%r736, %r735, 1;
	setp.eq.b32 	%p9, %r736, 1;
	cvt.u64.u32 	%rd16233, %r735;
	and.b64  	%rd16234, %rd16233, 1;
	shl.b64 	%rd16235, %rd22835, 1;
	or.b64  	%rd22915, %rd16235, %rd16234;
	setp.lt.u64 	%p2087, %rd22915, %rd22835;
	@%p2087 bra 	$L__BB0_221;
	setp.eq.s64 	%p2088, %rd22915, %rd22835;
	and.pred  	%p2089, %p9, %p2088;
	setp.gt.u64 	%p2090, %rd22915, %rd495;
	or.pred  	%p2091, %p2089, %p2090;
	@%p2091 bra 	$L__BB0_221;
	setp.lt.u64 	%p2092, %rd22915, %rd495;
	mov.u64 	%rd22916, %rd499;
	mov.u64 	%rd22917, %rd498;
	mov.u64 	%rd22918, %rd497;
	@%p2092 bra 	$L__BB0_222;
	setp.gt.u64 	%p2093, %rd499, %rd494;
	@%p2093 bra 	$L__BB0_221;
	setp.lt.u64 	%p2094, %rd499, %rd494;
	mov.u64 	%rd22916, %rd499;
	mov.u64 	%rd22917, %rd498;
	mov.u64 	%rd22918, %rd497;
	@%p2094 bra 	$L__BB0_222;
	setp.gt.u64 	%p2095, %rd498, %rd493;
	@%p2095 bra 	$L__BB0_221;
	setp.lt.u64 	%p2096, %rd498, %rd493;
	setp.lt.u64 	%p2097, %rd497, %rd496;
	or.pred  	%p2098, %p2096, %p2097;
	mov.u64 	%rd22916, %rd499;
	mov.u64 	%rd22917, %rd498;
	mov.u64 	%rd22918, %rd497;
	@%p2098 bra 	$L__BB0_222;
$L__BB0_221:
	sub.s64 	%rd22918, %rd497, %rd496;
	setp.lt.u64 	%p2099, %rd497, %rd496;
	selp.u64 	%rd16236, 1, 0, %p2099;
	add.s64 	%rd16237, %rd493, %rd16236;
	sub.s64 	%rd22917, %rd498, %rd16237;
	setp.lt.u64 	%p2100, %rd498, %rd16237;
	selp.u64 	%rd16238, 1, 0, %p2100;
	add.s64 	%rd16239, %rd494, %rd16238;
	sub.s64 	%rd22916, %rd499, %rd16239;
	setp.lt.u64 	%p2101, %rd499, %rd16239;
	selp.u64 	%rd16240, 1, 0, %p2101;
	add.s64 	%rd16241, %rd495, %rd16240;
	sub.s64 	%rd22915, %rd22915, %rd16241;
$L__BB0_222:
	ld.const.u64 	%rd509, [P_CONST+24];
	ld.const.u64 	%rd510, [P_CONST+16];
	ld.const.u64 	%rd511, [P_CONST+8];
	ld.const.u64 	%rd512, [P_CONST];
	and.b64  	%rd16242, %rd22918, 4294967295;
	shr.u64 	%rd16243, %rd22918, 32;
	mul.lo.s64 	%rd16244, %rd16242, %rd16242;
	mul.lo.s64 	%rd16245, %rd16243, %rd16242;
	shr.u64 	%rd16246, %rd16244, 32;
	shl.b64 	%rd16247, %rd16245, 1;
	and.b64  	%rd16248, %rd16247, 8589934590;
	add.s64 	%rd16249, %rd16246, %rd16248;
	shr.u64 	%rd16250, %rd16245, 31;
	and.b64  	%rd16251, %rd16250, 8589934590;
	mad.lo.s64 	%rd16252, %rd16243, %rd16243, %rd16251;
	shr.u64 	%rd16253, %rd16249, 32;
	shl.b64 	%rd16254, %rd16249, 32;
	and.b64  	%rd16255, %rd16244, 4294967293;
	or.b64  	%rd16256, %rd16254, %rd16255;
	add.s64 	%rd16257, %rd16252, %rd16253;
	shr.u64 	%rd16258, %rd22917, 32;
	and.b64  	%rd16259, %rd22917, 4294967295;
	mul.lo.s64 	%rd16260, %rd16259, %rd16242;
	mul.lo.s64 	%rd16261, %rd16258, %rd16242;
	mul.lo.s64 	%rd16262, %rd16259, %rd16243;
	shr.u64 	%rd16263, %rd16260, 32;
	and.b64  	%rd16264, %rd16261, 4294967295;
	add.s64 	%rd16265, %rd16263, %rd16264;
	and.b64  	%rd16266, %rd16262, 4294967295;
	add.s64 	%rd16267, %rd16265, %rd16266;
	shr.u64 	%rd16268, %rd16261, 32;
	mad.lo.s64 	%rd16269, %rd16258, %rd16243, %rd16268;
	shr.u64 	%rd16270, %rd16262, 32;
	add.s64 	%rd16271, %rd16269, %rd16270;
	shr.u64 	%rd16272, %rd16267, 32;
	shl.b64 	%rd16273, %rd16267, 32;
	and.b64  	%rd16274, %rd16260, 4294967295;
	or.b64  	%rd16275, %rd16273, %rd16274;
	add.s64 	%rd16276, %rd16271, %rd16272;
	shr.u64 	%rd16277, %rd22916, 32;
	and.b64  	%rd16278, %rd22916, 4294967295;
	mul.lo.s64 	%rd16279, %rd16278, %rd16242;
	mul.lo.s64 	%rd16280, %rd16277, %rd16242;
	mul.lo.s64 	%rd16281, %rd16278, %rd16243;
	shr.u64 	%rd16282, %rd16279, 32;
	and.b64  	%rd16283, %rd16280, 4294967295;
	add.s64 	%rd16284, %rd16282, %rd16283;
	and.b64  	%rd16285, %rd16281, 4294967295;
	add.s64 	%rd16286, %rd16284, %rd16285;
	shr.u64 	%rd16287, %rd16280, 32;
	mad.lo.s64 	%rd16288, %rd16277, %rd16243, %rd16287;
	shr.u64 	%rd16289, %rd16281, 32;
	add.s64 	%rd16290, %rd16288, %rd16289;
	shr.u64 	%rd16291, %rd16286, 32;
	shl.b64 	%rd16292, %rd16286, 32;
	and.b64  	%rd16293, %rd16279, 4294967295;
	or.b64  	%rd16294, %rd16292, %rd16293;
	add.s64 	%rd16295, %rd16290, %rd16291;
	shr.u64 	%rd16296, %rd22915, 32;
	and.b64  	%rd16297, %rd22915, 4294967295;
	mul.lo.s64 	%rd16298, %rd16297, %rd16242;
	mul.lo.s64 	%rd16299, %rd16296, %rd16242;
	mul.lo.s64 	%rd16300, %rd16297, %rd16243;
	shr.u64 	%rd16301, %rd16298, 32;
	and.b64  	%rd16302, %rd16299, 4294967295;
	add.s64 	%rd16303, %rd16301, %rd16302;
	and.b64  	%rd16304, %rd16300, 4294967295;
	add.s64 	%rd16305, %rd16303, %rd16304;
	shr.u64 	%rd16306, %rd16299, 32;
	mad.lo.s64 	%rd16307, %rd16296, %rd16243, %rd16306;
	shr.u64 	%rd16308, %rd16300, 32;
	add.s64 	%rd16309, %rd16307, %rd16308;
	shr.u64 	%rd16310, %rd16305, 32;
	shl.b64 	%rd16311, %rd16305, 32;
	and.b64  	%rd16312, %rd16298, 4294967295;
	or.b64  	%rd16313, %rd16311, %rd16312;
	add.s64 	%rd16314, %rd16309, %rd16310;
	shl.b64 	%rd16315, %rd16275, 1;
	shr.u64 	%rd16316, %rd16273, 63;
	add.s64 	%rd16317, %rd16276, %rd16276;
	add.s64 	%rd16318, %rd16317, %rd16316;
	mul.lo.s64 	%rd16319, %rd16259, %rd16259;
	mul.lo.s64 	%rd16320, %rd16258, %rd16259;
	shr.u64 	%rd16321, %rd16319, 32;
	shl.b64 	%rd16322, %rd16320, 1;
	and.b64  	%rd16323, %rd16322, 8589934590;
	add.s64 	%rd16324, %rd16321, %rd16323;
	shr.u64 	%rd16325, %rd16320, 31;
	and.b64  	%rd16326, %rd16325, 8589934590;
	mad.lo.s64 	%rd16327, %rd16258, %rd16258, %rd16326;
	shr.u64 	%rd16328, %rd16324, 32;
	shl.b64 	%rd16329, %rd16324, 32;
	and.b64  	%rd16330, %rd16319, 4294967293;
	or.b64  	%rd16331, %rd16329, %rd16330;
	add.s64 	%rd16332, %rd16294, %rd16316;
	add.s64 	%rd16333, %rd16332, %rd16331;
	max.u64 	%rd16334, %rd16294, %rd16332;
	setp.gt.u64 	%p2102, %rd16334, %rd16333;
	selp.u64 	%rd16335, 1, 0, %p2102;
	add.s64 	%rd16336, %rd16327, %rd16295;
	add.s64 	%rd16337, %rd16336, %rd16328;
	add.s64 	%rd16338, %rd16337, %rd16335;
	mul.lo.s64 	%rd16339, %rd16278, %rd16259;
	mul.lo.s64 	%rd16340, %rd16277, %rd16259;
	mul.lo.s64 	%rd16341, %rd16278, %rd16258;
	shr.u64 	%rd16342, %rd16339, 32;
	and.b64  	%rd16343, %rd16340, 4294967295;
	add.s64 	%rd16344, %rd16342, %rd16343;
	and.b64  	%rd16345, %rd16341, 4294967295;
	add.s64 	%rd16346, %rd16344, %rd16345;
	shr.u64 	%rd16347, %rd16340, 32;
	mad.lo.s64 	%rd16348, %rd16277, %rd16258, %rd16347;
	shr.u64 	%rd16349, %rd16341, 32;
	add.s64 	%rd16350, %rd16348, %rd16349;
	shr.u64 	%rd16351, %rd16346, 32;
	shl.b64 	%rd16352, %rd16346, 32;
	and.b64  	%rd16353, %rd16339, 4294967295;
	or.b64  	%rd16354, %rd16352, %rd16353;
	add.s64 	%rd16355, %rd16313, %rd16335;
	add.s64 	%rd16356, %rd16355, %rd16354;
	max.u64 	%rd16357, %rd16313, %rd16355;
	setp.gt.u64 	%p2103, %rd16357, %rd16356;
	selp.u64 	%rd16358, 1, 0, %p2103;
	add.s64 	%rd16359, %rd16350, %rd16314;
	add.s64 	%rd16360, %rd16359, %rd16351;
	add.s64 	%rd16361, %rd16360, %rd16358;
	add.s64 	%rd16362, %rd16333, %rd16294;
	setp.lt.u64 	%p2104, %rd16362, %rd16333;
	selp.u64 	%rd16363, 1, 0, %p2104;
	add.s64 	%rd16364, %rd16295, %rd16338;
	add.s64 	%rd16365, %rd16364, %rd16363;
	add.s64 	%rd16366, %rd16356, %rd16363;
	add.s64 	%rd16367, %rd16366, %rd16354;
	max.u64 	%rd16368, %rd16356, %rd16366;
	setp.gt.u64 	%p2105, %rd16368, %rd16367;
	selp.u64 	%rd16369, 1, 0, %p2105;
	add.s64 	%rd16370, %rd16350, %rd16361;
	add.s64 	%rd16371, %rd16370, %rd16351;
	add.s64 	%rd16372, %rd16371, %rd16369;
	add.s64 	%rd16373, %rd16367, %rd16313;
	setp.lt.u64 	%p2106, %rd16373, %rd16367;
	selp.u64 	%rd16374, 1, 0, %p2106;
	add.s64 	%rd16375, %rd16314, %rd16372;
	add.s64 	%rd16376, %rd16375, %rd16374;
	ld.const.u64 	%rd16377, [MU_P];
	mul.lo.s64 	%rd16378, %rd16377, %rd16256;
	mul.lo.s64 	%rd16379, %rd512, %rd16378;
	mul.hi.u64 	%rd16380, %rd512, %rd16378;
	add.cc.s64 	%rd16381, %rd16379, %rd16256;
	addc.cc.s64 	%rd16382, %rd16380, 0;
	mul.lo.s64 	%rd16383, %rd511, %rd16378;
	mul.hi.u64 	%rd16384, %rd511, %rd16378;
	mov.b64 	%rd16385, 0;
	add.cc.s64 	%rd16386, %rd16382, %rd16315;
	addc.cc.s64 	%rd16387, %rd16385, 0;
	add.cc.s64 	%rd16388, %rd16386, %rd16383;
	addc.cc.s64 	%rd16389, %rd16387, %rd16384;
	mul.lo.s64 	%rd16390, %rd510, %rd16378;
	mul.hi.u64 	%rd16391, %rd510, %rd16378;
	add.cc.s64 	%rd16392, %rd16389, %rd16362;
	addc.cc.s64 	%rd16393, %rd16385, 0;
	add.cc.s64 	%rd16394, %rd16392, %rd16390;
	addc.cc.s64 	%rd16395, %rd16393, %rd16391;
	mul.lo.s64 	%rd16396, %rd509, %rd16378;
	mul.hi.u64 	%rd16397, %rd509, %rd16378;
	add.cc.s64 	%rd16398, %rd16395, %rd16373;
	addc.cc.s64 	%rd16399, %rd16385, 0;
	add.cc.s64 	%rd16400, %rd16398, %rd16396;
	addc.cc.s64 	%rd16401, %rd16399, %rd16397;
	add.s64 	%rd16402, %rd16257, %rd16401;
	setp.lt.u64 	%p2107, %rd16402, %rd16257;
	selp.u64 	%rd16403, 1, 0, %p2107;
	add.s64 	%rd16404, %rd16318, %rd16403;
	setp.lt.u64 	%p2108, %rd16404, %rd16318;
	selp.u64 	%rd16405, 1, 0, %p2108;
	add.s64 	%rd16406, %rd16365, %rd16405;
	setp.lt.u64 	%p2109, %rd16406, %rd16365;
	selp.u64 	%rd16407, 1, 0, %p2109;
	add.s64 	%rd16408, %rd16376, %rd16407;
	mul.lo.s64 	%rd16409, %rd16377, %rd16388;
	mul.lo.s64 	%rd16410, %rd512, %rd16409;
	mul.hi.u64 	%rd16411, %rd512, %rd16409;
	add.cc.s64 	%rd16412, %rd16410, %rd16388;
	addc.cc.s64 	%rd16413, %rd16411, 0;
	mul.lo.s64 	%rd16414, %rd511, %rd16409;
	mul.hi.u64 	%rd16415, %rd511, %rd16409;
	add.cc.s64 	%rd16416, %rd16413, %rd16394;
	addc.cc.s64 	%rd16417, %rd16385, 0;
	add.cc.s64 	%rd16418, %rd16416, %rd16414;
	addc.cc.s64 	%rd16419, %rd16417, %rd16415;
	mul.lo.s64 	%rd16420, %rd510, %rd16409;
	mul.hi.u64 	%rd16421, %rd510, %rd16409;
	add.cc.s64 	%rd16422, %rd16419, %rd16400;
	addc.cc.s64 	%rd16423, %rd16385, 0;
	add.cc.s64 	%rd16424, %rd16422, %rd16420;
	addc.cc.s64 	%rd16425, %rd16423, %rd16421;
	mul.lo.s64 	%rd16426, %rd509, %rd16409;
	mul.hi.u64 	%rd16427, %rd509, %rd16409;
	add.cc.s64 	%rd16428, %rd16425, %rd16402;
	addc.cc.s64 	%rd16429, %rd16385, 0;
	add.cc.s64 	%rd16430, %rd16428, %rd16426;
	addc.cc.s64 	%rd16431, %rd16429, %rd16427;
	add.s64 	%rd16432, %rd16404, %rd16431;
	setp.lt.u64 	%p2110, %rd16432, %rd16404;
	selp.u64 	%rd16433, 1, 0, %p2110;
	add.s64 	%rd16434, %rd16406, %rd16433;
	setp.lt.u64 	%p2111, %rd16434, %rd16406;
	selp.u64 	%rd16435, 1, 0, %p2111;
	add.s64 	%rd16436, %rd16408, %rd16435;
	mul.lo.s64 	%rd16437, %rd16377, %rd16418;
	mul.lo.s64 	%rd16438, %rd512, %rd16437;
	mul.hi.u64 	%rd16439, %rd512, %rd16437;
	add.cc.s64 	%rd16440, %rd16438, %rd16418;
	addc.cc.s64 	%rd16441, %rd16439, 0;
	mul.lo.s64 	%rd16442, %rd511, %rd16437;
	mul.hi.u64 	%rd16443, %rd511, %rd16437;
	add.cc.s64 	%rd16444, %rd16441, %rd16424;
	addc.cc.s64 	%rd16445, %rd16385, 0;
	add.cc.s64 	%rd16446, %rd16444, %rd16442;
	addc.cc.s64 	%rd16447, %rd16445, %rd16443;
	mul.lo.s64 	%rd16448, %rd510, %rd16437;
	mul.hi.u64 	%rd16449, %rd510, %rd16437;
	add.cc.s64 	%rd16450, %rd16447, %rd16430;
	addc.cc.s64 	%rd16451, %rd16385, 0;
	add.cc.s64 	%rd16452, %rd16450, %rd16448;
	addc.cc.s64 	%rd16453, %rd16451, %rd16449;
	mul.lo.s64 	%rd16454, %rd509, %rd16437;
	mul.hi.u64 	%rd16455, %rd509, %rd16437;
	add.cc.s64 	%rd16456, %rd16453, %rd16432;
	addc.cc.s64 	%rd16457, %rd16385, 0;
	add.cc.s64 	%rd16458, %rd16456, %rd16454;
	addc.cc.s64 	%rd16459, %rd16457, %rd16455;
	add.s64 	%rd16460, %rd16434, %rd16459;
	setp.lt.u64 	%p2112, %rd16460, %rd16434;
	selp.u64 	%rd16461, 1, 0, %p2112;
	add.s64 	%rd16462, %rd16436, %rd16461;
	mul.lo.s64 	%rd16463, %rd16377, %rd16446;
	mul.lo.s64 	%rd16464, %rd512, %rd16463;
	mul.hi.u64 	%rd16465, %rd512, %rd16463;
	add.cc.s64 	%rd16466, %rd16464, %rd16446;
	addc.cc.s64 	%rd16467, %rd16465, 0;
	mul.lo.s64 	%rd16468, %rd511, %rd16463;
	mul.hi.u64 	%rd16469, %rd511, %rd16463;
	add.cc.s64 	%rd16470, %rd16467, %rd16452;
	addc.cc.s64 	%rd16471, %rd16385, 0;
	add.cc.s64 	%rd513, %rd16470, %rd16468;
	addc.cc.s64 	%rd16472, %rd16471, %rd16469;
	mul.lo.s64 	%rd16473, %rd510, %rd16463;
	mul.hi.u64 	%rd16474, %rd510, %rd16463;
	add.cc.s64 	%rd16475, %rd16472, %rd16458;
	addc.cc.s64 	%rd16476, %rd16385, 0;
	add.cc.s64 	%rd514, %rd16475, %rd16473;
	addc.cc.s64 	%rd16477, %rd16476, %rd16474;
	mul.lo.s64 	%rd16478, %rd509, %rd16463;
	mul.hi.u64 	%rd16479, %rd509, %rd16463;
	add.cc.s64 	%rd16480, %rd16477, %rd16460;
	addc.cc.s64 	%rd16481, %rd16385, 0;
	add.cc.s64 	%rd515, %rd16480, %rd16478;
	addc.cc.s64 	%rd16482, %rd16481, %rd16479;
	add.s64 	%rd22919, %rd16462, %rd16482;
	setp.gt.u64 	%p2113, %rd22919, %rd509;
	@%p2113 bra 	$L__BB0_228;
	setp.lt.u64 	%p2114, %rd22919, %rd509;
	mov.u64 	%rd22920, %rd515;
	mov.u64 	%rd22921, %rd514;
	mov.u64 	%rd22922, %rd513;
	@%p2114 bra 	$L__BB0_229;
	setp.lt.u64 	%p2115, %rd510, %rd515;
	@%p2115 bra 	$L__BB0_228;
	setp.gt.u64 	%p2116, %rd510, %rd515;
	mov.u64 	%rd22920, %rd515;
	mov.u64 	%rd22921, %rd514;
	mov.u64 	%rd22922, %rd513;
	@%p2116 bra 	$L__BB0_229;
	setp.lt.u64 	%p2117, %rd511, %rd514;
	@%p2117 bra 	$L__BB0_228;
	setp.gt.u64 	%p2118, %rd511, %rd514;
	setp.gt.u64 	%p2119, %rd512, %rd513;
	or.pred  	%p2120, %p2118, %p2119;
	mov.u64 	%rd22920, %rd515;
	mov.u64 	%rd22921, %rd514;
	mov.u64 	%rd22922, %rd513;
	@%p2120 bra 	$L__BB0_229;
$L__BB0_228:
	sub.s64 	%rd22922, %rd513, %rd512;
	setp.lt.u64 	%p2121, %rd513, %rd512;
	selp.u64 	%rd16483, 1, 0, %p2121;
	add.s64 	%rd16484, %rd511, %rd16483;
	sub.s64 	%rd22921, %rd514, %rd16484;
	setp.lt.u64 	%p2122, %rd514, %rd16484;
	selp.u64 	%rd16485, 1, 0, %p2122;
	add.s64 	%rd16486, %rd510, %rd16485;
	sub.s64 	%rd22920, %rd515, %rd16486;
	setp.lt.u64 	%p2123, %rd515, %rd16486;
	selp.u64 	%rd16487, 1, 0, %p2123;
	add.s64 	%rd16488, %rd509, %rd16487;
	sub.s64 	%rd22919, %rd22919, %rd16488;
$L__BB0_229:
	ld.const.u64 	%rd16489, [P_CONST+24];
	ld.const.u64 	%rd16490, [P_CONST+16];
	ld.const.u64 	%rd16491, [P_CONST+8];
	ld.const.u64 	%rd16492, [P_CONST];
	and.b64  	%rd525, %rd22838, 4294967295;
	shr.u64 	%rd526, %rd22838, 32;
	shr.u64 	%rd527, %rd22922, 32;
	and.b64  	%rd528, %rd22922, 4294967295;
	mul.lo.s64 	%rd16493, %rd528, %rd525;
	mul.lo.s64 	%rd16494, %rd527, %rd525;
	mul.lo.s64 	%rd16495, %rd528, %rd526;
	shr.u64 	%rd16496, %rd16493, 32;
	and.b64  	%rd16497, %rd16494, 4294967295;
	add.s64 	%rd16498, %rd16496, %rd16497;
	and.b64  	%rd16499, %rd16495, 4294967295;
	add.s64 	%rd16500, %rd16498, %rd16499;
	shr.u64 	%rd16501, %rd16494, 32;
	mad.lo.s64 	%rd16502, %rd527, %rd526, %rd16501;
	shr.u64 	%rd16503, %rd16495, 32;
	add.s64 	%rd16504, %rd16502, %rd16503;
	shr.u64 	%rd16505, %rd16500, 32;
	shl.b64 	%rd16506, %rd16500, 32;
	and.b64  	%rd16507, %rd16493, 4294967295;
	or.b64  	%rd16508, %rd16506, %rd16507;
	add.s64 	%rd16509, %rd16504, %rd16505;
	shr.u64 	%rd529, %rd22921, 32;
	and.b64  	%rd530, %rd22921, 4294967295;
	mul.lo.s64 	%rd16510, %rd530, %rd525;
	mul.lo.s64 	%rd16511, %rd529, %rd525;
	mul.lo.s64 	%rd16512, %rd530, %rd526;
	shr.u64 	%rd16513, %rd16510, 32;
	and.b64  	%rd16514, %rd16511, 4294967295;
	add.s64 	%rd16515, %rd16513, %rd16514;
	and.b64  	%rd16516, %rd16512, 4294967295;
	add.s64 	%rd16517, %rd16515, %rd16516;
	shr.u64 	%rd16518, %rd16511, 32;
	mad.lo.s64 	%rd16519, %rd529, %rd526, %rd16518;
	shr.u64 	%rd16520, %rd16512, 32;
	add.s64 	%rd16521, %rd16519, %rd16520;
	shr.u64 	%rd16522, %rd16517, 32;
	shl.b64 	%rd16523, %rd16517, 32;
	and.b64  	%rd16524, %rd16510, 4294967295;
	or.b64  	%rd16525, %rd16523, %rd16524;
	add.s64 	%rd16526, %rd16521, %rd16522;
	shr.u64 	%rd531, %rd22920, 32;
	and.b64  	%rd532, %rd22920, 4294967295;
	mul.lo.s64 	%rd16527, %rd532, %rd525;
	mul.lo.s64 	%rd16528, %rd531, %rd525;
	mul.lo.s64 	%rd16529, %rd532, %rd526;
	shr.u64 	%rd16530, %rd16527, 32;
	and.b64  	%rd16531, %rd16528, 4294967295;
	add.s64 	%rd16532, %rd16530, %rd16531;
	and.b64  	%rd16533, %rd16529, 4294967295;
	add.s64 	%rd16534, %rd16532, %rd16533;
	shr.u64 	%rd16535, %rd16528, 32;
	mad.lo.s64 	%rd16536, %rd531, %rd526, %rd16535;
	shr.u64 	%rd16537, %rd16529, 32;
	add.s64 	%rd16538, %rd16536, %rd16537;
	shr.u64 	%rd16539, %rd16534, 32;
	shl.b64 	%rd16540, %rd16534, 32;
	and.b64  	%rd16541, %rd16527, 4294967295;
	or.b64  	%rd16542, %rd16540, %rd16541;
	add.s64 	%rd16543, %rd16538, %rd16539;
	shr.u64 	%rd533, %rd22919, 32;
	and.b64  	%rd534, %rd22919, 4294967295;
	mul.lo.s64 	%rd16544, %rd534, %rd525;
	mul.lo.s64 	%rd16545, %rd533, %rd525;
	mul.lo.s64 	%rd16546, %rd534, %rd526;
	shr.u64 	%rd16547, %rd16544, 32;
	and.b64  	%rd16548, %rd16545, 4294967295;
	add.s64 	%rd16549, %rd16547, %rd16548;
	and.b64  	%rd16550, %rd16546, 4294967295;
	add.s64 	%rd16551, %rd16549, %rd16550;
	shr.u64 	%rd16552, %rd16545, 32;
	mad.lo.s64 	%rd16553, %rd533, %rd526, %rd16552;
	shr.u64 	%rd16554, %rd16546, 32;
	add.s64 	%rd16555, %rd16553, %rd16554;
	shr.u64 	%rd16556, %rd16551, 32;
	shl.b64 	%rd16557, %rd16551, 32;
	and.b64  	%rd16558, %rd16544, 4294967295;
	or.b64  	%rd16559, %rd16557, %rd16558;
	add.s64 	%rd16560, %rd16555, %rd16556;
	and.b64  	%rd535, %rd22837, 4294967295;
	shr.u64 	%rd536, %rd22837, 32;
	mul.lo.s64 	%rd16561, %rd528, %rd535;
	mul.lo.s64 	%rd16562, %rd527, %rd535;
	mul.lo.s64 	%rd16563, %rd528, %rd536;
	shr.u64 	%rd16564, %rd16561, 32;
	and.b64  	%rd16565, %rd16562, 4294967295;
	add.s64 	%rd16566, %rd16564, %rd16565;
	and.b64  	%rd16567, %rd16563, 4294967295;
	add.s64 	%rd16568, %rd16566, %rd16567;
	shr.u64 	%rd16569, %rd16562, 32;
	mad.lo.s64 	%rd16570, %rd527, %rd536, %rd16569;
	shr.u64 	%rd16571, %rd16563, 32;
	add.s64 	%rd16572, %rd16570, %rd16571;
	shr.u64 	%rd16573, %rd16568, 32;
	shl.b64 	%rd16574, %rd16568, 32;
	and.b64  	%rd16575, %rd16561, 4294967295;
	or.b64  	%rd16576, %rd16574, %rd16575;
	add.s64 	%rd16577, %rd16525, %rd16576;
	setp.lt.u64 	%p2124, %rd16577, %rd16525;
	selp.u64 	%rd16578, 1, 0, %p2124;
	add.s64 	%rd16579, %rd16572, %rd16526;
	add.s64 	%rd16580, %rd16579, %rd16573;
	add.s64 	%rd16581, %rd16580, %rd16578;
	mul.lo.s64 	%rd16582, %rd530, %rd535;
	mul.lo.s64 	%rd16583, %rd529, %rd535;
	mul.lo.s64 	%rd16584, %rd530, %rd536;
	shr.u64 	%rd16585, %rd16582, 32;
	and.b64  	%rd16586, %rd16583, 4294967295;
	add.s64 	%rd16587, %rd16585, %rd16586;
	and.b64  	%rd16588, %rd16584, 4294967295;
	add.s64 	%rd16589, %rd16587, %rd16588;
	shr.u64 	%rd16590, %rd16583, 32;
	mad.lo.s64 	%rd16591, %rd529, %rd536, %rd16590;
	shr.u64 	%rd16592, %rd16584, 32;
	add.s64 	%rd16593, %rd16591, %rd16592;
	shr.u64 	%rd16594, %rd16589, 32;
	shl.b64 	%rd16595, %rd16589, 32;
	and.b64  	%rd16596, %rd16582, 4294967295;
	or.b64  	%rd16597, %rd16595, %rd16596;
	add.s64 	%rd16598, %rd16542, %rd16578;
	add.s64 	%rd16599, %rd16598, %rd16597;
	max.u64 	%rd16600, %rd16542, %rd16598;
	setp.gt.u64 	%p2125, %rd16600, %rd16599;
	selp.u64 	%rd16601, 1, 0, %p2125;
	add.s64 	%rd16602, %rd16593, %rd16543;
	add.s64 	%rd16603, %rd16602, %rd16594;
	add.s64 	%rd16604, %rd16603, %rd16601;
	mul.lo.s64 	%rd16605, %rd532, %rd535;
	mul.lo.s64 	%rd16606, %rd531, %rd535;
	mul.lo.s64 	%rd16607, %rd532, %rd536;
	shr.u64 	%rd16608, %rd16605, 32;
	and.b64  	%rd16609, %rd16606, 4294967295;
	add.s64 	%rd16610, %rd16608, %rd16609;
	and.b64  	%rd16611, %rd16607, 4294967295;
	add.s64 	%rd16612, %rd16610, %rd16611;
	shr.u64 	%rd16613, %rd16606, 32;
	mad.lo.s64 	%rd16614, %rd531, %rd536, %rd16613;
	shr.u64 	%rd16615, %rd16607, 32;
	add.s64 	%rd16616, %rd16614, %rd16615;
	shr.u64 	%rd16617, %rd16612, 32;
	shl.b64 	%rd16618, %rd16612, 32;
	and.b64  	%rd16619, %rd16605, 4294967295;
	or.b64  	%rd16620, %rd16618, %rd16619;
	add.s64 	%rd16621, %rd16559, %rd16601;
	add.s64 	%rd16622, %rd16621, %rd16620;
	max.u64 	%rd16623, %rd16559, %rd16621;
	setp.gt.u64 	%p2126, %rd16623, %rd16622;
	selp.u64 	%rd16624, 1, 0, %p2126;
	add.s64 	%rd16625, %rd16616, %rd16560;
	add.s64 	%rd16626, %rd16625, %rd16617;
	add.s64 	%rd16627, %rd16626, %rd16624;
	and.b64  	%rd537, %rd22836, 4294967295;
	shr.u64 	%rd538, %rd22836, 32;
	mul.lo.s64 	%rd16628, %rd528, %rd537;
	mul.lo.s64 	%rd16629, %rd527, %rd537;
	mul.lo.s64 	%rd16630, %rd528, %rd538;
	shr.u64 	%rd16631, %rd16628, 32;
	and.b64  	%rd16632, %rd16629, 4294967295;
	add.s64 	%rd16633, %rd16631, %rd16632;
	and.b64  	%rd16634, %rd16630, 4294967295;
	add.s64 	%rd16635, %rd16633, %rd16634;
	shr.u64 	%rd16636, %rd16629, 32;
	mad.lo.s64 	%rd16637, %rd527, %rd538, %rd16636;
	shr.u64 	%rd16638, %rd16630, 32;
	add.s64 	%rd16639, %rd16637, %rd16638;
	shr.u64 	%rd16640, %rd16635, 32;
	shl.b64 	%rd16641, %rd16635, 32;
	and.b64  	%rd16642, %rd16628, 4294967295;
	or.b64  	%rd16643, %rd16641, %rd16642;
	add.s64 	%rd16644, %rd16599, %rd16643;
	setp.lt.u64 	%p2127, %rd16644, %rd16599;
	selp.u64 	%rd16645, 1, 0, %p2127;
	add.s64 	%rd16646, %rd16639, %rd16604;
	add.s64 	%rd16647, %rd16646, %rd16640;
	add.s64 	%rd16648, %rd16647, %rd16645;
	mul.lo.s64 	%rd16649, %rd530, %rd537;
	mul.lo.s64 	%rd16650, %rd529, %rd537;
	mul.lo.s64 	%rd16651, %rd530, %rd538;
	shr.u64 	%rd16652, %rd16649, 32;
	and.b64  	%rd16653, %rd16650, 4294967295;
	add.s64 	%rd16654, %rd16652, %rd16653;
	and.b64  	%rd16655, %rd16651, 4294967295;
	add.s64 	%rd16656, %rd16654, %rd16655;
	shr.u64 	%rd16657, %rd16650, 32;
	mad.lo.s64 	%rd16658, %rd529, %rd538, %rd16657;
	shr.u64 	%rd16659, %rd16651, 32;
	add.s64 	%rd16660, %rd16658, %rd16659;
	shr.u64 	%rd16661, %rd16656, 32;
	shl.b64 	%rd16662, %rd16656, 32;
	and.b64  	%rd16663, %rd16649, 4294967295;
	or.b64  	%rd16664, %rd16662, %rd16663;
	add.s64 	%rd16665, %rd16622, %rd16645;
	add.s64 	%rd16666, %rd16665, %rd16664;
	max.u64 	%rd16667, %rd16622, %rd16665;
	setp.gt.u64 	%p2128, %rd16667, %rd16666;
	selp.u64 	%rd16668, 1, 0, %p2128;
	add.s64 	%rd16669, %rd16660, %rd16627;
	add.s64 	%rd16670, %rd16669, %rd16661;
	add.s64 	%rd16671, %rd16670, %rd16668;
	and.b64  	%rd539, %rd22835, 4294967295;
	shr.u64 	%rd540, %rd22835, 32;
	mul.lo.s64 	%rd16672, %rd528, %rd539;
	mul.lo.s64 	%rd16673, %rd527, %rd539;
	mul.lo.s64 	%rd16674, %rd528, %rd540;
	shr.u64 	%rd16675, %rd16672, 32;
	and.b64  	%rd16676, %rd16673, 4294967295;
	add.s64 	%rd16677, %rd16675, %rd16676;
	and.b64  	%rd16678, %rd16674, 4294967295;
	add.s64 	%rd16679, %rd16677, %rd16678;
	shr.u64 	%rd16680, %rd16673, 32;
	mad.lo.s64 	%rd16681, %rd527, %rd540, %rd16680;
	shr.u64 	%rd16682, %rd16674, 32;
	add.s64 	%rd16683, %rd16681, %rd16682;
	shr.u64 	%rd16684, %rd16679, 32;
	shl.b64 	%rd16685, %rd16679, 32;
	and.b64  	%rd16686, %rd16672, 4294967295;
	or.b64  	%rd16687, %rd16685, %rd16686;
	add.s64 	%rd16688, %rd16666, %rd16687;
	setp.lt.u64 	%p2129, %rd16688, %rd16666;
	selp.u64 	%rd16689, 1, 0, %p2129;
	add.s64 	%rd16690, %rd16683, %rd16671;
	add.s64 	%rd16691, %rd16690, %rd16684;
	add.s64 	%rd16692, %rd16691, %rd16689;
	ld.const.u64 	%rd16693, [MU_P];
	mul.lo.s64 	%rd16694, %rd16693, %rd16508;
	mul.lo.s64 	%rd16695, %rd16492, %rd16694;
	mul.hi.u64 	%rd16696, %rd16492, %rd16694;
	add.cc.s64 	%rd16697, %rd16695, %rd16508;
	addc.cc.s64 	%rd16698, %rd16696, 0;
	mul.lo.s64 	%rd16699, %rd16491, %rd16694;
	mul.hi.u64 	%rd16700, %rd16491, %rd16694;
	mov.b64 	%rd16701, 0;
	add.cc.s64 	%rd16702, %rd16698, %rd16577;
	addc.cc.s64 	%rd16703, %rd16701, 0;
	add.cc.s64 	%rd16704, %rd16702, %rd16699;
	addc.cc.s64 	%rd16705, %rd16703, %rd16700;
	mul.lo.s64 	%rd16706, %rd16490, %rd16694;
	mul.hi.u64 	%rd16707, %rd16490, %rd16694;
	add.cc.s64 	%rd16708, %rd16705, %rd16644;
	addc.cc.s64 	%rd16709, %rd16701, 0;
	add.cc.s64 	%rd16710, %rd16708, %rd16706;
	addc.cc.s64 	%rd16711, %rd16709, %rd16707;
	mul.lo.s64 	%rd16712, %rd16489, %rd16694;
	mul.hi.u64 	%rd16713, %rd16489, %rd16694;
	add.cc.s64 	%rd16714, %rd16711, %rd16688;
	addc.cc.s64 	%rd16715, %rd16701, 0;
	add.cc.s64 	%rd16716, %rd16714, %rd16712;
	addc.cc.s64 	%rd16717, %rd16715, %rd16713;
	add.s64 	%rd16718, %rd16509, %rd16717;
	setp.lt.u64 	%p2130, %rd16718, %rd16509;
	selp.u64 	%rd16719, 1, 0, %p2130;
	add.s64 	%rd16720, %rd16581, %rd16719;
	setp.lt.u64 	%p2131, %rd16720, %rd16581;
	selp.u64 	%rd16721, 1, 0, %p2131;
	add.s64 	%rd16722, %rd16648, %rd16721;
	setp.lt.u64 	%p2132, %rd16722, %rd16648;
	selp.u64 	%rd16723, 1, 0, %p2132;
	add.s64 	%rd16724, %rd16692, %rd16723;
	mul.lo.s64 	%rd16725, %rd16693, %rd16704;
	mul.lo.s64 	%rd16726, %rd16492, %rd16725;
	mul.hi.u64 	%rd16727, %rd16492, %rd16725;
	add.cc.s64 	%rd16728, %rd16726, %rd16704;
	addc.cc.s64 	%rd16729, %rd16727, 0;
	mul.lo.s64 	%rd16730, %rd16491, %rd16725;
	mul.hi.u64 	%rd16731, %rd16491, %rd16725;
	add.cc.s64 	%rd16732, %rd16729, %rd16710;
	addc.cc.s64 	%rd16733, %rd16701, 0;
	add.cc.s64 	%rd16734, %rd16732, %rd16730;
	addc.cc.s64 	%rd16735, %rd16733, %rd16731;
	mul.lo.s64 	%rd16736, %rd16490, %rd16725;
	mul.hi.u64 	%rd16737, %rd16490, %rd16725;
	add.cc.s64 	%rd16738, %rd16735, %rd16716;
	addc.cc.s64 	%rd16739, %rd16701, 0;
	add.cc.s64 	%rd16740, %rd16738, %rd16736;
	addc.cc.s64 	%rd16741, %rd16739, %rd16737;
	mul.lo.s64 	%rd16742, %rd16489, %rd16725;
	mul.hi.u64 	%rd16743, %rd16489, %rd16725;
	add.cc.s64 	%rd16744, %rd16741, %rd16718;
	addc.cc.s64 	%rd16745, %rd16701, 0;
	add.cc.s64 	%rd16746, %rd16744, %rd16742;
	addc.cc.s64 	%rd16747, %rd16745, %rd16743;
	add.s64 	%rd16748, %rd16720, %rd16747;
	setp.lt.u64 	%p2133, %rd16748, %rd16720;
	selp.u64 	%rd16749, 1, 0, %p2133;
	add.s64 	%rd16750, %rd16722, %rd16749;
	setp.lt.u64 	%p2134, %rd16750, %rd16722;
	selp.u64 	%rd16751, 1, 0, %p2134;
	add.s64 	%rd16752, %rd16724, %rd16751;
	mul.lo.s64 	%rd16753, %rd16693, %rd16734;
	mul.lo.s64 	%rd16754, %rd16492, %rd16753;
	mul.hi.u64 	%rd16755, %rd16492, %rd16753;
	add.cc.s64 	%rd16756, %rd16754, %rd16734;
	addc.cc.s64 	%rd16757, %rd16755, 0;
	mul.lo.s64 	%rd16758, %rd16491, %rd16753;
	mul.hi.u64 	%rd16759, %rd16491, %rd16753;
	add.cc.s64 	%rd16760, %rd16757, %rd16740;
	addc.cc.s64 	%rd16761, %rd16701, 0;
	add.cc.s64 	%rd16762, %rd16760, %rd16758;
	addc.cc.s64 	%rd16763, %rd16761, %rd16759;
	mul.lo.s64 	%rd16764, %rd16490, %rd16753;
	mul.hi.u64 	%rd16765, %rd16490, %rd16753;
	add.cc.s64 	%rd16766, %rd16763, %rd16746;
	addc.cc.s64 	%rd16767, %rd16701, 0;
	add.cc.s64 	%rd16768, %rd16766, %rd16764;
	addc.cc.s64 	%rd16769, %rd16767, %rd16765;
	mul.lo.s64 	%rd16770, %rd16489, %rd16753;
	mul.hi.u64 	%rd16771, %rd16489, %rd16753;
	add.cc.s64 	%rd16772, %rd16769, %rd16748;
	addc.cc.s64 	%rd16773, %rd16701, 0;
	add.cc.s64 	%rd16774, %rd16772, %rd16770;
	addc.cc.s64 	%rd16775, %rd16773, %rd16771;
	add.s64 	%rd16776, %rd16750, %rd16775;
	setp.lt.u64 	%p2135, %rd16776, %rd16750;
	selp.u64 	%rd16777, 1, 0, %p2135;
	add.s64 	%rd16778, %rd16752, %rd16777;
	mul.lo.s64 	%rd16779, %rd16693, %rd16762;
	mul.lo.s64 	%rd16780, %rd16492, %rd16779;
	mul.hi.u64 	%rd16781, %rd16492, %rd16779;
	add.cc.s64 	%rd16782, %rd16780, %rd16762;
	addc.cc.s64 	%rd16783, %rd16781, 0;
	mul.lo.s64 	%rd16784, %rd16491, %rd16779;
	mul.hi.u64 	%rd16785, %rd16491, %rd16779;
	add.cc.s64 	%rd16786, %rd16783, %rd16768;
	addc.cc.s64 	%rd16787, %rd16701, 0;
	add.cc.s64 	%rd541, %rd16786, %rd16784;
	addc.cc.s64 	%rd16788, %rd16787, %rd16785;
	mul.lo.s64 	%rd16789, %rd16490, %rd16779;
	mul.hi.u64 	%rd16790, %rd16490, %rd16779;
	add.cc.s64 	%rd16791, %rd16788, %rd16774;
	addc.cc.s64 	%rd16792, %rd16701, 0;
	add.cc.s64 	%rd542, %rd16791, %rd16789;
	addc.cc.s64 	%rd16793, %rd16792, %rd16790;
	mul.lo.s64 	%rd16794, %rd16489, %rd16779;
	mul.hi.u64 	%rd16795, %rd16489, %rd16779;
	add.cc.s64 	%rd16796, %rd16793, %rd16776;
	addc.cc.s64 	%rd16797, %rd16701, 0;
	add.cc.s64 	%rd543, %rd16796, %rd16794;
	addc.cc.s64 	%rd16798, %rd16797, %rd16795;
	add.s64 	%rd22923, %rd16778, %rd16798;
	setp.gt.u64 	%p2136, %rd22923, %rd16489;
	@%p2136 bra 	$L__BB0_235;
	setp.lt.u64 	%p2137, %rd22923, %rd16489;
	mov.u64 	%rd22924, %rd543;
	mov.u64 	%rd22925, %rd542;
	mov.u64 	%rd22926, %rd541;
	@%p2137 bra 	$L__BB0_236;
	ld.const.u64 	%rd16800, [P_CONST+16];
	setp.lt.u64 	%p2138, %rd16800, %rd543;
	@%p2138 bra 	$L__BB0_235;
	setp.gt.u64 	%p2139, %rd16800, %rd543;
	mov.u64 	%rd22924, %rd543;
	mov.u64 	%rd22925, %rd542;
	mov.u64 	%rd22926, %rd541;
	@%p2139 bra 	$L__BB0_236;
	ld.const.u64 	%rd16802, [P_CONST+8];
	setp.lt.u64 	%p2140, %rd16802, %rd542;
	@%p2140 bra 	$L__BB0_235;
	setp.gt.u64 	%p2141, %rd16802, %rd542;
	ld.const.u64 	%rd16804, [P_CONST];
	setp.gt.u64 	%p2142, %rd16804, %rd541;
	or.pred  	%p2143, %p2141, %p2142;
	mov.u64 	%rd22924, %rd543;
	mov.u64 	%rd22925, %rd542;
	mov.u64 	%rd22926, %rd541;
	@%p2143 bra 	$L__BB0_236;
$L__BB0_235:
	ld.const.u64 	%rd16806, [P_CONST];
	sub.s64 	%rd22926, %rd541, %rd16806;
	setp.lt.u64 	%p2144, %rd541, %rd16806;
	selp.u64 	%rd16807, 1, 0, %p2144;
	ld.const.u64 	%rd16808, [P_CONST+8];
	add.s64 	%rd16809, %rd16808, %rd16807;
	sub.s64 	%rd22925, %rd542, %rd16809;
	setp.lt.u64 	%p2145, %rd542, %rd16809;
	selp.u64 	%rd16810, 1, 0, %p2145;
	ld.const.u64 	%rd16811, [P_CONST+16];
	add.s64 	%rd16812, %rd16811, %rd16810;
	sub.s64 	%rd22924, %rd543, %rd16812;
	setp.lt.u64 	%p2146, %rd543, %rd16812;
	selp.u64 	%rd16813, 1, 0, %p2146;
	ld.const.u64 	%rd16814, [P_CONST+24];
	add.s64 	%rd16815, %rd16814, %rd16813;
	sub.s64 	%rd22923, %rd22923, %rd16815;
$L__BB0_236:
	ld.const.u64 	%rd553, [P_CONST+24];
	ld.const.u64 	%rd554, [P_CONST+16];
	ld.const.u64 	%rd555, [P_CONST+8];
	ld.const.u64 	%rd16816, [P_CONST];
	and.b64  	%rd16817, %rd22814, 4294967295;
	shr.u64 	%rd16818, %rd22814, 32;
	mul.lo.s64 	%rd16819, %rd528, %rd16817;
	mul.lo.s64 	%rd16820, %rd527, %rd16817;
	mul.lo.s64 	%rd16821, %rd528, %rd16818;
	shr.u64 	%rd16822, %rd16819, 32;
	and.b64  	%rd16823, %rd16820, 4294967295;
	add.s64 	%rd16824, %rd16822, %rd16823;
	and.b64  	%rd16825, %rd16821, 4294967295;
	add.s64 	%rd16826, %rd16824, %rd16825;
	shr.u64 	%rd16827, %rd16820, 32;
	mad.lo.s64 	%rd16828, %rd527, %rd16818, %rd16827;
	shr.u64 	%rd16829, %rd16821, 32;
	add.s64 	%rd16830, %rd16828, %rd16829;
	shr.u64 	%rd16831, %rd16826, 32;
	shl.b64 	%rd16832, %rd16826, 32;
	and.b64  	%rd16833, %rd16819, 4294967295;
	or.b64  	%rd16834, %rd16832, %rd16833;
	add.s64 	%rd16835, %rd16830, %rd16831;
	mul.lo.s64 	%rd16836, %rd530, %rd16817;
	mul.lo.s64 	%rd16837, %rd529, %rd16817;
	mul.lo.s64 	%rd16838, %rd530, %rd16818;
	shr.u64 	%rd16839, %rd16836, 32;
	and.b64  	%rd16840, %rd16837, 4294967295;
	add.s64 	%rd16841, %rd16839, %rd16840;
	and.b64  	%rd16842, %rd16838, 4294967295;
	add.s64 	%rd16843, %rd16841, %rd16842;
	shr.u64 	%rd16844, %rd16837, 32;
	mad.lo.s64 	%rd16845, %rd529, %rd16818, %rd16844;
	shr.u64 	%rd16846, %rd16838, 32;
	add.s64 	%rd16847, %rd16845, %rd16846;
	shr.u64 	%rd16848, %rd16843, 32;
	shl.b64 	%rd16849, %rd16843, 32;
	and.b64  	%rd16850, %rd16836, 4294967295;
	or.b64  	%rd16851, %rd16849, %rd16850;
	add.s64 	%rd16852, %rd16847, %rd16848;
	mul.lo.s64 	%rd16853, %rd532, %rd16817;
	mul.lo.s64 	%rd16854, %rd531, %rd16817;
	mul.lo.s64 	%rd16855, %rd532, %rd16818;
	shr.u64 	%rd16856, %rd16853, 32;
	and.b64  	%rd16857, %rd16854, 4294967295;
	add.s64 	%rd16858, %rd16856, %rd16857;
	and.b64  	%rd16859, %rd16855, 4294967295;
	add.s64 	%rd16860, %rd16858, %rd16859;
	shr.u64 	%rd16861, %rd16854, 32;
	mad.lo.s64 	%rd16862, %rd531, %rd16818, %rd16861;
	shr.u64 	%rd16863, %rd16855, 32;
	add.s64 	%rd16864, %rd16862, %rd16863;
	shr.u64 	%rd16865, %rd16860, 32;
	shl.b64 	%rd16866, %rd16860, 32;
	and.b64  	%rd16867, %rd16853, 4294967295;
	or.b64  	%rd16868, %rd16866, %rd16867;
	add.s64 	%rd16869, %rd16864, %rd16865;
	mul.lo.s64 	%rd16870, %rd534, %rd16817;
	mul.lo.s64 	%rd16871, %rd533, %rd16817;
	mul.lo.s64 	%rd16872, %rd534, %rd16818;
	shr.u64 	%rd16873, %rd16870, 32;
	and.b64  	%rd16874, %rd16871, 4294967295;
	add.s64 	%rd16875, %rd16873, %rd16874;
	and.b64  	%rd16876, %rd16872, 4294967295;
	add.s64 	%rd16877, %rd16875, %rd16876;
	shr.u64 	%rd16878, %rd16871, 32;
	mad.lo.s64 	%rd16879, %rd533, %rd16818, %rd16878;
	shr.u64 	%rd16880, %rd16872, 32;
	add.s64 	%rd16881, %rd16879, %rd16880;
	shr.u64 	%rd16882, %rd16877, 32;
	shl.b64 	%rd16883, %rd16877, 32;
	and.b64  	%rd16884, %rd16870, 4294967295;
	or.b64  	%rd16885, %rd16883, %rd16884;
	add.s64 	%rd16886, %rd16881, %rd16882;
	and.b64  	%rd16887, %rd22813, 4294967295;
	shr.u64 	%rd16888, %rd22813, 32;
	mul.lo.s64 	%rd16889, %rd528, %rd16887;
	mul.lo.s64 	%rd16890, %rd527, %rd16887;
	mul.lo.s64 	%rd16891, %rd528, %rd16888;
	shr.u64 	%rd16892, %rd16889, 32;
	and.b64  	%rd16893, %rd16890, 4294967295;
	add.s64 	%rd16894, %rd16892, %rd16893;
	and.b64  	%rd16895, %rd16891, 4294967295;
	add.s64 	%rd16896, %rd16894, %rd16895;
	shr.u64 	%rd16897, %rd16890, 32;
	mad.lo.s64 	%rd16898, %rd527, %rd16888, %rd16897;
	shr.u64 	%rd16899, %rd16891, 32;
	add.s64 	%rd16900, %rd16898, %rd16899;
	shr.u64 	%rd16901, %rd16896, 32;
	shl.b64 	%rd16902, %rd16896, 32;
	and.b64  	%rd16903, %rd16889, 4294967295;
	or.b64  	%rd16904, %rd16902, %rd16903;
	add.s64 	%rd16905, %rd16851, %rd16904;
	setp.lt.u64 	%p2147, %rd16905, %rd16851;
	selp.u64 	%rd16906, 1, 0, %p2147;
	add.s64 	%rd16907, %rd16900, %rd16852;
	add.s64 	%rd16908, %rd16907, %rd16901;
	add.s64 	%rd16909, %rd16908, %rd16906;
	mul.lo.s64 	%rd16910, %rd530, %rd16887;
	mul.lo.s64 	%rd16911, %rd529, %rd16887;
	mul.lo.s64 	%rd16912, %rd530, %rd16888;
	shr.u64 	%rd16913, %rd16910, 32;
	and.b64  	%rd16914, %rd16911, 4294967295;
	add.s64 	%rd16915, %rd16913, %rd16914;
	and.b64  	%rd16916, %rd16912, 4294967295;
	add.s64 	%rd16917, %rd16915, %rd16916;
	shr.u64 	%rd16918, %rd16911, 32;
	mad.lo.s64 	%rd16919, %rd529, %rd16888, %rd16918;
	shr.u64 	%rd16920, %rd16912, 32;
	add.s64 	%rd16921, %rd16919, %rd16920;
	shr.u64 	%rd16922, %rd16917, 32;
	shl.b64 	%rd16923, %rd16917, 32;
	and.b64  	%rd16924, %rd16910, 4294967295;
	or.b64  	%rd16925, %rd16923, %rd16924;
	add.s64 	%rd16926, %rd16868, %rd16906;
	add.s64 	%rd16927, %rd16926, %rd16925;
	max.u64 	%rd16928, %rd16868, %rd16926;
	setp.gt.u64 	%p2148, %rd16928, %rd16927;
	selp.u64 	%rd16929, 1, 0, %p2148;
	add.s64 	%rd16930, %rd16921, %rd16869;
	add.s64 	%rd16931, %rd16930, %rd16922;
	add.s64 	%rd16932, %rd16931, %rd16929;
	mul.lo.s64 	%rd16933, %rd532, %rd16887;
	mul.lo.s64 	%rd16934, %rd531, %rd16887;
	mul.lo.s64 	%rd16935, %rd532, %rd16888;
	shr.u64 	%rd16936, %rd16933, 32;
	and.b64  	%rd16937, %rd16934, 4294967295;
	add.s64 	%rd16938, %rd16936, %rd16937;
	and.b64  	%rd16939, %rd16935, 4294967295;
	add.s64 	%rd16940, %rd16938, %rd16939;
	shr.u64 	%rd16941, %rd16934, 32;
	mad.lo.s64 	%rd16942, %rd531, %rd16888, %rd16941;
	shr.u64 	%rd16943, %rd16935, 32;
	add.s64 	%rd16944, %rd16942, %rd16943;
	shr.u64 	%rd16945, %rd16940, 32;
	shl.b64 	%rd16946, %rd16940, 32;
	and.b64  	%rd16947, %rd16933, 4294967295;
	or.b64  	%rd16948, %rd16946, %rd16947;
	add.s64 	%rd16949, %rd16885, %rd16929;
	add.s64 	%rd16950, %rd16949, %rd16948;
	max.u64 	%rd16951, %rd16885, %rd16949;
	setp.gt.u64 	%p2149, %rd16951, %rd16950;
	selp.u64 	%rd16952, 1, 0, %p2149;
	add.s64 	%rd16953, %rd16944, %rd16886;
	add.s64 	%rd16954, %rd16953, %rd16945;
	add.s64 	%rd16955, %rd16954, %rd16952;
	and.b64  	%rd16956, %rd22812, 4294967295;
	shr.u64 	%rd16957, %rd22812, 32;
	mul.lo.s64 	%rd16958, %rd528, %rd16956;
	mul.lo.s64 	%rd16959, %rd527, %rd16956;
	mul.lo.s64 	%rd16960, %rd528, %rd16957;
	shr.u64 	%rd16961, %rd16958, 32;
	and.b64  	%rd16962, %rd16959, 4294967295;
	add.s64 	%rd16963, %rd16961, %rd16962;
	and.b64  	%rd16964, %rd16960, 4294967295;
	add.s64 	%rd16965, %rd16963, %rd16964;
	shr.u64 	%rd16966, %rd16959, 32;
	mad.lo.s64 	%rd16967, %rd527, %rd16957, %rd16966;
	shr.u64 	%rd16968, %rd16960, 32;
	add.s64 	%rd16969, %rd16967, %rd16968;
	shr.u64 	%rd16970, %rd16965, 32;
	shl.b64 	%rd16971, %rd16965, 32;
	and.b64  	%rd16972, %rd16958, 4294967295;
	or.b64  	%rd16973, %rd16971, %rd16972;
	add.s64 	%rd16974, %rd16927, %rd16973;
	setp.lt.u64 	%p2150, %rd16974, %rd16927;
	selp.u64 	%rd16975, 1, 0, %p2150;
	add.s64 	%rd16976, %rd16969, %rd16932;
	add.s64 	%rd16977, %rd16976, %rd16970;
	add.s64 	%rd16978, %rd16977, %rd16975;
	mul.lo.s64 	%rd16979, %rd530, %rd16956;
	mul.lo.s64 	%rd16980, %rd529, %rd16956;
	mul.lo.s64 	%rd16981, %rd530, %rd16957;
	shr.u64 	%rd16982, %rd16979, 32;
	and.b64  	%rd16983, %rd16980, 4294967295;
	add.s64 	%rd16984, %rd16982, %rd16983;
	and.b64  	%rd16985, %rd16981, 4294967295;
	add.s64 	%rd16986, %rd16984, %rd16985;
	shr.u64 	%rd16987, %rd16980, 32;
	mad.lo.s64 	%rd16988, %rd529, %rd16957, %rd16987;
	shr.u64 	%rd16989, %rd16981, 32;
	add.s64 	%rd16990, %rd16988, %rd16989;
	shr.u64 	%rd16991, %rd16986, 32;
	shl.b64 	%rd16992, %rd16986, 32;
	and.b64  	%rd16993, %rd16979, 4294967295;
	or.b64  	%rd16994, %rd16992, %rd16993;
	add.s64 	%rd16995, %rd16950, %rd16975;
	add.s64 	%rd16996, %rd16995, %rd16994;
	max.u64 	%rd16997, %rd16950, %rd16995;
	setp.gt.u64 	%p2151, %rd16997, %rd16996;
	selp.u64 	%rd16998, 1, 0, %p2151;
	add.s64 	%rd16999, %rd16990, %rd16955;
	add.s64 	%rd17000, %rd16999, %rd16991;
	add.s64 	%rd17001, %rd17000, %rd16998;
	and.b64  	%rd17002, %rd22811, 4294967295;
	shr.u64 	%rd17003, %rd22811, 32;
	mul.lo.s64 	%rd17004, %rd528, %rd17002;
	mul.lo.s64 	%rd17005, %rd527, %rd17002;
	mul.lo.s64 	%rd17006, %rd528, %rd17003;
	shr.u64 	%rd17007, %rd17004, 32;
	and.b64  	%rd17008, %rd17005, 4294967295;
	add.s64 	%rd17009, %rd17007, %rd17008;
	and.b64  	%rd17010, %rd17006, 4294967295;
	add.s64 	%rd17011, %rd17009, %rd17010;
	shr.u64 	%rd17012, %rd17005, 32;
	mad.lo.s64 	%rd17013, %rd527, %rd17003, %rd17012;
	shr.u64 	%rd17014, %rd17006, 32;
	add.s64 	%rd17015, %rd17013, %rd17014;
	shr.u64 	%rd17016, %rd17011, 32;
	shl.b64 	%rd17017, %rd17011, 32;
	and.b64  	%rd17018, %rd17004, 4294967295;
	or.b64  	%rd17019, %rd17017, %rd17018;
	add.s64 	%rd17020, %rd16996, %rd17019;
	setp.lt.u64 	%p2152, %rd17020, %rd16996;
	selp.u64 	%rd17021, 1, 0, %p2152;
	add.s64 	%rd17022, %rd17015, %rd17001;
	add.s64 	%rd17023, %rd17022, %rd17016;
	add.s64 	%rd17024, %rd17023, %rd17021;
	ld.const.u64 	%rd17025, [MU_P];
	mul.lo.s64 	%rd17026, %rd17025, %rd16834;
	mul.lo.s64 	%rd17027, %rd16816, %rd17026;
	mul.hi.u64 	%rd17028, %rd16816, %rd17026;
	add.cc.s64 	%rd17029, %rd17027, %rd16834;
	addc.cc.s64 	%rd17030, %rd17028, 0;
	mul.lo.s64 	%rd17031, %rd555, %rd17026;
	mul.hi.u64 	%rd17032, %rd555, %rd17026;
	mov.b64 	%rd17033, 0;
	add.cc.s64 	%rd17034, %rd17030, %rd16905;
	addc.cc.s64 	%rd17035, %rd17033, 0;
	add.cc.s64 	%rd17036, %rd17034, %rd17031;
	addc.cc.s64 	%rd17037, %rd17035, %rd17032;
	mul.lo.s64 	%rd17038, %rd554, %rd17026;
	mul.hi.u64 	%rd17039, %rd554, %rd17026;
	add.cc.s64 	%rd17040, %rd17037, %rd16974;
	addc.cc.s64 	%rd17041, %rd17033, 0;
	add.cc.s64 	%rd17042, %rd17040, %rd17038;
	addc.cc.s64 	%rd17043, %rd17041, %rd17039;
	mul.lo.s64 	%rd17044, %rd553, %rd17026;
	mul.hi.u64 	%rd17045, %rd553, %rd17026;
	add.cc.s64 	%rd17046, %rd17043, %rd17020;
	addc.cc.s64 	%rd17047, %rd17033, 0;
	add.cc.s64 	%rd17048, %rd17046, %rd17044;
	addc.cc.s64 	%rd17049, %rd17047, %rd17045;
	add.s64 	%rd17050, %rd16835, %rd17049;
	setp.lt.u64 	%p2153, %rd17050, %rd16835;
	selp.u64 	%rd17051, 1, 0, %p2153;
	add.s64 	%rd17052, %rd16909, %rd17051;
	setp.lt.u64 	%p2154, %rd17052, %rd16909;
	selp.u64 	%rd17053, 1, 0, %p2154;
	add.s64 	%rd17054, %rd16978, %rd17053;
	setp.lt.u64 	%p2155, %rd17054, %rd16978;
	selp.u64 	%rd17055, 1, 0, %p2155;
	add.s64 	%rd17056, %rd17024, %rd17055;
	mul.lo.s64 	%rd17057, %rd17025, %rd17036;
	mul.lo.s64 	%rd17058, %rd16816, %rd17057;
	mul.hi.u64 	%rd17059, %rd16816, %rd17057;
	add.cc.s64 	%rd17060, %rd17058, %rd17036;
	addc.cc.s64 	%rd17061, %rd17059, 0;
	mul.lo.s64 	%rd17062, %rd555, %rd17057;
	mul.hi.u64 	%rd17063, %rd555, %rd17057;
	add.cc.s64 	%rd17064, %rd17061, %rd17042;
	addc.cc.s64 	%rd17065, %rd17033, 0;
	add.cc.s64 	%rd17066, %rd17064, %rd17062;
	addc.cc.s64 	%rd17067, %rd17065, %rd17063;
	mul.lo.s64 	%rd17068, %rd554, %rd17057;
	mul.hi.u64 	%rd17069, %rd554, %rd17057;
	add.cc.s64 	%rd17070, %rd17067, %rd17048;
	addc.cc.s64 	%rd17071, %rd17033, 0;
	add.cc.s64 	%rd17072, %rd17070, %rd17068;
	addc.cc.s64 	%rd17073, %rd17071, %rd17069;
	mul.lo.s64 	%rd17074, %rd553, %rd17057;
	mul.hi.u64 	%rd17075, %rd553, %rd17057;
	add.cc.s64 	%rd17076, %rd17073, %rd17050;
	addc.cc.s64 	%rd17077, %rd17033, 0;
	add.cc.s64 	%rd17078, %rd17076, %rd17074;
	addc.cc.s64 	%rd17079, %rd17077, %rd17075;
	add.s64 	%rd17080, %rd17052, %rd17079;
	setp.lt.u64 	%p2156, %rd17080, %rd17052;
	selp.u64 	%rd17081, 1, 0, %p2156;
	add.s64 	%rd17082, %rd17054, %rd17081;
	setp.lt.u64 	%p2157, %rd17082, %rd17054;
	selp.u64 	%rd17083, 1, 0, %p2157;
	add.s64 	%rd17084, %rd17056, %rd17083;
	mul.lo.s64 	%rd17085, %rd17025, %rd17066;
	mul.lo.s64 	%rd17086, %rd16816, %rd17085;
	mul.hi.u64 	%rd17087, %rd16816, %rd17085;
	add.cc.s64 	%rd17088, %rd17086, %rd17066;
	addc.cc.s64 	%rd17089, %rd17087, 0;
	mul.lo.s64 	%rd17090, %rd555, %rd17085;
	mul.hi.u64 	%rd17091, %rd555, %rd17085;
	add.cc.s64 	%rd17092, %rd17089, %rd17072;
	addc.cc.s64 	%rd17093, %rd17033, 0;
	add.cc.s64 	%rd17094, %rd17092, %rd17090;
	addc.cc.s64 	%rd17095, %rd17093, %rd17091;
	mul.lo.s64 	%rd17096, %rd554, %rd17085;
	mul.hi.u64 	%rd17097, %rd554, %rd17085;
	add.cc.s64 	%rd17098, %rd17095, %rd17078;
	addc.cc.s64 	%rd17099, %rd17033, 0;
	add.cc.s64 	%rd17100, %rd17098, %rd17096;
	addc.cc.s64 	%rd17101, %rd17099, %rd17097;
	mul.lo.s64 	%rd17102, %rd553, %rd17085;
	mul.hi.u64 	%rd17103, %rd553, %rd17085;
	add.cc.s64 	%rd17104, %rd17101, %rd17080;
	addc.cc.s64 	%rd17105, %rd17033, 0;
	add.cc.s64 	%rd17106, %rd17104, %rd17102;
	addc.cc.s64 	%rd17107, %rd17105, %rd17103;
	add.s64 	%rd17108, %rd17082, %rd17107;
	setp.lt.u64 	%p2158, %rd17108, %rd17082;
	selp.u64 	%rd17109, 1, 0, %p2158;
	add.s64 	%rd17110, %rd17084, %rd17109;
	mul.lo.s64 	%rd17111, %rd17025, %rd17094;
	mul.lo.s64 	%rd17112, %rd16816, %rd17111;
	mul.hi.u64 	%rd17113, %rd16816, %rd17111;
	add.cc.s64 	%rd17114, %rd17112, %rd17094;
	addc.cc.s64 	%rd17115, %rd17113, 0;
	mul.lo.s64 	%rd17116, %rd555, %rd17111;
	mul.hi.u64 	%rd17117, %rd555, %rd17111;
	add.cc.s64 	%rd17118, %rd17115, %rd17100;
	addc.cc.s64 	%rd17119, %rd17033, 0;
	add.cc.s64 	%rd556, %rd17118, %rd17116;
	addc.cc.s64 	%rd17120, %rd17119, %rd17117;
	mul.lo.s64 	%rd17121, %rd554, %rd17111;
	mul.hi.u64 	%rd17122, %rd554, %rd17111;
	add.cc.s64 	%rd17123, %rd17120, %rd17106;
	addc.cc.s64 	%rd17124, %rd17033, 0;
	add.cc.s64 	%rd557, %rd17123, %rd17121;
	addc.cc.s64 	%rd17125, %rd17124, %rd17122;
	mul.lo.s64 	%rd17126, %rd553, %rd17111;
	mul.hi.u64 	%rd17127, %rd553, %rd17111;
	add.cc.s64 	%rd17128, %rd17125, %rd17108;
	addc.cc.s64 	%rd17129, %rd17033, 0;
	add.cc.s64 	%rd558, %rd17128, %rd17126;
	addc.cc.s64 	%rd17130, %rd17129, %rd17127;
	add.s64 	%rd22927, %rd17110, %rd17130;
	setp.gt.u64 	%p2159, %rd22927, %rd553;
	@%p2159 bra 	$L__BB0_242;
	setp.lt.u64 	%p2160, %rd22927, %rd553;
	mov.u64 	%rd22928, %rd558;
	mov.u64 	%rd22929, %rd557;
	mov.u64 	%rd22930, %rd556;
	@%p2160 bra 	$L__BB0_243;
	setp.lt.u64 	%p2161, %rd554, %rd558;
	@%p2161 bra 	$L__BB0_242;
	setp.gt.u64 	%p2162, %rd554, %rd558;
	mov.u64 	%rd22928, %rd558;
	mov.u64 	%rd22929, %rd557;
	mov.u64 	%rd22930, %rd556;
	@%p2162 bra 	$L__BB0_243;
	setp.lt.u64 	%p2163, %rd555, %rd557;
	@%p2163 bra 	$L__BB0_242;
	setp.gt.u64 	%p2164, %rd555, %rd557;
	setp.gt.u64 	%p2165, %rd16816, %rd556;
	or.pred  	%p2166, %p2164, %p2165;
	mov.u64 	%rd22928, %rd558;
	mov.u64 	%rd22929, %rd557;
	mov.u64 	%rd22930, %rd556;
	@%p2166 bra 	$L__BB0_243;
$L__BB0_242:
	sub.s64 	%rd22930, %rd556, %rd16816;
	setp.lt.u64 	%p2167, %rd556, %rd16816;
	selp.u64 	%rd17134, 1, 0, %p2167;
	add.s64 	%rd17135, %rd555, %rd17134;
	sub.s64 	%rd22929, %rd557, %rd17135;
	setp.lt.u64 	%p2168, %rd557, %rd17135;
	selp.u64 	%rd17136, 1, 0, %p2168;
	add.s64 	%rd17138, %rd554, %rd17136;
	sub.s64 	%rd22928, %rd558, %rd17138;
	setp.lt.u64 	%p2169, %rd558, %rd17138;
	selp.u64 	%rd17139, 1, 0, %p2169;
	add.s64 	%rd17141, %rd553, %rd17139;
	sub.s64 	%rd22927, %rd22927, %rd17141;
$L__BB0_243:
	shl.b64 	%rd569, %rd22842, 1;
	setp.gt.s64 	%p2170, %rd22842, -1;
	mov.b64 	{%r737, %r738}, %rd22841;
	mov.b64 	{%r739, %r740}, %rd22842;
	shf.l.wrap.b32 	%r741, %r740, %r737, 1;
	shf.l.wrap.b32 	%r742, %r737, %r738, 1;
	mov.b64 	%rd570, {%r741, %r742};
	setp.lt.u64 	%p2171, %rd570, %rd22841;
	setp.eq.s64 	%p2172, %rd570, %rd22841;
	selp.u32 	%r743, -1, 0, %p2172;
	selp.u32 	%r744, -1, 0, %p2171;
	selp.b32 	%r745, %r744, %r743, %p2170;
	and.b32  	%r747, %r745, 1;
	setp.eq.b32 	%p2173, %r747, 1;
	or.pred  	%p2174, %p2171, %p2173;
	selp.u64 	%rd17142, 1, 0, %p2174;
	shl.b64 	%rd17143, %rd22840, 1;
	or.b64  	%rd571, %rd17143, %rd17142;
	setp.ge.u64 	%p2175, %rd571, %rd22840;
	setp.lt.u64 	%p2176, %rd571, %rd22840;
	setp.eq.s64 	%p2177, %rd571, %rd22840;
	selp.u32 	%r748, -1, 0, %p2176;
	selp.u32 	%r749, -1, 0, %p2177;
	selp.b32 	%r750, %r749, %r748, %p2174;
	selp.b32 	%r751, %r750, %r748, %p2175;
	and.b32  	%r752, %r751, 1;
	setp.eq.b32 	%p10, %r752, 1;
	cvt.u64.u32 	%rd17144, %r751;
	and.b64  	%rd17145, %rd17144, 1;
	shl.b64 	%rd17146, %rd22839, 1;
	or.b64  	%rd22931, %rd17146, %rd17145;
	setp.lt.u64 	%p2178, %rd22931, %rd22839;
	@%p2178 bra 	$L__BB0_250;
	setp.eq.s64 	%p2179, %rd22931, %rd22839;
	and.pred  	%p2180, %p10, %p2179;
	setp.gt.u64 	%p2181, %rd22931, %rd553;
	or.pred  	%p2182, %p2180, %p2181;
	@%p2182 bra 	$L__BB0_250;
	setp.lt.u64 	%p2183, %rd22931, %rd553;
	mov.u64 	%rd22932, %rd571;
	mov.u64 	%rd22933, %rd570;
	mov.u64 	%rd22934, %rd569;
	@%p2183 bra 	$L__BB0_251;
	setp.gt.u64 	%p2184, %rd571, %rd554;
	@%p2184 bra 	$L__BB0_250;
	setp.lt.u64 	%p2185, %rd571, %rd554;
	mov.u64 	%rd22932, %rd571;
	mov.u64 	%rd22933, %rd570;
	mov.u64 	%rd22934, %rd569;
	@%p2185 bra 	$L__BB0_251;
	setp.gt.u64 	%p2186, %rd570, %rd555;
	@%p2186 bra 	$L__BB0_250;
	setp.lt.u64 	%p2187, %rd570, %rd555;
	setp.lt.u64 	%p2188, %rd569, %rd16816;
	or.pred  	%p2189, %p2187, %p2188;
	mov.u64 	%rd22932, %rd571;
	mov.u64 	%rd22933, %rd570;
	mov.u64 	%rd22934, %rd569;
	@%p2189 bra 	$L__BB0_251;
$L__BB0_250:
	sub.s64 	%rd22934, %rd569, %rd16816;
	setp.lt.u64 	%p2190, %rd569, %rd16816;
	selp.u64 	%rd17151, 1, 0, %p2190;
	add.s64 	%rd17152, %rd555, %rd17151;
	sub.s64 	%rd22933, %rd570, %rd17152;
	setp.lt.u64 	%p2191, %rd570, %rd17152;
	selp.u64 	%rd17153, 1, 0, %p2191;
	add.s64 	%rd17155, %rd554, %rd17153;
	sub.s64 	%rd22932, %rd571, %rd17155;
	setp.lt.u64 	%p2192, %rd571, %rd17155;
	selp.u64 	%rd17156, 1, 0, %p2192;
	ld.const.u64 	%rd17157, [P_CONST+24];
	add.s64 	%rd17158, %rd17157, %rd17156;
	sub.s64 	%rd22931, %rd22931, %rd17158;
$L__BB0_251:
	ld.const.u64 	%rd17159, [P_CONST+24];
	ld.const.u64 	%rd17160, [P_CONST+16];
	ld.const.u64 	%rd17161, [P_CONST+8];
	ld.const.u64 	%rd17162, [P_CONST];
	and.b64  	%rd583, %rd22934, 4294967295;
	shr.u64 	%rd584, %rd22934, 32;
	mul.lo.s64 	%rd17163, %rd583, %rd583;
	mul.lo.s64 	%rd17164, %rd584, %rd583;
	shr.u64 	%rd17165, %rd17163, 32;
	shl.b64 	%rd17166, %rd17164, 1;
	and.b64  	%rd17167, %rd17166, 8589934590;
	add.s64 	%rd17168, %rd17165, %rd17167;
	shr.u64 	%rd17169, %rd17164, 31;
	and.b64  	%rd17170, %rd17169, 8589934590;
	mad.lo.s64 	%rd17171, %rd584, %rd584, %rd17170;
	shr.u64 	%rd17172, %rd17168, 32;
	shl.b64 	%rd17173, %rd17168, 32;
	and.b64  	%rd17174, %rd17163, 4294967293;
	or.b64  	%rd17175, %rd17173, %rd17174;
	add.s64 	%rd17176, %rd17171, %rd17172;
	shr.u64 	%rd585, %rd22933, 32;
	and.b64  	%rd586, %rd22933, 4294967295;
	mul.lo.s64 	%rd17177, %rd586, %rd583;
	mul.lo.s64 	%rd17178, %rd585, %rd583;
	mul.lo.s64 	%rd17179, %rd586, %rd584;
	shr.u64 	%rd17180, %rd17177, 32;
	and.b64  	%rd17181, %rd17178, 4294967295;
	add.s64 	%rd17182, %rd17180, %rd17181;
	and.b64  	%rd17183, %rd17179, 4294967295;
	add.s64 	%rd17184, %rd17182, %rd17183;
	shr.u64 	%rd17185, %rd17178, 32;
	mad.lo.s64 	%rd17186, %rd585, %rd584, %rd17185;
	shr.u64 	%rd17187, %rd17179, 32;
	add.s64 	%rd17188, %rd17186, %rd17187;
	shr.u64 	%rd17189, %rd17184, 32;
	shl.b64 	%rd17190, %rd17184, 32;
	and.b64  	%rd17191, %rd17177, 4294967295;
	or.b64  	%rd17192, %rd17190, %rd17191;
	add.s64 	%rd17193, %rd17188, %rd17189;
	shr.u64 	%rd587, %rd22932, 32;
	and.b64  	%rd588, %rd22932, 4294967295;
	mul.lo.s64 	%rd17194, %rd588, %rd583;
	mul.lo.s64 	%rd17195, %rd587, %rd583;
	mul.lo.s64 	%rd17196, %rd588, %rd584;
	shr.u64 	%rd17197, %rd17194, 32;
	and.b64  	%rd17198, %rd17195, 4294967295;
	add.s64 	%rd17199, %rd17197, %rd17198;
	and.b64  	%rd17200, %rd17196, 4294967295;
	add.s64 	%rd17201, %rd17199, %rd17200;
	shr.u64 	%rd17202, %rd17195, 32;
	mad.lo.s64 	%rd17203, %rd587, %rd584, %rd17202;
	shr.u64 	%rd17204, %rd17196, 32;
	add.s64 	%rd17205, %rd17203, %rd17204;
	shr.u64 	%rd17206, %rd17201, 32;
	shl.b64 	%rd17207, %rd17201, 32;
	and.b64  	%rd17208, %rd17194, 4294967295;
	or.b64  	%rd17209, %rd17207, %rd17208;
	add.s64 	%rd17210, %rd17205, %rd17206;
	shr.u64 	%rd589, %rd22931, 32;
	and.b64  	%rd590, %rd22931, 4294967295;
	mul.lo.s64 	%rd17211, %rd590, %rd583;
	mul.lo.s64 	%rd17212, %rd589, %rd583;
	mul.lo.s64 	%rd17213, %rd590, %rd584;
	shr.u64 	%rd17214, %rd17211, 32;
	and.b64  	%rd17215, %rd17212, 4294967295;
	add.s64 	%rd17216, %rd17214, %rd17215;
	and.b64  	%rd17217, %rd17213, 4294967295;
	add.s64 	%rd17218, %rd17216, %rd17217;
	shr.u64 	%rd17219, %rd17212, 32;
	mad.lo.s64 	%rd17220, %rd589, %rd584, %rd17219;
	shr.u64 	%rd17221, %rd17213, 32;
	add.s64 	%rd17222, %rd17220, %rd17221;
	shr.u64 	%rd17223, %rd17218, 32;
	shl.b64 	%rd17224, %rd17218, 32;
	and.b64  	%rd17225, %rd17211, 4294967295;
	or.b64  	%rd17226, %rd17224, %rd17225;
	add.s64 	%rd17227, %rd17222, %rd17223;
	shl.b64 	%rd17228, %rd17192, 1;
	shr.u64 	%rd17229, %rd17190, 63;
	add.s64 	%rd17230, %rd17193, %rd17193;
	add.s64 	%rd17231, %rd17230, %rd17229;
	mul.lo.s64 	%rd17232, %rd586, %rd586;
	mul.lo.s64 	%rd17233, %rd585, %rd586;
	shr.u64 	%rd17234, %rd17232, 32;
	shl.b64 	%rd17235, %rd17233, 1;
	and.b64  	%rd17236, %rd17235, 8589934590;
	add.s64 	%rd17237, %rd17234, %rd17236;
	shr.u64 	%rd17238, %rd17233, 31;
	and.b64  	%rd17239, %rd17238, 8589934590;
	mad.lo.s64 	%rd17240, %rd585, %rd585, %rd17239;
	shr.u64 	%rd17241, %rd17237, 32;
	shl.b64 	%rd17242, %rd17237, 32;
	and.b64  	%rd17243, %rd17232, 4294967293;
	or.b64  	%rd17244, %rd17242, %rd17243;
	add.s64 	%rd17245, %rd17209, %rd17229;
	add.s64 	%rd17246, %rd17245, %rd17244;
	max.u64 	%rd17247, %rd17209, %rd17245;
	setp.gt.u64 	%p2193, %rd17247, %rd17246;
	selp.u64 	%rd17248, 1, 0, %p2193;
	add.s64 	%rd17249, %rd17240, %rd17210;
	add.s64 	%rd17250, %rd17249, %rd17241;
	add.s64 	%rd17251, %rd17250, %rd17248;
	mul.lo.s64 	%rd17252, %rd588, %rd586;
	mul.lo.s64 	%rd17253, %rd587, %rd586;
	mul.lo.s64 	%rd17254, %rd588, %rd585;
	shr.u64 	%rd17255, %rd17252, 32;
	and.b64  	%rd17256, %rd17253, 4294967295;
	add.s64 	%rd17257, %rd17255, %rd17256;
	and.b64  	%rd17258, %rd17254, 4294967295;
	add.s64 	%rd17259, %rd17257, %rd17258;
	shr.u64 	%rd17260, %rd17253, 32;
	mad.lo.s64 	%rd17261, %rd587, %rd585, %rd17260;
	shr.u64 	%rd17262, %rd17254, 32;
	add.s64 	%rd17263, %rd17261, %rd17262;
	shr.u64 	%rd17264, %rd17259, 32;
	shl.b64 	%rd17265, %rd17259, 32;
	and.b64  	%rd17266, %rd17252, 4294967295;
	or.b64  	%rd17267, %rd17265, %rd17266;
	add.s64 	%rd17268, %rd17226, %rd17248;
	add.s64 	%rd17269, %rd17268, %rd17267;
	max.u64 	%rd17270, %rd17226, %rd17268;
	setp.gt.u64 	%p2194, %rd17270, %rd17269;
	selp.u64 	%rd17271, 1, 0, %p2194;
	add.s64 	%rd17272, %rd17263, %rd17227;
	add.s64 	%rd17273, %rd17272, %rd17264;
	add.s64 	%rd17274, %rd17273, %rd17271;
	add.s64 	%rd17275, %rd17246, %rd17209;
	setp.lt.u64 	%p2195, %rd17275, %rd17246;
	selp.u64 	%rd17276, 1, 0, %p2195;
	add.s64 	%rd17277, %rd17210, %rd17251;
	add.s64 	%rd17278, %rd17277, %rd17276;
	add.s64 	%rd17279, %rd17269, %rd17276;
	add.s64 	%rd17280, %rd17279, %rd17267;
	max.u64 	%rd17281, %rd17269, %rd17279;
	setp.gt.u64 	%p2196, %rd17281, %rd17280;
	selp.u64 	%rd17282, 1, 0, %p2196;
	add.s64 	%rd17283, %rd17263, %rd17274;
	add.s64 	%rd17284, %rd17283, %rd17264;
	add.s64 	%rd17285, %rd17284, %rd17282;
	add.s64 	%rd17286, %rd17280, %rd17226;
	setp.lt.u64 	%p2197, %rd17286, %rd17280;
	selp.u64 	%rd17287, 1, 0, %p2197;
	add.s64 	%rd17288, %rd17227, %rd17285;
	add.s64 	%rd17289, %rd17288, %rd17287;
	ld.const.u64 	%rd17290, [MU_P];
	mul.lo.s64 	%rd17291, %rd17290, %rd17175;
	mul.lo.s64 	%rd17292, %rd17162, %rd17291;
	mul.hi.u64 	%rd17293, %rd17162, %rd17291;
	add.cc.s64 	%rd17294, %rd17292, %rd17175;
	addc.cc.s64 	%rd17295, %rd17293, 0;
	mul.lo.s64 	%rd17296, %rd17161, %rd17291;
	mul.hi.u64 	%rd17297, %rd17161, %rd17291;
	mov.b64 	%rd17298, 0;
	add.cc.s64 	%rd17299, %rd17295, %rd17228;
	addc.cc.s64 	%rd17300, %rd17298, 0;
	add.cc.s64 	%rd17301, %rd17299, %rd17296;
	addc.cc.s64 	%rd17302, %rd17300, %rd17297;
	mul.lo.s64 	%rd17303, %rd17160, %rd17291;
	mul.hi.u64 	%rd17304, %rd17160, %rd17291;
	add.cc.s64 	%rd17305, %rd17302, %rd17275;
	addc.cc.s64 	%rd17306, %rd17298, 0;
	add.cc.s64 	%rd17307, %rd17305, %rd17303;
	addc.cc.s64 	%rd17308, %rd17306, %rd17304;
	mul.lo.s64 	%rd17309, %rd17159, %rd17291;
	mul.hi.u64 	%rd17310, %rd17159, %rd17291;
	add.cc.s64 	%rd17311, %rd17308, %rd17286;
	addc.cc.s64 	%rd17312, %rd17298, 0;
	add.cc.s64 	%rd17313, %rd17311, %rd17309;
	addc.cc.s64 	%rd17314, %rd17312, %rd17310;
	add.s64 	%rd17315, %rd17176, %rd17314;
	setp.lt.u64 	%p2198, %rd17315, %rd17176;
	selp.u64 	%rd17316, 1, 0, %p2198;
	add.s64 	%rd17317, %rd17231, %rd17316;
	setp.lt.u64 	%p2199, %rd17317, %rd17231;
	selp.u64 	%rd17318, 1, 0, %p2199;
	add.s64 	%rd17319, %rd17278, %rd17318;
	setp.lt.u64 	%p2200, %rd17319, %rd17278;
	selp.u64 	%rd17320, 1, 0, %p2200;
	add.s64 	%rd17321, %rd17289, %rd17320;
	mul.lo.s64 	%rd17322, %rd17290, %rd17301;
	mul.lo.s64 	%rd17323, %rd17162, %rd17322;
	mul.hi.u64 	%rd17324, %rd17162, %rd17322;
	add.cc.s64 	%rd17325, %rd17323, %rd17301;
	addc.cc.s64 	%rd17326, %rd17324, 0;
	mul.lo.s64 	%rd17327, %rd17161, %rd17322;
	mul.hi.u64 	%rd17328, %rd17161, %rd17322;
	add.cc.s64 	%rd17329, %rd17326, %rd17307;
	addc.cc.s64 	%rd17330, %rd17298, 0;
	add.cc.s64 	%rd17331, %rd17329, %rd17327;
	addc.cc.s64 	%rd17332, %rd17330, %rd17328;
	mul.lo.s64 	%rd17333, %rd17160, %rd17322;
	mul.hi.u64 	%rd17334, %rd17160, %rd17322;
	add.cc.s64 	%rd17335, %rd17332, %rd17313;
	addc.cc.s64 	%rd17336, %rd17298, 0;
	add.cc.s64 	%rd17337, %rd17335, %rd17333;
	addc.cc.s64 	%rd17338, %rd17336, %rd17334;
	mul.lo.s64 	%rd17339, %rd17159, %rd17322;
	mul.hi.u64 	%rd17340, %rd17159, %rd17322;
	add.cc.s64 	%rd17341, %rd17338, %rd17315;
	addc.cc.s64 	%rd17342, %rd17298, 0;
	add.cc.s64 	%rd17343, %rd17341, %rd17339;
	addc.cc.s64 	%rd17344, %rd17342, %rd17340;
	add.s64 	%rd17345, %rd17317, %rd17344;
	setp.lt.u64 	%p2201, %rd17345, %rd17317;
	selp.u64 	%rd17346, 1, 0, %p2201;
	add.s64 	%rd17347, %rd17319, %rd17346;
	setp.lt.u64 	%p2202, %rd17347, %rd17319;
	selp.u64 	%rd17348, 1, 0, %p2202;
	add.s64 	%rd17349, %rd17321, %rd17348;
	mul.lo.s64 	%rd17350, %rd17290, %rd17331;
	mul.lo.s64 	%rd17351, %rd17162, %rd17350;
	mul.hi.u64 	%rd17352, %rd17162, %rd17350;
	add.cc.s64 	%rd17353, %rd17351, %rd17331;
	addc.cc.s64 	%rd17354, %rd17352, 0;
	mul.lo.s64 	%rd17355, %rd17161, %rd17350;
	mul.hi.u64 	%rd17356, %rd17161, %rd17350;
	add.cc.s64 	%rd17357, %rd17354, %rd17337;
	addc.cc.s64 	%rd17358, %rd17298, 0;
	add.cc.s64 	%rd17359, %rd17357, %rd17355;
	addc.cc.s64 	%rd17360, %rd17358, %rd17356;
	mul.lo.s64 	%rd17361, %rd17160, %rd17350;
	mul.hi.u64 	%rd17362, %rd17160, %rd17350;
	add.cc.s64 	%rd17363, %rd17360, %rd17343;
	addc.cc.s64 	%rd17364, %rd17298, 0;
	add.cc.s64 	%rd17365, %rd17363, %rd17361;
	addc.cc.s64 	%rd17366, %rd17364, %rd17362;
	mul.lo.s64 	%rd17367, %rd17159, %rd17350;
	mul.hi.u64 	%rd17368, %rd17159, %rd17350;
	add.cc.s64 	%rd17369, %rd17366, %rd17345;
	addc.cc.s64 	%rd17370, %rd17298, 0;
	add.cc.s64 	%rd17371, %rd17369, %rd17367;
	addc.cc.s64 	%rd17372, %rd17370, %rd17368;
	add.s64 	%rd17373, %rd17347, %rd17372;
	setp.lt.u64 	%p2203, %rd17373, %rd17347;
	selp.u64 	%rd17374, 1, 0, %p2203;
	add.s64 	%rd17375, %rd17349, %rd17374;
	mul.lo.s64 	%rd17376, %rd17290, %rd17359;
	mul.lo.s64 	%rd17377, %rd17162, %rd17376;
	mul.hi.u64 	%rd17378, %rd17162, %rd17376;
	add.cc.s64 	%rd17379, %rd17377, %rd17359;
	addc.cc.s64 	%rd17380, %rd17378, 0;
	mul.lo.s64 	%rd17381, %rd17161, %rd17376;
	mul.hi.u64 	%rd17382, %rd17161, %rd17376;
	add.cc.s64 	%rd17383, %rd17380, %rd17365;
	addc.cc.s64 	%rd17384, %rd17298, 0;
	add.cc.s64 	%rd591, %rd17383, %rd17381;
	addc.cc.s64 	%rd17385, %rd17384, %rd17382;
	mul.lo.s64 	%rd17386, %rd17160, %rd17376;
	mul.hi.u64 	%rd17387, %rd17160, %rd17376;
	add.cc.s64 	%rd17388, %rd17385, %rd17371;
	addc.cc.s64 	%rd17389, %rd17298, 0;
	add.cc.s64 	%rd592, %rd17388, %rd17386;
	addc.cc.s64 	%rd17390, %rd17389, %rd17387;
	mul.lo.s64 	%rd17391, %rd17159, %rd17376;
	mul.hi.u64 	%rd17392, %rd17159, %rd17376;
	add.cc.s64 	%rd17393, %rd17390, %rd17373;
	addc.cc.s64 	%rd17394, %rd17298, 0;
	add.cc.s64 	%rd593, %rd17393, %rd17391;
	addc.cc.s64 	%rd17395, %rd17394, %rd17392;
	add.s64 	%rd22935, %rd17375, %rd17395;
	setp.gt.u64 	%p2204, %rd22935, %rd17159;
	@%p2204 bra 	$L__BB0_257;
	setp.lt.u64 	%p2205, %rd22935, %rd17159;
	mov.u64 	%rd22936, %rd593;
	mov.u64 	%rd22937, %rd592;
	mov.u64 	%rd22938, %rd591;
	@%p2205 bra 	$L__BB0_258;
	ld.const.u64 	%rd17397, [P_CONST+16];
	setp.lt.u64 	%p2206, %rd17397, %rd593;
	@%p2206 bra 	$L__BB0_257;
	setp.gt.u64 	%p2207, %rd17397, %rd593;
	mov.u64 	%rd22936, %rd593;
	mov.u64 	%rd22937, %rd592;
	mov.u64 	%rd22938, %rd591;
	@%p2207 bra 	$L__BB0_258;
	ld.const.u64 	%rd17399, [P_CONST+8];
	setp.lt.u64 	%p2208, %rd17399, %rd592;
	@%p2208 bra 	$L__BB0_257;
	setp.gt.u64 	%p2209, %rd17399, %rd592;
	ld.const.u64 	%rd17401, [P_CONST];
	setp.gt.u64 	%p2210, %rd17401, %rd591;
	or.pred  	%p2211, %p2209, %p2210;
	mov.u64 	%rd22936, %rd593;
	mov.u64 	%rd22937, %rd592;
	mov.u64 	%rd22938, %rd591;
	@%p2211 bra 	$L__BB0_258;
$L__BB0_257:
	ld.const.u64 	%rd17403, [P_CONST];
	sub.s64 	%rd22938, %rd591, %rd17403;
	setp.lt.u64 	%p2212, %rd591, %rd17403;
	selp.u64 	%rd17404, 1, 0, %p2212;
	ld.const.u64 	%rd17405, [P_CONST+8];
	add.s64 	%rd17406, %rd17405, %rd17404;
	sub.s64 	%rd22937, %rd592, %rd17406;
	setp.lt.u64 	%p2213, %rd592, %rd17406;
	selp.u64 	%rd17407, 1, 0, %p2213;
	ld.const.u64 	%rd17408, [P_CONST+16];
	add.s64 	%rd17409, %rd17408, %rd17407;
	sub.s64 	%rd22936, %rd593, %rd17409;
	setp.lt.u64 	%p2214, %rd593, %rd17409;
	selp.u64 	%rd17410, 1, 0, %p2214;
	ld.const.u64 	%rd17411, [P_CONST+24];
	add.s64 	%rd17412, %rd17411, %rd17410;
	sub.s64 	%rd22935, %rd22935, %rd17412;
$L__BB0_258:
	sub.s64 	%rd22942, %rd22938, %rd22926;
	setp.lt.u64 	%p2215, %rd22938, %rd22926;
	selp.u64 	%rd17413, 1, 0, %p2215;
	add.s64 	%rd17414, %rd22925, %rd17413;
	sub.s64 	%rd22941, %rd22937, %rd17414;
	setp.lt.u64 	%p2216, %rd22937, %rd17414;
	selp.u64 	%rd17415, 1, 0, %p2216;
	add.s64 	%rd17416, %rd22924, %rd17415;
	sub.s64 	%rd22940, %rd22936, %rd17416;
	setp.lt.u64 	%p2217, %rd22936, %rd17416;
	selp.u64 	%rd17417, 1, 0, %p2217;
	add.s64 	%rd17418, %rd22923, %rd17417;
	sub.s64 	%rd22939, %rd22935, %rd17418;
	setp.ge.u64 	%p2218, %rd22935, %rd17418;
	@%p2218 bra 	$L__BB0_260;
	ld.const.u64 	%rd17419, [P_CONST];
	add.s64 	%rd607, %rd22942, %rd17419;
	setp.ge.u64 	%p2219, %rd607, %rd22942;
	setp.lt.u64 	%p2220, %rd607, %rd22942;
	selp.u64 	%rd17420, 1, 0, %p2220;
	add.s64 	%rd17421, %rd22941, %rd17420;
	ld.const.u64 	%rd17422, [P_CONST+8];
	add.s64 	%rd608, %rd17421, %rd17422;
	setp.lt.u64 	%p2221, %rd608, %rd22941;
	setp.eq.s64 	%p2222, %rd608, %rd22941;
	selp.u32 	%r753, -1, 0, %p2222;
	selp.u32 	%r754, -1, 0, %p2221;
	selp.b32 	%r755, %r754, %r753, %p2219;
	and.b32  	%r757, %r755, 1;
	setp.eq.b32 	%p2223, %r757, 1;
	or.pred  	%p2224, %p2221, %p2223;
	selp.u64 	%rd17423, 1, 0, %p2224;
	add.s64 	%rd17424, %rd22940, %rd17423;
	ld.const.u64 	%rd17425, [P_CONST+16];
	add.s64 	%rd609, %rd17424, %rd17425;
	setp.ge.u64 	%p2225, %rd609, %rd22940;
	setp.lt.u64 	%p2226, %rd609, %rd22940;
	setp.eq.s64 	%p2227, %rd609, %rd22940;
	selp.u32 	%r758, -1, 0, %p2226;
	selp.u32 	%r759, -1, 0, %p2227;
	selp.b32 	%r760, %r759, %r758, %p2224;
	selp.b32 	%r761, %r760, %r758, %p2225;
	cvt.u64.u32 	%rd17426, %r761;
	and.b64  	%rd17427, %rd17426, 1;
	add.s64 	%rd17428, %rd22939, %rd17427;
	ld.const.u64 	%rd17429, [P_CONST+24];
	add.s64 	%rd22939, %rd17428, %rd17429;
	mov.u64 	%rd22940, %rd609;
	mov.u64 	%rd22941, %rd608;
	mov.u64 	%rd22942, %rd607;
$L__BB0_260:
	sub.s64 	%rd22946, %rd22942, %rd22930;
	setp.lt.u64 	%p2228, %rd22942, %rd22930;
	selp.u64 	%rd17430, 1, 0, %p2228;
	add.s64 	%rd17431, %rd22929, %rd17430;
	sub.s64 	%rd22945, %rd22941, %rd17431;
	setp.lt.u64 	%p2229, %rd22941, %rd17431;
	selp.u64 	%rd17432, 1, 0, %p2229;
	add.s64 	%rd17433, %rd22928, %rd17432;
	sub.s64 	%rd22944, %rd22940, %rd17433;
	setp.lt.u64 	%p2230, %rd22940, %rd17433;
	selp.u64 	%rd17434, 1, 0, %p2230;
	add.s64 	%rd17435, %rd22927, %rd17434;
	sub.s64 	%rd22943, %rd22939, %rd17435;
	setp.ge.u64 	%p2231, %rd22939, %rd17435;
	@%p2231 bra 	$L__BB0_262;
	ld.const.u64 	%rd17436, [P_CONST];
	add.s64 	%rd619, %rd22946, %rd17436;
	setp.ge.u64 	%p2232, %rd619, %rd22946;
	setp.lt.u64 	%p2233, %rd619, %rd22946;
	selp.u64 	%rd17437, 1, 0, %p2233;
	add.s64 	%rd17438, %rd22945, %rd17437;
	ld.const.u64 	%rd17439, [P_CONST+8];
	add.s64 	%rd620, %rd17438, %rd17439;
	setp.lt.u64 	%p2234, %rd620, %rd22945;
	setp.eq.s64 	%p2235, %rd620, %rd22945;
	selp.u32 	%r762, -1, 0, %p2235;
	selp.u32 	%r763, -1, 0, %p2234;
	selp.b32 	%r764, %r763, %r762, %p2232;
	and.b32  	%r766, %r764, 1;
	setp.eq.b32 	%p2236, %r766, 1;
	or.pred  	%p2237, %p2234, %p2236;
	selp.u64 	%rd17440, 1, 0, %p2237;
	add.s64 	%rd17441, %rd22944, %rd17440;
	ld.const.u64 	%rd17442, [P_CONST+16];
	add.s64 	%rd621, %rd17441, %rd17442;
	setp.ge.u64 	%p2238, %rd621, %rd22944;
	setp.lt.u64 	%p2239, %rd621, %rd22944;
	setp.eq.s64 	%p2240, %rd621, %rd22944;
	selp.u32 	%r767, -1, 0, %p2239;
	selp.u32 	%r768, -1, 0, %p2240;
	selp.b32 	%r769, %r768, %r767, %p2237;
	selp.b32 	%r770, %r769, %r767, %p2238;
	cvt.u64.u32 	%rd17443, %r770;
	and.b64  	%rd17444, %rd17443, 1;
	add.s64 	%rd17445, %rd22943, %rd17444;
	ld.const.u64 	%rd17446, [P_CONST+24];
	add.s64 	%rd22943, %rd17445, %rd17446;
	mov.u64 	%rd22944, %rd621;
	mov.u64 	%rd22945, %rd620;
	mov.u64 	%rd22946, %rd619;
$L__BB0_262:
	sub.s64 	%rd22998, %rd22946, %rd22930;
	setp.lt.u64 	%p2241, %rd22946, %rd22930;
	selp.u64 	%rd17447, 1, 0, %p2241;
	add.s64 	%rd17448, %rd22929, %rd17447;
	sub.s64 	%rd22997, %rd22945, %rd17448;
	setp.lt.u64 	%p2242, %rd22945, %rd17448;
	selp.u64 	%rd17449, 1, 0, %p2242;
	add.s64 	%rd17450, %rd22928, %rd17449;
	sub.s64 	%rd22996, %rd22944, %rd17450;
	setp.lt.u64 	%p2243, %rd22944, %rd17450;
	selp.u64 	%rd17451, 1, 0, %p2243;
	add.s64 	%rd17452, %rd22927, %rd17451;
	sub.s64 	%rd22995, %rd22943, %rd17452;
	setp.ge.u64 	%p2244, %rd22943, %rd17452;
	@%p2244 bra 	$L__BB0_264;
	ld.const.u64 	%rd17453, [P_CONST];
	add.s64 	%rd631, %rd22998, %rd17453;
	setp.ge.u64 	%p2245, %rd631, %rd22998;
	setp.lt.u64 	%p2246, %rd631, %rd22998;
	selp.u64 	%rd17454, 1, 0, %p2246;
	add.s64 	%rd17455, %rd22997, %rd17454;
	ld.const.u64 	%rd17456, [P_CONST+8];
	add.s64 	%rd632, %rd17455, %rd17456;
	setp.lt.u64 	%p2247, %rd632, %rd22997;
	setp.eq.s64 	%p2248, %rd632, %rd22997;
	selp.u32 	%r771, -1, 0, %p2248;
	selp.u32 	%r772, -1, 0, %p2247;
	selp.b32 	%r773, %r772, %r771, %p2245;
	and.b32  	%r775, %r773, 1;
	setp.eq.b32 	%p2249, %r775, 1;
	or.pred  	%p2250, %p2247, %p2249;
	selp.u64 	%rd17457, 1, 0, %p2250;
	add.s64 	%rd17458, %rd22996, %rd17457;
	ld.const.u64 	%rd17459, [P_CONST+16];
	add.s64 	%rd633, %rd17458, %rd17459;
	setp.ge.u64 	%p2251, %rd633, %rd22996;
	setp.lt.u64 	%p2252, %rd633, %rd22996;
	setp.eq.s64 	%p2253, %rd633, %rd22996;
	selp.u32 	%r776, -1, 0, %p2252;
	selp.u32 	%r777, -1, 0, %p2253;
	selp.b32 	%r778, %r777, %r776, %p2250;
	selp.b32 	%r779, %r778, %r776, %p2251;
	cvt.u64.u32 	%rd17460, %r779;
	and.b64  	%rd17461, %rd17460, 1;
	add.s64 	%rd17462, %rd22995, %rd17461;
	ld.const.u64 	%rd17463, [P_CONST+24];
	add.s64 	%rd22995, %rd17462, %rd17463;
	mov.u64 	%rd22996, %rd633;
	mov.u64 	%rd22997, %rd632;
	mov.u64 	%rd22998, %rd631;
$L__BB0_264:
	sub.s64 	%rd22954, %rd22930, %rd22998;
	setp.lt.u64 	%p2254, %rd22930, %rd22998;
	selp.u64 	%rd17464, 1, 0, %p2254;
	add.s64 	%rd17465, %rd22997, %rd17464;
	sub.s64 	%rd22953, %rd22929, %rd17465;
	setp.lt.u64 	%p2255, %rd22929, %rd17465;
	selp.u64 	%rd17466, 1, 0, %p2255;
	add.s64 	%rd17467, %rd22996, %rd17466;
	sub.s64 	%rd22952, %rd22928, %rd17467;
	setp.lt.u64 	%p2256, %rd22928, %rd17467;
	selp.u64 	%rd17468, 1, 0, %p2256;
	add.s64 	%rd17469, %rd22995, %rd17468;
	sub.s64 	%rd22951, %rd22927, %rd17469;
	setp.ge.u64 	%p2257, %rd22927, %rd17469;
	@%p2257 bra 	$L__BB0_266;
	ld.const.u64 	%rd17470, [P_CONST];
	add.s64 	%rd643, %rd22954, %rd17470;
	setp.ge.u64 	%p2258, %rd643, %rd22954;
	setp.lt.u64 	%p2259, %rd643, %rd22954;
	selp.u64 	%rd17471, 1, 0, %p2259;
	add.s64 	%rd17472, %rd22953, %rd17471;
	ld.const.u64 	%rd17473, [P_CONST+8];
	add.s64 	%rd644, %rd17472, %rd17473;
	setp.lt.u64 	%p2260, %rd644, %rd22953;
	setp.eq.s64 	%p2261, %rd644, %rd22953;
	selp.u32 	%r780, -1, 0, %p2261;
	selp.u32 	%r781, -1, 0, %p2260;
	selp.b32 	%r782, %r781, %r780, %p2258;
	and.b32  	%r784, %r782, 1;
	setp.eq.b32 	%p2262, %r784, 1;
	or.pred  	%p2263, %p2260, %p2262;
	selp.u64 	%rd17474, 1, 0, %p2263;
	add.s64 	%rd17475, %rd22952, %rd17474;
	ld.const.u64 	%rd17476, [P_CONST+16];
	add.s64 	%rd645, %rd17475, %rd17476;
	setp.ge.u64 	%p2264, %rd645, %rd22952;
	setp.lt.u64 	%p2265, %rd645, %rd22952;
	setp.eq.s64 	%p2266, %rd645, %rd22952;
	selp.u32 	%r785, -1, 0, %p2265;
	selp.u32 	%r786, -1, 0, %p2266;
	selp.b32 	%r787, %r786, %r785, %p2263;
	selp.b32 	%r788, %r787, %r785, %p2264;
	cvt.u64.u32 	%rd17477, %r788;
	and.b64  	%rd17478, %rd17477, 1;
	add.s64 	%rd17479, %rd22951, %rd17478;
	ld.const.u64 	%rd17480, [P_CONST+24];
	add.s64 	%rd22951, %rd17479, %rd17480;
	mov.u64 	%rd22952, %rd645;
	mov.u64 	%rd22953, %rd644;
	mov.u64 	%rd22954, %rd643;
$L__BB0_266:
	ld.const.u64 	%rd651, [P_CONST+24];
	ld.const.u64 	%rd652, [P_CONST+16];
	ld.const.u64 	%rd653, [P_CONST+8];
	ld.const.u64 	%rd17481, [P_CONST];
	shr.u64 	%rd17482, %rd22954, 32;
	and.b64  	%rd17483, %rd22954, 4294967295;
	mul.lo.s64 	%rd17484, %rd17483, %rd583;
	mul.lo.s64 	%rd17485, %rd17482, %rd583;
	mul.lo.s64 	%rd17486, %rd17483, %rd584;
	shr.u64 	%rd17487, %rd17484, 32;
	and.b64  	%rd17488, %rd17485, 4294967295;
	add.s64 	%rd17489, %rd17487, %rd17488;
	and.b64  	%rd17490, %rd17486, 4294967295;
	add.s64 	%rd17491, %rd17489, %rd17490;
	shr.u64 	%rd17492, %rd17485, 32;
	mad.lo.s64 	%rd17493, %rd17482, %rd584, %rd17492;
	shr.u64 	%rd17494, %rd17486, 32;
	add.s64 	%rd17495, %rd17493, %rd17494;
	shr.u64 	%rd17496, %rd17491, 32;
	shl.b64 	%rd17497, %rd17491, 32;
	and.b64  	%rd17498, %rd17484, 4294967295;
	or.b64  	%rd17499, %rd17497, %rd17498;
	add.s64 	%rd17500, %rd17495, %rd17496;
	shr.u64 	%rd17501, %rd22953, 32;
	and.b64  	%rd17502, %rd22953, 4294967295;
	mul.lo.s64 	%rd17503, %rd17502, %rd583;
	mul.lo.s64 	%rd17504, %rd17501, %rd583;
	mul.lo.s64 	%rd17505, %rd17502, %rd584;
	shr.u64 	%rd17506, %rd17503, 32;
	and.b64  	%rd17507, %rd17504, 4294967295;
	add.s64 	%rd17508, %rd17506, %rd17507;
	and.b64  	%rd17509, %rd17505, 4294967295;
	add.s64 	%rd17510, %rd17508, %rd17509;
	shr.u64 	%rd17511, %rd17504, 32;
	mad.lo.s64 	%rd17512, %rd17501, %rd584, %rd17511;
	shr.u64 	%rd17513, %rd17505, 32;
	add.s64 	%rd17514, %rd17512, %rd17513;
	shr.u64 	%rd17515, %rd17510, 32;
	shl.b64 	%rd17516, %rd17510, 32;
	and.b64  	%rd17517, %rd17503, 4294967295;
	or.b64  	%rd17518, %rd17516, %rd17517;
	add.s64 	%rd17519, %rd17514, %rd17515;
	shr.u64 	%rd17520, %rd22952, 32;
	and.b64  	%rd17521, %rd22952, 4294967295;
	mul.lo.s64 	%rd17522, %rd17521, %rd583;
	mul.lo.s64 	%rd17523, %rd17520, %rd583;
	mul.lo.s64 	%rd17524, %rd17521, %rd584;
	shr.u64 	%rd17525, %rd17522, 32;
	and.b64  	%rd17526, %rd17523, 4294967295;
	add.s64 	%rd17527, %rd17525, %rd17526;
	and.b64  	%rd17528, %rd17524, 4294967295;
	add.s64 	%rd17529, %rd17527, %rd17528;
	shr.u64 	%rd17530, %rd17523, 32;
	mad.lo.s64 	%rd17531, %rd17520, %rd584, %rd17530;
	shr.u64 	%rd17532, %rd17524, 32;
	add.s64 	%rd17533, %rd17531, %rd17532;
	shr.u64 	%rd17534, %rd17529, 32;
	shl.b64 	%rd17535, %rd17529, 32;
	and.b64  	%rd17536, %rd17522, 4294967295;
	or.b64  	%rd17537, %rd17535, %rd17536;
	add.s64 	%rd17538, %rd17533, %rd17534;
	shr.u64 	%rd17539, %rd22951, 32;
	and.b64  	%rd17540, %rd22951, 4294967295;
	mul.lo.s64 	%rd17541, %rd17540, %rd583;
	mul.lo.s64 	%rd17542, %rd17539, %rd583;
	mul.lo.s64 	%rd17543, %rd17540, %rd584;
	shr.u64 	%rd17544, %rd17541, 32;
	and.b64  	%rd17545, %rd17542, 4294967295;
	add.s64 	%rd17546, %rd17544, %rd17545;
	and.b64  	%rd17547, %rd17543, 4294967295;
	add.s64 	%rd17548, %rd17546, %rd17547;
	shr.u64 	%rd17549, %rd17542, 32;
	mad.lo.s64 	%rd17550, %rd17539, %rd584, %rd17549;
	shr.u64 	%rd17551, %rd17543, 32;
	add.s64 	%rd17552, %rd17550, %rd17551;
	shr.u64 	%rd17553, %rd17548, 32;
	shl.b64 	%rd17554, %rd17548, 32;
	and.b64  	%rd17555, %rd17541, 4294967295;
	or.b64  	%rd17556, %rd17554, %rd17555;
	add.s64 	%rd17557, %rd17552, %rd17553;
	mul.lo.s64 	%rd17558, %rd17483, %rd586;
	mul.lo.s64 	%rd17559, %rd17482, %rd586;
	mul.lo.s64 	%rd17560, %rd17483, %rd585;
	shr.u64 	%rd17561, %rd17558, 32;
	and.b64  	%rd17562, %rd17559, 4294967295;
	add.s64 	%rd17563, %rd17561, %rd17562;
	and.b64  	%rd17564, %rd17560, 4294967295;
	add.s64 	%rd17565, %rd17563, %rd17564;
	shr.u64 	%rd17566, %rd17559, 32;
	mad.lo.s64 	%rd17567, %rd17482, %rd585, %rd17566;
	shr.u64 	%rd17568, %rd17560, 32;
	add.s64 	%rd17569, %rd17567, %rd17568;
	shr.u64 	%rd17570, %rd17565, 32;
	shl.b64 	%rd17571, %rd17565, 32;
	and.b64  	%rd17572, %rd17558, 4294967295;
	or.b64  	%rd17573, %rd17571, %rd17572;
	add.s64 	%rd17574, %rd17518, %rd17573;
	setp.lt.u64 	%p2267, %rd17574, %rd17518;
	selp.u64 	%rd17575, 1, 0, %p2267;
	add.s64 	%rd17576, %rd17569, %rd17519;
	add.s64 	%rd17577, %rd17576, %rd17570;
	add.s64 	%rd17578, %rd17577, %rd17575;
	mul.lo.s64 	%rd17579, %rd17502, %rd586;
	mul.lo.s64 	%rd17580, %rd17501, %rd586;
	mul.lo.s64 	%rd17581, %rd17502, %rd585;
	shr.u64 	%rd17582, %rd17579, 32;
	and.b64  	%rd17583, %rd17580, 4294967295;
	add.s64 	%rd17584, %rd17582, %rd17583;
	and.b64  	%rd17585, %rd17581, 4294967295;
	add.s64 	%rd17586, %rd17584, %rd17585;
	shr.u64 	%rd17587, %rd17580, 32;
	mad.lo.s64 	%rd17588, %rd17501, %rd585, %rd17587;
	shr.u64 	%rd17589, %rd17581, 32;
	add.s64 	%rd17590, %rd17588, %rd17589;
	shr.u64 	%rd17591, %rd17586, 32;
	shl.b64 	%rd17592, %rd17586, 32;
	and.b64  	%rd17593, %rd17579, 4294967295;
	or.b64  	%rd17594, %rd17592, %rd17593;
	add.s64 	%rd17595, %rd17537, %rd17575;
	add.s64 	%rd17596, %rd17595, %rd17594;
	max.u64 	%rd17597, %rd17537, %rd17595;
	setp.gt.u64 	%p2268, %rd17597, %rd17596;
	selp.u64 	%rd17598, 1, 0, %p2268;
	add.s64 	%rd17599, %rd17590, %rd17538;
	add.s64 	%rd17600, %rd17599, %rd17591;
	add.s64 	%rd17601, %rd17600, %rd17598;
	mul.lo.s64 	%rd17602, %rd17521, %rd586;
	mul.lo.s64 	%rd17603, %rd17520, %rd586;
	mul.lo.s64 	%rd17604, %rd17521, %rd585;
	shr.u64 	%rd17605, %rd17602, 32;
	and.b64  	%rd17606, %rd17603, 4294967295;
	add.s64 	%rd17607, %rd17605, %rd17606;
	and.b64  	%rd17608, %rd17604, 4294967295;
	add.s64 	%rd17609, %rd17607, %rd17608;
	shr.u64 	%rd17610, %rd17603, 32;
	mad.lo.s64 	%rd17611, %rd17520, %rd585, %rd17610;
	shr.u64 	%rd17612, %rd17604, 32;
	add.s64 	%rd17613, %rd17611, %rd17612;
	shr.u64 	%rd17614, %rd17609, 32;
	shl.b64 	%rd17615, %rd17609, 32;
	and.b64  	%rd17616, %rd17602, 4294967295;
	or.b64  	%rd17617, %rd17615, %rd17616;
	add.s64 	%rd17618, %rd17556, %rd17598;
	add.s64 	%rd17619, %rd17618, %rd17617;
	max.u64 	%rd17620, %rd17556, %rd17618;
	setp.gt.u64 	%p2269, %rd17620, %rd17619;
	selp.u64 	%rd17621, 1, 0, %p2269;
	add.s64 	%rd17622, %rd17613, %rd17557;
	add.s64 	%rd17623, %rd17622, %rd17614;
	add.s64 	%rd17624, %rd17623, %rd17621;
	mul.lo.s64 	%rd17625, %rd17483, %rd588;
	mul.lo.s64 	%rd17626, %rd17482, %rd588;
	mul.lo.s64 	%rd17627, %rd17483, %rd587;
	shr.u64 	%rd17628, %rd17625, 32;
	and.b64  	%rd17629, %rd17626, 4294967295;
	add.s64 	%rd17630, %rd17628, %rd17629;
	and.b64  	%rd17631, %rd17627, 4294967295;
	add.s64 	%rd17632, %rd17630, %rd17631;
	shr.u64 	%rd17633, %rd17626, 32;
	mad.lo.s64 	%rd17634, %rd17482, %rd587, %rd17633;
	shr.u64 	%rd17635, %rd17627, 32;
	add.s64 	%rd17636, %rd17634, %rd17635;
	shr.u64 	%rd17637, %rd17632, 32;
	shl.b64 	%rd17638, %rd17632, 32;
	and.b64  	%rd17639, %rd17625, 4294967295;
	or.b64  	%rd17640, %rd17638, %rd17639;
	add.s64 	%rd17641, %rd17596, %rd17640;
	setp.lt.u64 	%p2270, %rd17641, %rd17596;
	selp.u64 	%rd17642, 1, 0, %p2270;
	add.s64 	%rd17643, %rd17636, %rd17601;
	add.s64 	%rd17644, %rd17643, %rd17637;
	add.s64 	%rd17645, %rd17644, %rd17642;
	mul.lo.s64 	%rd17646, %rd17502, %rd588;
	mul.lo.s64 	%rd17647, %rd17501, %rd588;
	mul.lo.s64 	%rd17648, %rd17502, %rd587;
	shr.u64 	%rd17649, %rd17646, 32;
	and.b64  	%rd17650, %rd17647, 4294967295;
	add.s64 	%rd17651, %rd17649, %rd17650;
	and.b64  	%rd17652, %rd17648, 4294967295;
	add.s64 	%rd17653, %rd17651, %rd17652;
	shr.u64 	%rd17654, %rd17647, 32;
	mad.lo.s64 	%rd17655, %rd17501, %rd587, %rd17654;
	shr.u64 	%rd17656, %rd17648, 32;
	add.s64 	%rd17657, %rd17655, %rd17656;
	shr.u64 	%rd17658, %rd17653, 32;
	shl.b64 	%rd17659, %rd17653, 32;
	and.b64  	%rd17660, %rd17646, 4294967295;
	or.b64  	%rd17661, %rd17659, %rd17660;
	add.s64 	%rd17662, %rd17619, %rd17642;
	add.s64 	%rd17663, %rd17662, %rd17661;
	max.u64 	%rd17664, %rd17619, %rd17662;
	setp.gt.u64 	%p2271, %rd17664, %rd17663;
	selp.u64 	%rd17665, 1, 0, %p2271;
	add.s64 	%rd17666, %rd17657, %rd17624;
	add.s64 	%rd17667, %rd17666, %rd17658;
	add.s64 	%rd17668, %rd17667, %rd17665;
	mul.lo.s64 	%rd17669, %rd17483, %rd590;
	mul.lo.s64 	%rd17670, %rd17482, %rd590;
	mul.lo.s64 	%rd17671, %rd17483, %rd589;
	shr.u64 	%rd17672, %rd17669, 32;
	and.b64  	%rd17673, %rd17670, 4294967295;
	add.s64 	%rd17674, %rd17672, %rd17673;
	and.b64  	%rd17675, %rd17671, 4294967295;
	add.s64 	%rd17676, %rd17674, %rd17675;
	shr.u64 	%rd17677, %rd17670, 32;
	mad.lo.s64 	%rd17678, %rd17482, %rd589, %rd17677;
	shr.u64 	%rd17679, %rd17671, 32;
	add.s64 	%rd17680, %rd17678, %rd17679;
	shr.u64 	%rd17681, %rd17676, 32;
	shl.b64 	%rd17682, %rd17676, 32;
	and.b64  	%rd17683, %rd17669, 4294967295;
	or.b64  	%rd17684, %rd17682, %rd17683;
	add.s64 	%rd17685, %rd17663, %rd17684;
	setp.lt.u64 	%p2272, %rd17685, %rd17663;
	selp.u64 	%rd17686, 1, 0, %p2272;
	add.s64 	%rd17687, %rd17680, %rd17668;
	add.s64 	%rd17688, %rd17687, %rd17681;
	add.s64 	%rd17689, %rd17688, %rd17686;
	ld.const.u64 	%rd17690, [MU_P];
	mul.lo.s64 	%rd17691, %rd17690, %rd17499;
	mul.lo.s64 	%rd17692, %rd17481, %rd17691;
	mul.hi.u64 	%rd17693, %rd17481, %rd17691;
	add.cc.s64 	%rd17694, %rd17692, %rd17499;
	addc.cc.s64 	%rd17695, %rd17693, 0;
	mul.lo.s64 	%rd17696, %rd653, %rd17691;
	mul.hi.u64 	%rd17697, %rd653, %rd17691;
	mov.b64 	%rd17698, 0;
	add.cc.s64 	%rd17699, %rd17695, %rd17574;
	addc.cc.s64 	%rd17700, %rd17698, 0;
	add.cc.s64 	%rd17701, %rd17699, %rd17696;
	addc.cc.s64 	%rd17702, %rd17700, %rd17697;
	mul.lo.s64 	%rd17703, %rd652, %rd17691;
	mul.hi.u64 	%rd17704, %rd652, %rd17691;
	add.cc.s64 	%rd17705, %rd17702, %rd17641;
	addc.cc.s64 	%rd17706, %rd17698, 0;
	add.cc.s64 	%rd17707, %rd17705, %rd17703;
	addc.cc.s64 	%rd17708, %rd17706, %rd17704;
	mul.lo.s64 	%rd17709, %rd651, %rd17691;
	mul.hi.u64 	%rd17710, %rd651, %rd17691;
	add.cc.s64 	%rd17711, %rd17708, %rd17685;
	addc.cc.s64 	%rd17712, %rd17698, 0;
	add.cc.s64 	%rd17713, %rd17711, %rd17709;
	addc.cc.s64 	%rd17714, %rd17712, %rd17710;
	add.s64 	%rd17715, %rd17500, %rd17714;
	setp.lt.u64 	%p2273, %rd17715, %rd17500;
	selp.u64 	%rd17716, 1, 0, %p2273;
	add.s64 	%rd17717, %rd17578, %rd17716;
	setp.lt.u64 	%p2274, %rd17717, %rd17578;
	selp.u64 	%rd17718, 1, 0, %p2274;
	add.s64 	%rd17719, %rd17645, %rd17718;
	setp.lt.u64 	%p2275, %rd17719, %rd17645;
	selp.u64 	%rd17720, 1, 0, %p2275;
	add.s64 	%rd17721, %rd17689, %rd17720;
	mul.lo.s64 	%rd17722, %rd17690, %rd17701;
	mul.lo.s64 	%rd17723, %rd17481, %rd17722;
	mul.hi.u64 	%rd17724, %rd17481, %rd17722;
	add.cc.s64 	%rd17725, %rd17723, %rd17701;
	addc.cc.s64 	%rd17726, %rd17724, 0;
	mul.lo.s64 	%rd17727, %rd653, %rd17722;
	mul.hi.u64 	%rd17728, %rd653, %rd17722;
	add.cc.s64 	%rd17729, %rd17726, %rd17707;
	addc.cc.s64 	%rd17730, %rd17698, 0;
	add.cc.s64 	%rd17731, %rd17729, %rd17727;
	addc.cc.s64 	%rd17732, %rd17730, %rd17728;
	mul.lo.s64 	%rd17733, %rd652, %rd17722;
	mul.hi.u64 	%rd17734, %rd652, %rd17722;
	add.cc.s64 	%rd17735, %rd17732, %rd17713;
	addc.cc.s64 	%rd17736, %rd17698, 0;
	add.cc.s64 	%rd17737, %rd17735, %rd17733;
	addc.cc.s64 	%rd17738, %rd17736, %rd17734;
	mul.lo.s64 	%rd17739, %rd651, %rd17722;
	mul.hi.u64 	%rd17740, %rd651, %rd17722;
	add.cc.s64 	%rd17741, %rd17738, %rd17715;
	addc.cc.s64 	%rd17742, %rd17698, 0;
	add.cc.s64 	%rd17743, %rd17741, %rd17739;
	addc.cc.s64 	%rd17744, %rd17742, %rd17740;
	add.s64 	%rd17745, %rd17717, %rd17744;
	setp.lt.u64 	%p2276, %rd17745, %rd17717;
	selp.u64 	%rd17746, 1, 0, %p2276;
	add.s64 	%rd17747, %rd17719, %rd17746;
	setp.lt.u64 	%p2277, %rd17747, %rd17719;
	selp.u64 	%rd17748, 1, 0, %p2277;
	add.s64 	%rd17749, %rd17721, %rd17748;
	mul.lo.s64 	%rd17750, %rd17690, %rd17731;
	mul.lo.s64 	%rd17751, %rd17481, %rd17750;
	mul.hi.u64 	%rd17752, %rd17481, %rd17750;
	add.cc.s64 	%rd17753, %rd17751, %rd17731;
	addc.cc.s64 	%rd17754, %rd17752, 0;
	mul.lo.s64 	%rd17755, %rd653, %rd17750;
	mul.hi.u64 	%rd17756, %rd653, %rd17750;
	add.cc.s64 	%rd17757, %rd17754, %rd17737;
	addc.cc.s64 	%rd17758, %rd17698, 0;
	add.cc.s64 	%rd17759, %rd17757, %rd17755;
	addc.cc.s64 	%rd17760, %rd17758, %rd17756;
	mul.lo.s64 	%rd17761, %rd652, %rd17750;
	mul.hi.u64 	%rd17762, %rd652, %rd17750;
	add.cc.s64 	%rd17763, %rd17760, %rd17743;
	addc.cc.s64 	%rd17764, %rd17698, 0;
	add.cc.s64 	%rd17765, %rd17763, %rd17761;
	addc.cc.s64 	%rd17766, %rd17764, %rd17762;
	mul.lo.s64 	%rd17767, %rd651, %rd17750;
	mul.hi.u64 	%rd17768, %rd651, %rd17750;
	add.cc.s64 	%rd17769, %rd17766, %rd17745;
	addc.cc.s64 	%rd17770, %rd17698, 0;
	add.cc.s64 	%rd17771, %rd17769, %rd17767;
	addc.cc.s64 	%rd17772, %rd17770, %rd17768;
	add.s64 	%rd17773, %rd17747, %rd17772;
	setp.lt.u64 	%p2278, %rd17773, %rd17747;
	selp.u64 	%rd17774, 1, 0, %p2278;
	add.s64 	%rd17775, %rd17749, %rd17774;
	mul.lo.s64 	%rd17776, %rd17690, %rd17759;
	mul.lo.s64 	%rd17777, %rd17481, %rd17776;
	mul.hi.u64 	%rd17778, %rd17481, %rd17776;
	add.cc.s64 	%rd17779, %rd17777, %rd17759;
	addc.cc.s64 	%rd17780, %rd17778, 0;
	mul.lo.s64 	%rd17781, %rd653, %rd17776;
	mul.hi.u64 	%rd17782, %rd653, %rd17776;
	add.cc.s64 	%rd17783, %rd17780, %rd17765;
	addc.cc.s64 	%rd17784, %rd17698, 0;
	add.cc.s64 	%rd654, %rd17783, %rd17781;
	addc.cc.s64 	%rd17785, %rd17784, %rd17782;
	mul.lo.s64 	%rd17786, %rd652, %rd17776;
	mul.hi.u64 	%rd17787, %rd652, %rd17776;
	add.cc.s64 	%rd17788, %rd17785, %rd17771;
	addc.cc.s64 	%rd17789, %rd17698, 0;
	add.cc.s64 	%rd655, %rd17788, %rd17786;
	addc.cc.s64 	%rd17790, %rd17789, %rd17787;
	mul.lo.s64 	%rd17791, %rd651, %rd17776;
	mul.hi.u64 	%rd17792, %rd651, %rd17776;
	add.cc.s64 	%rd17793, %rd17790, %rd17773;
	addc.cc.s64 	%rd17794, %rd17698, 0;
	add.cc.s64 	%rd656, %rd17793, %rd17791;
	addc.cc.s64 	%rd17795, %rd17794, %rd17792;
	add.s64 	%rd22955, %rd17775, %rd17795;
	setp.gt.u64 	%p2279, %rd22955, %rd651;
	@%p2279 bra 	$L__BB0_272;
	setp.lt.u64 	%p2280, %rd22955, %rd651;
	mov.u64 	%rd22956, %rd656;
	mov.u64 	%rd22957, %rd655;
	mov.u64 	%rd22958, %rd654;
	@%p2280 bra 	$L__BB0_273;
	setp.lt.u64 	%p2281, %rd652, %rd656;
	@%p2281 bra 	$L__BB0_272;
	setp.gt.u64 	%p2282, %rd652, %rd656;
	mov.u64 	%rd22956, %rd656;
	mov.u64 	%rd22957, %rd655;
	mov.u64 	%rd22958, %rd654;
	@%p2282 bra 	$L__BB0_273;
	setp.lt.u64 	%p2283, %rd653, %rd655;
	@%p2283 bra 	$L__BB0_272;
	setp.gt.u64 	%p2284, %rd653, %rd655;
	setp.gt.u64 	%p2285, %rd17481, %rd654;
	or.pred  	%p2286, %p2284, %p2285;
	mov.u64 	%rd22956, %rd656;
	mov.u64 	%rd22957, %rd655;
	mov.u64 	%rd22958, %rd654;
	@%p2286 bra 	$L__BB0_273;
$L__BB0_272:
	sub.s64 	%rd22958, %rd654, %rd17481;
	setp.lt.u64 	%p2287, %rd654, %rd17481;
	selp.u64 	%rd17799, 1, 0, %p2287;
	add.s64 	%rd17800, %rd653, %rd17799;
	sub.s64 	%rd22957, %rd655, %rd17800;
	setp.lt.u64 	%p2288, %rd655, %rd17800;
	selp.u64 	%rd17801, 1, 0, %p2288;
	add.s64 	%rd17803, %rd652, %rd17801;
	sub.s64 	%rd22956, %rd656, %rd17803;
	setp.lt.u64 	%p2289, %rd656, %rd17803;
	selp.u64 	%rd17804, 1, 0, %p2289;
	add.s64 	%rd17806, %rd651, %rd17804;
	sub.s64 	%rd22955, %rd22955, %rd17806;
$L__BB0_273:
	ld.const.u64 	%rd666, [P_CONST+24];
	ld.const.u64 	%rd667, [P_CONST+16];
	ld.const.u64 	%rd668, [P_CONST+8];
	ld.const.u64 	%rd669, [P_CONST];
	and.b64  	%rd17807, %rd22826, 4294967295;
	shr.u64 	%rd17808, %rd22826, 32;
	shr.u64 	%rd17809, %rd22926, 32;
	and.b64  	%rd17810, %rd22926, 4294967295;
	mul.lo.s64 	%rd17811, %rd17810, %rd17807;
	mul.lo.s64 	%rd17812, %rd17809, %rd17807;
	mul.lo.s64 	%rd17813, %rd17810, %rd17808;
	shr.u64 	%rd17814, %rd17811, 32;
	and.b64  	%rd17815, %rd17812, 4294967295;
	add.s64 	%rd17816, %rd17814, %rd17815;
	and.b64  	%rd17817, %rd17813, 4294967295;
	add.s64 	%rd17818, %rd17816, %rd17817;
	shr.u64 	%rd17819, %rd17812, 32;
	mad.lo.s64 	%rd17820, %rd17809, %rd17808, %rd17819;
	shr.u64 	%rd17821, %rd17813, 32;
	add.s64 	%rd17822, %rd17820, %rd17821;
	shr.u64 	%rd17823, %rd17818, 32;
	shl.b64 	%rd17824, %rd17818, 32;
	and.b64  	%rd17825, %rd17811, 4294967295;
	or.b64  	%rd17826, %rd17824, %rd17825;
	add.s64 	%rd17827, %rd17822, %rd17823;
	shr.u64 	%rd17828, %rd22925, 32;
	and.b64  	%rd17829, %rd22925, 4294967295;
	mul.lo.s64 	%rd17830, %rd17829, %rd17807;
	mul.lo.s64 	%rd17831, %rd17828, %rd17807;
	mul.lo.s64 	%rd17832, %rd17829, %rd17808;
	shr.u64 	%rd17833, %rd17830, 32;
	and.b64  	%rd17834, %rd17831, 4294967295;
	add.s64 	%rd17835, %rd17833, %rd17834;
	and.b64  	%rd17836, %rd17832, 4294967295;
	add.s64 	%rd17837, %rd17835, %rd17836;
	shr.u64 	%rd17838, %rd17831, 32;
	mad.lo.s64 	%rd17839, %rd17828, %rd17808, %rd17838;
	shr.u64 	%rd17840, %rd17832, 32;
	add.s64 	%rd17841, %rd17839, %rd17840;
	shr.u64 	%rd17842, %rd17837, 32;
	shl.b64 	%rd17843, %rd17837, 32;
	and.b64  	%rd17844, %rd17830, 4294967295;
	or.b64  	%rd17845, %rd17843, %rd17844;
	add.s64 	%rd17846, %rd17841, %rd17842;
	shr.u64 	%rd17847, %rd22924, 32;
	and.b64  	%rd17848, %rd22924, 4294967295;
	mul.lo.s64 	%rd17849, %rd17848, %rd17807;
	mul.lo.s64 	%rd17850, %rd17847, %rd17807;
	mul.lo.s64 	%rd17851, %rd17848, %rd17808;
	shr.u64 	%rd17852, %rd17849, 32;
	and.b64  	%rd17853, %rd17850, 4294967295;
	add.s64 	%rd17854, %rd17852, %rd17853;
	and.b64  	%rd17855, %rd17851, 4294967295;
	add.s64 	%rd17856, %rd17854, %rd17855;
	shr.u64 	%rd17857, %rd17850, 32;
	mad.lo.s64 	%rd17858, %rd17847, %rd17808, %rd17857;
	shr.u64 	%rd17859, %rd17851, 32;
	add.s64 	%rd17860, %rd17858, %rd17859;
	shr.u64 	%rd17861, %rd17856, 32;
	shl.b64 	%rd17862, %rd17856, 32;
	and.b64  	%rd17863, %rd17849, 4294967295;
	or.b64  	%rd17864, %rd17862, %rd17863;
	add.s64 	%rd17865, %rd17860, %rd17861;
	shr.u64 	%rd17866, %rd22923, 32;
	and.b64  	%rd17867, %rd22923, 4294967295;
	mul.lo.s64 	%rd17868, %rd17867, %rd17807;
	mul.lo.s64 	%rd17869, %rd17866, %rd17807;
	mul.lo.s64 	%rd17870, %rd17867, %rd17808;
	shr.u64 	%rd17871, %rd17868, 32;
	and.b64  	%rd17872, %rd17869, 4294967295;
	add.s64 	%rd17873, %rd17871, %rd17872;
	and.b64  	%rd17874, %rd17870, 4294967295;
	add.s64 	%rd17875, %rd17873, %rd17874;
	shr.u64 	%rd17876, %rd17869, 32;
	mad.lo.s64 	%rd17877, %rd17866, %rd17808, %rd17876;
	shr.u64 	%rd17878, %rd17870, 32;
	add.s64 	%rd17879, %rd17877, %rd17878;
	shr.u64 	%rd17880, %rd17875, 32;
	shl.b64 	%rd17881, %rd17875, 32;
	and.b64  	%rd17882, %rd17868, 4294967295;
	or.b64  	%rd17883, %rd17881, %rd17882;
	add.s64 	%rd17884, %rd17879, %rd17880;
	and.b64  	%rd17885, %rd22825, 4294967295;
	shr.u64 	%rd17886, %rd22825, 32;
	mul.lo.s64 	%rd17887, %rd17810, %rd17885;
	mul.lo.s64 	%rd17888, %rd17809, %rd17885;
	mul.lo.s64 	%rd17889, %rd17810, %rd17886;
	shr.u64 	%rd17890, %rd17887, 32;
	and.b64  	%rd17891, %rd17888, 4294967295;
	add.s64 	%rd17892, %rd17890, %rd17891;
	and.b64  	%rd17893, %rd17889, 4294967295;
	add.s64 	%rd17894, %rd17892, %rd17893;
	shr.u64 	%rd17895, %rd17888, 32;
	mad.lo.s64 	%rd17896, %rd17809, %rd17886, %rd17895;
	shr.u64 	%rd17897, %rd17889, 32;
	add.s64 	%rd17898, %rd17896, %rd17897;
	shr.u64 	%rd17899, %rd17894, 32;
	shl.b64 	%rd17900, %rd17894, 32;
	and.b64  	%rd17901, %rd17887, 4294967295;
	or.b64  	%rd17902, %rd17900, %rd17901;
	add.s64 	%rd17903, %rd17845, %rd17902;
	setp.lt.u64 	%p2290, %rd17903, %rd17845;
	selp.u64 	%rd17904, 1, 0, %p2290;
	add.s64 	%rd17905, %rd17898, %rd17846;
	add.s64 	%rd17906, %rd17905, %rd17899;
	add.s64 	%rd17907, %rd17906, %rd17904;
	mul.lo.s64 	%rd17908, %rd17829, %rd17885;
	mul.lo.s64 	%rd17909, %rd17828, %rd17885;
	mul.lo.s64 	%rd17910, %rd17829, %rd17886;
	shr.u64 	%rd17911, %rd17908, 32;
	and.b64  	%rd17912, %rd17909, 4294967295;
	add.s64 	%rd17913, %rd17911, %rd17912;
	and.b64  	%rd17914, %rd17910, 4294967295;
	add.s64 	%rd17915, %rd17913, %rd17914;
	shr.u64 	%rd17916, %rd17909, 32;
	mad.lo.s64 	%rd17917, %rd17828, %rd17886, %rd17916;
	shr.u64 	%rd17918, %rd17910, 32;
	add.s64 	%rd17919, %rd17917, %rd17918;
	shr.u64 	%rd17920, %rd17915, 32;
	shl.b64 	%rd17921, %rd17915, 32;
	and.b64  	%rd17922, %rd17908, 4294967295;
	or.b64  	%rd17923, %rd17921, %rd17922;
	add.s64 	%rd17924, %rd17864, %rd17904;
	add.s64 	%rd17925, %rd17924, %rd17923;
	max.u64 	%rd17926, %rd17864, %rd17924;
	setp.gt.u64 	%p2291, %rd17926, %rd17925;
	selp.u64 	%rd17927, 1, 0, %p2291;
	add.s64 	%rd17928, %rd17919, %rd17865;
	add.s64 	%rd17929, %rd17928, %rd17920;
	add.s64 	%rd17930, %rd17929, %rd17927;
	mul.lo.s64 	%rd17931, %rd17848, %rd17885;
	mul.lo.s64 	%rd17932, %rd17847, %rd17885;
	mul.lo.s64 	%rd17933, %rd17848, %rd17886;
	shr.u64 	%rd17934, %rd17931, 32;
	and.b64  	%rd17935, %rd17932, 4294967295;
	add.s64 	%rd17936, %rd17934, %rd17935;
	and.b64  	%rd17937, %rd17933, 4294967295;
	add.s64 	%rd17938, %rd17936, %rd17937;
	shr.u64 	%rd17939, %rd17932, 32;
	mad.lo.s64 	%rd17940, %rd17847, %rd17886, %rd17939;
	shr.u64 	%rd17941, %rd17933, 32;
	add.s64 	%rd17942, %rd17940, %rd17941;
	shr.u64 	%rd17943, %rd17938, 32;
	shl.b64 	%rd17944, %rd17938, 32;
	and.b64  	%rd17945, %rd17931, 4294967295;
	or.b64  	%rd17946, %rd17944, %rd17945;
	add.s64 	%rd17947, %rd17883, %rd17927;
	add.s64 	%rd17948, %rd17947, %rd17946;
	max.u64 	%rd17949, %rd17883, %rd17947;
	setp.gt.u64 	%p2292, %rd17949, %rd17948;
	selp.u64 	%rd17950, 1, 0, %p2292;
	add.s64 	%rd17951, %rd17942, %rd17884;
	add.s64 	%rd17952, %rd17951, %rd17943;
	add.s64 	%rd17953, %rd17952, %rd17950;
	and.b64  	%rd17954, %rd22824, 4294967295;
	shr.u64 	%rd17955, %rd22824, 32;
	mul.lo.s64 	%rd17956, %rd17810, %rd17954;
	mul.lo.s64 	%rd17957, %rd17809, %rd17954;
	mul.lo.s64 	%rd17958, %rd17810, %rd17955;
	shr.u64 	%rd17959, %rd17956, 32;
	and.b64  	%rd17960, %rd17957, 4294967295;
	add.s64 	%rd17961, %rd17959, %rd17960;
	and.b64  	%rd17962, %rd17958, 4294967295;
	add.s64 	%rd17963, %rd17961, %rd17962;
	shr.u64 	%rd17964, %rd17957, 32;
	mad.lo.s64 	%rd17965, %rd17809, %rd17955, %rd17964;
	shr.u64 	%rd17966, %rd17958, 32;
	add.s64 	%rd17967, %rd17965, %rd17966;
	shr.u64 	%rd17968, %rd17963, 32;
	shl.b64 	%rd17969, %rd17963, 32;
	and.b64  	%rd17970, %rd17956, 4294967295;
	or.b64  	%rd17971, %rd17969, %rd17970;
	add.s64 	%rd17972, %rd17925, %rd17971;
	setp.lt.u64 	%p2293, %rd17972, %rd17925;
	selp.u64 	%rd17973, 1, 0, %p2293;
	add.s64 	%rd17974, %rd17967, %rd17930;
	add.s64 	%rd17975, %rd17974, %rd17968;
	add.s64 	%rd17976, %rd17975, %rd17973;
	mul.lo.s64 	%rd17977, %rd17829, %rd17954;
	mul.lo.s64 	%rd17978, %rd17828, %rd17954;
	mul.lo.s64 	%rd17979, %rd17829, %rd17955;
	shr.u64 	%rd17980, %rd17977, 32;
	and.b64  	%rd17981, %rd17978, 4294967295;
	add.s64 	%rd17982, %rd17980, %rd17981;
	and.b64  	%rd17983, %rd17979, 4294967295;
	add.s64 	%rd17984, %rd17982, %rd17983;
	shr.u64 	%rd17985, %rd17978, 32;
	mad.lo.s64 	%rd17986, %rd17828, %rd17955, %rd17985;
	shr.u64 	%rd17987, %rd17979, 32;
	add.s64 	%rd17988, %rd17986, %rd17987;
	shr.u64 	%rd17989, %rd17984, 32;
	shl.b64 	%rd17990, %rd17984, 32;
	and.b64  	%rd17991, %rd17977, 4294967295;
	or.b64  	%rd17992, %rd17990, %rd17991;
	add.s64 	%rd17993, %rd17948, %rd17973;
	add.s64 	%rd17994, %rd17993, %rd17992;
	max.u64 	%rd17995, %rd17948, %rd17993;
	setp.gt.u64 	%p2294, %rd17995, %rd17994;
	selp.u64 	%rd17996, 1, 0, %p2294;
	add.s64 	%rd17997, %rd17988, %rd17953;
	add.s64 	%rd17998, %rd17997, %rd17989;
	add.s64 	%rd17999, %rd17998, %rd17996;
	and.b64  	%rd18000, %rd22823, 4294967295;
	shr.u64 	%rd18001, %rd22823, 32;
	mul.lo.s64 	%rd18002, %rd17810, %rd18000;
	mul.lo.s64 	%rd18003, %rd17809, %rd18000;
	mul.lo.s64 	%rd18004, %rd17810, %rd18001;
	shr.u64 	%rd18005, %rd18002, 32;
	and.b64  	%rd18006, %rd18003, 4294967295;
	add.s64 	%rd18007, %rd18005, %rd18006;
	and.b64  	%rd18008, %rd18004, 4294967295;
	add.s64 	%rd18009, %rd18007, %rd18008;
	shr.u64 	%rd18010, %rd18003, 32;
	mad.lo.s64 	%rd18011, %rd17809, %rd18001, %rd18010;
	shr.u64 	%rd18012, %rd18004, 32;
	add.s64 	%rd18013, %rd18011, %rd18012;
	shr.u64 	%rd18014, %rd18009, 32;
	shl.b64 	%rd18015, %rd18009, 32;
	and.b64  	%rd18016, %rd18002, 4294967295;
	or.b64  	%rd18017, %rd18015, %rd18016;
	add.s64 	%rd18018, %rd17994, %rd18017;
	setp.lt.u64 	%p2295, %rd18018, %rd17994;
	selp.u64 	%rd18019, 1, 0, %p2295;
	add.s64 	%rd18020, %rd18013, %rd17999;
	add.s64 	%rd18021, %rd18020, %rd18014;
	add.s64 	%rd18022, %rd18021, %rd18019;
	ld.const.u64 	%rd18023, [MU_P];
	mul.lo.s64 	%rd18024, %rd18023, %rd17826;
	mul.lo.s64 	%rd18025, %rd669, %rd18024;
	mul.hi.u64 	%rd18026, %rd669, %rd18024;
	add.cc.s64 	%rd18027, %rd18025, %rd17826;
	addc.cc.s64 	%rd18028, %rd18026, 0;
	mul.lo.s64 	%rd18029, %rd668, %rd18024;
	mul.hi.u64 	%rd18030, %rd668, %rd18024;
	mov.b64 	%rd18031, 0;
	add.cc.s64 	%rd18032, %rd18028, %rd17903;
	addc.cc.s64 	%rd18033, %rd18031, 0;
	add.cc.s64 	%rd18034, %rd18032, %rd18029;
	addc.cc.s64 	%rd18035, %rd18033, %rd18030;
	mul.lo.s64 	%rd18036, %rd667, %rd18024;
	mul.hi.u64 	%rd18037, %rd667, %rd18024;
	add.cc.s64 	%rd18038, %rd18035, %rd17972;
	addc.cc.s64 	%rd18039, %rd18031, 0;
	add.cc.s64 	%rd18040, %rd18038, %rd18036;
	addc.cc.s64 	%rd18041, %rd18039, %rd18037;
	mul.lo.s64 	%rd18042, %rd666, %rd18024;
	mul.hi.u64 	%rd18043, %rd666, %rd18024;
	add.cc.s64 	%rd18044, %rd18041, %rd18018;
	addc.cc.s64 	%rd18045, %rd18031, 0;
	add.cc.s64 	%rd18046, %rd18044, %rd18042;
	addc.cc.s64 	%rd18047, %rd18045, %rd18043;
	add.s64 	%rd18048, %rd17827, %rd18047;
	setp.lt.u64 	%p2296, %rd18048, %rd17827;
	selp.u64 	%rd18049, 1, 0, %p2296;
	add.s64 	%rd18050, %rd17907, %rd18049;
	setp.lt.u64 	%p2297, %rd18050, %rd17907;
	selp.u64 	%rd18051, 1, 0, %p2297;
	add.s64 	%rd18052, %rd17976, %rd18051;
	setp.lt.u64 	%p2298, %rd18052, %rd17976;
	selp.u64 	%rd18053, 1, 0, %p2298;
	add.s64 	%rd18054, %rd18022, %rd18053;
	mul.lo.s64 	%rd18055, %rd18023, %rd18034;
	mul.lo.s64 	%rd18056, %rd669, %rd18055;
	mul.hi.u64 	%rd18057, %rd669, %rd18055;
	add.cc.s64 	%rd18058, %rd18056, %rd18034;
	addc.cc.s64 	%rd18059, %rd18057, 0;
	mul.lo.s64 	%rd18060, %rd668, %rd18055;
	mul.hi.u64 	%rd18061, %rd668, %rd18055;
	add.cc.s64 	%rd18062, %rd18059, %rd18040;
	addc.cc.s64 	%rd18063, %rd18031, 0;
	add.cc.s64 	%rd18064, %rd18062, %rd18060;
	addc.cc.s64 	%rd18065, %rd18063, %rd18061;
	mul.lo.s64 	%rd18066, %rd667, %rd18055;
	mul.hi.u64 	%rd18067, %rd667, %rd18055;
	add.cc.s64 	%rd18068, %rd18065, %rd18046;
	addc.cc.s64 	%rd18069, %rd18031, 0;
	add.cc.s64 	%rd18070, %rd18068, %rd18066;
	addc.cc.s64 	%rd18071, %rd18069, %rd18067;
	mul.lo.s64 	%rd18072, %rd666, %rd18055;
	mul.hi.u64 	%rd18073, %rd666, %rd18055;
	add.cc.s64 	%rd18074, %rd18071, %rd18048;
	addc.cc.s64 	%rd18075, %rd18031, 0;
	add.cc.s64 	%rd18076, %rd18074, %rd18072;
	addc.cc.s64 	%rd18077, %rd18075, %rd18073;
	add.s64 	%rd18078, %rd18050, %rd18077;
	setp.lt.u64 	%p2299, %rd18078, %rd18050;
	selp.u64 	%rd18079, 1, 0, %p2299;
	add.s64 	%rd18080, %rd18052, %rd18079;
	setp.lt.u64 	%p2300, %rd18080, %rd18052;
	selp.u64 	%rd18081, 1, 0, %p2300;
	add.s64 	%rd18082, %rd18054, %rd18081;
	mul.lo.s64 	%rd18083, %rd18023, %rd18064;
	mul.lo.s64 	%rd18084, %rd669, %rd18083;
	mul.hi.u64 	%rd18085, %rd669, %rd18083;
	add.cc.s64 	%rd18086, %rd18084, %rd18064;
	addc.cc.s64 	%rd18087, %rd18085, 0;
	mul.lo.s64 	%rd18088, %rd668, %rd18083;
	mul.hi.u64 	%rd18089, %rd668, %rd18083;
	add.cc.s64 	%rd18090, %rd18087, %rd18070;
	addc.cc.s64 	%rd18091, %rd18031, 0;
	add.cc.s64 	%rd18092, %rd18090, %rd18088;
	addc.cc.s64 	%rd18093, %rd18091, %rd18089;
	mul.lo.s64 	%rd18094, %rd667, %rd18083;
	mul.hi.u64 	%rd18095, %rd667, %rd18083;
	add.cc.s64 	%rd18096, %rd18093, %rd18076;
	addc.cc.s64 	%rd18097, %rd18031, 0;
	add.cc.s64 	%rd18098, %rd18096, %rd18094;
	addc.cc.s64 	%rd18099, %rd18097, %rd18095;
	mul.lo.s64 	%rd18100, %rd666, %rd18083;
	mul.hi.u64 	%rd18101, %rd666, %rd18083;
	add.cc.s64 	%rd18102, %rd18099, %rd18078;
	addc.cc.s64 	%rd18103, %rd18031, 0;
	add.cc.s64 	%rd18104, %rd18102, %rd18100;
	addc.cc.s64 	%rd18105, %rd18103, %rd18101;
	add.s64 	%rd18106, %rd18080, %rd18105;
	setp.lt.u64 	%p2301, %rd18106, %rd18080;
	selp.u64 	%rd18107, 1, 0, %p2301;
	add.s64 	%rd18108, %rd18082, %rd18107;
	mul.lo.s64 	%rd18109, %rd18023, %rd18092;
	mul.lo.s64 	%rd18110, %rd669, %rd18109;
	mul.hi.u64 	%rd18111, %rd669, %rd18109;
	add.cc.s64 	%rd18112, %rd18110, %rd18092;
	addc.cc.s64 	%rd18113, %rd18111, 0;
	mul.lo.s64 	%rd18114, %rd668, %rd18109;
	mul.hi.u64 	%rd18115, %rd668, %rd18109;
	add.cc.s64 	%rd18116, %rd18113, %rd18098;
	addc.cc.s64 	%rd18117, %rd18031, 0;
	add.cc.s64 	%rd670, %rd18116, %rd18114;
	addc.cc.s64 	%rd18118, %rd18117, %rd18115;
	mul.lo.s64 	%rd18119, %rd667, %rd18109;
	mul.hi.u64 	%rd18120, %rd667, %rd18109;
	add.cc.s64 	%rd18121, %rd18118, %rd18104;
	addc.cc.s64 	%rd18122, %rd18031, 0;
	add.cc.s64 	%rd671, %rd18121, %rd18119;
	addc.cc.s64 	%rd18123, %rd18122, %rd18120;
	mul.lo.s64 	%rd18124, %rd666, %rd18109;
	mul.hi.u64 	%rd18125, %rd666, %rd18109;
	add.cc.s64 	%rd18126, %rd18123, %rd18106;
	addc.cc.s64 	%rd18127, %rd18031, 0;
	add.cc.s64 	%rd672, %rd18126, %rd18124;
	addc.cc.s64 	%rd18128, %rd18127, %rd18125;
	add.s64 	%rd22959, %rd18108, %rd18128;
	setp.gt.u64 	%p2302, %rd22959, %rd666;
	@%p2302 bra 	$L__BB0_279;
	setp.lt.u64 	%p2303, %rd22959, %rd666;
	mov.u64 	%rd22960, %rd672;
	mov.u64 	%rd22961, %rd671;
	mov.u64 	%rd22962, %rd670;
	@%p2303 bra 	$L__BB0_280;
	setp.lt.u64 	%p2304, %rd667, %rd672;
	@%p2304 bra 	$L__BB0_279;
	setp.gt.u64 	%p2305, %rd667, %rd672;
	mov.u64 	%rd22960, %rd672;
	mov.u64 	%rd22961, %rd671;
	mov.u64 	%rd22962, %rd670;
	@%p2305 bra 	$L__BB0_280;
	setp.lt.u64 	%p2306, %rd668, %rd671;
	@%p2306 bra 	$L__BB0_279;
	setp.gt.u64 	%p2307, %rd668, %rd671;
	setp.gt.u64 	%p2308, %rd669, %rd670;
	or.pred  	%p2309, %p2307, %p2308;
	mov.u64 	%rd22960, %rd672;
	mov.u64 	%rd22961, %rd671;
	mov.u64 	%rd22962, %rd670;
	@%p2309 bra 	$L__BB0_280;
$L__BB0_279:
	sub.s64 	%rd22962, %rd670, %rd669;
	setp.lt.u64 	%p2310, %rd670, %rd669;
	selp.u64 	%rd18129, 1, 0, %p2310;
	add.s64 	%rd18130, %rd668, %rd18129;
	sub.s64 	%rd22961, %rd671, %rd18130;
	setp.lt.u64 	%p2311, %rd671, %rd18130;
	selp.u64 	%rd18131, 1, 0, %p2311;
	add.s64 	%rd18132, %rd667, %rd18131;
	sub.s64 	%rd22960, %rd672, %rd18132;
	setp.lt.u64 	%p2312, %rd672, %rd18132;
	selp.u64 	%rd18133, 1, 0, %p2312;
	add.s64 	%rd18134, %rd666, %rd18133;
	sub.s64 	%rd22959, %rd22959, %rd18134;
$L__BB0_280:
	shl.b64 	%rd682, %rd22962, 1;
	setp.gt.s64 	%p2313, %rd22962, -1;
	mov.b64 	{%r789, %r790}, %rd22961;
	mov.b64 	{%r791, %r792}, %rd22962;
	shf.l.wrap.b32 	%r793, %r792, %r789, 1;
	shf.l.wrap.b32 	%r794, %r789, %r790, 1;
	mov.b64 	%rd683, {%r793, %r794};
	setp.lt.u64 	%p2314, %rd683, %rd22961;
	setp.eq.s64 	%p2315, %rd683, %rd22961;
	selp.u32 	%r795, -1, 0, %p2315;
	selp.u32 	%r796, -1, 0, %p2314;
	selp.b32 	%r797, %r796, %r795, %p2313;
	and.b32  	%r799, %r797, 1;
	setp.eq.b32 	%p2316, %r799, 1;
	or.pred  	%p2317, %p2314, %p2316;
	selp.u64 	%rd18135, 1, 0, %p2317;
	shl.b64 	%rd18136, %rd22960, 1;
	or.b64  	%rd684, %rd18136, %rd18135;
	setp.ge.u64 	%p2318, %rd684, %rd22960;
	setp.lt.u64 	%p2319, %rd684, %rd22960;
	setp.eq.s64 	%p2320, %rd684, %rd22960;
	selp.u32 	%r800, -1, 0, %p2319;
	selp.u32 	%r801, -1, 0, %p2320;
	selp.b32 	%r802, %r801, %r800, %p2317;
	selp.b32 	%r803, %r802, %r800, %p2318;
	and.b32  	%r804, %r803, 1;
	setp.eq.b32 	%p11, %r804, 1;
	cvt.u64.u32 	%rd18137, %r803;
	and.b64  	%rd18138, %rd18137, 1;
	shl.b64 	%rd18139, %rd22959, 1;
	or.b64  	%rd22963, %rd18139, %rd18138;
	setp.lt.u64 	%p2321, %rd22963, %rd22959;
	@%p2321 bra 	$L__BB0_287;
	setp.eq.s64 	%p2322, %rd22963, %rd22959;
	and.pred  	%p2323, %p2322, %p11;
	setp.gt.u64 	%p2324, %rd22963, %rd666;
	or.pred  	%p2325, %p2323, %p2324;
	@%p2325 bra 	$L__BB0_287;
	setp.lt.u64 	%p2326, %rd22963, %rd666;
	mov.u64 	%rd22964, %rd684;
	mov.u64 	%rd22965, %rd683;
	mov.u64 	%rd22966, %rd682;
	@%p2326 bra 	$L__BB0_288;
	setp.gt.u64 	%p2327, %rd684, %rd667;
	@%p2327 bra 	$L__BB0_287;
	setp.lt.u64 	%p2328, %rd684, %rd667;
	mov.u64 	%rd22964, %rd684;
	mov.u64 	%rd22965, %rd683;
	mov.u64 	%rd22966, %rd682;
	@%p2328 bra 	$L__BB0_288;
	setp.gt.u64 	%p2329, %rd683, %rd668;
	@%p2329 bra 	$L__BB0_287;
	setp.lt.u64 	%p2330, %rd683, %rd668;
	setp.lt.u64 	%p2331, %rd682, %rd669;
	or.pred  	%p2332, %p2330, %p2331;
	mov.u64 	%rd22964, %rd684;
	mov.u64 	%rd22965, %rd683;
	mov.u64 	%rd22966, %rd682;
	@%p2332 bra 	$L__BB0_288;
$L__BB0_287:
	sub.s64 	%rd22966, %rd682, %rd669;
	setp.lt.u64 	%p2333, %rd682, %rd669;
	selp.u64 	%rd18140, 1, 0, %p2333;
	add.s64 	%rd18141, %rd668, %rd18140;
	sub.s64 	%rd22965, %rd683, %rd18141;
	setp.lt.u64 	%p2334, %rd683, %rd18141;
	selp.u64 	%rd18142, 1, 0, %p2334;
	add.s64 	%rd18143, %rd667, %rd18142;
	sub.s64 	%rd22964, %rd684, %rd18143;
	setp.lt.u64 	%p2335, %rd684, %rd18143;
	selp.u64 	%rd18144, 1, 0, %p2335;
	add.s64 	%rd18145, %rd666, %rd18144;
	sub.s64 	%rd22963, %rd22963, %rd18145;
$L__BB0_288:
	sub.s64 	%rd22994, %rd22958, %rd22966;
	setp.lt.u64 	%p2336, %rd22958, %rd22966;
	selp.u64 	%rd18146, 1, 0, %p2336;
	add.s64 	%rd18147, %rd22965, %rd18146;
	sub.s64 	%rd22993, %rd22957, %rd18147;
	setp.lt.u64 	%p2337, %rd22957, %rd18147;
	selp.u64 	%rd18148, 1, 0, %p2337;
	add.s64 	%rd18149, %rd22964, %rd18148;
	sub.s64 	%rd22992, %rd22956, %rd18149;
	setp.lt.u64 	%p2338, %rd22956, %rd18149;
	selp.u64 	%rd18150, 1, 0, %p2338;
	add.s64 	%rd18151, %rd22963, %rd18150;
	sub.s64 	%rd22991, %rd22955, %rd18151;
	setp.ge.u64 	%p2339, %rd22955, %rd18151;
	@%p2339 bra 	$L__BB0_290;
	add.s64 	%rd698, %rd22994, %rd669;
	setp.ge.u64 	%p2340, %rd698, %rd22994;
	setp.lt.u64 	%p2341, %rd698, %rd22994;
	selp.u64 	%rd18152, 1, 0, %p2341;
	add.s64 	%rd18153, %rd22993, %rd18152;
	add.s64 	%rd699, %rd18153, %rd668;
	setp.lt.u64 	%p2342, %rd699, %rd22993;
	setp.eq.s64 	%p2343, %rd699, %rd22993;
	selp.u32 	%r805, -1, 0, %p2343;
	selp.u32 	%r806, -1, 0, %p2342;
	selp.b32 	%r807, %r806, %r805, %p2340;
	and.b32  	%r809, %r807, 1;
	setp.eq.b32 	%p2344, %r809, 1;
	or.pred  	%p2345, %p2342, %p2344;
	selp.u64 	%rd18154, 1, 0, %p2345;
	add.s64 	%rd18155, %rd22992, %rd18154;
	add.s64 	%rd700, %rd18155, %rd667;
	setp.ge.u64 	%p2346, %rd700, %rd22992;
	setp.lt.u64 	%p2347, %rd700, %rd22992;
	setp.eq.s64 	%p2348, %rd700, %rd22992;
	selp.u32 	%r810, -1, 0, %p2347;
	selp.u32 	%r811, -1, 0, %p2348;
	selp.b32 	%r812, %r811, %r810, %p2345;
	selp.b32 	%r813, %r812, %r810, %p2346;
	cvt.u64.u32 	%rd18156, %r813;
	and.b64  	%rd18157, %rd18156, 1;
	add.s64 	%rd18158, %rd22991, %rd18157;
	add.s64 	%rd22991, %rd18158, %rd666;
	mov.u64 	%rd22992, %rd700;
	mov.u64 	%rd22993, %rd699;
	mov.u64 	%rd22994, %rd698;
$L__BB0_290:
	add.s64 	%rd706, %rd56, %rd44;
	setp.ge.u64 	%p2349, %rd706, %rd56;
	setp.lt.u64 	%p2350, %rd706, %rd56;
	selp.u64 	%rd18159, 1, 0, %p2350;
	add.s64 	%rd18160, %rd55, %rd18159;
	add.s64 	%rd707, %rd18160, %rd43;
	setp.lt.u64 	%p2351, %rd707, %rd55;
	setp.eq.s64 	%p2352, %rd707, %rd55;
	selp.u32 	%r814, -1, 0, %p2352;
	selp.u32 	%r815, -1, 0, %p2351;
	selp.b32 	%r816, %r815, %r814, %p2349;
	and.b32  	%r818, %r816, 1;
	setp.eq.b32 	%p2353, %r818, 1;
	or.pred  	%p2354, %p2351, %p2353;
	selp.u64 	%rd18161, 1, 0, %p2354;
	add.s64 	%rd18162, %rd54, %rd18161;
	add.s64 	%rd708, %rd18162, %rd42;
	setp.ge.u64 	%p2355, %rd708, %rd54;
	setp.lt.u64 	%p2356, %rd708, %rd54;
	setp.eq.s64 	%p2357, %rd708, %rd54;
	selp.u32 	%r819, -1, 0, %p2356;
	selp.u32 	%r820, -1, 0, %p2357;
	selp.b32 	%r821, %r820, %r819, %p2354;
	selp.b32 	%r822, %r821, %r819, %p2355;
	and.b32  	%r823, %r822, 1;
	setp.eq.b32 	%p12, %r823, 1;
	cvt.u64.u32 	%rd18163, %r822;
	and.b64  	%rd18164, %rd18163, 1;
	add.s64 	%rd18165, %rd53, %rd18164;
	add.s64 	%rd22971, %rd18165, %rd41;
	setp.lt.u64 	%p2358, %rd22971, %rd53;
	@%p2358 bra 	$L__BB0_297;
	setp.eq.s64 	%p2359, %rd22971, %rd53;
	and.pred  	%p2360, %p12, %p2359;
	setp.gt.u64 	%p2361, %rd22971, %rd666;
	or.pred  	%p2362, %p2360, %p2361;
	@%p2362 bra 	$L__BB0_297;
	setp.lt.u64 	%p2363, %rd22971, %rd666;
	mov.u64 	%rd22972, %rd708;
	mov.u64 	%rd22973, %rd707;
	mov.u64 	%rd22974, %rd706;
	@%p2363 bra 	$L__BB0_298;
	setp.gt.u64 	%p2364, %rd708, %rd667;
	@%p2364 bra 	$L__BB0_297;
	setp.lt.u64 	%p2365, %rd708, %rd667;
	mov.u64 	%rd22972, %rd708;
	mov.u64 	%rd22973, %rd707;
	mov.u64 	%rd22974, %rd706;
	@%p2365 bra 	$L__BB0_298;
	setp.gt.u64 	%p2366, %rd707, %rd668;
	@%p2366 bra 	$L__BB0_297;
	setp.lt.u64 	%p2367, %rd707, %rd668;
	setp.lt.u64 	%p2368, %rd706, %rd669;
	or.pred  	%p2369, %p2367, %p2368;
	mov.u64 	%rd22972, %rd708;
	mov.u64 	%rd22973, %rd707;
	mov.u64 	%rd22974, %rd706;
	@%p2369 bra 	$L__BB0_298;
$L__BB0_297:
	sub.s64 	%rd22974, %rd706, %rd669;
	setp.lt.u64 	%p2370, %rd706, %rd669;
	selp.u64 	%rd18166, 1, 0, %p2370;
	add.s64 	%rd18167, %rd668, %rd18166;
	sub.s64 	%rd22973, %rd707, %rd18167;
	setp.lt.u64 	%p2371, %rd707, %rd18167;
	selp.u64 	%rd18168, 1, 0, %p2371;
	add.s64 	%rd18169, %rd667, %rd18168;
	sub.s64 	%rd22972, %rd708, %rd18169;
	setp.lt.u64 	%p2372, %rd708, %rd18169;
	selp.u64 	%rd18170, 1, 0, %p2372;
	add.s64 	%rd18171, %rd666, %rd18170;
	sub.s64 	%rd22971, %rd22971, %rd18171;
$L__BB0_298:
	ld.const.u64 	%rd718, [P_CONST+24];
	ld.const.u64 	%rd719, [P_CONST+16];
	ld.const.u64 	%rd720, [P_CONST+8];
	ld.const.u64 	%rd721, [P_CONST];
	and.b64  	%rd18172, %rd22974, 4294967295;
	shr.u64 	%rd18173, %rd22974, 32;
	mul.lo.s64 	%rd18174, %rd18172, %rd18172;
	mul.lo.s64 	%rd18175, %rd18173, %rd18172;
	shr.u64 	%rd18176, %rd18174, 32;
	shl.b64 	%rd18177, %rd18175, 1;
	and.b64  	%rd18178, %rd18177, 8589934590;
	add.s64 	%rd18179, %rd18176, %rd18178;
	shr.u64 	%rd18180, %rd18175, 31;
	and.b64  	%rd18181, %rd18180, 8589934590;
	mad.lo.s64 	%rd18182, %rd18173, %rd18173, %rd18181;
	shr.u64 	%rd18183, %rd18179, 32;
	shl.b64 	%rd18184, %rd18179, 32;
	and.b64  	%rd18185, %rd18174, 4294967293;
	or.b64  	%rd18186, %rd18184, %rd18185;
	add.s64 	%rd18187, %rd18182, %rd18183;
	shr.u64 	%rd18188, %rd22973, 32;
	and.b64  	%rd18189, %rd22973, 4294967295;
	mul.lo.s64 	%rd18190, %rd18189, %rd18172;
	mul.lo.s64 	%rd18191, %rd18188, %rd18172;
	mul.lo.s64 	%rd18192, %rd18189, %rd18173;
	shr.u64 	%rd18193, %rd18190, 32;
	and.b64  	%rd18194, %rd18191, 4294967295;
	add.s64 	%rd18195, %rd18193, %rd18194;
	and.b64  	%rd18196, %rd18192, 4294967295;
	add.s64 	%rd18197, %rd18195, %rd18196;
	shr.u64 	%rd18198, %rd18191, 32;
	mad.lo.s64 	%rd18199, %rd18188, %rd18173, %rd18198;
	shr.u64 	%rd18200, %rd18192, 32;
	add.s64 	%rd18201, %rd18199, %rd18200;
	shr.u64 	%rd18202, %rd18197, 32;
	shl.b64 	%rd18203, %rd18197, 32;
	and.b64  	%rd18204, %rd18190, 4294967295;
	or.b64  	%rd18205, %rd18203, %rd18204;
	add.s64 	%rd18206, %rd18201, %rd18202;
	shr.u64 	%rd18207, %rd22972, 32;
	and.b64  	%rd18208, %rd22972, 4294967295;
	mul.lo.s64 	%rd18209, %rd18208, %rd18172;
	mul.lo.s64 	%rd18210, %rd18207, %rd18172;
	mul.lo.s64 	%rd18211, %rd18208, %rd18173;
	shr.u64 	%rd18212, %rd18209, 32;
	and.b64  	%rd18213, %rd18210, 4294967295;
	add.s64 	%rd18214, %rd18212, %rd18213;
	and.b64  	%rd18215, %rd18211, 4294967295;
	add.s64 	%rd18216, %rd18214, %rd18215;
	shr.u64 	%rd18217, %rd18210, 32;
	mad.lo.s64 	%rd18218, %rd18207, %rd18173, %rd18217;
	shr.u64 	%rd18219, %rd18211, 32;
	add.s64 	%rd18220, %rd18218, %rd18219;
	shr.u64 	%rd18221, %rd18216, 32;
	shl.b64 	%rd18222, %rd18216, 32;
	and.b64  	%rd18223, %rd18209, 4294967295;
	or.b64  	%rd18224, %rd18222, %rd18223;
	add.s64 	%rd18225, %rd18220, %rd18221;
	shr.u64 	%rd18226, %rd22971, 32;
	and.b64  	%rd18227, %rd22971, 4294967295;
	mul.lo.s64 	%rd18228, %rd18227, %rd18172;
	mul.lo.s64 	%rd18229, %rd18226, %rd18172;
	mul.lo.s64 	%rd18230, %rd18227, %rd18173;
	shr.u64 	%rd18231, %rd18228, 32;
	and.b64  	%rd18232, %rd18229, 4294967295;
	add.s64 	%rd18233, %rd18231, %rd18232;
	and.b64  	%rd18234, %rd18230, 4294967295;
	add.s64 	%rd18235, %rd18233, %rd18234;
	shr.u64 	%rd18236, %rd18229, 32;
	mad.lo.s64 	%rd18237, %rd18226, %rd18173, %rd18236;
	shr.u64 	%rd18238, %rd18230, 32;
	add.s64 	%rd18239, %rd18237, %rd18238;
	shr.u64 	%rd18240, %rd18235, 32;
	shl.b64 	%rd18241, %rd18235, 32;
	and.b64  	%rd18242, %rd18228, 4294967295;
	or.b64  	%rd18243, %rd18241, %rd18242;
	add.s64 	%rd18244, %rd18239, %rd18240;
	shl.b64 	%rd18245, %rd18205, 1;
	shr.u64 	%rd18246, %rd18203, 63;
	add.s64 	%rd18247, %rd18206, %rd18206;
	add.s64 	%rd18248, %rd18247, %rd18246;
	mul.lo.s64 	%rd18249, %rd18189, %rd18189;
	mul.lo.s64 	%rd18250, %rd18188, %rd18189;
	shr.u64 	%rd18251, %rd18249, 32;
	shl.b64 	%rd18252, %rd18250, 1;
	and.b64  	%rd18253, %rd18252, 8589934590;
	add.s64 	%rd18254, %rd18251, %rd18253;
	shr.u64 	%rd18255, %rd18250, 31;
	and.b64  	%rd18256, %rd18255, 8589934590;
	mad.lo.s64 	%rd18257, %rd18188, %rd18188, %rd18256;
	shr.u64 	%rd18258, %rd18254, 32;
	shl.b64 	%rd18259, %rd18254, 32;
	and.b64  	%rd18260, %rd18249, 4294967293;
	or.b64  	%rd18261, %rd18259, %rd18260;
	add.s64 	%rd18262, %rd18224, %rd18246;
	add.s64 	%rd18263, %rd18262, %rd18261;
	max.u64 	%rd18264, %rd18224, %rd18262;
	setp.gt.u64 	%p2373, %rd18264, %rd18263;
	selp.u64 	%rd18265, 1, 0, %p2373;
	add.s64 	%rd18266, %rd18257, %rd18225;
	add.s64 	%rd18267, %rd18266, %rd18258;
	add.s64 	%rd18268, %rd18267, %rd18265;
	mul.lo.s64 	%rd18269, %rd18208, %rd18189;
	mul.lo.s64 	%rd18270, %rd18207, %rd18189;
	mul.lo.s64 	%rd18271, %rd18208, %rd18188;
	shr.u64 	%rd18272, %rd18269, 32;
	and.b64  	%rd18273, %rd18270, 4294967295;
	add.s64 	%rd18274, %rd18272, %rd18273;
	and.b64  	%rd18275, %rd18271, 4294967295;
	add.s64 	%rd18276, %rd18274, %rd18275;
	shr.u64 	%rd18277, %rd18270, 32;
	mad.lo.s64 	%rd18278, %rd18207, %rd18188, %rd18277;
	shr.u64 	%rd18279, %rd18271, 32;
	add.s64 	%rd18280, %rd18278, %rd18279;
	shr.u64 	%rd18281, %rd18276, 32;
	shl.b64 	%rd18282, %rd18276, 32;
	and.b64  	%rd18283, %rd18269, 4294967295;
	or.b64  	%rd18284, %rd18282, %rd18283;
	add.s64 	%rd18285, %rd18243, %rd18265;
	add.s64 	%rd18286, %rd18285, %rd18284;
	max.u64 	%rd18287, %rd18243, %rd18285;
	setp.gt.u64 	%p2374, %rd18287, %rd18286;
	selp.u64 	%rd18288, 1, 0, %p2374;
	add.s64 	%rd18289, %rd18280, %rd18244;
	add.s64 	%rd18290, %rd18289, %rd18281;
	add.s64 	%rd18291, %rd18290, %rd18288;
	add.s64 	%rd18292, %rd18263, %rd18224;
	setp.lt.u64 	%p2375, %rd18292, %rd18263;
	selp.u64 	%rd18293, 1, 0, %p2375;
	add.s64 	%rd18294, %rd18225, %rd18268;
	add.s64 	%rd18295, %rd18294, %rd18293;
	add.s64 	%rd18296, %rd18286, %rd18293;
	add.s64 	%rd18297, %rd18296, %rd18284;
	max.u64 	%rd18298, %rd18286, %rd18296;
	setp.gt.u64 	%p2376, %rd18298, %rd18297;
	selp.u64 	%rd18299, 1, 0, %p2376;
	add.s64 	%rd18300, %rd18280, %rd18291;
	add.s64 	%rd18301, %rd18300, %rd18281;
	add.s64 	%rd18302, %rd18301, %rd18299;
	add.s64 	%rd18303, %rd18297, %rd18243;
	setp.lt.u64 	%p2377, %rd18303, %rd18297;
	selp.u64 	%rd18304, 1, 0, %p2377;
	add.s64 	%rd18305, %rd18244, %rd18302;
	add.s64 	%rd18306, %rd18305, %rd18304;
	ld.const.u64 	%rd18307, [MU_P];
	mul.lo.s64 	%rd18308, %rd18307, %rd18186;
	mul.lo.s64 	%rd18309, %rd721, %rd18308;
	mul.hi.u64 	%rd18310, %rd721, %rd18308;
	add.cc.s64 	%rd18311, %rd18309, %rd18186;
	addc.cc.s64 	%rd18312, %rd18310, 0;
	mul.lo.s64 	%rd18313, %rd720, %rd18308;
	mul.hi.u64 	%rd18314, %rd720, %rd18308;
	mov.b64 	%rd18315, 0;
	add.cc.s64 	%rd18316, %rd18312, %rd18245;
	addc.cc.s64 	%rd18317, %rd18315, 0;
	add.cc.s64 	%rd18318, %rd18316, %rd18313;
	addc.cc.s64 	%rd18319, %rd18317, %rd18314;
	mul.lo.s64 	%rd18320, %rd719, %rd18308;
	mul.hi.u64 	%rd18321, %rd719, %rd18308;
	add.cc.s64 	%rd18322, %rd18319, %rd18292;
	addc.cc.s64 	%rd18323, %rd18315, 0;
	add.cc.s64 	%rd18324, %rd18322, %rd18320;
	addc.cc.s64 	%rd18325, %rd18323, %rd18321;
	mul.lo.s64 	%rd18326, %rd718, %rd18308;
	mul.hi.u64 	%rd18327, %rd718, %rd18308;
	add.cc.s64 	%rd18328, %rd18325, %rd18303;
	addc.cc.s64 	%rd18329, %rd18315, 0;
	add.cc.s64 	%rd18330, %rd18328, %rd18326;
	addc.cc.s64 	%rd18331, %rd18329, %rd18327;
	add.s64 	%rd18332, %rd18187, %rd18331;
	setp.lt.u64 	%p2378, %rd18332, %rd18187;
	selp.u64 	%rd18333, 1, 0, %p2378;
	add.s64 	%rd18334, %rd18248, %rd18333;
	setp.lt.u64 	%p2379, %rd18334, %rd18248;
	selp.u64 	%rd18335, 1, 0, %p2379;
	add.s64 	%rd18336, %rd18295, %rd18335;
	setp.lt.u64 	%p2380, %rd18336, %rd18295;
	selp.u64 	%rd18337, 1, 0, %p2380;
	add.s64 	%rd18338, %rd18306, %rd18337;
	mul.lo.s64 	%rd18339, %rd18307, %rd18318;
	mul.lo.s64 	%rd18340, %rd721, %rd18339;
	mul.hi.u64 	%rd18341, %rd721, %rd18339;
	add.cc.s64 	%rd18342, %rd18340, %rd18318;
	addc.cc.s64 	%rd18343, %rd18341, 0;
	mul.lo.s64 	%rd18344, %rd720, %rd18339;
	mul.hi.u64 	%rd18345, %rd720, %rd18339;
	add.cc.s64 	%rd18346, %rd18343, %rd18324;
	addc.cc.s64 	%rd18347, %rd18315, 0;
	add.cc.s64 	%rd18348, %rd18346, %rd18344;
	addc.cc.s64 	%rd18349, %rd18347, %rd18345;
	mul.lo.s64 	%rd18350, %rd719, %rd18339;
	mul.hi.u64 	%rd18351, %rd719, %rd18339;
	add.cc.s64 	%rd18352, %rd18349, %rd18330;
	addc.cc.s64 	%rd18353, %rd18315, 0;
	add.cc.s64 	%rd18354, %rd18352, %rd18350;
	addc.cc.s64 	%rd18355, %rd18353, %rd18351;
	mul.lo.s64 	%rd18356, %rd718, %rd18339;
	mul.hi.u64 	%rd18357, %rd718, %rd18339;
	add.cc.s64 	%rd18358, %rd18355, %rd18332;
	addc.cc.s64 	%rd18359, %rd18315, 0;
	add.cc.s64 	%rd18360, %rd18358, %rd18356;
	addc.cc.s64 	%rd18361, %rd18359, %rd18357;
	add.s64 	%rd18362, %rd18334, %rd18361;
	setp.lt.u64 	%p2381, %rd18362, %rd18334;
	selp.u64 	%rd18363, 1, 0, %p2381;
	add.s64 	%rd18364, %rd18336, %rd18363;
	setp.lt.u64 	%p2382, %rd18364, %rd18336;
	selp.u64 	%rd18365, 1, 0, %p2382;
	add.s64 	%rd18366, %rd18338, %rd18365;
	mul.lo.s64 	%rd18367, %rd18307, %rd18348;
	mul.lo.s64 	%rd18368, %rd721, %rd18367;
	mul.hi.u64 	%rd18369, %rd721, %rd18367;
	add.cc.s64 	%rd18370, %rd18368, %rd18348;
	addc.cc.s64 	%rd18371, %rd18369, 0;
	mul.lo.s64 	%rd18372, %rd720, %rd18367;
	mul.hi.u64 	%rd18373, %rd720, %rd18367;
	add.cc.s64 	%rd18374, %rd18371, %rd18354;
	addc.cc.s64 	%rd18375, %rd18315, 0;
	add.cc.s64 	%rd18376, %rd18374, %rd18372;
	addc.cc.s64 	%rd18377, %rd18375, %rd18373;
	mul.lo.s64 	%rd18378, %rd719, %rd18367;
	mul.hi.u64 	%rd18379, %rd719, %rd18367;
	add.cc.s64 	%rd18380, %rd18377, %rd18360;
	addc.cc.s64 	%rd18381, %rd18315, 0;
	add.cc.s64 	%rd18382, %rd18380, %rd18378;
	addc.cc.s64 	%rd18383, %rd18381, %rd18379;
	mul.lo.s64 	%rd18384, %rd718, %rd18367;
	mul.hi.u64 	%rd18385, %rd718, %rd18367;
	add.cc.s64 	%rd18386, %rd18383, %rd18362;
	addc.cc.s64 	%rd18387, %rd18315, 0;
	add.cc.s64 	%rd18388, %rd18386, %rd18384;
	addc.cc.s64 	%rd18389, %rd18387, %rd18385;
	add.s64 	%rd18390, %rd18364, %rd18389;
	setp.lt.u64 	%p2383, %rd18390, %rd18364;
	selp.u64 	%rd18391, 1, 0, %p2383;
	add.s64 	%rd18392, %rd18366, %rd18391;
	mul.lo.s64 	%rd18393, %rd18307, %rd18376;
	mul.lo.s64 	%rd18394, %rd721, %rd18393;
	mul.hi.u64 	%rd18395, %rd721, %rd18393;
	add.cc.s64 	%rd18396, %rd18394, %rd18376;
	addc.cc.s64 	%rd18397, %rd18395, 0;
	mul.lo.s64 	%rd18398, %rd720, %rd18393;
	mul.hi.u64 	%rd18399, %rd720, %rd18393;
	add.cc.s64 	%rd18400, %rd18397, %rd18382;
	addc.cc.s64 	%rd18401, %rd18315, 0;
	add.cc.s64 	%rd722, %rd18400, %rd18398;
	addc.cc.s64 	%rd18402, %rd18401, %rd18399;
	mul.lo.s64 	%rd18403, %rd719, %rd18393;
	mul.hi.u64 	%rd18404, %rd719, %rd18393;
	add.cc.s64 	%rd18405, %rd18402, %rd18388;
	addc.cc.s64 	%rd18406, %rd18315, 0;
	add.cc.s64 	%rd723, %rd18405, %rd18403;
	addc.cc.s64 	%rd18407, %rd18406, %rd18404;
	mul.lo.s64 	%rd18408, %rd718, %rd18393;
	mul.hi.u64 	%rd18409, %rd718, %rd18393;
	add.cc.s64 	%rd18410, %rd18407, %rd18390;
	addc.cc.s64 	%rd18411, %rd18315, 0;
	add.cc.s64 	%rd724, %rd18410, %rd18408;
	addc.cc.s64 	%rd18412, %rd18411, %rd18409;
	add.s64 	%rd22975, %rd18392, %rd18412;
	setp.gt.u64 	%p2384, %rd22975, %rd718;
	@%p2384 bra 	$L__BB0_304;
	setp.lt.u64 	%p2385, %rd22975, %rd718;
	mov.u64 	%rd22976, %rd724;
	mov.u64 	%rd22977, %rd723;
	mov.u64 	%rd22978, %rd722;
	@%p2385 bra 	$L__BB0_305;
	setp.lt.u64 	%p2386, %rd719, %rd724;
	@%p2386 bra 	$L__BB0_304;
	setp.gt.u64 	%p2387, %rd719, %rd724;
	mov.u64 	%rd22976, %rd724;
	mov.u64 	%rd22977, %rd723;
	mov.u64 	%rd22978, %rd722;
	@%p2387 bra 	$L__BB0_305;
	setp.lt.u64 	%p2388, %rd720, %rd723;
	@%p2388 bra 	$L__BB0_304;
	setp.gt.u64 	%p2389, %rd720, %rd723;
	setp.gt.u64 	%p2390, %rd721, %rd722;
	or.pred  	%p2391, %p2389, %p2390;
	mov.u64 	%rd22976, %rd724;
	mov.u64 	%rd22977, %rd723;
	mov.u64 	%rd22978, %rd722;
	@%p2391 bra 	$L__BB0_305;
$L__BB0_304:
	sub.s64 	%rd22978, %rd722, %rd721;
	setp.lt.u64 	%p2392, %rd722, %rd721;
	selp.u64 	%rd18413, 1, 0, %p2392;
	add.s64 	%rd18414, %rd720, %rd18413;
	sub.s64 	%rd22977, %rd723, %rd18414;
	setp.lt.u64 	%p2393, %rd723, %rd18414;
	selp.u64 	%rd18415, 1, 0, %p2393;
	add.s64 	%rd18416, %rd719, %rd18415;
	sub.s64 	%rd22976, %rd724, %rd18416;
	setp.lt.u64 	%p2394, %rd724, %rd18416;
	selp.u64 	%rd18417, 1, 0, %p2394;
	add.s64 	%rd18418, %rd718, %rd18417;
	sub.s64 	%rd22975, %rd22975, %rd18418;
$L__BB0_305:
	sub.s64 	%rd22982, %rd22978, %rd22806;
	setp.lt.u64 	%p2395, %rd22978, %rd22806;
	selp.u64 	%rd18419, 1, 0, %p2395;
	add.s64 	%rd18420, %rd22805, %rd18419;
	sub.s64 	%rd22981, %rd22977, %rd18420;
	setp.lt.u64 	%p2396, %rd22977, %rd18420;
	selp.u64 	%rd18421, 1, 0, %p2396;
	add.s64 	%rd18422, %rd22804, %rd18421;
	sub.s64 	%rd22980, %rd22976, %rd18422;
	setp.lt.u64 	%p2397, %rd22976, %rd18422;
	selp.u64 	%rd18423, 1, 0, %p2397;
	add.s64 	%rd18424, %rd22803, %rd18423;
	sub.s64 	%rd22979, %rd22975, %rd18424;
	setp.ge.u64 	%p2398, %rd22975, %rd18424;
	@%p2398 bra 	$L__BB0_307;
	add.s64 	%rd738, %rd22982, %rd721;
	setp.ge.u64 	%p2399, %rd738, %rd22982;
	setp.lt.u64 	%p2400, %rd738, %rd22982;
	selp.u64 	%rd18425, 1, 0, %p2400;
	add.s64 	%rd18426, %rd22981, %rd18425;
	add.s64 	%rd739, %rd18426, %rd720;
	setp.lt.u64 	%p2401, %rd739, %rd22981;
	setp.eq.s64 	%p2402, %rd739, %rd22981;
	selp.u32 	%r824, -1, 0, %p2402;
	selp.u32 	%r825, -1, 0, %p2401;
	selp.b32 	%r826, %r825, %r824, %p2399;
	and.b32  	%r828, %r826, 1;
	setp.eq.b32 	%p2403, %r828, 1;
	or.pred  	%p2404, %p2401, %p2403;
	selp.u64 	%rd18427, 1, 0, %p2404;
	add.s64 	%rd18428, %rd22980, %rd18427;
	add.s64 	%rd740, %rd18428, %rd719;
	setp.ge.u64 	%p2405, %rd740, %rd22980;
	setp.lt.u64 	%p2406, %rd740, %rd22980;
	setp.eq.s64 	%p2407, %rd740, %rd22980;
	selp.u32 	%r829, -1, 0, %p2406;
	selp.u32 	%r830, -1, 0, %p2407;
	selp.b32 	%r831, %r830, %r829, %p2404;
	selp.b32 	%r832, %r831, %r829, %p2405;
	cvt.u64.u32 	%rd18429, %r832;
	and.b64  	%rd18430, %rd18429, 1;
	add.s64 	%rd18431, %rd22979, %rd18430;
	add.s64 	%rd22979, %rd18431, %rd718;
	mov.u64 	%rd22980, %rd740;
	mov.u64 	%rd22981, %rd739;
	mov.u64 	%rd22982, %rd738;
$L__BB0_307:
	sub.s64 	%rd22986, %rd22982, %rd22810;
	setp.lt.u64 	%p2408, %rd22982, %rd22810;
	selp.u64 	%rd18432, 1, 0, %p2408;
	add.s64 	%rd18433, %rd22809, %rd18432;
	sub.s64 	%rd22985, %rd22981, %rd18433;
	setp.lt.u64 	%p2409, %rd22981, %rd18433;
	selp.u64 	%rd18434, 1, 0, %p2409;
	add.s64 	%rd18435, %rd22808, %rd18434;
	sub.s64 	%rd22984, %rd22980, %rd18435;
	setp.lt.u64 	%p2410, %rd22980, %rd18435;
	selp.u64 	%rd18436, 1, 0, %p2410;
	add.s64 	%rd18437, %rd22807, %rd18436;
	sub.s64 	%rd22983, %rd22979, %rd18437;
	setp.ge.u64 	%p2411, %rd22979, %rd18437;
	@%p2411 bra 	$L__BB0_309;
	add.s64 	%rd750, %rd22986, %rd721;
	setp.ge.u64 	%p2412, %rd750, %rd22986;
	setp.lt.u64 	%p2413, %rd750, %rd22986;
	selp.u64 	%rd18438, 1, 0, %p2413;
	add.s64 	%rd18439, %rd22985, %rd18438;
	add.s64 	%rd751, %rd18439, %rd720;
	setp.lt.u64 	%p2414, %rd751, %rd22985;
	setp.eq.s64 	%p2415, %rd751, %rd22985;
	selp.u32 	%r833, -1, 0, %p2415;
	selp.u32 	%r834, -1, 0, %p2414;
	selp.b32 	%r835, %r834, %r833, %p2412;
	and.b32  	%r837, %r835, 1;
	setp.eq.b32 	%p2416, %r837, 1;
	or.pred  	%p2417, %p2414, %p2416;
	selp.u64 	%rd18440, 1, 0, %p2417;
	add.s64 	%rd18441, %rd22984, %rd18440;
	add.s64 	%rd752, %rd18441, %rd719;
	setp.ge.u64 	%p2418, %rd752, %rd22984;
	setp.lt.u64 	%p2419, %rd752, %rd22984;
	setp.eq.s64 	%p2420, %rd752, %rd22984;
	selp.u32 	%r838, -1, 0, %p2419;
	selp.u32 	%r839, -1, 0, %p2420;
	selp.b32 	%r840, %r839, %r838, %p2417;
	selp.b32 	%r841, %r840, %r838, %p2418;
	cvt.u64.u32 	%rd18442, %r841;
	and.b64  	%rd18443, %rd18442, 1;
	add.s64 	%rd18444, %rd22983, %rd18443;
	add.s64 	%rd22983, %rd18444, %rd718;
	mov.u64 	%rd22984, %rd752;
	mov.u64 	%rd22985, %rd751;
	mov.u64 	%rd22986, %rd750;
$L__BB0_309:
	and.b64  	%rd18445, %rd22986, 4294967295;
	shr.u64 	%rd18446, %rd22986, 32;
	mul.lo.s64 	%rd18447, %rd525, %rd18445;
	mul.lo.s64 	%rd18448, %rd526, %rd18445;
	mul.lo.s64 	%rd18449, %rd525, %rd18446;
	shr.u64 	%rd18450, %rd18447, 32;
	and.b64  	%rd18451, %rd18448, 4294967295;
	add.s64 	%rd18452, %rd18450, %rd18451;
	and.b64  	%rd18453, %rd18449, 4294967295;
	add.s64 	%rd18454, %rd18452, %rd18453;
	shr.u64 	%rd18455, %rd18448, 32;
	mad.lo.s64 	%rd18456, %rd526, %rd18446, %rd18455;
	shr.u64 	%rd18457, %rd18449, 32;
	add.s64 	%rd18458, %rd18456, %rd18457;
	shr.u64 	%rd18459, %rd18454, 32;
	shl.b64 	%rd18460, %rd18454, 32;
	and.b64  	%rd18461, %rd18447, 4294967295;
	or.b64  	%rd18462, %rd18460, %rd18461;
	add.s64 	%rd18463, %rd18458, %rd18459;
	mul.lo.s64 	%rd18464, %rd535, %rd18445;
	mul.lo.s64 	%rd18465, %rd536, %rd18445;
	mul.lo.s64 	%rd18466, %rd535, %rd18446;
	shr.u64 	%rd18467, %rd18464, 32;
	and.b64  	%rd18468, %rd18465, 4294967295;
	add.s64 	%rd18469, %rd18467, %rd18468;
	and.b64  	%rd18470, %rd18466, 4294967295;
	add.s64 	%rd18471, %rd18469, %rd18470;
	shr.u64 	%rd18472, %rd18465, 32;
	mad.lo.s64 	%rd18473, %rd536, %rd18446, %rd18472;
	shr.u64 	%rd18474, %rd18466, 32;
	add.s64 	%rd18475, %rd18473, %rd18474;
	shr.u64 	%rd18476, %rd18471, 32;
	shl.b64 	%rd18477, %rd18471, 32;
	and.b64  	%rd18478, %rd18464, 4294967295;
	or.b64  	%rd18479, %rd18477, %rd18478;
	add.s64 	%rd18480, %rd18475, %rd18476;
	mul.lo.s64 	%rd18481, %rd537, %rd18445;
	mul.lo.s64 	%rd18482, %rd538, %rd18445;
	mul.lo.s64 	%rd18483, %rd537, %rd18446;
	shr.u64 	%rd18484, %rd18481, 32;
	and.b64  	%rd18485, %rd18482, 4294967295;
	add.s64 	%rd18486, %rd18484, %rd18485;
	and.b64  	%rd18487, %rd18483, 4294967295;
	add.s64 	%rd18488, %rd18486, %rd18487;
	shr.u64 	%rd18489, %rd18482, 32;
	mad.lo.s64 	%rd18490, %rd538, %rd18446, %rd18489;
	shr.u64 	%rd18491, %rd18483, 32;
	add.s64 	%rd18492, %rd18490, %rd18491;
	shr.u64 	%rd18493, %rd18488, 32;
	shl.b64 	%rd18494, %rd18488, 32;
	and.b64  	%rd18495, %rd18481, 4294967295;
	or.b64  	%rd18496, %rd18494, %rd18495;
	add.s64 	%rd18497, %rd18492, %rd18493;
	mul.lo.s64 	%rd18498, %rd539, %rd18445;
	mul.lo.s64 	%rd18499, %rd540, %rd18445;
	mul.lo.s64 	%rd18500, %rd539, %rd18446;
	shr.u64 	%rd18501, %rd18498, 32;
	and.b64  	%rd18502, %rd18499, 4294967295;
	add.s64 	%rd18503, %rd18501, %rd18502;
	and.b64  	%rd18504, %rd18500, 4294967295;
	add.s64 	%rd18505, %rd18503, %rd18504;
	shr.u64 	%rd18506, %rd18499, 32;
	mad.lo.s64 	%rd18507, %rd540, %rd18446, %rd18506;
	shr.u64 	%rd18508, %rd18500, 32;
	add.s64 	%rd18509, %rd18507, %rd18508;
	shr.u64 	%rd18510, %rd18505, 32;
	shl.b64 	%rd18511, %rd18505, 32;
	and.b64  	%rd18512, %rd18498, 4294967295;
	or.b64  	%rd18513, %rd18511, %rd18512;
	add.s64 	%rd18514, %rd18509, %rd18510;
	and.b64  	%rd18515, %rd22985, 4294967295;
	shr.u64 	%rd18516, %rd22985, 32;
	mul.lo.s64 	%rd18517, %rd525, %rd18515;
	mul.lo.s64 	%rd18518, %rd526, %rd18515;
	mul.lo.s64 	%rd18519, %rd525, %rd18516;
	shr.u64 	%rd18520, %rd18517, 32;
	and.b64  	%rd18521, %rd18518, 4294967295;
	add.s64 	%rd18522, %rd18520, %rd18521;
	and.b64  	%rd18523, %rd18519, 4294967295;
	add.s64 	%rd18524, %rd18522, %rd18523;
	shr.u64 	%rd18525, %rd18518, 32;
	mad.lo.s64 	%rd18526, %rd526, %rd18516, %rd18525;
	shr.u64 	%rd18527, %rd18519, 32;
	add.s64 	%rd18528, %rd18526, %rd18527;
	shr.u64 	%rd18529, %rd18524, 32;
	shl.b64 	%rd18530, %rd18524, 32;
	and.b64  	%rd18531, %rd18517, 4294967295;
	or.b64  	%rd18532, %rd18530, %rd18531;
	add.s64 	%rd18533, %rd18479, %rd18532;
	setp.lt.u64 	%p2421, %rd18533, %rd18479;
	selp.u64 	%rd18534, 1, 0, %p2421;
	add.s64 	%rd18535, %rd18528, %rd18480;
	add.s64 	%rd18536, %rd18535, %rd18529;
	add.s64 	%rd18537, %rd18536, %rd18534;
	mul.lo.s64 	%rd18538, %rd535, %rd18515;
	mul.lo.s64 	%rd18539, %rd536, %rd18515;
	mul.lo.s64 	%rd18540, %rd535, %rd18516;
	shr.u64 	%rd18541, %rd18538, 32;
	and.b64  	%rd18542, %rd18539, 4294967295;
	add.s64 	%rd18543, %rd18541, %rd18542;
	and.b64  	%rd18544, %rd18540, 4294967295;
	add.s64 	%rd18545, %rd18543, %rd18544;
	shr.u64 	%rd18546, %rd18539, 32;
	mad.lo.s64 	%rd18547, %rd536, %rd18516, %rd18546;
	shr.u64 	%rd18548, %rd18540, 32;
	add.s64 	%rd18549, %rd18547, %rd18548;
	shr.u64 	%rd18550, %rd18545, 32;
	shl.b64 	%rd18551, %rd18545, 32;
	and.b64  	%rd18552, %rd18538, 4294967295;
	or.b64  	%rd18553, %rd18551, %rd18552;
	add.s64 	%rd18554, %rd18496, %rd18534;
	add.s64 	%rd18555, %rd18554, %rd18553;
	max.u64 	%rd18556, %rd18496, %rd18554;
	setp.gt.u64 	%p2422, %rd18556, %rd18555;
	selp.u64 	%rd18557, 1, 0, %p2422;
	add.s64 	%rd18558, %rd18549, %rd18497;
	add.s64 	%rd18559, %rd18558, %rd18550;
	add.s64 	%rd18560, %rd18559, %rd18557;
	mul.lo.s64 	%rd18561, %rd537, %rd18515;
	mul.lo.s64 	%rd18562, %rd538, %rd18515;
	mul.lo.s64 	%rd18563, %rd537, %rd18516;
	shr.u64 	%rd18564, %rd18561, 32;
	and.b64  	%rd18565, %rd18562, 4294967295;
	add.s64 	%rd18566, %rd18564, %rd18565;
	and.b64  	%rd18567, %rd18563, 4294967295;
	add.s64 	%rd18568, %rd18566, %rd18567;
	shr.u64 	%rd18569, %rd18562, 32;
	mad.lo.s64 	%rd18570, %rd538, %rd18516, %rd18569;
	shr.u64 	%rd18571, %rd18563, 32;
	add.s64 	%rd18572, %rd18570, %rd18571;
	shr.u64 	%rd18573, %rd18568, 32;
	shl.b64 	%rd18574, %rd18568, 32;
	and.b64  	%rd18575, %rd18561, 4294967295;
	or.b64  	%rd18576, %rd18574, %rd18575;
	add.s64 	%rd18577, %rd18513, %rd18557;
	add.s64 	%rd18578, %rd18577, %rd18576;
	max.u64 	%rd18579, %rd18513, %rd18577;
	setp.gt.u64 	%p2423, %rd18579, %rd18578;
	selp.u64 	%rd18580, 1, 0, %p2423;
	add.s64 	%rd18581, %rd18572, %rd18514;
	add.s64 	%rd18582, %rd18581, %rd18573;
	add.s64 	%rd18583, %rd18582, %rd18580;
	and.b64  	%rd18584, %rd22984, 4294967295;
	shr.u64 	%rd18585, %rd22984, 32;
	mul.lo.s64 	%rd18586, %rd525, %rd18584;
	mul.lo.s64 	%rd18587, %rd526, %rd18584;
	mul.lo.s64 	%rd18588, %rd525, %rd18585;
	shr.u64 	%rd18589, %rd18586, 32;
	and.b64  	%rd18590, %rd18587, 4294967295;
	add.s64 	%rd18591, %rd18589, %rd18590;
	and.b64  	%rd18592, %rd18588, 4294967295;
	add.s64 	%rd18593, %rd18591, %rd18592;
	shr.u64 	%rd18594, %rd18587, 32;
	mad.lo.s64 	%rd18595, %rd526, %rd18585, %rd18594;
	shr.u64 	%rd18596, %rd18588, 32;
	add.s64 	%rd18597, %rd18595, %rd18596;
	shr.u64 	%rd18598, %rd18593, 32;
	shl.b64 	%rd18599, %rd18593, 32;
	and.b64  	%rd18600, %rd18586, 4294967295;
	or.b64  	%rd18601, %rd18599, %rd18600;
	add.s64 	%rd18602, %rd18555, %rd18601;
	setp.lt.u64 	%p2424, %rd18602, %rd18555;
	selp.u64 	%rd18603, 1, 0, %p2424;
	add.s64 	%rd18604, %rd18597, %rd18560;
	add.s64 	%rd18605, %rd18604, %rd18598;
	add.s64 	%rd18606, %rd18605, %rd18603;
	mul.lo.s64 	%rd18607, %rd535, %rd18584;
	mul.lo.s64 	%rd18608, %rd536, %rd18584;
	mul.lo.s64 	%rd18609, %rd535, %rd18585;
	shr.u64 	%rd18610, %rd18607, 32;
	and.b64  	%rd18611, %rd18608, 4294967295;
	add.s64 	%rd18612, %rd18610, %rd18611;
	and.b64  	%rd18613, %rd18609, 4294967295;
	add.s64 	%rd18614, %rd18612, %rd18613;
	shr.u64 	%rd18615, %rd18608, 32;
	mad.lo.s64 	%rd18616, %rd536, %rd18585, %rd18615;
	shr.u64 	%rd18617, %rd18609, 32;
	add.s64 	%rd18618, %rd18616, %rd18617;
	shr.u64 	%rd18619, %rd18614, 32;
	shl.b64 	%rd18620, %rd18614, 32;
	and.b64  	%rd18621, %rd18607, 4294967295;
	or.b64  	%rd18622, %rd18620, %rd18621;
	add.s64 	%rd18623, %rd18578, %rd18603;
	add.s64 	%rd18624, %rd18623, %rd18622;
	max.u64 	%rd18625, %rd18578, %rd18623;
	setp.gt.u64 	%p2425, %rd18625, %rd18624;
	selp.u64 	%rd18626, 1, 0, %p2425;
	add.s64 	%rd18627, %rd18618, %rd18583;
	add.s64 	%rd18628, %rd18627, %rd18619;
	add.s64 	%rd18629, %rd18628, %rd18626;
	and.b64  	%rd18630, %rd22983, 4294967295;
	shr.u64 	%rd18631, %rd22983, 32;
	mul.lo.s64 	%rd18632, %rd525, %rd18630;
	mul.lo.s64 	%rd18633, %rd526, %rd18630;
	mul.lo.s64 	%rd18634, %rd525, %rd18631;
	shr.u64 	%rd18635, %rd18632, 32;
	and.b64  	%rd18636, %rd18633, 4294967295;
	add.s64 	%rd18637, %rd18635, %rd18636;
	and.b64  	%rd18638, %rd18634, 4294967295;
	add.s64 	%rd18639, %rd18637, %rd18638;
	shr.u64 	%rd18640, %rd18633, 32;
	mad.lo.s64 	%rd18641, %rd526, %rd18631, %rd18640;
	shr.u64 	%rd18642, %rd18634, 32;
	add.s64 	%rd18643, %rd18641, %rd18642;
	shr.u64 	%rd18644, %rd18639, 32;
	shl.b64 	%rd18645, %rd18639, 32;
	and.b64  	%rd18646, %rd18632, 4294967295;
	or.b64  	%rd18647, %rd18645, %rd18646;
	add.s64 	%rd18648, %rd18624, %rd18647;
	setp.lt.u64 	%p2426, %rd18648, %rd18624;
	selp.u64 	%rd18649, 1, 0, %p2426;
	add.s64 	%rd18650, %rd18643, %rd18629;
	add.s64 	%rd18651, %rd18650, %rd18644;
	add.s64 	%rd18652, %rd18651, %rd18649;
	mul.lo.s64 	%rd18654, %rd18307, %rd18462;
	mul.lo.s64 	%rd18655, %rd721, %rd18654;
	mul.hi.u64 	%rd18656, %rd721, %rd18654;
	add.cc.s64 	%rd18657, %rd18655, %rd18462;
	addc.cc.s64 	%rd18658, %rd18656, 0;
	mul.lo.s64 	%rd18659, %rd720, %rd18654;
	mul.hi.u64 	%rd18660, %rd720, %rd18654;
	mov.b64 	%rd18661, 0;
	add.cc.s64 	%rd18662, %rd18658, %rd18533;
	addc.cc.s64 	%rd18663, %rd18661, 0;
	add.cc.s64 	%rd18664, %rd18662, %rd18659;
	addc.cc.s64 	%rd18665, %rd18663, %rd18660;
	mul.lo.s64 	%rd18666, %rd719, %rd18654;
	mul.hi.u64 	%rd18667, %rd719, %rd18654;
	add.cc.s64 	%rd18668, %rd18665, %rd18602;
	addc.cc.s64 	%rd18669, %rd18661, 0;
	add.cc.s64 	%rd18670, %rd18668, %rd18666;
	addc.cc.s64 	%rd18671, %rd18669, %rd18667;
	mul.lo.s64 	%rd18672, %rd718, %rd18654;
	mul.hi.u64 	%rd18673, %rd718, %rd18654;
	add.cc.s64 	%rd18674, %rd18671, %rd18648;
	addc.cc.s64 	%rd18675, %rd18661, 0;
	add.cc.s64 	%rd18676, %rd18674, %rd18672;
	addc.cc.s64 	%rd18677, %rd18675, %rd18673;
	add.s64 	%rd18678, %rd18463, %rd18677;
	setp.lt.u64 	%p2427, %rd18678, %rd18463;
	selp.u64 	%rd18679, 1, 0, %p2427;
	add.s64 	%rd18680, %rd18537, %rd18679;
	setp.lt.u64 	%p2428, %rd18680, %rd18537;
	selp.u64 	%rd18681, 1, 0, %p2428;
	add.s64 	%rd18682, %rd18606, %rd18681;
	setp.lt.u64 	%p2429, %rd18682, %rd18606;
	selp.u64 	%rd18683, 1, 0, %p2429;
	add.s64 	%rd18684, %rd18652, %rd18683;
	mul.lo.s64 	%rd18685, %rd18307, %rd18664;
	mul.lo.s64 	%rd18686, %rd721, %rd18685;
	mul.hi.u64 	%rd18687, %rd721, %rd18685;
	add.cc.s64 	%rd18688, %rd18686, %rd18664;
	addc.cc.s64 	%rd18689, %rd18687, 0;
	mul.lo.s64 	%rd18690, %rd720, %rd18685;
	mul.hi.u64 	%rd18691, %rd720, %rd18685;
	add.cc.s64 	%rd18692, %rd18689, %rd18670;
	addc.cc.s64 	%rd18693, %rd18661, 0;
	add.cc.s64 	%rd18694, %rd18692, %rd18690;
	addc.cc.s64 	%rd18695, %rd18693, %rd18691;
	mul.lo.s64 	%rd18696, %rd719, %rd18685;
	mul.hi.u64 	%rd18697, %rd719, %rd18685;
	add.cc.s64 	%rd18698, %rd18695, %rd18676;
	addc.cc.s64 	%rd18699, %rd18661, 0;
	add.cc.s64 	%rd18700, %rd18698, %rd18696;
	addc.cc.s64 	%rd18701, %rd18699, %rd18697;
	mul.lo.s64 	%rd18702, %rd718, %rd18685;
	mul.hi.u64 	%rd18703, %rd718, %rd18685;
	add.cc.s64 	%rd18704, %rd18701, %rd18678;
	addc.cc.s64 	%rd18705, %rd18661, 0;
	add.cc.s64 	%rd18706, %rd18704, %rd18702;
	addc.cc.s64 	%rd18707, %rd18705, %rd18703;
	add.s64 	%rd18708, %rd18680, %rd18707;
	setp.lt.u64 	%p2430, %rd18708, %rd18680;
	selp.u64 	%rd18709, 1, 0, %p2430;
	add.s64 	%rd18710, %rd18682, %rd18709;
	setp.lt.u64 	%p2431, %rd18710, %rd18682;
	selp.u64 	%rd18711, 1, 0, %p2431;
	add.s64 	%rd18712, %rd18684, %rd18711;
	mul.lo.s64 	%rd18713, %rd18307, %rd18694;
	mul.lo.s64 	%rd18714, %rd721, %rd18713;
	mul.hi.u64 	%rd18715, %rd721, %rd18713;
	add.cc.s64 	%rd18716, %rd18714, %rd18694;
	addc.cc.s64 	%rd18717, %rd18715, 0;
	mul.lo.s64 	%rd18718, %rd720, %rd18713;
	mul.hi.u64 	%rd18719, %rd720, %rd18713;
	add.cc.s64 	%rd18720, %rd18717, %rd18700;
	addc.cc.s64 	%rd18721, %rd18661, 0;
	add.cc.s64 	%rd18722, %rd18720, %rd18718;
	addc.cc.s64 	%rd18723, %rd18721, %rd18719;
	mul.lo.s64 	%rd18724, %rd719, %rd18713;
	mul.hi.u64 	%rd18725, %rd719, %rd18713;
	add.cc.s64 	%rd18726, %rd18723, %rd18706;
	addc.cc.s64 	%rd18727, %rd18661, 0;
	add.cc.s64 	%rd18728, %rd18726, %rd18724;
	addc.cc.s64 	%rd18729, %rd18727, %rd18725;
	mul.lo.s64 	%rd18730, %rd718, %rd18713;
	mul.hi.u64 	%rd18731, %rd718, %rd18713;
	add.cc.s64 	%rd18732, %rd18729, %rd18708;
	addc.cc.s64 	%rd18733, %rd18661, 0;
	add.cc.s64 	%rd18734, %rd18732, %rd18730;
	addc.cc.s64 	%rd18735, %rd18733, %rd18731;
	add.s64 	%rd18736, %rd18710, %rd18735;
	setp.lt.u64 	%p2432, %rd18736, %rd18710;
	selp.u64 	%rd18737, 1, 0, %p2432;
	add.s64 	%rd18738, %rd18712, %rd18737;
	mul.lo.s64 	%rd18739, %rd18307, %rd18722;
	mul.lo.s64 	%rd18740, %rd721, %rd18739;
	mul.hi.u64 	%rd18741, %rd721, %rd18739;
	add.cc.s64 	%rd18742, %rd18740, %rd18722;
	addc.cc.s64 	%rd18743, %rd18741, 0;
	mul.lo.s64 	%rd18744, %rd720, %rd18739;
	mul.hi.u64 	%rd18745, %rd720, %rd18739;
	add.cc.s64 	%rd18746, %rd18743, %rd18728;
	addc.cc.s64 	%rd18747, %rd18661, 0;
	add.cc.s64 	%rd762, %rd18746, %rd18744;
	addc.cc.s64 	%rd18748, %rd18747, %rd18745;
	mul.lo.s64 	%rd18749, %rd719, %rd18739;
	mul.hi.u64 	%rd18750, %rd719, %rd18739;
	add.cc.s64 	%rd18751, %rd18748, %rd18734;
	addc.cc.s64 	%rd18752, %rd18661, 0;
	add.cc.s64 	%rd763, %rd18751, %rd18749;
	addc.cc.s64 	%rd18753, %rd18752, %rd18750;
	mul.lo.s64 	%rd18754, %rd718, %rd18739;
	mul.hi.u64 	%rd18755, %rd718, %rd18739;
	add.cc.s64 	%rd18756, %rd18753, %rd18736;
	addc.cc.s64 	%rd18757, %rd18661, 0;
	add.cc.s64 	%rd764, %rd18756, %rd18754;
	addc.cc.s64 	%rd18758, %rd18757, %rd18755;
	add.s64 	%rd22987, %rd18738, %rd18758;
	setp.gt.u64 	%p2433, %rd22987, %rd718;
	@%p2433 bra 	$L__BB0_315;
	setp.lt.u64 	%p2434, %rd22987, %rd718;
	mov.u32 	%r1096, %r536;
	mov.u64 	%rd22988, %rd764;
	mov.u64 	%rd22989, %rd763;
	mov.u64 	%rd22990, %rd762;
	@%p2434 bra 	$L__BB0_316;
	setp.lt.u64 	%p2435, %rd719, %rd764;
	@%p2435 bra 	$L__BB0_315;
	setp.gt.u64 	%p2436, %rd719, %rd764;
	mov.u32 	%r1096, %r536;
	mov.u64 	%rd22988, %rd764;
	mov.u64 	%rd22989, %rd763;
	mov.u64 	%rd22990, %rd762;
	@%p2436 bra 	$L__BB0_316;
	setp.lt.u64 	%p2437, %rd720, %rd763;
	@%p2437 bra 	$L__BB0_315;
	setp.gt.u64 	%p2438, %rd720, %rd763;
	setp.gt.u64 	%p2439, %rd721, %rd762;
	or.pred  	%p2440, %p2438, %p2439;
	mov.u32 	%r1096, %r536;
	mov.u64 	%rd22988, %rd764;
	mov.u64 	%rd22989, %rd763;
	mov.u64 	%rd22990, %rd762;
	@%p2440 bra 	$L__BB0_316;
$L__BB0_315:
	sub.s64 	%rd22990, %rd762, %rd721;
	setp.lt.u64 	%p2441, %rd762, %rd721;
	selp.u64 	%rd18759, 1, 0, %p2441;
	add.s64 	%rd18760, %rd720, %rd18759;
	sub.s64 	%rd22989, %rd763, %rd18760;
	setp.lt.u64 	%p2442, %rd763, %rd18760;
	selp.u64 	%rd18761, 1, 0, %p2442;
	add.s64 	%rd18762, %rd719, %rd18761;
	sub.s64 	%rd22988, %rd764, %rd18762;
	setp.lt.u64 	%p2443, %rd764, %rd18762;
	selp.u64 	%rd18763, 1, 0, %p2443;
	add.s64 	%rd18764, %rd718, %rd18763;
	sub.s64 	%rd22987, %rd22987, %rd18764;
	mov.u32 	%r1096, %r536;
$L__BB0_316:
	setp.ne.s32 	%p2444, %r1097, 0;
	mov.b64 	%rd23255, 0;
	mov.b32 	%r1097, 1;
	mov.u64 	%rd23256, %rd23255;
	mov.u64 	%rd23257, %rd23255;
	mov.u64 	%rd23258, %rd23255;
	mov.u64 	%rd23259, %rd23367;
	mov.u64 	%rd23260, %rd23368;
	mov.u64 	%rd23261, %rd23369;
	mov.u64 	%rd23262, %rd23370;
	mov.u64 	%rd23263, %rd23367;
	mov.u64 	%rd23264, %rd23368;
	mov.u64 	%rd23265, %rd23369;
	mov.u64 	%rd23266, %rd23370;
	@%p2444 bra 	$L__BB0_856;
	or.b64  	%rd18767, %rd44, %rd43;
	or.b64  	%rd18768, %rd18767, %rd42;
	or.b64  	%rd18769, %rd18768, %rd41;
	setp.eq.s64 	%p2445, %rd18769, 0;
	mov.u64 	%rd23259, %rd23367;
	mov.u64 	%rd23260, %rd23368;
	mov.u64 	%rd23261, %rd23369;
	mov.u64 	%rd23262, %rd23370;
	mov.u64 	%rd23263, %rd23367;
	mov.u64 	%rd23264, %rd23368;
	mov.u64 	%rd23265, %rd23369;
	mov.u64 	%rd23266, %rd23370;
	@%p2445 bra 	$L__BB0_856;
	or.b64  	%rd18771, %rd48, %rd47;
	or.b64  	%rd18772, %rd18771, %rd46;
	or.b64  	%rd18773, %rd18772, %rd45;
	setp.eq.s64 	%p2446, %rd18773, 0;
	mov.u64 	%rd23256, %rd23255;
	mov.u64 	%rd23257, %rd23255;
	mov.u64 	%rd23258, %rd23255;
	mov.u64 	%rd23259, %rd23367;
	mov.u64 	%rd23260, %rd23368;
	mov.u64 	%rd23261, %rd23369;
	mov.u64 	%rd23262, %rd23370;
	mov.u64 	%rd23263, %rd23367;
	mov.u64 	%rd23264, %rd23368;
	mov.u64 	%rd23265, %rd23369;
	mov.u64 	%rd23266, %rd23370;
	@%p2446 bra 	$L__BB0_856;
	ld.const.u64 	%rd782, [P_CONST+24];
	ld.const.u64 	%rd783, [P_CONST+16];
	ld.const.u64 	%rd784, [P_CONST+8];
	ld.const.u64 	%rd785, [P_CONST];
	and.b64  	%rd18774, %rd48, 4294967295;
	shr.u64 	%rd18775, %rd48, 32;
	mul.lo.s64 	%rd18776, %rd18774, %rd18774;
	mul.lo.s64 	%rd18777, %rd18775, %rd18774;
	shr.u64 	%rd18778, %rd18776, 32;
	shl.b64 	%rd18779, %rd18777, 1;
	and.b64  	%rd18780, %rd18779, 8589934590;
	add.s64 	%rd18781, %rd18778, %rd18780;
	shr.u64 	%rd18782, %rd18777, 31;
	and.b64  	%rd18783, %rd18782, 8589934590;
	mad.lo.s64 	%rd18784, %rd18775, %rd18775, %rd18783;
	shr.u64 	%rd18785, %rd18781, 32;
	shl.b64 	%rd18786, %rd18781, 32;
	and.b64  	%rd18787, %rd18776, 4294967293;
	or.b64  	%rd18788, %rd18786, %rd18787;
	add.s64 	%rd18789, %rd18784, %rd18785;
	shr.u64 	%rd18790, %rd47, 32;
	and.b64  	%rd18791, %rd47, 4294967295;
	mul.lo.s64 	%rd18792, %rd18791, %rd18774;
	mul.lo.s64 	%rd18793, %rd18790, %rd18774;
	mul.lo.s64 	%rd18794, %rd18791, %rd18775;
	shr.u64 	%rd18795, %rd18792, 32;
	and.b64  	%rd18796, %rd18793, 4294967295;
	add.s64 	%rd18797, %rd18795, %rd18796;
	and.b64  	%rd18798, %rd18794, 4294967295;
	add.s64 	%rd18799, %rd18797, %rd18798;
	shr.u64 	%rd18800, %rd18793, 32;
	mad.lo.s64 	%rd18801, %rd18790, %rd18775, %rd18800;
	shr.u64 	%rd18802, %rd18794, 32;
	add.s64 	%rd18803, %rd18801, %rd18802;
	shr.u64 	%rd18804, %rd18799, 32;
	shl.b64 	%rd18805, %rd18799, 32;
	and.b64  	%rd18806, %rd18792, 4294967295;
	or.b64  	%rd18807, %rd18805, %rd18806;
	add.s64 	%rd18808, %rd18803, %rd18804;
	shr.u64 	%rd18809, %rd46, 32;
	and.b64  	%rd18810, %rd46, 4294967295;
	mul.lo.s64 	%rd18811, %rd18810, %rd18774;
	mul.lo.s64 	%rd18812, %rd18809, %rd18774;
	mul.lo.s64 	%rd18813, %rd18810, %rd18775;
	shr.u64 	%rd18814, %rd18811, 32;
	and.b64  	%rd18815, %rd18812, 4294967295;
	add.s64 	%rd18816, %rd18814, %rd18815;
	and.b64  	%rd18817, %rd18813, 4294967295;
	add.s64 	%rd18818, %rd18816, %rd18817;
	shr.u64 	%rd18819, %rd18812, 32;
	mad.lo.s64 	%rd18820, %rd18809, %rd18775, %rd18819;
	shr.u64 	%rd18821, %rd18813, 32;
	add.s64 	%rd18822, %rd18820, %rd18821;
	shr.u64 	%rd18823, %rd18818, 32;
	shl.b64 	%rd18824, %rd18818, 32;
	and.b64  	%rd18825, %rd18811, 4294967295;
	or.b64  	%rd18826, %rd18824, %rd18825;
	add.s64 	%rd18827, %rd18822, %rd18823;
	shr.u64 	%rd18828, %rd45, 32;
	and.b64  	%rd18829, %rd45, 4294967295;
	mul.lo.s64 	%rd18830, %rd18829, %rd18774;
	mul.lo.s64 	%rd18831, %rd18828, %rd18774;
	mul.lo.s64 	%rd18832, %rd18829, %rd18775;
	shr.u64 	%rd18833, %rd18830, 32;
	and.b64  	%rd18834, %rd18831, 4294967295;
	add.s64 	%rd18835, %rd18833, %rd18834;
	and.b64  	%rd18836, %rd18832, 4294967295;
	add.s64 	%rd18837, %rd18835, %rd18836;
	shr.u64 	%rd18838, %rd18831, 32;
	mad.lo.s64 	%rd18839, %rd18828, %rd18775, %rd18838;
	shr.u64 	%rd18840, %rd18832, 32;
	add.s64 	%rd18841, %rd18839, %rd18840;
	shr.u64 	%rd18842, %rd18837, 32;
	shl.b64 	%rd18843, %rd18837, 32;
	and.b64  	%rd18844, %rd18830, 4294967295;
	or.b64  	%rd18845, %rd18843, %rd18844;
	add.s64 	%rd18846, %rd18841, %rd18842;
	shl.b64 	%rd18847, %rd18807, 1;
	shr.u64 	%rd18848, %rd18805, 63;
	add.s64 	%rd18849, %rd18808, %rd18808;
	add.s64 	%rd18850, %rd18849, %rd18848;
	mul.lo.s64 	%rd18851, %rd18791, %rd18791;
	mul.lo.s64 	%rd18852, %rd18790, %rd18791;
	shr.u64 	%rd18853, %rd18851, 32;
	shl.b64 	%rd18854, %rd18852, 1;
	and.b64  	%rd18855, %rd18854, 8589934590;
	add.s64 	%rd18856, %rd18853, %rd18855;
	shr.u64 	%rd18857, %rd18852, 31;
	and.b64  	%rd18858, %rd18857, 8589934590;
	mad.lo.s64 	%rd18859, %rd18790, %rd18790, %rd18858;
	shr.u64 	%rd18860, %rd18856, 32;
	shl.b64 	%rd18861, %rd18856, 32;
	and.b64  	%rd18862, %rd18851, 4294967293;
	or.b64  	%rd18863, %rd18861, %rd18862;
	add.s64 	%rd18864, %rd18826, %rd18848;
	add.s64 	%rd18865, %rd18864, %rd18863;
	max.u64 	%rd18866, %rd18826, %rd18864;
	setp.gt.u64 	%p2447, %rd18866, %rd18865;
	selp.u64 	%rd18867, 1, 0, %p2447;
	add.s64 	%rd18868, %rd18859, %rd18827;
	add.s64 	%rd18869, %rd18868, %rd18860;
	add.s64 	%rd18870, %rd18869, %rd18867;
	mul.lo.s64 	%rd18871, %rd18810, %rd18791;
	mul.lo.s64 	%rd18872, %rd18809, %rd18791;
	mul.lo.s64 	%rd18873, %rd18810, %rd18790;
	shr.u64 	%rd18874, %rd18871, 32;
	and.b64  	%rd18875, %rd18872, 4294967295;
	add.s64 	%rd18876, %rd18874, %rd18875;
	and.b64  	%rd18877, %rd18873, 4294967295;
	add.s64 	%rd18878, %rd18876, %rd18877;
	shr.u64 	%rd18879, %rd18872, 32;
	mad.lo.s64 	%rd18880, %rd18809, %rd18790, %rd18879;
	shr.u64 	%rd18881, %rd18873, 32;
	add.s64 	%rd18882, %rd18880, %rd18881;
	shr.u64 	%rd18883, %rd18878, 32;
	shl.b64 	%rd18884, %rd18878, 32;
	and.b64  	%rd18885, %rd18871, 4294967295;
	or.b64  	%rd18886, %rd18884, %rd18885;
	add.s64 	%rd18887, %rd18845, %rd18867;
	add.s64 	%rd18888, %rd18887, %rd18886;
	max.u64 	%rd18889, %rd18845, %rd18887;
	setp.gt.u64 	%p2448, %rd18889, %rd18888;
	selp.u64 	%rd18890, 1, 0, %p2448;
	add.s64 	%rd18891, %rd18882, %rd18846;
	add.s64 	%rd18892, %rd18891, %rd18883;
	add.s64 	%rd18893, %rd18892, %rd18890;
	add.s64 	%rd18894, %rd18865, %rd18826;
	setp.lt.u64 	%p2449, %rd18894, %rd18865;
	selp.u64 	%rd18895, 1, 0, %p2449;
	add.s64 	%rd18896, %rd18827, %rd18870;
	add.s64 	%rd18897, %rd18896, %rd18895;
	add.s64 	%rd18898, %rd18888, %rd18895;
	add.s64 	%rd18899, %rd18898, %rd18886;
	max.u64 	%rd18900, %rd18888, %rd18898;
	setp.gt.u64 	%p2450, %rd18900, %rd18899;
	selp.u64 	%rd18901, 1, 0, %p2450;
	add.s64 	%rd18902, %rd18882, %rd18893;
	add.s64 	%rd18903, %rd18902, %rd18883;
	add.s64 	%rd18904, %rd18903, %rd18901;
	add.s64 	%rd18905, %rd18899, %rd18845;
	setp.lt.u64 	%p2451, %rd18905, %rd18899;
	selp.u64 	%rd18906, 1, 0, %p2451;
	add.s64 	%rd18907, %rd18846, %rd18904;
	add.s64 	%rd18908, %rd18907, %rd18906;
	ld.const.u64 	%rd18909, [MU_P];
	mul.lo.s64 	%rd18910, %rd18909, %rd18788;
	mul.lo.s64 	%rd18911, %rd785, %rd18910;
	mul.hi.u64 	%rd18912, %rd785, %rd18910;
	add.cc.s64 	%rd18913, %rd18911, %rd18788;
	addc.cc.s64 	%rd18914, %rd18912, 0;
	mul.lo.s64 	%rd18915, %rd784, %rd18910;
	mul.hi.u64 	%rd18916, %rd784, %rd18910;
	mov.b64 	%rd18917, 0;
	add.cc.s64 	%rd18918, %rd18914, %rd18847;
	addc.cc.s64 	%rd18919, %rd18917, 0;
	add.cc.s64 	%rd18920, %rd18918, %rd18915;
	addc.cc.s64 	%rd18921, %rd18919, %rd18916;
	mul.lo.s64 	%rd18922, %rd783, %rd18910;
	mul.hi.u64 	%rd18923, %rd783, %rd18910;
	add.cc.s64 	%rd18924, %rd18921, %rd18894;
	addc.cc.s64 	%rd18925, %rd18917, 0;
	add.cc.s64 	%rd18926, %rd18924, %rd18922;
	addc.cc.s64 	%rd18927, %rd18925, %rd18923;
	mul.lo.s64 	%rd18928, %rd782, %rd18910;
	mul.hi.u64 	%rd18929, %rd782, %rd18910;
	add.cc.s64 	%rd18930, %rd18927, %rd18905;
	addc.cc.s64 	%rd18931, %rd18917, 0;
	add.cc.s64 	%rd18932, %rd18930, %rd18928;
	addc.cc.s64 	%rd18933, %rd18931, %rd18929;
	add.s64 	%rd18934, %rd18789, %rd18933;
	setp.lt.u64 	%p2452, %rd18934, %rd18789;
	selp.u64 	%rd18935, 1, 0, %p2452;
	add.s64 	%rd18936, %rd18850, %rd18935;
	setp.lt.u64 	%p2453, %rd18936, %rd18850;
	selp.u64 	%rd18937, 1, 0, %p2453;
	add.s64 	%rd18938, %rd18897, %rd18937;
	setp.lt.u64 	%p2454, %rd18938, %rd18897;
	selp.u64 	%rd18939, 1, 0, %p2454;
	add.s64 	%rd18940, %rd18908, %rd18939;
	mul.lo.s64 	%rd18941, %rd18909, %rd18920;
	mul.lo.s64 	%rd18942, %rd785, %rd18941;
	mul.hi.u64 	%rd18943, %rd785, %rd18941;
	add.cc.s64 	%rd18944, %rd18942, %rd18920;
	addc.cc.s64 	%rd18945, %rd18943, 0;
	mul.lo.s64 	%rd18946, %rd784, %rd18941;
	mul.hi.u64 	%rd18947, %rd784, %rd18941;
	add.cc.s64 	%rd18948, %rd18945, %rd18926;
	addc.cc.s64 	%rd18949, %rd18917, 0;
	add.cc.s64 	%rd18950, %rd18948, %rd18946;
	addc.cc.s64 	%rd18951, %rd18949, %rd18947;
	mul.lo.s64 	%rd18952, %rd783, %rd18941;
	mul.hi.u64 	%rd18953, %rd783, %rd18941;
	add.cc.s64 	%rd18954, %rd18951, %rd18932;
	addc.cc.s64 	%rd18955, %rd18917, 0;
	add.cc.s64 	%rd18956, %rd18954, %rd18952;
	addc.cc.s64 	%rd18957, %rd18955, %rd18953;
	mul.lo.s64 	%rd18958, %rd782, %rd18941;
	mul.hi.u64 	%rd18959, %rd782, %rd18941;
	add.cc.s64 	%rd18960, %rd18957, %rd18934;
	addc.cc.s64 	%rd18961, %rd18917, 0;
	add.cc.s64 	%rd18962, %rd18960, %rd18958;
	addc.cc.s64 	%rd18963, %rd18961, %rd18959;
	add.s64 	%rd18964, %rd18936, %rd18963;
	setp.lt.u64 	%p2455, %rd18964, %rd18936;
	selp.u64 	%rd18965, 1, 0, %p2455;
	add.s64 	%rd18966, %rd18938, %rd18965;
	setp.lt.u64 	%p2456, %rd18966, %rd18938;
	selp.u64 	%rd18967, 1, 0, %p2456;
	add.s64 	%rd18968, %rd18940, %rd18967;
	mul.lo.s64 	%rd18969, %rd18909, %rd18950;
	mul.lo.s64 	%rd18970, %rd785, %rd18969;
	mul.hi.u64 	%rd18971, %rd785, %rd18969;
	add.cc.s64 	%rd18972, %rd18970, %rd18950;
	addc.cc.s64 	%rd18973, %rd18971, 0;
	mul.lo.s64 	%rd18974, %rd784, %rd18969;
	mul.hi.u64 	%rd18975, %rd784, %rd18969;
	add.cc.s64 	%rd18976, %rd18973, %rd18956;
	addc.cc.s64 	%rd18977, %rd18917, 0;
	add.cc.s64 	%rd18978, %rd18976, %rd18974;
	addc.cc.s64 	%rd18979, %rd18977, %rd18975;
	mul.lo.s64 	%rd18980, %rd783, %rd18969;
	mul.hi.u64 	%rd18981, %rd783, %rd18969;
	add.cc.s64 	%rd18982, %rd18979, %rd18962;
	addc.cc.s64 	%rd18983, %rd18917, 0;
	add.cc.s64 	%rd18984, %rd18982, %rd18980;
	addc.cc.s64 	%rd18985, %rd18983, %rd18981;
	mul.lo.s64 	%rd18986, %rd782, %rd18969;
	mul.hi.u64 	%rd18987, %rd782, %rd18969;
	add.cc.s64 	%rd18988, %rd18985, %rd18964;
	addc.cc.s64 	%rd18989, %rd18917, 0;
	add.cc.s64 	%rd18990, %rd18988, %rd18986;
	addc.cc.s64 	%rd18991, %rd18989, %rd18987;
	add.s64 	%rd18992, %rd18966, %rd18991;
	setp.lt.u64 	%p2457, %rd18992, %rd18966;
	selp.u64 	%rd18993, 1, 0, %p2457;
	add.s64 	%rd18994, %rd18968, %rd18993;
	mul.lo.s64 	%rd18995, %rd18909, %rd18978;
	mul.lo.s64 	%rd18996, %rd785, %rd18995;
	mul.hi.u64 	%rd18997, %rd785, %rd18995;
	add.cc.s64 	%rd18998, %rd18996, %rd18978;
	addc.cc.s64 	%rd18999, %rd18997, 0;
	mul.lo.s64 	%rd19000, %rd784, %rd18995;
	mul.hi.u64 	%rd19001, %rd784, %rd18995;
	add.cc.s64 	%rd19002, %rd18999, %rd18984;
	addc.cc.s64 	%rd19003, %rd18917, 0;
	add.cc.s64 	%rd786, %rd19002, %rd19000;
	addc.cc.s64 	%rd19004, %rd19003, %rd19001;
	mul.lo.s64 	%rd19005, %rd783, %rd18995;
	mul.hi.u64 	%rd19006, %rd783, %rd18995;
	add.cc.s64 	%rd19007, %rd19004, %rd18990;
	addc.cc.s64 	%rd19008, %rd18917, 0;
	add.cc.s64 	%rd787, %rd19007, %rd19005;
	addc.cc.s64 	%rd19009, %rd19008, %rd19006;
	mul.lo.s64 	%rd19010, %rd782, %rd18995;
	mul.hi.u64 	%rd19011, %rd782, %rd18995;
	add.cc.s64 	%rd19012, %rd19009, %rd18992;
	addc.cc.s64 	%rd19013, %rd18917, 0;
	add.cc.s64 	%rd788, %rd19012, %rd19010;
	addc.cc.s64 	%rd19014, %rd19013, %rd19011;
	add.s64 	%rd23002, %rd18994, %rd19014;
	setp.gt.u64 	%p2458, %rd23002, %rd782;
	@%p2458 bra 	$L__BB0_325;
	setp.lt.u64 	%p2459, %rd23002, %rd782;
	mov.u64 	%rd22999, %rd786;
	mov.u64 	%rd23000, %rd787;
	mov.u64 	%rd23001, %rd788;
	@%p2459 bra 	$L__BB0_326;
	setp.lt.u64 	%p2460, %rd783, %rd788;
	@%p2460 bra 	$L__BB0_325;
	setp.gt.u64 	%p2461, %rd783, %rd788;
	mov.u64 	%rd22999, %rd786;
	mov.u64 	%rd23000, %rd787;
	mov.u64 	%rd23001, %rd788;
	@%p2461 bra 	$L__BB0_326;
	setp.lt.u64 	%p2462, %rd784, %rd787;
	@%p2462 bra 	$L__BB0_325;
	setp.gt.u64 	%p2463, %rd784, %rd787;
	setp.gt.u64 	%p2464, %rd785, %rd786;
	or.pred  	%p2465, %p2463, %p2464;
	mov.u64 	%rd22999, %rd786;
	mov.u64 	%rd23000, %rd787;
	mov.u64 	%rd23001, %rd788;
	@%p2465 bra 	$L__BB0_326;
$L__BB0_325:
	sub.s64 	%rd22999, %rd786, %rd785;
	setp.lt.u64 	%p2466, %rd786, %rd785;
	selp.u64 	%rd19015, 1, 0, %p2466;
	add.s64 	%rd19016, %rd784, %rd19015;
	sub.s64 	%rd23000, %rd787, %rd19016;
	setp.lt.u64 	%p2467, %rd787, %rd19016;
	selp.u64 	%rd19017, 1, 0, %p2467;
	add.s64 	%rd19018, %rd783, %rd19017;
	sub.s64 	%rd23001, %rd788, %rd19018;
	setp.lt.u64 	%p2468, %rd788, %rd19018;
	selp.u64 	%rd19019, 1, 0, %p2468;
	add.s64 	%rd19020, %rd782, %rd19019;
	sub.s64 	%rd23002, %rd23002, %rd19020;
$L__BB0_326:
	and.b64  	%rd802, %rd52, 4294967295;
	shr.u64 	%rd803, %rd52, 32;
	shr.u64 	%rd804, %rd22999, 32;
	and.b64  	%rd805, %rd22999, 4294967295;
	mul.lo.s64 	%rd19021, %rd805, %rd802;
	mul.lo.s64 	%rd19022, %rd804, %rd802;
	mul.lo.s64 	%rd19023, %rd805, %rd803;
	shr.u64 	%rd19024, %rd19021, 32;
	and.b64  	%rd19025, %rd19022, 4294967295;
	add.s64 	%rd19026, %rd19024, %rd19025;
	and.b64  	%rd19027, %rd19023, 4294967295;
	add.s64 	%rd19028, %rd19026, %rd19027;
	shr.u64 	%rd19029, %rd19022, 32;
	mad.lo.s64 	%rd19030, %rd804, %rd803, %rd19029;
	shr.u64 	%rd19031, %rd19023, 32;
	add.s64 	%rd19032, %rd19030, %rd19031;
	shr.u64 	%rd19033, %rd19028, 32;
	shl.b64 	%rd19034, %rd19028, 32;
	and.b64  	%rd19035, %rd19021, 4294967295;
	or.b64  	%rd19036, %rd19034, %rd19035;
	add.s64 	%rd19037, %rd19032, %rd19033;
	shr.u64 	%rd806, %rd23000, 32;
	and.b64  	%rd807, %rd23000, 4294967295;
	mul.lo.s64 	%rd19038, %rd807, %rd802;
	mul.lo.s64 	%rd19039, %rd806, %rd802;
	mul.lo.s64 	%rd19040, %rd807, %rd803;
	shr.u64 	%rd19041, %rd19038, 32;
	and.b64  	%rd19042, %rd19039, 4294967295;
	add.s64 	%rd19043, %rd19041, %rd19042;
	and.b64  	%rd19044, %rd19040, 4294967295;
	add.s64 	%rd19045, %rd19043, %rd19044;
	shr.u64 	%rd19046, %rd19039, 32;
	mad.lo.s64 	%rd19047, %rd806, %rd803, %rd19046;
	shr.u64 	%rd19048, %rd19040, 32;
	add.s64 	%rd19049, %rd19047, %rd19048;
	shr.u64 	%rd19050, %rd19045, 32;
	shl.b64 	%rd19051, %rd19045, 32;
	and.b64  	%rd19052, %rd19038, 4294967295;
	or.b64  	%rd19053, %rd19051, %rd19052;
	add.s64 	%rd19054, %rd19049, %rd19050;
	shr.u64 	%rd808, %rd23001, 32;
	and.b64  	%rd809, %rd23001, 4294967295;
	mul.lo.s64 	%rd19055, %rd809, %rd802;
	mul.lo.s64 	%rd19056, %rd808, %rd802;
	mul.lo.s64 	%rd19057, %rd809, %rd803;
	shr.u64 	%rd19058, %rd19055, 32;
	and.b64  	%rd19059, %rd19056, 4294967295;
	add.s64 	%rd19060, %rd19058, %rd19059;
	and.b64  	%rd19061, %rd19057, 4294967295;
	add.s64 	%rd19062, %rd19060, %rd19061;
	shr.u64 	%rd19063, %rd19056, 32;
	mad.lo.s64 	%rd19064, %rd808, %rd803, %rd19063;
	shr.u64 	%rd19065, %rd19057, 32;
	add.s64 	%rd19066, %rd19064, %rd19065;
	shr.u64 	%rd19067, %rd19062, 32;
	shl.b64 	%rd19068, %rd19062, 32;
	and.b64  	%rd19069, %rd19055, 4294967295;
	or.b64  	%rd19070, %rd19068, %rd19069;
	add.s64 	%rd19071, %rd19066, %rd19067;
	shr.u64 	%rd810, %rd23002, 32;
	and.b64  	%rd811, %rd23002, 4294967295;
	mul.lo.s64 	%rd19072, %rd811, %rd802;
	mul.lo.s64 	%rd19073, %rd810, %rd802;
	mul.lo.s64 	%rd19074, %rd811, %rd803;
	shr.u64 	%rd19075, %rd19072, 32;
	and.b64  	%rd19076, %rd19073, 4294967295;
	add.s64 	%rd19077, %rd19075, %rd19076;
	and.b64  	%rd19078, %rd19074, 4294967295;
	add.s64 	%rd19079, %rd19077, %rd19078;
	shr.u64 	%rd19080, %rd19073, 32;
	mad.lo.s64 	%rd19081, %rd810, %rd803, %rd19080;
	shr.u64 	%rd19082, %rd19074, 32;
	add.s64 	%rd19083, %rd19081, %rd19082;
	shr.u64 	%rd19084, %rd19079, 32;
	shl.b64 	%rd19085, %rd19079, 32;
	and.b64  	%rd19086, %rd19072, 4294967295;
	or.b64  	%rd19087, %rd19085, %rd19086;
	add.s64 	%rd19088, %rd19083, %rd19084;
	and.b64  	%rd812, %rd51, 4294967295;
	shr.u64 	%rd813, %rd51, 32;
	mul.lo.s64 	%rd19089, %rd805, %rd812;
	mul.lo.s64 	%rd19090, %rd804, %rd812;
	mul.lo.s64 	%rd19091, %rd805, %rd813;
	shr.u64 	%rd19092, %rd19089, 32;
	and.b64  	%rd19093, %rd19090, 4294967295;
	add.s64 	%rd19094, %rd19092, %rd19093;
	and.b64  	%rd19095, %rd19091, 4294967295;
	add.s64 	%rd19096, %rd19094, %rd19095;
	shr.u64 	%rd19097, %rd19090, 32;
	mad.lo.s64 	%rd19098, %rd804, %rd813, %rd19097;
	shr.u64 	%rd19099, %rd19091, 32;
	add.s64 	%rd19100, %rd19098, %rd19099;
	shr.u64 	%rd19101, %rd19096, 32;
	shl.b64 	%rd19102, %rd19096, 32;
	and.b64  	%rd19103, %rd19089, 4294967295;
	or.b64  	%rd19104, %rd19102, %rd19103;
	add.s64 	%rd19105, %rd19053, %rd19104;
	setp.lt.u64 	%p2469, %rd19105, %rd19053;
	selp.u64 	%rd19106, 1, 0, %p2469;
	add.s64 	%rd19107, %rd19100, %rd19054;
	add.s64 	%rd19108, %rd19107, %rd19101;
	add.s64 	%rd19109, %rd19108, %rd19106;
	mul.lo.s64 	%rd19110, %rd807, %rd812;
	mul.lo.s64 	%rd19111, %rd806, %rd812;
	mul.lo.s64 	%rd19112, %rd807, %rd813;
	shr.u64 	%rd19113, %rd19110, 32;
	and.b64  	%rd19114, %rd19111, 4294967295;
	add.s64 	%rd19115, %rd19113, %rd19114;
	and.b64  	%rd19116, %rd19112, 4294967295;
	add.s64 	%rd19117, %rd19115, %rd19116;
	shr.u64 	%rd19118, %rd19111, 32;
	mad.lo.s64 	%rd19119, %rd806, %rd813, %rd19118;
	shr.u64 	%rd19120, %rd19112, 32;
	add.s64 	%rd19121, %rd19119, %rd19120;
	shr.u64 	%rd19122, %rd19117, 32;
	shl.b64 	%rd19123, %rd19117, 32;
	and.b64  	%rd19124, %rd19110, 4294967295;
	or.b64  	%rd19125, %rd19123, %rd19124;
	add.s64 	%rd19126, %rd19070, %rd19106;
	add.s64 	%rd19127, %rd19126, %rd19125;
	max.u64 	%rd19128, %rd19070, %rd19126;
	setp.gt.u64 	%p2470, %rd19128, %rd19127;
	selp.u64 	%rd19129, 1, 0, %p2470;
	add.s64 	%rd19130, %rd19121, %rd19071;
	add.s64 	%rd19131, %rd19130, %rd19122;
	add.s64 	%rd19132, %rd19131, %rd19129;
	mul.lo.s64 	%rd19133, %rd809, %rd812;
	mul.lo.s64 	%rd19134, %rd808, %rd812;
	mul.lo.s64 	%rd19135, %rd809, %rd813;
	shr.u64 	%rd19136, %rd19133, 32;
	and.b64  	%rd19137, %rd19134, 4294967295;
	add.s64 	%rd19138, %rd19136, %rd19137;
	and.b64  	%rd19139, %rd19135, 4294967295;
	add.s64 	%rd19140, %rd19138, %rd19139;
	shr.u64 	%rd19141, %rd19134, 32;
	mad.lo.s64 	%rd19142, %rd808, %rd813, %rd19141;
	shr.u64 	%rd19143, %rd19135, 32;
	add.s64 	%rd19144, %rd19142, %rd19143;
	shr.u64 	%rd19145, %rd19140, 32;
	shl.b64 	%rd19146, %rd19140, 32;
	and.b64  	%rd19147, %rd19133, 4294967295;
	or.b64  	%rd19148, %rd19146, %rd19147;
	add.s64 	%rd19149, %rd19087, %rd19129;
	add.s64 	%rd19150, %rd19149, %rd19148;
	max.u64 	%rd19151, %rd19087, %rd19149;
	setp.gt.u64 	%p2471, %rd19151, %rd19150;
	selp.u64 	%rd19152, 1, 0, %p2471;
	add.s64 	%rd19153, %rd19144, %rd19088;
	add.s64 	%rd19154, %rd19153, %rd19145;
	add.s64 	%rd19155, %rd19154, %rd19152;
	and.b64  	%rd814, %rd50, 4294967295;
	shr.u64 	%rd815, %rd50, 32;
	mul.lo.s64 	%rd19156, %rd805, %rd814;
	mul.lo.s64 	%rd19157, %rd804, %rd814;
	mul.lo.s64 	%rd19158, %rd805, %rd815;
	shr.u64 	%rd19159, %rd19156, 32;
	and.b64  	%rd19160, %rd19157, 4294967295;
	add.s64 	%rd19161, %rd19159, %rd19160;
	and.b64  	%rd19162, %rd19158, 4294967295;
	add.s64 	%rd19163, %rd19161, %rd19162;
	shr.u64 	%rd19164, %rd19157, 32;
	mad.lo.s64 	%rd19165, %rd804, %rd815, %rd19164;
	shr.u64 	%rd19166, %rd19158, 32;
	add.s64 	%rd19167, %rd19165, %rd19166;
	shr.u64 	%rd19168, %rd19163, 32;
	shl.b64 	%rd19169, %rd19163, 32;
	and.b64  	%rd19170, %rd19156, 4294967295;
	or.b64  	%rd19171, %rd19169, %rd19170;
	add.s64 	%rd19172, %rd19127, %rd19171;
	setp.lt.u64 	%p2472, %rd19172, %rd19127;
	selp.u64 	%rd19173, 1, 0, %p2472;
	add.s64 	%rd19174, %rd19167, %rd19132;
	add.s64 	%rd19175, %rd19174, %rd19168;
	add.s64 	%rd19176, %rd19175, %rd19173;
	mul.lo.s64 	%rd19177, %rd807, %rd814;
	mul.lo.s64 	%rd19178, %rd806, %rd814;
	mul.lo.s64 	%rd19179, %rd807, %rd815;
	shr.u64 	%rd19180, %rd19177, 32;
	and.b64  	%rd19181, %rd19178, 4294967295;
	add.s64 	%rd19182, %rd19180, %rd19181;
	and.b64  	%rd19183, %rd19179, 4294967295;
	add.s64 	%rd19184, %rd19182, %rd19183;
	shr.u64 	%rd19185, %rd19178, 32;
	mad.lo.s64 	%rd19186, %rd806, %rd815, %rd19185;
	shr.u64 	%rd19187, %rd19179, 32;
	add.s64 	%rd19188, %rd19186, %rd19187;
	shr.u64 	%rd19189, %rd19184, 32;
	shl.b64 	%rd19190, %rd19184, 32;
	and.b64  	%rd19191, %rd19177, 4294967295;
	or.b64  	%rd19192, %rd19190, %rd19191;
	add.s64 	%rd19193, %rd19150, %rd19173;
	add.s64 	%rd19194, %rd19193, %rd19192;
	max.u64 	%rd19195, %rd19150, %rd19193;
	setp.gt.u64 	%p2473, %rd19195, %rd19194;
	selp.u64 	%rd19196, 1, 0, %p2473;
	add.s64 	%rd19197, %rd19188, %rd19155;
	add.s64 	%rd19198, %rd19197, %rd19189;
	add.s64 	%rd19199, %rd19198, %rd19196;
	and.b64  	%rd816, %rd49, 4294967295;
	shr.u64 	%rd817, %rd49, 32;
	mul.lo.s64 	%rd19200, %rd805, %rd816;
	mul.lo.s64 	%rd19201, %rd804, %rd816;
	mul.lo.s64 	%rd19202, %rd805, %rd817;
	shr.u64 	%rd19203, %rd19200, 32;
	and.b64  	%rd19204, %rd19201, 4294967295;
	add.s64 	%rd19205, %rd19203, %rd19204;
	and.b64  	%rd19206, %rd19202, 4294967295;
	add.s64 	%rd19207, %rd19205, %rd19206;
	shr.u64 	%rd19208, %rd19201, 32;
	mad.lo.s64 	%rd19209, %rd804, %rd817, %rd19208;
	shr.u64 	%rd19210, %rd19202, 32;
	add.s64 	%rd19211, %rd19209, %rd19210;
	shr.u64 	%rd19212, %rd19207, 32;
	shl.b64 	%rd19213, %rd19207, 32;
	and.b64  	%rd19214, %rd19200, 4294967295;
	or.b64  	%rd19215, %rd19213, %rd19214;
	add.s64 	%rd19216, %rd19194, %rd19215;
	setp.lt.u64 	%p2474, %rd19216, %rd19194;
	selp.u64 	%rd19217, 1, 0, %p2474;
	add.s64 	%rd19218, %rd19211, %rd19199;
	add.s64 	%rd19219, %rd19218, %rd19212;
	add.s64 	%rd19220, %rd19219, %rd19217;
	mul.lo.s64 	%rd19222, %rd18909, %rd19036;
	mul.lo.s64 	%rd19223, %rd785, %rd19222;
	mul.hi.u64 	%rd19224, %rd785, %rd19222;
	add.cc.s64 	%rd19225, %rd19223, %rd19036;
	addc.cc.s64 	%rd19226, %rd19224, 0;
	mul.lo.s64 	%rd19227, %rd784, %rd19222;
	mul.hi.u64 	%rd19228, %rd784, %rd19222;
	mov.b64 	%rd19229, 0;
	add.cc.s64 	%rd19230, %rd19226, %rd19105;
	addc.cc.s64 	%rd19231, %rd19229, 0;
	add.cc.s64 	%rd19232, %rd19230, %rd19227;
	addc.cc.s64 	%rd19233, %rd19231, %rd19228;
	mul.lo.s64 	%rd19234, %rd783, %rd19222;
	mul.hi.u64 	%rd19235, %rd783, %rd19222;
	add.cc.s64 	%rd19236, %rd19233, %rd19172;
	addc.cc.s64 	%rd19237, %rd19229, 0;
	add.cc.s64 	%rd19238, %rd19236, %rd19234;
	addc.cc.s64 	%rd19239, %rd19237, %rd19235;
	mul.lo.s64 	%rd19240, %rd782, %rd19222;
	mul.hi.u64 	%rd19241, %rd782, %rd19222;
	add.cc.s64 	%rd19242, %rd19239, %rd19216;
	addc.cc.s64 	%rd19243, %rd19229, 0;
	add.cc.s64 	%rd19244, %rd19242, %rd19240;
	addc.cc.s64 	%rd19245, %rd19243, %rd19241;
	add.s64 	%rd19246, %rd19037, %rd19245;
	setp.lt.u64 	%p2475, %rd19246, %rd19037;
	selp.u64 	%rd19247, 1, 0, %p2475;
	add.s64 	%rd19248, %rd19109, %rd19247;
	setp.lt.u64 	%p2476, %rd19248, %rd19109;
	selp.u64 	%rd19249, 1, 0, %p2476;
	add.s64 	%rd19250, %rd19176, %rd19249;
	setp.lt.u64 	%p2477, %rd19250, %rd19176;
	selp.u64 	%rd19251, 1, 0, %p2477;
	add.s64 	%rd19252, %rd19220, %rd19251;
	mul.lo.s64 	%rd19253, %rd18909, %rd19232;
	mul.lo.s64 	%rd19254, %rd785, %rd19253;
	mul.hi.u64 	%rd19255, %rd785, %rd19253;
	add.cc.s64 	%rd19256, %rd19254, %rd19232;
	addc.cc.s64 	%rd19257, %rd19255, 0;
	mul.lo.s64 	%rd19258, %rd784, %rd19253;
	mul.hi.u64 	%rd19259, %rd784, %rd19253;
	add.cc.s64 	%rd19260, %rd19257, %rd19238;
	addc.cc.s64 	%rd19261, %rd19229, 0;
	add.cc.s64 	%rd19262, %rd19260, %rd19258;
	addc.cc.s64 	%rd19263, %rd19261, %rd19259;
	mul.lo.s64 	%rd19264, %rd783, %rd19253;
	mul.hi.u64 	%rd19265, %rd783, %rd19253;
	add.cc.s64 	%rd19266, %rd19263, %rd19244;
	addc.cc.s64 	%rd19267, %rd19229, 0;
	add.cc.s64 	%rd19268, %rd19266, %rd19264;
	addc.cc.s64 	%rd19269, %rd19267, %rd19265;
	mul.lo.s64 	%rd19270, %rd782, %rd19253;
	mul.hi.u64 	%rd19271, %rd782, %rd19253;
	add.cc.s64 	%rd19272, %rd19269, %rd19246;
	addc.cc.s64 	%rd19273, %rd19229, 0;
	add.cc.s64 	%rd19274, %rd19272, %rd19270;
	addc.cc.s64 	%rd19275, %rd19273, %rd19271;
	add.s64 	%rd19276, %rd19248, %rd19275;
	setp.lt.u64 	%p2478, %rd19276, %rd19248;
	selp.u64 	%rd19277, 1, 0, %p2478;
	add.s64 	%rd19278, %rd19250, %rd19277;
	setp.lt.u64 	%p2479, %rd19278, %rd19250;
	selp.u64 	%rd19279, 1, 0, %p2479;
	add.s64 	%rd19280, %rd19252, %rd19279;
	mul.lo.s64 	%rd19281, %rd18909, %rd19262;
	mul.lo.s64 	%rd19282, %rd785, %rd19281;
	mul.hi.u64 	%rd19283, %rd785, %rd19281;
	add.cc.s64 	%rd19284, %rd19282, %rd19262;
	addc.cc.s64 	%rd19285, %rd19283, 0;
	mul.lo.s64 	%rd19286, %rd784, %rd19281;
	mul.hi.u64 	%rd19287, %rd784, %rd19281;
	add.cc.s64 	%rd19288, %rd19285, %rd19268;
	addc.cc.s64 	%rd19289, %rd19229, 0;
	add.cc.s64 	%rd19290, %rd19288, %rd19286;
	addc.cc.s64 	%rd19291, %rd19289, %rd19287;
	mul.lo.s64 	%rd19292, %rd783, %rd19281;
	mul.hi.u64 	%rd19293, %rd783, %rd19281;
	add.cc.s64 	%rd19294, %rd19291, %rd19274;
	addc.cc.s64 	%rd19295, %rd19229, 0;
	add.cc.s64 	%rd19296, %rd19294, %rd19292;
	addc.cc.s64 	%rd19297, %rd19295, %rd19293;
	mul.lo.s64 	%rd19298, %rd782, %rd19281;
	mul.hi.u64 	%rd19299, %rd782, %rd19281;
	add.cc.s64 	%rd19300, %rd19297, %rd19276;
	addc.cc.s64 	%rd19301, %rd19229, 0;
	add.cc.s64 	%rd19302, %rd19300, %rd19298;
	addc.cc.s64 	%rd19303, %rd19301, %rd19299;
	add.s64 	%rd19304, %rd19278, %rd19303;
	setp.lt.u64 	%p2480, %rd19304, %rd19278;
	selp.u64 	%rd19305, 1, 0, %p2480;
	add.s64 	%rd19306, %rd19280, %rd19305;
	mul.lo.s64 	%rd19307, %rd18909, %rd19290;
	mul.lo.s64 	%rd19308, %rd785, %rd19307;
	mul.hi.u64 	%rd19309, %rd785, %rd19307;
	add.cc.s64 	%rd19310, %rd19308, %rd19290;
	addc.cc.s64 	%rd19311, %rd19309, 0;
	mul.lo.s64 	%rd19312, %rd784, %rd19307;
	mul.hi.u64 	%rd19313, %rd784, %rd19307;
	add.cc.s64 	%rd19314, %rd19311, %rd19296;
	addc.cc.s64 	%rd19315, %rd19229, 0;
	add.cc.s64 	%rd818, %rd19314, %rd19312;
	addc.cc.s64 	%rd19316, %rd19315, %rd19313;
	mul.lo.s64 	%rd19317, %rd783, %rd19307;
	mul.hi.u64 	%rd19318, %rd783, %rd19307;
	add.cc.s64 	%rd19319, %rd19316, %rd19302;
	addc.cc.s64 	%rd19320, %rd19229, 0;
	add.cc.s64 	%rd819, %rd19319, %rd19317;
	addc.cc.s64 	%rd19321, %rd19320, %rd19318;
	mul.lo.s64 	%rd19322, %rd782, %rd19307;
	mul.hi.u64 	%rd19323, %rd782, %rd19307;
	add.cc.s64 	%rd19324, %rd19321, %rd19304;
	addc.cc.s64 	%rd19325, %rd19229, 0;
	add.cc.s64 	%rd820, %rd19324, %rd19322;
	addc.cc.s64 	%rd19326, %rd19325, %rd19323;
	add.s64 	%rd23006, %rd19306, %rd19326;
	setp.gt.u64 	%p2481, %rd23006, %rd782;
	@%p2481 bra 	$L__BB0_332;
	setp.lt.u64 	%p2482, %rd23006, %rd782;
	mov.u64 	%rd23003, %rd818;
	mov.u64 	%rd23004, %rd819;
	mov.u64 	%rd23005, %rd820;
	@%p2482 bra 	$L__BB0_333;
	setp.lt.u64 	%p2483, %rd783, %rd820;
	@%p2483 bra 	$L__BB0_332;
	setp.gt.u64 	%p2484, %rd783, %rd820;
	mov.u64 	%rd23003, %rd818;
	mov.u64 	%rd23004, %rd819;
	mov.u64 	%rd23005, %rd820;
	@%p2484 bra 	$L__BB0_333;
	setp.lt.u64 	%p2485, %rd784, %rd819;
	@%p2485 bra 	$L__BB0_332;
	setp.gt.u64 	%p2486, %rd784, %rd819;
	setp.gt.u64 	%p2487, %rd785, %rd818;
	or.pred  	%p2488, %p2486, %p2487;
	mov.u64 	%rd23003, %rd818;
	mov.u64 	%rd23004, %rd819;
	mov.u64 	%rd23005, %rd820;
	@%p2488 bra 	$L__BB0_333;
$L__BB0_332:
	sub.s64 	%rd23003, %rd818, %rd785;
	setp.lt.u64 	%p2489, %rd818, %rd785;
	selp.u64 	%rd19327, 1, 0, %p2489;
	add.s64 	%rd19328, %rd784, %rd19327;
	sub.s64 	%rd23004, %rd819, %rd19328;
	setp.lt.u64 	%p2490, %rd819, %rd19328;
	selp.u64 	%rd19329, 1, 0, %p2490;
	add.s64 	%rd19330, %rd783, %rd19329;
	sub.s64 	%rd23005, %rd820, %rd19330;
	setp.lt.u64 	%p2491, %rd820, %rd19330;
	selp.u64 	%rd19331, 1, 0, %p2491;
	add.s64 	%rd19332, %rd782, %rd19331;
	sub.s64 	%rd23006, %rd23006, %rd19332;
$L__BB0_333:
	shl.b64 	%rd830, %rd23003, 1;
	setp.gt.s64 	%p2492, %rd23003, -1;
	mov.b64 	{%r849, %r850}, %rd23004;
	mov.b64 	{%r851, %r852}, %rd23003;
	shf.l.wrap.b32 	%r853, %r852, %r849, 1;
	shf.l.wrap.b32 	%r854, %r849, %r850, 1;
	mov.b64 	%rd831, {%r853, %r854};
	setp.lt.u64 	%p2493, %rd831, %rd23004;
	setp.eq.s64 	%p2494, %rd831, %rd23004;
	selp.u32 	%r855, -1, 0, %p2494;
	selp.u32 	%r856, -1, 0, %p2493;
	selp.b32 	%r857, %r856, %r855, %p2492;
	and.b32  	%r859, %r857, 1;
	setp.eq.b32 	%p2495, %r859, 1;
	or.pred  	%p2496, %p2493, %p2495;
	selp.u64 	%rd19333, 1, 0, %p2496;
	shl.b64 	%rd19334, %rd23005, 1;
	or.b64  	%rd832, %rd19334, %rd19333;
	setp.ge.u64 	%p2497, %rd832, %rd23005;
	setp.lt.u64 	%p2498, %rd832, %rd23005;
	setp.eq.s64 	%p2499, %rd832, %rd23005;
	selp.u32 	%r860, -1, 0, %p2498;
	selp.u32 	%r861, -1, 0, %p2499;
	selp.b32 	%r862, %r861, %r860, %p2496;
	selp.b32 	%r863, %r862, %r860, %p2497;
	and.b32  	%r864, %r863, 1;
	setp.eq.b32 	%p13, %r864, 1;
	cvt.u64.u32 	%rd19335, %r863;
	and.b64  	%rd19336, %rd19335, 1;
	shl.b64 	%rd19337, %rd23006, 1;
	or.b64  	%rd23010, %rd19337, %rd19336;
	setp.lt.u64 	%p2500, %rd23010, %rd23006;
	@%p2500 bra 	$L__BB0_340;
	setp.eq.s64 	%p2501, %rd23010, %rd23006;
	and.pred  	%p2502, %p2501, %p13;
	setp.gt.u64 	%p2503, %rd23010, %rd782;
	or.pred  	%p2504, %p2502, %p2503;
	@%p2504 bra 	$L__BB0_340;
	setp.lt.u64 	%p2505, %rd23010, %rd782;
	mov.u64 	%rd23007, %rd830;
	mov.u64 	%rd23008, %rd831;
	mov.u64 	%rd23009, %rd832;
	@%p2505 bra 	$L__BB0_341;
	setp.gt.u64 	%p2506, %rd832, %rd783;
	@%p2506 bra 	$L__BB0_340;
	setp.lt.u64 	%p2507, %rd832, %rd783;
	mov.u64 	%rd23007, %rd830;
	mov.u64 	%rd23008, %rd831;
	mov.u64 	%rd23009, %rd832;
	@%p2507 bra 	$L__BB0_341;
	setp.gt.u64 	%p2508, %rd831, %rd784;
	@%p2508 bra 	$L__BB0_340;
	setp.lt.u64 	%p2509, %rd831, %rd784;
	setp.lt.u64 	%p2510, %rd830, %rd785;
	or.pred  	%p2511, %p2509, %p2510;
	mov.u64 	%rd23007, %rd830;
	mov.u64 	%rd23008, %rd831;
	mov.u64 	%rd23009, %rd832;
	@%p2511 bra 	$L__BB0_341;
$L__BB0_340:
	sub.s64 	%rd23007, %rd830, %rd785;
	setp.lt.u64 	%p2512, %rd830, %rd785;
	selp.u64 	%rd19338, 1, 0, %p2512;
	add.s64 	%rd19339, %rd784, %rd19338;
	sub.s64 	%rd23008, %rd831, %rd19339;
	setp.lt.u64 	%p2513, %rd831, %rd19339;
	selp.u64 	%rd19340, 1, 0, %p2513;
	add.s64 	%rd19341, %rd783, %rd19340;
	sub.s64 	%rd23009, %rd832, %rd19341;
	setp.lt.u64 	%p2514, %rd832, %rd19341;
	selp.u64 	%rd19342, 1, 0, %p2514;
	add.s64 	%rd19343, %rd782, %rd19342;
	sub.s64 	%rd23010, %rd23010, %rd19343;
$L__BB0_341:
	shl.b64 	%rd842, %rd23007, 1;
	setp.gt.s64 	%p2515, %rd23007, -1;
	mov.b64 	{%r865, %r866}, %rd23008;
	mov.b64 	{%r867, %r868}, %rd23007;
	shf.l.wrap.b32 	%r869, %r868, %r865, 1;
	shf.l.wrap.b32 	%r870, %r865, %r866, 1;
	mov.b64 	%rd843, {%r869, %r870};
	setp.lt.u64 	%p2516, %rd843, %rd23008;
	setp.eq.s64 	%p2517, %rd843, %rd23008;
	selp.u32 	%r871, -1, 0, %p2517;
	selp.u32 	%r872, -1, 0, %p2516;
	selp.b32 	%r873, %r872, %r871, %p2515;
	and.b32  	%r875, %r873, 1;
	setp.eq.b32 	%p2518, %r875, 1;
	or.pred  	%p2519, %p2516, %p2518;
	selp.u64 	%rd19344, 1, 0, %p2519;
	shl.b64 	%rd19345, %rd23009, 1;
	or.b64  	%rd844, %rd19345, %rd19344;
	setp.ge.u64 	%p2520, %rd844, %rd23009;
	setp.lt.u64 	%p2521, %rd844, %rd23009;
	setp.eq.s64 	%p2522, %rd844, %rd23009;
	selp.u32 	%r876, -1, 0, %p2521;
	selp.u32 	%r877, -1, 0, %p2522;
	selp.b32 	%r878, %r877, %r876, %p2519;
	selp.b32 	%r879, %r878, %r876, %p2520;
	and.b32  	%r880, %r879, 1;
	setp.eq.b32 	%p14, %r880, 1;
	cvt.u64.u32 	%rd19346, %r879;
	and.b64  	%rd19347, %rd19346, 1;
	shl.b64 	%rd19348, %rd23010, 1;
	or.b64  	%rd23014, %rd19348, %rd19347;
	setp.lt.u64 	%p2523, %rd23014, %rd23010;
	@%p2523 bra 	$L__BB0_348;
	setp.eq.s64 	%p2524, %rd23014, %rd23010;
	and.pred  	%p2525, %p2524, %p14;
	setp.gt.u64 	%p2526, %rd23014, %rd782;
	or.pred  	%p2527, %p2525, %p2526;
	@%p2527 bra 	$L__BB0_348;
	setp.lt.u64 	%p2528, %rd23014, %rd782;
	mov.u64 	%rd23011, %rd842;
	mov.u64 	%rd23012, %rd843;
	mov.u64 	%rd23013, %rd844;
	@%p2528 bra 	$L__BB0_349;
	setp.gt.u64 	%p2529, %rd844, %rd783;
	@%p2529 bra 	$L__BB0_348;
	setp.lt.u64 	%p2530, %rd844, %rd783;
	mov.u64 	%rd23011, %rd842;
	mov.u64 	%rd23012, %rd843;
	mov.u64 	%rd23013, %rd844;
	@%p2530 bra 	$L__BB0_349;
	setp.gt.u64 	%p2531, %rd843, %rd784;
	@%p2531 bra 	$L__BB0_348;
	setp.lt.u64 	%p2532, %rd843, %rd784;
	setp.lt.u64 	%p2533, %rd842, %rd785;
	or.pred  	%p2534, %p2532, %p2533;
	mov.u64 	%rd23011, %rd842;
	mov.u64 	%rd23012, %rd843;
	mov.u64 	%rd23013, %rd844;
	@%p2534 bra 	$L__BB0_349;
$L__BB0_348:
	sub.s64 	%rd23011, %rd842, %rd785;
	setp.lt.u64 	%p2535, %rd842, %rd785;
	selp.u64 	%rd19349, 1, 0, %p2535;
	add.s64 	%rd19350, %rd784, %rd19349;
	sub.s64 	%rd23012, %rd843, %rd19350;
	setp.lt.u64 	%p2536, %rd843, %rd19350;
	selp.u64 	%rd19351, 1, 0, %p2536;
	add.s64 	%rd19352, %rd783, %rd19351;
	sub.s64 	%rd23013, %rd844, %rd19352;
	setp.lt.u64 	%p2537, %rd844, %rd19352;
	selp.u64 	%rd19353, 1, 0, %p2537;
	add.s64 	%rd19354, %rd782, %rd19353;
	sub.s64 	%rd23014, %rd23014, %rd19354;
$L__BB0_349:
	ld.const.u64 	%rd857, [P_CONST];
	mul.lo.s64 	%rd19355, %rd805, %rd805;
	mul.lo.s64 	%rd19356, %rd804, %rd805;
	shr.u64 	%rd19357, %rd19355, 32;
	shl.b64 	%rd19358, %rd19356, 1;
	and.b64  	%rd19359, %rd19358, 8589934590;
	add.s64 	%rd19360, %rd19357, %rd19359;
	shr.u64 	%rd19361, %rd19356, 31;
	and.b64  	%rd19362, %rd19361, 8589934590;
	mad.lo.s64 	%rd19363, %rd804, %rd804, %rd19362;
	shr.u64 	%rd19364, %rd19360, 32;
	shl.b64 	%rd19365, %rd19360, 32;
	and.b64  	%rd19366, %rd19355, 4294967295;
	or.b64  	%rd19367, %rd19365, %rd19366;
	add.s64 	%rd19368, %rd19363, %rd19364;
	mul.lo.s64 	%rd19369, %rd807, %rd805;
	mul.lo.s64 	%rd19370, %rd806, %rd805;
	mul.lo.s64 	%rd19371, %rd807, %rd804;
	shr.u64 	%rd19372, %rd19369, 32;
	and.b64  	%rd19373, %rd19370, 4294967295;
	add.s64 	%rd19374, %rd19372, %rd19373;
	and.b64  	%rd19375, %rd19371, 4294967295;
	add.s64 	%rd19376, %rd19374, %rd19375;
	shr.u64 	%rd19377, %rd19370, 32;
	mad.lo.s64 	%rd19378, %rd806, %rd804, %rd19377;
	shr.u64 	%rd19379, %rd19371, 32;
	add.s64 	%rd19380, %rd19378, %rd19379;
	shr.u64 	%rd19381, %rd19376, 32;
	shl.b64 	%rd19382, %rd19376, 32;
	and.b64  	%rd19383, %rd19369, 4294967295;
	or.b64  	%rd19384, %rd19382, %rd19383;
	add.s64 	%rd19385, %rd19380, %rd19381;
	mul.lo.s64 	%rd19386, %rd809, %rd805;
	mul.lo.s64 	%rd19387, %rd808, %rd805;
	mul.lo.s64 	%rd19388, %rd809, %rd804;
	shr.u64 	%rd19389, %rd19386, 32;
	and.b64  	%rd19390, %rd19387, 4294967295;
	add.s64 	%rd19391, %rd19389, %rd19390;
	and.b64  	%rd19392, %rd19388, 4294967295;
	add.s64 	%rd19393, %rd19391, %rd19392;
	shr.u64 	%rd19394, %rd19387, 32;
	mad.lo.s64 	%rd19395, %rd808, %rd804, %rd19394;
	shr.u64 	%rd19396, %rd19388, 32;
	add.s64 	%rd19397, %rd19395, %rd19396;
	shr.u64 	%rd19398, %rd19393, 32;
	shl.b64 	%rd19399, %rd19393, 32;
	and.b64  	%rd19400, %rd19386, 4294967295;
	or.b64  	%rd19401, %rd19399, %rd19400;
	add.s64 	%rd19402, %rd19397, %rd19398;
	mul.lo.s64 	%rd19403, %rd811, %rd805;
	mul.lo.s64 	%rd19404, %rd810, %rd805;
	mul.lo.s64 	%rd19405, %rd811, %rd804;
	shr.u64 	%rd19406, %rd19403, 32;
	and.b64  	%rd19407, %rd19404, 4294967295;
	add.s64 	%rd19408, %rd19406, %rd19407;
	and.b64  	%rd19409, %rd19405, 4294967295;
	add.s64 	%rd19410, %rd19408, %rd19409;
	shr.u64 	%rd19411, %rd19404, 32;
	mad.lo.s64 	%rd19412, %rd810, %rd804, %rd19411;
	shr.u64 	%rd19413, %rd19405, 32;
	add.s64 	%rd19414, %rd19412, %rd19413;
	shr.u64 	%rd19415, %rd19410, 32;
	shl.b64 	%rd19416, %rd19410, 32;
	and.b64  	%rd19417, %rd19403, 4294967295;
	or.b64  	%rd19418, %rd19416, %rd19417;
	add.s64 	%rd19419, %rd19414, %rd19415;
	shl.b64 	%rd19420, %rd19384, 1;
	shr.u64 	%rd19421, %rd19382, 63;
	add.s64 	%rd19422, %rd19385, %rd19385;
	add.s64 	%rd19423, %rd19422, %rd19421;
	mul.lo.s64 	%rd19424, %rd807, %rd807;
	mul.lo.s64 	%rd19425, %rd806, %rd807;
	shr.u64 	%rd19426, %rd19424, 32;
	shl.b64 	%rd19427, %rd19425, 1;
	and.b64  	%rd19428, %rd19427, 8589934590;
	add.s64 	%rd19429, %rd19426, %rd19428;
	shr.u64 	%rd19430, %rd19425, 31;
	and.b64  	%rd19431, %rd19430, 8589934590;
	mad.lo.s64 	%rd19432, %rd806, %rd806, %rd19431;
	shr.u64 	%rd19433, %rd19429, 32;
	shl.b64 	%rd19434, %rd19429, 32;
	and.b64  	%rd19435, %rd19424, 4294967295;
	or.b64  	%rd19436, %rd19434, %rd19435;
	add.s64 	%rd19437, %rd19401, %rd19421;
	add.s64 	%rd19438, %rd19437, %rd19436;
	max.u64 	%rd19439, %rd19401, %rd19437;
	setp.gt.u64 	%p2538, %rd19439, %rd19438;
	selp.u64 	%rd19440, 1, 0, %p2538;
	add.s64 	%rd19441, %rd19432, %rd19402;
	add.s64 	%rd19442, %rd19441, %rd19433;
	add.s64 	%rd19443, %rd19442, %rd19440;
	mul.lo.s64 	%rd19444, %rd809, %rd807;
	mul.lo.s64 	%rd19445, %rd808, %rd807;
	mul.lo.s64 	%rd19446, %rd809, %rd806;
	shr.u64 	%rd19447, %rd19444, 32;
	and.b64  	%rd19448, %rd19445, 4294967295;
	add.s64 	%rd19449, %rd19447, %rd19448;
	and.b64  	%rd19450, %rd19446, 4294967295;
	add.s64 	%rd19451, %rd19449, %rd19450;
	shr.u64 	%rd19452, %rd19445, 32;
	mad.lo.s64 	%rd19453, %rd808, %rd806, %rd19452;
	shr.u64 	%rd19454, %rd19446, 32;
	add.s64 	%rd19455, %rd19453, %rd19454;
	shr.u64 	%rd19456, %rd19451, 32;
	shl.b64 	%rd19457, %rd19451, 32;
	and.b64  	%rd19458, %rd19444, 4294967295;
	or.b64  	%rd19459, %rd19457, %rd19458;
	add.s64 	%rd19460, %rd19418, %rd19440;
	add.s64 	%rd19461, %rd19460, %rd19459;
	max.u64 	%rd19462, %rd19418, %rd19460;
	setp.gt.u64 	%p2539, %rd19462, %rd19461;
	selp.u64 	%rd19463, 1, 0, %p2539;
	add.s64 	%rd19464, %rd19455, %rd19419;
	add.s64 	%rd19465, %rd19464, %rd19456;
	add.s64 	%rd19466, %rd19465, %rd19463;
	add.s64 	%rd19467, %rd19438, %rd19401;
	setp.lt.u64 	%p2540, %rd19467, %rd19438;
	selp.u64 	%rd19468, 1, 0, %p2540;
	add.s64 	%rd19469, %rd19402, %rd19443;
	add.s64 	%rd19470, %rd19469, %rd19468;
	add.s64 	%rd19471, %rd19461, %rd19468;
	add.s64 	%rd19472, %rd19471, %rd19459;
	max.u64 	%rd19473, %rd19461, %rd19471;
	setp.gt.u64 	%p2541, %rd19473, %rd19472;
	selp.u64 	%rd19474, 1, 0, %p2541;
	add.s64 	%rd19475, %rd19455, %rd19466;
	add.s64 	%rd19476, %rd19475, %rd19456;
	add.s64 	%rd19477, %rd19476, %rd19474;
	add.s64 	%rd19478, %rd19472, %rd19418;
	setp.lt.u64 	%p2542, %rd19478, %rd19472;
	selp.u64 	%rd19479, 1, 0, %p2542;
	add.s64 	%rd19480, %rd19419, %rd19477;
	add.s64 	%rd19481, %rd19480, %rd19479;
	ld.const.u64 	%rd19482, [MU_P];
	mul.lo.s64 	%rd19483, %rd19482, %rd19367;
	mul.lo.s64 	%rd19484, %rd857, %rd19483;
	mul.hi.u64 	%rd19485, %rd857, %rd19483;
	add.cc.s64 	%rd19486, %rd19484, %rd19367;
	addc.cc.s64 	%rd19487, %rd19485, 0;
	mul.lo.s64 	%rd19488, %rd784, %rd19483;
	mul.hi.u64 	%rd19489, %rd784, %rd19483;
	mov.b64 	%rd19490, 0;
	add.cc.s64 	%rd19491, %rd19487, %rd19420;
	addc.cc.s64 	%rd19492, %rd19490, 0;
	add.cc.s64 	%rd19493, %rd19491, %rd19488;
	addc.cc.s64 	%rd19494, %rd19492, %rd19489;
	mul.lo.s64 	%rd19495, %rd783, %rd19483;
	mul.hi.u64 	%rd19496, %rd783, %rd19483;
	add.cc.s64 	%rd19497, %rd19494, %rd19467;
	addc.cc.s64 	%rd19498, %rd19490, 0;
	add.cc.s64 	%rd19499, %rd19497, %rd19495;
	addc.cc.s64 	%rd19500, %rd19498, %rd19496;
	mul.lo.s64 	%rd19501, %rd782, %rd19483;
	mul.hi.u64 	%rd19502, %rd782, %rd19483;
	add.cc.s64 	%rd19503, %rd19500, %rd19478;
	addc.cc.s64 	%rd19504, %rd19490, 0;
	add.cc.s64 	%rd19505, %rd19503, %rd19501;
	addc.cc.s64 	%rd19506, %rd19504, %rd19502;
	add.s64 	%rd19507, %rd19368, %rd19506;
	setp.lt.u64 	%p2543, %rd19507, %rd19368;
	selp.u64 	%rd19508, 1, 0, %p2543;
	add.s64 	%rd19509, %rd19423, %rd19508;
	setp.lt.u64 	%p2544, %rd19509, %rd19423;
	selp.u64 	%rd19510, 1, 0, %p2544;
	add.s64 	%rd19511, %rd19470, %rd19510;
	setp.lt.u64 	%p2545, %rd19511, %rd19470;
	selp.u64 	%rd19512, 1, 0, %p2545;
	add.s64 	%rd19513, %rd19481, %rd19512;
	mul.lo.s64 	%rd19514, %rd19482, %rd19493;
	mul.lo.s64 	%rd19515, %rd857, %rd19514;
	mul.hi.u64 	%rd19516, %rd857, %rd19514;
	add.cc.s64 	%rd19517, %rd19515, %rd19493;
	addc.cc.s64 	%rd19518, %rd19516, 0;
	mul.lo.s64 	%rd19519, %rd784, %rd19514;
	mul.hi.u64 	%rd19520, %rd784, %rd19514;
	add.cc.s64 	%rd19521, %rd19518, %rd19499;
	addc.cc.s64 	%rd19522, %rd19490, 0;
	add.cc.s64 	%rd19523, %rd19521, %rd19519;
	addc.cc.s64 	%rd19524, %rd19522, %rd19520;
	mul.lo.s64 	%rd19525, %rd783, %rd19514;
	mul.hi.u64 	%rd19526, %rd783, %rd19514;
	add.cc.s64 	%rd19527, %rd19524, %rd19505;
	addc.cc.s64 	%rd19528, %rd19490, 0;
	add.cc.s64 	%rd19529, %rd19527, %rd19525;
	addc.cc.s64 	%rd19530, %rd19528, %rd19526;
	mul.lo.s64 	%rd19531, %rd782, %rd19514;
	mul.hi.u64 	%rd19532, %rd782, %rd19514;
	add.cc.s64 	%rd19533, %rd19530, %rd19507;
	addc.cc.s64 	%rd19534, %rd19490, 0;
	add.cc.s64 	%rd19535, %rd19533, %rd19531;
	addc.cc.s64 	%rd19536, %rd19534, %rd19532;
	add.s64 	%rd19537, %rd19509, %rd19536;
	setp.lt.u64 	%p2546, %rd19537, %rd19509;
	selp.u64 	%rd19538, 1, 0, %p2546;
	add.s64 	%rd19539, %rd19511, %rd19538;
	setp.lt.u64 	%p2547, %rd19539, %rd19511;
	selp.u64 	%rd19540, 1, 0, %p2547;
	add.s64 	%rd19541, %rd19513, %rd19540;
	mul.lo.s64 	%rd19542, %rd19482, %rd19523;
	mul.lo.s64 	%rd19543, %rd857, %rd19542;
	mul.hi.u64 	%rd19544, %rd857, %rd19542;
	add.cc.s64 	%rd19545, %rd19543, %rd19523;
	addc.cc.s64 	%rd19546, %rd19544, 0;
	mul.lo.s64 	%rd19547, %rd784, %rd19542;
	mul.hi.u64 	%rd19548, %rd784, %rd19542;
	add.cc.s64 	%rd19549, %rd19546, %rd19529;
	addc.cc.s64 	%rd19550, %rd19490, 0;
	add.cc.s64 	%rd19551, %rd19549, %rd19547;
	addc.cc.s64 	%rd19552, %rd19550, %rd19548;
	mul.lo.s64 	%rd19553, %rd783, %rd19542;
	mul.hi.u64 	%rd19554, %rd783, %rd19542;
	add.cc.s64 	%rd19555, %rd19552, %rd19535;
	addc.cc.s64 	%rd19556, %rd19490, 0;
	add.cc.s64 	%rd19557, %rd19555, %rd19553;
	addc.cc.s64 	%rd19558, %rd19556, %rd19554;
	mul.lo.s64 	%rd19559, %rd782, %rd19542;
	mul.hi.u64 	%rd19560, %rd782, %rd19542;
	add.cc.s64 	%rd19561, %rd19558, %rd19537;
	addc.cc.s64 	%rd19562, %rd19490, 0;
	add.cc.s64 	%rd19563, %rd19561, %rd19559;
	addc.cc.s64 	%rd19564, %rd19562, %rd19560;
	add.s64 	%rd19565, %rd19539, %rd19564;
	setp.lt.u64 	%p2548, %rd19565, %rd19539;
	selp.u64 	%rd19566, 1, 0, %p2548;
	add.s64 	%rd19567, %rd19541, %rd19566;
	mul.lo.s64 	%rd19568, %rd19482, %rd19551;
	mul.lo.s64 	%rd19569, %rd857, %rd19568;
	mul.hi.u64 	%rd19570, %rd857, %rd19568;
	add.cc.s64 	%rd19571, %rd19569, %rd19551;
	addc.cc.s64 	%rd19572, %rd19570, 0;
	mul.lo.s64 	%rd19573, %rd784, %rd19568;
	mul.hi.u64 	%rd19574, %rd784, %rd19568;
	add.cc.s64 	%rd19575, %rd19572, %rd19557;
	addc.cc.s64 	%rd19576, %rd19490, 0;
	add.cc.s64 	%rd858, %rd19575, %rd19573;
	addc.cc.s64 	%rd19577, %rd19576, %rd19574;
	mul.lo.s64 	%rd19578, %rd783, %rd19568;
	mul.hi.u64 	%rd19579, %rd783, %rd19568;
	add.cc.s64 	%rd19580, %rd19577, %rd19563;
	addc.cc.s64 	%rd19581, %rd19490, 0;
	add.cc.s64 	%rd859, %rd19580, %rd19578;
	addc.cc.s64 	%rd19582, %rd19581, %rd19579;
	mul.lo.s64 	%rd19583, %rd782, %rd19568;
	mul.hi.u64 	%rd19584, %rd782, %rd19568;
	add.cc.s64 	%rd19585, %rd19582, %rd19565;
	addc.cc.s64 	%rd19586, %rd19490, 0;
	add.cc.s64 	%rd860, %rd19585, %rd19583;
	addc.cc.s64 	%rd19587, %rd19586, %rd19584;
	add.s64 	%rd23018, %rd19567, %rd19587;
	setp.gt.u64 	%p2549, %rd23018, %rd782;
	@%p2549 bra 	$L__BB0_355;
	setp.lt.u64 	%p2550, %rd23018, %rd782;
	mov.u64 	%rd23015, %rd858;
	mov.u64 	%rd23016, %rd859;
	mov.u64 	%rd23017, %rd860;
	@%p2550 bra 	$L__BB0_356;
	setp.lt.u64 	%p2551, %rd783, %rd860;
	@%p2551 bra 	$L__BB0_355;
	setp.gt.u64 	%p2552, %rd783, %rd860;
	mov.u64 	%rd23015, %rd858;
	mov.u64 	%rd23016, %rd859;
	mov.u64 	%rd23017, %rd860;
	@%p2552 bra 	$L__BB0_356;
	setp.lt.u64 	%p2553, %rd784, %rd859;
	@%p2553 bra 	$L__BB0_355;
	setp.gt.u64 	%p2554, %rd784, %rd859;
	setp.gt.u64 	%p2555, %rd857, %rd858;
	or.pred  	%p2556, %p2554, %p2555;
	mov.u64 	%rd23015, %rd858;
	mov.u64 	%rd23016, %rd859;
	mov.u64 	%rd23017, %rd860;
	@%p2556 bra 	$L__BB0_356;
$L__BB0_355:
	sub.s64 	%rd23015, %rd858, %rd857;
	setp.lt.u64 	%p2557, %rd858, %rd857;
	selp.u64 	%rd19588, 1, 0, %p2557;
	add.s64 	%rd19589, %rd784, %rd19588;
	sub.s64 	%rd23016, %rd859, %rd19589;
	setp.lt.u64 	%p2558, %rd859, %rd19589;
	selp.u64 	%rd19590, 1, 0, %p2558;
	add.s64 	%rd19591, %rd783, %rd19590;
	sub.s64 	%rd23017, %rd860, %rd19591;
	setp.lt.u64 	%p2559, %rd860, %rd19591;
	selp.u64 	%rd19592, 1, 0, %p2559;
	add.s64 	%rd19593, %rd782, %rd19592;
	sub.s64 	%rd23018, %rd23018, %rd19593;
$L__BB0_356:
	shl.b64 	%rd870, %rd23015, 1;
	setp.gt.s64 	%p2560, %rd23015, -1;
	mov.b64 	{%r881, %r882}, %rd23016;
	mov.b64 	{%r883, %r884}, %rd23015;
	shf.l.wrap.b32 	%r885, %r884, %r881, 1;
	shf.l.wrap.b32 	%r886, %r881, %r882, 1;
	mov.b64 	%rd871, {%r885, %r886};
	setp.lt.u64 	%p2561, %rd871, %rd23016;
	setp.eq.s64 	%p2562, %rd871, %rd23016;
	selp.u32 	%r887, -1, 0, %p2562;
	selp.u32 	%r888, -1, 0, %p2561;
	selp.b32 	%r889, %r888, %r887, %p2560;
	and.b32  	%r891, %r889, 1;
	setp.eq.b32 	%p2563, %r891, 1;
	or.pred  	%p2564, %p2561, %p2563;
	selp.u64 	%rd19594, 1, 0, %p2564;
	shl.b64 	%rd19595, %rd23017, 1;
	or.b64  	%rd872, %rd19595, %rd19594;
	setp.ge.u64 	%p2565, %rd872, %rd23017;
	setp.lt.u64 	%p2566, %rd872, %rd23017;
	setp.eq.s64 	%p2567, %rd872, %rd23017;
	selp.u32 	%r892, -1, 0, %p2566;
	selp.u32 	%r893, -1, 0, %p2567;
	selp.b32 	%r894, %r893, %r892, %p2564;
	selp.b32 	%r895, %r894, %r892, %p2565;
	and.b32  	%r896, %r895, 1;
	setp.eq.b32 	%p15, %r896, 1;
	cvt.u64.u32 	%rd19596, %r895;
	and.b64  	%rd19597, %rd19596, 1;
	shl.b64 	%rd19598, %rd23018, 1;
	or.b64  	%rd23022, %rd19598, %rd19597;
	setp.lt.u64 	%p2568, %rd23022, %rd23018;
	@%p2568 bra 	$L__BB0_363;
	setp.eq.s64 	%p2569, %rd23022, %rd23018;
	and.pred  	%p2570, %p2569, %p15;
	setp.gt.u64 	%p2571, %rd23022, %rd782;
	or.pred  	%p2572, %p2570, %p2571;
	@%p2572 bra 	$L__BB0_363;
	setp.lt.u64 	%p2573, %rd23022, %rd782;
	mov.u64 	%rd23019, %rd870;
	mov.u64 	%rd23020, %rd871;
	mov.u64 	%rd23021, %rd872;
	@%p2573 bra 	$L__BB0_364;
	setp.gt.u64 	%p2574, %rd872, %rd783;
	@%p2574 bra 	$L__BB0_363;
	setp.lt.u64 	%p2575, %rd872, %rd783;
	mov.u64 	%rd23019, %rd870;
	mov.u64 	%rd23020, %rd871;
	mov.u64 	%rd23021, %rd872;
	@%p2575 bra 	$L__BB0_364;
	setp.gt.u64 	%p2576, %rd871, %rd784;
	@%p2576 bra 	$L__BB0_363;
	setp.lt.u64 	%p2577, %rd871, %rd784;
	setp.lt.u64 	%p2578, %rd870, %rd857;
	or.pred  	%p2579, %p2577, %p2578;
	mov.u64 	%rd23019, %rd870;
	mov.u64 	%rd23020, %rd871;
	mov.u64 	%rd23021, %rd872;
	@%p2579 bra 	$L__BB0_364;
$L__BB0_363:
	sub.s64 	%rd23019, %rd870, %rd857;
	setp.lt.u64 	%p2580, %rd870, %rd857;
	selp.u64 	%rd19599, 1, 0, %p2580;
	add.s64 	%rd19600, %rd784, %rd19599;
	sub.s64 	%rd23020, %rd871, %rd19600;
	setp.lt.u64 	%p2581, %rd871, %rd19600;
	selp.u64 	%rd19601, 1, 0, %p2581;
	add.s64 	%rd19602, %rd783, %rd19601;
	sub.s64 	%rd23021, %rd872, %rd19602;
	setp.lt.u64 	%p2582, %rd872, %rd19602;
	selp.u64 	%rd19603, 1, 0, %p2582;
	add.s64 	%rd19604, %rd782, %rd19603;
	sub.s64 	%rd23022, %rd23022, %rd19604;
$L__BB0_364:
	shl.b64 	%rd882, %rd23019, 1;
	setp.gt.s64 	%p2583, %rd23019, -1;
	mov.b64 	{%r897, %r898}, %rd23020;
	mov.b64 	{%r899, %r900}, %rd23019;
	shf.l.wrap.b32 	%r901, %r900, %r897, 1;
	shf.l.wrap.b32 	%r902, %r897, %r898, 1;
	mov.b64 	%rd883, {%r901, %r902};
	setp.lt.u64 	%p2584, %rd883, %rd23020;
	setp.eq.s64 	%p2585, %rd883, %rd23020;
	selp.u32 	%r903, -1, 0, %p2585;
	selp.u32 	%r904, -1, 0, %p2584;
	selp.b32 	%r905, %r904, %r903, %p2583;
	and.b32  	%r907, %r905, 1;
	setp.eq.b32 	%p2586, %r907, 1;
	or.pred  	%p2587, %p2584, %p2586;
	selp.u64 	%rd19605, 1, 0, %p2587;
	shl.b64 	%rd19606, %rd23021, 1;
	or.b64  	%rd884, %rd19606, %rd19605;
	setp.ge.u64 	%p2588, %rd884, %rd23021;
	setp.lt.u64 	%p2589, %rd884, %rd23021;
	setp.eq.s64 	%p2590, %rd884, %rd23021;
	selp.u32 	%r908, -1, 0, %p2589;
	selp.u32 	%r909, -1, 0, %p2590;
	selp.b32 	%r910, %r909, %r908, %p2587;
	selp.b32 	%r911, %r910, %r908, %p2588;
	and.b32  	%r912, %r911, 1;
	setp.eq.b32 	%p16, %r912, 1;
	cvt.u64.u32 	%rd19607, %r911;
	and.b64  	%rd19608, %rd19607, 1;
	shl.b64 	%rd19609, %rd23022, 1;
	or.b64  	%rd23026, %rd19609, %rd19608;
	setp.lt.u64 	%p2591, %rd23026, %rd23022;
	@%p2591 bra 	$L__BB0_371;
	setp.eq.s64 	%p2592, %rd23026, %rd23022;
	and.pred  	%p2593, %p2592, %p16;
	setp.gt.u64 	%p2594, %rd23026, %rd782;
	or.pred  	%p2595, %p2593, %p2594;
	@%p2595 bra 	$L__BB0_371;
	setp.lt.u64 	%p2596, %rd23026, %rd782;
	mov.u64 	%rd23023, %rd882;
	mov.u64 	%rd23024, %rd883;
	mov.u64 	%rd23025, %rd884;
	@%p2596 bra 	$L__BB0_372;
	setp.gt.u64 	%p2597, %rd884, %rd783;
	@%p2597 bra 	$L__BB0_371;
	setp.lt.u64 	%p2598, %rd884, %rd783;
	mov.u64 	%rd23023, %rd882;
	mov.u64 	%rd23024, %rd883;
	mov.u64 	%rd23025, %rd884;
	@%p2598 bra 	$L__BB0_372;
	setp.gt.u64 	%p2599, %rd883, %rd784;
	@%p2599 bra 	$L__BB0_371;
	setp.lt.u64 	%p2600, %rd883, %rd784;
	setp.lt.u64 	%p2601, %rd882, %rd857;
	or.pred  	%p2602, %p2600, %p2601;
	mov.u64 	%rd23023, %rd882;
	mov.u64 	%rd23024, %rd883;
	mov.u64 	%rd23025, %rd884;
	@%p2602 bra 	$L__BB0_372;
$L__BB0_371:
	sub.s64 	%rd23023, %rd882, %rd857;
	setp.lt.u64 	%p2603, %rd882, %rd857;
	selp.u64 	%rd19610, 1, 0, %p2603;
	add.s64 	%rd19611, %rd784, %rd19610;
	sub.s64 	%rd23024, %rd883, %rd19611;
	setp.lt.u64 	%p2604, %rd883, %rd19611;
	selp.u64 	%rd19612, 1, 0, %p2604;
	add.s64 	%rd19613, %rd783, %rd19612;
	sub.s64 	%rd23025, %rd884, %rd19613;
	setp.lt.u64 	%p2605, %rd884, %rd19613;
	selp.u64 	%rd19614, 1, 0, %p2605;
	add.s64 	%rd19615, %rd782, %rd19614;
	sub.s64 	%rd23026, %rd23026, %rd19615;
$L__BB0_372:
	shl.b64 	%rd894, %rd23023, 1;
	setp.gt.s64 	%p2606, %rd23023, -1;
	mov.b64 	{%r913, %r914}, %rd23024;
	mov.b64 	{%r915, %r916}, %rd23023;
	shf.l.wrap.b32 	%r917, %r916, %r913, 1;
	shf.l.wrap.b32 	%r918, %r913, %r914, 1;
	mov.b64 	%rd895, {%r917, %r918};
	setp.lt.u64 	%p2607, %rd895, %rd23024;
	setp.eq.s64 	%p2608, %rd895, %rd23024;
	selp.u32 	%r919, -1, 0, %p2608;
	selp.u32 	%r920, -1, 0, %p2607;
	selp.b32 	%r921, %r920, %r919, %p2606;
	and.b32  	%r923, %r921, 1;
	setp.eq.b32 	%p2609, %r923, 1;
	or.pred  	%p2610, %p2607, %p2609;
	selp.u64 	%rd19616, 1, 0, %p2610;
	shl.b64 	%rd19617, %rd23025, 1;
	or.b64  	%rd896, %rd19617, %rd19616;
	setp.ge.u64 	%p2611, %rd896, %rd23025;
	setp.lt.u64 	%p2612, %rd896, %rd23025;
	setp.eq.s64 	%p2613, %rd896, %rd23025;
	selp.u32 	%r924, -1, 0, %p2612;
	selp.u32 	%r925, -1, 0, %p2613;
	selp.b32 	%r926, %r925, %r924, %p2610;
	selp.b32 	%r927, %r926, %r924, %p2611;
	and.b32  	%r928, %r927, 1;
	setp.eq.b32 	%p17, %r928, 1;
	cvt.u64.u32 	%rd19618, %r927;
	and.b64  	%rd19619, %rd19618, 1;
	shl.b64 	%rd19620, %rd23026, 1;
	or.b64  	%rd23030, %rd19620, %rd19619;
	setp.lt.u64 	%p2614, %rd23030, %rd23026;
	@%p2614 bra 	$L__BB0_379;
	setp.eq.s64 	%p2615, %rd23030, %rd23026;
	and.pred  	%p2616, %p2615, %p17;
	setp.gt.u64 	%p2617, %rd23030, %rd782;
	or.pred  	%p2618, %p2616, %p2617;
	@%p2618 bra 	$L__BB0_379;
	setp.lt.u64 	%p2619, %rd23030, %rd782;
	mov.u64 	%rd23027, %rd894;
	mov.u64 	%rd23028, %rd895;
	mov.u64 	%rd23029, %rd896;
	@%p2619 bra 	$L__BB0_380;
	setp.gt.u64 	%p2620, %rd896, %rd783;
	@%p2620 bra 	$L__BB0_379;
	setp.lt.u64 	%p2621, %rd896, %rd783;
	mov.u64 	%rd23027, %rd894;
	mov.u64 	%rd23028, %rd895;
	mov.u64 	%rd23029, %rd896;
	@%p2621 bra 	$L__BB0_380;
	setp.gt.u64 	%p2622, %rd895, %rd784;
	@%p2622 bra 	$L__BB0_379;
	setp.lt.u64 	%p2623, %rd895, %rd784;
	setp.lt.u64 	%p2624, %rd894, %rd857;
	or.pred  	%p2625, %p2623, %p2624;
	mov.u64 	%rd23027, %rd894;
	mov.u64 	%rd23028, %rd895;
	mov.u64 	%rd23029, %rd896;
	@%p2625 bra 	$L__BB0_380;
$L__BB0_379:
	sub.s64 	%rd23027, %rd894, %rd857;
	setp.lt.u64 	%p2626, %rd894, %rd857;
	selp.u64 	%rd19621, 1, 0, %p2626;
	add.s64 	%rd19622, %rd784, %rd19621;
	sub.s64 	%rd23028, %rd895, %rd19622;
	setp.lt.u64 	%p2627, %rd895, %rd19622;
	selp.u64 	%rd19623, 1, 0, %p2627;
	add.s64 	%rd19624, %rd783, %rd19623;
	sub.s64 	%rd23029, %rd896, %rd19624;
	setp.lt.u64 	%p2628, %rd896, %rd19624;
	selp.u64 	%rd19625, 1, 0, %p2628;
	add.s64 	%rd19626, %rd782, %rd19625;
	sub.s64 	%rd23030, %rd23030, %rd19626;
$L__BB0_380:
	mul.lo.s64 	%rd19627, %rd802, %rd802;
	mul.lo.s64 	%rd19628, %rd803, %rd802;
	shr.u64 	%rd19629, %rd19627, 32;
	shl.b64 	%rd19630, %rd19628, 1;
	and.b64  	%rd19631, %rd19630, 8589934590;
	add.s64 	%rd19632, %rd19629, %rd19631;
	shr.u64 	%rd19633, %rd19628, 31;
	and.b64  	%rd19634, %rd19633, 8589934590;
	mad.lo.s64 	%rd19635, %rd803, %rd803, %rd19634;
	shr.u64 	%rd19636, %rd19632, 32;
	shl.b64 	%rd19637, %rd19632, 32;
	and.b64  	%rd19638, %rd19627, 4294967295;
	or.b64  	%rd19639, %rd19637, %rd19638;
	add.s64 	%rd19640, %rd19635, %rd19636;
	mul.lo.s64 	%rd19641, %rd812, %rd802;
	mul.lo.s64 	%rd19642, %rd813, %rd802;
	mul.lo.s64 	%rd19643, %rd812, %rd803;
	shr.u64 	%rd19644, %rd19641, 32;
	and.b64  	%rd19645, %rd19642, 4294967295;
	add.s64 	%rd19646, %rd19644, %rd19645;
	and.b64  	%rd19647, %rd19643, 4294967295;
	add.s64 	%rd19648, %rd19646, %rd19647;
	shr.u64 	%rd19649, %rd19642, 32;
	mad.lo.s64 	%rd19650, %rd813, %rd803, %rd19649;
	shr.u64 	%rd19651, %rd19643, 32;
	add.s64 	%rd19652, %rd19650, %rd19651;
	shr.u64 	%rd19653, %rd19648, 32;
	shl.b64 	%rd19654, %rd19648, 32;
	and.b64  	%rd19655, %rd19641, 4294967295;
	or.b64  	%rd19656, %rd19654, %rd19655;
	add.s64 	%rd19657, %rd19652, %rd19653;
	mul.lo.s64 	%rd19658, %rd814, %rd802;
	mul.lo.s64 	%rd19659, %rd815, %rd802;
	mul.lo.s64 	%rd19660, %rd814, %rd803;
	shr.u64 	%rd19661, %rd19658, 32;
	and.b64  	%rd19662, %rd19659, 4294967295;
	add.s64 	%rd19663, %rd19661, %rd19662;
	and.b64  	%rd19664, %rd19660, 4294967295;
	add.s64 	%rd19665, %rd19663, %rd19664;
	shr.u64 	%rd19666, %rd19659, 32;
	mad.lo.s64 	%rd19667, %rd815, %rd803, %rd19666;
	shr.u64 	%rd19668, %rd19660, 32;
	add.s64 	%rd19669, %rd19667, %rd19668;
	shr.u64 	%rd19670, %rd19665, 32;
	shl.b64 	%rd19671, %rd19665, 32;
	and.b64  	%rd19672, %rd19658, 4294967295;
	or.b64  	%rd19673, %rd19671, %rd19672;
	add.s64 	%rd19674, %rd19669, %rd19670;
	mul.lo.s64 	%rd19675, %rd816, %rd802;
	mul.lo.s64 	%rd19676, %rd817, %rd802;
	mul.lo.s64 	%rd19677, %rd816, %rd803;
	shr.u64 	%rd19678, %rd19675, 32;
	and.b64  	%rd19679, %rd19676, 4294967295;
	add.s64 	%rd19680, %rd19678, %rd19679;
	and.b64  	%rd19681, %rd19677, 4294967295;
	add.s64 	%rd19682, %rd19680, %rd19681;
	shr.u64 	%rd19683, %rd19676, 32;
	mad.lo.s64 	%rd19684, %rd817, %rd803, %rd19683;
	shr.u64 	%rd19685, %rd19677, 32;
	add.s64 	%rd19686, %rd19684, %rd19685;
	shr.u64 	%rd19687, %rd19682, 32;
	shl.b64 	%rd19688, %rd19682, 32;
	and.b64  	%rd19689, %rd19675, 4294967295;
	or.b64  	%rd19690, %rd19688, %rd19689;
	add.s64 	%rd19691, %rd19686, %rd19687;
	shl.b64 	%rd19692, %rd19656, 1;
	shr.u64 	%rd19693, %rd19654, 63;
	add.s64 	%rd19694, %rd19657, %rd19657;
	add.s64 	%rd19695, %rd19694, %rd19693;
	mul.lo.s64 	%rd19696, %rd812, %rd812;
	mul.lo.s64 	%rd19697, %rd813, %rd812;
	shr.u64 	%rd19698, %rd19696, 32;
	shl.b64 	%rd19699, %rd19697, 1;
	and.b64  	%rd19700, %rd19699, 8589934590;
	add.s64 	%rd19701, %rd19698, %rd19700;
	shr.u64 	%rd19702, %rd19697, 31;
	and.b64  	%rd19703, %rd19702, 8589934590;
	mad.lo.s64 	%rd19704, %rd813, %rd813, %rd19703;
	shr.u64 	%rd19705, %rd19701, 32;
	shl.b64 	%rd19706, %rd19701, 32;
	and.b64  	%rd19707, %rd19696, 4294967295;
	or.b64  	%rd19708, %rd19706, %rd19707;
	add.s64 	%rd19709, %rd19673, %rd19693;
	add.s64 	%rd19710, %rd19709, %rd19708;
	max.u64 	%rd19711, %rd19673, %rd19709;
	setp.gt.u64 	%p2629, %rd19711, %rd19710;
	selp.u64 	%rd19712, 1, 0, %p2629;
	add.s64 	%rd19713, %rd19704, %rd19674;
	add.s64 	%rd19714, %rd19713, %rd19705;
	add.s64 	%rd19715, %rd19714, %rd19712;
	mul.lo.s64 	%rd19716, %rd814, %rd812;
	mul.lo.s64 	%rd19717, %rd815, %rd812;
	mul.lo.s64 	%rd19718, %rd814, %rd813;
	shr.u64 	%rd19719, %rd19716, 32;
	and.b64  	%rd19720, %rd19717, 4294967295;
	add.s64 	%rd19721, %rd19719, %rd19720;
	and.b64  	%rd19722, %rd19718, 4294967295;
	add.s64 	%rd19723, %rd19721, %rd19722;
	shr.u64 	%rd19724, %rd19717, 32;
	mad.lo.s64 	%rd19725, %rd815, %rd813, %rd19724;
	shr.u64 	%rd19726, %rd19718, 32;
	add.s64 	%rd19727, %rd19725, %rd19726;
	shr.u64 	%rd19728, %rd19723, 32;
	shl.b64 	%rd19729, %rd19723, 32;
	and.b64  	%rd19730, %rd19716, 4294967295;
	or.b64  	%rd19731, %rd19729, %rd19730;
	add.s64 	%rd19732, %rd19690, %rd19712;
	add.s64 	%rd19733, %rd19732, %rd19731;
	max.u64 	%rd19734, %rd19690, %rd19732;
	setp.gt.u64 	%p2630, %rd19734, %rd19733;
	selp.u64 	%rd19735, 1, 0, %p2630;
	add.s64 	%rd19736, %rd19727, %rd19691;
	add.s64 	%rd19737, %rd19736, %rd19728;
	add.s64 	%rd19738, %rd19737, %rd19735;
	add.s64 	%rd19739, %rd19710, %rd19673;
	setp.lt.u64 	%p2631, %rd19739, %rd19710;
	selp.u64 	%rd19740, 1, 0, %p2631;
	add.s64 	%rd19741, %rd19674, %rd19715;
	add.s64 	%rd19742, %rd19741, %rd19740;
	add.s64 	%rd19743, %rd19733, %rd19740;
	add.s64 	%rd19744, %rd19743, %rd19731;
	max.u64 	%rd19745, %rd19733, %rd19743;
	setp.gt.u64 	%p2632, %rd19745, %rd19744;
	selp.u64 	%rd19746, 1, 0, %p2632;
	add.s64 	%rd19747, %rd19727, %rd19738;
	add.s64 	%rd19748, %rd19747, %rd19728;
	add.s64 	%rd19749, %rd19748, %rd19746;
	add.s64 	%rd19750, %rd19744, %rd19690;
	setp.lt.u64 	%p2633, %rd19750, %rd19744;
	selp.u64 	%rd19751, 1, 0, %p2633;
	add.s64 	%rd19752, %rd19691, %rd19749;
	add.s64 	%rd19753, %rd19752, %rd19751;
	mul.lo.s64 	%rd19755, %rd19482, %rd19639;
	mul.lo.s64 	%rd19756, %rd857, %rd19755;
	mul.hi.u64 	%rd19757, %rd857, %rd19755;
	add.cc.s64 	%rd19758, %rd19756, %rd19639;
	addc.cc.s64 	%rd19759, %rd19757, 0;
	mul.lo.s64 	%rd19760, %rd784, %rd19755;
	mul.hi.u64 	%rd19761, %rd784, %rd19755;
	mov.b64 	%rd19762, 0;
	add.cc.s64 	%rd19763, %rd19759, %rd19692;
	addc.cc.s64 	%rd19764, %rd19762, 0;
	add.cc.s64 	%rd19765, %rd19763, %rd19760;
	addc.cc.s64 	%rd19766, %rd19764, %rd19761;
	mul.lo.s64 	%rd19767, %rd783, %rd19755;
	mul.hi.u64 	%rd19768, %rd783, %rd19755;
	add.cc.s64 	%rd19769, %rd19766, %rd19739;
	addc.cc.s64 	%rd19770, %rd19762, 0;
	add.cc.s64 	%rd19771, %rd19769, %rd19767;
	addc.cc.s64 	%rd19772, %rd19770, %rd19768;
	mul.lo.s64 	%rd19773, %rd782, %rd19755;
	mul.hi.u64 	%rd19774, %rd782, %rd19755;
	add.cc.s64 	%rd19775, %rd19772, %rd19750;
	addc.cc.s64 	%rd19776, %rd19762, 0;
	add.cc.s64 	%rd19777, %rd19775, %rd19773;
	addc.cc.s64 	%rd19778, %rd19776, %rd19774;
	add.s64 	%rd19779, %rd19640, %rd19778;
	setp.lt.u64 	%p2634, %rd19779, %rd19640;
	selp.u64 	%rd19780, 1, 0, %p2634;
	add.s64 	%rd19781, %rd19695, %rd19780;
	setp.lt.u64 	%p2635, %rd19781, %rd19695;
	selp.u64 	%rd19782, 1, 0, %p2635;
	add.s64 	%rd19783, %rd19742, %rd19782;
	setp.lt.u64 	%p2636, %rd19783, %rd19742;
	selp.u64 	%rd19784, 1, 0, %p2636;
	add.s64 	%rd19785, %rd19753, %rd19784;
	mul.lo.s64 	%rd19786, %rd19482, %rd19765;
	mul.lo.s64 	%rd19787, %rd857, %rd19786;
	mul.hi.u64 	%rd19788, %rd857, %rd19786;
	add.cc.s64 	%rd19789, %rd19787, %rd19765;
	addc.cc.s64 	%rd19790, %rd19788, 0;
	mul.lo.s64 	%rd19791, %rd784, %rd19786;
	mul.hi.u64 	%rd19792, %rd784, %rd19786;
	add.cc.s64 	%rd19793, %rd19790, %rd19771;
	addc.cc.s64 	%rd19794, %rd19762, 0;
	add.cc.s64 	%rd19795, %rd19793, %rd19791;
	addc.cc.s64 	%rd19796, %rd19794, %rd19792;
	mul.lo.s64 	%rd19797, %rd783, %rd19786;
	mul.hi.u64 	%rd19798, %rd783, %rd19786;
	add.cc.s64 	%rd19799, %rd19796, %rd19777;
	addc.cc.s64 	%rd19800, %rd19762, 0;
	add.cc.s64 	%rd19801, %rd19799, %rd19797;
	addc.cc.s64 	%rd19802, %rd19800, %rd19798;
	mul.lo.s64 	%rd19803, %rd782, %rd19786;
	mul.hi.u64 	%rd19804, %rd782, %rd19786;
	add.cc.s64 	%rd19805, %rd19802, %rd19779;
	addc.cc.s64 	%rd19806, %rd19762, 0;
	add.cc.s64 	%rd19807, %rd19805, %rd19803;
	addc.cc.s64 	%rd19808, %rd19806, %rd19804;
	add.s64 	%rd19809, %rd19781, %rd19808;
	setp.lt.u64 	%p2637, %rd19809, %rd19781;
	selp.u64 	%rd19810, 1, 0, %p2637;
	add.s64 	%rd19811, %rd19783, %rd19810;
	setp.lt.u64 	%p2638, %rd19811, %rd19783;
	selp.u64 	%rd19812, 1, 0, %p2638;
	add.s64 	%rd19813, %rd19785, %rd19812;
	mul.lo.s64 	%rd19814, %rd19482, %rd19795;
	mul.lo.s64 	%rd19815, %rd857, %rd19814;
	mul.hi.u64 	%rd19816, %rd857, %rd19814;
	add.cc.s64 	%rd19817, %rd19815, %rd19795;
	addc.cc.s64 	%rd19818, %rd19816, 0;
	mul.lo.s64 	%rd19819, %rd784, %rd19814;
	mul.hi.u64 	%rd19820, %rd784, %rd19814;
	add.cc.s64 	%rd19821, %rd19818, %rd19801;
	addc.cc.s64 	%rd19822, %rd19762, 0;
	add.cc.s64 	%rd19823, %rd19821, %rd19819;
	addc.cc.s64 	%rd19824, %rd19822, %rd19820;
	mul.lo.s64 	%rd19825, %rd783, %rd19814;
	mul.hi.u64 	%rd19826, %rd783, %rd19814;
	add.cc.s64 	%rd19827, %rd19824, %rd19807;
	addc.cc.s64 	%rd19828, %rd19762, 0;
	add.cc.s64 	%rd19829, %rd19827, %rd19825;
	addc.cc.s64 	%rd19830, %rd19828, %rd19826;
	mul.lo.s64 	%rd19831, %rd782, %rd19814;
	mul.hi.u64 	%rd19832, %rd782, %rd19814;
	add.cc.s64 	%rd19833, %rd19830, %rd19809;
	addc.cc.s64 	%rd19834, %rd19762, 0;
	add.cc.s64 	%rd19835, %rd19833, %rd19831;
	addc.cc.s64 	%rd19836, %rd19834, %rd19832;
	add.s64 	%rd19837, %rd19811, %rd19836;
	setp.lt.u64 	%p2639, %rd19837, %rd19811;
	selp.u64 	%rd19838, 1, 0, %p2639;
	add.s64 	%rd19839, %rd19813, %rd19838;
	mul.lo.s64 	%rd19840, %rd19482, %rd19823;
	mul.lo.s64 	%rd19841, %rd857, %rd19840;
	mul.hi.u64 	%rd19842, %rd857, %rd19840;
	add.cc.s64 	%rd19843, %rd19841, %rd19823;
	addc.cc.s64 	%rd19844, %rd19842, 0;
	mul.lo.s64 	%rd19845, %rd784, %rd19840;
	mul.hi.u64 	%rd19846, %rd784, %rd19840;
	add.cc.s64 	%rd19847, %rd19844, %rd19829;
	addc.cc.s64 	%rd19848, %rd19762, 0;
	add.cc.s64 	%rd910, %rd19847, %rd19845;
	addc.cc.s64 	%rd19849, %rd19848, %rd19846;
	mul.lo.s64 	%rd19850, %rd783, %rd19840;
	mul.hi.u64 	%rd19851, %rd783, %rd19840;
	add.cc.s64 	%rd19852, %rd19849, %rd19835;
	addc.cc.s64 	%rd19853, %rd19762, 0;
	add.cc.s64 	%rd911, %rd19852, %rd19850;
	addc.cc.s64 	%rd19854, %rd19853, %rd19851;
	mul.lo.s64 	%rd19855, %rd782, %rd19840;
	mul.hi.u64 	%rd19856, %rd782, %rd19840;
	add.cc.s64 	%rd19857, %rd19854, %rd19837;
	addc.cc.s64 	%rd19858, %rd19762, 0;
	add.cc.s64 	%rd912, %rd19857, %rd19855;
	addc.cc.s64 	%rd19859, %rd19858, %rd19856;
	add.s64 	%rd23034, %rd19839, %rd19859;
	setp.gt.u64 	%p2640, %rd23034, %rd782;
	@%p2640 bra 	$L__BB0_386;
	setp.lt.u64 	%p2641, %rd23034, %rd782;
	mov.u64 	%rd23031, %rd910;
	mov.u64 	%rd23032, %rd911;
	mov.u64 	%rd23033, %rd912;
	@%p2641 bra 	$L__BB0_387;
	setp.lt.u64 	%p2642, %rd783, %rd912;
	@%p2642 bra 	$L__BB0_386;
	setp.gt.u64 	%p2643, %rd783, %rd912;
	mov.u64 	%rd23031, %rd910;
	mov.u64 	%rd23032, %rd911;
	mov.u64 	%rd23033, %rd912;
	@%p2643 bra 	$L__BB0_387;
	setp.lt.u64 	%p2644, %rd784, %rd911;
	@%p2644 bra 	$L__BB0_386;
	setp.gt.u64 	%p2645, %rd784, %rd911;
	setp.gt.u64 	%p2646, %rd857, %rd910;
	or.pred  	%p2647, %p2645, %p2646;
	mov.u64 	%rd23031, %rd910;
	mov.u64 	%rd23032, %rd911;
	mov.u64 	%rd23033, %rd912;
	@%p2647 bra 	$L__BB0_387;
$L__BB0_386:
	sub.s64 	%rd23031, %rd910, %rd857;
	setp.lt.u64 	%p2648, %rd910, %rd857;
	selp.u64 	%rd19860, 1, 0, %p2648;
	add.s64 	%rd19861, %rd784, %rd19860;
	sub.s64 	%rd23032, %rd911, %rd19861;
	setp.lt.u64 	%p2649, %rd911, %rd19861;
	selp.u64 	%rd19862, 1, 0, %p2649;
	add.s64 	%rd19863, %rd783, %rd19862;
	sub.s64 	%rd23033, %rd912, %rd19863;
	setp.lt.u64 	%p2650, %rd912, %rd19863;
	selp.u64 	%rd19864, 1, 0, %p2650;
	add.s64 	%rd19865, %rd782, %rd19864;
	sub.s64 	%rd23034, %rd23034, %rd19865;
$L__BB0_387:
	shl.b64 	%rd922, %rd23031, 1;
	setp.gt.s64 	%p2651, %rd23031, -1;
	mov.b64 	{%r929, %r930}, %rd23032;
	mov.b64 	{%r931, %r932}, %rd23031;
	shf.l.wrap.b32 	%r933, %r932, %r929, 1;
	shf.l.wrap.b32 	%r934, %r929, %r930, 1;
	mov.b64 	%rd923, {%r933, %r934};
	setp.lt.u64 	%p2652, %rd923, %rd23032;
	setp.eq.s64 	%p2653, %rd923, %rd23032;
	selp.u32 	%r935, -1, 0, %p2653;
	selp.u32 	%r936, -1, 0, %p2652;
	selp.b32 	%r937, %r936, %r935, %p2651;
	and.b32  	%r939, %r937, 1;
	setp.eq.b32 	%p2654, %r939, 1;
	or.pred  	%p2655, %p2652, %p2654;
	selp.u64 	%rd19866, 1, 0, %p2655;
	shl.b64 	%rd19867, %rd23033, 1;
	or.b64  	%rd924, %rd19867, %rd19866;
	setp.ge.u64 	%p2656, %rd924, %rd23033;
	setp.lt.u64 	%p2657, %rd924, %rd23033;
	setp.eq.s64 	%p2658, %rd924, %rd23033;
	selp.u32 	%r940, -1, 0, %p2657;
	selp.u32 	%r941, -1, 0, %p2658;
	selp.b32 	%r942, %r941, %r940, %p2655;
	selp.b32 	%r943, %r942, %r940, %p2656;
	and.b32  	%r944, %r943, 1;
	setp.eq.b32 	%p18, %r944, 1;
	cvt.u64.u32 	%rd19868, %r943;
	and.b64  	%rd19869, %rd19868, 1;
	shl.b64 	%rd19870, %rd23034, 1;
	or.b64  	%rd23038, %rd19870, %rd19869;
	setp.lt.u64 	%p2659, %rd23038, %rd23034;
	@%p2659 bra 	$L__BB0_394;
	setp.eq.s64 	%p2660, %rd23038, %rd23034;
	and.pred  	%p2661, %p2660, %p18;
	setp.gt.u64 	%p2662, %rd23038, %rd782;
	or.pred  	%p2663, %p2661, %p2662;
	@%p2663 bra 	$L__BB0_394;
	setp.lt.u64 	%p2664, %rd23038, %rd782;
	mov.u64 	%rd23035, %rd922;
	mov.u64 	%rd23036, %rd923;
	mov.u64 	%rd23037, %rd924;
	@%p2664 bra 	$L__BB0_395;
	setp.gt.u64 	%p2665, %rd924, %rd783;
	@%p2665 bra 	$L__BB0_394;
	setp.lt.u64 	%p2666, %rd924, %rd783;
	mov.u64 	%rd23035, %rd922;
	mov.u64 	%rd23036, %rd923;
	mov.u64 	%rd23037, %rd924;
	@%p2666 bra 	$L__BB0_395;
	setp.gt.u64 	%p2667, %rd923, %rd784;
	@%p2667 bra 	$L__BB0_394;
	setp.lt.u64 	%p2668, %rd923, %rd784;
	setp.lt.u64 	%p2669, %rd922, %rd857;
	or.pred  	%p2670, %p2668, %p2669;
	mov.u64 	%rd23035, %rd922;
	mov.u64 	%rd23036, %rd923;
	mov.u64 	%rd23037, %rd924;
	@%p2670 bra 	$L__BB0_395;
$L__BB0_394:
	sub.s64 	%rd23035, %rd922, %rd857;
	setp.lt.u64 	%p2671, %rd922, %rd857;
	selp.u64 	%rd19871, 1, 0, %p2671;
	add.s64 	%rd19872, %rd784, %rd19871;
	sub.s64 	%rd23036, %rd923, %rd19872;
	setp.lt.u64 	%p2672, %rd923, %rd19872;
	selp.u64 	%rd19873, 1, 0, %p2672;
	add.s64 	%rd19874, %rd783, %rd19873;
	sub.s64 	%rd23037, %rd924, %rd19874;
	setp.lt.u64 	%p2673, %rd924, %rd19874;
	selp.u64 	%rd19875, 1, 0, %p2673;
	add.s64 	%rd19876, %rd782, %rd19875;
	sub.s64 	%rd23038, %rd23038, %rd19876;
$L__BB0_395:
	add.s64 	%rd934, %rd23035, %rd23031;
	setp.ge.u64 	%p2674, %rd934, %rd23035;
	setp.lt.u64 	%p2675, %rd934, %rd23035;
	selp.u64 	%rd19877, 1, 0, %p2675;
	add.s64 	%rd19878, %rd23036, %rd19877;
	add.s64 	%rd935, %rd19878, %rd23032;
	setp.lt.u64 	%p2676, %rd935, %rd23036;
	setp.eq.s64 	%p2677, %rd935, %rd23036;
	selp.u32 	%r945, -1, 0, %p2677;
	selp.u32 	%r946, -1, 0, %p2676;
	selp.b32 	%r947, %r946, %r945, %p2674;
	and.b32  	%r949, %r947, 1;
	setp.eq.b32 	%p2678, %r949, 1;
	or.pred  	%p2679, %p2676, %p2678;
	selp.u64 	%rd19879, 1, 0, %p2679;
	add.s64 	%rd19880, %rd23037, %rd19879;
	add.s64 	%rd936, %rd19880, %rd23033;
	setp.ge.u64 	%p2680, %rd936, %rd23037;
	setp.lt.u64 	%p2681, %rd936, %rd23037;
	setp.eq.s64 	%p2682, %rd936, %rd23037;
	selp.u32 	%r950, -1, 0, %p2681;
	selp.u32 	%r951, -1, 0, %p2682;
	selp.b32 	%r952, %r951, %r950, %p2679;
	selp.b32 	%r953, %r952, %r950, %p2680;
	and.b32  	%r954, %r953, 1;
	setp.eq.b32 	%p19, %r954, 1;
	cvt.u64.u32 	%rd19881, %r953;
	and.b64  	%rd19882, %rd19881, 1;
	add.s64 	%rd19883, %rd23038, %rd19882;
	add.s64 	%rd23042, %rd19883, %rd23034;
	setp.lt.u64 	%p2683, %rd23042, %rd23038;
	@%p2683 bra 	$L__BB0_402;
	setp.eq.s64 	%p2684, %rd23042, %rd23038;
	and.pred  	%p2685, %p2684, %p19;
	setp.gt.u64 	%p2686, %rd23042, %rd782;
	or.pred  	%p2687, %p2685, %p2686;
	@%p2687 bra 	$L__BB0_402;
	setp.lt.u64 	%p2688, %rd23042, %rd782;
	mov.u64 	%rd23039, %rd934;
	mov.u64 	%rd23040, %rd935;
	mov.u64 	%rd23041, %rd936;
	@%p2688 bra 	$L__BB0_403;
	setp.gt.u64 	%p2689, %rd936, %rd783;
	@%p2689 bra 	$L__BB0_402;
	setp.lt.u64 	%p2690, %rd936, %rd783;
	mov.u64 	%rd23039, %rd934;
	mov.u64 	%rd23040, %rd935;
	mov.u64 	%rd23041, %rd936;
	@%p2690 bra 	$L__BB0_403;
	setp.gt.u64 	%p2691, %rd935, %rd784;
	@%p2691 bra 	$L__BB0_402;
	setp.lt.u64 	%p2692, %rd935, %rd784;
	setp.lt.u64 	%p2693, %rd934, %rd857;
	or.pred  	%p2694, %p2692, %p2693;
	mov.u64 	%rd23039, %rd934;
	mov.u64 	%rd23040, %rd935;
	mov.u64 	%rd23041, %rd936;
	@%p2694 bra 	$L__BB0_403;
$L__BB0_402:
	sub.s64 	%rd23039, %rd934, %rd857;
	setp.lt.u64 	%p2695, %rd934, %rd857;
	selp.u64 	%rd19884, 1, 0, %p2695;
	add.s64 	%rd19885, %rd784, %rd19884;
	sub.s64 	%rd23040, %rd935, %rd19885;
	setp.lt.u64 	%p2696, %rd935, %rd19885;
	selp.u64 	%rd19886, 1, 0, %p2696;
	add.s64 	%rd19887, %rd783, %rd19886;
	sub.s64 	%rd23041, %rd936, %rd19887;
	setp.lt.u64 	%p2697, %rd936, %rd19887;
	selp.u64 	%rd19888, 1, 0, %p2697;
	add.s64 	%rd19889, %rd782, %rd19888;
	sub.s64 	%rd23042, %rd23042, %rd19889;
$L__BB0_403:
	and.b64  	%rd950, %rd23039, 4294967295;
	shr.u64 	%rd951, %rd23039, 32;
	mul.lo.s64 	%rd19890, %rd950, %rd950;
	mul.lo.s64 	%rd19891, %rd951, %rd950;
	shr.u64 	%rd19892, %rd19890, 32;
	shl.b64 	%rd19893, %rd19891, 1;
	and.b64  	%rd19894, %rd19893, 8589934590;
	add.s64 	%rd19895, %rd19892, %rd19894;
	shr.u64 	%rd19896, %rd19891, 31;
	and.b64  	%rd19897, %rd19896, 8589934590;
	mad.lo.s64 	%rd19898, %rd951, %rd951, %rd19897;
	shr.u64 	%rd19899, %rd19895, 32;
	shl.b64 	%rd19900, %rd19895, 32;
	and.b64  	%rd19901, %rd19890, 4294967293;
	or.b64  	%rd19902, %rd19900, %rd19901;
	add.s64 	%rd19903, %rd19898, %rd19899;
	shr.u64 	%rd952, %rd23040, 32;
	and.b64  	%rd953, %rd23040, 4294967295;
	mul.lo.s64 	%rd19904, %rd953, %rd950;
	mul.lo.s64 	%rd19905, %rd952, %rd950;
	mul.lo.s64 	%rd19906, %rd953, %rd951;
	shr.u64 	%rd19907, %rd19904, 32;
	and.b64  	%rd19908, %rd19905, 4294967295;
	add.s64 	%rd19909, %rd19907, %rd19908;
	and.b64  	%rd19910, %rd19906, 4294967295;
	add.s64 	%rd19911, %rd19909, %rd19910;
	shr.u64 	%rd19912, %rd19905, 32;
	mad.lo.s64 	%rd19913, %rd952, %rd951, %rd19912;
	shr.u64 	%rd19914, %rd19906, 32;
	add.s64 	%rd19915, %rd19913, %rd19914;
	shr.u64 	%rd19916, %rd19911, 32;
	shl.b64 	%rd19917, %rd19911, 32;
	and.b64  	%rd19918, %rd19904, 4294967295;
	or.b64  	%rd19919, %rd19917, %rd19918;
	add.s64 	%rd19920, %rd19915, %rd19916;
	shr.u64 	%rd954, %rd23041, 32;
	and.b64  	%rd955, %rd23041, 4294967295;
	mul.lo.s64 	%rd19921, %rd955, %rd950;
	mul.lo.s64 	%rd19922, %rd954, %rd950;
	mul.lo.s64 	%rd19923, %rd955, %rd951;
	shr.u64 	%rd19924, %rd19921, 32;
	and.b64  	%rd19925, %rd19922, 4294967295;
	add.s64 	%rd19926, %rd19924, %rd19925;
	and.b64  	%rd19927, %rd19923, 4294967295;
	add.s64 	%rd19928, %rd19926, %rd19927;
	shr.u64 	%rd19929, %rd19922, 32;
	mad.lo.s64 	%rd19930, %rd954, %rd951, %rd19929;
	shr.u64 	%rd19931, %rd19923, 32;
	add.s64 	%rd19932, %rd19930, %rd19931;
	shr.u64 	%rd19933, %rd19928, 32;
	shl.b64 	%rd19934, %rd19928, 32;
	and.b64  	%rd19935, %rd19921, 4294967295;
	or.b64  	%rd19936, %rd19934, %rd19935;
	add.s64 	%rd19937, %rd19932, %rd19933;
	shr.u64 	%rd956, %rd23042, 32;
	and.b64  	%rd957, %rd23042, 4294967295;
	mul.lo.s64 	%rd19938, %rd957, %rd950;
	mul.lo.s64 	%rd19939, %rd956, %rd950;
	mul.lo.s64 	%rd19940, %rd957, %rd951;
	shr.u64 	%rd19941, %rd19938, 32;
	and.b64  	%rd19942, %rd19939, 4294967295;
	add.s64 	%rd19943, %rd19941, %rd19942;
	and.b64  	%rd19944, %rd19940, 4294967295;
	add.s64 	%rd19945, %rd19943, %rd19944;
	shr.u64 	%rd19946, %rd19939, 32;
	mad.lo.s64 	%rd19947, %rd956, %rd951, %rd19946;
	shr.u64 	%rd19948, %rd19940, 32;
	add.s64 	%rd19949, %rd19947, %rd19948;
	shr.u64 	%rd19950, %rd19945, 32;
	shl.b64 	%rd19951, %rd19945, 32;
	and.b64  	%rd19952, %rd19938, 4294967295;
	or.b64  	%rd19953, %rd19951, %rd19952;
	add.s64 	%rd19954, %rd19949, %rd19950;
	shl.b64 	%rd19955, %rd19919, 1;
	shr.u64 	%rd19956, %rd19917, 63;
	add.s64 	%rd19957, %rd19920, %rd19920;
	add.s64 	%rd19958, %rd19957, %rd19956;
	mul.lo.s64 	%rd19959, %rd953, %rd953;
	mul.lo.s64 	%rd19960, %rd952, %rd953;
	shr.u64 	%rd19961, %rd19959, 32;
	shl.b64 	%rd19962, %rd19960, 1;
	and.b64  	%rd19963, %rd19962, 8589934590;
	add.s64 	%rd19964, %rd19961, %rd19963;
	shr.u64 	%rd19965, %rd19960, 31;
	and.b64  	%rd19966, %rd19965, 8589934590;
	mad.lo.s64 	%rd19967, %rd952, %rd952, %rd19966;
	shr.u64 	%rd19968, %rd19964, 32;
	shl.b64 	%rd19969, %rd19964, 32;
	and.b64  	%rd19970, %rd19959, 4294967293;
	or.b64  	%rd19971, %rd19969, %rd19970;
	add.s64 	%rd19972, %rd19936, %rd19956;
	add.s64 	%rd19973, %rd19972, %rd19971;
	max.u64 	%rd19974, %rd19936, %rd19972;
	setp.gt.u64 	%p2698, %rd19974, %rd19973;
	selp.u64 	%rd19975, 1, 0, %p2698;
	add.s64 	%rd19976, %rd19967, %rd19937;
	add.s64 	%rd19977, %rd19976, %rd19968;
	add.s64 	%rd19978, %rd19977, %rd19975;
	mul.lo.s64 	%rd19979, %rd955, %rd953;
	mul.lo.s64 	%rd19980, %rd954, %rd953;
	mul.lo.s64 	%rd19981, %rd955, %rd952;
	shr.u64 	%rd19982, %rd19979, 32;
	and.b64  	%rd19983, %rd19980, 4294967295;
	add.s64 	%rd19984, %rd19982, %rd19983;
	and.b64  	%rd19985, %rd19981, 4294967295;
	add.s64 	%rd19986, %rd19984, %rd19985;
	shr.u64 	%rd19987, %rd19980, 32;
	mad.lo.s64 	%rd19988, %rd954, %rd952, %rd19987;
	shr.u64 	%rd19989, %rd19981, 32;
	add.s64 	%rd19990, %rd19988, %rd19989;
	shr.u64 	%rd19991, %rd19986, 32;
	shl.b64 	%rd19992, %rd19986, 32;
	and.b64  	%rd19993, %rd19979, 4294967295;
	or.b64  	%rd19994, %rd19992, %rd19993;
	add.s64 	%rd19995, %rd19953, %rd19975;
	add.s64 	%rd19996, %rd19995, %rd19994;
	max.u64 	%rd19997, %rd19953, %rd19995;
	setp.gt.u64 	%p2699, %rd19997, %rd19996;
	selp.u64 	%rd19998, 1, 0, %p2699;
	add.s64 	%rd19999, %rd19990, %rd19954;
	add.s64 	%rd20000, %rd19999, %rd19991;
	add.s64 	%rd20001, %rd20000, %rd19998;
	add.s64 	%rd20002, %rd19973, %rd19936;
	setp.lt.u64 	%p2700, %rd20002, %rd19973;
	selp.u64 	%rd20003, 1, 0, %p2700;
	add.s64 	%rd20004, %rd19937, %rd19978;
	add.s64 	%rd20005, %rd20004, %rd20003;
	add.s64 	%rd20006, %rd19996, %rd20003;
	add.s64 	%rd20007, %rd20006, %rd19994;
	max.u64 	%rd20008, %rd19996, %rd20006;
	setp.gt.u64 	%p2701, %rd20008, %rd20007;
	selp.u64 	%rd20009, 1, 0, %p2701;
	add.s64 	%rd20010, %rd19990, %rd20001;
	add.s64 	%rd20011, %rd20010, %rd19991;
	add.s64 	%rd20012, %rd20011, %rd20009;
	add.s64 	%rd20013, %rd20007, %rd19953;
	setp.lt.u64 	%p2702, %rd20013, %rd20007;
	selp.u64 	%rd20014, 1, 0, %p2702;
	add.s64 	%rd20015, %rd19954, %rd20012;
	add.s64 	%rd20016, %rd20015, %rd20014;
	mul.lo.s64 	%rd20018, %rd19482, %rd19902;
	mul.lo.s64 	%rd20019, %rd857, %rd20018;
	mul.hi.u64 	%rd20020, %rd857, %rd20018;
	add.cc.s64 	%rd20021, %rd20019, %rd19902;
	addc.cc.s64 	%rd20022, %rd20020, 0;
	mul.lo.s64 	%rd20023, %rd784, %rd20018;
	mul.hi.u64 	%rd20024, %rd784, %rd20018;
	mov.b64 	%rd20025, 0;
	add.cc.s64 	%rd20026, %rd20022, %rd19955;
	addc.cc.s64 	%rd20027, %rd20025, 0;
	add.cc.s64 	%rd20028, %rd20026, %rd20023;
	addc.cc.s64 	%rd20029, %rd20027, %rd20024;
	mul.lo.s64 	%rd20030, %rd783, %rd20018;
	mul.hi.u64 	%rd20031, %rd783, %rd20018;
	add.cc.s64 	%rd20032, %rd20029, %rd20002;
	addc.cc.s64 	%rd20033, %rd20025, 0;
	add.cc.s64 	%rd20034, %rd20032, %rd20030;
	addc.cc.s64 	%rd20035, %rd20033, %rd20031;
	mul.lo.s64 	%rd20036, %rd782, %rd20018;
	mul.hi.u64 	%rd20037, %rd782, %rd20018;
	add.cc.s64 	%rd20038, %rd20035, %rd20013;
	addc.cc.s64 	%rd20039, %rd20025, 0;
	add.cc.s64 	%rd20040, %rd20038, %rd20036;
	addc.cc.s64 	%rd20041, %rd20039, %rd20037;
	add.s64 	%rd20042, %rd19903, %rd20041;
	setp.lt.u64 	%p2703, %rd20042, %rd19903;
	selp.u64 	%rd20043, 1, 0, %p2703;
	add.s64 	%rd20044, %rd19958, %rd20043;
	setp.lt.u64 	%p2704, %rd20044, %rd19958;
	selp.u64 	%rd20045, 1, 0, %p2704;
	add.s64 	%rd20046, %rd20005, %rd20045;
	setp.lt.u64 	%p2705, %rd20046, %rd20005;
	selp.u64 	%rd20047, 1, 0, %p2705;
	add.s64 	%rd20048, %rd20016, %rd20047;
	mul.lo.s64 	%rd20049, %rd19482, %rd20028;
	mul.lo.s64 	%rd20050, %rd857, %rd20049;
	mul.hi.u64 	%rd20051, %rd857, %rd20049;
	add.cc.s64 	%rd20052, %rd20050, %rd20028;
	addc.cc.s64 	%rd20053, %rd20051, 0;
	mul.lo.s64 	%rd20054, %rd784, %rd20049;
	mul.hi.u64 	%rd20055, %rd784, %rd20049;
	add.cc.s64 	%rd20056, %rd20053, %rd20034;
	addc.cc.s64 	%rd20057, %rd20025, 0;
	add.cc.s64 	%rd20058, %rd20056, %rd20054;
	addc.cc.s64 	%rd20059, %rd20057, %rd20055;
	mul.lo.s64 	%rd20060, %rd783, %rd20049;
	mul.hi.u64 	%rd20061, %rd783, %rd20049;
	add.cc.s64 	%rd20062, %rd20059, %rd20040;
	addc.cc.s64 	%rd20063, %rd20025, 0;
	add.cc.s64 	%rd20064, %rd20062, %rd20060;
	addc.cc.s64 	%rd20065, %rd20063, %rd20061;
	mul.lo.s64 	%rd20066, %rd782, %rd20049;
	mul.hi.u64 	%rd20067, %rd782, %rd20049;
	add.cc.s64 	%rd20068, %rd20065, %rd20042;
	addc.cc.s64 	%rd20069, %rd20025, 0;
	add.cc.s64 	%rd20070, %rd20068, %rd20066;
	addc.cc.s64 	%rd20071, %rd20069, %rd20067;
	add.s64 	%rd20072, %rd20044, %rd20071;
	setp.lt.u64 	%p2706, %rd20072, %rd20044;
	selp.u64 	%rd20073, 1, 0, %p2706;
	add.s64 	%rd20074, %rd20046, %rd20073;
	setp.lt.u64 	%p2707, %rd20074, %rd20046;
	selp.u64 	%rd20075, 1, 0, %p2707;
	add.s64 	%rd20076, %rd20048, %rd20075;
	mul.lo.s64 	%rd20077, %rd19482, %rd20058;
	mul.lo.s64 	%rd20078, %rd857, %rd20077;
	mul.hi.u64 	%rd20079, %rd857, %rd20077;
	add.cc.s64 	%rd20080, %rd20078, %rd20058;
	addc.cc.s64 	%rd20081, %rd20079, 0;
	mul.lo.s64 	%rd20082, %rd784, %rd20077;
	mul.hi.u64 	%rd20083, %rd784, %rd20077;
	add.cc.s64 	%rd20084, %rd20081, %rd20064;
	addc.cc.s64 	%rd20085, %rd20025, 0;
	add.cc.s64 	%rd20086, %rd20084, %rd20082;
	addc.cc.s64 	%rd20087, %rd20085, %rd20083;
	mul.lo.s64 	%rd20088, %rd783, %rd20077;
	mul.hi.u64 	%rd20089, %rd783, %rd20077;
	add.cc.s64 	%rd20090, %rd20087, %rd20070;
	addc.cc.s64 	%rd20091, %rd20025, 0;
	add.cc.s64 	%rd20092, %rd20090, %rd20088;
	addc.cc.s64 	%rd20093, %rd20091, %rd20089;
	mul.lo.s64 	%rd20094, %rd782, %rd20077;
	mul.hi.u64 	%rd20095, %rd782, %rd20077;
	add.cc.s64 	%rd20096, %rd20093, %rd20072;
	addc.cc.s64 	%rd20097, %rd20025, 0;
	add.cc.s64 	%rd20098, %rd20096, %rd20094;
	addc.cc.s64 	%rd20099, %rd20097, %rd20095;
	add.s64 	%rd20100, %rd20074, %rd20099;
	setp.lt.u64 	%p2708, %rd20100, %rd20074;
	selp.u64 	%rd20101, 1, 0, %p2708;
	add.s64 	%rd20102, %rd20076, %rd20101;
	mul.lo.s64 	%rd20103, %rd19482, %rd20086;
	mul.lo.s64 	%rd20104, %rd857, %rd20103;
	mul.hi.u64 	%rd20105, %rd857, %rd20103;
	add.cc.s64 	%rd20106, %rd20104, %rd20086;
	addc.cc.s64 	%rd20107, %rd20105, 0;
	mul.lo.s64 	%rd20108, %rd784, %rd20103;
	mul.hi.u64 	%rd20109, %rd784, %rd20103;
	add.cc.s64 	%rd20110, %rd20107, %rd20092;
	addc.cc.s64 	%rd20111, %rd20025, 0;
	add.cc.s64 	%rd958, %rd20110, %rd20108;
	addc.cc.s64 	%rd20112, %rd20111, %rd20109;
	mul.lo.s64 	%rd20113, %rd783, %rd20103;
	mul.hi.u64 	%rd20114, %rd783, %rd20103;
	add.cc.s64 	%rd20115, %rd20112, %rd20098;
	addc.cc.s64 	%rd20116, %rd20025, 0;
	add.cc.s64 	%rd959, %rd20115, %rd20113;
	addc.cc.s64 	%rd20117, %rd20116, %rd20114;
	mul.lo.s64 	%rd20118, %rd782, %rd20103;
	mul.hi.u64 	%rd20119, %rd782, %rd20103;
	add.cc.s64 	%rd20120, %rd20117, %rd20100;
	addc.cc.s64 	%rd20121, %rd20025, 0;
	add.cc.s64 	%rd960, %rd20120, %rd20118;
	addc.cc.s64 	%rd20122, %rd20121, %rd20119;
	add.s64 	%rd23043, %rd20102, %rd20122;
	setp.gt.u64 	%p2709, %rd23043, %rd782;
	@%p2709 bra 	$L__BB0_409;
	setp.lt.u64 	%p2710, %rd23043, %rd782;
	mov.u64 	%rd23044, %rd960;
	mov.u64 	%rd23045, %rd959;
	mov.u64 	%rd23046, %rd958;
	@%p2710 bra 	$L__BB0_410;
	setp.lt.u64 	%p2711, %rd783, %rd960;
	@%p2711 bra 	$L__BB0_409;
	setp.gt.u64 	%p2712, %rd783, %rd960;
	mov.u64 	%rd23044, %rd960;
	mov.u64 	%rd23045, %rd959;
	mov.u64 	%rd23046, %rd958;
	@%p2712 bra 	$L__BB0_410;
	setp.lt.u64 	%p2713, %rd784, %rd959;
	@%p2713 bra 	$L__BB0_409;
	setp.gt.u64 	%p2714, %rd784, %rd959;
	setp.gt.u64 	%p2715, %rd857, %rd958;
	or.pred  	%p2716, %p2714, %p2715;
	mov.u64 	%rd23044, %rd960;
	mov.u64 	%rd23045, %rd959;
	mov.u64 	%rd23046, %rd958;
	@%p2716 bra 	$L__BB0_410;
$L__BB0_409:
	sub.s64 	%rd23046, %rd958, %rd857;
	setp.lt.u64 	%p2717, %rd958, %rd857;
	selp.u64 	%rd20123, 1, 0, %p2717;
	add.s64 	%rd20124, %rd784, %rd20123;
	sub.s64 	%rd23045, %rd959, %rd20124;
	setp.lt.u64 	%p2718, %rd959, %rd20124;
	selp.u64 	%rd20125, 1, 0, %p2718;
	add.s64 	%rd20126, %rd783, %rd20125;
	sub.s64 	%rd23044, %rd960, %rd20126;
	setp.lt.u64 	%p2719, %rd960, %rd20126;
	selp.u64 	%rd20127, 1, 0, %p2719;
	add.s64 	%rd20128, %rd782, %rd20127;
	sub.s64 	%rd23043, %rd23043, %rd20128;
$L__BB0_410:
	sub.s64 	%rd23050, %rd23046, %rd23011;
	setp.lt.u64 	%p2720, %rd23046, %rd23011;
	selp.u64 	%rd20129, 1, 0, %p2720;
	add.s64 	%rd20130, %rd23012, %rd20129;
	sub.s64 	%rd23049, %rd23045, %rd20130;
	setp.lt.u64 	%p2721, %rd23045, %rd20130;
	selp.u64 	%rd20131, 1, 0, %p2721;
	add.s64 	%rd20132, %rd23013, %rd20131;
	sub.s64 	%rd23048, %rd23044, %rd20132;
	setp.lt.u64 	%p2722, %rd23044, %rd20132;
	selp.u64 	%rd20133, 1, 0, %p2722;
	add.s64 	%rd20134, %rd23014, %rd20133;
	sub.s64 	%rd23047, %rd23043, %rd20134;
	setp.ge.u64 	%p2723, %rd23043, %rd20134;
	@%p2723 bra 	$L__BB0_412;
	add.s64 	%rd974, %rd23050, %rd857;
	setp.ge.u64 	%p2724, %rd974, %rd23050;
	setp.lt.u64 	%p2725, %rd974, %rd23050;
	selp.u64 	%rd20135, 1, 0, %p2725;
	add.s64 	%rd20136, %rd23049, %rd20135;
	add.s64 	%rd975, %rd20136, %rd784;
	setp.lt.u64 	%p2726, %rd975, %rd23049;
	setp.eq.s64 	%p2727, %rd975, %rd23049;
	selp.u32 	%r955, -1, 0, %p2727;
	selp.u32 	%r956, -1, 0, %p2726;
	selp.b32 	%r957, %r956, %r955, %p2724;
	and.b32  	%r959, %r957, 1;
	setp.eq.b32 	%p2728, %r959, 1;
	or.pred  	%p2729, %p2726, %p2728;
	selp.u64 	%rd20137, 1, 0, %p2729;
	add.s64 	%rd20138, %rd23048, %rd20137;
	add.s64 	%rd976, %rd20138, %rd783;
	setp.ge.u64 	%p2730, %rd976, %rd23048;
	setp.lt.u64 	%p2731, %rd976, %rd23048;
	setp.eq.s64 	%p2732, %rd976, %rd23048;
	selp.u32 	%r960, -1, 0, %p2731;
	selp.u32 	%r961, -1, 0, %p2732;
	selp.b32 	%r962, %r961, %r960, %p2729;
	selp.b32 	%r963, %r962, %r960, %p2730;
	cvt.u64.u32 	%rd20139, %r963;
	and.b64  	%rd20140, %rd20139, 1;
	add.s64 	%rd20141, %rd23047, %rd20140;
	add.s64 	%rd23047, %rd20141, %rd782;
	mov.u64 	%rd23048, %rd976;
	mov.u64 	%rd23049, %rd975;
	mov.u64 	%rd23050, %rd974;
$L__BB0_412:
	sub.s64 	%rd23266, %rd23050, %rd23011;
	setp.lt.u64 	%p2733, %rd23050, %rd23011;
	selp.u64 	%rd20142, 1, 0, %p2733;
	add.s64 	%rd20143, %rd23012, %rd20142;
	sub.s64 	%rd23265, %rd23049, %rd20143;
	setp.lt.u64 	%p2734, %rd23049, %rd20143;
	selp.u64 	%rd20144, 1, 0, %p2734;
	add.s64 	%rd20145, %rd23013, %rd20144;
	sub.s64 	%rd23264, %rd23048, %rd20145;
	setp.lt.u64 	%p2735, %rd23048, %rd20145;
	selp.u64 	%rd20146, 1, 0, %p2735;
	add.s64 	%rd20147, %rd23014, %rd20146;
	sub.s64 	%rd23263, %rd23047, %rd20147;
	setp.ge.u64 	%p2736, %rd23047, %rd20147;
	@%p2736 bra 	$L__BB0_414;
	add.s64 	%rd986, %rd23266, %rd857;
	setp.ge.u64 	%p2737, %rd986, %rd23266;
	setp.lt.u64 	%p2738, %rd986, %rd23266;
	selp.u64 	%rd20148, 1, 0, %p2738;
	add.s64 	%rd20149, %rd23265, %rd20148;
	add.s64 	%rd987, %rd20149, %rd784;
	setp.lt.u64 	%p2739, %rd987, %rd23265;
	setp.eq.s64 	%p2740, %rd987, %rd23265;
	selp.u32 	%r964, -1, 0, %p2740;
	selp.u32 	%r965, -1, 0, %p2739;
	selp.b32 	%r966, %r965, %r964, %p2737;
	and.b32  	%r968, %r966, 1;
	setp.eq.b32 	%p2741, %r968, 1;
	or.pred  	%p2742, %p2739, %p2741;
	selp.u64 	%rd20150, 1, 0, %p2742;
	add.s64 	%rd20151, %rd23264, %rd20150;
	add.s64 	%rd988, %rd20151, %rd783;
	setp.ge.u64 	%p2743, %rd988, %rd23264;
	setp.lt.u64 	%p2744, %rd988, %rd23264;
	setp.eq.s64 	%p2745, %rd988, %rd23264;
	selp.u32 	%r969, -1, 0, %p2744;
	selp.u32 	%r970, -1, 0, %p2745;
	selp.b32 	%r971, %r970, %r969, %p2742;
	selp.b32 	%r972, %r971, %r969, %p2743;
	cvt.u64.u32 	%rd20152, %r972;
	and.b64  	%rd20153, %rd20152, 1;
	add.s64 	%rd20154, %rd23263, %rd20153;
	add.s64 	%rd23263, %rd20154, %rd782;
	mov.u64 	%rd23264, %rd988;
	mov.u64 	%rd23265, %rd987;
	mov.u64 	%rd23266, %rd986;
$L__BB0_414:
	sub.s64 	%rd23055, %rd23011, %rd23266;
	setp.lt.u64 	%p2746, %rd23011, %rd23266;
	selp.u64 	%rd20155, 1, 0, %p2746;
	add.s64 	%rd20156, %rd23265, %rd20155;
	sub.s64 	%rd23056, %rd23012, %rd20156;
	setp.lt.u64 	%p2747, %rd23012, %rd20156;
	selp.u64 	%rd20157, 1, 0, %p2747;
	add.s64 	%rd20158, %rd23264, %rd20157;
	sub.s64 	%rd23057, %rd23013, %rd20158;
	setp.lt.u64 	%p2748, %rd23013, %rd20158;
	selp.u64 	%rd20159, 1, 0, %p2748;
	add.s64 	%rd20160, %rd23263, %rd20159;
	sub.s64 	%rd23058, %rd23014, %rd20160;
	setp.ge.u64 	%p2749, %rd23014, %rd20160;
	@%p2749 bra 	$L__BB0_416;
	add.s64 	%rd998, %rd23055, %rd857;
	setp.ge.u64 	%p2750, %rd998, %rd23055;
	setp.lt.u64 	%p2751, %rd998, %rd23055;
	selp.u64 	%rd20161, 1, 0, %p2751;
	add.s64 	%rd20162, %rd23056, %rd20161;
	add.s64 	%rd999, %rd20162, %rd784;
	setp.lt.u64 	%p2752, %rd999, %rd23056;
	setp.eq.s64 	%p2753, %rd999, %rd23056;
	selp.u32 	%r973, -1, 0, %p2753;
	selp.u32 	%r974, -1, 0, %p2752;
	selp.b32 	%r975, %r974, %r973, %p2750;
	and.b32  	%r977, %r975, 1;
	setp.eq.b32 	%p2754, %r977, 1;
	or.pred  	%p2755, %p2752, %p2754;
	selp.u64 	%rd20163, 1, 0, %p2755;
	add.s64 	%rd20164, %rd23057, %rd20163;
	add.s64 	%rd1000, %rd20164, %rd783;
	setp.ge.u64 	%p2756, %rd1000, %rd23057;
	setp.lt.u64 	%p2757, %rd1000, %rd23057;
	setp.eq.s64 	%p2758, %rd1000, %rd23057;
	selp.u32 	%r978, -1, 0, %p2757;
	selp.u32 	%r979, -1, 0, %p2758;
	selp.b32 	%r980, %r979, %r978, %p2755;
	selp.b32 	%r981, %r980, %r978, %p2756;
	cvt.u64.u32 	%rd20165, %r981;
	and.b64  	%rd20166, %rd20165, 1;
	add.s64 	%rd20167, %rd23058, %rd20166;
	add.s64 	%rd23058, %rd20167, %rd782;
	mov.u64 	%rd23055, %rd998;
	mov.u64 	%rd23056, %rd999;
	mov.u64 	%rd23057, %rd1000;
$L__BB0_416:
	ld.const.u64 	%rd1008, [P_CONST+8];
	ld.const.u64 	%rd1009, [P_CONST];
	shr.u64 	%rd20168, %rd23055, 32;
	and.b64  	%rd20169, %rd23055, 4294967295;
	mul.lo.s64 	%rd20170, %rd20169, %rd950;
	mul.lo.s64 	%rd20171, %rd20168, %rd950;
	mul.lo.s64 	%rd20172, %rd20169, %rd951;
	shr.u64 	%rd20173, %rd20170, 32;
	and.b64  	%rd20174, %rd20171, 4294967295;
	add.s64 	%rd20175, %rd20173, %rd20174;
	and.b64  	%rd20176, %rd20172, 4294967295;
	add.s64 	%rd20177, %rd20175, %rd20176;
	shr.u64 	%rd20178, %rd20171, 32;
	mad.lo.s64 	%rd20179, %rd20168, %rd951, %rd20178;
	shr.u64 	%rd20180, %rd20172, 32;
	add.s64 	%rd20181, %rd20179, %rd20180;
	shr.u64 	%rd20182, %rd20177, 32;
	shl.b64 	%rd20183, %rd20177, 32;
	and.b64  	%rd20184, %rd20170, 4294967295;
	or.b64  	%rd20185, %rd20183, %rd20184;
	add.s64 	%rd20186, %rd20181, %rd20182;
	shr.u64 	%rd20187, %rd23056, 32;
	and.b64  	%rd20188, %rd23056, 4294967295;
	mul.lo.s64 	%rd20189, %rd20188, %rd950;
	mul.lo.s64 	%rd20190, %rd20187, %rd950;
	mul.lo.s64 	%rd20191, %rd20188, %rd951;
	shr.u64 	%rd20192, %rd20189, 32;
	and.b64  	%rd20193, %rd20190, 4294967295;
	add.s64 	%rd20194, %rd20192, %rd20193;
	and.b64  	%rd20195, %rd20191, 4294967295;
	add.s64 	%rd20196, %rd20194, %rd20195;
	shr.u64 	%rd20197, %rd20190, 32;
	mad.lo.s64 	%rd20198, %rd20187, %rd951, %rd20197;
	shr.u64 	%rd20199, %rd20191, 32;
	add.s64 	%rd20200, %rd20198, %rd20199;
	shr.u64 	%rd20201, %rd20196, 32;
	shl.b64 	%rd20202, %rd20196, 32;
	and.b64  	%rd20203, %rd20189, 4294967295;
	or.b64  	%rd20204, %rd20202, %rd20203;
	add.s64 	%rd20205, %rd20200, %rd20201;
	shr.u64 	%rd20206, %rd23057, 32;
	and.b64  	%rd20207, %rd23057, 4294967295;
	mul.lo.s64 	%rd20208, %rd20207, %rd950;
	mul.lo.s64 	%rd20209, %rd20206, %rd950;
	mul.lo.s64 	%rd20210, %rd20207, %rd951;
	shr.u64 	%rd20211, %rd20208, 32;
	and.b64  	%rd20212, %rd20209, 4294967295;
	add.s64 	%rd20213, %rd20211, %rd20212;
	and.b64  	%rd20214, %rd20210, 4294967295;
	add.s64 	%rd20215, %rd20213, %rd20214;
	shr.u64 	%rd20216, %rd20209, 32;
	mad.lo.s64 	%rd20217, %rd20206, %rd951, %rd20216;
	shr.u64 	%rd20218, %rd20210, 32;
	add.s64 	%rd20219, %rd20217, %rd20218;
	shr.u64 	%rd20220, %rd20215, 32;
	shl.b64 	%rd20221, %rd20215, 32;
	and.b64  	%rd20222, %rd20208, 4294967295;
	or.b64  	%rd20223, %rd20221, %rd20222;
	add.s64 	%rd20224, %rd20219, %rd20220;
	shr.u64 	%rd20225, %rd23058, 32;
	and.b64  	%rd20226, %rd23058, 4294967295;
	mul.lo.s64 	%rd20227, %rd20226, %rd950;
	mul.lo.s64 	%rd20228, %rd20225, %rd950;
	mul.lo.s64 	%rd20229, %rd20226, %rd951;
	shr.u64 	%rd20230, %rd20227, 32;
	and.b64  	%rd20231, %rd20228, 4294967295;
	add.s64 	%rd20232, %rd20230, %rd20231;
	and.b64  	%rd20233, %rd20229, 4294967295;
	add.s64 	%rd20234, %rd20232, %rd20233;
	shr.u64 	%rd20235, %rd20228, 32;
	mad.lo.s64 	%rd20236, %rd20225, %rd951, %rd20235;
	shr.u64 	%rd20237, %rd20229, 32;
	add.s64 	%rd20238, %rd20236, %rd20237;
	shr.u64 	%rd20239, %rd20234, 32;
	shl.b64 	%rd20240, %rd20234, 32;
	and.b64  	%rd20241, %rd20227, 4294967295;
	or.b64  	%rd20242, %rd20240, %rd20241;
	add.s64 	%rd20243, %rd20238, %rd20239;
	mul.lo.s64 	%rd20244, %rd20169, %rd953;
	mul.lo.s64 	%rd20245, %rd20168, %rd953;
	mul.lo.s64 	%rd20246, %rd20169, %rd952;
	shr.u64 	%rd20247, %rd20244, 32;
	and.b64  	%rd20248, %rd20245, 4294967295;
	add.s64 	%rd20249, %rd20247, %rd20248;
	and.b64  	%rd20250, %rd20246, 4294967295;
	add.s64 	%rd20251, %rd20249, %rd20250;
	shr.u64 	%rd20252, %rd20245, 32;
	mad.lo.s64 	%rd20253, %rd20168, %rd952, %rd20252;
	shr.u64 	%rd20254, %rd20246, 32;
	add.s64 	%rd20255, %rd20253, %rd20254;
	shr.u64 	%rd20256, %rd20251, 32;
	shl.b64 	%rd20257, %rd20251, 32;
	and.b64  	%rd20258, %rd20244, 4294967295;
	or.b64  	%rd20259, %rd20257, %rd20258;
	add.s64 	%rd20260, %rd20204, %rd20259;
	setp.lt.u64 	%p2759, %rd20260, %rd20204;
	selp.u64 	%rd20261, 1, 0, %p2759;
	add.s64 	%rd20262, %rd20255, %rd20205;
	add.s64 	%rd20263, %rd20262, %rd20256;
	add.s64 	%rd20264, %rd20263, %rd20261;
	mul.lo.s64 	%rd20265, %rd20188, %rd953;
	mul.lo.s64 	%rd20266, %rd20187, %rd953;
	mul.lo.s64 	%rd20267, %rd20188, %rd952;
	shr.u64 	%rd20268, %rd20265, 32;
	and.b64  	%rd20269, %rd20266, 4294967295;
	add.s64 	%rd20270, %rd20268, %rd20269;
	and.b64  	%rd20271, %rd20267, 4294967295;
	add.s64 	%rd20272, %rd20270, %rd20271;
	shr.u64 	%rd20273, %rd20266, 32;
	mad.lo.s64 	%rd20274, %rd20187, %rd952, %rd20273;
	shr.u64 	%rd20275, %rd20267, 32;
	add.s64 	%rd20276, %rd20274, %rd20275;
	shr.u64 	%rd20277, %rd20272, 32;
	shl.b64 	%rd20278, %rd20272, 32;
	and.b64  	%rd20279, %rd20265, 4294967295;
	or.b64  	%rd20280, %rd20278, %rd20279;
	add.s64 	%rd20281, %rd20223, %rd20261;
	add.s64 	%rd20282, %rd20281, %rd20280;
	max.u64 	%rd20283, %rd20223, %rd20281;
	setp.gt.u64 	%p2760, %rd20283, %rd20282;
	selp.u64 	%rd20284, 1, 0, %p2760;
	add.s64 	%rd20285, %rd20276, %rd20224;
	add.s64 	%rd20286, %rd20285, %rd20277;
	add.s64 	%rd20287, %rd20286, %rd20284;
	mul.lo.s64 	%rd20288, %rd20207, %rd953;
	mul.lo.s64 	%rd20289, %rd20206, %rd953;
	mul.lo.s64 	%rd20290, %rd20207, %rd952;
	shr.u64 	%rd20291, %rd20288, 32;
	and.b64  	%rd20292, %rd20289, 4294967295;
	add.s64 	%rd20293, %rd20291, %rd20292;
	and.b64  	%rd20294, %rd20290, 4294967295;
	add.s64 	%rd20295, %rd20293, %rd20294;
	shr.u64 	%rd20296, %rd20289, 32;
	mad.lo.s64 	%rd20297, %rd20206, %rd952, %rd20296;
	shr.u64 	%rd20298, %rd20290, 32;
	add.s64 	%rd20299, %rd20297, %rd20298;
	shr.u64 	%rd20300, %rd20295, 32;
	shl.b64 	%rd20301, %rd20295, 32;
	and.b64  	%rd20302, %rd20288, 4294967295;
	or.b64  	%rd20303, %rd20301, %rd20302;
	add.s64 	%rd20304, %rd20242, %rd20284;
	add.s64 	%rd20305, %rd20304, %rd20303;
	max.u64 	%rd20306, %rd20242, %rd20304;
	setp.gt.u64 	%p2761, %rd20306, %rd20305;
	selp.u64 	%rd20307, 1, 0, %p2761;
	add.s64 	%rd20308, %rd20299, %rd20243;
	add.s64 	%rd20309, %rd20308, %rd20300;
	add.s64 	%rd20310, %rd20309, %rd20307;
	mul.lo.s64 	%rd20311, %rd20169, %rd955;
	mul.lo.s64 	%rd20312, %rd20168, %rd955;
	mul.lo.s64 	%rd20313, %rd20169, %rd954;
	shr.u64 	%rd20314, %rd20311, 32;
	and.b64  	%rd20315, %rd20312, 4294967295;
	add.s64 	%rd20316, %rd20314, %rd20315;
	and.b64  	%rd20317, %rd20313, 4294967295;
	add.s64 	%rd20318, %rd20316, %rd20317;
	shr.u64 	%rd20319, %rd20312, 32;
	mad.lo.s64 	%rd20320, %rd20168, %rd954, %rd20319;
	shr.u64 	%rd20321, %rd20313, 32;
	add.s64 	%rd20322, %rd20320, %rd20321;
	shr.u64 	%rd20323, %rd20318, 32;
	shl.b64 	%rd20324, %rd20318, 32;
	and.b64  	%rd20325, %rd20311, 4294967295;
	or.b64  	%rd20326, %rd20324, %rd20325;
	add.s64 	%rd20327, %rd20282, %rd20326;
	setp.lt.u64 	%p2762, %rd20327, %rd20282;
	selp.u64 	%rd20328, 1, 0, %p2762;
	add.s64 	%rd20329, %rd20322, %rd20287;
	add.s64 	%rd20330, %rd20329, %rd20323;
	add.s64 	%rd20331, %rd20330, %rd20328;
	mul.lo.s64 	%rd20332, %rd20188, %rd955;
	mul.lo.s64 	%rd20333, %rd20187, %rd955;
	mul.lo.s64 	%rd20334, %rd20188, %rd954;
	shr.u64 	%rd20335, %rd20332, 32;
	and.b64  	%rd20336, %rd20333, 4294967295;
	add.s64 	%rd20337, %rd20335, %rd20336;
	and.b64  	%rd20338, %rd20334, 4294967295;
	add.s64 	%rd20339, %rd20337, %rd20338;
	shr.u64 	%rd20340, %rd20333, 32;
	mad.lo.s64 	%rd20341, %rd20187, %rd954, %rd20340;
	shr.u64 	%rd20342, %rd20334, 32;
	add.s64 	%rd20343, %rd20341, %rd20342;
	shr.u64 	%rd20344, %rd20339, 32;
	shl.b64 	%rd20345, %rd20339, 32;
	and.b64  	%rd20346, %rd20332, 4294967295;
	or.b64  	%rd20347, %rd20345, %rd20346;
	add.s64 	%rd20348, %rd20305, %rd20328;
	add.s64 	%rd20349, %rd20348, %rd20347;
	max.u64 	%rd20350, %rd20305, %rd20348;
	setp.gt.u64 	%p2763, %rd20350, %rd20349;
	selp.u64 	%rd20351, 1, 0, %p2763;
	add.s64 	%rd20352, %rd20343, %rd20310;
	add.s64 	%rd20353, %rd20352, %rd20344;
	add.s64 	%rd20354, %rd20353, %rd20351;
	mul.lo.s64 	%rd20355, %rd20169, %rd957;
	mul.lo.s64 	%rd20356, %rd20168, %rd957;
	mul.lo.s64 	%rd20357, %rd20169, %rd956;
	shr.u64 	%rd20358, %rd20355, 32;
	and.b64  	%rd20359, %rd20356, 4294967295;
	add.s64 	%rd20360, %rd20358, %rd20359;
	and.b64  	%rd20361, %rd20357, 4294967295;
	add.s64 	%rd20362, %rd20360, %rd20361;
	shr.u64 	%rd20363, %rd20356, 32;
	mad.lo.s64 	%rd20364, %rd20168, %rd956, %rd20363;
	shr.u64 	%rd20365, %rd20357, 32;
	add.s64 	%rd20366, %rd20364, %rd20365;
	shr.u64 	%rd20367, %rd20362, 32;
	shl.b64 	%rd20368, %rd20362, 32;
	and.b64  	%rd20369, %rd20355, 4294967295;
	or.b64  	%rd20370, %rd20368, %rd20369;
	add.s64 	%rd20371, %rd20349, %rd20370;
	setp.lt.u64 	%p2764, %rd20371, %rd20349;
	selp.u64 	%rd20372, 1, 0, %p2764;
	add.s64 	%rd20373, %rd20366, %rd20354;
	add.s64 	%rd20374, %rd20373, %rd20367;
	add.s64 	%rd20375, %rd20374, %rd20372;
	ld.const.u64 	%rd20376, [MU_P];
	mul.lo.s64 	%rd20377, %rd20376, %rd20185;
	mul.lo.s64 	%rd20378, %rd1009, %rd20377;
	mul.hi.u64 	%rd20379, %rd1009, %rd20377;
	add.cc.s64 	%rd20380, %rd20378, %rd20185;
	addc.cc.s64 	%rd20381, %rd20379, 0;
	mul.lo.s64 	%rd20382, %rd1008, %rd20377;
	mul.hi.u64 	%rd20383, %rd1008, %rd20377;
	mov.b64 	%rd20384, 0;
	add.cc.s64 	%rd20385, %rd20381, %rd20260;
	addc.cc.s64 	%rd20386, %rd20384, 0;
	add.cc.s64 	%rd20387, %rd20385, %rd20382;
	addc.cc.s64 	%rd20388, %rd20386, %rd20383;
	mul.lo.s64 	%rd20389, %rd783, %rd20377;
	mul.hi.u64 	%rd20390, %rd783, %rd20377;
	add.cc.s64 	%rd20391, %rd20388, %rd20327;
	addc.cc.s64 	%rd20392, %rd20384, 0;
	add.cc.s64 	%rd20393, %rd20391, %rd20389;
	addc.cc.s64 	%rd20394, %rd20392, %rd20390;
	mul.lo.s64 	%rd20395, %rd782, %rd20377;
	mul.hi.u64 	%rd20396, %rd782, %rd20377;
	add.cc.s64 	%rd20397, %rd20394, %rd20371;
	addc.cc.s64 	%rd20398, %rd20384, 0;
	add.cc.s64 	%rd20399, %rd20397, %rd20395;
	addc.cc.s64 	%rd20400, %rd20398, %rd20396;
	add.s64 	%rd20401, %rd20186, %rd20400;
	setp.lt.u64 	%p2765, %rd20401, %rd20186;
	selp.u64 	%rd20402, 1, 0, %p2765;
	add.s64 	%rd20403, %rd20264, %rd20402;
	setp.lt.u64 	%p2766, %rd20403, %rd20264;
	selp.u64 	%rd20404, 1, 0, %p2766;
	add.s64 	%rd20405, %rd20331, %rd20404;
	setp.lt.u64 	%p2767, %rd20405, %rd20331;
	selp.u64 	%rd20406, 1, 0, %p2767;
	add.s64 	%rd20407, %rd20375, %rd20406;
	mul.lo.s64 	%rd20408, %rd20376, %rd20387;
	mul.lo.s64 	%rd20409, %rd1009, %rd20408;
	mul.hi.u64 	%rd20410, %rd1009, %rd20408;
	add.cc.s64 	%rd20411, %rd20409, %rd20387;
	addc.cc.s64 	%rd20412, %rd20410, 0;
	mul.lo.s64 	%rd20413, %rd1008, %rd20408;
	mul.hi.u64 	%rd20414, %rd1008, %rd20408;
	add.cc.s64 	%rd20415, %rd20412, %rd20393;
	addc.cc.s64 	%rd20416, %rd20384, 0;
	add.cc.s64 	%rd20417, %rd20415, %rd20413;
	addc.cc.s64 	%rd20418, %rd20416, %rd20414;
	mul.lo.s64 	%rd20419, %rd783, %rd20408;
	mul.hi.u64 	%rd20420, %rd783, %rd20408;
	add.cc.s64 	%rd20421, %rd20418, %rd20399;
	addc.cc.s64 	%rd20422, %rd20384, 0;
	add.cc.s64 	%rd20423, %rd20421, %rd20419;
	addc.cc.s64 	%rd20424, %rd20422, %rd20420;
	mul.lo.s64 	%rd20425, %rd782, %rd20408;
	mul.hi.u64 	%rd20426, %rd782, %rd20408;
	add.cc.s64 	%rd20427, %rd20424, %rd20401;
	addc.cc.s64 	%rd20428, %rd20384, 0;
	add.cc.s64 	%rd20429, %rd20427, %rd20425;
	addc.cc.s64 	%rd20430, %rd20428, %rd20426;
	add.s64 	%rd20431, %rd20403, %rd20430;
	setp.lt.u64 	%p2768, %rd20431, %rd20403;
	selp.u64 	%rd20432, 1, 0, %p2768;
	add.s64 	%rd20433, %rd20405, %rd20432;
	setp.lt.u64 	%p2769, %rd20433, %rd20405;
	selp.u64 	%rd20434, 1, 0, %p2769;
	add.s64 	%rd20435, %rd20407, %rd20434;
	mul.lo.s64 	%rd20436, %rd20376, %rd20417;
	mul.lo.s64 	%rd20437, %rd1009, %rd20436;
	mul.hi.u64 	%rd20438, %rd1009, %rd20436;
	add.cc.s64 	%rd20439, %rd20437, %rd20417;
	addc.cc.s64 	%rd20440, %rd20438, 0;
	mul.lo.s64 	%rd20441, %rd1008, %rd20436;
	mul.hi.u64 	%rd20442, %rd1008, %rd20436;
	add.cc.s64 	%rd20443, %rd20440, %rd20423;
	addc.cc.s64 	%rd20444, %rd20384, 0;
	add.cc.s64 	%rd20445, %rd20443, %rd20441;
	addc.cc.s64 	%rd20446, %rd20444, %rd20442;
	mul.lo.s64 	%rd20447, %rd783, %rd20436;
	mul.hi.u64 	%rd20448, %rd783, %rd20436;
	add.cc.s64 	%rd20449, %rd20446, %rd20429;
	addc.cc.s64 	%rd20450, %rd20384, 0;
	add.cc.s64 	%rd20451, %rd20449, %rd20447;
	addc.cc.s64 	%rd20452, %rd20450, %rd20448;
	mul.lo.s64 	%rd20453, %rd782, %rd20436;
	mul.hi.u64 	%rd20454, %rd782, %rd20436;
	add.cc.s64 	%rd20455, %rd20452, %rd20431;
	addc.cc.s64 	%rd20456, %rd20384, 0;
	add.cc.s64 	%rd20457, %rd20455, %rd20453;
	addc.cc.s64 	%rd20458, %rd20456, %rd20454;
	add.s64 	%rd20459, %rd20433, %rd20458;
	setp.lt.u64 	%p2770, %rd20459, %rd20433;
	selp.u64 	%rd20460, 1, 0, %p2770;
	add.s64 	%rd20461, %rd20435, %rd20460;
	mul.lo.s64 	%rd20462, %rd20376, %rd20445;
	mul.lo.s64 	%rd20463, %rd1009, %rd20462;
	mul.hi.u64 	%rd20464, %rd1009, %rd20462;
	add.cc.s64 	%rd20465, %rd20463, %rd20445;
	addc.cc.s64 	%rd20466, %rd20464, 0;
	mul.lo.s64 	%rd20467, %rd1008, %rd20462;
	mul.hi.u64 	%rd20468, %rd1008, %rd20462;
	add.cc.s64 	%rd20469, %rd20466, %rd20451;
	addc.cc.s64 	%rd20470, %rd20384, 0;
	add.cc.s64 	%rd1010, %rd20469, %rd20467;
	addc.cc.s64 	%rd20471, %rd20470, %rd20468;
	mul.lo.s64 	%rd20472, %rd783, %rd20462;
	mul.hi.u64 	%rd20473, %rd783, %rd20462;
	add.cc.s64 	%rd20474, %rd20471, %rd20457;
	addc.cc.s64 	%rd20475, %rd20384, 0;
	add.cc.s64 	%rd1011, %rd20474, %rd20472;
	addc.cc.s64 	%rd20476, %rd20475, %rd20473;
	mul.lo.s64 	%rd20477, %rd782, %rd20462;
	mul.hi.u64 	%rd20478, %rd782, %rd20462;
	add.cc.s64 	%rd20479, %rd20476, %rd20459;
	addc.cc.s64 	%rd20480, %rd20384, 0;
	add.cc.s64 	%rd1012, %rd20479, %rd20477;
	addc.cc.s64 	%rd20481, %rd20480, %rd20478;
	add.s64 	%rd23059, %rd20461, %rd20481;
	setp.gt.u64 	%p2771, %rd23059, %rd782;
	@%p2771 bra 	$L__BB0_422;
	setp.lt.u64 	%p2772, %rd23059, %rd782;
	mov.u64 	%rd23060, %rd1012;
	mov.u64 	%rd23061, %rd1011;
	mov.u64 	%rd23062, %rd1010;
	@%p2772 bra 	$L__BB0_423;
	setp.lt.u64 	%p2773, %rd783, %rd1012;
	@%p2773 bra 	$L__BB0_422;
	setp.gt.u64 	%p2774, %rd783, %rd1012;
	mov.u64 	%rd23060, %rd1012;
	mov.u64 	%rd23061, %rd1011;
	mov.u64 	%rd23062, %rd1010;
	@%p2774 bra 	$L__BB0_423;
	setp.lt.u64 	%p2775, %rd1008, %rd1011;
	@%p2775 bra 	$L__BB0_422;
	setp.gt.u64 	%p2776, %rd1008, %rd1011;
	setp.gt.u64 	%p2777, %rd1009, %rd1010;
	or.pred  	%p2778, %p2776, %p2777;
	mov.u64 	%rd23060, %rd1012;
	mov.u64 	%rd23061, %rd1011;
	mov.u64 	%rd23062, %rd1010;
	@%p2778 bra 	$L__BB0_423;
$L__BB0_422:
	sub.s64 	%rd23062, %rd1010, %rd1009;
	setp.lt.u64 	%p2779, %rd1010, %rd1009;
	selp.u64 	%rd20482, 1, 0, %p2779;
	add.s64 	%rd20483, %rd1008, %rd20482;
	sub.s64 	%rd23061, %rd1011, %rd20483;
	setp.lt.u64 	%p2780, %rd1011, %rd20483;
	selp.u64 	%rd20484, 1, 0, %p2780;
	add.s64 	%rd20485, %rd783, %rd20484;
	sub.s64 	%rd23060, %rd1012, %rd20485;
	setp.lt.u64 	%p2781, %rd1012, %rd20485;
	selp.u64 	%rd20486, 1, 0, %p2781;
	add.s64 	%rd20487, %rd782, %rd20486;
	sub.s64 	%rd23059, %rd23059, %rd20487;
$L__BB0_423:
	sub.s64 	%rd23262, %rd23062, %rd23027;
	setp.lt.u64 	%p2782, %rd23062, %rd23027;
	selp.u64 	%rd20488, 1, 0, %p2782;
	add.s64 	%rd20489, %rd23028, %rd20488;
	sub.s64 	%rd23261, %rd23061, %rd20489;
	setp.lt.u64 	%p2783, %rd23061, %rd20489;
	selp.u64 	%rd20490, 1, 0, %p2783;
	add.s64 	%rd20491, %rd23029, %rd20490;
	sub.s64 	%rd23260, %rd23060, %rd20491;
	setp.lt.u64 	%p2784, %rd23060, %rd20491;
	selp.u64 	%rd20492, 1, 0, %p2784;
	add.s64 	%rd20493, %rd23030, %rd20492;
	sub.s64 	%rd23259, %rd23059, %rd20493;
	setp.ge.u64 	%p2785, %rd23059, %rd20493;
	@%p2785 bra 	$L__BB0_425;
	add.s64 	%rd1026, %rd23262, %rd1009;
	setp.ge.u64 	%p2786, %rd1026, %rd23262;
	setp.lt.u64 	%p2787, %rd1026, %rd23262;
	selp.u64 	%rd20494, 1, 0, %p2787;
	add.s64 	%rd20495, %rd23261, %rd20494;
	add.s64 	%rd1027, %rd20495, %rd1008;
	setp.lt.u64 	%p2788, %rd1027, %rd23261;
	setp.eq.s64 	%p2789, %rd1027, %rd23261;
	selp.u32 	%r982, -1, 0, %p2789;
	selp.u32 	%r983, -1, 0, %p2788;
	selp.b32 	%r984, %r983, %r982, %p2786;
	and.b32  	%r986, %r984, 1;
	setp.eq.b32 	%p2790, %r986, 1;
	or.pred  	%p2791, %p2788, %p2790;
	selp.u64 	%rd20496, 1, 0, %p2791;
	add.s64 	%rd20497, %rd23260, %rd20496;
	add.s64 	%rd1028, %rd20497, %rd783;
	setp.ge.u64 	%p2792, %rd1028, %rd23260;
	setp.lt.u64 	%p2793, %rd1028, %rd23260;
	setp.eq.s64 	%p2794, %rd1028, %rd23260;
	selp.u32 	%r987, -1, 0, %p2793;
	selp.u32 	%r988, -1, 0, %p2794;
	selp.b32 	%r989, %r988, %r987, %p2791;
	selp.b32 	%r990, %r989, %r987, %p2792;
	cvt.u64.u32 	%rd20498, %r990;
	and.b64  	%rd20499, %rd20498, 1;
	add.s64 	%rd20500, %rd23259, %rd20499;
	add.s64 	%rd23259, %rd20500, %rd782;
	mov.u64 	%rd23260, %rd1028;
	mov.u64 	%rd23261, %rd1027;
	mov.u64 	%rd23262, %rd1026;
$L__BB0_425:
	and.b64  	%rd20501, %rd23262, 4294967295;
	shr.u64 	%rd20502, %rd23262, 32;
	shr.u64 	%rd20503, %rd44, 32;
	and.b64  	%rd20504, %rd44, 4294967295;
	mul.lo.s64 	%rd20505, %rd20504, %rd20501;
	mul.lo.s64 	%rd20506, %rd20503, %rd20501;
	mul.lo.s64 	%rd20507, %rd20504, %rd20502;
	shr.u64 	%rd20508, %rd20505, 32;
	and.b64  	%rd20509, %rd20506, 4294967295;
	add.s64 	%rd20510, %rd20508, %rd20509;
	and.b64  	%rd20511, %rd20507, 4294967295;
	add.s64 	%rd20512, %rd20510, %rd20511;
	shr.u64 	%rd20513, %rd20506, 32;
	mad.lo.s64 	%rd20514, %rd20503, %rd20502, %rd20513;
	shr.u64 	%rd20515, %rd20507, 32;
	add.s64 	%rd20516, %rd20514, %rd20515;
	shr.u64 	%rd20517, %rd20512, 32;
	shl.b64 	%rd20518, %rd20512, 32;
	and.b64  	%rd20519, %rd20505, 4294967295;
	or.b64  	%rd20520, %rd20518, %rd20519;
	add.s64 	%rd20521, %rd20516, %rd20517;
	shr.u64 	%rd20522, %rd43, 32;
	and.b64  	%rd20523, %rd43, 4294967295;
	mul.lo.s64 	%rd20524, %rd20523, %rd20501;
	mul.lo.s64 	%rd20525, %rd20522, %rd20501;
	mul.lo.s64 	%rd20526, %rd20523, %rd20502;
	shr.u64 	%rd20527, %rd20524, 32;
	and.b64  	%rd20528, %rd20525, 4294967295;
	add.s64 	%rd20529, %rd20527, %rd20528;
	and.b64  	%rd20530, %rd20526, 4294967295;
	add.s64 	%rd20531, %rd20529, %rd20530;
	shr.u64 	%rd20532, %rd20525, 32;
	mad.lo.s64 	%rd20533, %rd20522, %rd20502, %rd20532;
	shr.u64 	%rd20534, %rd20526, 32;
	add.s64 	%rd20535, %rd20533, %rd20534;
	shr.u64 	%rd20536, %rd20531, 32;
	shl.b64 	%rd20537, %rd20531, 32;
	and.b64  	%rd20538, %rd20524, 4294967295;
	or.b64  	%rd20539, %rd20537, %rd20538;
	add.s64 	%rd20540, %rd20535, %rd20536;
	shr.u64 	%rd20541, %rd42, 32;
	and.b64  	%rd20542, %rd42, 4294967295;
	mul.lo.s64 	%rd20543, %rd20542, %rd20501;
	mul.lo.s64 	%rd20544, %rd20541, %rd20501;
	mul.lo.s64 	%rd20545, %rd20542, %rd20502;
	shr.u64 	%rd20546, %rd20543, 32;
	and.b64  	%rd20547, %rd20544, 4294967295;
	add.s64 	%rd20548, %rd20546, %rd20547;
	and.b64  	%rd20549, %rd20545, 4294967295;
	add.s64 	%rd20550, %rd20548, %rd20549;
	shr.u64 	%rd20551, %rd20544, 32;
	mad.lo.s64 	%rd20552, %rd20541, %rd20502, %rd20551;
	shr.u64 	%rd20553, %rd20545, 32;
	add.s64 	%rd20554, %rd20552, %rd20553;
	shr.u64 	%rd20555, %rd20550, 32;
	shl.b64 	%rd20556, %rd20550, 32;
	and.b64  	%rd20557, %rd20543, 4294967295;
	or.b64  	%rd20558, %rd20556, %rd20557;
	add.s64 	%rd20559, %rd20554, %rd20555;
	shr.u64 	%rd20560, %rd41, 32;
	and.b64  	%rd20561, %rd41, 4294967295;
	mul.lo.s64 	%rd20562, %rd20561, %rd20501;
	mul.lo.s64 	%rd20563, %rd20560, %rd20501;
	mul.lo.s64 	%rd20564, %rd20561, %rd20502;
	shr.u64 	%rd20565, %rd20562, 32;
	and.b64  	%rd20566, %rd20563, 4294967295;
	add.s64 	%rd20567, %rd20565, %rd20566;
	and.b64  	%rd20568, %rd20564, 4294967295;
	add.s64 	%rd20569, %rd20567, %rd20568;
	shr.u64 	%rd20570, %rd20563, 32;
	mad.lo.s64 	%rd20571, %rd20560, %rd20502, %rd20570;
	shr.u64 	%rd20572, %rd20564, 32;
	add.s64 	%rd20573, %rd20571, %rd20572;
	shr.u64 	%rd20574, %rd20569, 32;
	shl.b64 	%rd20575, %rd20569, 32;
	and.b64  	%rd20576, %rd20562, 4294967295;
	or.b64  	%rd20577, %rd20575, %rd20576;
	add.s64 	%rd20578, %rd20573, %rd20574;
	and.b64  	%rd20579, %rd23261, 4294967295;
	shr.u64 	%rd20580, %rd23261, 32;
	mul.lo.s64 	%rd20581, %rd20504, %rd20579;
	mul.lo.s64 	%rd20582, %rd20503, %rd20579;
	mul.lo.s64 	%rd20583, %rd20504, %rd20580;
	shr.u64 	%rd20584, %rd20581, 32;
	and.b64  	%rd20585, %rd20582, 4294967295;
	add.s64 	%rd20586, %rd20584, %rd20585;
	and.b64  	%rd20587, %rd20583, 4294967295;
	add.s64 	%rd20588, %rd20586, %rd20587;
	shr.u64 	%rd20589, %rd20582, 32;
	mad.lo.s64 	%rd20590, %rd20503, %rd20580, %rd20589;
	shr.u64 	%rd20591, %rd20583, 32;
	add.s64 	%rd20592, %rd20590, %rd20591;
	shr.u64 	%rd20593, %rd20588, 32;
	shl.b64 	%rd20594, %rd20588, 32;
	and.b64  	%rd20595, %rd20581, 4294967295;
	or.b64  	%rd20596, %rd20594, %rd20595;
	add.s64 	%rd20597, %rd20539, %rd20596;
	setp.lt.u64 	%p2795, %rd20597, %rd20539;
	selp.u64 	%rd20598, 1, 0, %p2795;
	add.s64 	%rd20599, %rd20592, %rd20540;
	add.s64 	%rd20600, %rd20599, %rd20593;
	add.s64 	%rd20601, %rd20600, %rd20598;
	mul.lo.s64 	%rd20602, %rd20523, %rd20579;
	mul.lo.s64 	%rd20603, %rd20522, %rd20579;
	mul.lo.s64 	%rd20604, %rd20523, %rd20580;
	shr.u64 	%rd20605, %rd20602, 32;
	and.b64  	%rd20606, %rd20603, 4294967295;
	add.s64 	%rd20607, %rd20605, %rd20606;
	and.b64  	%rd20608, %rd20604, 4294967295;
	add.s64 	%rd20609, %rd20607, %rd20608;
	shr.u64 	%rd20610, %rd20603, 32;
	mad.lo.s64 	%rd20611, %rd20522, %rd20580, %rd20610;
	shr.u64 	%rd20612, %rd20604, 32;
	add.s64 	%rd20613, %rd20611, %rd20612;
	shr.u64 	%rd20614, %rd20609, 32;
	shl.b64 	%rd20615, %rd20609, 32;
	and.b64  	%rd20616, %rd20602, 4294967295;
	or.b64  	%rd20617, %rd20615, %rd20616;
	add.s64 	%rd20618, %rd20558, %rd20598;
	add.s64 	%rd20619, %rd20618, %rd20617;
	max.u64 	%rd20620, %rd20558, %rd20618;
	setp.gt.u64 	%p2796, %rd20620, %rd20619;
	selp.u64 	%rd20621, 1, 0, %p2796;
	add.s64 	%rd20622, %rd20613, %rd20559;
	add.s64 	%rd20623, %rd20622, %rd20614;
	add.s64 	%rd20624, %rd20623, %rd20621;
	mul.lo.s64 	%rd20625, %rd20542, %rd20579;
	mul.lo.s64 	%rd20626, %rd20541, %rd20579;
	mul.lo.s64 	%rd20627, %rd20542, %rd20580;
	shr.u64 	%rd20628, %rd20625, 32;
	and.b64  	%rd20629, %rd20626, 4294967295;
	add.s64 	%rd20630, %rd20628, %rd20629;
	and.b64  	%rd20631, %rd20627, 4294967295;
	add.s64 	%rd20632, %rd20630, %rd20631;
	shr.u64 	%rd20633, %rd20626, 32;
	mad.lo.s64 	%rd20634, %rd20541, %rd20580, %rd20633;
	shr.u64 	%rd20635, %rd20627, 32;
	add.s64 	%rd20636, %rd20634, %rd20635;
	shr.u64 	%rd20637, %rd20632, 32;
	shl.b64 	%rd20638, %rd20632, 32;
	and.b64  	%rd20639, %rd20625, 4294967295;
	or.b64  	%rd20640, %rd20638, %rd20639;
	add.s64 	%rd20641, %rd20577, %rd20621;
	add.s64 	%rd20642, %rd20641, %rd20640;
	max.u64 	%rd20643, %rd20577, %rd20641;
	setp.gt.u64 	%p2797, %rd20643, %rd20642;
	selp.u64 	%rd20644, 1, 0, %p2797;
	add.s64 	%rd20645, %rd20636, %rd20578;
	add.s64 	%rd20646, %rd20645, %rd20637;
	add.s64 	%rd20647, %rd20646, %rd20644;
	and.b64  	%rd20648, %rd23260, 4294967295;
	shr.u64 	%rd20649, %rd23260, 32;
	mul.lo.s64 	%rd20650, %rd20504, %rd20648;
	mul.lo.s64 	%rd20651, %rd20503, %rd20648;
	mul.lo.s64 	%rd20652, %rd20504, %rd20649;
	shr.u64 	%rd20653, %rd20650, 32;
	and.b64  	%rd20654, %rd20651, 4294967295;
	add.s64 	%rd20655, %rd20653, %rd20654;
	and.b64  	%rd20656, %rd20652, 4294967295;
	add.s64 	%rd20657, %rd20655, %rd20656;
	shr.u64 	%rd20658, %rd20651, 32;
	mad.lo.s64 	%rd20659, %rd20503, %rd20649, %rd20658;
	shr.u64 	%rd20660, %rd20652, 32;
	add.s64 	%rd20661, %rd20659, %rd20660;
	shr.u64 	%rd20662, %rd20657, 32;
	shl.b64 	%rd20663, %rd20657, 32;
	and.b64  	%rd20664, %rd20650, 4294967295;
	or.b64  	%rd20665, %rd20663, %rd20664;
	add.s64 	%rd20666, %rd20619, %rd20665;
	setp.lt.u64 	%p2798, %rd20666, %rd20619;
	selp.u64 	%rd20667, 1, 0, %p2798;
	add.s64 	%rd20668, %rd20661, %rd20624;
	add.s64 	%rd20669, %rd20668, %rd20662;
	add.s64 	%rd20670, %rd20669, %rd20667;
	mul.lo.s64 	%rd20671, %rd20523, %rd20648;
	mul.lo.s64 	%rd20672, %rd20522, %rd20648;
	mul.lo.s64 	%rd20673, %rd20523, %rd20649;
	shr.u64 	%rd20674, %rd20671, 32;
	and.b64  	%rd20675, %rd20672, 4294967295;
	add.s64 	%rd20676, %rd20674, %rd20675;
	and.b64  	%rd20677, %rd20673, 4294967295;
	add.s64 	%rd20678, %rd20676, %rd20677;
	shr.u64 	%rd20679, %rd20672, 32;
	mad.lo.s64 	%rd20680, %rd20522, %rd20649, %rd20679;
	shr.u64 	%rd20681, %rd20673, 32;
	add.s64 	%rd20682, %rd20680, %rd20681;
	shr.u64 	%rd20683, %rd20678, 32;
	shl.b64 	%rd20684, %rd20678, 32;
	and.b64  	%rd20685, %rd20671, 4294967295;
	or.b64  	%rd20686, %rd20684, %rd20685;
	add.s64 	%rd20687, %rd20642, %rd20667;
	add.s64 	%rd20688, %rd20687, %rd20686;
	max.u64 	%rd20689, %rd20642, %rd20687;
	setp.gt.u64 	%p2799, %rd20689, %rd20688;
	selp.u64 	%rd20690, 1, 0, %p2799;
	add.s64 	%rd20691, %rd20682, %rd20647;
	add.s64 	%rd20692, %rd20691, %rd20683;
	add.s64 	%rd20693, %rd20692, %rd20690;
	and.b64  	%rd20694, %rd23259, 4294967295;
	shr.u64 	%rd20695, %rd23259, 32;
	mul.lo.s64 	%rd20696, %rd20504, %rd20694;
	mul.lo.s64 	%rd20697, %rd20503, %rd20694;
	mul.lo.s64 	%rd20698, %rd20504, %rd20695;
	shr.u64 	%rd20699, %rd20696, 32;
	and.b64  	%rd20700, %rd20697, 4294967295;
	add.s64 	%rd20701, %rd20699, %rd20700;
	and.b64  	%rd20702, %rd20698, 4294967295;
	add.s64 	%rd20703, %rd20701, %rd20702;
	shr.u64 	%rd20704, %rd20697, 32;
	mad.lo.s64 	%rd20705, %rd20503, %rd20695, %rd20704;
	shr.u64 	%rd20706, %rd20698, 32;
	add.s64 	%rd20707, %rd20705, %rd20706;
	shr.u64 	%rd20708, %rd20703, 32;
	shl.b64 	%rd20709, %rd20703, 32;
	and.b64  	%rd20710, %rd20696, 4294967295;
	or.b64  	%rd20711, %rd20709, %rd20710;
	add.s64 	%rd20712, %rd20688, %rd20711;
	setp.lt.u64 	%p2800, %rd20712, %rd20688;
	selp.u64 	%rd20713, 1, 0, %p2800;
	add.s64 	%rd20714, %rd20707, %rd20693;
	add.s64 	%rd20715, %rd20714, %rd20708;
	add.s64 	%rd20716, %rd20715, %rd20713;
	mul.lo.s64 	%rd20718, %rd20376, %rd20520;
	mul.lo.s64 	%rd20719, %rd1009, %rd20718;
	mul.hi.u64 	%rd20720, %rd1009, %rd20718;
	add.cc.s64 	%rd20721, %rd20719, %rd20520;
	addc.cc.s64 	%rd20722, %rd20720, 0;
	mul.lo.s64 	%rd20723, %rd1008, %rd20718;
	mul.hi.u64 	%rd20724, %rd1008, %rd20718;
	mov.b64 	%rd20725, 0;
	add.cc.s64 	%rd20726, %rd20722, %rd20597;
	addc.cc.s64 	%rd20727, %rd20725, 0;
	add.cc.s64 	%rd20728, %rd20726, %rd20723;
	addc.cc.s64 	%rd20729, %rd20727, %rd20724;
	mul.lo.s64 	%rd20730, %rd783, %rd20718;
	mul.hi.u64 	%rd20731, %rd783, %rd20718;
	add.cc.s64 	%rd20732, %rd20729, %rd20666;
	addc.cc.s64 	%rd20733, %rd20725, 0;
	add.cc.s64 	%rd20734, %rd20732, %rd20730;
	addc.cc.s64 	%rd20735, %rd20733, %rd20731;
	mul.lo.s64 	%rd20736, %rd782, %rd20718;
	mul.hi.u64 	%rd20737, %rd782, %rd20718;
	add.cc.s64 	%rd20738, %rd20735, %rd20712;
	addc.cc.s64 	%rd20739, %rd20725, 0;
	add.cc.s64 	%rd20740, %rd20738, %rd20736;
	addc.cc.s64 	%rd20741, %rd20739, %rd20737;
	add.s64 	%rd20742, %rd20521, %rd20741;
	setp.lt.u64 	%p2801, %rd20742, %rd20521;
	selp.u64 	%rd20743, 1, 0, %p2801;
	add.s64 	%rd20744, %rd20601, %rd20743;
	setp.lt.u64 	%p2802, %rd20744, %rd20601;
	selp.u64 	%rd20745, 1, 0, %p2802;
	add.s64 	%rd20746, %rd20670, %rd20745;
	setp.lt.u64 	%p2803, %rd20746, %rd20670;
	selp.u64 	%rd20747, 1, 0, %p2803;
	add.s64 	%rd20748, %rd20716, %rd20747;
	mul.lo.s64 	%rd20749, %rd20376, %rd20728;
	mul.lo.s64 	%rd20750, %rd1009, %rd20749;
	mul.hi.u64 	%rd20751, %rd1009, %rd20749;
	add.cc.s64 	%rd20752, %rd20750, %rd20728;
	addc.cc.s64 	%rd20753, %rd20751, 0;
	mul.lo.s64 	%rd20754, %rd1008, %rd20749;
	mul.hi.u64 	%rd20755, %rd1008, %rd20749;
	add.cc.s64 	%rd20756, %rd20753, %rd20734;
	addc.cc.s64 	%rd20757, %rd20725, 0;
	add.cc.s64 	%rd20758, %rd20756, %rd20754;
	addc.cc.s64 	%rd20759, %rd20757, %rd20755;
	mul.lo.s64 	%rd20760, %rd783, %rd20749;
	mul.hi.u64 	%rd20761, %rd783, %rd20749;
	add.cc.s64 	%rd20762, %rd20759, %rd20740;
	addc.cc.s64 	%rd20763, %rd20725, 0;
	add.cc.s64 	%rd20764, %rd20762, %rd20760;
	addc.cc.s64 	%rd20765, %rd20763, %rd20761;
	mul.lo.s64 	%rd20766, %rd782, %rd20749;
	mul.hi.u64 	%rd20767, %rd782, %rd20749;
	add.cc.s64 	%rd20768, %rd20765, %rd20742;
	addc.cc.s64 	%rd20769, %rd20725, 0;
	add.cc.s64 	%rd20770, %rd20768, %rd20766;
	addc.cc.s64 	%rd20771, %rd20769, %rd20767;
	add.s64 	%rd20772, %rd20744, %rd20771;
	setp.lt.u64 	%p2804, %rd20772, %rd20744;
	selp.u64 	%rd20773, 1, 0, %p2804;
	add.s64 	%rd20774, %rd20746, %rd20773;
	setp.lt.u64 	%p2805, %rd20774, %rd20746;
	selp.u64 	%rd20775, 1, 0, %p2805;
	add.s64 	%rd20776, %rd20748, %rd20775;
	mul.lo.s64 	%rd20777, %rd20376, %rd20758;
	mul.lo.s64 	%rd20778, %rd1009, %rd20777;
	mul.hi.u64 	%rd20779, %rd1009, %rd20777;
	add.cc.s64 	%rd20780, %rd20778, %rd20758;
	addc.cc.s64 	%rd20781, %rd20779, 0;
	mul.lo.s64 	%rd20782, %rd1008, %rd20777;
	mul.hi.u64 	%rd20783, %rd1008, %rd20777;
	add.cc.s64 	%rd20784, %rd20781, %rd20764;
	addc.cc.s64 	%rd20785, %rd20725, 0;
	add.cc.s64 	%rd20786, %rd20784, %rd20782;
	addc.cc.s64 	%rd20787, %rd20785, %rd20783;
	mul.lo.s64 	%rd20788, %rd783, %rd20777;
	mul.hi.u64 	%rd20789, %rd783, %rd20777;
	add.cc.s64 	%rd20790, %rd20787, %rd20770;
	addc.cc.s64 	%rd20791, %rd20725, 0;
	add.cc.s64 	%rd20792, %rd20790, %rd20788;
	addc.cc.s64 	%rd20793, %rd20791, %rd20789;
	mul.lo.s64 	%rd20794, %rd782, %rd20777;
	mul.hi.u64 	%rd20795, %rd782, %rd20777;
	add.cc.s64 	%rd20796, %rd20793, %rd20772;
	addc.cc.s64 	%rd20797, %rd20725, 0;
	add.cc.s64 	%rd20798, %rd20796, %rd20794;
	addc.cc.s64 	%rd20799, %rd20797, %rd20795;
	add.s64 	%rd20800, %rd20774, %rd20799;
	setp.lt.u64 	%p2806, %rd20800, %rd20774;
	selp.u64 	%rd20801, 1, 0, %p2806;
	add.s64 	%rd20802, %rd20776, %rd20801;
	mul.lo.s64 	%rd20803, %rd20376, %rd20786;
	mul.lo.s64 	%rd20804, %rd1009, %rd20803;
	mul.hi.u64 	%rd20805, %rd1009, %rd20803;
	add.cc.s64 	%rd20806, %rd20804, %rd20786;
	addc.cc.s64 	%rd20807, %rd20805, 0;
	mul.lo.s64 	%rd20808, %rd1008, %rd20803;
	mul.hi.u64 	%rd20809, %rd1008, %rd20803;
	add.cc.s64 	%rd20810, %rd20807, %rd20792;
	addc.cc.s64 	%rd20811, %rd20725, 0;
	add.cc.s64 	%rd1038, %rd20810, %rd20808;
	addc.cc.s64 	%rd20812, %rd20811, %rd20809;
	mul.lo.s64 	%rd20813, %rd783, %rd20803;
	mul.hi.u64 	%rd20814, %rd783, %rd20803;
	add.cc.s64 	%rd20815, %rd20812, %rd20798;
	addc.cc.s64 	%rd20816, %rd20725, 0;
	add.cc.s64 	%rd1039, %rd20815, %rd20813;
	addc.cc.s64 	%rd20817, %rd20816, %rd20814;
	mul.lo.s64 	%rd20818, %rd782, %rd20803;
	mul.hi.u64 	%rd20819, %rd782, %rd20803;
	add.cc.s64 	%rd20820, %rd20817, %rd20800;
	addc.cc.s64 	%rd20821, %rd20725, 0;
	add.cc.s64 	%rd1040, %rd20820, %rd20818;
	addc.cc.s64 	%rd20822, %rd20821, %rd20819;
	add.s64 	%rd23067, %rd20802, %rd20822;
	setp.gt.u64 	%p2807, %rd23067, %rd782;
	@%p2807 bra 	$L__BB0_431;
	setp.lt.u64 	%p2808, %rd23067, %rd782;
	mov.u64 	%rd23068, %rd1040;
	mov.u64 	%rd23069, %rd1039;
	mov.u64 	%rd23070, %rd1038;
	@%p2808 bra 	$L__BB0_432;
	setp.lt.u64 	%p2809, %rd783, %rd1040;
	@%p2809 bra 	$L__BB0_431;
	setp.gt.u64 	%p2810, %rd783, %rd1040;
	mov.u64 	%rd23068, %rd1040;
	mov.u64 	%rd23069, %rd1039;
	mov.u64 	%rd23070, %rd1038;
	@%p2810 bra 	$L__BB0_432;
	setp.lt.u64 	%p2811, %rd1008, %rd1039;
	@%p2811 bra 	$L__BB0_431;
	setp.gt.u64 	%p2812, %rd1008, %rd1039;
	setp.gt.u64 	%p2813, %rd1009, %rd1038;
	or.pred  	%p2814, %p2812, %p2813;
	mov.u64 	%rd23068, %rd1040;
	mov.u64 	%rd23069, %rd1039;
	mov.u64 	%rd23070, %rd1038;
	@%p2814 bra 	$L__BB0_432;
$L__BB0_431:
	sub.s64 	%rd23070, %rd1038, %rd1009;
	setp.lt.u64 	%p2815, %rd1038, %rd1009;
	selp.u64 	%rd20823, 1, 0, %p2815;
	add.s64 	%rd20824, %rd1008, %rd20823;
	sub.s64 	%rd23069, %rd1039, %rd20824;
	setp.lt.u64 	%p2816, %rd1039, %rd20824;
	selp.u64 	%rd20825, 1, 0, %p2816;
	add.s64 	%rd20826, %rd783, %rd20825;
	sub.s64 	%rd23068, %rd1040, %rd20826;
	setp.lt.u64 	%p2817, %rd1040, %rd20826;
	selp.u64 	%rd20827, 1, 0, %p2817;
	add.s64 	%rd20828, %rd782, %rd20827;
	sub.s64 	%rd23067, %rd23067, %rd20828;
$L__BB0_432:
	shl.b64 	%rd1050, %rd23070, 1;
	setp.gt.s64 	%p2818, %rd23070, -1;
	mov.b64 	{%r991, %r992}, %rd23069;
	mov.b64 	{%r993, %r994}, %rd23070;
	shf.l.wrap.b32 	%r995, %r994, %r991, 1;
	shf.l.wrap.b32 	%r996, %r991, %r992, 1;
	mov.b64 	%rd1051, {%r995, %r996};
	setp.lt.u64 	%p2819, %rd1051, %rd23069;
	setp.eq.s64 	%p2820, %rd1051, %rd23069;
	selp.u32 	%r997, -1, 0, %p2820;
	selp.u32 	%r998, -1, 0, %p2819;
	selp.b32 	%r999, %r998, %r997, %p2818;
	and.b32  	%r1001, %r999, 1;
	setp.eq.b32 	%p2821, %r1001, 1;
	or.pred  	%p2822, %p2819, %p2821;
	selp.u64 	%rd20829, 1, 0, %p2822;
	shl.b64 	%rd20830, %rd23068, 1;
	or.b64  	%rd1052, %rd20830, %rd20829;
	setp.ge.u64 	%p2823, %rd1052, %rd23068;
	setp.lt.u64 	%p2824, %rd1052, %rd23068;
	setp.eq.s64 	%p2825, %rd1052, %rd23068;
	selp.u32 	%r1002, -1, 0, %p2824;
	selp.u32 	%r1003, -1, 0, %p2825;
	selp.b32 	%r1004, %r1003, %r1002, %p2822;
	selp.b32 	%r1005, %r1004, %r1002, %p2823;
	and.b32  	%r1006, %r1005, 1;
	setp.eq.b32 	%p20, %r1006, 1;
	cvt.u64.u32 	%rd20831, %r1005;
	and.b64  	%rd20832, %rd20831, 1;
	shl.b64 	%rd20833, %rd23067, 1;
	or.b64  	%rd23255, %rd20833, %rd20832;
	setp.lt.u64 	%p2826, %rd23255, %rd23067;
	@%p2826 bra 	$L__BB0_439;
	setp.eq.s64 	%p2827, %rd23255, %rd23067;
	and.pred  	%p2828, %p2827, %p20;
	setp.gt.u64 	%p2829, %rd23255, %rd782;
	or.pred  	%p2830, %p2828, %p2829;
	@%p2830 bra 	$L__BB0_439;
	setp.lt.u64 	%p2831, %rd23255, %rd782;
	mov.b32 	%r1097, 0;
	mov.u64 	%rd23256, %rd1052;
	mov.u64 	%rd23257, %rd1051;
	mov.u64 	%rd23258, %rd1050;
	@%p2831 bra 	$L__BB0_856;
	setp.gt.u64 	%p2832, %rd1052, %rd783;
	@%p2832 bra 	$L__BB0_439;
	setp.lt.u64 	%p2833, %rd1052, %rd783;
	mov.u64 	%rd23256, %rd1052;
	mov.u64 	%rd23257, %rd1051;
	mov.u64 	%rd23258, %rd1050;
	@%p2833 bra 	$L__BB0_856;
	setp.gt.u64 	%p2834, %rd1051, %rd1008;
	@%p2834 bra 	$L__BB0_439;
	setp.lt.u64 	%p2835, %rd1051, %rd1008;
	setp.lt.u64 	%p2836, %rd1050, %rd1009;
	or.pred  	%p2837, %p2835, %p2836;
	mov.u64 	%rd23256, %rd1052;
	mov.u64 	%rd23257, %rd1051;
	mov.u64 	%rd23258, %rd1050;
	@%p2837 bra 	$L__BB0_856;
$L__BB0_439:
	sub.s64 	%rd23258, %rd1050, %rd1009;
	setp.lt.u64 	%p2838, %rd1050, %rd1009;
	selp.u64 	%rd20834, 1, 0, %p2838;
	add.s64 	%rd20835, %rd1008, %rd20834;
	sub.s64 	%rd23257, %rd1051, %rd20835;
	setp.lt.u64 	%p2839, %rd1051, %rd20835;
	selp.u64 	%rd20836, 1, 0, %p2839;
	add.s64 	%rd20837, %rd783, %rd20836;
	sub.s64 	%rd23256, %rd1052, %rd20837;
	setp.lt.u64 	%p2840, %rd1052, %rd20837;
	selp.u64 	%rd20838, 1, 0, %p2840;
	add.s64 	%rd20839, %rd782, %rd20838;
	sub.s64 	%rd23255, %rd23255, %rd20839;
	mov.b32 	%r1097, 0;
	bra.uni 	$L__BB0_856;
$L__BB0_440:
	setp.ne.s32 	%p71, %r1097, 0;
	mov.u32 	%r1097, %r1096;
	mov.u64 	%rd23255, %rd53;
	mov.u64 	%rd23256, %rd54;
	mov.u64 	%rd23257, %rd55;
	mov.u64 	%rd23258, %rd56;
	mov.u64 	%rd23259, %rd57;
	mov.u64 	%rd23260, %rd58;
	mov.u64 	%rd23261, %rd59;
	mov.u64 	%rd23262, %rd60;
	mov.u64 	%rd23263, %rd61;
	mov.u64 	%rd23264, %rd62;
	mov.u64 	%rd23265, %rd63;
	mov.u64 	%rd23266, %rd64;
	@%p71 bra 	$L__BB0_732;
	or.b64  	%rd2332, %rd44, %rd43;
	or.b64  	%rd2333, %rd2332, %rd42;
	or.b64  	%rd2334, %rd2333, %rd41;
	setp.eq.s64 	%p72, %rd2334, 0;
	mov.u32 	%r1097, %r1096;
	mov.u64 	%rd23255, %rd53;
	mov.u64 	%rd23256, %rd54;
	mov.u64 	%rd23257, %rd55;
	mov.u64 	%rd23258, %rd56;
	mov.u64 	%rd23259, %rd57;
	mov.u64 	%rd23260, %rd58;
	mov.u64 	%rd23261, %rd59;
	mov.u64 	%rd23262, %rd60;
	mov.u64 	%rd23263, %rd61;
	mov.u64 	%rd23264, %rd62;
	mov.u64 	%rd23265, %rd63;
	mov.u64 	%rd23266, %rd64;
	@%p72 bra 	$L__BB0_732;
	setp.ne.s32 	%p73, %r1096, 0;
	mov.b32 	%r61, 0;
	mov.u32 	%r1097, %r61;
	mov.u64 	%rd23255, %rd41;
	mov.u64 	%rd23256, %rd42;
	mov.u64 	%rd23257, %rd43;
	mov.u64 	%rd23258, %rd44;
	mov.u64 	%rd23259, %rd45;
	mov.u64 	%rd23260, %rd46;
	mov.u64 	%rd23261, %rd47;
	mov.u64 	%rd23262, %rd48;
	mov.u64 	%rd23263, %rd49;
	mov.u64 	%rd23264, %rd50;
	mov.u64 	%rd23265, %rd51;
	mov.u64 	%rd23266, %rd52;
	@%p73 bra 	$L__BB0_732;
	or.b64  	%rd2335, %rd56, %rd55;
	or.b64  	%rd2336, %rd2335, %rd54;
	or.b64  	%rd2337, %rd2336, %rd53;
	setp.eq.s64 	%p74, %rd2337, 0;
	mov.u64 	%rd23255, %rd41;
	mov.u64 	%rd23256, %rd42;
	mov.u64 	%rd23257, %rd43;
	mov.u64 	%rd23258, %rd44;
	mov.u64 	%rd23259, %rd45;
	mov.u64 	%rd23260, %rd46;
	mov.u64 	%rd23261, %rd47;
	mov.u64 	%rd23262, %rd48;
	mov.u64 	%rd23263, %rd49;
	mov.u64 	%rd23264, %rd50;
	mov.u64 	%rd23265, %rd51;
	mov.u64 	%rd23266, %rd52;
	@%p74 bra 	$L__BB0_732;
	ld.const.u64 	%rd1058, [P_CONST+24];
	ld.const.u64 	%rd1059, [P_CONST+16];
	ld.const.u64 	%rd1060, [P_CONST+8];
	ld.const.u64 	%rd1061, [P_CONST];
	and.b64  	%rd1062, %rd44, 4294967295;
	shr.u64 	%rd1063, %rd44, 32;
	mul.lo.s64 	%rd2338, %rd1062, %rd1062;
	mul.lo.s64 	%rd2339, %rd1063, %rd1062;
	shr.u64 	%rd2340, %rd2338, 32;
	shl.b64 	%rd2341, %rd2339, 1;
	and.b64  	%rd2342, %rd2341, 8589934590;
	add.s64 	%rd2343, %rd2340, %rd2342;
	shr.u64 	%rd2344, %rd2339, 31;
	and.b64  	%rd2345, %rd2344, 8589934590;
	mad.lo.s64 	%rd2346, %rd1063, %rd1063, %rd2345;
	shr.u64 	%rd2347, %rd2343, 32;
	shl.b64 	%rd2348, %rd2343, 32;
	and.b64  	%rd2349, %rd2338, 4294967293;
	or.b64  	%rd2350, %rd2348, %rd2349;
	add.s64 	%rd2351, %rd2346, %rd2347;
	shr.u64 	%rd1064, %rd43, 32;
	and.b64  	%rd1065, %rd43, 4294967295;
	mul.lo.s64 	%rd2352, %rd1065, %rd1062;
	mul.lo.s64 	%rd2353, %rd1064, %rd1062;
	mul.lo.s64 	%rd2354, %rd1065, %rd1063;
	shr.u64 	%rd2355, %rd2352, 32;
	and.b64  	%rd2356, %rd2353, 4294967295;
	add.s64 	%rd2357, %rd2355, %rd2356;
	and.b64  	%rd2358, %rd2354, 4294967295;
	add.s64 	%rd2359, %rd2357, %rd2358;
	shr.u64 	%rd2360, %rd2353, 32;
	mad.lo.s64 	%rd2361, %rd1064, %rd1063, %rd2360;
	shr.u64 	%rd2362, %rd2354, 32;
	add.s64 	%rd2363, %rd2361, %rd2362;
	shr.u64 	%rd2364, %rd2359, 32;
	shl.b64 	%rd2365, %rd2359, 32;
	and.b64  	%rd2366, %rd2352, 4294967295;
	or.b64  	%rd2367, %rd2365, %rd2366;
	add.s64 	%rd2368, %rd2363, %rd2364;
	shr.u64 	%rd1066, %rd42, 32;
	and.b64  	%rd1067, %rd42, 4294967295;
	mul.lo.s64 	%rd2369, %rd1067, %rd1062;
	mul.lo.s64 	%rd2370, %rd1066, %rd1062;
	mul.lo.s64 	%rd2371, %rd1067, %rd1063;
	shr.u64 	%rd2372, %rd2369, 32;
	and.b64  	%rd2373, %rd2370, 4294967295;
	add.s64 	%rd2374, %rd2372, %rd2373;
	and.b64  	%rd2375, %rd2371, 4294967295;
	add.s64 	%rd2376, %rd2374, %rd2375;
	shr.u64 	%rd2377, %rd2370, 32;
	mad.lo.s64 	%rd2378, %rd1066, %rd1063, %rd2377;
	shr.u64 	%rd2379, %rd2371, 32;
	add.s64 	%rd2380, %rd2378, %rd2379;
	shr.u64 	%rd2381, %rd2376, 32;
	shl.b64 	%rd2382, %rd2376, 32;
	and.b64  	%rd2383, %rd2369, 4294967295;
	or.b64  	%rd2384, %rd2382, %rd2383;
	add.s64 	%rd2385, %rd2380, %rd2381;
	shr.u64 	%rd1068, %rd41, 32;
	and.b64  	%rd1069, %rd41, 4294967295;
	mul.lo.s64 	%rd2386, %rd1069, %rd1062;
	mul.lo.s64 	%rd2387, %rd1068, %rd1062;
	mul.lo.s64 	%rd2388, %rd1069, %rd1063;
	shr.u64 	%rd2389, %rd2386, 32;
	and.b64  	%rd2390, %rd2387, 4294967295;
	add.s64 	%rd2391, %rd2389, %rd2390;
	and.b64  	%rd2392, %rd2388, 4294967295;
	add.s64 	%rd2393, %rd2391, %rd2392;
	shr.u64 	%rd2394, %rd2387, 32;
	mad.lo.s64 	%rd2395, %rd1068, %rd1063, %rd2394;
	shr.u64 	%rd2396, %rd2388, 32;
	add.s64 	%rd2397, %rd2395, %rd2396;
	shr.u64 	%rd2398, %rd2393, 32;
	shl.b64 	%rd2399, %rd2393, 32;
	and.b64  	%rd2400, %rd2386, 4294967295;
	or.b64  	%rd2401, %rd2399, %rd2400;
	add.s64 	%rd2402, %rd2397, %rd2398;
	shl.b64 	%rd2403, %rd2367, 1;
	shr.u64 	%rd2404, %rd2365, 63;
	add.s64 	%rd2405, %rd2368, %rd2368;
	add.s64 	%rd2406, %rd2405, %rd2404;
	mul.lo.s64 	%rd2407, %rd1065, %rd1065;
	mul.lo.s64 	%rd2408, %rd1064, %rd1065;
	shr.u64 	%rd2409, %rd2407, 32;
	shl.b64 	%rd2410, %rd2408, 1;
	and.b64  	%rd2411, %rd2410, 8589934590;
	add.s64 	%rd2412, %rd2409, %rd2411;
	shr.u64 	%rd2413, %rd2408, 31;
	and.b64  	%rd2414, %rd2413, 8589934590;
	mad.lo.s64 	%rd2415, %rd1064, %rd1064, %rd2414;
	shr.u64 	%rd2416, %rd2412, 32;
	shl.b64 	%rd2417, %rd2412, 32;
	and.b64  	%rd2418, %rd2407, 4294967293;
	or.b64  	%rd2419, %rd2417, %rd2418;
	add.s64 	%rd2420, %rd2384, %rd2404;
	add.s64 	%rd2421, %rd2420, %rd2419;
	max.u64 	%rd2422, %rd2384, %rd2420;
	setp.gt.u64 	%p75, %rd2422, %rd2421;
	selp.u64 	%rd2423, 1, 0, %p75;
	add.s64 	%rd2424, %rd2415, %rd2385;
	add.s64 	%rd2425, %rd2424, %rd2416;
	add.s64 	%rd2426, %rd2425, %rd2423;
	mul.lo.s64 	%rd2427, %rd1067, %rd1065;
	mul.lo.s64 	%rd2428, %rd1066, %rd1065;
	mul.lo.s64 	%rd2429, %rd1067, %rd1064;
	shr.u64 	%rd2430, %rd2427, 32;
	and.b64  	%rd2431, %rd2428, 4294967295;
	add.s64 	%rd2432, %rd2430, %rd2431;
	and.b64  	%rd2433, %rd2429, 4294967295;
	add.s64 	%rd2434, %rd2432, %rd2433;
	shr.u64 	%rd2435, %rd2428, 32;
	mad.lo.s64 	%rd2436, %rd1066, %rd1064, %rd2435;
	shr.u64 	%rd2437, %rd2429, 32;
	add.s64 	%rd2438, %rd2436, %rd2437;
	shr.u64 	%rd2439, %rd2434, 32;
	shl.b64 	%rd2440, %rd2434, 32;
	and.b64  	%rd2441, %rd2427, 4294967295;
	or.b64  	%rd2442, %rd2440, %rd2441;
	add.s64 	%rd2443, %rd2401, %rd2423;
	add.s64 	%rd2444, %rd2443, %rd2442;
	max.u64 	%rd2445, %rd2401, %rd2443;
	setp.gt.u64 	%p76, %rd2445, %rd2444;
	selp.u64 	%rd2446, 1, 0, %p76;
	add.s64 	%rd2447, %rd2438, %rd2402;
	add.s64 	%rd2448, %rd2447, %rd2439;
	add.s64 	%rd2449, %rd2448, %rd2446;
	add.s64 	%rd2450, %rd2421, %rd2384;
	setp.lt.u64 	%p77, %rd2450, %rd2421;
	selp.u64 	%rd2451, 1, 0, %p77;
	add.s64 	%rd2452, %rd2385, %rd2426;
	add.s64 	%rd2453, %rd2452, %rd2451;
	add.s64 	%rd2454, %rd2444, %rd2451;
	add.s64 	%rd2455, %rd2454, %rd2442;
	max.u64 	%rd2456, %rd2444, %rd2454;
	setp.gt.u64 	%p78, %rd2456, %rd2455;
	selp.u64 	%rd2457, 1, 0, %p78;
	add.s64 	%rd2458, %rd2438, %rd2449;
	add.s64 	%rd2459, %rd2458, %rd2439;
	add.s64 	%rd2460, %rd2459, %rd2457;
	add.s64 	%rd2461, %rd2455, %rd2401;
	setp.lt.u64 	%p79, %rd2461, %rd2455;
	selp.u64 	%rd2462, 1, 0, %p79;
	add.s64 	%rd2463, %rd2402, %rd2460;
	add.s64 	%rd2464, %rd2463, %rd2462;
	ld.const.u64 	%rd2465, [MU_P];
	mul.lo.s64 	%rd2466, %rd2465, %rd2350;
	mul.lo.s64 	%rd2467, %rd1061, %rd2466;
	mul.hi.u64 	%rd2468, %rd1061, %rd2466;
	add.cc.s64 	%rd2469, %rd2467, %rd2350;
	addc.cc.s64 	%rd2470, %rd2468, 0;
	mul.lo.s64 	%rd2471, %rd1060, %rd2466;
	mul.hi.u64 	%rd2472, %rd1060, %rd2466;
	mov.b64 	%rd2473, 0;
	add.cc.s64 	%rd2474, %rd2470, %rd2403;
	addc.cc.s64 	%rd2475, %rd2473, 0;
	add.cc.s64 	%rd2476, %rd2474, %rd2471;
	addc.cc.s64 	%rd2477, %rd2475, %rd2472;
	mul.lo.s64 	%rd2478, %rd1059, %rd2466;
	mul.hi.u64 	%rd2479, %rd1059, %rd2466;
	add.cc.s64 	%rd2480, %rd2477, %rd2450;
	addc.cc.s64 	%rd2481, %rd2473, 0;
	add.cc.s64 	%rd2482, %rd2480, %rd2478;
	addc.cc.s64 	%rd2483, %rd2481, %rd2479;
	mul.lo.s64 	%rd2484, %rd1058, %rd2466;
	mul.hi.u64 	%rd2485, %rd1058, %rd2466;
	add.cc.s64 	%rd2486, %rd2483, %rd2461;
	addc.cc.s64 	%rd2487, %rd2473, 0;
	add.cc.s64 	%rd2488, %rd2486, %rd2484;
	addc.cc.s64 	%rd2489, %rd2487, %rd2485;
	add.s64 	%rd2490, %rd2351, %rd2489;
	setp.lt.u64 	%p80, %rd2490, %rd2351;
	selp.u64 	%rd2491, 1, 0, %p80;
	add.s64 	%rd2492, %rd2406, %rd2491;
	setp.lt.u64 	%p81, %rd2492, %rd2406;
	selp.u64 	%rd2493, 1, 0, %p81;
	add.s64 	%rd2494, %rd2453, %rd2493;
	setp.lt.u64 	%p82, %rd2494, %rd2453;
	selp.u64 	%rd2495, 1, 0, %p82;
	add.s64 	%rd2496, %rd2464, %rd2495;
	mul.lo.s64 	%rd2497, %rd2465, %rd2476;
	mul.lo.s64 	%rd2498, %rd1061, %rd2497;
	mul.hi.u64 	%rd2499, %rd1061, %rd2497;
	add.cc.s64 	%rd2500, %rd2498, %rd2476;
	addc.cc.s64 	%rd2501, %rd2499, 0;
	mul.lo.s64 	%rd2502, %rd1060, %rd2497;
	mul.hi.u64 	%rd2503, %rd1060, %rd2497;
	add.cc.s64 	%rd2504, %rd2501, %rd2482;
	addc.cc.s64 	%rd2505, %rd2473, 0;
	add.cc.s64 	%rd2506, %rd2504, %rd2502;
	addc.cc.s64 	%rd2507, %rd2505, %rd2503;
	mul.lo.s64 	%rd2508, %rd1059, %rd2497;
	mul.hi.u64 	%rd2509, %rd1059, %rd2497;
	add.cc.s64 	%rd2510, %rd2507, %rd2488;
	addc.cc.s64 	%rd2511, %rd2473, 0;
	add.cc.s64 	%rd2512, %rd2510, %rd2508;
	addc.cc.s64 	%rd2513, %rd2511, %rd2509;
	mul.lo.s64 	%rd2514, %rd1058, %rd2497;
	mul.hi.u64 	%rd2515, %rd1058, %rd2497;
	add.cc.s64 	%rd2516, %rd2513, %rd2490;
	addc.cc.s64 	%rd2517, %rd2473, 0;
	add.cc.s64 	%rd2518, %rd2516, %rd2514;
	addc.cc.s64 	%rd2519, %rd2517, %rd2515;
	add.s64 	%rd2520, %rd2492, %rd2519;
	setp.lt.u64 	%p83, %rd2520, %rd2492;
	selp.u64 	%rd2521, 1, 0, %p83;
	add.s64 	%rd2522, %rd2494, %rd2521;
	setp.lt.u64 	%p84, %rd2522, %rd2494;
	selp.u64 	%rd2523, 1, 0, %p84;
	add.s64 	%rd2524, %rd2496, %rd2523;
	mul.lo.s64 	%rd2525, %rd2465, %rd2506;
	mul.lo.s64 	%rd2526, %rd1061, %rd2525;
	mul.hi.u64 	%rd2527, %rd1061, %rd2525;
	add.cc.s64 	%rd2528, %rd2526, %rd2506;
	addc.cc.s64 	%rd2529, %rd2527, 0;
	mul.lo.s64 	%rd2530, %rd1060, %rd2525;
	mul.hi.u64 	%rd2531, %rd1060, %rd2525;
	add.cc.s64 	%rd2532, %rd2529, %rd2512;
	addc.cc.s64 	%rd2533, %rd2473, 0;
	add.cc.s64 	%rd2534, %rd2532, %rd2530;
	addc.cc.s64 	%rd2535, %rd2533, %rd2531;
	mul.lo.s64 	%rd2536, %rd1059, %rd2525;
	mul.hi.u64 	%rd2537, %rd1059, %rd2525;
	add.cc.s64 	%rd2538, %rd2535, %rd2518;
	addc.cc.s64 	%rd2539, %rd2473, 0;
	add.cc.s64 	%rd2540, %rd2538, %rd2536;
	addc.cc.s64 	%rd2541, %rd2539, %rd2537;
	mul.lo.s64 	%rd2542, %rd1058, %rd2525;
	mul.hi.u64 	%rd2543, %rd1058, %rd2525;
	add.cc.s64 	%rd2544, %rd2541, %rd2520;
	addc.cc.s64 	%rd2545, %rd2473, 0;
	add.cc.s64 	%rd2546, %rd2544, %rd2542;
	addc.cc.s64 	%rd2547, %rd2545, %rd2543;
	add.s64 	%rd2548, %rd2522, %rd2547;
	setp.lt.u64 	%p85, %rd2548, %rd2522;
	selp.u64 	%rd2549, 1, 0, %p85;
	add.s64 	%rd2550, %rd2524, %rd2549;
	mul.lo.s64 	%rd2551, %rd2465, %rd2534;
	mul.lo.s64 	%rd2552, %rd1061, %rd2551;
	mul.hi.u64 	%rd2553, %rd1061, %rd2551;
	add.cc.s64 	%rd2554, %rd2552, %rd2534;
	addc.cc.s64 	%rd2555, %rd2553, 0;
	mul.lo.s64 	%rd2556, %rd1060, %rd2551;
	mul.hi.u64 	%rd2557, %rd1060, %rd2551;
	add.cc.s64 	%rd2558, %rd2555, %rd2540;
	addc.cc.s64 	%rd2559, %rd2473, 0;
	add.cc.s64 	%rd1070, %rd2558, %rd2556;
	addc.cc.s64 	%rd2560, %rd2559, %rd2557;
	mul.lo.s64 	%rd2561, %rd1059, %rd2551;
	mul.hi.u64 	%rd2562, %rd1059, %rd2551;
	add.cc.s64 	%rd2563, %rd2560, %rd2546;
	addc.cc.s64 	%rd2564, %rd2473, 0;
	add.cc.s64 	%rd1071, %rd2563, %rd2561;
	addc.cc.s64 	%rd2565, %rd2564, %rd2562;
	mul.lo.s64 	%rd2566, %rd1058, %rd2551;
	mul.hi.u64 	%rd2567, %rd1058, %rd2551;
	add.cc.s64 	%rd2568, %rd2565, %rd2548;
	addc.cc.s64 	%rd2569, %rd2473, 0;
	add.cc.s64 	%rd1072, %rd2568, %rd2566;
	addc.cc.s64 	%rd2570, %rd2569, %rd2567;
	add.s64 	%rd23074, %rd2550, %rd2570;
	setp.gt.u64 	%p86, %rd23074, %rd1058;
	@%p86 bra 	$L__BB0_450;
	setp.lt.u64 	%p87, %rd23074, %rd1058;
	mov.u64 	%rd23071, %rd1070;
	mov.u64 	%rd23072, %rd1071;
	mov.u64 	%rd23073, %rd1072;
	@%p87 bra 	$L__BB0_451;
	setp.lt.u64 	%p88, %rd1059, %rd1072;
	@%p88 bra 	$L__BB0_450;
	setp.gt.u64 	%p89, %rd1059, %rd1072;
	mov.u64 	%rd23071, %rd1070;
	mov.u64 	%rd23072, %rd1071;
	mov.u64 	%rd23073, %rd1072;
	@%p89 bra 	$L__BB0_451;
	setp.lt.u64 	%p90, %rd1060, %rd1071;
	@%p90 bra 	$L__BB0_450;
	setp.gt.u64 	%p91, %rd1060, %rd1071;
	setp.gt.u64 	%p92, %rd1061, %rd1070;
	or.pred  	%p93, %p91, %p92;
	mov.u64 	%rd23071, %rd1070;
	mov.u64 	%rd23072, %rd1071;
	mov.u64 	%rd23073, %rd1072;
	@%p93 bra 	$L__BB0_451;
$L__BB0_450:
	sub.s64 	%rd23071, %rd1070, %rd1061;
	setp.lt.u64 	%p94, %rd1070, %rd1061;
	selp.u64 	%rd2571, 1, 0, %p94;
	add.s64 	%rd2572, %rd1060, %rd2571;
	sub.s64 	%rd23072, %rd1071, %rd2572;
	setp.lt.u64 	%p95, %rd1071, %rd2572;
	selp.u64 	%rd2573, 1, 0, %p95;
	add.s64 	%rd2574, %rd1059, %rd2573;
	sub.s64 	%rd23073, %rd1072, %rd2574;
	setp.lt.u64 	%p96, %rd1072, %rd2574;
	selp.u64 	%rd2575, 1, 0, %p96;
	add.s64 	%rd2576, %rd1058, %rd2575;
	sub.s64 	%rd23074, %rd23074, %rd2576;
$L__BB0_451:
	ld.const.u64 	%rd1082, [P_CONST+24];
	ld.const.u64 	%rd1083, [P_CONST+16];
	ld.const.u64 	%rd1084, [P_CONST+8];
	ld.const.u64 	%rd1085, [P_CONST];
	and.b64  	%rd2577, %rd56, 4294967295;
	shr.u64 	%rd2578, %rd56, 32;
	mul.lo.s64 	%rd2579, %rd2577, %rd2577;
	mul.lo.s64 	%rd2580, %rd2578, %rd2577;
	shr.u64 	%rd2581, %rd2579, 32;
	shl.b64 	%rd2582, %rd2580, 1;
	and.b64  	%rd2583, %rd2582, 8589934590;
	add.s64 	%rd2584, %rd2581, %rd2583;
	shr.u64 	%rd2585, %rd2580, 31;
	and.b64  	%rd2586, %rd2585, 8589934590;
	mad.lo.s64 	%rd2587, %rd2578, %rd2578, %rd2586;
	shr.u64 	%rd2588, %rd2584, 32;
	shl.b64 	%rd2589, %rd2584, 32;
	and.b64  	%rd2590, %rd2579, 4294967293;
	or.b64  	%rd2591, %rd2589, %rd2590;
	add.s64 	%rd2592, %rd2587, %rd2588;
	shr.u64 	%rd2593, %rd55, 32;
	and.b64  	%rd2594, %rd55, 4294967295;
	mul.lo.s64 	%rd2595, %rd2594, %rd2577;
	mul.lo.s64 	%rd2596, %rd2593, %rd2577;
	mul.lo.s64 	%rd2597, %rd2594, %rd2578;
	shr.u64 	%rd2598, %rd2595, 32;
	and.b64  	%rd2599, %rd2596, 4294967295;
	add.s64 	%rd2600, %rd2598, %rd2599;
	and.b64  	%rd2601, %rd2597, 4294967295;
	add.s64 	%rd2602, %rd2600, %rd2601;
	shr.u64 	%rd2603, %rd2596, 32;
	mad.lo.s64 	%rd2604, %rd2593, %rd2578, %rd2603;
	shr.u64 	%rd2605, %rd2597, 32;
	add.s64 	%rd2606, %rd2604, %rd2605;
	shr.u64 	%rd2607, %rd2602, 32;
	shl.b64 	%rd2608, %rd2602, 32;
	and.b64  	%rd2609, %rd2595, 4294967295;
	or.b64  	%rd2610, %rd2608, %rd2609;
	add.s64 	%rd2611, %rd2606, %rd2607;
	shr.u64 	%rd2612, %rd54, 32;
	and.b64  	%rd2613, %rd54, 4294967295;
	mul.lo.s64 	%rd2614, %rd2613, %rd2577;
	mul.lo.s64 	%rd2615, %rd2612, %rd2577;
	mul.lo.s64 	%rd2616, %rd2613, %rd2578;
	shr.u64 	%rd2617, %rd2614, 32;
	and.b64  	%rd2618, %rd2615, 4294967295;
	add.s64 	%rd2619, %rd2617, %rd2618;
	and.b64  	%rd2620, %rd2616, 4294967295;
	add.s64 	%rd2621, %rd2619, %rd2620;
	shr.u64 	%rd2622, %rd2615, 32;
	mad.lo.s64 	%rd2623, %rd2612, %rd2578, %rd2622;
	shr.u64 	%rd2624, %rd2616, 32;
	add.s64 	%rd2625, %rd2623, %rd2624;
	shr.u64 	%rd2626, %rd2621, 32;
	shl.b64 	%rd2627, %rd2621, 32;
	and.b64  	%rd2628, %rd2614, 4294967295;
	or.b64  	%rd2629, %rd2627, %rd2628;
	add.s64 	%rd2630, %rd2625, %rd2626;
	shr.u64 	%rd2631, %rd53, 32;
	and.b64  	%rd2632, %rd53, 4294967295;
	mul.lo.s64 	%rd2633, %rd2632, %rd2577;
	mul.lo.s64 	%rd2634, %rd2631, %rd2577;
	mul.lo.s64 	%rd2635, %rd2632, %rd2578;
	shr.u64 	%rd2636, %rd2633, 32;
	and.b64  	%rd2637, %rd2634, 4294967295;
	add.s64 	%rd2638, %rd2636, %rd2637;
	and.b64  	%rd2639, %rd2635, 4294967295;
	add.s64 	%rd2640, %rd2638, %rd2639;
	shr.u64 	%rd2641, %rd2634, 32;
	mad.lo.s64 	%rd2642, %rd2631, %rd2578, %rd2641;
	shr.u64 	%rd2643, %rd2635, 32;
	add.s64 	%rd2644, %rd2642, %rd2643;
	shr.u64 	%rd2645, %rd2640, 32;
	shl.b64 	%rd2646, %rd2640, 32;
	and.b64  	%rd2647, %rd2633, 4294967295;
	or.b64  	%rd2648, %rd2646, %rd2647;
	add.s64 	%rd2649, %rd2644, %rd2645;
	shl.b64 	%rd2650, %rd2610, 1;
	shr.u64 	%rd2651, %rd2608, 63;
	add.s64 	%rd2652, %rd2611, %rd2611;
	add.s64 	%rd2653, %rd2652, %rd2651;
	mul.lo.s64 	%rd2654, %rd2594, %rd2594;
	mul.lo.s64 	%rd2655, %rd2593, %rd2594;
	shr.u64 	%rd2656, %rd2654, 32;
	shl.b64 	%rd2657, %rd2655, 1;
	and.b64  	%rd2658, %rd2657, 8589934590;
	add.s64 	%rd2659, %rd2656, %rd2658;
	shr.u64 	%rd2660, %rd2655, 31;
	and.b64  	%rd2661, %rd2660, 8589934590;
	mad.lo.s64 	%rd2662, %rd2593, %rd2593, %rd2661;
	shr.u64 	%rd2663, %rd2659, 32;
	shl.b64 	%rd2664, %rd2659, 32;
	and.b64  	%rd2665, %rd2654, 4294967293;
	or.b64  	%rd2666, %rd2664, %rd2665;
	add.s64 	%rd2667, %rd2629, %rd2651;
	add.s64 	%rd2668, %rd2667, %rd2666;
	max.u64 	%rd2669, %rd2629, %rd2667;
	setp.gt.u64 	%p97, %rd2669, %rd2668;
	selp.u64 	%rd2670, 1, 0, %p97;
	add.s64 	%rd2671, %rd2662, %rd2630;
	add.s64 	%rd2672, %rd2671, %rd2663;
	add.s64 	%rd2673, %rd2672, %rd2670;
	mul.lo.s64 	%rd2674, %rd2613, %rd2594;
	mul.lo.s64 	%rd2675, %rd2612, %rd2594;
	mul.lo.s64 	%rd2676, %rd2613, %rd2593;
	shr.u64 	%rd2677, %rd2674, 32;
	and.b64  	%rd2678, %rd2675, 4294967295;
	add.s64 	%rd2679, %rd2677, %rd2678;
	and.b64  	%rd2680, %rd2676, 4294967295;
	add.s64 	%rd2681, %rd2679, %rd2680;
	shr.u64 	%rd2682, %rd2675, 32;
	mad.lo.s64 	%rd2683, %rd2612, %rd2593, %rd2682;
	shr.u64 	%rd2684, %rd2676, 32;
	add.s64 	%rd2685, %rd2683, %rd2684;
	shr.u64 	%rd2686, %rd2681, 32;
	shl.b64 	%rd2687, %rd2681, 32;
	and.b64  	%rd2688, %rd2674, 4294967295;
	or.b64  	%rd2689, %rd2687, %rd2688;
	add.s64 	%rd2690, %rd2648, %rd2670;
	add.s64 	%rd2691, %rd2690, %rd2689;
	max.u64 	%rd2692, %rd2648, %rd2690;
	setp.gt.u64 	%p98, %rd2692, %rd2691;
	selp.u64 	%rd2693, 1, 0, %p98;
	add.s64 	%rd2694, %rd2685, %rd2649;
	add.s64 	%rd2695, %rd2694, %rd2686;
	add.s64 	%rd2696, %rd2695, %rd2693;
	add.s64 	%rd2697, %rd2668, %rd2629;
	setp.lt.u64 	%p99, %rd2697, %rd2668;
	selp.u64 	%rd2698, 1, 0, %p99;
	add.s64 	%rd2699, %rd2630, %rd2673;
	add.s64 	%rd2700, %rd2699, %rd2698;
	add.s64 	%rd2701, %rd2691, %rd2698;
	add.s64 	%rd2702, %rd2701, %rd2689;
	max.u64 	%rd2703, %rd2691, %rd2701;
	setp.gt.u64 	%p100, %rd2703, %rd2702;
	selp.u64 	%rd2704, 1, 0, %p100;
	add.s64 	%rd2705, %rd2685, %rd2696;
	add.s64 	%rd2706, %rd2705, %rd2686;
	add.s64 	%rd2707, %rd2706, %rd2704;
	add.s64 	%rd2708, %rd2702, %rd2648;
	setp.lt.u64 	%p101, %rd2708, %rd2702;
	selp.u64 	%rd2709, 1, 0, %p101;
	add.s64 	%rd2710, %rd2649, %rd2707;
	add.s64 	%rd2711, %rd2710, %rd2709;
	ld.const.u64 	%rd2712, [MU_P];
	mul.lo.s64 	%rd2713, %rd2712, %rd2591;
	mul.lo.s64 	%rd2714, %rd1085, %rd2713;
	mul.hi.u64 	%rd2715, %rd1085, %rd2713;
	add.cc.s64 	%rd2716, %rd2714, %rd2591;
	addc.cc.s64 	%rd2717, %rd2715, 0;
	mul.lo.s64 	%rd2718, %rd1084, %rd2713;
	mul.hi.u64 	%rd2719, %rd1084, %rd2713;
	mov.b64 	%rd2720, 0;
	add.cc.s64 	%rd2721, %rd2717, %rd2650;
	addc.cc.s64 	%rd2722, %rd2720, 0;
	add.cc.s64 	%rd2723, %rd2721, %rd2718;
	addc.cc.s64 	%rd2724, %rd2722, %rd2719;
	mul.lo.s64 	%rd2725, %rd1083, %rd2713;
	mul.hi.u64 	%rd2726, %rd1083, %rd2713;
	add.cc.s64 	%rd2727, %rd2724, %rd2697;
	addc.cc.s64 	%rd2728, %rd2720, 0;
	add.cc.s64 	%rd2729, %rd2727, %rd2725;
	addc.cc.s64 	%rd2730, %rd2728, %rd2726;
	mul.lo.s64 	%rd2731, %rd1082, %rd2713;
	mul.hi.u64 	%rd2732, %rd1082, %rd2713;
	add.cc.s64 	%rd2733, %rd2730, %rd2708;
	addc.cc.s64 	%rd2734, %rd2720, 0;
	add.cc.s64 	%rd2735, %rd2733, %rd2731;
	addc.cc.s64 	%rd2736, %rd2734, %rd2732;
	add.s64 	%rd2737, %rd2592, %rd2736;
	setp.lt.u64 	%p102, %rd2737, %rd2592;
	selp.u64 	%rd2738, 1, 0, %p102;
	add.s64 	%rd2739, %rd2653, %rd2738;
	setp.lt.u64 	%p103, %rd2739, %rd2653;
	selp.u64 	%rd2740, 1, 0, %p103;
	add.s64 	%rd2741, %rd2700, %rd2740;
	setp.lt.u64 	%p104, %rd2741, %rd2700;
	selp.u64 	%rd2742, 1, 0, %p104;
	add.s64 	%rd2743, %rd2711, %rd2742;
	mul.lo.s64 	%rd2744, %rd2712, %rd2723;
	mul.lo.s64 	%rd2745, %rd1085, %rd2744;
	mul.hi.u64 	%rd2746, %rd1085, %rd2744;
	add.cc.s64 	%rd2747, %rd2745, %rd2723;
	addc.cc.s64 	%rd2748, %rd2746, 0;
	mul.lo.s64 	%rd2749, %rd1084, %rd2744;
	mul.hi.u64 	%rd2750, %rd1084, %rd2744;
	add.cc.s64 	%rd2751, %rd2748, %rd2729;
	addc.cc.s64 	%rd2752, %rd2720, 0;
	add.cc.s64 	%rd2753, %rd2751, %rd2749;
	addc.cc.s64 	%rd2754, %rd2752, %rd2750;
	mul.lo.s64 	%rd2755, %rd1083, %rd2744;
	mul.hi.u64 	%rd2756, %rd1083, %rd2744;
	add.cc.s64 	%rd2757, %rd2754, %rd2735;
	addc.cc.s64 	%rd2758, %rd2720, 0;
	add.cc.s64 	%rd2759, %rd2757, %rd2755;
	addc.cc.s64 	%rd2760, %rd2758, %rd2756;
	mul.lo.s64 	%rd2761, %rd1082, %rd2744;
	mul.hi.u64 	%rd2762, %rd1082, %rd2744;
	add.cc.s64 	%rd2763, %rd2760, %rd2737;
	addc.cc.s64 	%rd2764, %rd2720, 0;
	add.cc.s64 	%rd2765, %rd2763, %rd2761;
	addc.cc.s64 	%rd2766, %rd2764, %rd2762;
	add.s64 	%rd2767, %rd2739, %rd2766;
	setp.lt.u64 	%p105, %rd2767, %rd2739;
	selp.u64 	%rd2768, 1, 0, %p105;
	add.s64 	%rd2769, %rd2741, %rd2768;
	setp.lt.u64 	%p106, %rd2769, %rd2741;
	selp.u64 	%rd2770, 1, 0, %p106;
	add.s64 	%rd2771, %rd2743, %rd2770;
	mul.lo.s64 	%rd2772, %rd2712, %rd2753;
	mul.lo.s64 	%rd2773, %rd1085, %rd2772;
	mul.hi.u64 	%rd2774, %rd1085, %rd2772;
	add.cc.s64 	%rd2775, %rd2773, %rd2753;
	addc.cc.s64 	%rd2776, %rd2774, 0;
	mul.lo.s64 	%rd2777, %rd1084, %rd2772;
	mul.hi.u64 	%rd2778, %rd1084, %rd2772;
	add.cc.s64 	%rd2779, %rd2776, %rd2759;
	addc.cc.s64 	%rd2780, %rd2720, 0;
	add.cc.s64 	%rd2781, %rd2779, %rd2777;
	addc.cc.s64 	%rd2782, %rd2780, %rd2778;
	mul.lo.s64 	%rd2783, %rd1083, %rd2772;
	mul.hi.u64 	%rd2784, %rd1083, %rd2772;
	add.cc.s64 	%rd2785, %rd2782, %rd2765;
	addc.cc.s64 	%rd2786, %rd2720, 0;
	add.cc.s64 	%rd2787, %rd2785, %rd2783;
	addc.cc.s64 	%rd2788, %rd2786, %rd2784;
	mul.lo.s64 	%rd2789, %rd1082, %rd2772;
	mul.hi.u64 	%rd2790, %rd1082, %rd2772;
	add.cc.s64 	%rd2791, %rd2788, %rd2767;
	addc.cc.s64 	%rd2792, %rd2720, 0;
	add.cc.s64 	%rd2793, %rd2791, %rd2789;
	addc.cc.s64 	%rd2794, %rd2792, %rd2790;
	add.s64 	%rd2795, %rd2769, %rd2794;
	setp.lt.u64 	%p107, %rd2795, %rd2769;
	selp.u64 	%rd2796, 1, 0, %p107;
	add.s64 	%rd2797, %rd2771, %rd2796;
	mul.lo.s64 	%rd2798, %rd2712, %rd2781;
	mul.lo.s64 	%rd2799, %rd1085, %rd2798;
	mul.hi.u64 	%rd2800, %rd1085, %rd2798;
	add.cc.s64 	%rd2801, %rd2799, %rd2781;
	addc.cc.s64 	%rd2802, %rd2800, 0;
	mul.lo.s64 	%rd2803, %rd1084, %rd2798;
	mul.hi.u64 	%rd2804, %rd1084, %rd2798;
	add.cc.s64 	%rd2805, %rd2802, %rd2787;
	addc.cc.s64 	%rd2806, %rd2720, 0;
	add.cc.s64 	%rd1086, %rd2805, %rd2803;
	addc.cc.s64 	%rd2807, %rd2806, %rd2804;
	mul.lo.s64 	%rd2808, %rd1083, %rd2798;
	mul.hi.u64 	%rd2809, %rd1083, %rd2798;
	add.cc.s64 	%rd2810, %rd2807, %rd2793;
	addc.cc.s64 	%rd2811, %rd2720, 0;
	add.cc.s64 	%rd1087, %rd2810, %rd2808;
	addc.cc.s64 	%rd2812, %rd2811, %rd2809;
	mul.lo.s64 	%rd2813, %rd1082, %rd2798;
	mul.hi.u64 	%rd2814, %rd1082, %rd2798;
	add.cc.s64 	%rd2815, %rd2812, %rd2795;
	addc.cc.s64 	%rd2816, %rd2720, 0;
	add.cc.s64 	%rd1088, %rd2815, %rd2813;
	addc.cc.s64 	%rd2817, %rd2816, %rd2814;
	add.s64 	%rd23078, %rd2797, %rd2817;
	setp.gt.u64 	%p108, %rd23078, %rd1082;
	@%p108 bra 	$L__BB0_457;
	setp.lt.u64 	%p109, %rd23078, %rd1082;
	mov.u64 	%rd23075, %rd1086;
	mov.u64 	%rd23076, %rd1087;
	mov.u64 	%rd23077, %rd1088;
	@%p109 bra 	$L__BB0_458;
	setp.lt.u64 	%p110, %rd1083, %rd1088;
	@%p110 bra 	$L__BB0_457;
	setp.gt.u64 	%p111, %rd1083, %rd1088;
	mov.u64 	%rd23075, %rd1086;
	mov.u64 	%rd23076, %rd1087;
	mov.u64 	%rd23077, %rd1088;
	@%p111 bra 	$L__BB0_458;
	setp.lt.u64 	%p112, %rd1084, %rd1087;
	@%p112 bra 	$L__BB0_457;
	setp.gt.u64 	%p113, %rd1084, %rd1087;
	setp.gt.u64 	%p114, %rd1085, %rd1086;
	or.pred  	%p115, %p113, %p114;
	mov.u64 	%rd23075, %rd1086;
	mov.u64 	%rd23076, %rd1087;
	mov.u64 	%rd23077, %rd1088;
	@%p115 bra 	$L__BB0_458;
$L__BB0_457:
	sub.s64 	%rd23075, %rd1086, %rd1085;
	setp.lt.u64 	%p116, %rd1086, %rd1085;
	selp.u64 	%rd2818, 1, 0, %p116;
	add.s64 	%rd2819, %rd1084, %rd2818;
	sub.s64 	%rd23076, %rd1087, %rd2819;
	setp.lt.u64 	%p117, %rd1087, %rd2819;
	selp.u64 	%rd2820, 1, 0, %p117;
	add.s64 	%rd2821, %rd1083, %rd2820;
	sub.s64 	%rd23077, %rd1088, %rd2821;
	setp.lt.u64 	%p118, %rd1088, %rd2821;
	selp.u64 	%rd2822, 1, 0, %p118;
	add.s64 	%rd2823, %rd1082, %rd2822;
	sub.s64 	%rd23078, %rd23078, %rd2823;
$L__BB0_458:
	ld.const.u64 	%rd1098, [P_CONST+24];
	ld.const.u64 	%rd1099, [P_CONST+16];
	ld.const.u64 	%rd1100, [P_CONST+8];
	ld.const.u64 	%rd2824, [P_CONST];
	and.b64  	%rd1101, %rd52, 4294967295;
	shr.u64 	%rd1102, %rd52, 32;
	shr.u64 	%rd2825, %rd23075, 32;
	and.b64  	%rd2826, %rd23075, 4294967295;
	mul.lo.s64 	%rd2827, %rd2826, %rd1101;
	mul.lo.s64 	%rd2828, %rd2825, %rd1101;
	mul.lo.s64 	%rd2829, %rd2826, %rd1102;
	shr.u64 	%rd2830, %rd2827, 32;
	and.b64  	%rd2831, %rd2828, 4294967295;
	add.s64 	%rd2832, %rd2830, %rd2831;
	and.b64  	%rd2833, %rd2829, 4294967295;
	add.s64 	%rd2834, %rd2832, %rd2833;
	shr.u64 	%rd2835, %rd2828, 32;
	mad.lo.s64 	%rd2836, %rd2825, %rd1102, %rd2835;
	shr.u64 	%rd2837, %rd2829, 32;
	add.s64 	%rd2838, %rd2836, %rd2837;
	shr.u64 	%rd2839, %rd2834, 32;
	shl.b64 	%rd2840, %rd2834, 32;
	and.b64  	%rd2841, %rd2827, 4294967295;
	or.b64  	%rd2842, %rd2840, %rd2841;
	add.s64 	%rd2843, %rd2838, %rd2839;
	shr.u64 	%rd2844, %rd23076, 32;
	and.b64  	%rd2845, %rd23076, 4294967295;
	mul.lo.s64 	%rd2846, %rd2845, %rd1101;
	mul.lo.s64 	%rd2847, %rd2844, %rd1101;
	mul.lo.s64 	%rd2848, %rd2845, %rd1102;
	shr.u64 	%rd2849, %rd2846, 32;
	and.b64  	%rd2850, %rd2847, 4294967295;
	add.s64 	%rd2851, %rd2849, %rd2850;
	and.b64  	%rd2852, %rd2848, 4294967295;
	add.s64 	%rd2853, %rd2851, %rd2852;
	shr.u64 	%rd2854, %rd2847, 32;
	mad.lo.s64 	%rd2855, %rd2844, %rd1102, %rd2854;
	shr.u64 	%rd2856, %rd2848, 32;
	add.s64 	%rd2857, %rd2855, %rd2856;
	shr.u64 	%rd2858, %rd2853, 32;
	shl.b64 	%rd2859, %rd2853, 32;
	and.b64  	%rd2860, %rd2846, 4294967295;
	or.b64  	%rd2861, %rd2859, %rd2860;
	add.s64 	%rd2862, %rd2857, %rd2858;
	shr.u64 	%rd2863, %rd23077, 32;
	and.b64  	%rd2864, %rd23077, 4294967295;
	mul.lo.s64 	%rd2865, %rd2864, %rd1101;
	mul.lo.s64 	%rd2866, %rd2863, %rd1101;
	mul.lo.s64 	%rd2867, %rd2864, %rd1102;
	shr.u64 	%rd2868, %rd2865, 32;
	and.b64  	%rd2869, %rd2866, 4294967295;
	add.s64 	%rd2870, %rd2868, %rd2869;
	and.b64  	%rd2871, %rd2867, 4294967295;
	add.s64 	%rd2872, %rd2870, %rd2871;
	shr.u64 	%rd2873, %rd2866, 32;
	mad.lo.s64 	%rd2874, %rd2863, %rd1102, %rd2873;
	shr.u64 	%rd2875, %rd2867, 32;
	add.s64 	%rd2876, %rd2874, %rd2875;
	shr.u64 	%rd2877, %rd2872, 32;
	shl.b64 	%rd2878, %rd2872, 32;
	and.b64  	%rd2879, %rd2865, 4294967295;
	or.b64  	%rd2880, %rd2878, %rd2879;
	add.s64 	%rd2881, %rd2876, %rd2877;
	shr.u64 	%rd2882, %rd23078, 32;
	and.b64  	%rd2883, %rd23078, 4294967295;
	mul.lo.s64 	%rd2884, %rd2883, %rd1101;
	mul.lo.s64 	%rd2885, %rd2882, %rd1101;
	mul.lo.s64 	%rd2886, %rd2883, %rd1102;
	shr.u64 	%rd2887, %rd2884, 32;
	and.b64  	%rd2888, %rd2885, 4294967295;
	add.s64 	%rd2889, %rd2887, %rd2888;
	and.b64  	%rd2890, %rd2886, 4294967295;
	add.s64 	%rd2891, %rd2889, %rd2890;
	shr.u64 	%rd2892, %rd2885, 32;
	mad.lo.s64 	%rd2893, %rd2882, %rd1102, %rd2892;
	shr.u64 	%rd2894, %rd2886, 32;
	add.s64 	%rd2895, %rd2893, %rd2894;
	shr.u64 	%rd2896, %rd2891, 32;
	shl.b64 	%rd2897, %rd2891, 32;
	and.b64  	%rd2898, %rd2884, 4294967295;
	or.b64  	%rd2899, %rd2897, %rd2898;
	add.s64 	%rd2900, %rd2895, %rd2896;
	and.b64  	%rd1103, %rd51, 4294967295;
	shr.u64 	%rd1104, %rd51, 32;
	mul.lo.s64 	%rd2901, %rd2826, %rd1103;
	mul.lo.s64 	%rd2902, %rd2825, %rd1103;
	mul.lo.s64 	%rd2903, %rd2826, %rd1104;
	shr.u64 	%rd2904, %rd2901, 32;
	and.b64  	%rd2905, %rd2902, 4294967295;
	add.s64 	%rd2906, %rd2904, %rd2905;
	and.b64  	%rd2907, %rd2903, 4294967295;
	add.s64 	%rd2908, %rd2906, %rd2907;
	shr.u64 	%rd2909, %rd2902, 32;
	mad.lo.s64 	%rd2910, %rd2825, %rd1104, %rd2909;
	shr.u64 	%rd2911, %rd2903, 32;
	add.s64 	%rd2912, %rd2910, %rd2911;
	shr.u64 	%rd2913, %rd2908, 32;
	shl.b64 	%rd2914, %rd2908, 32;
	and.b64  	%rd2915, %rd2901, 4294967295;
	or.b64  	%rd2916, %rd2914, %rd2915;
	add.s64 	%rd2917, %rd2861, %rd2916;
	setp.lt.u64 	%p119, %rd2917, %rd2861;
	selp.u64 	%rd2918, 1, 0, %p119;
	add.s64 	%rd2919, %rd2912, %rd2862;
	add.s64 	%rd2920, %rd2919, %rd2913;
	add.s64 	%rd2921, %rd2920, %rd2918;
	mul.lo.s64 	%rd2922, %rd2845, %rd1103;
	mul.lo.s64 	%rd2923, %rd2844, %rd1103;
	mul.lo.s64 	%rd2924, %rd2845, %rd1104;
	shr.u64 	%rd2925, %rd2922, 32;
	and.b64  	%rd2926, %rd2923, 4294967295;
	add.s64 	%rd2927, %rd2925, %rd2926;
	and.b64  	%rd2928, %rd2924, 4294967295;
	add.s64 	%rd2929, %rd2927, %rd2928;
	shr.u64 	%rd2930, %rd2923, 32;
	mad.lo.s64 	%rd2931, %rd2844, %rd1104, %rd2930;
	shr.u64 	%rd2932, %rd2924, 32;
	add.s64 	%rd2933, %rd2931, %rd2932;
	shr.u64 	%rd2934, %rd2929, 32;
	shl.b64 	%rd2935, %rd2929, 32;
	and.b64  	%rd2936, %rd2922, 4294967295;
	or.b64  	%rd2937, %rd2935, %rd2936;
	add.s64 	%rd2938, %rd2880, %rd2918;
	add.s64 	%rd2939, %rd2938, %rd2937;
	max.u64 	%rd2940, %rd2880, %rd2938;
	setp.gt.u64 	%p120, %rd2940, %rd2939;
	selp.u64 	%rd2941, 1, 0, %p120;
	add.s64 	%rd2942, %rd2933, %rd2881;
	add.s64 	%rd2943, %rd2942, %rd2934;
	add.s64 	%rd2944, %rd2943, %rd2941;
	mul.lo.s64 	%rd2945, %rd2864, %rd1103;
	mul.lo.s64 	%rd2946, %rd2863, %rd1103;
	mul.lo.s64 	%rd2947, %rd2864, %rd1104;
	shr.u64 	%rd2948, %rd2945, 32;
	and.b64  	%rd2949, %rd2946, 4294967295;
	add.s64 	%rd2950, %rd2948, %rd2949;
	and.b64  	%rd2951, %rd2947, 4294967295;
	add.s64 	%rd2952, %rd2950, %rd2951;
	shr.u64 	%rd2953, %rd2946, 32;
	mad.lo.s64 	%rd2954, %rd2863, %rd1104, %rd2953;
	shr.u64 	%rd2955, %rd2947, 32;
	add.s64 	%rd2956, %rd2954, %rd2955;
	shr.u64 	%rd2957, %rd2952, 32;
	shl.b64 	%rd2958, %rd2952, 32;
	and.b64  	%rd2959, %rd2945, 4294967295;
	or.b64  	%rd2960, %rd2958, %rd2959;
	add.s64 	%rd2961, %rd2899, %rd2941;
	add.s64 	%rd2962, %rd2961, %rd2960;
	max.u64 	%rd2963, %rd2899, %rd2961;
	setp.gt.u64 	%p121, %rd2963, %rd2962;
	selp.u64 	%rd2964, 1, 0, %p121;
	add.s64 	%rd2965, %rd2956, %rd2900;
	add.s64 	%rd2966, %rd2965, %rd2957;
	add.s64 	%rd2967, %rd2966, %rd2964;
	and.b64  	%rd1105, %rd50, 4294967295;
	shr.u64 	%rd1106, %rd50, 32;
	mul.lo.s64 	%rd2968, %rd2826, %rd1105;
	mul.lo.s64 	%rd2969, %rd2825, %rd1105;
	mul.lo.s64 	%rd2970, %rd2826, %rd1106;
	shr.u64 	%rd2971, %rd2968, 32;
	and.b64  	%rd2972, %rd2969, 4294967295;
	add.s64 	%rd2973, %rd2971, %rd2972;
	and.b64  	%rd2974, %rd2970, 4294967295;
	add.s64 	%rd2975, %rd2973, %rd2974;
	shr.u64 	%rd2976, %rd2969, 32;
	mad.lo.s64 	%rd2977, %rd2825, %rd1106, %rd2976;
	shr.u64 	%rd2978, %rd2970, 32;
	add.s64 	%rd2979, %rd2977, %rd2978;
	shr.u64 	%rd2980, %rd2975, 32;
	shl.b64 	%rd2981, %rd2975, 32;
	and.b64  	%rd2982, %rd2968, 4294967295;
	or.b64  	%rd2983, %rd2981, %rd2982;
	add.s64 	%rd2984, %rd2939, %rd2983;
	setp.lt.u64 	%p122, %rd2984, %rd2939;
	selp.u64 	%rd2985, 1, 0, %p122;
	add.s64 	%rd2986, %rd2979, %rd2944;
	add.s64 	%rd2987, %rd2986, %rd2980;
	add.s64 	%rd2988, %rd2987, %rd2985;
	mul.lo.s64 	%rd2989, %rd2845, %rd1105;
	mul.lo.s64 	%rd2990, %rd2844, %rd1105;
	mul.lo.s64 	%rd2991, %rd2845, %rd1106;
	shr.u64 	%rd2992, %rd2989, 32;
	and.b64  	%rd2993, %rd2990, 4294967295;
	add.s64 	%rd2994, %rd2992, %rd2993;
	and.b64  	%rd2995, %rd2991, 4294967295;
	add.s64 	%rd2996, %rd2994, %rd2995;
	shr.u64 	%rd2997, %rd2990, 32;
	mad.lo.s64 	%rd2998, %rd2844, %rd1106, %rd2997;
	shr.u64 	%rd2999, %rd2991, 32;
	add.s64 	%rd3000, %rd2998, %rd2999;
	shr.u64 	%rd3001, %rd2996, 32;
	shl.b64 	%rd3002, %rd2996, 32;
	and.b64  	%rd3003, %rd2989, 4294967295;
	or.b64  	%rd3004, %rd3002, %rd3003;
	add.s64 	%rd3005, %rd2962, %rd2985;
	add.s64 	%rd3006, %rd3005, %rd3004;
	max.u64 	%rd3007, %rd2962, %rd3005;
	setp.gt.u64 	%p123, %rd3007, %rd3006;
	selp.u64 	%rd3008, 1, 0, %p123;
	add.s64 	%rd3009, %rd3000, %rd2967;
	add.s64 	%rd3010, %rd3009, %rd3001;
	add.s64 	%rd3011, %rd3010, %rd3008;
	and.b64  	%rd1107, %rd49, 4294967295;
	shr.u64 	%rd1108, %rd49, 32;
	mul.lo.s64 	%rd3012, %rd2826, %rd1107;
	mul.lo.s64 	%rd3013, %rd2825, %rd1107;
	mul.lo.s64 	%rd3014, %rd2826, %rd1108;
	shr.u64 	%rd3015, %rd3012, 32;
	and.b64  	%rd3016, %rd3013, 4294967295;
	add.s64 	%rd3017, %rd3015, %rd3016;
	and.b64  	%rd3018, %rd3014, 4294967295;
	add.s64 	%rd3019, %rd3017, %rd3018;
	shr.u64 	%rd3020, %rd3013, 32;
	mad.lo.s64 	%rd3021, %rd2825, %rd1108, %rd3020;
	shr.u64 	%rd3022, %rd3014, 32;
	add.s64 	%rd3023, %rd3021, %rd3022;
	shr.u64 	%rd3024, %rd3019, 32;
	shl.b64 	%rd3025, %rd3019, 32;
	and.b64  	%rd3026, %rd3012, 4294967295;
	or.b64  	%rd3027, %rd3025, %rd3026;
	add.s64 	%rd3028, %rd3006, %rd3027;
	setp.lt.u64 	%p124, %rd3028, %rd3006;
	selp.u64 	%rd3029, 1, 0, %p124;
	add.s64 	%rd3030, %rd3023, %rd3011;
	add.s64 	%rd3031, %rd3030, %rd3024;
	add.s64 	%rd3032, %rd3031, %rd3029;
	ld.const.u64 	%rd3033, [MU_P];
	mul.lo.s64 	%rd3034, %rd3033, %rd2842;
	mul.lo.s64 	%rd3035, %rd2824, %rd3034;
	mul.hi.u64 	%rd3036, %rd2824, %rd3034;
	add.cc.s64 	%rd3037, %rd3035, %rd2842;
	addc.cc.s64 	%rd3038, %rd3036, 0;
	mul.lo.s64 	%rd3039, %rd1100, %rd3034;
	mul.hi.u64 	%rd3040, %rd1100, %rd3034;
	mov.b64 	%rd3041, 0;
	add.cc.s64 	%rd3042, %rd3038, %rd2917;
	addc.cc.s64 	%rd3043, %rd3041, 0;
	add.cc.s64 	%rd3044, %rd3042, %rd3039;
	addc.cc.s64 	%rd3045, %rd3043, %rd3040;
	mul.lo.s64 	%rd3046, %rd1099, %rd3034;
	mul.hi.u64 	%rd3047, %rd1099, %rd3034;
	add.cc.s64 	%rd3048, %rd3045, %rd2984;
	addc.cc.s64 	%rd3049, %rd3041, 0;
	add.cc.s64 	%rd3050, %rd3048, %rd3046;
	addc.cc.s64 	%rd3051, %rd3049, %rd3047;
	mul.lo.s64 	%rd3052, %rd1098, %rd3034;
	mul.hi.u64 	%rd3053, %rd1098, %rd3034;
	add.cc.s64 	%rd3054, %rd3051, %rd3028;
	addc.cc.s64 	%rd3055, %rd3041, 0;
	add.cc.s64 	%rd3056, %rd3054, %rd3052;
	addc.cc.s64 	%rd3057, %rd3055, %rd3053;
	add.s64 	%rd3058, %rd2843, %rd3057;
	setp.lt.u64 	%p125, %rd3058, %rd2843;
	selp.u64 	%rd3059, 1, 0, %p125;
	add.s64 	%rd3060, %rd2921, %rd3059;
	setp.lt.u64 	%p126, %rd3060, %rd2921;
	selp.u64 	%rd3061, 1, 0, %p126;
	add.s64 	%rd3062, %rd2988, %rd3061;
	setp.lt.u64 	%p127, %rd3062, %rd2988;
	selp.u64 	%rd3063, 1, 0, %p127;
	add.s64 	%rd3064, %rd3032, %rd3063;
	mul.lo.s64 	%rd3065, %rd3033, %rd3044;
	mul.lo.s64 	%rd3066, %rd2824, %rd3065;
	mul.hi.u64 	%rd3067, %rd2824, %rd3065;
	add.cc.s64 	%rd3068, %rd3066, %rd3044;
	addc.cc.s64 	%rd3069, %rd3067, 0;
	mul.lo.s64 	%rd3070, %rd1100, %rd3065;
	mul.hi.u64 	%rd3071, %rd1100, %rd3065;
	add.cc.s64 	%rd3072, %rd3069, %rd3050;
	addc.cc.s64 	%rd3073, %rd3041, 0;
	add.cc.s64 	%rd3074, %rd3072, %rd3070;
	addc.cc.s64 	%rd3075, %rd3073, %rd3071;
	mul.lo.s64 	%rd3076, %rd1099, %rd3065;
	mul.hi.u64 	%rd3077, %rd1099, %rd3065;
	add.cc.s64 	%rd3078, %rd3075, %rd3056;
	addc.cc.s64 	%rd3079, %rd3041, 0;
	add.cc.s64 	%rd3080, %rd3078, %rd3076;
	addc.cc.s64 	%rd3081, %rd3079, %rd3077;
	mul.lo.s64 	%rd3082, %rd1098, %rd3065;
	mul.hi.u64 	%rd3083, %rd1098, %rd3065;
	add.cc.s64 	%rd3084, %rd3081, %rd3058;
	addc.cc.s64 	%rd3085, %rd3041, 0;
	add.cc.s64 	%rd3086, %rd3084, %rd3082;
	addc.cc.s64 	%rd3087, %rd3085, %rd3083;
	add.s64 	%rd3088, %rd3060, %rd3087;
	setp.lt.u64 	%p128, %rd3088, %rd3060;
	selp.u64 	%rd3089, 1, 0, %p128;
	add.s64 	%rd3090, %rd3062, %rd3089;
	setp.lt.u64 	%p129, %rd3090, %rd3062;
	selp.u64 	%rd3091, 1, 0, %p129;
	add.s64 	%rd3092, %rd3064, %rd3091;
	mul.lo.s64 	%rd3093, %rd3033, %rd3074;
	mul.lo.s64 	%rd3094, %rd2824, %rd3093;
	mul.hi.u64 	%rd3095, %rd2824, %rd3093;
	add.cc.s64 	%rd3096, %rd3094, %rd3074;
	addc.cc.s64 	%rd3097, %rd3095, 0;
	mul.lo.s64 	%rd3098, %rd1100, %rd3093;
	mul.hi.u64 	%rd3099, %rd1100, %rd3093;
	add.cc.s64 	%rd3100, %rd3097, %rd3080;
	addc.cc.s64 	%rd3101, %rd3041, 0;
	add.cc.s64 	%rd3102, %rd3100, %rd3098;
	addc.cc.s64 	%rd3103, %rd3101, %rd3099;
	mul.lo.s64 	%rd3104, %rd1099, %rd3093;
	mul.hi.u64 	%rd3105, %rd1099, %rd3093;
	add.cc.s64 	%rd3106, %rd3103, %rd3086;
	addc.cc.s64 	%rd3107, %rd3041, 0;
	add.cc.s64 	%rd3108, %rd3106, %rd3104;
	addc.cc.s64 	%rd3109, %rd3107, %rd3105;
	mul.lo.s64 	%rd3110, %rd1098, %rd3093;
	mul.hi.u64 	%rd3111, %rd1098, %rd3093;
	add.cc.s64 	%rd3112, %rd3109, %rd3088;
	addc.cc.s64 	%rd3113, %rd3041, 0;
	add.cc.s64 	%rd3114, %rd3112, %rd3110;
	addc.cc.s64 	%rd3115, %rd3113, %rd3111;
	add.s64 	%rd3116, %rd3090, %rd3115;
	setp.lt.u64 	%p130, %rd3116, %rd3090;
	selp.u64 	%rd3117, 1, 0, %p130;
	add.s64 	%rd3118, %rd3092, %rd3117;
	mul.lo.s64 	%rd3119, %rd3033, %rd3102;
	mul.lo.s64 	%rd3120, %rd2824, %rd3119;
	mul.hi.u64 	%rd3121, %rd2824, %rd3119;
	add.cc.s64 	%rd3122, %rd3120, %rd3102;
	addc.cc.s64 	%rd3123, %rd3121, 0;
	mul.lo.s64 	%rd3124, %rd1100, %rd3119;
	mul.hi.u64 	%rd3125, %rd1100, %rd3119;
	add.cc.s64 	%rd3126, %rd3123, %rd3108;
	addc.cc.s64 	%rd3127, %rd3041, 0;
	add.cc.s64 	%rd1109, %rd3126, %rd3124;
	addc.cc.s64 	%rd3128, %rd3127, %rd3125;
	mul.lo.s64 	%rd3129, %rd1099, %rd3119;
	mul.hi.u64 	%rd3130, %rd1099, %rd3119;
	add.cc.s64 	%rd3131, %rd3128, %rd3114;
	addc.cc.s64 	%rd3132, %rd3041, 0;
	add.cc.s64 	%rd1110, %rd3131, %rd3129;
	addc.cc.s64 	%rd3133, %rd3132, %rd3130;
	mul.lo.s64 	%rd3134, %rd1098, %rd3119;
	mul.hi.u64 	%rd3135, %rd1098, %rd3119;
	add.cc.s64 	%rd3136, %rd3133, %rd3116;
	addc.cc.s64 	%rd3137, %rd3041, 0;
	add.cc.s64 	%rd1111, %rd3136, %rd3134;
	addc.cc.s64 	%rd3138, %rd3137, %rd3135;
	add.s64 	%rd23082, %rd3118, %rd3138;
	setp.gt.u64 	%p131, %rd23082, %rd1098;
	@%p131 bra 	$L__BB0_464;
	setp.lt.u64 	%p132, %rd23082, %rd1098;
	mov.u64 	%rd23079, %rd1109;
	mov.u64 	%rd23080, %rd1110;
	mov.u64 	%rd23081, %rd1111;
	@%p132 bra 	$L__BB0_465;
	setp.lt.u64 	%p133, %rd1099, %rd1111;
	@%p133 bra 	$L__BB0_464;
	setp.gt.u64 	%p134, %rd1099, %rd1111;
	mov.u64 	%rd23079, %rd1109;
	mov.u64 	%rd23080, %rd1110;
	mov.u64 	%rd23081, %rd1111;
	@%p134 bra 	$L__BB0_465;
	setp.lt.u64 	%p135, %rd1100, %rd1110;
	@%p135 bra 	$L__BB0_464;
	setp.gt.u64 	%p136, %rd1100, %rd1110;
	setp.gt.u64 	%p137, %rd2824, %rd1109;
	or.pred  	%p138, %p136, %p137;
	mov.u64 	%rd23079, %rd1109;
	mov.u64 	%rd23080, %rd1110;
	mov.u64 	%rd23081, %rd1111;
	@%p138 bra 	$L__BB0_465;
$L__BB0_464:
	sub.s64 	%rd23079, %rd1109, %rd2824;
	setp.lt.u64 	%p139, %rd1109, %rd2824;
	selp.u64 	%rd3142, 1, 0, %p139;
	add.s64 	%rd3143, %rd1100, %rd3142;
	sub.s64 	%rd23080, %rd1110, %rd3143;
	setp.lt.u64 	%p140, %rd1110, %rd3143;
	selp.u64 	%rd3144, 1, 0, %p140;
	add.s64 	%rd3146, %rd1099, %rd3144;
	sub.s64 	%rd23081, %rd1111, %rd3146;
	setp.lt.u64 	%p141, %rd1111, %rd3146;
	selp.u64 	%rd3147, 1, 0, %p141;
	add.s64 	%rd3149, %rd1098, %rd3147;
	sub.s64 	%rd23082, %rd23082, %rd3149;
$L__BB0_465:
	ld.const.u64 	%rd3150, [P_CONST+24];
	ld.const.u64 	%rd3151, [P_CONST+16];
	ld.const.u64 	%rd3152, [P_CONST+8];
	ld.const.u64 	%rd3153, [P_CONST];
	and.b64  	%rd3154, %rd64, 4294967295;
	shr.u64 	%rd3155, %rd64, 32;
	shr.u64 	%rd3156, %rd23071, 32;
	and.b64  	%rd3157, %rd23071, 4294967295;
	mul.lo.s64 	%rd3158, %rd3157, %rd3154;
	mul.lo.s64 	%rd3159, %rd3156, %rd3154;
	mul.lo.s64 	%rd3160, %rd3157, %rd3155;
	shr.u64 	%rd3161, %rd3158, 32;
	and.b64  	%rd3162, %rd3159, 4294967295;
	add.s64 	%rd3163, %rd3161, %rd3162;
	and.b64  	%rd3164, %rd3160, 4294967295;
	add.s64 	%rd3165, %rd3163, %rd3164;
	shr.u64 	%rd3166, %rd3159, 32;
	mad.lo.s64 	%rd3167, %rd3156, %rd3155, %rd3166;
	shr.u64 	%rd3168, %rd3160, 32;
	add.s64 	%rd3169, %rd3167, %rd3168;
	shr.u64 	%rd3170, %rd3165, 32;
	shl.b64 	%rd3171, %rd3165, 32;
	and.b64  	%rd3172, %rd3158, 4294967295;
	or.b64  	%rd3173, %rd3171, %rd3172;
	add.s64 	%rd3174, %rd3169, %rd3170;
	shr.u64 	%rd3175, %rd23072, 32;
	and.b64  	%rd3176, %rd23072, 4294967295;
	mul.lo.s64 	%rd3177, %rd3176, %rd3154;
	mul.lo.s64 	%rd3178, %rd3175, %rd3154;
	mul.lo.s64 	%rd3179, %rd3176, %rd3155;
	shr.u64 	%rd3180, %rd3177, 32;
	and.b64  	%rd3181, %rd3178, 4294967295;
	add.s64 	%rd3182, %rd3180, %rd3181;
	and.b64  	%rd3183, %rd3179, 4294967295;
	add.s64 	%rd3184, %rd3182, %rd3183;
	shr.u64 	%rd3185, %rd3178, 32;
	mad.lo.s64 	%rd3186, %rd3175, %rd3155, %rd3185;
	shr.u64 	%rd3187, %rd3179, 32;
	add.s64 	%rd3188, %rd3186, %rd3187;
	shr.u64 	%rd3189, %rd3184, 32;
	shl.b64 	%rd3190, %rd3184, 32;
	and.b64  	%rd3191, %rd3177, 4294967295;
	or.b64  	%rd3192, %rd3190, %rd3191;
	add.s64 	%rd3193, %rd3188, %rd3189;
	shr.u64 	%rd3194, %rd23073, 32;
	and.b64  	%rd3195, %rd23073, 4294967295;
	mul.lo.s64 	%rd3196, %rd3195, %rd3154;
	mul.lo.s64 	%rd3197, %rd3194, %rd3154;
	mul.lo.s64 	%rd3198, %rd3195, %rd3155;
	shr.u64 	%rd3199, %rd3196, 32;
	and.b64  	%rd3200, %rd3197, 4294967295;
	add.s64 	%rd3201, %rd3199, %rd3200;
	and.b64  	%rd3202, %rd3198, 4294967295;
	add.s64 	%rd3203, %rd3201, %rd3202;
	shr.u64 	%rd3204, %rd3197, 32;
	mad.lo.s64 	%rd3205, %rd3194, %rd3155, %rd3204;
	shr.u64 	%rd3206, %rd3198, 32;
	add.s64 	%rd3207, %rd3205, %rd3206;
	shr.u64 	%rd3208, %rd3203, 32;
	shl.b64 	%rd3209, %rd3203, 32;
	and.b64  	%rd3210, %rd3196, 4294967295;
	or.b64  	%rd3211, %rd3209, %rd3210;
	add.s64 	%rd3212, %rd3207, %rd3208;
	shr.u64 	%rd3213, %rd23074, 32;
	and.b64  	%rd3214, %rd23074, 4294967295;
	mul.lo.s64 	%rd3215, %rd3214, %rd3154;
	mul.lo.s64 	%rd3216, %rd3213, %rd3154;
	mul.lo.s64 	%rd3217, %rd3214, %rd3155;
	shr.u64 	%rd3218, %rd3215, 32;
	and.b64  	%rd3219, %rd3216, 4294967295;
	add.s64 	%rd3220, %rd3218, %rd3219;
	and.b64  	%rd3221, %rd3217, 4294967295;
	add.s64 	%rd3222, %rd3220, %rd3221;
	shr.u64 	%rd3223, %rd3216, 32;
	mad.lo.s64 	%rd3224, %rd3213, %rd3155, %rd3223;
	shr.u64 	%rd3225, %rd3217, 32;
	add.s64 	%rd3226, %rd3224, %rd3225;
	shr.u64 	%rd3227, %rd3222, 32;
	shl.b64 	%rd3228, %rd3222, 32;
	and.b64  	%rd3229, %rd3215, 4294967295;
	or.b64  	%rd3230, %rd3228, %rd3229;
	add.s64 	%rd3231, %rd3226, %rd3227;
	and.b64  	%rd3232, %rd63, 4294967295;
	shr.u64 	%rd3233, %rd63, 32;
	mul.lo.s64 	%rd3234, %rd3157, %rd3232;
	mul.lo.s64 	%rd3235, %rd3156, %rd3232;
	mul.lo.s64 	%rd3236, %rd3157, %rd3233;
	shr.u64 	%rd3237, %rd3234, 32;
	and.b64  	%rd3238, %rd3235, 4294967295;
	add.s64 	%rd3239, %rd3237, %rd3238;
	and.b64  	%rd3240, %rd3236, 4294967295;
	add.s64 	%rd3241, %rd3239, %rd3240;
	shr.u64 	%rd3242, %rd3235, 32;
	mad.lo.s64 	%rd3243, %rd3156, %rd3233, %rd3242;
	shr.u64 	%rd3244, %rd3236, 32;
	add.s64 	%rd3245, %rd3243, %rd3244;
	shr.u64 	%rd3246, %rd3241, 32;
	shl.b64 	%rd3247, %rd3241, 32;
	and.b64  	%rd3248, %rd3234, 4294967295;
	or.b64  	%rd3249, %rd3247, %rd3248;
	add.s64 	%rd3250, %rd3192, %rd3249;
	setp.lt.u64 	%p142, %rd3250, %rd3192;
	selp.u64 	%rd3251, 1, 0, %p142;
	add.s64 	%rd3252, %rd3245, %rd3193;
	add.s64 	%rd3253, %rd3252, %rd3246;
	add.s64 	%rd3254, %rd3253, %rd3251;
	mul.lo.s64 	%rd3255, %rd3176, %rd3232;
	mul.lo.s64 	%rd3256, %rd3175, %rd3232;
	mul.lo.s64 	%rd3257, %rd3176, %rd3233;
	shr.u64 	%rd3258, %rd3255, 32;
	and.b64  	%rd3259, %rd3256, 4294967295;
	add.s64 	%rd3260, %rd3258, %rd3259;
	and.b64  	%rd3261, %rd3257, 4294967295;
	add.s64 	%rd3262, %rd3260, %rd3261;
	shr.u64 	%rd3263, %rd3256, 32;
	mad.lo.s64 	%rd3264, %rd3175, %rd3233, %rd3263;
	shr.u64 	%rd3265, %rd3257, 32;
	add.s64 	%rd3266, %rd3264, %rd3265;
	shr.u64 	%rd3267, %rd3262, 32;
	shl.b64 	%rd3268, %rd3262, 32;
	and.b64  	%rd3269, %rd3255, 4294967295;
	or.b64  	%rd3270, %rd3268, %rd3269;
	add.s64 	%rd3271, %rd3211, %rd3251;
	add.s64 	%rd3272, %rd3271, %rd3270;
	max.u64 	%rd3273, %rd3211, %rd3271;
	setp.gt.u64 	%p143, %rd3273, %rd3272;
	selp.u64 	%rd3274, 1, 0, %p143;
	add.s64 	%rd3275, %rd3266, %rd3212;
	add.s64 	%rd3276, %rd3275, %rd3267;
	add.s64 	%rd3277, %rd3276, %rd3274;
	mul.lo.s64 	%rd3278, %rd3195, %rd3232;
	mul.lo.s64 	%rd3279, %rd3194, %rd3232;
	mul.lo.s64 	%rd3280, %rd3195, %rd3233;
	shr.u64 	%rd3281, %rd3278, 32;
	and.b64  	%rd3282, %rd3279, 4294967295;
	add.s64 	%rd3283, %rd3281, %rd3282;
	and.b64  	%rd3284, %rd3280, 4294967295;
	add.s64 	%rd3285, %rd3283, %rd3284;
	shr.u64 	%rd3286, %rd3279, 32;
	mad.lo.s64 	%rd3287, %rd3194, %rd3233, %rd3286;
	shr.u64 	%rd3288, %rd3280, 32;
	add.s64 	%rd3289, %rd3287, %rd3288;
	shr.u64 	%rd3290, %rd3285, 32;
	shl.b64 	%rd3291, %rd3285, 32;
	and.b64  	%rd3292, %rd3278, 4294967295;
	or.b64  	%rd3293, %rd3291, %rd3292;
	add.s64 	%rd3294, %rd3230, %rd3274;
	add.s64 	%rd3295, %rd3294, %rd3293;
	max.u64 	%rd3296, %rd3230, %rd3294;
	setp.gt.u64 	%p144, %rd3296, %rd3295;
	selp.u64 	%rd3297, 1, 0, %p144;
	add.s64 	%rd3298, %rd3289, %rd3231;
	add.s64 	%rd3299, %rd3298, %rd3290;
	add.s64 	%rd3300, %rd3299, %rd3297;
	and.b64  	%rd3301, %rd62, 4294967295;
	shr.u64 	%rd3302, %rd62, 32;
	mul.lo.s64 	%rd3303, %rd3157, %rd3301;
	mul.lo.s64 	%rd3304, %rd3156, %rd3301;
	mul.lo.s64 	%rd3305, %rd3157, %rd3302;
	shr.u64 	%rd3306, %rd3303, 32;
	and.b64  	%rd3307, %rd3304, 4294967295;
	add.s64 	%rd3308, %rd3306, %rd3307;
	and.b64  	%rd3309, %rd3305, 4294967295;
	add.s64 	%rd3310, %rd3308, %rd3309;
	shr.u64 	%rd3311, %rd3304, 32;
	mad.lo.s64 	%rd3312, %rd3156, %rd3302, %rd3311;
	shr.u64 	%rd3313, %rd3305, 32;
	add.s64 	%rd3314, %rd3312, %rd3313;
	shr.u64 	%rd3315, %rd3310, 32;
	shl.b64 	%rd3316, %rd3310, 32;
	and.b64  	%rd3317, %rd3303, 4294967295;
	or.b64  	%rd3318, %rd3316, %rd3317;
	add.s64 	%rd3319, %rd3272, %rd3318;
	setp.lt.u64 	%p145, %rd3319, %rd3272;
	selp.u64 	%rd3320, 1, 0, %p145;
	add.s64 	%rd3321, %rd3314, %rd3277;
	add.s64 	%rd3322, %rd3321, %rd3315;
	add.s64 	%rd3323, %rd3322, %rd3320;
	mul.lo.s64 	%rd3324, %rd3176, %rd3301;
	mul.lo.s64 	%rd3325, %rd3175, %rd3301;
	mul.lo.s64 	%rd3326, %rd3176, %rd3302;
	shr.u64 	%rd3327, %rd3324, 32;
	and.b64  	%rd3328, %rd3325, 4294967295;
	add.s64 	%rd3329, %rd3327, %rd3328;
	and.b64  	%rd3330, %rd3326, 4294967295;
	add.s64 	%rd3331, %rd3329, %rd3330;
	shr.u64 	%rd3332, %rd3325, 32;
	mad.lo.s64 	%rd3333, %rd3175, %rd3302, %rd3332;
	shr.u64 	%rd3334, %rd3326, 32;
	add.s64 	%rd3335, %rd3333, %rd3334;
	shr.u64 	%rd3336, %rd3331, 32;
	shl.b64 	%rd3337, %rd3331, 32;
	and.b64  	%rd3338, %rd3324, 4294967295;
	or.b64  	%rd3339, %rd3337, %rd3338;
	add.s64 	%rd3340, %rd3295, %rd3320;
	add.s64 	%rd3341, %rd3340, %rd3339;
	max.u64 	%rd3342, %rd3295, %rd3340;
	setp.gt.u64 	%p146, %rd3342, %rd3341;
	selp.u64 	%rd3343, 1, 0, %p146;
	add.s64 	%rd3344, %rd3335, %rd3300;
	add.s64 	%rd3345, %rd3344, %rd3336;
	add.s64 	%rd3346, %rd3345, %rd3343;
	and.b64  	%rd3347, %rd61, 4294967295;
	shr.u64 	%rd3348, %rd61, 32;
	mul.lo.s64 	%rd3349, %rd3157, %rd3347;
	mul.lo.s64 	%rd3350, %rd3156, %rd3347;
	mul.lo.s64 	%rd3351, %rd3157, %rd3348;
	shr.u64 	%rd3352, %rd3349, 32;
	and.b64  	%rd3353, %rd3350, 4294967295;
	add.s64 	%rd3354, %rd3352, %rd3353;
	and.b64  	%rd3355, %rd3351, 4294967295;
	add.s64 	%rd3356, %rd3354, %rd3355;
	shr.u64 	%rd3357, %rd3350, 32;
	mad.lo.s64 	%rd3358, %rd3156, %rd3348, %rd3357;
	shr.u64 	%rd3359, %rd3351, 32;
	add.s64 	%rd3360, %rd3358, %rd3359;
	shr.u64 	%rd3361, %rd3356, 32;
	shl.b64 	%rd3362, %rd3356, 32;
	and.b64  	%rd3363, %rd3349, 4294967295;
	or.b64  	%rd3364, %rd3362, %rd3363;
	add.s64 	%rd3365, %rd3341, %rd3364;
	setp.lt.u64 	%p147, %rd3365, %rd3341;
	selp.u64 	%rd3366, 1, 0, %p147;
	add.s64 	%rd3367, %rd3360, %rd3346;
	add.s64 	%rd3368, %rd3367, %rd3361;
	add.s64 	%rd3369, %rd3368, %rd3366;
	ld.const.u64 	%rd3370, [MU_P];
	mul.lo.s64 	%rd3371, %rd3370, %rd3173;
	mul.lo.s64 	%rd3372, %rd3153, %rd3371;
	mul.hi.u64 	%rd3373, %rd3153, %rd3371;
	add.cc.s64 	%rd3374, %rd3372, %rd3173;
	addc.cc.s64 	%rd3375, %rd3373, 0;
	mul.lo.s64 	%rd3376, %rd3152, %rd3371;
	mul.hi.u64 	%rd3377, %rd3152, %rd3371;
	mov.b64 	%rd3378, 0;
	add.cc.s64 	%rd3379, %rd3375, %rd3250;
	addc.cc.s64 	%rd3380, %rd3378, 0;
	add.cc.s64 	%rd3381, %rd3379, %rd3376;
	addc.cc.s64 	%rd3382, %rd3380, %rd3377;
	mul.lo.s64 	%rd3383, %rd3151, %rd3371;
	mul.hi.u64 	%rd3384, %rd3151, %rd3371;
	add.cc.s64 	%rd3385, %rd3382, %rd3319;
	addc.cc.s64 	%rd3386, %rd3378, 0;
	add.cc.s64 	%rd3387, %rd3385, %rd3383;
	addc.cc.s64 	%rd3388, %rd3386, %rd3384;
	mul.lo.s64 	%rd3389, %rd3150, %rd3371;
	mul.hi.u64 	%rd3390, %rd3150, %rd3371;
	add.cc.s64 	%rd3391, %rd3388, %rd3365;
	addc.cc.s64 	%rd3392, %rd3378, 0;
	add.cc.s64 	%rd3393, %rd3391, %rd3389;
	addc.cc.s64 	%rd3394, %rd3392, %rd3390;
	add.s64 	%rd3395, %rd3174, %rd3394;
	setp.lt.u64 	%p148, %rd3395, %rd3174;
	selp.u64 	%rd3396, 1, 0, %p148;
	add.s64 	%rd3397, %rd3254, %rd3396;
	setp.lt.u64 	%p149, %rd3397, %rd3254;
	selp.u64 	%rd3398, 1, 0, %p149;
	add.s64 	%rd3399, %rd3323, %rd3398;
	setp.lt.u64 	%p150, %rd3399, %rd3323;
	selp.u64 	%rd3400, 1, 0, %p150;
	add.s64 	%rd3401, %rd3369, %rd3400;
	mul.lo.s64 	%rd3402, %rd3370, %rd3381;
	mul.lo.s64 	%rd3403, %rd3153, %rd3402;
	mul.hi.u64 	%rd3404, %rd3153, %rd3402;
	add.cc.s64 	%rd3405, %rd3403, %rd3381;
	addc.cc.s64 	%rd3406, %rd3404, 0;
	mul.lo.s64 	%rd3407, %rd3152, %rd3402;
	mul.hi.u64 	%rd3408, %rd3152, %rd3402;
	add.cc.s64 	%rd3409, %rd3406, %rd3387;
	addc.cc.s64 	%rd3410, %rd3378, 0;
	add.cc.s64 	%rd3411, %rd3409, %rd3407;
	addc.cc.s64 	%rd3412, %rd3410, %rd3408;
	mul.lo.s64 	%rd3413, %rd3151, %rd3402;
	mul.hi.u64 	%rd3414, %rd3151, %rd3402;
	add.cc.s64 	%rd3415, %rd3412, %rd3393;
	addc.cc.s64 	%rd3416, %rd3378, 0;
	add.cc.s64 	%rd3417, %rd3415, %rd3413;
	addc.cc.s64 	%rd3418, %rd3416, %rd3414;
	mul.lo.s64 	%rd3419, %rd3150, %rd3402;
	mul.hi.u64 	%rd3420, %rd3150, %rd3402;
	add.cc.s64 	%rd3421, %rd3418, %rd3395;
	addc.cc.s64 	%rd3422, %rd3378, 0;
	add.cc.s64 	%rd3423, %rd3421, %rd3419;
	addc.cc.s64 	%rd3424, %rd3422, %rd3420;
	add.s64 	%rd3425, %rd3397, %rd3424;
	setp.lt.u64 	%p151, %rd3425, %rd3397;
	selp.u64 	%rd3426, 1, 0, %p151;
	add.s64 	%rd3427, %rd3399, %rd3426;
	setp.lt.u64 	%p152, %rd3427, %rd3399;
	selp.u64 	%rd3428, 1, 0, %p152;
	add.s64 	%rd3429, %rd3401, %rd3428;
	mul.lo.s64 	%rd3430, %rd3370, %rd3411;
	mul.lo.s64 	%rd3431, %rd3153, %rd3430;
	mul.hi.u64 	%rd3432, %rd3153, %rd3430;
	add.cc.s64 	%rd3433, %rd3431, %rd3411;
	addc.cc.s64 	%rd3434, %rd3432, 0;
	mul.lo.s64 	%rd3435, %rd3152, %rd3430;
	mul.hi.u64 	%rd3436, %rd3152, %rd3430;
	add.cc.s64 	%rd3437, %rd3434, %rd3417;
	addc.cc.s64 	%rd3438, %rd3378, 0;
	add.cc.s64 	%rd3439, %rd3437, %rd3435;
	addc.cc.s64 	%rd3440, %rd3438, %rd3436;
	mul.lo.s64 	%rd3441, %rd3151, %rd3430;
	mul.hi.u64 	%rd3442, %rd3151, %rd3430;
	add.cc.s64 	%rd3443, %rd3440, %rd3423;
	addc.cc.s64 	%rd3444, %rd3378, 0;
	add.cc.s64 	%rd3445, %rd3443, %rd3441;
	addc.cc.s64 	%rd3446, %rd3444, %rd3442;
	mul.lo.s64 	%rd3447, %rd3150, %rd3430;
	mul.hi.u64 	%rd3448, %rd3150, %rd3430;
	add.cc.s64 	%rd3449, %rd3446, %rd3425;
	addc.cc.s64 	%rd3450, %rd3378, 0;
	add.cc.s64 	%rd3451, %rd3449, %rd3447;
	addc.cc.s64 	%rd3452, %rd3450, %rd3448;
	add.s64 	%rd3453, %rd3427, %rd3452;
	setp.lt.u64 	%p153, %rd3453, %rd3427;
	selp.u64 	%rd3454, 1, 0, %p153;
	add.s64 	%rd3455, %rd3429, %rd3454;
	mul.lo.s64 	%rd3456, %rd3370, %rd3439;
	mul.lo.s64 	%rd3457, %rd3153, %rd3456;
	mul.hi.u64 	%rd3458, %rd3153, %rd3456;
	add.cc.s64 	%rd3459, %rd3457, %rd3439;
	addc.cc.s64 	%rd3460, %rd3458, 0;
	mul.lo.s64 	%rd3461, %rd3152, %rd3456;
	mul.hi.u64 	%rd3462, %rd3152, %rd3456;
	add.cc.s64 	%rd3463, %rd3460, %rd3445;
	addc.cc.s64 	%rd3464, %rd3378, 0;
	add.cc.s64 	%rd1121, %rd3463, %rd3461;
	addc.cc.s64 	%rd3465, %rd3464, %rd3462;
	mul.lo.s64 	%rd3466, %rd3151, %rd3456;
	mul.hi.u64 	%rd3467, %rd3151, %rd3456;
	add.cc.s64 	%rd3468, %rd3465, %rd3451;
	addc.cc.s64 	%rd3469, %rd3378, 0;
	add.cc.s64 	%rd1122, %rd3468, %rd3466;
	addc.cc.s64 	%rd3470, %rd3469, %rd3467;
	mul.lo.s64 	%rd3471, %rd3150, %rd3456;
	mul.hi.u64 	%rd3472, %rd3150, %rd3456;
	add.cc.s64 	%rd3473, %rd3470, %rd3453;
	addc.cc.s64 	%rd3474, %rd3378, 0;
	add.cc.s64 	%rd1123, %rd3473, %rd3471;
	addc.cc.s64 	%rd3475, %rd3474, %rd3472;
	add.s64 	%rd23086, %rd3455, %rd3475;
	setp.gt.u64 	%p154, %rd23086, %rd3150;
	@%p154 bra 	$L__BB0_471;
	setp.lt.u64 	%p155, %rd23086, %rd3150;
	mov.u64 	%rd23083, %rd1121;
	mov.u64 	%rd23084, %rd1122;
	mov.u64 	%rd23085, %rd1123;
	@%p155 bra 	$L__BB0_472;
	setp.lt.u64 	%p156, %rd3151, %rd1123;
	@%p156 bra 	$L__BB0_471;
	setp.gt.u64 	%p157, %rd3151, %rd1123;
	mov.u64 	%rd23083, %rd1121;
	mov.u64 	%rd23084, %rd1122;
	mov.u64 	%rd23085, %rd1123;
	@%p157 bra 	$L__BB0_472;
	setp.lt.u64 	%p158, %rd3152, %rd1122;
	@%p158 bra 	$L__BB0_471;
	setp.gt.u64 	%p159, %rd3152, %rd1122;
	setp.gt.u64 	%p160, %rd3153, %rd1121;
	or.pred  	%p161, %p159, %p160;
	mov.u64 	%rd23083, %rd1121;
	mov.u64 	%rd23084, %rd1122;
	mov.u64 	%rd23085, %rd1123;
	@%p161 bra 	$L__BB0_472;
$L__BB0_471:
	sub.s64 	%rd23083, %rd1121, %rd3153;
	setp.lt.u64 	%p162, %rd1121, %rd3153;
	selp.u64 	%rd3484, 1, 0, %p162;
	ld.const.u64 	%rd3485, [P_CONST+8];
	add.s64 	%rd3486, %rd3485, %rd3484;
	sub.s64 	%rd23084, %rd1122, %rd3486;
	setp.lt.u64 	%p163, %rd1122, %rd3486;
	selp.u64 	%rd3487, 1, 0, %p163;
	ld.const.u64 	%rd3488, [P_CONST+16];
	add.s64 	%rd3489, %rd3488, %rd3487;
	sub.s64 	%rd23085, %rd1123, %rd3489;
	setp.lt.u64 	%p164, %rd1123, %rd3489;
	selp.u64 	%rd3490, 1, 0, %p164;
	ld.const.u64 	%rd3491, [P_CONST+24];
	add.s64 	%rd3492, %rd3491, %rd3490;
	sub.s64 	%rd23086, %rd23086, %rd3492;
$L__BB0_472:
	ld.const.u64 	%rd3493, [P_CONST+24];
	ld.const.u64 	%rd3494, [P_CONST+16];
	ld.const.u64 	%rd3495, [P_CONST+8];
	ld.const.u64 	%rd3496, [P_CONST];
	and.b64  	%rd3497, %rd56, 4294967295;
	and.b64  	%rd3498, %rd23075, 4294967295;
	mul.lo.s64 	%rd3499, %rd3498, %rd3497;
	shr.u64 	%rd3500, %rd23075, 32;
	mul.lo.s64 	%rd3501, %rd3500, %rd3497;
	shr.u64 	%rd3502, %rd56, 32;
	mul.lo.s64 	%rd3503, %rd3498, %rd3502;
	shr.u64 	%rd3504, %rd3499, 32;
	and.b64  	%rd3505, %rd3501, 4294967295;
	add.s64 	%rd3506, %rd3504, %rd3505;
	and.b64  	%rd3507, %rd3503, 4294967295;
	add.s64 	%rd3508, %rd3506, %rd3507;
	shr.u64 	%rd3509, %rd3501, 32;
	mad.lo.s64 	%rd3510, %rd3500, %rd3502, %rd3509;
	shr.u64 	%rd3511, %rd3503, 32;
	add.s64 	%rd3512, %rd3510, %rd3511;
	shr.u64 	%rd3513, %rd3508, 32;
	shl.b64 	%rd3514, %rd3508, 32;
	and.b64  	%rd3515, %rd3499, 4294967295;
	or.b64  	%rd3516, %rd3514, %rd3515;
	add.s64 	%rd3517, %rd3512, %rd3513;
	and.b64  	%rd3518, %rd23076, 4294967295;
	mul.lo.s64 	%rd3519, %rd3518, %rd3497;
	shr.u64 	%rd3520, %rd23076, 32;
	mul.lo.s64 	%rd3521, %rd3520, %rd3497;
	mul.lo.s64 	%rd3522, %rd3518, %rd3502;
	shr.u64 	%rd3523, %rd3519, 32;
	and.b64  	%rd3524, %rd3521, 4294967295;
	add.s64 	%rd3525, %rd3523, %rd3524;
	and.b64  	%rd3526, %rd3522, 4294967295;
	add.s64 	%rd3527, %rd3525, %rd3526;
	shr.u64 	%rd3528, %rd3521, 32;
	mad.lo.s64 	%rd3529, %rd3520, %rd3502, %rd3528;
	shr.u64 	%rd3530, %rd3522, 32;
	add.s64 	%rd3531, %rd3529, %rd3530;
	shr.u64 	%rd3532, %rd3527, 32;
	shl.b64 	%rd3533, %rd3527, 32;
	and.b64  	%rd3534, %rd3519, 4294967295;
	or.b64  	%rd3535, %rd3533, %rd3534;
	add.s64 	%rd3536, %rd3531, %rd3532;
	and.b64  	%rd3537, %rd23077, 4294967295;
	mul.lo.s64 	%rd3538, %rd3537, %rd3497;
	shr.u64 	%rd3539, %rd23077, 32;
	mul.lo.s64 	%rd3540, %rd3539, %rd3497;
	mul.lo.s64 	%rd3541, %rd3537, %rd3502;
	shr.u64 	%rd3542, %rd3538, 32;
	and.b64  	%rd3543, %rd3540, 4294967295;
	add.s64 	%rd3544, %rd3542, %rd3543;
	and.b64  	%rd3545, %rd3541, 4294967295;
	add.s64 	%rd3546, %rd3544, %rd3545;
	shr.u64 	%rd3547, %rd3540, 32;
	mad.lo.s64 	%rd3548, %rd3539, %rd3502, %rd3547;
	shr.u64 	%rd3549, %rd3541, 32;
	add.s64 	%rd3550, %rd3548, %rd3549;
	shr.u64 	%rd3551, %rd3546, 32;
	shl.b64 	%rd3552, %rd3546, 32;
	and.b64  	%rd3553, %rd3538, 4294967295;
	or.b64  	%rd3554, %rd3552, %rd3553;
	add.s64 	%rd3555, %rd3550, %rd3551;
	and.b64  	%rd3556, %rd23078, 4294967295;
	mul.lo.s64 	%rd3557, %rd3556, %rd3497;
	shr.u64 	%rd3558, %rd23078, 32;
	mul.lo.s64 	%rd3559, %rd3558, %rd3497;
	mul.lo.s64 	%rd3560, %rd3556, %rd3502;
	shr.u64 	%rd3561, %rd3557, 32;
	and.b64  	%rd3562, %rd3559, 4294967295;
	add.s64 	%rd3563, %rd3561, %rd3562;
	and.b64  	%rd3564, %rd3560, 4294967295;
	add.s64 	%rd3565, %rd3563, %rd3564;
	shr.u64 	%rd3566, %rd3559, 32;
	mad.lo.s64 	%rd3567, %rd3558, %rd3502, %rd3566;
	shr.u64 	%rd3568, %rd3560, 32;
	add.s64 	%rd3569, %rd3567, %rd3568;
	shr.u64 	%rd3570, %rd3565, 32;
	shl.b64 	%rd3571, %rd3565, 32;
	and.b64  	%rd3572, %rd3557, 4294967295;
	or.b64  	%rd3573, %rd3571, %rd3572;
	add.s64 	%rd3574, %rd3569, %rd3570;
	and.b64  	%rd3575, %rd55, 4294967295;
	mul.lo.s64 	%rd3576, %rd3498, %rd3575;
	mul.lo.s64 	%rd3577, %rd3500, %rd3575;
	shr.u64 	%rd3578, %rd55, 32;
	mul.lo.s64 	%rd3579, %rd3498, %rd3578;
	shr.u64 	%rd3580, %rd3576, 32;
	and.b64  	%rd3581, %rd3577, 4294967295;
	add.s64 	%rd3582, %rd3580, %rd3581;
	and.b64  	%rd3583, %rd3579, 4294967295;
	add.s64 	%rd3584, %rd3582, %rd3583;
	shr.u64 	%rd3585, %rd3577, 32;
	mad.lo.s64 	%rd3586, %rd3500, %rd3578, %rd3585;
	shr.u64 	%rd3587, %rd3579, 32;
	add.s64 	%rd3588, %rd3586, %rd3587;
	shr.u64 	%rd3589, %rd3584, 32;
	shl.b64 	%rd3590, %rd3584, 32;
	and.b64  	%rd3591, %rd3576, 4294967295;
	or.b64  	%rd3592, %rd3590, %rd3591;
	add.s64 	%rd3593, %rd3535, %rd3592;
	setp.lt.u64 	%p165, %rd3593, %rd3535;
	selp.u64 	%rd3594, 1, 0, %p165;
	add.s64 	%rd3595, %rd3588, %rd3536;
	add.s64 	%rd3596, %rd3595, %rd3589;
	add.s64 	%rd3597, %rd3596, %rd3594;
	mul.lo.s64 	%rd3598, %rd3518, %rd3575;
	mul.lo.s64 	%rd3599, %rd3520, %rd3575;
	mul.lo.s64 	%rd3600, %rd3518, %rd3578;
	shr.u64 	%rd3601, %rd3598, 32;
	and.b64  	%rd3602, %rd3599, 4294967295;
	add.s64 	%rd3603, %rd3601, %rd3602;
	and.b64  	%rd3604, %rd3600, 4294967295;
	add.s64 	%rd3605, %rd3603, %rd3604;
	shr.u64 	%rd3606, %rd3599, 32;
	mad.lo.s64 	%rd3607, %rd3520, %rd3578, %rd3606;
	shr.u64 	%rd3608, %rd3600, 32;
	add.s64 	%rd3609, %rd3607, %rd3608;
	shr.u64 	%rd3610, %rd3605, 32;
	shl.b64 	%rd3611, %rd3605, 32;
	and.b64  	%rd3612, %rd3598, 4294967295;
	or.b64  	%rd3613, %rd3611, %rd3612;
	add.s64 	%rd3614, %rd3554, %rd3594;
	add.s64 	%rd3615, %rd3614, %rd3613;
	max.u64 	%rd3616, %rd3554, %rd3614;
	setp.gt.u64 	%p166, %rd3616, %rd3615;
	selp.u64 	%rd3617, 1, 0, %p166;
	add.s64 	%rd3618, %rd3609, %rd3555;
	add.s64 	%rd3619, %rd3618, %rd3610;
	add.s64 	%rd3620, %rd3619, %rd3617;
	mul.lo.s64 	%rd3621, %rd3537, %rd3575;
	mul.lo.s64 	%rd3622, %rd3539, %rd3575;
	mul.lo.s64 	%rd3623, %rd3537, %rd3578;
	shr.u64 	%rd3624, %rd3621, 32;
	and.b64  	%rd3625, %rd3622, 4294967295;
	add.s64 	%rd3626, %rd3624, %rd3625;
	and.b64  	%rd3627, %rd3623, 4294967295;
	add.s64 	%rd3628, %rd3626, %rd3627;
	shr.u64 	%rd3629, %rd3622, 32;
	mad.lo.s64 	%rd3630, %rd3539, %rd3578, %rd3629;
	shr.u64 	%rd3631, %rd3623, 32;
	add.s64 	%rd3632, %rd3630, %rd3631;
	shr.u64 	%rd3633, %rd3628, 32;
	shl.b64 	%rd3634, %rd3628, 32;
	and.b64  	%rd3635, %rd3621, 4294967295;
	or.b64  	%rd3636, %rd3634, %rd3635;
	add.s64 	%rd3637, %rd3573, %rd3617;
	add.s64 	%rd3638, %rd3637, %rd3636;
	max.u64 	%rd3639, %rd3573, %rd3637;
	setp.gt.u64 	%p167, %rd3639, %rd3638;
	selp.u64 	%rd3640, 1, 0, %p167;
	add.s64 	%rd3641, %rd3632, %rd3574;
	add.s64 	%rd3642, %rd3641, %rd3633;
	add.s64 	%rd3643, %rd3642, %rd3640;
	and.b64  	%rd3644, %rd54, 4294967295;
	mul.lo.s64 	%rd3645, %rd3498, %rd3644;
	mul.lo.s64 	%rd3646, %rd3500, %rd3644;
	shr.u64 	%rd3647, %rd54, 32;
	mul.lo.s64 	%rd3648, %rd3498, %rd3647;
	shr.u64 	%rd3649, %rd3645, 32;
	and.b64  	%rd3650, %rd3646, 4294967295;
	add.s64 	%rd3651, %rd3649, %rd3650;
	and.b64  	%rd3652, %rd3648, 4294967295;
	add.s64 	%rd3653, %rd3651, %rd3652;
	shr.u64 	%rd3654, %rd3646, 32;
	mad.lo.s64 	%rd3655, %rd3500, %rd3647, %rd3654;
	shr.u64 	%rd3656, %rd3648, 32;
	add.s64 	%rd3657, %rd3655, %rd3656;
	shr.u64 	%rd3658, %rd3653, 32;
	shl.b64 	%rd3659, %rd3653, 32;
	and.b64  	%rd3660, %rd3645, 4294967295;
	or.b64  	%rd3661, %rd3659, %rd3660;
	add.s64 	%rd3662, %rd3615, %rd3661;
	setp.lt.u64 	%p168, %rd3662, %rd3615;
	selp.u64 	%rd3663, 1, 0, %p168;
	add.s64 	%rd3664, %rd3657, %rd3620;
	add.s64 	%rd3665, %rd3664, %rd3658;
	add.s64 	%rd3666, %rd3665, %rd3663;
	mul.lo.s64 	%rd3667, %rd3518, %rd3644;
	mul.lo.s64 	%rd3668, %rd3520, %rd3644;
	mul.lo.s64 	%rd3669, %rd3518, %rd3647;
	shr.u64 	%rd3670, %rd3667, 32;
	and.b64  	%rd3671, %rd3668, 4294967295;
	add.s64 	%rd3672, %rd3670, %rd3671;
	and.b64  	%rd3673, %rd3669, 4294967295;
	add.s64 	%rd3674, %rd3672, %rd3673;
	shr.u64 	%rd3675, %rd3668, 32;
	mad.lo.s64 	%rd3676, %rd3520, %rd3647, %rd3675;
	shr.u64 	%rd3677, %rd3669, 32;
	add.s64 	%rd3678, %rd3676, %rd3677;
	shr.u64 	%rd3679, %rd3674, 32;
	shl.b64 	%rd3680, %rd3674, 32;
	and.b64  	%rd3681, %rd3667, 4294967295;
	or.b64  	%rd3682, %rd3680, %rd3681;
	add.s64 	%rd3683, %rd3638, %rd3663;
	add.s64 	%rd3684, %rd3683, %rd3682;
	max.u64 	%rd3685, %rd3638, %rd3683;
	setp.gt.u64 	%p169, %rd3685, %rd3684;
	selp.u64 	%rd3686, 1, 0, %p169;
	add.s64 	%rd3687, %rd3678, %rd3643;
	add.s64 	%rd3688, %rd3687, %rd3679;
	add.s64 	%rd3689, %rd3688, %rd3686;
	and.b64  	%rd3690, %rd53, 4294967295;
	mul.lo.s64 	%rd3691, %rd3498, %rd3690;
	mul.lo.s64 	%rd3692, %rd3500, %rd3690;
	shr.u64 	%rd3693, %rd53, 32;
	mul.lo.s64 	%rd3694, %rd3498, %rd3693;
	shr.u64 	%rd3695, %rd3691, 32;
	and.b64  	%rd3696, %rd3692, 4294967295;
	add.s64 	%rd3697, %rd3695, %rd3696;
	and.b64  	%rd3698, %rd3694, 4294967295;
	add.s64 	%rd3699, %rd3697, %rd3698;
	shr.u64 	%rd3700, %rd3692, 32;
	mad.lo.s64 	%rd3701, %rd3500, %rd3693, %rd3700;
	shr.u64 	%rd3702, %rd3694, 32;
	add.s64 	%rd3703, %rd3701, %rd3702;
	shr.u64 	%rd3704, %rd3699, 32;
	shl.b64 	%rd3705, %rd3699, 32;
	and.b64  	%rd3706, %rd3691, 4294967295;
	or.b64  	%rd3707, %rd3705, %rd3706;
	add.s64 	%rd3708, %rd3684, %rd3707;
	setp.lt.u64 	%p170, %rd3708, %rd3684;
	selp.u64 	%rd3709, 1, 0, %p170;
	add.s64 	%rd3710, %rd3703, %rd3689;
	add.s64 	%rd3711, %rd3710, %rd3704;
	add.s64 	%rd3712, %rd3711, %rd3709;
	ld.const.u64 	%rd3713, [MU_P];
	mul.lo.s64 	%rd3714, %rd3713, %rd3516;
	mul.lo.s64 	%rd3715, %rd3496, %rd3714;
	mul.hi.u64 	%rd3716, %rd3496, %rd3714;
	add.cc.s64 	%rd3717, %rd3715, %rd3516;
	addc.cc.s64 	%rd3718, %rd3716, 0;
	mul.lo.s64 	%rd3719, %rd3495, %rd3714;
	mul.hi.u64 	%rd3720, %rd3495, %rd3714;
	mov.b64 	%rd3721, 0;
	add.cc.s64 	%rd3722, %rd3718, %rd3593;
	addc.cc.s64 	%rd3723, %rd3721, 0;
	add.cc.s64 	%rd3724, %rd3722, %rd3719;
	addc.cc.s64 	%rd3725, %rd3723, %rd3720;
	mul.lo.s64 	%rd3726, %rd3494, %rd3714;
	mul.hi.u64 	%rd3727, %rd3494, %rd3714;
	add.cc.s64 	%rd3728, %rd3725, %rd3662;
	addc.cc.s64 	%rd3729, %rd3721, 0;
	add.cc.s64 	%rd3730, %rd3728, %rd3726;
	addc.cc.s64 	%rd3731, %rd3729, %rd3727;
	mul.lo.s64 	%rd3732, %rd3493, %rd3714;
	mul.hi.u64 	%rd3733, %rd3493, %rd3714;
	add.cc.s64 	%rd3734, %rd3731, %rd3708;
	addc.cc.s64 	%rd3735, %rd3721, 0;
	add.cc.s64 	%rd3736, %rd3734, %rd3732;
	addc.cc.s64 	%rd3737, %rd3735, %rd3733;
	add.s64 	%rd3738, %rd3517, %rd3737;
	setp.lt.u64 	%p171, %rd3738, %rd3517;
	selp.u64 	%rd3739, 1, 0, %p171;
	add.s64 	%rd3740, %rd3597, %rd3739;
	setp.lt.u64 	%p172, %rd3740, %rd3597;
	selp.u64 	%rd3741, 1, 0, %p172;
	add.s64 	%rd3742, %rd3666, %rd3741;
	setp.lt.u64 	%p173, %rd3742, %rd3666;
	selp.u64 	%rd3743, 1, 0, %p173;
	add.s64 	%rd3744, %rd3712, %rd3743;
	mul.lo.s64 	%rd3745, %rd3713, %rd3724;
	mul.lo.s64 	%rd3746, %rd3496, %rd3745;
	mul.hi.u64 	%rd3747, %rd3496, %rd3745;
	add.cc.s64 	%rd3748, %rd3746, %rd3724;
	addc.cc.s64 	%rd3749, %rd3747, 0;
	mul.lo.s64 	%rd3750, %rd3495, %rd3745;
	mul.hi.u64 	%rd3751, %rd3495, %rd3745;
	add.cc.s64 	%rd3752, %rd3749, %rd3730;
	addc.cc.s64 	%rd3753, %rd3721, 0;
	add.cc.s64 	%rd3754, %rd3752, %rd3750;
	addc.cc.s64 	%rd3755, %rd3753, %rd3751;
	mul.lo.s64 	%rd3756, %rd3494, %rd3745;
	mul.hi.u64 	%rd3757, %rd3494, %rd3745;
	add.cc.s64 	%rd3758, %rd3755, %rd3736;
	addc.cc.s64 	%rd3759, %rd3721, 0;
	add.cc.s64 	%rd3760, %rd3758, %rd3756;
	addc.cc.s64 	%rd3761, %rd3759, %rd3757;
	mul.lo.s64 	%rd3762, %rd3493, %rd3745;
	mul.hi.u64 	%rd3763, %rd3493, %rd3745;
	add.cc.s64 	%rd3764, %rd3761, %rd3738;
	addc.cc.s64 	%rd3765, %rd3721, 0;
	add.cc.s64 	%rd3766, %rd3764, %rd3762;
	addc.cc.s64 	%rd3767, %rd3765, %rd3763;
	add.s64 	%rd3768, %rd3740, %rd3767;
	setp.lt.u64 	%p174, %rd3768, %rd3740;
	selp.u64 	%rd3769, 1, 0, %p174;
	add.s64 	%rd3770, %rd3742, %rd3769;
	setp.lt.u64 	%p175, %rd3770, %rd3742;
	selp.u64 	%rd3771, 1, 0, %p175;
	add.s64 	%rd3772, %rd3744, %rd3771;
	mul.lo.s64 	%rd3773, %rd3713, %rd3754;
	mul.lo.s64 	%rd3774, %rd3496, %rd3773;
	mul.hi.u64 	%rd3775, %rd3496, %rd3773;
	add.cc.s64 	%rd3776, %rd3774, %rd3754;
	addc.cc.s64 	%rd3777, %rd3775, 0;
	mul.lo.s64 	%rd3778, %rd3495, %rd3773;
	mul.hi.u64 	%rd3779, %rd3495, %rd3773;
	add.cc.s64 	%rd3780, %rd3777, %rd3760;
	addc.cc.s64 	%rd3781, %rd3721, 0;
	add.cc.s64 	%rd3782, %rd3780, %rd3778;
	addc.cc.s64 	%rd3783, %rd3781, %rd3779;
	mul.lo.s64 	%rd3784, %rd3494, %rd3773;
	mul.hi.u64 	%rd3785, %rd3494, %rd3773;
	add.cc.s64 	%rd3786, %rd3783, %rd3766;
	addc.cc.s64 	%rd3787, %rd3721, 0;
	add.cc.s64 	%rd3788, %rd3786, %rd3784;
	addc.cc.s64 	%rd3789, %rd3787, %rd3785;
	mul.lo.s64 	%rd3790, %rd3493, %rd3773;
	mul.hi.u64 	%rd3791, %rd3493, %rd3773;
	add.cc.s64 	%rd3792, %rd3789, %rd3768;
	addc.cc.s64 	%rd3793, %rd3721, 0;
	add.cc.s64 	%rd3794, %rd3792, %rd3790;
	addc.cc.s64 	%rd3795, %rd3793, %rd3791;
	add.s64 	%rd3796, %rd3770, %rd3795;
	setp.lt.u64 	%p176, %rd3796, %rd3770;
	selp.u64 	%rd3797, 1, 0, %p176;
	add.s64 	%rd3798, %rd3772, %rd3797;
	mul.lo.s64 	%rd3799, %rd3713, %rd3782;
	mul.lo.s64 	%rd3800, %rd3496, %rd3799;
	mul.hi.u64 	%rd3801, %rd3496, %rd3799;
	add.cc.s64 	%rd3802, %rd3800, %rd3782;
	addc.cc.s64 	%rd3803, %rd3801, 0;
	mul.lo.s64 	%rd3804, %rd3495, %rd3799;
	mul.hi.u64 	%rd3805, %rd3495, %rd3799;
	add.cc.s64 	%rd3806, %rd3803, %rd3788;
	addc.cc.s64 	%rd3807, %rd3721, 0;
	add.cc.s64 	%rd1133, %rd3806, %rd3804;
	addc.cc.s64 	%rd3808, %rd3807, %rd3805;
	mul.lo.s64 	%rd3809, %rd3494, %rd3799;
	mul.hi.u64 	%rd3810, %rd3494, %rd3799;
	add.cc.s64 	%rd3811, %rd3808, %rd3794;
	addc.cc.s64 	%rd3812, %rd3721, 0;
	add.cc.s64 	%rd1134, %rd3811, %rd3809;
	addc.cc.s64 	%rd3813, %rd3812, %rd3810;
	mul.lo.s64 	%rd3814, %rd3493, %rd3799;
	mul.hi.u64 	%rd3815, %rd3493, %rd3799;
	add.cc.s64 	%rd3816, %rd3813, %rd3796;
	addc.cc.s64 	%rd3817, %rd3721, 0;
	add.cc.s64 	%rd1135, %rd3816, %rd3814;
	addc.cc.s64 	%rd3818, %rd3817, %rd3815;
	add.s64 	%rd23090, %rd3798, %rd3818;
	setp.gt.u64 	%p177, %rd23090, %rd3493;
	@%p177 bra 	$L__BB0_478;
	setp.lt.u64 	%p178, %rd23090, %rd3493;
	mov.u64 	%rd23087, %rd1133;
	mov.u64 	%rd23088, %rd1134;
	mov.u64 	%rd23089, %rd1135;
	@%p178 bra 	$L__BB0_479;
	ld.const.u64 	%rd3820, [P_CONST+16];
	setp.lt.u64 	%p179, %rd3820, %rd1135;
	@%p179 bra 	$L__BB0_478;
	setp.gt.u64 	%p180, %rd3820, %rd1135;
	mov.u64 	%rd23087, %rd1133;
	mov.u64 	%rd23088, %rd1134;
	mov.u64 	%rd23089, %rd1135;
	@%p180 bra 	$L__BB0_479;
	ld.const.u64 	%rd3822, [P_CONST+8];
	setp.lt.u64 	%p181, %rd3822, %rd1134;
	@%p181 bra 	$L__BB0_478;
	setp.gt.u64 	%p182, %rd3822, %rd1134;
	ld.const.u64 	%rd3824, [P_CONST];
	setp.gt.u64 	%p183, %rd3824, %rd1133;
	or.pred  	%p184, %p182, %p183;
	mov.u64 	%rd23087, %rd1133;
	mov.u64 	%rd23088, %rd1134;
	mov.u64 	%rd23089, %rd1135;
	@%p184 bra 	$L__BB0_479;
$L__BB0_478:
	ld.const.u64 	%rd3826, [P_CONST];
	sub.s64 	%rd23087, %rd1133, %rd3826;
	setp.lt.u64 	%p185, %rd1133, %rd3826;
	selp.u64 	%rd3827, 1, 0, %p185;
	ld.const.u64 	%rd3828, [P_CONST+8];
	add.s64 	%rd3829, %rd3828, %rd3827;
	sub.s64 	%rd23088, %rd1134, %rd3829;
	setp.lt.u64 	%p186, %rd1134, %rd3829;
	selp.u64 	%rd3830, 1, 0, %p186;
	ld.const.u64 	%rd3831, [P_CONST+16];
	add.s64 	%rd3832, %rd3831, %rd3830;
	sub.s64 	%rd23089, %rd1135, %rd3832;
	setp.lt.u64 	%p187, %rd1135, %rd3832;
	selp.u64 	%rd3833, 1, 0, %p187;
	ld.const.u64 	%rd3834, [P_CONST+24];
	add.s64 	%rd3835, %rd3834, %rd3833;
	sub.s64 	%rd23090, %rd23090, %rd3835;
$L__BB0_479:
	ld.const.u64 	%rd3836, [P_CONST+24];
	ld.const.u64 	%rd3837, [P_CONST+16];
	ld.const.u64 	%rd3838, [P_CONST+8];
	ld.const.u64 	%rd3839, [P_CONST];
	and.b64  	%rd1145, %rd48, 4294967295;
	shr.u64 	%rd1146, %rd48, 32;
	shr.u64 	%rd3840, %rd23087, 32;
	and.b64  	%rd3841, %rd23087, 4294967295;
	mul.lo.s64 	%rd3842, %rd3841, %rd1145;
	mul.lo.s64 	%rd3843, %rd3840, %rd1145;
	mul.lo.s64 	%rd3844, %rd3841, %rd1146;
	shr.u64 	%rd3845, %rd3842, 32;
	and.b64  	%rd3846, %rd3843, 4294967295;
	add.s64 	%rd3847, %rd3845, %rd3846;
	and.b64  	%rd3848, %rd3844, 4294967295;
	add.s64 	%rd3849, %rd3847, %rd3848;
	shr.u64 	%rd3850, %rd3843, 32;
	mad.lo.s64 	%rd3851, %rd3840, %rd1146, %rd3850;
	shr.u64 	%rd3852, %rd3844, 32;
	add.s64 	%rd3853, %rd3851, %rd3852;
	shr.u64 	%rd3854, %rd3849, 32;
	shl.b64 	%rd3855, %rd3849, 32;
	and.b64  	%rd3856, %rd3842, 4294967295;
	or.b64  	%rd3857, %rd3855, %rd3856;
	add.s64 	%rd3858, %rd3853, %rd3854;
	shr.u64 	%rd3859, %rd23088, 32;
	and.b64  	%rd3860, %rd23088, 4294967295;
	mul.lo.s64 	%rd3861, %rd3860, %rd1145;
	mul.lo.s64 	%rd3862, %rd3859, %rd1145;
	mul.lo.s64 	%rd3863, %rd3860, %rd1146;
	shr.u64 	%rd3864, %rd3861, 32;
	and.b64  	%rd3865, %rd3862, 4294967295;
	add.s64 	%rd3866, %rd3864, %rd3865;
	and.b64  	%rd3867, %rd3863, 4294967295;
	add.s64 	%rd3868, %rd3866, %rd3867;
	shr.u64 	%rd3869, %rd3862, 32;
	mad.lo.s64 	%rd3870, %rd3859, %rd1146, %rd3869;
	shr.u64 	%rd3871, %rd3863, 32;
	add.s64 	%rd3872, %rd3870, %rd3871;
	shr.u64 	%rd3873, %rd3868, 32;
	shl.b64 	%rd3874, %rd3868, 32;
	and.b64  	%rd3875, %rd3861, 4294967295;
	or.b64  	%rd3876, %rd3874, %rd3875;
	add.s64 	%rd3877, %rd3872, %rd3873;
	shr.u64 	%rd3878, %rd23089, 32;
	and.b64  	%rd3879, %rd23089, 4294967295;
	mul.lo.s64 	%rd3880, %rd3879, %rd1145;
	mul.lo.s64 	%rd3881, %rd3878, %rd1145;
	mul.lo.s64 	%rd3882, %rd3879, %rd1146;
	shr.u64 	%rd3883, %rd3880, 32;
	and.b64  	%rd3884, %rd3881, 4294967295;
	add.s64 	%rd3885, %rd3883, %rd3884;
	and.b64  	%rd3886, %rd3882, 4294967295;
	add.s64 	%rd3887, %rd3885, %rd3886;
	shr.u64 	%rd3888, %rd3881, 32;
	mad.lo.s64 	%rd3889, %rd3878, %rd1146, %rd3888;
	shr.u64 	%rd3890, %rd3882, 32;
	add.s64 	%rd3891, %rd3889, %rd3890;
	shr.u64 	%rd3892, %rd3887, 32;
	shl.b64 	%rd3893, %rd3887, 32;
	and.b64  	%rd3894, %rd3880, 4294967295;
	or.b64  	%rd3895, %rd3893, %rd3894;
	add.s64 	%rd3896, %rd3891, %rd3892;
	shr.u64 	%rd3897, %rd23090, 32;
	and.b64  	%rd3898, %rd23090, 4294967295;
	mul.lo.s64 	%rd3899, %rd3898, %rd1145;
	mul.lo.s64 	%rd3900, %rd3897, %rd1145;
	mul.lo.s64 	%rd3901, %rd3898, %rd1146;
	shr.u64 	%rd3902, %rd3899, 32;
	and.b64  	%rd3903, %rd3900, 4294967295;
	add.s64 	%rd3904, %rd3902, %rd3903;
	and.b64  	%rd3905, %rd3901, 4294967295;
	add.s64 	%rd3906, %rd3904, %rd3905;
	shr.u64 	%rd3907, %rd3900, 32;
	mad.lo.s64 	%rd3908, %rd3897, %rd1146, %rd3907;
	shr.u64 	%rd3909, %rd3901, 32;
	add.s64 	%rd3910, %rd3908, %rd3909;
	shr.u64 	%rd3911, %rd3906, 32;
	shl.b64 	%rd3912, %rd3906, 32;
	and.b64  	%rd3913, %rd3899, 4294967295;
	or.b64  	%rd3914, %rd3912, %rd3913;
	add.s64 	%rd3915, %rd3910, %rd3911;
	and.b64  	%rd1147, %rd47, 4294967295;
	shr.u64 	%rd1148, %rd47, 32;
	mul.lo.s64 	%rd3916, %rd3841, %rd1147;
	mul.lo.s64 	%rd3917, %rd3840, %rd1147;
	mul.lo.s64 	%rd3918, %rd3841, %rd1148;
	shr.u64 	%rd3919, %rd3916, 32;
	and.b64  	%rd3920, %rd3917, 4294967295;
	add.s64 	%rd3921, %rd3919, %rd3920;
	and.b64  	%rd3922, %rd3918, 4294967295;
	add.s64 	%rd3923, %rd3921, %rd3922;
	shr.u64 	%rd3924, %rd3917, 32;
	mad.lo.s64 	%rd3925, %rd3840, %rd1148, %rd3924;
	shr.u64 	%rd3926, %rd3918, 32;
	add.s64 	%rd3927, %rd3925, %rd3926;
	shr.u64 	%rd3928, %rd3923, 32;
	shl.b64 	%rd3929, %rd3923, 32;
	and.b64  	%rd3930, %rd3916, 4294967295;
	or.b64  	%rd3931, %rd3929, %rd3930;
	add.s64 	%rd3932, %rd3876, %rd3931;
	setp.lt.u64 	%p188, %rd3932, %rd3876;
	selp.u64 	%rd3933, 1, 0, %p188;
	add.s64 	%rd3934, %rd3927, %rd3877;
	add.s64 	%rd3935, %rd3934, %rd3928;
	add.s64 	%rd3936, %rd3935, %rd3933;
	mul.lo.s64 	%rd3937, %rd3860, %rd1147;
	mul.lo.s64 	%rd3938, %rd3859, %rd1147;
	mul.lo.s64 	%rd3939, %rd3860, %rd1148;
	shr.u64 	%rd3940, %rd3937, 32;
	and.b64  	%rd3941, %rd3938, 4294967295;
	add.s64 	%rd3942, %rd3940, %rd3941;
	and.b64  	%rd3943, %rd3939, 4294967295;
	add.s64 	%rd3944, %rd3942, %rd3943;
	shr.u64 	%rd3945, %rd3938, 32;
	mad.lo.s64 	%rd3946, %rd3859, %rd1148, %rd3945;
	shr.u64 	%rd3947, %rd3939, 32;
	add.s64 	%rd3948, %rd3946, %rd3947;
	shr.u64 	%rd3949, %rd3944, 32;
	shl.b64 	%rd3950, %rd3944, 32;
	and.b64  	%rd3951, %rd3937, 4294967295;
	or.b64  	%rd3952, %rd3950, %rd3951;
	add.s64 	%rd3953, %rd3895, %rd3933;
	add.s64 	%rd3954, %rd3953, %rd3952;
	max.u64 	%rd3955, %rd3895, %rd3953;
	setp.gt.u64 	%p189, %rd3955, %rd3954;
	selp.u64 	%rd3956, 1, 0, %p189;
	add.s64 	%rd3957, %rd3948, %rd3896;
	add.s64 	%rd3958, %rd3957, %rd3949;
	add.s64 	%rd3959, %rd3958, %rd3956;
	mul.lo.s64 	%rd3960, %rd3879, %rd1147;
	mul.lo.s64 	%rd3961, %rd3878, %rd1147;
	mul.lo.s64 	%rd3962, %rd3879, %rd1148;
	shr.u64 	%rd3963, %rd3960, 32;
	and.b64  	%rd3964, %rd3961, 4294967295;
	add.s64 	%rd3965, %rd3963, %rd3964;
	and.b64  	%rd3966, %rd3962, 4294967295;
	add.s64 	%rd3967, %rd3965, %rd3966;
	shr.u64 	%rd3968, %rd3961, 32;
	mad.lo.s64 	%rd3969, %rd3878, %rd1148, %rd3968;
	shr.u64 	%rd3970, %rd3962, 32;
	add.s64 	%rd3971, %rd3969, %rd3970;
	shr.u64 	%rd3972, %rd3967, 32;
	shl.b64 	%rd3973, %rd3967, 32;
	and.b64  	%rd3974, %rd3960, 4294967295;
	or.b64  	%rd3975, %rd3973, %rd3974;
	add.s64 	%rd3976, %rd3914, %rd3956;
	add.s64 	%rd3977, %rd3976, %rd3975;
	max.u64 	%rd3978, %rd3914, %rd3976;
	setp.gt.u64 	%p190, %rd3978, %rd3977;
	selp.u64 	%rd3979, 1, 0, %p190;
	add.s64 	%rd3980, %rd3971, %rd3915;
	add.s64 	%rd3981, %rd3980, %rd3972;
	add.s64 	%rd3982, %rd3981, %rd3979;
	and.b64  	%rd1149, %rd46, 4294967295;
	shr.u64 	%rd1150, %rd46, 32;
	mul.lo.s64 	%rd3983, %rd3841, %rd1149;
	mul.lo.s64 	%rd3984, %rd3840, %rd1149;
	mul.lo.s64 	%rd3985, %rd3841, %rd1150;
	shr.u64 	%rd3986, %rd3983, 32;
	and.b64  	%rd3987, %rd3984, 4294967295;
	add.s64 	%rd3988, %rd3986, %rd3987;
	and.b64  	%rd3989, %rd3985, 4294967295;
	add.s64 	%rd3990, %rd3988, %rd3989;
	shr.u64 	%rd3991, %rd3984, 32;
	mad.lo.s64 	%rd3992, %rd3840, %rd1150, %rd3991;
	shr.u64 	%rd3993, %rd3985, 32;
	add.s64 	%rd3994, %rd3992, %rd3993;
	shr.u64 	%rd3995, %rd3990, 32;
	shl.b64 	%rd3996, %rd3990, 32;
	and.b64  	%rd3997, %rd3983, 4294967295;
	or.b64  	%rd3998, %rd3996, %rd3997;
	add.s64 	%rd3999, %rd3954, %rd3998;
	setp.lt.u64 	%p191, %rd3999, %rd3954;
	selp.u64 	%rd4000, 1, 0, %p191;
	add.s64 	%rd4001, %rd3994, %rd3959;
	add.s64 	%rd4002, %rd4001, %rd3995;
	add.s64 	%rd4003, %rd4002, %rd4000;
	mul.lo.s64 	%rd4004, %rd3860, %rd1149;
	mul.lo.s64 	%rd4005, %rd3859, %rd1149;
	mul.lo.s64 	%rd4006, %rd3860, %rd1150;
	shr.u64 	%rd4007, %rd4004, 32;
	and.b64  	%rd4008, %rd4005, 4294967295;
	add.s64 	%rd4009, %rd4007, %rd4008;
	and.b64  	%rd4010, %rd4006, 4294967295;
	add.s64 	%rd4011, %rd4009, %rd4010;
	shr.u64 	%rd4012, %rd4005, 32;
	mad.lo.s64 	%rd4013, %rd3859, %rd1150, %rd4012;
	shr.u64 	%rd4014, %rd4006, 32;
	add.s64 	%rd4015, %rd4013, %rd4014;
	shr.u64 	%rd4016, %rd4011, 32;
	shl.b64 	%rd4017, %rd4011, 32;
	and.b64  	%rd4018, %rd4004, 4294967295;
	or.b64  	%rd4019, %rd4017, %rd4018;
	add.s64 	%rd4020, %rd3977, %rd4000;
	add.s64 	%rd4021, %rd4020, %rd4019;
	max.u64 	%rd4022, %rd3977, %rd4020;
	setp.gt.u64 	%p192, %rd4022, %rd4021;
	selp.u64 	%rd4023, 1, 0, %p192;
	add.s64 	%rd4024, %rd4015, %rd3982;
	add.s64 	%rd4025, %rd4024, %rd4016;
	add.s64 	%rd4026, %rd4025, %rd4023;
	and.b64  	%rd1151, %rd45, 4294967295;
	shr.u64 	%rd1152, %rd45, 32;
	mul.lo.s64 	%rd4027, %rd3841, %rd1151;
	mul.lo.s64 	%rd4028, %rd3840, %rd1151;
	mul.lo.s64 	%rd4029, %rd3841, %rd1152;
	shr.u64 	%rd4030, %rd4027, 32;
	and.b64  	%rd4031, %rd4028, 4294967295;
	add.s64 	%rd4032, %rd4030, %rd4031;
	and.b64  	%rd4033, %rd4029, 4294967295;
	add.s64 	%rd4034, %rd4032, %rd4033;
	shr.u64 	%rd4035, %rd4028, 32;
	mad.lo.s64 	%rd4036, %rd3840, %rd1152, %rd4035;
	shr.u64 	%rd4037, %rd4029, 32;
	add.s64 	%rd4038, %rd4036, %rd4037;
	shr.u64 	%rd4039, %rd4034, 32;
	shl.b64 	%rd4040, %rd4034, 32;
	and.b64  	%rd4041, %rd4027, 4294967295;
	or.b64  	%rd4042, %rd4040, %rd4041;
	add.s64 	%rd4043, %rd4021, %rd4042;
	setp.lt.u64 	%p193, %rd4043, %rd4021;
	selp.u64 	%rd4044, 1, 0, %p193;
	add.s64 	%rd4045, %rd4038, %rd4026;
	add.s64 	%rd4046, %rd4045, %rd4039;
	add.s64 	%rd4047, %rd4046, %rd4044;
	ld.const.u64 	%rd4048, [MU_P];
	mul.lo.s64 	%rd4049, %rd4048, %rd3857;
	mul.lo.s64 	%rd4050, %rd3839, %rd4049;
	mul.hi.u64 	%rd4051, %rd3839, %rd4049;
	add.cc.s64 	%rd4052, %rd4050, %rd3857;
	addc.cc.s64 	%rd4053, %rd4051, 0;
	mul.lo.s64 	%rd4054, %rd3838, %rd4049;
	mul.hi.u64 	%rd4055, %rd3838, %rd4049;
	mov.b64 	%rd4056, 0;
	add.cc.s64 	%rd4057, %rd4053, %rd3932;
	addc.cc.s64 	%rd4058, %rd4056, 0;
	add.cc.s64 	%rd4059, %rd4057, %rd4054;
	addc.cc.s64 	%rd4060, %rd4058, %rd4055;
	mul.lo.s64 	%rd4061, %rd3837, %rd4049;
	mul.hi.u64 	%rd4062, %rd3837, %rd4049;
	add.cc.s64 	%rd4063, %rd4060, %rd3999;
	addc.cc.s64 	%rd4064, %rd4056, 0;
	add.cc.s64 	%rd4065, %rd4063, %rd4061;
	addc.cc.s64 	%rd4066, %rd4064, %rd4062;
	mul.lo.s64 	%rd4067, %rd3836, %rd4049;
	mul.hi.u64 	%rd4068, %rd3836, %rd4049;
	add.cc.s64 	%rd4069, %rd4066, %rd4043;
	addc.cc.s64 	%rd4070, %rd4056, 0;
	add.cc.s64 	%rd4071, %rd4069, %rd4067;
	addc.cc.s64 	%rd4072, %rd4070, %rd4068;
	add.s64 	%rd4073, %rd3858, %rd4072;
	setp.lt.u64 	%p194, %rd4073, %rd3858;
	selp.u64 	%rd4074, 1, 0, %p194;
	add.s64 	%rd4075, %rd3936, %rd4074;
	setp.lt.u64 	%p195, %rd4075, %rd3936;
	selp.u64 	%rd4076, 1, 0, %p195;
	add.s64 	%rd4077, %rd4003, %rd4076;
	setp.lt.u64 	%p196, %rd4077, %rd4003;
	selp.u64 	%rd4078, 1, 0, %p196;
	add.s64 	%rd4079, %rd4047, %rd4078;
	mul.lo.s64 	%rd4080, %rd4048, %rd4059;
	mul.lo.s64 	%rd4081, %rd3839, %rd4080;
	mul.hi.u64 	%rd4082, %rd3839, %rd4080;
	add.cc.s64 	%rd4083, %rd4081, %rd4059;
	addc.cc.s64 	%rd4084, %rd4082, 0;
	mul.lo.s64 	%rd4085, %rd3838, %rd4080;
	mul.hi.u64 	%rd4086, %rd3838, %rd4080;
	add.cc.s64 	%rd4087, %rd4084, %rd4065;
	addc.cc.s64 	%rd4088, %rd4056, 0;
	add.cc.s64 	%rd4089, %rd4087, %rd4085;
	addc.cc.s64 	%rd4090, %rd4088, %rd4086;
	mul.lo.s64 	%rd4091, %rd3837, %rd4080;
	mul.hi.u64 	%rd4092, %rd3837, %rd4080;
	add.cc.s64 	%rd4093, %rd4090, %rd4071;
	addc.cc.s64 	%rd4094, %rd4056, 0;
	add.cc.s64 	%rd4095, %rd4093, %rd4091;
	addc.cc.s64 	%rd4096, %rd4094, %rd4092;
	mul.lo.s64 	%rd4097, %rd3836, %rd4080;
	mul.hi.u64 	%rd4098, %rd3836, %rd4080;
	add.cc.s64 	%rd4099, %rd4096, %rd4073;
	addc.cc.s64 	%rd4100, %rd4056, 0;
	add.cc.s64 	%rd4101, %rd4099, %rd4097;
	addc.cc.s64 	%rd4102, %rd4100, %rd4098;
	add.s64 	%rd4103, %rd4075, %rd4102;
	setp.lt.u64 	%p197, %rd4103, %rd4075;
	selp.u64 	%rd4104, 1, 0, %p197;
	add.s64 	%rd4105, %rd4077, %rd4104;
	setp.lt.u64 	%p198, %rd4105, %rd4077;
	selp.u64 	%rd4106, 1, 0, %p198;
	add.s64 	%rd4107, %rd4079, %rd4106;
	mul.lo.s64 	%rd4108, %rd4048, %rd4089;
	mul.lo.s64 	%rd4109, %rd3839, %rd4108;
	mul.hi.u64 	%rd4110, %rd3839, %rd4108;
	add.cc.s64 	%rd4111, %rd4109, %rd4089;
	addc.cc.s64 	%rd4112, %rd4110, 0;
	mul.lo.s64 	%rd4113, %rd3838, %rd4108;
	mul.hi.u64 	%rd4114, %rd3838, %rd4108;
	add.cc.s64 	%rd4115, %rd4112, %rd4095;
	addc.cc.s64 	%rd4116, %rd4056, 0;
	add.cc.s64 	%rd4117, %rd4115, %rd4113;
	addc.cc.s64 	%rd4118, %rd4116, %rd4114;
	mul.lo.s64 	%rd4119, %rd3837, %rd4108;
	mul.hi.u64 	%rd4120, %rd3837, %rd4108;
	add.cc.s64 	%rd4121, %rd4118, %rd4101;
	addc.cc.s64 	%rd4122, %rd4056, 0;
	add.cc.s64 	%rd4123, %rd4121, %rd4119;
	addc.cc.s64 	%rd4124, %rd4122, %rd4120;
	mul.lo.s64 	%rd4125, %rd3836, %rd4108;
	mul.hi.u64 	%rd4126, %rd3836, %rd4108;
	add.cc.s64 	%rd4127, %rd4124, %rd4103;
	addc.cc.s64 	%rd4128, %rd4056, 0;
	add.cc.s64 	%rd4129, %rd4127, %rd4125;
	addc.cc.s64 	%rd4130, %rd4128, %rd4126;
	add.s64 	%rd4131, %rd4105, %rd4130;
	setp.lt.u64 	%p199, %rd4131, %rd4105;
	selp.u64 	%rd4132, 1, 0, %p199;
	add.s64 	%rd4133, %rd4107, %rd4132;
	mul.lo.s64 	%rd4134, %rd4048, %rd4117;
	mul.lo.s64 	%rd4135, %rd3839, %rd4134;
	mul.hi.u64 	%rd4136, %rd3839, %rd4134;
	add.cc.s64 	%rd4137, %rd4135, %rd4117;
	addc.cc.s64 	%rd4138, %rd4136, 0;
	mul.lo.s64 	%rd4139, %rd3838, %rd4134;
	mul.hi.u64 	%rd4140, %rd3838, %rd4134;
	add.cc.s64 	%rd4141, %rd4138, %rd4123;
	addc.cc.s64 	%rd4142, %rd4056, 0;
	add.cc.s64 	%rd1153, %rd4141, %rd4139;
	addc.cc.s64 	%rd4143, %rd4142, %rd4140;
	mul.lo.s64 	%rd4144, %rd3837, %rd4134;
	mul.hi.u64 	%rd4145, %rd3837, %rd4134;
	add.cc.s64 	%rd4146, %rd4143, %rd4129;
	addc.cc.s64 	%rd4147, %rd4056, 0;
	add.cc.s64 	%rd1154, %rd4146, %rd4144;
	addc.cc.s64 	%rd4148, %rd4147, %rd4145;
	mul.lo.s64 	%rd4149, %rd3836, %rd4134;
	mul.hi.u64 	%rd4150, %rd3836, %rd4134;
	add.cc.s64 	%rd4151, %rd4148, %rd4131;
	addc.cc.s64 	%rd4152, %rd4056, 0;
	add.cc.s64 	%rd1155, %rd4151, %rd4149;
	addc.cc.s64 	%rd4153, %rd4152, %rd4150;
	add.s64 	%rd23094, %rd4133, %rd4153;
	setp.gt.u64 	%p200, %rd23094, %rd3836;
	@%p200 bra 	$L__BB0_485;
	ld.const.u64 	%rd4154, [P_CONST+24];
	setp.lt.u64 	%p201, %rd23094, %rd4154;
	mov.u64 	%rd23091, %rd1153;
	mov.u64 	%rd23092, %rd1154;
	mov.u64 	%rd23093, %rd1155;
	@%p201 bra 	$L__BB0_486;
	ld.const.u64 	%rd4155, [P_CONST+16];
	setp.lt.u64 	%p202, %rd4155, %rd1155;
	@%p202 bra 	$L__BB0_485;
	ld.const.u64 	%rd4156, [P_CONST+16];
	setp.gt.u64 	%p203, %rd4156, %rd1155;
	mov.u64 	%rd23091, %rd1153;
	mov.u64 	%rd23092, %rd1154;
	mov.u64 	%rd23093, %rd1155;
	@%p203 bra 	$L__BB0_486;
	ld.const.u64 	%rd4157, [P_CONST+8];
	setp.lt.u64 	%p204, %rd4157, %rd1154;
	@%p204 bra 	$L__BB0_485;
	ld.const.u64 	%rd4158, [P_CONST+8];
	setp.gt.u64 	%p205, %rd4158, %rd1154;
	ld.const.u64 	%rd4159, [P_CONST];
	setp.gt.u64 	%p206, %rd4159, %rd1153;
	or.pred  	%p207, %p205, %p206;
	mov.u64 	%rd23091, %rd1153;
	mov.u64 	%rd23092, %rd1154;
	mov.u64 	%rd23093, %rd1155;
	@%p207 bra 	$L__BB0_486;
$L__BB0_485:
	ld.const.u64 	%rd4161, [P_CONST];
	sub.s64 	%rd23091, %rd1153, %rd4161;
	setp.lt.u64 	%p208, %rd1153, %rd4161;
	selp.u64 	%rd4162, 1, 0, %p208;
	ld.const.u64 	%rd4163, [P_CONST+8];
	add.s64 	%rd4164, %rd4163, %rd4162;
	sub.s64 	%rd23092, %rd1154, %rd4164;
	setp.lt.u64 	%p209, %rd1154, %rd4164;
	selp.u64 	%rd4165, 1, 0, %p209;
	ld.const.u64 	%rd4166, [P_CONST+16];
	add.s64 	%rd4167, %rd4166, %rd4165;
	sub.s64 	%rd23093, %rd1155, %rd4167;
	setp.lt.u64 	%p210, %rd1155, %rd4167;
	selp.u64 	%rd4168, 1, 0, %p210;
	ld.const.u64 	%rd4169, [P_CONST+24];
	add.s64 	%rd4170, %rd4169, %rd4168;
	sub.s64 	%rd23094, %rd23094, %rd4170;
$L__BB0_486:
	ld.const.u64 	%rd4171, [P_CONST+24];
	ld.const.u64 	%rd4172, [P_CONST+16];
	ld.const.u64 	%rd4173, [P_CONST+8];
	ld.const.u64 	%rd4174, [P_CONST];
	and.b64  	%rd4175, %rd23071, 4294967295;
	mul.lo.s64 	%rd4176, %rd4175, %rd1062;
	shr.u64 	%rd4177, %rd23071, 32;
	mul.lo.s64 	%rd4178, %rd4177, %rd1062;
	mul.lo.s64 	%rd4179, %rd4175, %rd1063;
	shr.u64 	%rd4180, %rd4176, 32;
	and.b64  	%rd4181, %rd4178, 4294967295;
	add.s64 	%rd4182, %rd4180, %rd4181;
	and.b64  	%rd4183, %rd4179, 4294967295;
	add.s64 	%rd4184, %rd4182, %rd4183;
	shr.u64 	%rd4185, %rd4178, 32;
	mad.lo.s64 	%rd4186, %rd4177, %rd1063, %rd4185;
	shr.u64 	%rd4187, %rd4179, 32;
	add.s64 	%rd4188, %rd4186, %rd4187;
	shr.u64 	%rd4189, %rd4184, 32;
	shl.b64 	%rd4190, %rd4184, 32;
	and.b64  	%rd4191, %rd4176, 4294967295;
	or.b64  	%rd4192, %rd4190, %rd4191;
	add.s64 	%rd4193, %rd4188, %rd4189;
	and.b64  	%rd4194, %rd23072, 4294967295;
	mul.lo.s64 	%rd4195, %rd4194, %rd1062;
	shr.u64 	%rd4196, %rd23072, 32;
	mul.lo.s64 	%rd4197, %rd4196, %rd1062;
	mul.lo.s64 	%rd4198, %rd4194, %rd1063;
	shr.u64 	%rd4199, %rd4195, 32;
	and.b64  	%rd4200, %rd4197, 4294967295;
	add.s64 	%rd4201, %rd4199, %rd4200;
	and.b64  	%rd4202, %rd4198, 4294967295;
	add.s64 	%rd4203, %rd4201, %rd4202;
	shr.u64 	%rd4204, %rd4197, 32;
	mad.lo.s64 	%rd4205, %rd4196, %rd1063, %rd4204;
	shr.u64 	%rd4206, %rd4198, 32;
	add.s64 	%rd4207, %rd4205, %rd4206;
	shr.u64 	%rd4208, %rd4203, 32;
	shl.b64 	%rd4209, %rd4203, 32;
	and.b64  	%rd4210, %rd4195, 4294967295;
	or.b64  	%rd4211, %rd4209, %rd4210;
	add.s64 	%rd4212, %rd4207, %rd4208;
	and.b64  	%rd4213, %rd23073, 4294967295;
	mul.lo.s64 	%rd4214, %rd4213, %rd1062;
	shr.u64 	%rd4215, %rd23073, 32;
	mul.lo.s64 	%rd4216, %rd4215, %rd1062;
	mul.lo.s64 	%rd4217, %rd4213, %rd1063;
	shr.u64 	%rd4218, %rd4214, 32;
	and.b64  	%rd4219, %rd4216, 4294967295;
	add.s64 	%rd4220, %rd4218, %rd4219;
	and.b64  	%rd4221, %rd4217, 4294967295;
	add.s64 	%rd4222, %rd4220, %rd4221;
	shr.u64 	%rd4223, %rd4216, 32;
	mad.lo.s64 	%rd4224, %rd4215, %rd1063, %rd4223;
	shr.u64 	%rd4225, %rd4217, 32;
	add.s64 	%rd4226, %rd4224, %rd4225;
	shr.u64 	%rd4227, %rd4222, 32;
	shl.b64 	%rd4228, %rd4222, 32;
	and.b64  	%rd4229, %rd4214, 4294967295;
	or.b64  	%rd4230, %rd4228, %rd4229;
	add.s64 	%rd4231, %rd4226, %rd4227;
	and.b64  	%rd4232, %rd23074, 4294967295;
	mul.lo.s64 	%rd4233, %rd4232, %rd1062;
	shr.u64 	%rd4234, %rd23074, 32;
	mul.lo.s64 	%rd4235, %rd4234, %rd1062;
	mul.lo.s64 	%rd4236, %rd4232, %rd1063;
	shr.u64 	%rd4237, %rd4233, 32;
	and.b64  	%rd4238, %rd4235, 4294967295;
	add.s64 	%rd4239, %rd4237, %rd4238;
	and.b64  	%rd4240, %rd4236, 4294967295;
	add.s64 	%rd4241, %rd4239, %rd4240;
	shr.u64 	%rd4242, %rd4235, 32;
	mad.lo.s64 	%rd4243, %rd4234, %rd1063, %rd4242;
	shr.u64 	%rd4244, %rd4236, 32;
	add.s64 	%rd4245, %rd4243, %rd4244;
	shr.u64 	%rd4246, %rd4241, 32;
	shl.b64 	%rd4247, %rd4241, 32;
	and.b64  	%rd4248, %rd4233, 4294967295;
	or.b64  	%rd4249, %rd4247, %rd4248;
	add.s64 	%rd4250, %rd4245, %rd4246;
	mul.lo.s64 	%rd4251, %rd4175, %rd1065;
	mul.lo.s64 	%rd4252, %rd4177, %rd1065;
	mul.lo.s64 	%rd4253, %rd4175, %rd1064;
	shr.u64 	%rd4254, %rd4251, 32;
	and.b64  	%rd4255, %rd4252, 4294967295;
	add.s64 	%rd4256, %rd4254, %rd4255;
	and.b64  	%rd4257, %rd4253, 4294967295;
	add.s64 	%rd4258, %rd4256, %rd4257;
	shr.u64 	%rd4259, %rd4252, 32;
	mad.lo.s64 	%rd4260, %rd4177, %rd1064, %rd4259;
	shr.u64 	%rd4261, %rd4253, 32;
	add.s64 	%rd4262, %rd4260, %rd4261;
	shr.u64 	%rd4263, %rd4258, 32;
	shl.b64 	%rd4264, %rd4258, 32;
	and.b64  	%rd4265, %rd4251, 4294967295;
	or.b64  	%rd4266, %rd4264, %rd4265;
	add.s64 	%rd4267, %rd4211, %rd4266;
	setp.lt.u64 	%p211, %rd4267, %rd4211;
	selp.u64 	%rd4268, 1, 0, %p211;
	add.s64 	%rd4269, %rd4262, %rd4212;
	add.s64 	%rd4270, %rd4269, %rd4263;
	add.s64 	%rd4271, %rd4270, %rd4268;
	mul.lo.s64 	%rd4272, %rd4194, %rd1065;
	mul.lo.s64 	%rd4273, %rd4196, %rd1065;
	mul.lo.s64 	%rd4274, %rd4194, %rd1064;
	shr.u64 	%rd4275, %rd4272, 32;
	and.b64  	%rd4276, %rd4273, 4294967295;
	add.s64 	%rd4277, %rd4275, %rd4276;
	and.b64  	%rd4278, %rd4274, 4294967295;
	add.s64 	%rd4279, %rd4277, %rd4278;
	shr.u64 	%rd4280, %rd4273, 32;
	mad.lo.s64 	%rd4281, %rd4196, %rd1064, %rd4280;
	shr.u64 	%rd4282, %rd4274, 32;
	add.s64 	%rd4283, %rd4281, %rd4282;
	shr.u64 	%rd4284, %rd4279, 32;
	shl.b64 	%rd4285, %rd4279, 32;
	and.b64  	%rd4286, %rd4272, 4294967295;
	or.b64  	%rd4287, %rd4285, %rd4286;
	add.s64 	%rd4288, %rd4230, %rd4268;
	add.s64 	%rd4289, %rd4288, %rd4287;
	max.u64 	%rd4290, %rd4230, %rd4288;
	setp.gt.u64 	%p212, %rd4290, %rd4289;
	selp.u64 	%rd4291, 1, 0, %p212;
	add.s64 	%rd4292, %rd4283, %rd4231;
	add.s64 	%rd4293, %rd4292, %rd4284;
	add.s64 	%rd4294, %rd4293, %rd4291;
	mul.lo.s64 	%rd4295, %rd4213, %rd1065;
	mul.lo.s64 	%rd4296, %rd4215, %rd1065;
	mul.lo.s64 	%rd4297, %rd4213, %rd1064;
	shr.u64 	%rd4298, %rd4295, 32;
	and.b64  	%rd4299, %rd4296, 4294967295;
	add.s64 	%rd4300, %rd4298, %rd4299;
	and.b64  	%rd4301, %rd4297, 4294967295;
	add.s64 	%rd4302, %rd4300, %rd4301;
	shr.u64 	%rd4303, %rd4296, 32;
	mad.lo.s64 	%rd4304, %rd4215, %rd1064, %rd4303;
	shr.u64 	%rd4305, %rd4297, 32;
	add.s64 	%rd4306, %rd4304, %rd4305;
	shr.u64 	%rd4307, %rd4302, 32;
	shl.b64 	%rd4308, %rd4302, 32;
	and.b64  	%rd4309, %rd4295, 4294967295;
	or.b64  	%rd4310, %rd4308, %rd4309;
	add.s64 	%rd4311, %rd4249, %rd4291;
	add.s64 	%rd4312, %rd4311, %rd4310;
	max.u64 	%rd4313, %rd4249, %rd4311;
	setp.gt.u64 	%p213, %rd4313, %rd4312;
	selp.u64 	%rd4314, 1, 0, %p213;
	add.s64 	%rd4315, %rd4306, %rd4250;
	add.s64 	%rd4316, %rd4315, %rd4307;
	add.s64 	%rd4317, %rd4316, %rd4314;
	mul.lo.s64 	%rd4318, %rd4175, %rd1067;
	mul.lo.s64 	%rd4319, %rd4177, %rd1067;
	mul.lo.s64 	%rd4320, %rd4175, %rd1066;
	shr.u64 	%rd4321, %rd4318, 32;
	and.b64  	%rd4322, %rd4319, 4294967295;
	add.s64 	%rd4323, %rd4321, %rd4322;
	and.b64  	%rd4324, %rd4320, 4294967295;
	add.s64 	%rd4325, %rd4323, %rd4324;
	shr.u64 	%rd4326, %rd4319, 32;
	mad.lo.s64 	%rd4327, %rd4177, %rd1066, %rd4326;
	shr.u64 	%rd4328, %rd4320, 32;
	add.s64 	%rd4329, %rd4327, %rd4328;
	shr.u64 	%rd4330, %rd4325, 32;
	shl.b64 	%rd4331, %rd4325, 32;
	and.b64  	%rd4332, %rd4318, 4294967295;
	or.b64  	%rd4333, %rd4331, %rd4332;
	add.s64 	%rd4334, %rd4289, %rd4333;
	setp.lt.u64 	%p214, %rd4334, %rd4289;
	selp.u64 	%rd4335, 1, 0, %p214;
	add.s64 	%rd4336, %rd4329, %rd4294;
	add.s64 	%rd4337, %rd4336, %rd4330;
	add.s64 	%rd4338, %rd4337, %rd4335;
	mul.lo.s64 	%rd4339, %rd4194, %rd1067;
	mul.lo.s64 	%rd4340, %rd4196, %rd1067;
	mul.lo.s64 	%rd4341, %rd4194, %rd1066;
	shr.u64 	%rd4342, %rd4339, 32;
	and.b64  	%rd4343, %rd4340, 4294967295;
	add.s64 	%rd4344, %rd4342, %rd4343;
	and.b64  	%rd4345, %rd4341, 4294967295;
	add.s64 	%rd4346, %rd4344, %rd4345;
	shr.u64 	%rd4347, %rd4340, 32;
	mad.lo.s64 	%rd4348, %rd4196, %rd1066, %rd4347;
	shr.u64 	%rd4349, %rd4341, 32;
	add.s64 	%rd4350, %rd4348, %rd4349;
	shr.u64 	%rd4351, %rd4346, 32;
	shl.b64 	%rd4352, %rd4346, 32;
	and.b64  	%rd4353, %rd4339, 4294967295;
	or.b64  	%rd4354, %rd4352, %rd4353;
	add.s64 	%rd4355, %rd4312, %rd4335;
	add.s64 	%rd4356, %rd4355, %rd4354;
	max.u64 	%rd4357, %rd4312, %rd4355;
	setp.gt.u64 	%p215, %rd4357, %rd4356;
	selp.u64 	%rd4358, 1, 0, %p215;
	add.s64 	%rd4359, %rd4350, %rd4317;
	add.s64 	%rd4360, %rd4359, %rd4351;
	add.s64 	%rd4361, %rd4360, %rd4358;
	mul.lo.s64 	%rd4362, %rd4175, %rd1069;
	mul.lo.s64 	%rd4363, %rd4177, %rd1069;
	mul.lo.s64 	%rd4364, %rd4175, %rd1068;
	shr.u64 	%rd4365, %rd4362, 32;
	and.b64  	%rd4366, %rd4363, 4294967295;
	add.s64 	%rd4367, %rd4365, %rd4366;
	and.b64  	%rd4368, %rd4364, 4294967295;
	add.s64 	%rd4369, %rd4367, %rd4368;
	shr.u64 	%rd4370, %rd4363, 32;
	mad.lo.s64 	%rd4371, %rd4177, %rd1068, %rd4370;
	shr.u64 	%rd4372, %rd4364, 32;
	add.s64 	%rd4373, %rd4371, %rd4372;
	shr.u64 	%rd4374, %rd4369, 32;
	shl.b64 	%rd4375, %rd4369, 32;
	and.b64  	%rd4376, %rd4362, 4294967295;
	or.b64  	%rd4377, %rd4375, %rd4376;
	add.s64 	%rd4378, %rd4356, %rd4377;
	setp.lt.u64 	%p216, %rd4378, %rd4356;
	selp.u64 	%rd4379, 1, 0, %p216;
	add.s64 	%rd4380, %rd4373, %rd4361;
	add.s64 	%rd4381, %rd4380, %rd4374;
	add.s64 	%rd4382, %rd4381, %rd4379;
	ld.const.u64 	%rd4383, [MU_P];
	mul.lo.s64 	%rd4384, %rd4383, %rd4192;
	mul.lo.s64 	%rd4385, %rd4174, %rd4384;
	mul.hi.u64 	%rd4386, %rd4174, %rd4384;
	add.cc.s64 	%rd4387, %rd4385, %rd4192;
	addc.cc.s64 	%rd4388, %rd4386, 0;
	mul.lo.s64 	%rd4389, %rd4173, %rd4384;
	mul.hi.u64 	%rd4390, %rd4173, %rd4384;
	mov.b64 	%rd4391, 0;
	add.cc.s64 	%rd4392, %rd4388, %rd4267;
	addc.cc.s64 	%rd4393, %rd4391, 0;
	add.cc.s64 	%rd4394, %rd4392, %rd4389;
	addc.cc.s64 	%rd4395, %rd4393, %rd4390;
	mul.lo.s64 	%rd4396, %rd4172, %rd4384;
	mul.hi.u64 	%rd4397, %rd4172, %rd4384;
	add.cc.s64 	%rd4398, %rd4395, %rd4334;
	addc.cc.s64 	%rd4399, %rd4391, 0;
	add.cc.s64 	%rd4400, %rd4398, %rd4396;
	addc.cc.s64 	%rd4401, %rd4399, %rd4397;
	mul.lo.s64 	%rd4402, %rd4171, %rd4384;
	mul.hi.u64 	%rd4403, %rd4171, %rd4384;
	add.cc.s64 	%rd4404, %rd4401, %rd4378;
	addc.cc.s64 	%rd4405, %rd4391, 0;
	add.cc.s64 	%rd4406, %rd4404, %rd4402;
	addc.cc.s64 	%rd4407, %rd4405, %rd4403;
	add.s64 	%rd4408, %rd4193, %rd4407;
	setp.lt.u64 	%p217, %rd4408, %rd4193;
	selp.u64 	%rd4409, 1, 0, %p217;
	add.s64 	%rd4410, %rd4271, %rd4409;
	setp.lt.u64 	%p218, %rd4410, %rd4271;
	selp.u64 	%rd4411, 1, 0, %p218;
	add.s64 	%rd4412, %rd4338, %rd4411;
	setp.lt.u64 	%p219, %rd4412, %rd4338;
	selp.u64 	%rd4413, 1, 0, %p219;
	add.s64 	%rd4414, %rd4382, %rd4413;
	mul.lo.s64 	%rd4415, %rd4383, %rd4394;
	mul.lo.s64 	%rd4416, %rd4174, %rd4415;
	mul.hi.u64 	%rd4417, %rd4174, %rd4415;
	add.cc.s64 	%rd4418, %rd4416, %rd4394;
	addc.cc.s64 	%rd4419, %rd4417, 0;
	mul.lo.s64 	%rd4420, %rd4173, %rd4415;
	mul.hi.u64 	%rd4421, %rd4173, %rd4415;
	add.cc.s64 	%rd4422, %rd4419, %rd4400;
	addc.cc.s64 	%rd4423, %rd4391, 0;
	add.cc.s64 	%rd4424, %rd4422, %rd4420;
	addc.cc.s64 	%rd4425, %rd4423, %rd4421;
	mul.lo.s64 	%rd4426, %rd4172, %rd4415;
	mul.hi.u64 	%rd4427, %rd4172, %rd4415;
	add.cc.s64 	%rd4428, %rd4425, %rd4406;
	addc.cc.s64 	%rd4429, %rd4391, 0;
	add.cc.s64 	%rd4430, %rd4428, %rd4426;
	addc.cc.s64 	%rd4431, %rd4429, %rd4427;
	mul.lo.s64 	%rd4432, %rd4171, %rd4415;
	mul.hi.u64 	%rd4433, %rd4171, %rd4415;
	add.cc.s64 	%rd4434, %rd4431, %rd4408;
	addc.cc.s64 	%rd4435, %rd4391, 0;
	add.cc.s64 	%rd4436, %rd4434, %rd4432;
	addc.cc.s64 	%rd4437, %rd4435, %rd4433;
	add.s64 	%rd4438, %rd4410, %rd4437;
	setp.lt.u64 	%p220, %rd4438, %rd4410;
	selp.u64 	%rd4439, 1, 0, %p220;
	add.s64 	%rd4440, %rd4412, %rd4439;
	setp.lt.u64 	%p221, %rd4440, %rd4412;
	selp.u64 	%rd4441, 1, 0, %p221;
	add.s64 	%rd4442, %rd4414, %rd4441;
	mul.lo.s64 	%rd4443, %rd4383, %rd4424;
	mul.lo.s64 	%rd4444, %rd4174, %rd4443;
	mul.hi.u64 	%rd4445, %rd4174, %rd4443;
	add.cc.s64 	%rd4446, %rd4444, %rd4424;
	addc.cc.s64 	%rd4447, %rd4445, 0;
	mul.lo.s64 	%rd4448, %rd4173, %rd4443;
	mul.hi.u64 	%rd4449, %rd4173, %rd4443;
	add.cc.s64 	%rd4450, %rd4447, %rd4430;
	addc.cc.s64 	%rd4451, %rd4391, 0;
	add.cc.s64 	%rd4452, %rd4450, %rd4448;
	addc.cc.s64 	%rd4453, %rd4451, %rd4449;
	mul.lo.s64 	%rd4454, %rd4172, %rd4443;
	mul.hi.u64 	%rd4455, %rd4172, %rd4443;
	add.cc.s64 	%rd4456, %rd4453, %rd4436;
	addc.cc.s64 	%rd4457, %rd4391, 0;
	add.cc.s64 	%rd4458, %rd4456, %rd4454;
	addc.cc.s64 	%rd4459, %rd4457, %rd4455;
	mul.lo.s64 	%rd4460, %rd4171, %rd4443;
	mul.hi.u64 	%rd4461, %rd4171, %rd4443;
	add.cc.s64 	%rd4462, %rd4459, %rd4438;
	addc.cc.s64 	%rd4463, %rd4391, 0;
	add.cc.s64 	%rd4464, %rd4462, %rd4460;
	addc.cc.s64 	%rd4465, %rd4463, %rd4461;
	add.s64 	%rd4466, %rd4440, %rd4465;
	setp.lt.u64 	%p222, %rd4466, %rd4440;
	selp.u64 	%rd4467, 1, 0, %p222;
	add.s64 	%rd4468, %rd4442, %rd4467;
	mul.lo.s64 	%rd4469, %rd4383, %rd4452;
	mul.lo.s64 	%rd4470, %rd4174, %rd4469;
	mul.hi.u64 	%rd4471, %rd4174, %rd4469;
	add.cc.s64 	%rd4472, %rd4470, %rd4452;
	addc.cc.s64 	%rd4473, %rd4471, 0;
	mul.lo.s64 	%rd4474, %rd4173, %rd4469;
	mul.hi.u64 	%rd4475, %rd4173, %rd4469;
	add.cc.s64 	%rd4476, %rd4473, %rd4458;
	addc.cc.s64 	%rd4477, %rd4391, 0;
	add.cc.s64 	%rd1165, %rd4476, %rd4474;
	addc.cc.s64 	%rd4478, %rd4477, %rd4475;
	mul.lo.s64 	%rd4479, %rd4172, %rd4469;
	mul.hi.u64 	%rd4480, %rd4172, %rd4469;
	add.cc.s64 	%rd4481, %rd4478, %rd4464;
	addc.cc.s64 	%rd4482, %rd4391, 0;
	add.cc.s64 	%rd1166, %rd4481, %rd4479;
	addc.cc.s64 	%rd4483, %rd4482, %rd4480;
	mul.lo.s64 	%rd4484, %rd4171, %rd4469;
	mul.hi.u64 	%rd4485, %rd4171, %rd4469;
	add.cc.s64 	%rd4486, %rd4483, %rd4466;
	addc.cc.s64 	%rd4487, %rd4391, 0;
	add.cc.s64 	%rd1167, %rd4486, %rd4484;
	addc.cc.s64 	%rd4488, %rd4487, %rd4485;
	add.s64 	%rd23098, %rd4468, %rd4488;
	setp.gt.u64 	%p223, %rd23098, %rd4171;
	@%p223 bra 	$L__BB0_492;
	ld.const.u64 	%rd4489, [P_CONST+24];
	setp.lt.u64 	%p224, %rd23098, %rd4489;
	mov.u64 	%rd23095, %rd1165;
	mov.u64 	%rd23096, %rd1166;
	mov.u64 	%rd23097, %rd1167;
	@%p224 bra 	$L__BB0_493;
	ld.const.u64 	%rd4490, [P_CONST+16];
	setp.lt.u64 	%p225, %rd4490, %rd1167;
	@%p225 bra 	$L__BB0_492;
	ld.const.u64 	%rd4491, [P_CONST+16];
	setp.gt.u64 	%p226, %rd4491, %rd1167;
	mov.u64 	%rd23095, %rd1165;
	mov.u64 	%rd23096, %rd1166;
	mov.u64 	%rd23097, %rd1167;
	@%p226 bra 	$L__BB0_493;
	ld.const.u64 	%rd4492, [P_CONST+8];
	setp.lt.u64 	%p227, %rd4492, %rd1166;
	@%p227 bra 	$L__BB0_492;
	ld.const.u64 	%rd4493, [P_CONST+8];
	setp.gt.u64 	%p228, %rd4493, %rd1166;
	ld.const.u64 	%rd4494, [P_CONST];
	setp.gt.u64 	%p229, %rd4494, %rd1165;
	or.pred  	%p230, %p228, %p229;
	mov.u64 	%rd23095, %rd1165;
	mov.u64 	%rd23096, %rd1166;
	mov.u64 	%rd23097, %rd1167;
	@%p230 bra 	$L__BB0_493;
$L__BB0_492:
	ld.const.u64 	%rd4496, [P_CONST];
	sub.s64 	%rd23095, %rd1165, %rd4496;
	setp.lt.u64 	%p231, %rd1165, %rd4496;
	selp.u64 	%rd4497, 1, 0, %p231;
	ld.const.u64 	%rd4498, [P_CONST+8];
	add.s64 	%rd4499, %rd4498, %rd4497;
	sub.s64 	%rd23096, %rd1166, %rd4499;
	setp.lt.u64 	%p232, %rd1166, %rd4499;
	selp.u64 	%rd4500, 1, 0, %p232;
	ld.const.u64 	%rd4501, [P_CONST+16];
	add.s64 	%rd4502, %rd4501, %rd4500;
	sub.s64 	%rd23097, %rd1167, %rd4502;
	setp.lt.u64 	%p233, %rd1167, %rd4502;
	selp.u64 	%rd4503, 1, 0, %p233;
	ld.const.u64 	%rd4504, [P_CONST+24];
	add.s64 	%rd4505, %rd4504, %rd4503;
	sub.s64 	%rd23098, %rd23098, %rd4505;
$L__BB0_493:
	ld.const.u64 	%rd4506, [P_CONST+24];
	ld.const.u64 	%rd4507, [P_CONST+16];
	ld.const.u64 	%rd4508, [P_CONST+8];
	ld.const.u64 	%rd4509, [P_CONST];
	and.b64  	%rd4510, %rd60, 4294967295;
	shr.u64 	%rd4511, %rd60, 32;
	shr.u64 	%rd4512, %rd23095, 32;
	and.b64  	%rd4513, %rd23095, 4294967295;
	mul.lo.s64 	%rd4514, %rd4513, %rd4510;
	mul.lo.s64 	%rd4515, %rd4512, %rd4510;
	mul.lo.s64 	%rd4516, %rd4513, %rd4511;
	shr.u64 	%rd4517, %rd4514, 32;
	and.b64  	%rd4518, %rd4515, 4294967295;
	add.s64 	%rd4519, %rd4517, %rd4518;
	and.b64  	%rd4520, %rd4516, 4294967295;
	add.s64 	%rd4521, %rd4519, %rd4520;
	shr.u64 	%rd4522, %rd4515, 32;
	mad.lo.s64 	%rd4523, %rd4512, %rd4511, %rd4522;
	shr.u64 	%rd4524, %rd4516, 32;
	add.s64 	%rd4525, %rd4523, %rd4524;
	shr.u64 	%rd4526, %rd4521, 32;
	shl.b64 	%rd4527, %rd4521, 32;
	and.b64  	%rd4528, %rd4514, 4294967295;
	or.b64  	%rd4529, %rd4527, %rd4528;
	add.s64 	%rd4530, %rd4525, %rd4526;
	shr.u64 	%rd4531, %rd23096, 32;
	and.b64  	%rd4532, %rd23096, 4294967295;
	mul.lo.s64 	%rd4533, %rd4532, %rd4510;
	mul.lo.s64 	%rd4534, %rd4531, %rd4510;
	mul.lo.s64 	%rd4535, %rd4532, %rd4511;
	shr.u64 	%rd4536, %rd4533, 32;
	and.b64  	%rd4537, %rd4534, 4294967295;
	add.s64 	%rd4538, %rd4536, %rd4537;
	and.b64  	%rd4539, %rd4535, 4294967295;
	add.s64 	%rd4540, %rd4538, %rd4539;
	shr.u64 	%rd4541, %rd4534, 32;
	mad.lo.s64 	%rd4542, %rd4531, %rd4511, %rd4541;
	shr.u64 	%rd4543, %rd4535, 32;
	add.s64 	%rd4544, %rd4542, %rd4543;
	shr.u64 	%rd4545, %rd4540, 32;
	shl.b64 	%rd4546, %rd4540, 32;
	and.b64  	%rd4547, %rd4533, 4294967295;
	or.b64  	%rd4548, %rd4546, %rd4547;
	add.s64 	%rd4549, %rd4544, %rd4545;
	shr.u64 	%rd4550, %rd23097, 32;
	and.b64  	%rd4551, %rd23097, 4294967295;
	mul.lo.s64 	%rd4552, %rd4551, %rd4510;
	mul.lo.s64 	%rd4553, %rd4550, %rd4510;
	mul.lo.s64 	%rd4554, %rd4551, %rd4511;
	shr.u64 	%rd4555, %rd4552, 32;
	and.b64  	%rd4556, %rd4553, 4294967295;
	add.s64 	%rd4557, %rd4555, %rd4556;
	and.b64  	%rd4558, %rd4554, 4294967295;
	add.s64 	%rd4559, %rd4557, %rd4558;
	shr.u64 	%rd4560, %rd4553, 32;
	mad.lo.s64 	%rd4561, %rd4550, %rd4511, %rd4560;
	shr.u64 	%rd4562, %rd4554, 32;
	add.s64 	%rd4563, %rd4561, %rd4562;
	shr.u64 	%rd4564, %rd4559, 32;
	shl.b64 	%rd4565, %rd4559, 32;
	and.b64  	%rd4566, %rd4552, 4294967295;
	or.b64  	%rd4567, %rd4565, %rd4566;
	add.s64 	%rd4568, %rd4563, %rd4564;
	shr.u64 	%rd4569, %rd23098, 32;
	and.b64  	%rd4570, %rd23098, 4294967295;
	mul.lo.s64 	%rd4571, %rd4570, %rd4510;
	mul.lo.s64 	%rd4572, %rd4569, %rd4510;
	mul.lo.s64 	%rd4573, %rd4570, %rd4511;
	shr.u64 	%rd4574, %rd4571, 32;
	and.b64  	%rd4575, %rd4572, 4294967295;
	add.s64 	%rd4576, %rd4574, %rd4575;
	and.b64  	%rd4577, %rd4573, 4294967295;
	add.s64 	%rd4578, %rd4576, %rd4577;
	shr.u64 	%rd4579, %rd4572, 32;
	mad.lo.s64 	%rd4580, %rd4569, %rd4511, %rd4579;
	shr.u64 	%rd4581, %rd4573, 32;
	add.s64 	%rd4582, %rd4580, %rd4581;
	shr.u64 	%rd4583, %rd4578, 32;
	shl.b64 	%rd4584, %rd4578, 32;
	and.b64  	%rd4585, %rd4571, 4294967295;
	or.b64  	%rd4586, %rd4584, %rd4585;
	add.s64 	%rd4587, %rd4582, %rd4583;
	and.b64  	%rd4588, %rd59, 4294967295;
	shr.u64 	%rd4589, %rd59, 32;
	mul.lo.s64 	%rd4590, %rd4513, %rd4588;
	mul.lo.s64 	%rd4591, %rd4512, %rd4588;
	mul.lo.s64 	%rd4592, %rd4513, %rd4589;
	shr.u64 	%rd4593, %rd4590, 32;
	and.b64  	%rd4594, %rd4591, 4294967295;
	add.s64 	%rd4595, %rd4593, %rd4594;
	and.b64  	%rd4596, %rd4592, 4294967295;
	add.s64 	%rd4597, %rd4595, %rd4596;
	shr.u64 	%rd4598, %rd4591, 32;
	mad.lo.s64 	%rd4599, %rd4512, %rd4589, %rd4598;
	shr.u64 	%rd4600, %rd4592, 32;
	add.s64 	%rd4601, %rd4599, %rd4600;
	shr.u64 	%rd4602, %rd4597, 32;
	shl.b64 	%rd4603, %rd4597, 32;
	and.b64  	%rd4604, %rd4590, 4294967295;
	or.b64  	%rd4605, %rd4603, %rd4604;
	add.s64 	%rd4606, %rd4548, %rd4605;
	setp.lt.u64 	%p234, %rd4606, %rd4548;
	selp.u64 	%rd4607, 1, 0, %p234;
	add.s64 	%rd4608, %rd4601, %rd4549;
	add.s64 	%rd4609, %rd4608, %rd4602;
	add.s64 	%rd4610, %rd4609, %rd4607;
	mul.lo.s64 	%rd4611, %rd4532, %rd4588;
	mul.lo.s64 	%rd4612, %rd4531, %rd4588;
	mul.lo.s64 	%rd4613, %rd4532, %rd4589;
	shr.u64 	%rd4614, %rd4611, 32;
	and.b64  	%rd4615, %rd4612, 4294967295;
	add.s64 	%rd4616, %rd4614, %rd4615;
	and.b64  	%rd4617, %rd4613, 4294967295;
	add.s64 	%rd4618, %rd4616, %rd4617;
	shr.u64 	%rd4619, %rd4612, 32;
	mad.lo.s64 	%rd4620, %rd4531, %rd4589, %rd4619;
	shr.u64 	%rd4621, %rd4613, 32;
	add.s64 	%rd4622, %rd4620, %rd4621;
	shr.u64 	%rd4623, %rd4618, 32;
	shl.b64 	%rd4624, %rd4618, 32;
	and.b64  	%rd4625, %rd4611, 4294967295;
	or.b64  	%rd4626, %rd4624, %rd4625;
	add.s64 	%rd4627, %rd4567, %rd4607;
	add.s64 	%rd4628, %rd4627, %rd4626;
	max.u64 	%rd4629, %rd4567, %rd4627;
	setp.gt.u64 	%p235, %rd4629, %rd4628;
	selp.u64 	%rd4630, 1, 0, %p235;
	add.s64 	%rd4631, %rd4622, %rd4568;
	add.s64 	%rd4632, %rd4631, %rd4623;
	add.s64 	%rd4633, %rd4632, %rd4630;
	mul.lo.s64 	%rd4634, %rd4551, %rd4588;
	mul.lo.s64 	%rd4635, %rd4550, %rd4588;
	mul.lo.s64 	%rd4636, %rd4551, %rd4589;
	shr.u64 	%rd4637, %rd4634, 32;
	and.b64  	%rd4638, %rd4635, 4294967295;
	add.s64 	%rd4639, %rd4637, %rd4638;
	and.b64  	%rd4640, %rd4636, 4294967295;
	add.s64 	%rd4641, %rd4639, %rd4640;
	shr.u64 	%rd4642, %rd4635, 32;
	mad.lo.s64 	%rd4643, %rd4550, %rd4589, %rd4642;
	shr.u64 	%rd4644, %rd4636, 32;
	add.s64 	%rd4645, %rd4643, %rd4644;
	shr.u64 	%rd4646, %rd4641, 32;
	shl.b64 	%rd4647, %rd4641, 32;
	and.b64  	%rd4648, %rd4634, 4294967295;
	or.b64  	%rd4649, %rd4647, %rd4648;
	add.s64 	%rd4650, %rd4586, %rd4630;
	add.s64 	%rd4651, %rd4650, %rd4649;
	max.u64 	%rd4652, %rd4586, %rd4650;
	setp.gt.u64 	%p236, %rd4652, %rd4651;
	selp.u64 	%rd4653, 1, 0, %p236;
	add.s64 	%rd4654, %rd4645, %rd4587;
	add.s64 	%rd4655, %rd4654, %rd4646;
	add.s64 	%rd4656, %rd4655, %rd4653;
	and.b64  	%rd4657, %rd58, 4294967295;
	shr.u64 	%rd4658, %rd58, 32;
	mul.lo.s64 	%rd4659, %rd4513, %rd4657;
	mul.lo.s64 	%rd4660, %rd4512, %rd4657;
	mul.lo.s64 	%rd4661, %rd4513, %rd4658;
	shr.u64 	%rd4662, %rd4659, 32;
	and.b64  	%rd4663, %rd4660, 4294967295;
	add.s64 	%rd4664, %rd4662, %rd4663;
	and.b64  	%rd4665, %rd4661, 4294967295;
	add.s64 	%rd4666, %rd4664, %rd4665;
	shr.u64 	%rd4667, %rd4660, 32;
	mad.lo.s64 	%rd4668, %rd4512, %rd4658, %rd4667;
	shr.u64 	%rd4669, %rd4661, 32;
	add.s64 	%rd4670, %rd4668, %rd4669;
	shr.u64 	%rd4671, %rd4666, 32;
	shl.b64 	%rd4672, %rd4666, 32;
	and.b64  	%rd4673, %rd4659, 4294967295;
	or.b64  	%rd4674, %rd4672, %rd4673;
	add.s64 	%rd4675, %rd4628, %rd4674;
	setp.lt.u64 	%p237, %rd4675, %rd4628;
	selp.u64 	%rd4676, 1, 0, %p237;
	add.s64 	%rd4677, %rd4670, %rd4633;
	add.s64 	%rd4678, %rd4677, %rd4671;
	add.s64 	%rd4679, %rd4678, %rd4676;
	mul.lo.s64 	%rd4680, %rd4532, %rd4657;
	mul.lo.s64 	%rd4681, %rd4531, %rd4657;
	mul.lo.s64 	%rd4682, %rd4532, %rd4658;
	shr.u64 	%rd4683, %rd4680, 32;
	and.b64  	%rd4684, %rd4681, 4294967295;
	add.s64 	%rd4685, %rd4683, %rd4684;
	and.b64  	%rd4686, %rd4682, 4294967295;
	add.s64 	%rd4687, %rd4685, %rd4686;
	shr.u64 	%rd4688, %rd4681, 32;
	mad.lo.s64 	%rd4689, %rd4531, %rd4658, %rd4688;
	shr.u64 	%rd4690, %rd4682, 32;
	add.s64 	%rd4691, %rd4689, %rd4690;
	shr.u64 	%rd4692, %rd4687, 32;
	shl.b64 	%rd4693, %rd4687, 32;
	and.b64  	%rd4694, %rd4680, 4294967295;
	or.b64  	%rd4695, %rd4693, %rd4694;
	add.s64 	%rd4696, %rd4651, %rd4676;
	add.s64 	%rd4697, %rd4696, %rd4695;
	max.u64 	%rd4698, %rd4651, %rd4696;
	setp.gt.u64 	%p238, %rd4698, %rd4697;
	selp.u64 	%rd4699, 1, 0, %p238;
	add.s64 	%rd4700, %rd4691, %rd4656;
	add.s64 	%rd4701, %rd4700, %rd4692;
	add.s64 	%rd4702, %rd4701, %rd4699;
	and.b64  	%rd4703, %rd57, 4294967295;
	shr.u64 	%rd4704, %rd57, 32;
	mul.lo.s64 	%rd4705, %rd4513, %rd4703;
	mul.lo.s64 	%rd4706, %rd4512, %rd4703;
	mul.lo.s64 	%rd4707, %rd4513, %rd4704;
	shr.u64 	%rd4708, %rd4705, 32;
	and.b64  	%rd4709, %rd4706, 4294967295;
	add.s64 	%rd4710, %rd4708, %rd4709;
	and.b64  	%rd4711, %rd4707, 4294967295;
	add.s64 	%rd4712, %rd4710, %rd4711;
	shr.u64 	%rd4713, %rd4706, 32;
	mad.lo.s64 	%rd4714, %rd4512, %rd4704, %rd4713;
	shr.u64 	%rd4715, %rd4707, 32;
	add.s64 	%rd4716, %rd4714, %rd4715;
	shr.u64 	%rd4717, %rd4712, 32;
	shl.b64 	%rd4718, %rd4712, 32;
	and.b64  	%rd4719, %rd4705, 4294967295;
	or.b64  	%rd4720, %rd4718, %rd4719;
	add.s64 	%rd4721, %rd4697, %rd4720;
	setp.lt.u64 	%p239, %rd4721, %rd4697;
	selp.u64 	%rd4722, 1, 0, %p239;
	add.s64 	%rd4723, %rd4716, %rd4702;
	add.s64 	%rd4724, %rd4723, %rd4717;
	add.s64 	%rd4725, %rd4724, %rd4722;
	ld.const.u64 	%rd4726, [MU_P];
	mul.lo.s64 	%rd4727, %rd4726, %rd4529;
	mul.lo.s64 	%rd4728, %rd4509, %rd4727;
	mul.hi.u64 	%rd4729, %rd4509, %rd4727;
	add.cc.s64 	%rd4730, %rd4728, %rd4529;
	addc.cc.s64 	%rd4731, %rd4729, 0;
	mul.lo.s64 	%rd4732, %rd4508, %rd4727;
	mul.hi.u64 	%rd4733, %rd4508, %rd4727;
	mov.b64 	%rd4734, 0;
	add.cc.s64 	%rd4735, %rd4731, %rd4606;
	addc.cc.s64 	%rd4736, %rd4734, 0;
	add.cc.s64 	%rd4737, %rd4735, %rd4732;
	addc.cc.s64 	%rd4738, %rd4736, %rd4733;
	mul.lo.s64 	%rd4739, %rd4507, %rd4727;
	mul.hi.u64 	%rd4740, %rd4507, %rd4727;
	add.cc.s64 	%rd4741, %rd4738, %rd4675;
	addc.cc.s64 	%rd4742, %rd4734, 0;
	add.cc.s64 	%rd4743, %rd4741, %rd4739;
	addc.cc.s64 	%rd4744, %rd4742, %rd4740;
	mul.lo.s64 	%rd4745, %rd4506, %rd4727;
	mul.hi.u64 	%rd4746, %rd4506, %rd4727;
	add.cc.s64 	%rd4747, %rd4744, %rd4721;
	addc.cc.s64 	%rd4748, %rd4734, 0;
	add.cc.s64 	%rd4749, %rd4747, %rd4745;
	addc.cc.s64 	%rd4750, %rd4748, %rd4746;
	add.s64 	%rd4751, %rd4530, %rd4750;
	setp.lt.u64 	%p240, %rd4751, %rd4530;
	selp.u64 	%rd4752, 1, 0, %p240;
	add.s64 	%rd4753, %rd4610, %rd4752;
	setp.lt.u64 	%p241, %rd4753, %rd4610;
	selp.u64 	%rd4754, 1, 0, %p241;
	add.s64 	%rd4755, %rd4679, %rd4754;
	setp.lt.u64 	%p242, %rd4755, %rd4679;
	selp.u64 	%rd4756, 1, 0, %p242;
	add.s64 	%rd4757, %rd4725, %rd4756;
	mul.lo.s64 	%rd4758, %rd4726, %rd4737;
	mul.lo.s64 	%rd4759, %rd4509, %rd4758;
	mul.hi.u64 	%rd4760, %rd4509, %rd4758;
	add.cc.s64 	%rd4761, %rd4759, %rd4737;
	addc.cc.s64 	%rd4762, %rd4760, 0;
	mul.lo.s64 	%rd4763, %rd4508, %rd4758;
	mul.hi.u64 	%rd4764, %rd4508, %rd4758;
	add.cc.s64 	%rd4765, %rd4762, %rd4743;
	addc.cc.s64 	%rd4766, %rd4734, 0;
	add.cc.s64 	%rd4767, %rd4765, %rd4763;
	addc.cc.s64 	%rd4768, %rd4766, %rd4764;
	mul.lo.s64 	%rd4769, %rd4507, %rd4758;
	mul.hi.u64 	%rd4770, %rd4507, %rd4758;
	add.cc.s64 	%rd4771, %rd4768, %rd4749;
	addc.cc.s64 	%rd4772, %rd4734, 0;
	add.cc.s64 	%rd4773, %rd4771, %rd4769;
	addc.cc.s64 	%rd4774, %rd4772, %rd4770;
	mul.lo.s64 	%rd4775, %rd4506, %rd4758;
	mul.hi.u64 	%rd4776, %rd4506, %rd4758;
	add.cc.s64 	%rd4777, %rd4774, %rd4751;
	addc.cc.s64 	%rd4778, %rd4734, 0;
	add.cc.s64 	%rd4779, %rd4777, %rd4775;
	addc.cc.s64 	%rd4780, %rd4778, %rd4776;
	add.s64 	%rd4781, %rd4753, %rd4780;
	setp.lt.u64 	%p243, %rd4781, %rd4753;
	selp.u64 	%rd4782, 1, 0, %p243;
	add.s64 	%rd4783, %rd4755, %rd4782;
	setp.lt.u64 	%p244, %rd4783, %rd4755;
	selp.u64 	%rd4784, 1, 0, %p244;
	add.s64 	%rd4785, %rd4757, %rd4784;
	mul.lo.s64 	%rd4786, %rd4726, %rd4767;
	mul.lo.s64 	%rd4787, %rd4509, %rd4786;
	mul.hi.u64 	%rd4788, %rd4509, %rd4786;
	add.cc.s64 	%rd4789, %rd4787, %rd4767;
	addc.cc.s64 	%rd4790, %rd4788, 0;
	mul.lo.s64 	%rd4791, %rd4508, %rd4786;
	mul.hi.u64 	%rd4792, %rd4508, %rd4786;
	add.cc.s64 	%rd4793, %rd4790, %rd4773;
	addc.cc.s64 	%rd4794, %rd4734, 0;
	add.cc.s64 	%rd4795, %rd4793, %rd4791;
	addc.cc.s64 	%rd4796, %rd4794, %rd4792;
	mul.lo.s64 	%rd4797, %rd4507, %rd4786;
	mul.hi.u64 	%rd4798, %rd4507, %rd4786;
	add.cc.s64 	%rd4799, %rd4796, %rd4779;
	addc.cc.s64 	%rd4800, %rd4734, 0;
	add.cc.s64 	%rd4801, %rd4799, %rd4797;
	addc.cc.s64 	%rd4802, %rd4800, %rd4798;
	mul.lo.s64 	%rd4803, %rd4506, %rd4786;
	mul.hi.u64 	%rd4804, %rd4506, %rd4786;
	add.cc.s64 	%rd4805, %rd4802, %rd4781;
	addc.cc.s64 	%rd4806, %rd4734, 0;
	add.cc.s64 	%rd4807, %rd4805, %rd4803;
	addc.cc.s64 	%rd4808, %rd4806, %rd4804;
	add.s64 	%rd4809, %rd4783, %rd4808;
	setp.lt.u64 	%p245, %rd4809, %rd4783;
	selp.u64 	%rd4810, 1, 0, %p245;
	add.s64 	%rd4811, %rd4785, %rd4810;
	mul.lo.s64 	%rd4812, %rd4726, %rd4795;
	mul.lo.s64 	%rd4813, %rd4509, %rd4812;
	mul.hi.u64 	%rd4814, %rd4509, %rd4812;
	add.cc.s64 	%rd4815, %rd4813, %rd4795;
	addc.cc.s64 	%rd4816, %rd4814, 0;
	mul.lo.s64 	%rd4817, %rd4508, %rd4812;
	mul.hi.u64 	%rd4818, %rd4508, %rd4812;
	add.cc.s64 	%rd4819, %rd4816, %rd4801;
	addc.cc.s64 	%rd4820, %rd4734, 0;
	add.cc.s64 	%rd1177, %rd4819, %rd4817;
	addc.cc.s64 	%rd4821, %rd4820, %rd4818;
	mul.lo.s64 	%rd4822, %rd4507, %rd4812;
	mul.hi.u64 	%rd4823, %rd4507, %rd4812;
	add.cc.s64 	%rd4824, %rd4821, %rd4807;
	addc.cc.s64 	%rd4825, %rd4734, 0;
	add.cc.s64 	%rd1178, %rd4824, %rd4822;
	addc.cc.s64 	%rd4826, %rd4825, %rd4823;
	mul.lo.s64 	%rd4827, %rd4506, %rd4812;
	mul.hi.u64 	%rd4828, %rd4506, %rd4812;
	add.cc.s64 	%rd4829, %rd4826, %rd4809;
	addc.cc.s64 	%rd4830, %rd4734, 0;
	add.cc.s64 	%rd1179, %rd4829, %rd4827;
	addc.cc.s64 	%rd4831, %rd4830, %rd4828;
	add.s64 	%rd23102, %rd4811, %rd4831;
	setp.gt.u64 	%p246, %rd23102, %rd4506;
	@%p246 bra 	$L__BB0_499;
	ld.const.u64 	%rd4832, [P_CONST+24];
	setp.lt.u64 	%p247, %rd23102, %rd4832;
	mov.u64 	%rd23099, %rd1177;
	mov.u64 	%rd23100, %rd1178;
	mov.u64 	%rd23101, %rd1179;
	@%p247 bra 	$L__BB0_500;
	ld.const.u64 	%rd4833, [P_CONST+16];
	setp.lt.u64 	%p248, %rd4833, %rd1179;
	@%p248 bra 	$L__BB0_499;
	ld.const.u64 	%rd4834, [P_CONST+16];
	setp.gt.u64 	%p249, %rd4834, %rd1179;
	mov.u64 	%rd23099, %rd1177;
	mov.u64 	%rd23100, %rd1178;
	mov.u64 	%rd23101, %rd1179;
	@%p249 bra 	$L__BB0_500;
	ld.const.u64 	%rd4835, [P_CONST+8];
	setp.lt.u64 	%p250, %rd4835, %rd1178;
	@%p250 bra 	$L__BB0_499;
	ld.const.u64 	%rd4836, [P_CONST+8];
	setp.gt.u64 	%p251, %rd4836, %rd1178;
	ld.const.u64 	%rd4837, [P_CONST];
	setp.gt.u64 	%p252, %rd4837, %rd1177;
	or.pred  	%p253, %p251, %p252;
	mov.u64 	%rd23099, %rd1177;
	mov.u64 	%rd23100, %rd1178;
	mov.u64 	%rd23101, %rd1179;
	@%p253 bra 	$L__BB0_500;
$L__BB0_499:
	ld.const.u64 	%rd4839, [P_CONST];
	sub.s64 	%rd23099, %rd1177, %rd4839;
	setp.lt.u64 	%p254, %rd1177, %rd4839;
	selp.u64 	%rd4840, 1, 0, %p254;
	ld.const.u64 	%rd4841, [P_CONST+8];
	add.s64 	%rd4842, %rd4841, %rd4840;
	sub.s64 	%rd23100, %rd1178, %rd4842;
	setp.lt.u64 	%p255, %rd1178, %rd4842;
	selp.u64 	%rd4843, 1, 0, %p255;
	ld.const.u64 	%rd4844, [P_CONST+16];
	add.s64 	%rd4845, %rd4844, %rd4843;
	sub.s64 	%rd23101, %rd1179, %rd4845;
	setp.lt.u64 	%p256, %rd1179, %rd4845;
	selp.u64 	%rd4846, 1, 0, %p256;
	ld.const.u64 	%rd4847, [P_CONST+24];
	add.s64 	%rd4848, %rd4847, %rd4846;
	sub.s64 	%rd23102, %rd23102, %rd4848;
$L__BB0_500:
	sub.s64 	%rd23103, %rd23083, %rd23079;
	setp.lt.u64 	%p257, %rd23083, %rd23079;
	selp.u64 	%rd4849, 1, 0, %p257;
	add.s64 	%rd4850, %rd23080, %rd4849;
	sub.s64 	%rd23104, %rd23084, %rd4850;
	setp.lt.u64 	%p258, %rd23084, %rd4850;
	selp.u64 	%rd4851, 1, 0, %p258;
	add.s64 	%rd4852, %rd23081, %rd4851;
	sub.s64 	%rd23105, %rd23085, %rd4852;
	setp.lt.u64 	%p259, %rd23085, %rd4852;
	selp.u64 	%rd4853, 1, 0, %p259;
	add.s64 	%rd4854, %rd23082, %rd4853;
	sub.s64 	%rd23106, %rd23086, %rd4854;
	setp.ge.u64 	%p260, %rd23086, %rd4854;
	@%p260 bra 	$L__BB0_502;
	ld.const.u64 	%rd4855, [P_CONST];
	add.s64 	%rd1193, %rd23103, %rd4855;
	setp.ge.u64 	%p261, %rd1193, %rd23103;
	setp.lt.u64 	%p262, %rd1193, %rd23103;
	selp.u64 	%rd4856, 1, 0, %p262;
	add.s64 	%rd4857, %rd23104, %rd4856;
	ld.const.u64 	%rd4858, [P_CONST+8];
	add.s64 	%rd1194, %rd4857, %rd4858;
	setp.lt.u64 	%p263, %rd1194, %rd23104;
	setp.eq.s64 	%p264, %rd1194, %rd23104;
	selp.u32 	%r63, -1, 0, %p264;
	selp.u32 	%r64, -1, 0, %p263;
	selp.b32 	%r65, %r64, %r63, %p261;
	and.b32  	%r67, %r65, 1;
	setp.eq.b32 	%p265, %r67, 1;
	or.pred  	%p266, %p263, %p265;
	selp.u64 	%rd4859, 1, 0, %p266;
	add.s64 	%rd4860, %rd23105, %rd4859;
	ld.const.u64 	%rd4861, [P_CONST+16];
	add.s64 	%rd1195, %rd4860, %rd4861;
	setp.ge.u64 	%p267, %rd1195, %rd23105;
	setp.lt.u64 	%p268, %rd1195, %rd23105;
	setp.eq.s64 	%p269, %rd1195, %rd23105;
	selp.u32 	%r68, -1, 0, %p268;
	selp.u32 	%r69, -1, 0, %p269;
	selp.b32 	%r70, %r69, %r68, %p266;
	selp.b32 	%r71, %r70, %r68, %p267;
	cvt.u64.u32 	%rd4862, %r71;
	and.b64  	%rd4863, %rd4862, 1;
	add.s64 	%rd4864, %rd23106, %rd4863;
	ld.const.u64 	%rd4865, [P_CONST+24];
	add.s64 	%rd23106, %rd4864, %rd4865;
	mov.u64 	%rd23103, %rd1193;
	mov.u64 	%rd23104, %rd1194;
	mov.u64 	%rd23105, %rd1195;
$L__BB0_502:
	sub.s64 	%rd23107, %rd23099, %rd23091;
	setp.lt.u64 	%p270, %rd23099, %rd23091;
	selp.u64 	%rd4866, 1, 0, %p270;
	add.s64 	%rd4867, %rd23092, %rd4866;
	sub.s64 	%rd23108, %rd23100, %rd4867;
	setp.lt.u64 	%p271, %rd23100, %rd4867;
	selp.u64 	%rd4868, 1, 0, %p271;
	add.s64 	%rd4869, %rd23093, %rd4868;
	sub.s64 	%rd23109, %rd23101, %rd4869;
	setp.lt.u64 	%p272, %rd23101, %rd4869;
	selp.u64 	%rd4870, 1, 0, %p272;
	add.s64 	%rd4871, %rd23094, %rd4870;
	sub.s64 	%rd23110, %rd23102, %rd4871;
	setp.ge.u64 	%p273, %rd23102, %rd4871;
	@%p273 bra 	$L__BB0_504;
	ld.const.u64 	%rd4872, [P_CONST];
	add.s64 	%rd1205, %rd23107, %rd4872;
	setp.ge.u64 	%p274, %rd1205, %rd23107;
	setp.lt.u64 	%p275, %rd1205, %rd23107;
	selp.u64 	%rd4873, 1, 0, %p275;
	add.s64 	%rd4874, %rd23108, %rd4873;
	ld.const.u64 	%rd4875, [P_CONST+8];
	add.s64 	%rd1206, %rd4874, %rd4875;
	setp.lt.u64 	%p276, %rd1206, %rd23108;
	setp.eq.s64 	%p277, %rd1206, %rd23108;
	selp.u32 	%r72, -1, 0, %p277;
	selp.u32 	%r73, -1, 0, %p276;
	selp.b32 	%r74, %r73, %r72, %p274;
	and.b32  	%r76, %r74, 1;
	setp.eq.b32 	%p278, %r76, 1;
	or.pred  	%p279, %p276, %p278;
	selp.u64 	%rd4876, 1, 0, %p279;
	add.s64 	%rd4877, %rd23109, %rd4876;
	ld.const.u64 	%rd4878, [P_CONST+16];
	add.s64 	%rd1207, %rd4877, %rd4878;
	setp.ge.u64 	%p280, %rd1207, %rd23109;
	setp.lt.u64 	%p281, %rd1207, %rd23109;
	setp.eq.s64 	%p282, %rd1207, %rd23109;
	selp.u32 	%r77, -1, 0, %p281;
	selp.u32 	%r78, -1, 0, %p282;
	selp.b32 	%r79, %r78, %r77, %p279;
	selp.b32 	%r80, %r79, %r77, %p280;
	cvt.u64.u32 	%rd4879, %r80;
	and.b64  	%rd4880, %rd4879, 1;
	add.s64 	%rd4881, %rd23110, %rd4880;
	ld.const.u64 	%rd4882, [P_CONST+24];
	add.s64 	%rd23110, %rd4881, %rd4882;
	mov.u64 	%rd23107, %rd1205;
	mov.u64 	%rd23108, %rd1206;
	mov.u64 	%rd23109, %rd1207;
$L__BB0_504:
	ld.const.u64 	%rd4883, [ZERO+24];
	setp.gt.u64 	%p283, %rd23106, %rd4883;
	@%p283 bra 	$L__BB0_630;
	ld.const.u64 	%rd1213, [ZERO+24];
	setp.lt.u64 	%p284, %rd23106, %rd1213;
	ld.const.u64 	%rd4884, [ZERO+16];
	setp.ne.s64 	%p285, %rd23105, %rd4884;
	ld.const.u64 	%rd4886, [ZERO+8];
	setp.ne.s64 	%p286, %rd23104, %rd4886;
	or.pred  	%p287, %p285, %p286;
	or.pred  	%p288, %p287, %p284;
	ld.const.u64 	%rd4888, [ZERO];
	setp.ne.s64 	%p289, %rd23103, %rd4888;
	or.pred  	%p290, %p288, %p289;
	@%p290 bra 	$L__BB0_630;
	setp.gt.u64 	%p291, %rd23110, %rd1213;
	mov.b64 	%rd23255, 0;
	mov.b32 	%r1097, 1;
	mov.u64 	%rd23256, %rd23255;
	mov.u64 	%rd23257, %rd23255;
	mov.u64 	%rd23258, %rd23255;
	mov.u64 	%rd23259, %rd23367;
	mov.u64 	%rd23260, %rd23368;
	mov.u64 	%rd23261, %rd23369;
	mov.u64 	%rd23262, %rd23370;
	mov.u64 	%rd23263, %rd23367;
	mov.u64 	%rd23264, %rd23368;
	mov.u64 	%rd23265, %rd23369;
	mov.u64 	%rd23266, %rd23370;
	@%p291 bra 	$L__BB0_732;
	setp.lt.u64 	%p292, %rd23110, %rd1213;
	setp.ne.s64 	%p293, %rd23109, %rd4884;
	setp.ne.s64 	%p294, %rd23108, %rd4886;
	or.pred  	%p295, %p293, %p294;
	or.pred  	%p296, %p295, %p292;
	setp.ne.s64 	%p297, %rd23107, %rd4888;
	or.pred  	%p298, %p296, %p297;
	mov.u64 	%rd23259, %rd23367;
	mov.u64 	%rd23260, %rd23368;
	mov.u64 	%rd23261, %rd23369;
	mov.u64 	%rd23262, %rd23370;
	mov.u64 	%rd23263, %rd23367;
	mov.u64 	%rd23264, %rd23368;
	mov.u64 	%rd23265, %rd23369;
	mov.u64 	%rd23266, %rd23370;
	@%p298 bra 	$L__BB0_732;
	or.b64  	%rd4899, %rd48, %rd47;
	or.b64  	%rd4900, %rd4899, %rd46;
	or.b64  	%rd4901, %rd4900, %rd45;
	setp.eq.s64 	%p299, %rd4901, 0;
	mov.u64 	%rd23256, %rd23255;
	mov.u64 	%rd23257, %rd23255;
	mov.u64 	%rd23258, %rd23255;
	mov.u64 	%rd23259, %rd23367;
	mov.u64 	%rd23260, %rd23368;
	mov.u64 	%rd23261, %rd23369;
	mov.u64 	%rd23262, %rd23370;
	mov.u64 	%rd23263, %rd23367;
	mov.u64 	%rd23264, %rd23368;
	mov.u64 	%rd23265, %rd23369;
	mov.u64 	%rd23266, %rd23370;
	@%p299 bra 	$L__BB0_732;
	ld.const.u64 	%rd1214, [P_CONST+24];
	ld.const.u64 	%rd1215, [P_CONST+16];
	ld.const.u64 	%rd1216, [P_CONST+8];
	ld.const.u64 	%rd1217, [P_CONST];
	mul.lo.s64 	%rd4902, %rd1145, %rd1145;
	mul.lo.s64 	%rd4903, %rd1146, %rd1145;
	shr.u64 	%rd4904, %rd4902, 32;
	shl.b64 	%rd4905, %rd4903, 1;
	and.b64  	%rd4906, %rd4905, 8589934590;
	add.s64 	%rd4907, %rd4904, %rd4906;
	shr.u64 	%rd4908, %rd4903, 31;
	and.b64  	%rd4909, %rd4908, 8589934590;
	mad.lo.s64 	%rd4910, %rd1146, %rd1146, %rd4909;
	shr.u64 	%rd4911, %rd4907, 32;
	shl.b64 	%rd4912, %rd4907, 32;
	and.b64  	%rd4913, %rd4902, 4294967295;
	or.b64  	%rd4914, %rd4912, %rd4913;
	add.s64 	%rd4915, %rd4910, %rd4911;
	mul.lo.s64 	%rd4916, %rd1147, %rd1145;
	mul.lo.s64 	%rd4917, %rd1148, %rd1145;
	mul.lo.s64 	%rd4918, %rd1147, %rd1146;
	shr.u64 	%rd4919, %rd4916, 32;
	and.b64  	%rd4920, %rd4917, 4294967295;
	add.s64 	%rd4921, %rd4919, %rd4920;
	and.b64  	%rd4922, %rd4918, 4294967295;
	add.s64 	%rd4923, %rd4921, %rd4922;
	shr.u64 	%rd4924, %rd4917, 32;
	mad.lo.s64 	%rd4925, %rd1148, %rd1146, %rd4924;
	shr.u64 	%rd4926, %rd4918, 32;
	add.s64 	%rd4927, %rd4925, %rd4926;
	shr.u64 	%rd4928, %rd4923, 32;
	shl.b64 	%rd4929, %rd4923, 32;
	and.b64  	%rd4930, %rd4916, 4294967295;
	or.b64  	%rd4931, %rd4929, %rd4930;
	add.s64 	%rd4932, %rd4927, %rd4928;
	mul.lo.s64 	%rd4933, %rd1149, %rd1145;
	mul.lo.s64 	%rd4934, %rd1150, %rd1145;
	mul.lo.s64 	%rd4935, %rd1149, %rd1146;
	shr.u64 	%rd4936, %rd4933, 32;
	and.b64  	%rd4937, %rd4934, 4294967295;
	add.s64 	%rd4938, %rd4936, %rd4937;
	and.b64  	%rd4939, %rd4935, 4294967295;
	add.s64 	%rd4940, %rd4938, %rd4939;
	shr.u64 	%rd4941, %rd4934, 32;
	mad.lo.s64 	%rd4942, %rd1150, %rd1146, %rd4941;
	shr.u64 	%rd4943, %rd4935, 32;
	add.s64 	%rd4944, %rd4942, %rd4943;
	shr.u64 	%rd4945, %rd4940, 32;
	shl.b64 	%rd4946, %rd4940, 32;
	and.b64  	%rd4947, %rd4933, 4294967295;
	or.b64  	%rd4948, %rd4946, %rd4947;
	add.s64 	%rd4949, %rd4944, %rd4945;
	mul.lo.s64 	%rd4950, %rd1151, %rd1145;
	mul.lo.s64 	%rd4951, %rd1152, %rd1145;
	mul.lo.s64 	%rd4952, %rd1151, %rd1146;
	shr.u64 	%rd4953, %rd4950, 32;
	and.b64  	%rd4954, %rd4951, 4294967295;
	add.s64 	%rd4955, %rd4953, %rd4954;
	and.b64  	%rd4956, %rd4952, 4294967295;
	add.s64 	%rd4957, %rd4955, %rd4956;
	shr.u64 	%rd4958, %rd4951, 32;
	mad.lo.s64 	%rd4959, %rd1152, %rd1146, %rd4958;
	shr.u64 	%rd4960, %rd4952, 32;
	add.s64 	%rd4961, %rd4959, %rd4960;
	shr.u64 	%rd4962, %rd4957, 32;
	shl.b64 	%rd4963, %rd4957, 32;
	and.b64  	%rd4964, %rd4950, 4294967295;
	or.b64  	%rd4965, %rd4963, %rd4964;
	add.s64 	%rd4966, %rd4961, %rd4962;
	shl.b64 	%rd4967, %rd4931, 1;
	shr.u64 	%rd4968, %rd4929, 63;
	add.s64 	%rd4969, %rd4932, %rd4932;
	add.s64 	%rd4970, %rd4969, %rd4968;
	mul.lo.s64 	%rd4971, %rd1147, %rd1147;
	mul.lo.s64 	%rd4972, %rd1148, %rd1147;
	shr.u64 	%rd4973, %rd4971, 32;
	shl.b64 	%rd4974, %rd4972, 1;
	and.b64  	%rd4975, %rd4974, 8589934590;
	add.s64 	%rd4976, %rd4973, %rd4975;
	shr.u64 	%rd4977, %rd4972, 31;
	and.b64  	%rd4978, %rd4977, 8589934590;
	mad.lo.s64 	%rd4979, %rd1148, %rd1148, %rd4978;
	shr.u64 	%rd4980, %rd4976, 32;
	shl.b64 	%rd4981, %rd4976, 32;
	and.b64  	%rd4982, %rd4971, 4294967295;
	or.b64  	%rd4983, %rd4981, %rd4982;
	add.s64 	%rd4984, %rd4948, %rd4968;
	add.s64 	%rd4985, %rd4984, %rd4983;
	max.u64 	%rd4986, %rd4948, %rd4984;
	setp.gt.u64 	%p300, %rd4986, %rd4985;
	selp.u64 	%rd4987, 1, 0, %p300;
	add.s64 	%rd4988, %rd4979, %rd4949;
	add.s64 	%rd4989, %rd4988, %rd4980;
	add.s64 	%rd4990, %rd4989, %rd4987;
	mul.lo.s64 	%rd4991, %rd1149, %rd1147;
	mul.lo.s64 	%rd4992, %rd1150, %rd1147;
	mul.lo.s64 	%rd4993, %rd1149, %rd1148;
	shr.u64 	%rd4994, %rd4991, 32;
	and.b64  	%rd4995, %rd4992, 4294967295;
	add.s64 	%rd4996, %rd4994, %rd4995;
	and.b64  	%rd4997, %rd4993, 4294967295;
	add.s64 	%rd4998, %rd4996, %rd4997;
	shr.u64 	%rd4999, %rd4992, 32;
	mad.lo.s64 	%rd5000, %rd1150, %rd1148, %rd4999;
	shr.u64 	%rd5001, %rd4993, 32;
	add.s64 	%rd5002, %rd5000, %rd5001;
	shr.u64 	%rd5003, %rd4998, 32;
	shl.b64 	%rd5004, %rd4998, 32;
	and.b64  	%rd5005, %rd4991, 4294967295;
	or.b64  	%rd5006, %rd5004, %rd5005;
	add.s64 	%rd5007, %rd4965, %rd4987;
	add.s64 	%rd5008, %rd5007, %rd5006;
	max.u64 	%rd5009, %rd4965, %rd5007;
	setp.gt.u64 	%p301, %rd5009, %rd5008;
	selp.u64 	%rd5010, 1, 0, %p301;
	add.s64 	%rd5011, %rd5002, %rd4966;
	add.s64 	%rd5012, %rd5011, %rd5003;
	add.s64 	%rd5013, %rd5012, %rd5010;
	add.s64 	%rd5014, %rd4985, %rd4948;
	setp.lt.u64 	%p302, %rd5014, %rd4985;
	selp.u64 	%rd5015, 1, 0, %p302;
	add.s64 	%rd5016, %rd4949, %rd4990;
	add.s64 	%rd5017, %rd5016, %rd5015;
	add.s64 	%rd5018, %rd5008, %rd5015;
	add.s64 	%rd5019, %rd5018, %rd5006;
	max.u64 	%rd5020, %rd5008, %rd5018;
	setp.gt.u64 	%p303, %rd5020, %rd5019;
	selp.u64 	%rd5021, 1, 0, %p303;
	add.s64 	%rd5022, %rd5002, %rd5013;
	add.s64 	%rd5023, %rd5022, %rd5003;
	add.s64 	%rd5024, %rd5023, %rd5021;
	add.s64 	%rd5025, %rd5019, %rd4965;
	setp.lt.u64 	%p304, %rd5025, %rd5019;
	selp.u64 	%rd5026, 1, 0, %p304;
	add.s64 	%rd5027, %rd4966, %rd5024;
	add.s64 	%rd5028, %rd5027, %rd5026;
	ld.const.u64 	%rd5029, [MU_P];
	mul.lo.s64 	%rd5030, %rd5029, %rd4914;
	mul.lo.s64 	%rd5031, %rd1217, %rd5030;
	mul.hi.u64 	%rd5032, %rd1217, %rd5030;
	add.cc.s64 	%rd5033, %rd5031, %rd4914;
	addc.cc.s64 	%rd5034, %rd5032, 0;
	mul.lo.s64 	%rd5035, %rd1216, %rd5030;
	mul.hi.u64 	%rd5036, %rd1216, %rd5030;
	mov.b64 	%rd5037, 0;
	add.cc.s64 	%rd5038, %rd5034, %rd4967;
	addc.cc.s64 	%rd5039, %rd5037, 0;
	add.cc.s64 	%rd5040, %rd5038, %rd5035;
	addc.cc.s64 	%rd5041, %rd5039, %rd5036;
	mul.lo.s64 	%rd5042, %rd1215, %rd5030;
	mul.hi.u64 	%rd5043, %rd1215, %rd5030;
	add.cc.s64 	%rd5044, %rd5041, %rd5014;
	addc.cc.s64 	%rd5045, %rd5037, 0;
	add.cc.s64 	%rd5046, %rd5044, %rd5042;
	addc.cc.s64 	%rd5047, %rd5045, %rd5043;
	mul.lo.s64 	%rd5048, %rd1214, %rd5030;
	mul.hi.u64 	%rd5049, %rd1214, %rd5030;
	add.cc.s64 	%rd5050, %rd5047, %rd5025;
	addc.cc.s64 	%rd5051, %rd5037, 0;
	add.cc.s64 	%rd5052, %rd5050, %rd5048;
	addc.cc.s64 	%rd5053, %rd5051, %rd5049;
	add.s64 	%rd5054, %rd4915, %rd5053;
	setp.lt.u64 	%p305, %rd5054, %rd4915;
	selp.u64 	%rd5055, 1, 0, %p305;
	add.s64 	%rd5056, %rd4970, %rd5055;
	setp.lt.u64 	%p306, %rd5056, %rd4970;
	selp.u64 	%rd5057, 1, 0, %p306;
	add.s64 	%rd5058, %rd5017, %rd5057;
	setp.lt.u64 	%p307, %rd5058, %rd5017;
	selp.u64 	%rd5059, 1, 0, %p307;
	add.s64 	%rd5060, %rd5028, %rd5059;
	mul.lo.s64 	%rd5061, %rd5029, %rd5040;
	mul.lo.s64 	%rd5062, %rd1217, %rd5061;
	mul.hi.u64 	%rd5063, %rd1217, %rd5061;
	add.cc.s64 	%rd5064, %rd5062, %rd5040;
	addc.cc.s64 	%rd5065, %rd5063, 0;
	mul.lo.s64 	%rd5066, %rd1216, %rd5061;
	mul.hi.u64 	%rd5067, %rd1216, %rd5061;
	add.cc.s64 	%rd5068, %rd5065, %rd5046;
	addc.cc.s64 	%rd5069, %rd5037, 0;
	add.cc.s64 	%rd5070, %rd5068, %rd5066;
	addc.cc.s64 	%rd5071, %rd5069, %rd5067;
	mul.lo.s64 	%rd5072, %rd1215, %rd5061;
	mul.hi.u64 	%rd5073, %rd1215, %rd5061;
	add.cc.s64 	%rd5074, %rd5071, %rd5052;
	addc.cc.s64 	%rd5075, %rd5037, 0;
	add.cc.s64 	%rd5076, %rd5074, %rd5072;
	addc.cc.s64 	%rd5077, %rd5075, %rd5073;
	mul.lo.s64 	%rd5078, %rd1214, %rd5061;
	mul.hi.u64 	%rd5079, %rd1214, %rd5061;
	add.cc.s64 	%rd5080, %rd5077, %rd5054;
	addc.cc.s64 	%rd5081, %rd5037, 0;
	add.cc.s64 	%rd5082, %rd5080, %rd5078;
	addc.cc.s64 	%rd5083, %rd5081, %rd5079;
	add.s64 	%rd5084, %rd5056, %rd5083;
	setp.lt.u64 	%p308, %rd5084, %rd5056;
	selp.u64 	%rd5085, 1, 0, %p308;
	add.s64 	%rd5086, %rd5058, %rd5085;
	setp.lt.u64 	%p309, %rd5086, %rd5058;
	selp.u64 	%rd5087, 1, 0, %p309;
	add.s64 	%rd5088, %rd5060, %rd5087;
	mul.lo.s64 	%rd5089, %rd5029, %rd5070;
	mul.lo.s64 	%rd5090, %rd1217, %rd5089;
	mul.hi.u64 	%rd5091, %rd1217, %rd5089;
	add.cc.s64 	%rd5092, %rd5090, %rd5070;
	addc.cc.s64 	%rd5093, %rd5091, 0;
	mul.lo.s64 	%rd5094, %rd1216, %rd5089;
	mul.hi.u64 	%rd5095, %rd1216, %rd5089;
	add.cc.s64 	%rd5096, %rd5093, %rd5076;
	addc.cc.s64 	%rd5097, %rd5037, 0;
	add.cc.s64 	%rd5098, %rd5096, %rd5094;
	addc.cc.s64 	%rd5099, %rd5097, %rd5095;
	mul.lo.s64 	%rd5100, %rd1215, %rd5089;
	mul.hi.u64 	%rd5101, %rd1215, %rd5089;
	add.cc.s64 	%rd5102, %rd5099, %rd5082;
	addc.cc.s64 	%rd5103, %rd5037, 0;
	add.cc.s64 	%rd5104, %rd5102, %rd5100;
	addc.cc.s64 	%rd5105, %rd5103, %rd5101;
	mul.lo.s64 	%rd5106, %rd1214, %rd5089;
	mul.hi.u64 	%rd5107, %rd1214, %rd5089;
	add.cc.s64 	%rd5108, %rd5105, %rd5084;
	addc.cc.s64 	%rd5109, %rd5037, 0;
	add.cc.s64 	%rd5110, %rd5108, %rd5106;
	addc.cc.s64 	%rd5111, %rd5109, %rd5107;
	add.s64 	%rd5112, %rd5086, %rd5111;
	setp.lt.u64 	%p310, %rd5112, %rd5086;
	selp.u64 	%rd5113, 1, 0, %p310;
	add.s64 	%rd5114, %rd5088, %rd5113;
	mul.lo.s64 	%rd5115, %rd5029, %rd5098;
	mul.lo.s64 	%rd5116, %rd1217, %rd5115;
	mul.hi.u64 	%rd5117, %rd1217, %rd5115;
	add.cc.s64 	%rd5118, %rd5116, %rd5098;
	addc.cc.s64 	%rd5119, %rd5117, 0;
	mul.lo.s64 	%rd5120, %rd1216, %rd5115;
	mul.hi.u64 	%rd5121, %rd1216, %rd5115;
	add.cc.s64 	%rd5122, %rd5119, %rd5104;
	addc.cc.s64 	%rd5123, %rd5037, 0;
	add.cc.s64 	%rd1218, %rd5122, %rd5120;
	addc.cc.s64 	%rd5124, %rd5123, %rd5121;
	mul.lo.s64 	%rd5125, %rd1215, %rd5115;
	mul.hi.u64 	%rd5126, %rd1215, %rd5115;
	add.cc.s64 	%rd5127, %rd5124, %rd5110;
	addc.cc.s64 	%rd5128, %rd5037, 0;
	add.cc.s64 	%rd1219, %rd5127, %rd5125;
	addc.cc.s64 	%rd5129, %rd5128, %rd5126;
	mul.lo.s64 	%rd5130, %rd1214, %rd5115;
	mul.hi.u64 	%rd5131, %rd1214, %rd5115;
	add.cc.s64 	%rd5132, %rd5129, %rd5112;
	addc.cc.s64 	%rd5133, %rd5037, 0;
	add.cc.s64 	%rd1220, %rd5132, %rd5130;
	addc.cc.s64 	%rd5134, %rd5133, %rd5131;
	add.s64 	%rd23114, %rd5114, %rd5134;
	setp.gt.u64 	%p311, %rd23114, %rd1214;
	@%p311 bra 	$L__BB0_515;
	setp.lt.u64 	%p312, %rd23114, %rd1214;
	mov.u64 	%rd23111, %rd1218;
	mov.u64 	%rd23112, %rd1219;
	mov.u64 	%rd23113, %rd1220;
	@%p312 bra 	$L__BB0_516;
	setp.lt.u64 	%p313, %rd1215, %rd1220;
	@%p313 bra 	$L__BB0_515;
	setp.gt.u64 	%p314, %rd1215, %rd1220;
	mov.u64 	%rd23111, %rd1218;
	mov.u64 	%rd23112, %rd1219;
	mov.u64 	%rd23113, %rd1220;
	@%p314 bra 	$L__BB0_516;
	setp.lt.u64 	%p315, %rd1216, %rd1219;
	@%p315 bra 	$L__BB0_515;
	setp.gt.u64 	%p316, %rd1216, %rd1219;
	setp.gt.u64 	%p317, %rd1217, %rd1218;
	or.pred  	%p318, %p316, %p317;
	mov.u64 	%rd23111, %rd1218;
	mov.u64 	%rd23112, %rd1219;
	mov.u64 	%rd23113, %rd1220;
	@%p318 bra 	$L__BB0_516;
$L__BB0_515:
	sub.s64 	%rd23111, %rd1218, %rd1217;
	setp.lt.u64 	%p319, %rd1218, %rd1217;
	selp.u64 	%rd5135, 1, 0, %p319;
	add.s64 	%rd5136, %rd1216, %rd5135;
	sub.s64 	%rd23112, %rd1219, %rd5136;
	setp.lt.u64 	%p320, %rd1219, %rd5136;
	selp.u64 	%rd5137, 1, 0, %p320;
	add.s64 	%rd5138, %rd1215, %rd5137;
	sub.s64 	%rd23113, %rd1220, %rd5138;
	setp.lt.u64 	%p321, %rd1220, %rd5138;
	selp.u64 	%rd5139, 1, 0, %p321;
	add.s64 	%rd5140, %rd1214, %rd5139;
	sub.s64 	%rd23114, %rd23114, %rd5140;
$L__BB0_516:
	ld.const.u64 	%rd1230, [P_CONST+24];
	ld.const.u64 	%rd1231, [P_CONST+16];
	ld.const.u64 	%rd1232, [P_CONST+8];
	ld.const.u64 	%rd5141, [P_CONST];
	shr.u64 	%rd1233, %rd23111, 32;
	and.b64  	%rd1234, %rd23111, 4294967295;
	mul.lo.s64 	%rd5142, %rd1234, %rd1101;
	mul.lo.s64 	%rd5143, %rd1233, %rd1101;
	mul.lo.s64 	%rd5144, %rd1234, %rd1102;
	shr.u64 	%rd5145, %rd5142, 32;
	and.b64  	%rd5146, %rd5143, 4294967295;
	add.s64 	%rd5147, %rd5145, %rd5146;
	and.b64  	%rd5148, %rd5144, 4294967295;
	add.s64 	%rd5149, %rd5147, %rd5148;
	shr.u64 	%rd5150, %rd5143, 32;
	mad.lo.s64 	%rd5151, %rd1233, %rd1102, %rd5150;
	shr.u64 	%rd5152, %rd5144, 32;
	add.s64 	%rd5153, %rd5151, %rd5152;
	shr.u64 	%rd5154, %rd5149, 32;
	shl.b64 	%rd5155, %rd5149, 32;
	and.b64  	%rd5156, %rd5142, 4294967295;
	or.b64  	%rd5157, %rd5155, %rd5156;
	add.s64 	%rd5158, %rd5153, %rd5154;
	shr.u64 	%rd1235, %rd23112, 32;
	and.b64  	%rd1236, %rd23112, 4294967295;
	mul.lo.s64 	%rd5159, %rd1236, %rd1101;
	mul.lo.s64 	%rd5160, %rd1235, %rd1101;
	mul.lo.s64 	%rd5161, %rd1236, %rd1102;
	shr.u64 	%rd5162, %rd5159, 32;
	and.b64  	%rd5163, %rd5160, 4294967295;
	add.s64 	%rd5164, %rd5162, %rd5163;
	and.b64  	%rd5165, %rd5161, 4294967295;
	add.s64 	%rd5166, %rd5164, %rd5165;
	shr.u64 	%rd5167, %rd5160, 32;
	mad.lo.s64 	%rd5168, %rd1235, %rd1102, %rd5167;
	shr.u64 	%rd5169, %rd5161, 32;
	add.s64 	%rd5170, %rd5168, %rd5169;
	shr.u64 	%rd5171, %rd5166, 32;
	shl.b64 	%rd5172, %rd5166, 32;
	and.b64  	%rd5173, %rd5159, 4294967295;
	or.b64  	%rd5174, %rd5172, %rd5173;
	add.s64 	%rd5175, %rd5170, %rd5171;
	shr.u64 	%rd1237, %rd23113, 32;
	and.b64  	%rd1238, %rd23113, 4294967295;
	mul.lo.s64 	%rd5176, %rd1238, %rd1101;
	mul.lo.s64 	%rd5177, %rd1237, %rd1101;
	mul.lo.s64 	%rd5178, %rd1238, %rd1102;
	shr.u64 	%rd5179, %rd5176, 32;
	and.b64  	%rd5180, %rd5177, 4294967295;
	add.s64 	%rd5181, %rd5179, %rd5180;
	and.b64  	%rd5182, %rd5178, 4294967295;
	add.s64 	%rd5183, %rd5181, %rd5182;
	shr.u64 	%rd5184, %rd5177, 32;
	mad.lo.s64 	%rd5185, %rd1237, %rd1102, %rd5184;
	shr.u64 	%rd5186, %rd5178, 32;
	add.s64 	%rd5187, %rd5185, %rd5186;
	shr.u64 	%rd5188, %rd5183, 32;
	shl.b64 	%rd5189, %rd5183, 32;
	and.b64  	%rd5190, %rd5176, 4294967295;
	or.b64  	%rd5191, %rd5189, %rd5190;
	add.s64 	%rd5192, %rd5187, %rd5188;
	shr.u64 	%rd1239, %rd23114, 32;
	and.b64  	%rd1240, %rd23114, 4294967295;
	mul.lo.s64 	%rd5193, %rd1240, %rd1101;
	mul.lo.s64 	%rd5194, %rd1239, %rd1101;
	mul.lo.s64 	%rd5195, %rd1240, %rd1102;
	shr.u64 	%rd5196, %rd5193, 32;
	and.b64  	%rd5197, %rd5194, 4294967295;
	add.s64 	%rd5198, %rd5196, %rd5197;
	and.b64  	%rd5199, %rd5195, 4294967295;
	add.s64 	%rd5200, %rd5198, %rd5199;
	shr.u64 	%rd5201, %rd5194, 32;
	mad.lo.s64 	%rd5202, %rd1239, %rd1102, %rd5201;
	shr.u64 	%rd5203, %rd5195, 32;
	add.s64 	%rd5204, %rd5202, %rd5203;
	shr.u64 	%rd5205, %rd5200, 32;
	shl.b64 	%rd5206, %rd5200, 32;
	and.b64  	%rd5207, %rd5193, 4294967295;
	or.b64  	%rd5208, %rd5206, %rd5207;
	add.s64 	%rd5209, %rd5204, %rd5205;
	mul.lo.s64 	%rd5210, %rd1234, %rd1103;
	mul.lo.s64 	%rd5211, %rd1233, %rd1103;
	mul.lo.s64 	%rd5212, %rd1234, %rd1104;
	shr.u64 	%rd5213, %rd5210, 32;
	and.b64  	%rd5214, %rd5211, 4294967295;
	add.s64 	%rd5215, %rd5213, %rd5214;
	and.b64  	%rd5216, %rd5212, 4294967295;
	add.s64 	%rd5217, %rd5215, %rd5216;
	shr.u64 	%rd5218, %rd5211, 32;
	mad.lo.s64 	%rd5219, %rd1233, %rd1104, %rd5218;
	shr.u64 	%rd5220, %rd5212, 32;
	add.s64 	%rd5221, %rd5219, %rd5220;
	shr.u64 	%rd5222, %rd5217, 32;
	shl.b64 	%rd5223, %rd5217, 32;
	and.b64  	%rd5224, %rd5210, 4294967295;
	or.b64  	%rd5225, %rd5223, %rd5224;
	add.s64 	%rd5226, %rd5174, %rd5225;
	setp.lt.u64 	%p322, %rd5226, %rd5174;
	selp.u64 	%rd5227, 1, 0, %p322;
	add.s64 	%rd5228, %rd5221, %rd5175;
	add.s64 	%rd5229, %rd5228, %rd5222;
	add.s64 	%rd5230, %rd5229, %rd5227;
	mul.lo.s64 	%rd5231, %rd1236, %rd1103;
	mul.lo.s64 	%rd5232, %rd1235, %rd1103;
	mul.lo.s64 	%rd5233, %rd1236, %rd1104;
	shr.u64 	%rd5234, %rd5231, 32;
	and.b64  	%rd5235, %rd5232, 4294967295;
	add.s64 	%rd5236, %rd5234, %rd5235;
	and.b64  	%rd5237, %rd5233, 4294967295;
	add.s64 	%rd5238, %rd5236, %rd5237;
	shr.u64 	%rd5239, %rd5232, 32;
	mad.lo.s64 	%rd5240, %rd1235, %rd1104, %rd5239;
	shr.u64 	%rd5241, %rd5233, 32;
	add.s64 	%rd5242, %rd5240, %rd5241;
	shr.u64 	%rd5243, %rd5238, 32;
	shl.b64 	%rd5244, %rd5238, 32;
	and.b64  	%rd5245, %rd5231, 4294967295;
	or.b64  	%rd5246, %rd5244, %rd5245;
	add.s64 	%rd5247, %rd5191, %rd5227;
	add.s64 	%rd5248, %rd5247, %rd5246;
	max.u64 	%rd5249, %rd5191, %rd5247;
	setp.gt.u64 	%p323, %rd5249, %rd5248;
	selp.u64 	%rd5250, 1, 0, %p323;
	add.s64 	%rd5251, %rd5242, %rd5192;
	add.s64 	%rd5252, %rd5251, %rd5243;
	add.s64 	%rd5253, %rd5252, %rd5250;
	mul.lo.s64 	%rd5254, %rd1238, %rd1103;
	mul.lo.s64 	%rd5255, %rd1237, %rd1103;
	mul.lo.s64 	%rd5256, %rd1238, %rd1104;
	shr.u64 	%rd5257, %rd5254, 32;
	and.b64  	%rd5258, %rd5255, 4294967295;
	add.s64 	%rd5259, %rd5257, %rd5258;
	and.b64  	%rd5260, %rd5256, 4294967295;
	add.s64 	%rd5261, %rd5259, %rd5260;
	shr.u64 	%rd5262, %rd5255, 32;
	mad.lo.s64 	%rd5263, %rd1237, %rd1104, %rd5262;
	shr.u64 	%rd5264, %rd5256, 32;
	add.s64 	%rd5265, %rd5263, %rd5264;
	shr.u64 	%rd5266, %rd5261, 32;
	shl.b64 	%rd5267, %rd5261, 32;
	and.b64  	%rd5268, %rd5254, 4294967295;
	or.b64  	%rd5269, %rd5267, %rd5268;
	add.s64 	%rd5270, %rd5208, %rd5250;
	add.s64 	%rd5271, %rd5270, %rd5269;
	max.u64 	%rd5272, %rd5208, %rd5270;
	setp.gt.u64 	%p324, %rd5272, %rd5271;
	selp.u64 	%rd5273, 1, 0, %p324;
	add.s64 	%rd5274, %rd5265, %rd5209;
	add.s64 	%rd5275, %rd5274, %rd5266;
	add.s64 	%rd5276, %rd5275, %rd5273;
	mul.lo.s64 	%rd5277, %rd1234, %rd1105;
	mul.lo.s64 	%rd5278, %rd1233, %rd1105;
	mul.lo.s64 	%rd5279, %rd1234, %rd1106;
	shr.u64 	%rd5280, %rd5277, 32;
	and.b64  	%rd5281, %rd5278, 4294967295;
	add.s64 	%rd5282, %rd5280, %rd5281;
	and.b64  	%rd5283, %rd5279, 4294967295;
	add.s64 	%rd5284, %rd5282, %rd5283;
	shr.u64 	%rd5285, %rd5278, 32;
	mad.lo.s64 	%rd5286, %rd1233, %rd1106, %rd5285;
	shr.u64 	%rd5287, %rd5279, 32;
	add.s64 	%rd5288, %rd5286, %rd5287;
	shr.u64 	%rd5289, %rd5284, 32;
	shl.b64 	%rd5290, %rd5284, 32;
	and.b64  	%rd5291, %rd5277, 4294967295;
	or.b64  	%rd5292, %rd5290, %rd5291;
	add.s64 	%rd5293, %rd5248, %rd5292;
	setp.lt.u64 	%p325, %rd5293, %rd5248;
	selp.u64 	%rd5294, 1, 0, %p325;
	add.s64 	%rd5295, %rd5288, %rd5253;
	add.s64 	%rd5296, %rd5295, %rd5289;
	add.s64 	%rd5297, %rd5296, %rd5294;
	mul.lo.s64 	%rd5298, %rd1236, %rd1105;
	mul.lo.s64 	%rd5299, %rd1235, %rd1105;
	mul.lo.s64 	%rd5300, %rd1236, %rd1106;
	shr.u64 	%rd5301, %rd5298, 32;
	and.b64  	%rd5302, %rd5299, 4294967295;
	add.s64 	%rd5303, %rd5301, %rd5302;
	and.b64  	%rd5304, %rd5300, 4294967295;
	add.s64 	%rd5305, %rd5303, %rd5304;
	shr.u64 	%rd5306, %rd5299, 32;
	mad.lo.s64 	%rd5307, %rd1235, %rd1106, %rd5306;
	shr.u64 	%rd5308, %rd5300, 32;
	add.s64 	%rd5309, %rd5307, %rd5308;
	shr.u64 	%rd5310, %rd5305, 32;
	shl.b64 	%rd5311, %rd5305, 32;
	and.b64  	%rd5312, %rd5298, 4294967295;
	or.b64  	%rd5313, %rd5311, %rd5312;
	add.s64 	%rd5314, %rd5271, %rd5294;
	add.s64 	%rd5315, %rd5314, %rd5313;
	max.u64 	%rd5316, %rd5271, %rd5314;
	setp.gt.u64 	%p326, %rd5316, %rd5315;
	selp.u64 	%rd5317, 1, 0, %p326;
	add.s64 	%rd5318, %rd5309, %rd5276;
	add.s64 	%rd5319, %rd5318, %rd5310;
	add.s64 	%rd5320, %rd5319, %rd5317;
	mul.lo.s64 	%rd5321, %rd1234, %rd1107;
	mul.lo.s64 	%rd5322, %rd1233, %rd1107;
	mul.lo.s64 	%rd5323, %rd1234, %rd1108;
	shr.u64 	%rd5324, %rd5321, 32;
	and.b64  	%rd5325, %rd5322, 4294967295;
	add.s64 	%rd5326, %rd5324, %rd5325;
	and.b64  	%rd5327, %rd5323, 4294967295;
	add.s64 	%rd5328, %rd5326, %rd5327;
	shr.u64 	%rd5329, %rd5322, 32;
	mad.lo.s64 	%rd5330, %rd1233, %rd1108, %rd5329;
	shr.u64 	%rd5331, %rd5323, 32;
	add.s64 	%rd5332, %rd5330, %rd5331;
	shr.u64 	%rd5333, %rd5328, 32;
	shl.b64 	%rd5334, %rd5328, 32;
	and.b64  	%rd5335, %rd5321, 4294967295;
	or.b64  	%rd5336, %rd5334, %rd5335;
	add.s64 	%rd5337, %rd5315, %rd5336;
	setp.lt.u64 	%p327, %rd5337, %rd5315;
	selp.u64 	%rd5338, 1, 0, %p327;
	add.s64 	%rd5339, %rd5332, %rd5320;
	add.s64 	%rd5340, %rd5339, %rd5333;
	add.s64 	%rd5341, %rd5340, %rd5338;
	ld.const.u64 	%rd5342, [MU_P];
	mul.lo.s64 	%rd5343, %rd5342, %rd5157;
	mul.lo.s64 	%rd5344, %rd5141, %rd5343;
	mul.hi.u64 	%rd5345, %rd5141, %rd5343;
	add.cc.s64 	%rd5346, %rd5344, %rd5157;
	addc.cc.s64 	%rd5347, %rd5345, 0;
	mul.lo.s64 	%rd5348, %rd1232, %rd5343;
	mul.hi.u64 	%rd5349, %rd1232, %rd5343;
	mov.b64 	%rd5350, 0;
	add.cc.s64 	%rd5351, %rd5347, %rd5226;
	addc.cc.s64 	%rd5352, %rd5350, 0;
	add.cc.s64 	%rd5353, %rd5351, %rd5348;
	addc.cc.s64 	%rd5354, %rd5352, %rd5349;
	mul.lo.s64 	%rd5355, %rd1231, %rd5343;
	mul.hi.u64 	%rd5356, %rd1231, %rd5343;
	add.cc.s64 	%rd5357, %rd5354, %rd5293;
	addc.cc.s64 	%rd5358, %rd5350, 0;
	add.cc.s64 	%rd5359, %rd5357, %rd5355;
	addc.cc.s64 	%rd5360, %rd5358, %rd5356;
	mul.lo.s64 	%rd5361, %rd1230, %rd5343;
	mul.hi.u64 	%rd5362, %rd1230, %rd5343;
	add.cc.s64 	%rd5363, %rd5360, %rd5337;
	addc.cc.s64 	%rd5364, %rd5350, 0;
	add.cc.s64 	%rd5365, %rd5363, %rd5361;
	addc.cc.s64 	%rd5366, %rd5364, %rd5362;
	add.s64 	%rd5367, %rd5158, %rd5366;
	setp.lt.u64 	%p328, %rd5367, %rd5158;
	selp.u64 	%rd5368, 1, 0, %p328;
	add.s64 	%rd5369, %rd5230, %rd5368;
	setp.lt.u64 	%p329, %rd5369, %rd5230;
	selp.u64 	%rd5370, 1, 0, %p329;
	add.s64 	%rd5371, %rd5297, %rd5370;
	setp.lt.u64 	%p330, %rd5371, %rd5297;
	selp.u64 	%rd5372, 1, 0, %p330;
	add.s64 	%rd5373, %rd5341, %rd5372;
	mul.lo.s64 	%rd5374, %rd5342, %rd5353;
	mul.lo.s64 	%rd5375, %rd5141, %rd5374;
	mul.hi.u64 	%rd5376, %rd5141, %rd5374;
	add.cc.s64 	%rd5377, %rd5375, %rd5353;
	addc.cc.s64 	%rd5378, %rd5376, 0;
	mul.lo.s64 	%rd5379, %rd1232, %rd5374;
	mul.hi.u64 	%rd5380, %rd1232, %rd5374;
	add.cc.s64 	%rd5381, %rd5378, %rd5359;
	addc.cc.s64 	%rd5382, %rd5350, 0;
	add.cc.s64 	%rd5383, %rd5381, %rd5379;
	addc.cc.s64 	%rd5384, %rd5382, %rd5380;
	mul.lo.s64 	%rd5385, %rd1231, %rd5374;
	mul.hi.u64 	%rd5386, %rd1231, %rd5374;
	add.cc.s64 	%rd5387, %rd5384, %rd5365;
	addc.cc.s64 	%rd5388, %rd5350, 0;
	add.cc.s64 	%rd5389, %rd5387, %rd5385;
	addc.cc.s64 	%rd5390, %rd5388, %rd5386;
	mul.lo.s64 	%rd5391, %rd1230, %rd5374;
	mul.hi.u64 	%rd5392, %rd1230, %rd5374;
	add.cc.s64 	%rd5393, %rd5390, %rd5367;
	addc.cc.s64 	%rd5394, %rd5350, 0;
	add.cc.s64 	%rd5395, %rd5393, %rd5391;
	addc.cc.s64 	%rd5396, %rd5394, %rd5392;
	add.s64 	%rd5397, %rd5369, %rd5396;
	setp.lt.u64 	%p331, %rd5397, %rd5369;
	selp.u64 	%rd5398, 1, 0, %p331;
	add.s64 	%rd5399, %rd5371, %rd5398;
	setp.lt.u64 	%p332, %rd5399, %rd5371;
	selp.u64 	%rd5400, 1, 0, %p332;
	add.s64 	%rd5401, %rd5373, %rd5400;
	mul.lo.s64 	%rd5402, %rd5342, %rd5383;
	mul.lo.s64 	%rd5403, %rd5141, %rd5402;
	mul.hi.u64 	%rd5404, %rd5141, %rd5402;
	add.cc.s64 	%rd5405, %rd5403, %rd5383;
	addc.cc.s64 	%rd5406, %rd5404, 0;
	mul.lo.s64 	%rd5407, %rd1232, %rd5402;
	mul.hi.u64 	%rd5408, %rd1232, %rd5402;
	add.cc.s64 	%rd5409, %rd5406, %rd5389;
	addc.cc.s64 	%rd5410, %rd5350, 0;
	add.cc.s64 	%rd5411, %rd5409, %rd5407;
	addc.cc.s64 	%rd5412, %rd5410, %rd5408;
	mul.lo.s64 	%rd5413, %rd1231, %rd5402;
	mul.hi.u64 	%rd5414, %rd1231, %rd5402;
	add.cc.s64 	%rd5415, %rd5412, %rd5395;
	addc.cc.s64 	%rd5416, %rd5350, 0;
	add.cc.s64 	%rd5417, %rd5415, %rd5413;
	addc.cc.s64 	%rd5418, %rd5416, %rd5414;
	mul.lo.s64 	%rd5419, %rd1230, %rd5402;
	mul.hi.u64 	%rd5420, %rd1230, %rd5402;
	add.cc.s64 	%rd5421, %rd5418, %rd5397;
	addc.cc.s64 	%rd5422, %rd5350, 0;
	add.cc.s64 	%rd5423, %rd5421, %rd5419;
	addc.cc.s64 	%rd5424, %rd5422, %rd5420;
	add.s64 	%rd5425, %rd5399, %rd5424;
	setp.lt.u64 	%p333, %rd5425, %rd5399;
	selp.u64 	%rd5426, 1, 0, %p333;
	add.s64 	%rd5427, %rd5401, %rd5426;
	mul.lo.s64 	%rd5428, %rd5342, %rd5411;
	mul.lo.s64 	%rd5429, %rd5141, %rd5428;
	mul.hi.u64 	%rd5430, %rd5141, %rd5428;
	add.cc.s64 	%rd5431, %rd5429, %rd5411;
	addc.cc.s64 	%rd5432, %rd5430, 0;
	mul.lo.s64 	%rd5433, %rd1232, %rd5428;
	mul.hi.u64 	%rd5434, %rd1232, %rd5428;
	add.cc.s64 	%rd5435, %rd5432, %rd5417;
	addc.cc.s64 	%rd5436, %rd5350, 0;
	add.cc.s64 	%rd1241, %rd5435, %rd5433;
	addc.cc.s64 	%rd5437, %rd5436, %rd5434;
	mul.lo.s64 	%rd5438, %rd1231, %rd5428;
	mul.hi.u64 	%rd5439, %rd1231, %rd5428;
	add.cc.s64 	%rd5440, %rd5437, %rd5423;
	addc.cc.s64 	%rd5441, %rd5350, 0;
	add.cc.s64 	%rd1242, %rd5440, %rd5438;
	addc.cc.s64 	%rd5442, %rd5441, %rd5439;
	mul.lo.s64 	%rd5443, %rd1230, %rd5428;
	mul.hi.u64 	%rd5444, %rd1230, %rd5428;
	add.cc.s64 	%rd5445, %rd5442, %rd5425;
	addc.cc.s64 	%rd5446, %rd5350, 0;
	add.cc.s64 	%rd1243, %rd5445, %rd5443;
	addc.cc.s64 	%rd5447, %rd5446, %rd5444;
	add.s64 	%rd23118, %rd5427, %rd5447;
	setp.gt.u64 	%p334, %rd23118, %rd1230;
	@%p334 bra 	$L__BB0_522;
	setp.lt.u64 	%p335, %rd23118, %rd1230;
	mov.u64 	%rd23115, %rd1241;
	mov.u64 	%rd23116, %rd1242;
	mov.u64 	%rd23117, %rd1243;
	@%p335 bra 	$L__BB0_523;
	setp.lt.u64 	%p336, %rd1231, %rd1243;
	@%p336 bra 	$L__BB0_522;
	setp.gt.u64 	%p337, %rd1231, %rd1243;
	mov.u64 	%rd23115, %rd1241;
	mov.u64 	%rd23116, %rd1242;
	mov.u64 	%rd23117, %rd1243;
	@%p337 bra 	$L__BB0_523;
	setp.lt.u64 	%p338, %rd1232, %rd1242;
	@%p338 bra 	$L__BB0_522;
	setp.gt.u64 	%p339, %rd1232, %rd1242;
	setp.gt.u64 	%p340, %rd5141, %rd1241;
	or.pred  	%p341, %p339, %p340;
	mov.u64 	%rd23115, %rd1241;
	mov.u64 	%rd23116, %rd1242;
	mov.u64 	%rd23117, %rd1243;
	@%p341 bra 	$L__BB0_523;
$L__BB0_522:
	sub.s64 	%rd23115, %rd1241, %rd5141;
	setp.lt.u64 	%p342, %rd1241, %rd5141;
	selp.u64 	%rd5451, 1, 0, %p342;
	add.s64 	%rd5452, %rd1232, %rd5451;
	sub.s64 	%rd23116, %rd1242, %rd5452;
	setp.lt.u64 	%p343, %rd1242, %rd5452;
	selp.u64 	%rd5453, 1, 0, %p343;
	add.s64 	%rd5455, %rd1231, %rd5453;
	sub.s64 	%rd23117, %rd1243, %rd5455;
	setp.lt.u64 	%p344, %rd1243, %rd5455;
	selp.u64 	%rd5456, 1, 0, %p344;
	add.s64 	%rd5458, %rd1230, %rd5456;
	sub.s64 	%rd23118, %rd23118, %rd5458;
$L__BB0_523:
	shl.b64 	%rd1254, %rd23115, 1;
	setp.gt.s64 	%p345, %rd23115, -1;
	mov.b64 	{%r84, %r85}, %rd23116;
	mov.b64 	{%r86, %r87}, %rd23115;
	shf.l.wrap.b32 	%r88, %r87, %r84, 1;
	shf.l.wrap.b32 	%r89, %r84, %r85, 1;
	mov.b64 	%rd1255, {%r88, %r89};
	setp.lt.u64 	%p346, %rd1255, %rd23116;
	setp.eq.s64 	%p347, %rd1255, %rd23116;
	selp.u32 	%r90, -1, 0, %p347;
	selp.u32 	%r91, -1, 0, %p346;
	selp.b32 	%r92, %r91, %r90, %p345;
	and.b32  	%r94, %r92, 1;
	setp.eq.b32 	%p348, %r94, 1;
	or.pred  	%p349, %p346, %p348;
	selp.u64 	%rd5459, 1, 0, %p349;
	shl.b64 	%rd5460, %rd23117, 1;
	or.b64  	%rd1256, %rd5460, %rd5459;
	setp.ge.u64 	%p350, %rd1256, %rd23117;
	setp.lt.u64 	%p351, %rd1256, %rd23117;
	setp.eq.s64 	%p352, %rd1256, %rd23117;
	selp.u32 	%r95, -1, 0, %p351;
	selp.u32 	%r96, -1, 0, %p352;
	selp.b32 	%r97, %r96, %r95, %p349;
	selp.b32 	%r98, %r97, %r95, %p350;
	and.b32  	%r99, %r98, 1;
	setp.eq.b32 	%p21, %r99, 1;
	cvt.u64.u32 	%rd5461, %r98;
	and.b64  	%rd5462, %rd5461, 1;
	shl.b64 	%rd5463, %rd23118, 1;
	or.b64  	%rd23122, %rd5463, %rd5462;
	setp.lt.u64 	%p353, %rd23122, %rd23118;
	@%p353 bra 	$L__BB0_530;
	setp.eq.s64 	%p354, %rd23122, %rd23118;
	and.pred  	%p355, %p354, %p21;
	setp.gt.u64 	%p356, %rd23122, %rd1230;
	or.pred  	%p357, %p355, %p356;
	@%p357 bra 	$L__BB0_530;
	setp.lt.u64 	%p358, %rd23122, %rd1230;
	mov.u64 	%rd23119, %rd1254;
	mov.u64 	%rd23120, %rd1255;
	mov.u64 	%rd23121, %rd1256;
	@%p358 bra 	$L__BB0_531;
	setp.gt.u64 	%p359, %rd1256, %rd1231;
	@%p359 bra 	$L__BB0_530;
	setp.lt.u64 	%p360, %rd1256, %rd1231;
	mov.u64 	%rd23119, %rd1254;
	mov.u64 	%rd23120, %rd1255;
	mov.u64 	%rd23121, %rd1256;
	@%p360 bra 	$L__BB0_531;
	setp.gt.u64 	%p361, %rd1255, %rd1232;
	@%p361 bra 	$L__BB0_530;
	setp.lt.u64 	%p362, %rd1255, %rd1232;
	setp.lt.u64 	%p363, %rd1254, %rd5141;
	or.pred  	%p364, %p362, %p363;
	mov.u64 	%rd23119, %rd1254;
	mov.u64 	%rd23120, %rd1255;
	mov.u64 	%rd23121, %rd1256;
	@%p364 bra 	$L__BB0_531;
$L__BB0_530:
	sub.s64 	%rd23119, %rd1254, %rd5141;
	setp.lt.u64 	%p365, %rd1254, %rd5141;
	selp.u64 	%rd5468, 1, 0, %p365;
	add.s64 	%rd5469, %rd1232, %rd5468;
	sub.s64 	%rd23120, %rd1255, %rd5469;
	setp.lt.u64 	%p366, %rd1255, %rd5469;
	selp.u64 	%rd5470, 1, 0, %p366;
	add.s64 	%rd5472, %rd1231, %rd5470;
	sub.s64 	%rd23121, %rd1256, %rd5472;
	setp.lt.u64 	%p367, %rd1256, %rd5472;
	selp.u64 	%rd5473, 1, 0, %p367;
	ld.const.u64 	%rd5474, [P_CONST+24];
	add.s64 	%rd5475, %rd5474, %rd5473;
	sub.s64 	%rd23122, %rd23122, %rd5475;
$L__BB0_531:
	shl.b64 	%rd1269, %rd23119, 1;
	setp.gt.s64 	%p368, %rd23119, -1;
	mov.b64 	{%r100, %r101}, %rd23120;
	mov.b64 	{%r102, %r103}, %rd23119;
	shf.l.wrap.b32 	%r104, %r103, %r100, 1;
	shf.l.wrap.b32 	%r105, %r100, %r101, 1;
	mov.b64 	%rd1270, {%r104, %r105};
	setp.lt.u64 	%p369, %rd1270, %rd23120;
	setp.eq.s64 	%p370, %rd1270, %rd23120;
	selp.u32 	%r106, -1, 0, %p370;
	selp.u32 	%r107, -1, 0, %p369;
	selp.b32 	%r108, %r107, %r106, %p368;
	and.b32  	%r110, %r108, 1;
	setp.eq.b32 	%p371, %r110, 1;
	or.pred  	%p372, %p369, %p371;
	selp.u64 	%rd5476, 1, 0, %p372;
	shl.b64 	%rd5477, %rd23121, 1;
	or.b64  	%rd1271, %rd5477, %rd5476;
	setp.ge.u64 	%p373, %rd1271, %rd23121;
	setp.lt.u64 	%p374, %rd1271, %rd23121;
	setp.eq.s64 	%p375, %rd1271, %rd23121;
	selp.u32 	%r111, -1, 0, %p374;
	selp.u32 	%r112, -1, 0, %p375;
	selp.b32 	%r113, %r112, %r111, %p372;
	selp.b32 	%r114, %r113, %r111, %p373;
	and.b32  	%r115, %r114, 1;
	setp.eq.b32 	%p22, %r115, 1;
	cvt.u64.u32 	%rd5478, %r114;
	and.b64  	%rd5479, %rd5478, 1;
	shl.b64 	%rd5480, %rd23122, 1;
	or.b64  	%rd23126, %rd5480, %rd5479;
	setp.lt.u64 	%p376, %rd23126, %rd23122;
	@%p376 bra 	$L__BB0_538;
	setp.eq.s64 	%p377, %rd23126, %rd23122;
	and.pred  	%p378, %p377, %p22;
	setp.gt.u64 	%p379, %rd23126, %rd1230;
	or.pred  	%p380, %p378, %p379;
	@%p380 bra 	$L__BB0_538;
	setp.lt.u64 	%p381, %rd23126, %rd1230;
	mov.u64 	%rd23123, %rd1269;
	mov.u64 	%rd23124, %rd1270;
	mov.u64 	%rd23125, %rd1271;
	@%p381 bra 	$L__BB0_539;
	setp.gt.u64 	%p382, %rd1271, %rd1231;
	@%p382 bra 	$L__BB0_538;
	setp.lt.u64 	%p383, %rd1271, %rd1231;
	mov.u64 	%rd23123, %rd1269;
	mov.u64 	%rd23124, %rd1270;
	mov.u64 	%rd23125, %rd1271;
	@%p383 bra 	$L__BB0_539;
	setp.gt.u64 	%p384, %rd1270, %rd1232;
	@%p384 bra 	$L__BB0_538;
	setp.lt.u64 	%p385, %rd1270, %rd1232;
	setp.lt.u64 	%p386, %rd1269, %rd5141;
	or.pred  	%p387, %p385, %p386;
	mov.u64 	%rd23123, %rd1269;
	mov.u64 	%rd23124, %rd1270;
	mov.u64 	%rd23125, %rd1271;
	@%p387 bra 	$L__BB0_539;
$L__BB0_538:
	sub.s64 	%rd23123, %rd1269, %rd5141;
	setp.lt.u64 	%p388, %rd1269, %rd5141;
	selp.u64 	%rd5485, 1, 0, %p388;
	add.s64 	%rd5486, %rd1232, %rd5485;
	sub.s64 	%rd23124, %rd1270, %rd5486;
	setp.lt.u64 	%p389, %rd1270, %rd5486;
	selp.u64 	%rd5487, 1, 0, %p389;
	add.s64 	%rd5489, %rd1231, %rd5487;
	sub.s64 	%rd23125, %rd1271, %rd5489;
	setp.lt.u64 	%p390, %rd1271, %rd5489;
	selp.u64 	%rd5490, 1, 0, %p390;
	ld.const.u64 	%rd5491, [P_CONST+24];
	add.s64 	%rd5492, %rd5491, %rd5490;
	sub.s64 	%rd23126, %rd23126, %rd5492;
$L__BB0_539:
	ld.const.u64 	%rd1283, [P_CONST+24];
	ld.const.u64 	%rd1284, [P_CONST+16];
	ld.const.u64 	%rd1285, [P_CONST+8];
	ld.const.u64 	%rd1286, [P_CONST];
	mul.lo.s64 	%rd5493, %rd1234, %rd1234;
	mul.lo.s64 	%rd5494, %rd1233, %rd1234;
	shr.u64 	%rd5495, %rd5493, 32;
	shl.b64 	%rd5496, %rd5494, 1;
	and.b64  	%rd5497, %rd5496, 8589934590;
	add.s64 	%rd5498, %rd5495, %rd5497;
	shr.u64 	%rd5499, %rd5494, 31;
	and.b64  	%rd5500, %rd5499, 8589934590;
	mad.lo.s64 	%rd5501, %rd1233, %rd1233, %rd5500;
	shr.u64 	%rd5502, %rd5498, 32;
	shl.b64 	%rd5503, %rd5498, 32;
	and.b64  	%rd5504, %rd5493, 4294967295;
	or.b64  	%rd5505, %rd5503, %rd5504;
	add.s64 	%rd5506, %rd5501, %rd5502;
	mul.lo.s64 	%rd5507, %rd1236, %rd1234;
	mul.lo.s64 	%rd5508, %rd1235, %rd1234;
	mul.lo.s64 	%rd5509, %rd1236, %rd1233;
	shr.u64 	%rd5510, %rd5507, 32;
	and.b64  	%rd5511, %rd5508, 4294967295;
	add.s64 	%rd5512, %rd5510, %rd5511;
	and.b64  	%rd5513, %rd5509, 4294967295;
	add.s64 	%rd5514, %rd5512, %rd5513;
	shr.u64 	%rd5515, %rd5508, 32;
	mad.lo.s64 	%rd5516, %rd1235, %rd1233, %rd5515;
	shr.u64 	%rd5517, %rd5509, 32;
	add.s64 	%rd5518, %rd5516, %rd5517;
	shr.u64 	%rd5519, %rd5514, 32;
	shl.b64 	%rd5520, %rd5514, 32;
	and.b64  	%rd5521, %rd5507, 4294967295;
	or.b64  	%rd5522, %rd5520, %rd5521;
	add.s64 	%rd5523, %rd5518, %rd5519;
	mul.lo.s64 	%rd5524, %rd1238, %rd1234;
	mul.lo.s64 	%rd5525, %rd1237, %rd1234;
	mul.lo.s64 	%rd5526, %rd1238, %rd1233;
	shr.u64 	%rd5527, %rd5524, 32;
	and.b64  	%rd5528, %rd5525, 4294967295;
	add.s64 	%rd5529, %rd5527, %rd5528;
	and.b64  	%rd5530, %rd5526, 4294967295;
	add.s64 	%rd5531, %rd5529, %rd5530;
	shr.u64 	%rd5532, %rd5525, 32;
	mad.lo.s64 	%rd5533, %rd1237, %rd1233, %rd5532;
	shr.u64 	%rd5534, %rd5526, 32;
	add.s64 	%rd5535, %rd5533, %rd5534;
	shr.u64 	%rd5536, %rd5531, 32;
	shl.b64 	%rd5537, %rd5531, 32;
	and.b64  	%rd5538, %rd5524, 4294967295;
	or.b64  	%rd5539, %rd5537, %rd5538;
	add.s64 	%rd5540, %rd5535, %rd5536;
	mul.lo.s64 	%rd5541, %rd1240, %rd1234;
	mul.lo.s64 	%rd5542, %rd1239, %rd1234;
	mul.lo.s64 	%rd5543, %rd1240, %rd1233;
	shr.u64 	%rd5544, %rd5541, 32;
	and.b64  	%rd5545, %rd5542, 4294967295;
	add.s64 	%rd5546, %rd5544, %rd5545;
	and.b64  	%rd5547, %rd5543, 4294967295;
	add.s64 	%rd5548, %rd5546, %rd5547;
	shr.u64 	%rd5549, %rd5542, 32;
	mad.lo.s64 	%rd5550, %rd1239, %rd1233, %rd5549;
	shr.u64 	%rd5551, %rd5543, 32;
	add.s64 	%rd5552, %rd5550, %rd5551;
	shr.u64 	%rd5553, %rd5548, 32;
	shl.b64 	%rd5554, %rd5548, 32;
	and.b64  	%rd5555, %rd5541, 4294967295;
	or.b64  	%rd5556, %rd5554, %rd5555;
	add.s64 	%rd5557, %rd5552, %rd5553;
	shl.b64 	%rd5558, %rd5522, 1;
	shr.u64 	%rd5559, %rd5520, 63;
	add.s64 	%rd5560, %rd5523, %rd5523;
	add.s64 	%rd5561, %rd5560, %rd5559;
	mul.lo.s64 	%rd5562, %rd1236, %rd1236;
	mul.lo.s64 	%rd5563, %rd1235, %rd1236;
	shr.u64 	%rd5564, %rd5562, 32;
	shl.b64 	%rd5565, %rd5563, 1;
	and.b64  	%rd5566, %rd5565, 8589934590;
	add.s64 	%rd5567, %rd5564, %rd5566;
	shr.u64 	%rd5568, %rd5563, 31;
	and.b64  	%rd5569, %rd5568, 8589934590;
	mad.lo.s64 	%rd5570, %rd1235, %rd1235, %rd5569;
	shr.u64 	%rd5571, %rd5567, 32;
	shl.b64 	%rd5572, %rd5567, 32;
	and.b64  	%rd5573, %rd5562, 4294967295;
	or.b64  	%rd5574, %rd5572, %rd5573;
	add.s64 	%rd5575, %rd5539, %rd5559;
	add.s64 	%rd5576, %rd5575, %rd5574;
	max.u64 	%rd5577, %rd5539, %rd5575;
	setp.gt.u64 	%p391, %rd5577, %rd5576;
	selp.u64 	%rd5578, 1, 0, %p391;
	add.s64 	%rd5579, %rd5570, %rd5540;
	add.s64 	%rd5580, %rd5579, %rd5571;
	add.s64 	%rd5581, %rd5580, %rd5578;
	mul.lo.s64 	%rd5582, %rd1238, %rd1236;
	mul.lo.s64 	%rd5583, %rd1237, %rd1236;
	mul.lo.s64 	%rd5584, %rd1238, %rd1235;
	shr.u64 	%rd5585, %rd5582, 32;
	and.b64  	%rd5586, %rd5583, 4294967295;
	add.s64 	%rd5587, %rd5585, %rd5586;
	and.b64  	%rd5588, %rd5584, 4294967295;
	add.s64 	%rd5589, %rd5587, %rd5588;
	shr.u64 	%rd5590, %rd5583, 32;
	mad.lo.s64 	%rd5591, %rd1237, %rd1235, %rd5590;
	shr.u64 	%rd5592, %rd5584, 32;
	add.s64 	%rd5593, %rd5591, %rd5592;
	shr.u64 	%rd5594, %rd5589, 32;
	shl.b64 	%rd5595, %rd5589, 32;
	and.b64  	%rd5596, %rd5582, 4294967295;
	or.b64  	%rd5597, %rd5595, %rd5596;
	add.s64 	%rd5598, %rd5556, %rd5578;
	add.s64 	%rd5599, %rd5598, %rd5597;
	max.u64 	%rd5600, %rd5556, %rd5598;
	setp.gt.u64 	%p392, %rd5600, %rd5599;
	selp.u64 	%rd5601, 1, 0, %p392;
	add.s64 	%rd5602, %rd5593, %rd5557;
	add.s64 	%rd5603, %rd5602, %rd5594;
	add.s64 	%rd5604, %rd5603, %rd5601;
	add.s64 	%rd5605, %rd5576, %rd5539;
	setp.lt.u64 	%p393, %rd5605, %rd5576;
	selp.u64 	%rd5606, 1, 0, %p393;
	add.s64 	%rd5607, %rd5540, %rd5581;
	add.s64 	%rd5608, %rd5607, %rd5606;
	add.s64 	%rd5609, %rd5599, %rd5606;
	add.s64 	%rd5610, %rd5609, %rd5597;
	max.u64 	%rd5611, %rd5599, %rd5609;
	setp.gt.u64 	%p394, %rd5611, %rd5610;
	selp.u64 	%rd5612, 1, 0, %p394;
	add.s64 	%rd5613, %rd5593, %rd5604;
	add.s64 	%rd5614, %rd5613, %rd5594;
	add.s64 	%rd5615, %rd5614, %rd5612;
	add.s64 	%rd5616, %rd5610, %rd5556;
	setp.lt.u64 	%p395, %rd5616, %rd5610;
	selp.u64 	%rd5617, 1, 0, %p395;
	add.s64 	%rd5618, %rd5557, %rd5615;
	add.s64 	%rd5619, %rd5618, %rd5617;
	ld.const.u64 	%rd5620, [MU_P];
	mul.lo.s64 	%rd5621, %rd5620, %rd5505;
	mul.lo.s64 	%rd5622, %rd1286, %rd5621;
	mul.hi.u64 	%rd5623, %rd1286, %rd5621;
	add.cc.s64 	%rd5624, %rd5622, %rd5505;
	addc.cc.s64 	%rd5625, %rd5623, 0;
	mul.lo.s64 	%rd5626, %rd1285, %rd5621;
	mul.hi.u64 	%rd5627, %rd1285, %rd5621;
	mov.b64 	%rd5628, 0;
	add.cc.s64 	%rd5629, %rd5625, %rd5558;
	addc.cc.s64 	%rd5630, %rd5628, 0;
	add.cc.s64 	%rd5631, %rd5629, %rd5626;
	addc.cc.s64 	%rd5632, %rd5630, %rd5627;
	mul.lo.s64 	%rd5633, %rd1284, %rd5621;
	mul.hi.u64 	%rd5634, %rd1284, %rd5621;
	add.cc.s64 	%rd5635, %rd5632, %rd5605;
	addc.cc.s64 	%rd5636, %rd5628, 0;
	add.cc.s64 	%rd5637, %rd5635, %rd5633;
	addc.cc.s64 	%rd5638, %rd5636, %rd5634;
	mul.lo.s64 	%rd5639, %rd1283, %rd5621;
	mul.hi.u64 	%rd5640, %rd1283, %rd5621;
	add.cc.s64 	%rd5641, %rd5638, %rd5616;
	addc.cc.s64 	%rd5642, %rd5628, 0;
	add.cc.s64 	%rd5643, %rd5641, %rd5639;
	addc.cc.s64 	%rd5644, %rd5642, %rd5640;
	add.s64 	%rd5645, %rd5506, %rd5644;
	setp.lt.u64 	%p396, %rd5645, %rd5506;
	selp.u64 	%rd5646, 1, 0, %p396;
	add.s64 	%rd5647, %rd5561, %rd5646;
	setp.lt.u64 	%p397, %rd5647, %rd5561;
	selp.u64 	%rd5648, 1, 0, %p397;
	add.s64 	%rd5649, %rd5608, %rd5648;
	setp.lt.u64 	%p398, %rd5649, %rd5608;
	selp.u64 	%rd5650, 1, 0, %p398;
	add.s64 	%rd5651, %rd5619, %rd5650;
	mul.lo.s64 	%rd5652, %rd5620, %rd5631;
	mul.lo.s64 	%rd5653, %rd1286, %rd5652;
	mul.hi.u64 	%rd5654, %rd1286, %rd5652;
	add.cc.s64 	%rd5655, %rd5653, %rd5631;
	addc.cc.s64 	%rd5656, %rd5654, 0;
	mul.lo.s64 	%rd5657, %rd1285, %rd5652;
	mul.hi.u64 	%rd5658, %rd1285, %rd5652;
	add.cc.s64 	%rd5659, %rd5656, %rd5637;
	addc.cc.s64 	%rd5660, %rd5628, 0;
	add.cc.s64 	%rd5661, %rd5659, %rd5657;
	addc.cc.s64 	%rd5662, %rd5660, %rd5658;
	mul.lo.s64 	%rd5663, %rd1284, %rd5652;
	mul.hi.u64 	%rd5664, %rd1284, %rd5652;
	add.cc.s64 	%rd5665, %rd5662, %rd5643;
	addc.cc.s64 	%rd5666, %rd5628, 0;
	add.cc.s64 	%rd5667, %rd5665, %rd5663;
	addc.cc.s64 	%rd5668, %rd5666, %rd5664;
	mul.lo.s64 	%rd5669, %rd1283, %rd5652;
	mul.hi.u64 	%rd5670, %rd1283, %rd5652;
	add.cc.s64 	%rd5671, %rd5668, %rd5645;
	addc.cc.s64 	%rd5672, %rd5628, 0;
	add.cc.s64 	%rd5673, %rd5671, %rd5669;
	addc.cc.s64 	%rd5674, %rd5672, %rd5670;
	add.s64 	%rd5675, %rd5647, %rd5674;
	setp.lt.u64 	%p399, %rd5675, %rd5647;
	selp.u64 	%rd5676, 1, 0, %p399;
	add.s64 	%rd5677, %rd5649, %rd5676;
	setp.lt.u64 	%p400, %rd5677, %rd5649;
	selp.u64 	%rd5678, 1, 0, %p400;
	add.s64 	%rd5679, %rd5651, %rd5678;
	mul.lo.s64 	%rd5680, %rd5620, %rd5661;
	mul.lo.s64 	%rd5681, %rd1286, %rd5680;
	mul.hi.u64 	%rd5682, %rd1286, %rd5680;
	add.cc.s64 	%rd5683, %rd5681, %rd5661;
	addc.cc.s64 	%rd5684, %rd5682, 0;
	mul.lo.s64 	%rd5685, %rd1285, %rd5680;
	mul.hi.u64 	%rd5686, %rd1285, %rd5680;
	add.cc.s64 	%rd5687, %rd5684, %rd5667;
	addc.cc.s64 	%rd5688, %rd5628, 0;
	add.cc.s64 	%rd5689, %rd5687, %rd5685;
	addc.cc.s64 	%rd5690, %rd5688, %rd5686;
	mul.lo.s64 	%rd5691, %rd1284, %rd5680;
	mul.hi.u64 	%rd5692, %rd1284, %rd5680;
	add.cc.s64 	%rd5693, %rd5690, %rd5673;
	addc.cc.s64 	%rd5694, %rd5628, 0;
	add.cc.s64 	%rd5695, %rd5693, %rd5691;
	addc.cc.s64 	%rd5696, %rd5694, %rd5692;
	mul.lo.s64 	%rd5697, %rd1283, %rd5680;
	mul.hi.u64 	%rd5698, %rd1283, %rd5680;
	add.cc.s64 	%rd5699, %rd5696, %rd5675;
	addc.cc.s64 	%rd5700, %rd5628, 0;
	add.cc.s64 	%rd5701, %rd5699, %rd5697;
	addc.cc.s64 	%rd5702, %rd5700, %rd5698;
	add.s64 	%rd5703, %rd5677, %rd5702;
	setp.lt.u64 	%p401, %rd5703, %rd5677;
	selp.u64 	%rd5704, 1, 0, %p401;
	add.s64 	%rd5705, %rd5679, %rd5704;
	mul.lo.s64 	%rd5706, %rd5620, %rd5689;
	mul.lo.s64 	%rd5707, %rd1286, %rd5706;
	mul.hi.u64 	%rd5708, %rd1286, %rd5706;
	add.cc.s64 	%rd5709, %rd5707, %rd5689;
	addc.cc.s64 	%rd5710, %rd5708, 0;
	mul.lo.s64 	%rd5711, %rd1285, %rd5706;
	mul.hi.u64 	%rd5712, %rd1285, %rd5706;
	add.cc.s64 	%rd5713, %rd5710, %rd5695;
	addc.cc.s64 	%rd5714, %rd5628, 0;
	add.cc.s64 	%rd1287, %rd5713, %rd5711;
	addc.cc.s64 	%rd5715, %rd5714, %rd5712;
	mul.lo.s64 	%rd5716, %rd1284, %rd5706;
	mul.hi.u64 	%rd5717, %rd1284, %rd5706;
	add.cc.s64 	%rd5718, %rd5715, %rd5701;
	addc.cc.s64 	%rd5719, %rd5628, 0;
	add.cc.s64 	%rd1288, %rd5718, %rd5716;
	addc.cc.s64 	%rd5720, %rd5719, %rd5717;
	mul.lo.s64 	%rd5721, %rd1283, %rd5706;
	mul.hi.u64 	%rd5722, %rd1283, %rd5706;
	add.cc.s64 	%rd5723, %rd5720, %rd5703;
	addc.cc.s64 	%rd5724, %rd5628, 0;
	add.cc.s64 	%rd1289, %rd5723, %rd5721;
	addc.cc.s64 	%rd5725, %rd5724, %rd5722;
	add.s64 	%rd23130, %rd5705, %rd5725;
	setp.gt.u64 	%p402, %rd23130, %rd1283;
	@%p402 bra 	$L__BB0_545;
	setp.lt.u64 	%p403, %rd23130, %rd1283;
	mov.u64 	%rd23127, %rd1287;
	mov.u64 	%rd23128, %rd1288;
	mov.u64 	%rd23129, %rd1289;
	@%p403 bra 	$L__BB0_546;
	setp.lt.u64 	%p404, %rd1284, %rd1289;
	@%p404 bra 	$L__BB0_545;
	setp.gt.u64 	%p405, %rd1284, %rd1289;
	mov.u64 	%rd23127, %rd1287;
	mov.u64 	%rd23128, %rd1288;
	mov.u64 	%rd23129, %rd1289;
	@%p405 bra 	$L__BB0_546;
	setp.lt.u64 	%p406, %rd1285, %rd1288;
	@%p406 bra 	$L__BB0_545;
	setp.gt.u64 	%p407, %rd1285, %rd1288;
	setp.gt.u64 	%p408, %rd1286, %rd1287;
	or.pred  	%p409, %p407, %p408;
	mov.u64 	%rd23127, %rd1287;
	mov.u64 	%rd23128, %rd1288;
	mov.u64 	%rd23129, %rd1289;
	@%p409 bra 	$L__BB0_546;
$L__BB0_545:
	sub.s64 	%rd23127, %rd1287, %rd1286;
	setp.lt.u64 	%p410, %rd1287, %rd1286;
	selp.u64 	%rd5726, 1, 0, %p410;
	add.s64 	%rd5727, %rd1285, %rd5726;
	sub.s64 	%rd23128, %rd1288, %rd5727;
	setp.lt.u64 	%p411, %rd1288, %rd5727;
	selp.u64 	%rd5728, 1, 0, %p411;
	add.s64 	%rd5729, %rd1284, %rd5728;
	sub.s64 	%rd23129, %rd1289, %rd5729;
	setp.lt.u64 	%p412, %rd1289, %rd5729;
	selp.u64 	%rd5730, 1, 0, %p412;
	add.s64 	%rd5731, %rd1283, %rd5730;
	sub.s64 	%rd23130, %rd23130, %rd5731;
$L__BB0_546:
	shl.b64 	%rd1299, %rd23127, 1;
	setp.gt.s64 	%p413, %rd23127, -1;
	mov.b64 	{%r116, %r117}, %rd23128;
	mov.b64 	{%r118, %r119}, %rd23127;
	shf.l.wrap.b32 	%r120, %r119, %r116, 1;
	shf.l.wrap.b32 	%r121, %r116, %r117, 1;
	mov.b64 	%rd1300, {%r120, %r121};
	setp.lt.u64 	%p414, %rd1300, %rd23128;
	setp.eq.s64 	%p415, %rd1300, %rd23128;
	selp.u32 	%r122, -1, 0, %p415;
	selp.u32 	%r123, -1, 0, %p414;
	selp.b32 	%r124, %r123, %r122, %p413;
	and.b32  	%r126, %r124, 1;
	setp.eq.b32 	%p416, %r126, 1;
	or.pred  	%p417, %p414, %p416;
	selp.u64 	%rd5732, 1, 0, %p417;
	shl.b64 	%rd5733, %rd23129, 1;
	or.b64  	%rd1301, %rd5733, %rd5732;
	setp.ge.u64 	%p418, %rd1301, %rd23129;
	setp.lt.u64 	%p419, %rd1301, %rd23129;
	setp.eq.s64 	%p420, %rd1301, %rd23129;
	selp.u32 	%r127, -1, 0, %p419;
	selp.u32 	%r128, -1, 0, %p420;
	selp.b32 	%r129, %r128, %r127, %p417;
	selp.b32 	%r130, %r129, %r127, %p418;
	and.b32  	%r131, %r130, 1;
	setp.eq.b32 	%p23, %r131, 1;
	cvt.u64.u32 	%rd5734, %r130;
	and.b64  	%rd5735, %rd5734, 1;
	shl.b64 	%rd5736, %rd23130, 1;
	or.b64  	%rd23134, %rd5736, %rd5735;
	setp.lt.u64 	%p421, %rd23134, %rd23130;
	@%p421 bra 	$L__BB0_553;
	setp.eq.s64 	%p422, %rd23134, %rd23130;
	and.pred  	%p423, %p422, %p23;
	setp.gt.u64 	%p424, %rd23134, %rd1283;
	or.pred  	%p425, %p423, %p424;
	@%p425 bra 	$L__BB0_553;
	setp.lt.u64 	%p426, %rd23134, %rd1283;
	mov.u64 	%rd23131, %rd1299;
	mov.u64 	%rd23132, %rd1300;
	mov.u64 	%rd23133, %rd1301;
	@%p426 bra 	$L__BB0_554;
	setp.gt.u64 	%p427, %rd1301, %rd1284;
	@%p427 bra 	$L__BB0_553;
	setp.lt.u64 	%p428, %rd1301, %rd1284;
	mov.u64 	%rd23131, %rd1299;
	mov.u64 	%rd23132, %rd1300;
	mov.u64 	%rd23133, %rd1301;
	@%p428 bra 	$L__BB0_554;
	setp.gt.u64 	%p429, %rd1300, %rd1285;
	@%p429 bra 	$L__BB0_553;
	setp.lt.u64 	%p430, %rd1300, %rd1285;
	setp.lt.u64 	%p431, %rd1299, %rd1286;
	or.pred  	%p432, %p430, %p431;
	mov.u64 	%rd23131, %rd1299;
	mov.u64 	%rd23132, %rd1300;
	mov.u64 	%rd23133, %rd1301;
	@%p432 bra 	$L__BB0_554;
$L__BB0_553:
	sub.s64 	%rd23131, %rd1299, %rd1286;
	setp.lt.u64 	%p433, %rd1299, %rd1286;
	selp.u64 	%rd5737, 1, 0, %p433;
	add.s64 	%rd5738, %rd1285, %rd5737;
	sub.s64 	%rd23132, %rd1300, %rd5738;
	setp.lt.u64 	%p434, %rd1300, %rd5738;
	selp.u64 	%rd5739, 1, 0, %p434;
	add.s64 	%rd5740, %rd1284, %rd5739;
	sub.s64 	%rd23133, %rd1301, %rd5740;
	setp.lt.u64 	%p435, %rd1301, %rd5740;
	selp.u64 	%rd5741, 1, 0, %p435;
	add.s64 	%rd5742, %rd1283, %rd5741;
	sub.s64 	%rd23134, %rd23134, %rd5742;
$L__BB0_554:
	shl.b64 	%rd1311, %rd23131, 1;
	setp.gt.s64 	%p436, %rd23131, -1;
	mov.b64 	{%r132, %r133}, %rd23132;
	mov.b64 	{%r134, %r135}, %rd23131;
	shf.l.wrap.b32 	%r136, %r135, %r132, 1;
	shf.l.wrap.b32 	%r137, %r132, %r133, 1;
	mov.b64 	%rd1312, {%r136, %r137};
	setp.lt.u64 	%p437, %rd1312, %rd23132;
	setp.eq.s64 	%p438, %rd1312, %rd23132;
	selp.u32 	%r138, -1, 0, %p438;
	selp.u32 	%r139, -1, 0, %p437;
	selp.b32 	%r140, %r139, %r138, %p436;
	and.b32  	%r142, %r140, 1;
	setp.eq.b32 	%p439, %r142, 1;
	or.pred  	%p440, %p437, %p439;
	selp.u64 	%rd5743, 1, 0, %p440;
	shl.b64 	%rd5744, %rd23133, 1;
	or.b64  	%rd1313, %rd5744, %rd5743;
	setp.ge.u64 	%p441, %rd1313, %rd23133;
	setp.lt.u64 	%p442, %rd1313, %rd23133;
	setp.eq.s64 	%p443, %rd1313, %rd23133;
	selp.u32 	%r143, -1, 0, %p442;
	selp.u32 	%r144, -1, 0, %p443;
	selp.b32 	%r145, %r144, %r143, %p440;
	selp.b32 	%r146, %r145, %r143, %p441;
	and.b32  	%r147, %r146, 1;
	setp.eq.b32 	%p24, %r147, 1;
	cvt.u64.u32 	%rd5745, %r146;
	and.b64  	%rd5746, %rd5745, 1;
	shl.b64 	%rd5747, %rd23134, 1;
	or.b64  	%rd23138, %rd5747, %rd5746;
	setp.lt.u64 	%p444, %rd23138, %rd23134;
	@%p444 bra 	$L__BB0_561;
	setp.eq.s64 	%p445, %rd23138, %rd23134;
	and.pred  	%p446, %p445, %p24;
	setp.gt.u64 	%p447, %rd23138, %rd1283;
	or.pred  	%p448, %p446, %p447;
	@%p448 bra 	$L__BB0_561;
	setp.lt.u64 	%p449, %rd23138, %rd1283;
	mov.u64 	%rd23135, %rd1311;
	mov.u64 	%rd23136, %rd1312;
	mov.u64 	%rd23137, %rd1313;
	@%p449 bra 	$L__BB0_562;
	setp.gt.u64 	%p450, %rd1313, %rd1284;
	@%p450 bra 	$L__BB0_561;
	setp.lt.u64 	%p451, %rd1313, %rd1284;
	mov.u64 	%rd23135, %rd1311;
	mov.u64 	%rd23136, %rd1312;
	mov.u64 	%rd23137, %rd1313;
	@%p451 bra 	$L__BB0_562;
	setp.gt.u64 	%p452, %rd1312, %rd1285;
	@%p452 bra 	$L__BB0_561;
	setp.lt.u64 	%p453, %rd1312, %rd1285;
	setp.lt.u64 	%p454, %rd1311, %rd1286;
	or.pred  	%p455, %p453, %p454;
	mov.u64 	%rd23135, %rd1311;
	mov.u64 	%rd23136, %rd1312;
	mov.u64 	%rd23137, %rd1313;
	@%p455 bra 	$L__BB0_562;
$L__BB0_561:
	sub.s64 	%rd23135, %rd1311, %rd1286;
	setp.lt.u64 	%p456, %rd1311, %rd1286;
	selp.u64 	%rd5748, 1, 0, %p456;
	add.s64 	%rd5749, %rd1285, %rd5748;
	sub.s64 	%rd23136, %rd1312, %rd5749;
	setp.lt.u64 	%p457, %rd1312, %rd5749;
	selp.u64 	%rd5750, 1, 0, %p457;
	add.s64 	%rd5751, %rd1284, %rd5750;
	sub.s64 	%rd23137, %rd1313, %rd5751;
	setp.lt.u64 	%p458, %rd1313, %rd5751;
	selp.u64 	%rd5752, 1, 0, %p458;
	add.s64 	%rd5753, %rd1283, %rd5752;
	sub.s64 	%rd23138, %rd23138, %rd5753;
$L__BB0_562:
	shl.b64 	%rd1323, %rd23135, 1;
	setp.gt.s64 	%p459, %rd23135, -1;
	mov.b64 	{%r148, %r149}, %rd23136;
	mov.b64 	{%r150, %r151}, %rd23135;
	shf.l.wrap.b32 	%r152, %r151, %r148, 1;
	shf.l.wrap.b32 	%r153, %r148, %r149, 1;
	mov.b64 	%rd1324, {%r152, %r153};
	setp.lt.u64 	%p460, %rd1324, %rd23136;
	setp.eq.s64 	%p461, %rd1324, %rd23136;
	selp.u32 	%r154, -1, 0, %p461;
	selp.u32 	%r155, -1, 0, %p460;
	selp.b32 	%r156, %r155, %r154, %p459;
	and.b32  	%r158, %r156, 1;
	setp.eq.b32 	%p462, %r158, 1;
	or.pred  	%p463, %p460, %p462;
	selp.u64 	%rd5754, 1, 0, %p463;
	shl.b64 	%rd5755, %rd23137, 1;
	or.b64  	%rd1325, %rd5755, %rd5754;
	setp.ge.u64 	%p464, %rd1325, %rd23137;
	setp.lt.u64 	%p465, %rd1325, %rd23137;
	setp.eq.s64 	%p466, %rd1325, %rd23137;
	selp.u32 	%r159, -1, 0, %p465;
	selp.u32 	%r160, -1, 0, %p466;
	selp.b32 	%r161, %r160, %r159, %p463;
	selp.b32 	%r162, %r161, %r159, %p464;
	and.b32  	%r163, %r162, 1;
	setp.eq.b32 	%p25, %r163, 1;
	cvt.u64.u32 	%rd5756, %r162;
	and.b64  	%rd5757, %rd5756, 1;
	shl.b64 	%rd5758, %rd23138, 1;
	or.b64  	%rd23142, %rd5758, %rd5757;
	setp.lt.u64 	%p467, %rd23142, %rd23138;
	@%p467 bra 	$L__BB0_569;
	setp.eq.s64 	%p468, %rd23142, %rd23138;
	and.pred  	%p469, %p468, %p25;
	setp.gt.u64 	%p470, %rd23142, %rd1283;
	or.pred  	%p471, %p469, %p470;
	@%p471 bra 	$L__BB0_569;
	setp.lt.u64 	%p472, %rd23142, %rd1283;
	mov.u64 	%rd23139, %rd1323;
	mov.u64 	%rd23140, %rd1324;
	mov.u64 	%rd23141, %rd1325;
	@%p472 bra 	$L__BB0_570;
	setp.gt.u64 	%p473, %rd1325, %rd1284;
	@%p473 bra 	$L__BB0_569;
	setp.lt.u64 	%p474, %rd1325, %rd1284;
	mov.u64 	%rd23139, %rd1323;
	mov.u64 	%rd23140, %rd1324;
	mov.u64 	%rd23141, %rd1325;
	@%p474 bra 	$L__BB0_570;
	setp.gt.u64 	%p475, %rd1324, %rd1285;
	@%p475 bra 	$L__BB0_569;
	setp.lt.u64 	%p476, %rd1324, %rd1285;
	setp.lt.u64 	%p477, %rd1323, %rd1286;
	or.pred  	%p478, %p476, %p477;
	mov.u64 	%rd23139, %rd1323;
	mov.u64 	%rd23140, %rd1324;
	mov.u64 	%rd23141, %rd1325;
	@%p478 bra 	$L__BB0_570;
$L__BB0_569:
	sub.s64 	%rd23139, %rd1323, %rd1286;
	setp.lt.u64 	%p479, %rd1323, %rd1286;
	selp.u64 	%rd5759, 1, 0, %p479;
	add.s64 	%rd5760, %rd1285, %rd5759;
	sub.s64 	%rd23140, %rd1324, %rd5760;
	setp.lt.u64 	%p480, %rd1324, %rd5760;
	selp.u64 	%rd5761, 1, 0, %p480;
	add.s64 	%rd5762, %rd1284, %rd5761;
	sub.s64 	%rd23141, %rd1325, %rd5762;
	setp.lt.u64 	%p481, %rd1325, %rd5762;
	selp.u64 	%rd5763, 1, 0, %p481;
	add.s64 	%rd5764, %rd1283, %rd5763;
	sub.s64 	%rd23142, %rd23142, %rd5764;
$L__BB0_570:
	ld.const.u64 	%rd1335, [P_CONST+24];
	ld.const.u64 	%rd1336, [P_CONST+16];
	ld.const.u64 	%rd1337, [P_CONST+8];
	ld.const.u64 	%rd1338, [P_CONST];
	mul.lo.s64 	%rd5765, %rd1101, %rd1101;
	mul.lo.s64 	%rd5766, %rd1102, %rd1101;
	shr.u64 	%rd5767, %rd5765, 32;
	shl.b64 	%rd5768, %rd5766, 1;
	and.b64  	%rd5769, %rd5768, 8589934590;
	add.s64 	%rd5770, %rd5767, %rd5769;
	shr.u64 	%rd5771, %rd5766, 31;
	and.b64  	%rd5772, %rd5771, 8589934590;
	mad.lo.s64 	%rd5773, %rd1102, %rd1102, %rd5772;
	shr.u64 	%rd5774, %rd5770, 32;
	shl.b64 	%rd5775, %rd5770, 32;
	and.b64  	%rd5776, %rd5765, 4294967295;
	or.b64  	%rd5777, %rd5775, %rd5776;
	add.s64 	%rd5778, %rd5773, %rd5774;
	mul.lo.s64 	%rd5779, %rd1103, %rd1101;
	mul.lo.s64 	%rd5780, %rd1104, %rd1101;
	mul.lo.s64 	%rd5781, %rd1103, %rd1102;
	shr.u64 	%rd5782, %rd5779, 32;
	and.b64  	%rd5783, %rd5780, 4294967295;
	add.s64 	%rd5784, %rd5782, %rd5783;
	and.b64  	%rd5785, %rd5781, 4294967295;
	add.s64 	%rd5786, %rd5784, %rd5785;
	shr.u64 	%rd5787, %rd5780, 32;
	mad.lo.s64 	%rd5788, %rd1104, %rd1102, %rd5787;
	shr.u64 	%rd5789, %rd5781, 32;
	add.s64 	%rd5790, %rd5788, %rd5789;
	shr.u64 	%rd5791, %rd5786, 32;
	shl.b64 	%rd5792, %rd5786, 32;
	and.b64  	%rd5793, %rd5779, 4294967295;
	or.b64  	%rd5794, %rd5792, %rd5793;
	add.s64 	%rd5795, %rd5790, %rd5791;
	mul.lo.s64 	%rd5796, %rd1105, %rd1101;
	mul.lo.s64 	%rd5797, %rd1106, %rd1101;
	mul.lo.s64 	%rd5798, %rd1105, %rd1102;
	shr.u64 	%rd5799, %rd5796, 32;
	and.b64  	%rd5800, %rd5797, 4294967295;
	add.s64 	%rd5801, %rd5799, %rd5800;
	and.b64  	%rd5802, %rd5798, 4294967295;
	add.s64 	%rd5803, %rd5801, %rd5802;
	shr.u64 	%rd5804, %rd5797, 32;
	mad.lo.s64 	%rd5805, %rd1106, %rd1102, %rd5804;
	shr.u64 	%rd5806, %rd5798, 32;
	add.s64 	%rd5807, %rd5805, %rd5806;
	shr.u64 	%rd5808, %rd5803, 32;
	shl.b64 	%rd5809, %rd5803, 32;
	and.b64  	%rd5810, %rd5796, 4294967295;
	or.b64  	%rd5811, %rd5809, %rd5810;
	add.s64 	%rd5812, %rd5807, %rd5808;
	mul.lo.s64 	%rd5813, %rd1107, %rd1101;
	mul.lo.s64 	%rd5814, %rd1108, %rd1101;
	mul.lo.s64 	%rd5815, %rd1107, %rd1102;
	shr.u64 	%rd5816, %rd5813, 32;
	and.b64  	%rd5817, %rd5814, 4294967295;
	add.s64 	%rd5818, %rd5816, %rd5817;
	and.b64  	%rd5819, %rd5815, 4294967295;
	add.s64 	%rd5820, %rd5818, %rd5819;
	shr.u64 	%rd5821, %rd5814, 32;
	mad.lo.s64 	%rd5822, %rd1108, %rd1102, %rd5821;
	shr.u64 	%rd5823, %rd5815, 32;
	add.s64 	%rd5824, %rd5822, %rd5823;
	shr.u64 	%rd5825, %rd5820, 32;
	shl.b64 	%rd5826, %rd5820, 32;
	and.b64  	%rd5827, %rd5813, 4294967295;
	or.b64  	%rd5828, %rd5826, %rd5827;
	add.s64 	%rd5829, %rd5824, %rd5825;
	shl.b64 	%rd5830, %rd5794, 1;
	shr.u64 	%rd5831, %rd5792, 63;
	add.s64 	%rd5832, %rd5795, %rd5795;
	add.s64 	%rd5833, %rd5832, %rd5831;
	mul.lo.s64 	%rd5834, %rd1103, %rd1103;
	mul.lo.s64 	%rd5835, %rd1104, %rd1103;
	shr.u64 	%rd5836, %rd5834, 32;
	shl.b64 	%rd5837, %rd5835, 1;
	and.b64  	%rd5838, %rd5837, 8589934590;
	add.s64 	%rd5839, %rd5836, %rd5838;
	shr.u64 	%rd5840, %rd5835, 31;
	and.b64  	%rd5841, %rd5840, 8589934590;
	mad.lo.s64 	%rd5842, %rd1104, %rd1104, %rd5841;
	shr.u64 	%rd5843, %rd5839, 32;
	shl.b64 	%rd5844, %rd5839, 32;
	and.b64  	%rd5845, %rd5834, 4294967295;
	or.b64  	%rd5846, %rd5844, %rd5845;
	add.s64 	%rd5847, %rd5811, %rd5831;
	add.s64 	%rd5848, %rd5847, %rd5846;
	max.u64 	%rd5849, %rd5811, %rd5847;
	setp.gt.u64 	%p482, %rd5849, %rd5848;
	selp.u64 	%rd5850, 1, 0, %p482;
	add.s64 	%rd5851, %rd5842, %rd5812;
	add.s64 	%rd5852, %rd5851, %rd5843;
	add.s64 	%rd5853, %rd5852, %rd5850;
	mul.lo.s64 	%rd5854, %rd1105, %rd1103;
	mul.lo.s64 	%rd5855, %rd1106, %rd1103;
	mul.lo.s64 	%rd5856, %rd1105, %rd1104;
	shr.u64 	%rd5857, %rd5854, 32;
	and.b64  	%rd5858, %rd5855, 4294967295;
	add.s64 	%rd5859, %rd5857, %rd5858;
	and.b64  	%rd5860, %rd5856, 4294967295;
	add.s64 	%rd5861, %rd5859, %rd5860;
	shr.u64 	%rd5862, %rd5855, 32;
	mad.lo.s64 	%rd5863, %rd1106, %rd1104, %rd5862;
	shr.u64 	%rd5864, %rd5856, 32;
	add.s64 	%rd5865, %rd5863, %rd5864;
	shr.u64 	%rd5866, %rd5861, 32;
	shl.b64 	%rd5867, %rd5861, 32;
	and.b64  	%rd5868, %rd5854, 4294967295;
	or.b64  	%rd5869, %rd5867, %rd5868;
	add.s64 	%rd5870, %rd5828, %rd5850;
	add.s64 	%rd5871, %rd5870, %rd5869;
	max.u64 	%rd5872, %rd5828, %rd5870;
	setp.gt.u64 	%p483, %rd5872, %rd5871;
	selp.u64 	%rd5873, 1, 0, %p483;
	add.s64 	%rd5874, %rd5865, %rd5829;
	add.s64 	%rd5875, %rd5874, %rd5866;
	add.s64 	%rd5876, %rd5875, %rd5873;
	add.s64 	%rd5877, %rd5848, %rd5811;
	setp.lt.u64 	%p484, %rd5877, %rd5848;
	selp.u64 	%rd5878, 1, 0, %p484;
	add.s64 	%rd5879, %rd5812, %rd5853;
	add.s64 	%rd5880, %rd5879, %rd5878;
	add.s64 	%rd5881, %rd5871, %rd5878;
	add.s64 	%rd5882, %rd5881, %rd5869;
	max.u64 	%rd5883, %rd5871, %rd5881;
	setp.gt.u64 	%p485, %rd5883, %rd5882;
	selp.u64 	%rd5884, 1, 0, %p485;
	add.s64 	%rd5885, %rd5865, %rd5876;
	add.s64 	%rd5886, %rd5885, %rd5866;
	add.s64 	%rd5887, %rd5886, %rd5884;
	add.s64 	%rd5888, %rd5882, %rd5828;
	setp.lt.u64 	%p486, %rd5888, %rd5882;
	selp.u64 	%rd5889, 1, 0, %p486;
	add.s64 	%rd5890, %rd5829, %rd5887;
	add.s64 	%rd5891, %rd5890, %rd5889;
	ld.const.u64 	%rd5892, [MU_P];
	mul.lo.s64 	%rd5893, %rd5892, %rd5777;
	mul.lo.s64 	%rd5894, %rd1338, %rd5893;
	mul.hi.u64 	%rd5895, %rd1338, %rd5893;
	add.cc.s64 	%rd5896, %rd5894, %rd5777;
	addc.cc.s64 	%rd5897, %rd5895, 0;
	mul.lo.s64 	%rd5898, %rd1337, %rd5893;
	mul.hi.u64 	%rd5899, %rd1337, %rd5893;
	mov.b64 	%rd5900, 0;
	add.cc.s64 	%rd5901, %rd5897, %rd5830;
	addc.cc.s64 	%rd5902, %rd5900, 0;
	add.cc.s64 	%rd5903, %rd5901, %rd5898;
	addc.cc.s64 	%rd5904, %rd5902, %rd5899;
	mul.lo.s64 	%rd5905, %rd1336, %rd5893;
	mul.hi.u64 	%rd5906, %rd1336, %rd5893;
	add.cc.s64 	%rd5907, %rd5904, %rd5877;
	addc.cc.s64 	%rd5908, %rd5900, 0;
	add.cc.s64 	%rd5909, %rd5907, %rd5905;
	addc.cc.s64 	%rd5910, %rd5908, %rd5906;
	mul.lo.s64 	%rd5911, %rd1335, %rd5893;
	mul.hi.u64 	%rd5912, %rd1335, %rd5893;
	add.cc.s64 	%rd5913, %rd5910, %rd5888;
	addc.cc.s64 	%rd5914, %rd5900, 0;
	add.cc.s64 	%rd5915, %rd5913, %rd5911;
	addc.cc.s64 	%rd5916, %rd5914, %rd5912;
	add.s64 	%rd5917, %rd5778, %rd5916;
	setp.lt.u64 	%p487, %rd5917, %rd5778;
	selp.u64 	%rd5918, 1, 0, %p487;
	add.s64 	%rd5919, %rd5833, %rd5918;
	setp.lt.u64 	%p488, %rd5919, %rd5833;
	selp.u64 	%rd5920, 1, 0, %p488;
	add.s64 	%rd5921, %rd5880, %rd5920;
	setp.lt.u64 	%p489, %rd5921, %rd5880;
	selp.u64 	%rd5922, 1, 0, %p489;
	add.s64 	%rd5923, %rd5891, %rd5922;
	mul.lo.s64 	%rd5924, %rd5892, %rd5903;
	mul.lo.s64 	%rd5925, %rd1338, %rd5924;
	mul.hi.u64 	%rd5926, %rd1338, %rd5924;
	add.cc.s64 	%rd5927, %rd5925, %rd5903;
	addc.cc.s64 	%rd5928, %rd5926, 0;
	mul.lo.s64 	%rd5929, %rd1337, %rd5924;
	mul.hi.u64 	%rd5930, %rd1337, %rd5924;
	add.cc.s64 	%rd5931, %rd5928, %rd5909;
	addc.cc.s64 	%rd5932, %rd5900, 0;
	add.cc.s64 	%rd5933, %rd5931, %rd5929;
	addc.cc.s64 	%rd5934, %rd5932, %rd5930;
	mul.lo.s64 	%rd5935, %rd1336, %rd5924;
	mul.hi.u64 	%rd5936, %rd1336, %rd5924;
	add.cc.s64 	%rd5937, %rd5934, %rd5915;
	addc.cc.s64 	%rd5938, %rd5900, 0;
	add.cc.s64 	%rd5939, %rd5937, %rd5935;
	addc.cc.s64 	%rd5940, %rd5938, %rd5936;
	mul.lo.s64 	%rd5941, %rd1335, %rd5924;
	mul.hi.u64 	%rd5942, %rd1335, %rd5924;
	add.cc.s64 	%rd5943, %rd5940, %rd5917;
	addc.cc.s64 	%rd5944, %rd5900, 0;
	add.cc.s64 	%rd5945, %rd5943, %rd5941;
	addc.cc.s64 	%rd5946, %rd5944, %rd5942;
	add.s64 	%rd5947, %rd5919, %rd5946;
	setp.lt.u64 	%p490, %rd5947, %rd5919;
	selp.u64 	%rd5948, 1, 0, %p490;
	add.s64 	%rd5949, %rd5921, %rd5948;
	setp.lt.u64 	%p491, %rd5949, %rd5921;
	selp.u64 	%rd5950, 1, 0, %p491;
	add.s64 	%rd5951, %rd5923, %rd5950;
	mul.lo.s64 	%rd5952, %rd5892, %rd5933;
	mul.lo.s64 	%rd5953, %rd1338, %rd5952;
	mul.hi.u64 	%rd5954, %rd1338, %rd5952;
	add.cc.s64 	%rd5955, %rd5953, %rd5933;
	addc.cc.s64 	%rd5956, %rd5954, 0;
	mul.lo.s64 	%rd5957, %rd1337, %rd5952;
	mul.hi.u64 	%rd5958, %rd1337, %rd5952;
	add.cc.s64 	%rd5959, %rd5956, %rd5939;
	addc.cc.s64 	%rd5960, %rd5900, 0;
	add.cc.s64 	%rd5961, %rd5959, %rd5957;
	addc.cc.s64 	%rd5962, %rd5960, %rd5958;
	mul.lo.s64 	%rd5963, %rd1336, %rd5952;
	mul.hi.u64 	%rd5964, %rd1336, %rd5952;
	add.cc.s64 	%rd5965, %rd5962, %rd5945;
	addc.cc.s64 	%rd5966, %rd5900, 0;
	add.cc.s64 	%rd5967, %rd5965, %rd5963;
	addc.cc.s64 	%rd5968, %rd5966, %rd5964;
	mul.lo.s64 	%rd5969, %rd1335, %rd5952;
	mul.hi.u64 	%rd5970, %rd1335, %rd5952;
	add.cc.s64 	%rd5971, %rd5968, %rd5947;
	addc.cc.s64 	%rd5972, %rd5900, 0;
	add.cc.s64 	%rd5973, %rd5971, %rd5969;
	addc.cc.s64 	%rd5974, %rd5972, %rd5970;
	add.s64 	%rd5975, %rd5949, %rd5974;
	setp.lt.u64 	%p492, %rd5975, %rd5949;
	selp.u64 	%rd5976, 1, 0, %p492;
	add.s64 	%rd5977, %rd5951, %rd5976;
	mul.lo.s64 	%rd5978, %rd5892, %rd5961;
	mul.lo.s64 	%rd5979, %rd1338, %rd5978;
	mul.hi.u64 	%rd5980, %rd1338, %rd5978;
	add.cc.s64 	%rd5981, %rd5979, %rd5961;
	addc.cc.s64 	%rd5982, %rd5980, 0;
	mul.lo.s64 	%rd5983, %rd1337, %rd5978;
	mul.hi.u64 	%rd5984, %rd1337, %rd5978;
	add.cc.s64 	%rd5985, %rd5982, %rd5967;
	addc.cc.s64 	%rd5986, %rd5900, 0;
	add.cc.s64 	%rd1339, %rd5985, %rd5983;
	addc.cc.s64 	%rd5987, %rd5986, %rd5984;
	mul.lo.s64 	%rd5988, %rd1336, %rd5978;
	mul.hi.u64 	%rd5989, %rd1336, %rd5978;
	add.cc.s64 	%rd5990, %rd5987, %rd5973;
	addc.cc.s64 	%rd5991, %rd5900, 0;
	add.cc.s64 	%rd1340, %rd5990, %rd5988;
	addc.cc.s64 	%rd5992, %rd5991, %rd5989;
	mul.lo.s64 	%rd5993, %rd1335, %rd5978;
	mul.hi.u64 	%rd5994, %rd1335, %rd5978;
	add.cc.s64 	%rd5995, %rd5992, %rd5975;
	addc.cc.s64 	%rd5996, %rd5900, 0;
	add.cc.s64 	%rd1341, %rd5995, %rd5993;
	addc.cc.s64 	%rd5997, %rd5996, %rd5994;
	add.s64 	%rd23146, %rd5977, %rd5997;
	setp.gt.u64 	%p493, %rd23146, %rd1335;
	@%p493 bra 	$L__BB0_576;
	setp.lt.u64 	%p494, %rd23146, %rd1335;
	mov.u64 	%rd23143, %rd1339;
	mov.u64 	%rd23144, %rd1340;
	mov.u64 	%rd23145, %rd1341;
	@%p494 bra 	$L__BB0_577;
	setp.lt.u64 	%p495, %rd1336, %rd1341;
	@%p495 bra 	$L__BB0_576;
	setp.gt.u64 	%p496, %rd1336, %rd1341;
	mov.u64 	%rd23143, %rd1339;
	mov.u64 	%rd23144, %rd1340;
	mov.u64 	%rd23145, %rd1341;
	@%p496 bra 	$L__BB0_577;
	setp.lt.u64 	%p497, %rd1337, %rd1340;
	@%p497 bra 	$L__BB0_576;
	setp.gt.u64 	%p498, %rd1337, %rd1340;
	setp.gt.u64 	%p499, %rd1338, %rd1339;
	or.pred  	%p500, %p498, %p499;
	mov.u64 	%rd23143, %rd1339;
	mov.u64 	%rd23144, %rd1340;
	mov.u64 	%rd23145, %rd1341;
	@%p500 bra 	$L__BB0_577;
$L__BB0_576:
	sub.s64 	%rd23143, %rd1339, %rd1338;
	setp.lt.u64 	%p501, %rd1339, %rd1338;
	selp.u64 	%rd5998, 1, 0, %p501;
	add.s64 	%rd5999, %rd1337, %rd5998;
	sub.s64 	%rd23144, %rd1340, %rd5999;
	setp.lt.u64 	%p502, %rd1340, %rd5999;
	selp.u64 	%rd6000, 1, 0, %p502;
	add.s64 	%rd6001, %rd1336, %rd6000;
	sub.s64 	%rd23145, %rd1341, %rd6001;
	setp.lt.u64 	%p503, %rd1341, %rd6001;
	selp.u64 	%rd6002, 1, 0, %p503;
	add.s64 	%rd6003, %rd1335, %rd6002;
	sub.s64 	%rd23146, %rd23146, %rd6003;
$L__BB0_577:
	shl.b64 	%rd1351, %rd23143, 1;
	setp.gt.s64 	%p504, %rd23143, -1;
	mov.b64 	{%r164, %r165}, %rd23144;
	mov.b64 	{%r166, %r167}, %rd23143;
	shf.l.wrap.b32 	%r168, %r167, %r164, 1;
	shf.l.wrap.b32 	%r169, %r164, %r165, 1;
	mov.b64 	%rd1352, {%r168, %r169};
	setp.lt.u64 	%p505, %rd1352, %rd23144;
	setp.eq.s64 	%p506, %rd1352, %rd23144;
	selp.u32 	%r170, -1, 0, %p506;
	selp.u32 	%r171, -1, 0, %p505;
	selp.b32 	%r172, %r171, %r170, %p504;
	and.b32  	%r174, %r172, 1;
	setp.eq.b32 	%p507, %r174, 1;
	or.pred  	%p508, %p505, %p507;
	selp.u64 	%rd6004, 1, 0, %p508;
	shl.b64 	%rd6005, %rd23145, 1;
	or.b64  	%rd1353, %rd6005, %rd6004;
	setp.ge.u64 	%p509, %rd1353, %rd23145;
	setp.lt.u64 	%p510, %rd1353, %rd23145;
	setp.eq.s64 	%p511, %rd1353, %rd23145;
	selp.u32 	%r175, -1, 0, %p510;
	selp.u32 	%r176, -1, 0, %p511;
	selp.b32 	%r177, %r176, %r175, %p508;
	selp.b32 	%r178, %r177, %r175, %p509;
	and.b32  	%r179, %r178, 1;
	setp.eq.b32 	%p26, %r179, 1;
	cvt.u64.u32 	%rd6006, %r178;
	and.b64  	%rd6007, %rd6006, 1;
	shl.b64 	%rd6008, %rd23146, 1;
	or.b64  	%rd23150, %rd6008, %rd6007;
	setp.lt.u64 	%p512, %rd23150, %rd23146;
	@%p512 bra 	$L__BB0_584;
	setp.eq.s64 	%p513, %rd23150, %rd23146;
	and.pred  	%p514, %p513, %p26;
	setp.gt.u64 	%p515, %rd23150, %rd1335;
	or.pred  	%p516, %p514, %p515;
	@%p516 bra 	$L__BB0_584;
	setp.lt.u64 	%p517, %rd23150, %rd1335;
	mov.u64 	%rd23147, %rd1351;
	mov.u64 	%rd23148, %rd1352;
	mov.u64 	%rd23149, %rd1353;
	@%p517 bra 	$L__BB0_585;
	setp.gt.u64 	%p518, %rd1353, %rd1336;
	@%p518 bra 	$L__BB0_584;
	setp.lt.u64 	%p519, %rd1353, %rd1336;
	mov.u64 	%rd23147, %rd1351;
	mov.u64 	%rd23148, %rd1352;
	mov.u64 	%rd23149, %rd1353;
	@%p519 bra 	$L__BB0_585;
	setp.gt.u64 	%p520, %rd1352, %rd1337;
	@%p520 bra 	$L__BB0_584;
	setp.lt.u64 	%p521, %rd1352, %rd1337;
	setp.lt.u64 	%p522, %rd1351, %rd1338;
	or.pred  	%p523, %p521, %p522;
	mov.u64 	%rd23147, %rd1351;
	mov.u64 	%rd23148, %rd1352;
	mov.u64 	%rd23149, %rd1353;
	@%p523 bra 	$L__BB0_585;
$L__BB0_584:
	sub.s64 	%rd23147, %rd1351, %rd1338;
	setp.lt.u64 	%p524, %rd1351, %rd1338;
	selp.u64 	%rd6009, 1, 0, %p524;
	add.s64 	%rd6010, %rd1337, %rd6009;
	sub.s64 	%rd23148, %rd1352, %rd6010;
	setp.lt.u64 	%p525, %rd1352, %rd6010;
	selp.u64 	%rd6011, 1, 0, %p525;
	add.s64 	%rd6012, %rd1336, %rd6011;
	sub.s64 	%rd23149, %rd1353, %rd6012;
	setp.lt.u64 	%p526, %rd1353, %rd6012;
	selp.u64 	%rd6013, 1, 0, %p526;
	add.s64 	%rd6014, %rd1335, %rd6013;
	sub.s64 	%rd23150, %rd23150, %rd6014;
$L__BB0_585:
	add.s64 	%rd1363, %rd23147, %rd23143;
	setp.ge.u64 	%p527, %rd1363, %rd23147;
	setp.lt.u64 	%p528, %rd1363, %rd23147;
	selp.u64 	%rd6015, 1, 0, %p528;
	add.s64 	%rd6016, %rd23148, %rd6015;
	add.s64 	%rd1364, %rd6016, %rd23144;
	setp.lt.u64 	%p529, %rd1364, %rd23148;
	setp.eq.s64 	%p530, %rd1364, %rd23148;
	selp.u32 	%r180, -1, 0, %p530;
	selp.u32 	%r181, -1, 0, %p529;
	selp.b32 	%r182, %r181, %r180, %p527;
	and.b32  	%r184, %r182, 1;
	setp.eq.b32 	%p531, %r184, 1;
	or.pred  	%p532, %p529, %p531;
	selp.u64 	%rd6017, 1, 0, %p532;
	add.s64 	%rd6018, %rd23149, %rd6017;
	add.s64 	%rd1365, %rd6018, %rd23145;
	setp.ge.u64 	%p533, %rd1365, %rd23149;
	setp.lt.u64 	%p534, %rd1365, %rd23149;
	setp.eq.s64 	%p535, %rd1365, %rd23149;
	selp.u32 	%r185, -1, 0, %p534;
	selp.u32 	%r186, -1, 0, %p535;
	selp.b32 	%r187, %r186, %r185, %p532;
	selp.b32 	%r188, %r187, %r185, %p533;
	and.b32  	%r189, %r188, 1;
	setp.eq.b32 	%p27, %r189, 1;
	cvt.u64.u32 	%rd6019, %r188;
	and.b64  	%rd6020, %rd6019, 1;
	add.s64 	%rd6021, %rd23150, %rd6020;
	add.s64 	%rd23154, %rd6021, %rd23146;
	setp.lt.u64 	%p536, %rd23154, %rd23150;
	@%p536 bra 	$L__BB0_592;
	setp.eq.s64 	%p537, %rd23154, %rd23150;
	and.pred  	%p538, %p537, %p27;
	setp.gt.u64 	%p539, %rd23154, %rd1335;
	or.pred  	%p540, %p538, %p539;
	@%p540 bra 	$L__BB0_592;
	setp.lt.u64 	%p541, %rd23154, %rd1335;
	mov.u64 	%rd23151, %rd1363;
	mov.u64 	%rd23152, %rd1364;
	mov.u64 	%rd23153, %rd1365;
	@%p541 bra 	$L__BB0_593;
	setp.gt.u64 	%p542, %rd1365, %rd1336;
	@%p542 bra 	$L__BB0_592;
	setp.lt.u64 	%p543, %rd1365, %rd1336;
	mov.u64 	%rd23151, %rd1363;
	mov.u64 	%rd23152, %rd1364;
	mov.u64 	%rd23153, %rd1365;
	@%p543 bra 	$L__BB0_593;
	setp.gt.u64 	%p544, %rd1364, %rd1337;
	@%p544 bra 	$L__BB0_592;
	setp.lt.u64 	%p545, %rd1364, %rd1337;
	setp.lt.u64 	%p546, %rd1363, %rd1338;
	or.pred  	%p547, %p545, %p546;
	mov.u64 	%rd23151, %rd1363;
	mov.u64 	%rd23152, %rd1364;
	mov.u64 	%rd23153, %rd1365;
	@%p547 bra 	$L__BB0_593;
$L__BB0_592:
	sub.s64 	%rd23151, %rd1363, %rd1338;
	setp.lt.u64 	%p548, %rd1363, %rd1338;
	selp.u64 	%rd6022, 1, 0, %p548;
	add.s64 	%rd6023, %rd1337, %rd6022;
	sub.s64 	%rd23152, %rd1364, %rd6023;
	setp.lt.u64 	%p549, %rd1364, %rd6023;
	selp.u64 	%rd6024, 1, 0, %p549;
	add.s64 	%rd6025, %rd1336, %rd6024;
	sub.s64 	%rd23153, %rd1365, %rd6025;
	setp.lt.u64 	%p550, %rd1365, %rd6025;
	selp.u64 	%rd6026, 1, 0, %p550;
	add.s64 	%rd6027, %rd1335, %rd6026;
	sub.s64 	%rd23154, %rd23154, %rd6027;
$L__BB0_593:
	ld.const.u64 	%rd1375, [P_CONST+24];
	ld.const.u64 	%rd1376, [P_CONST+16];
	ld.const.u64 	%rd1377, [P_CONST+8];
	ld.const.u64 	%rd6028, [P_CONST];
	and.b64  	%rd1378, %rd23151, 4294967295;
	shr.u64 	%rd1379, %rd23151, 32;
	mul.lo.s64 	%rd6029, %rd1378, %rd1378;
	mul.lo.s64 	%rd6030, %rd1379, %rd1378;
	shr.u64 	%rd6031, %rd6029, 32;
	shl.b64 	%rd6032, %rd6030, 1;
	and.b64  	%rd6033, %rd6032, 8589934590;
	add.s64 	%rd6034, %rd6031, %rd6033;
	shr.u64 	%rd6035, %rd6030, 31;
	and.b64  	%rd6036, %rd6035, 8589934590;
	mad.lo.s64 	%rd6037, %rd1379, %rd1379, %rd6036;
	shr.u64 	%rd6038, %rd6034, 32;
	shl.b64 	%rd6039, %rd6034, 32;
	and.b64  	%rd6040, %rd6029, 4294967293;
	or.b64  	%rd6041, %rd6039, %rd6040;
	add.s64 	%rd6042, %rd6037, %rd6038;
	shr.u64 	%rd1380, %rd23152, 32;
	and.b64  	%rd1381, %rd23152, 4294967295;
	mul.lo.s64 	%rd6043, %rd1381, %rd1378;
	mul.lo.s64 	%rd6044, %rd1380, %rd1378;
	mul.lo.s64 	%rd6045, %rd1381, %rd1379;
	shr.u64 	%rd6046, %rd6043, 32;
	and.b64  	%rd6047, %rd6044, 4294967295;
	add.s64 	%rd6048, %rd6046, %rd6047;
	and.b64  	%rd6049, %rd6045, 4294967295;
	add.s64 	%rd6050, %rd6048, %rd6049;
	shr.u64 	%rd6051, %rd6044, 32;
	mad.lo.s64 	%rd6052, %rd1380, %rd1379, %rd6051;
	shr.u64 	%rd6053, %rd6045, 32;
	add.s64 	%rd6054, %rd6052, %rd6053;
	shr.u64 	%rd6055, %rd6050, 32;
	shl.b64 	%rd6056, %rd6050, 32;
	and.b64  	%rd6057, %rd6043, 4294967295;
	or.b64  	%rd6058, %rd6056, %rd6057;
	add.s64 	%rd6059, %rd6054, %rd6055;
	shr.u64 	%rd1382, %rd23153, 32;
	and.b64  	%rd1383, %rd23153, 4294967295;
	mul.lo.s64 	%rd6060, %rd1383, %rd1378;
	mul.lo.s64 	%rd6061, %rd1382, %rd1378;
	mul.lo.s64 	%rd6062, %rd1383, %rd1379;
	shr.u64 	%rd6063, %rd6060, 32;
	and.b64  	%rd6064, %rd6061, 4294967295;
	add.s64 	%rd6065, %rd6063, %rd6064;
	and.b64  	%rd6066, %rd6062, 4294967295;
	add.s64 	%rd6067, %rd6065, %rd6066;
	shr.u64 	%rd6068, %rd6061, 32;
	mad.lo.s64 	%rd6069, %rd1382, %rd1379, %rd6068;
	shr.u64 	%rd6070, %rd6062, 32;
	add.s64 	%rd6071, %rd6069, %rd6070;
	shr.u64 	%rd6072, %rd6067, 32;
	shl.b64 	%rd6073, %rd6067, 32;
	and.b64  	%rd6074, %rd6060, 4294967295;
	or.b64  	%rd6075, %rd6073, %rd6074;
	add.s64 	%rd6076, %rd6071, %rd6072;
	shr.u64 	%rd1384, %rd23154, 32;
	and.b64  	%rd1385, %rd23154, 4294967295;
	mul.lo.s64 	%rd6077, %rd1385, %rd1378;
	mul.lo.s64 	%rd6078, %rd1384, %rd1378;
	mul.lo.s64 	%rd6079, %rd1385, %rd1379;
	shr.u64 	%rd6080, %rd6077, 32;
	and.b64  	%rd6081, %rd6078, 4294967295;
	add.s64 	%rd6082, %rd6080, %rd6081;
	and.b64  	%rd6083, %rd6079, 4294967295;
	add.s64 	%rd6084, %rd6082, %rd6083;
	shr.u64 	%rd6085, %rd6078, 32;
	mad.lo.s64 	%rd6086, %rd1384, %rd1379, %rd6085;
	shr.u64 	%rd6087, %rd6079, 32;
	add.s64 	%rd6088, %rd6086, %rd6087;
	shr.u64 	%rd6089, %rd6084, 32;
	shl.b64 	%rd6090, %rd6084, 32;
	and.b64  	%rd6091, %rd6077, 4294967295;
	or.b64  	%rd6092, %rd6090, %rd6091;
	add.s64 	%rd6093, %rd6088, %rd6089;
	shl.b64 	%rd6094, %rd6058, 1;
	shr.u64 	%rd6095, %rd6056, 63;
	add.s64 	%rd6096, %rd6059, %rd6059;
	add.s64 	%rd6097, %rd6096, %rd6095;
	mul.lo.s64 	%rd6098, %rd1381, %rd1381;
	mul.lo.s64 	%rd6099, %rd1380, %rd1381;
	shr.u64 	%rd6100, %rd6098, 32;
	shl.b64 	%rd6101, %rd6099, 1;
	and.b64  	%rd6102, %rd6101, 8589934590;
	add.s64 	%rd6103, %rd6100, %rd6102;
	shr.u64 	%rd6104, %rd6099, 31;
	and.b64  	%rd6105, %rd6104, 8589934590;
	mad.lo.s64 	%rd6106, %rd1380, %rd1380, %rd6105;
	shr.u64 	%rd6107, %rd6103, 32;
	shl.b64 	%rd6108, %rd6103, 32;
	and.b64  	%rd6109, %rd6098, 4294967293;
	or.b64  	%rd6110, %rd6108, %rd6109;
	add.s64 	%rd6111, %rd6075, %rd6095;
	add.s64 	%rd6112, %rd6111, %rd6110;
	max.u64 	%rd6113, %rd6075, %rd6111;
	setp.gt.u64 	%p551, %rd6113, %rd6112;
	selp.u64 	%rd6114, 1, 0, %p551;
	add.s64 	%rd6115, %rd6106, %rd6076;
	add.s64 	%rd6116, %rd6115, %rd6107;
	add.s64 	%rd6117, %rd6116, %rd6114;
	mul.lo.s64 	%rd6118, %rd1383, %rd1381;
	mul.lo.s64 	%rd6119, %rd1382, %rd1381;
	mul.lo.s64 	%rd6120, %rd1383, %rd1380;
	shr.u64 	%rd6121, %rd6118, 32;
	and.b64  	%rd6122, %rd6119, 4294967295;
	add.s64 	%rd6123, %rd6121, %rd6122;
	and.b64  	%rd6124, %rd6120, 4294967295;
	add.s64 	%rd6125, %rd6123, %rd6124;
	shr.u64 	%rd6126, %rd6119, 32;
	mad.lo.s64 	%rd6127, %rd1382, %rd1380, %rd6126;
	shr.u64 	%rd6128, %rd6120, 32;
	add.s64 	%rd6129, %rd6127, %rd6128;
	shr.u64 	%rd6130, %rd6125, 32;
	shl.b64 	%rd6131, %rd6125, 32;
	and.b64  	%rd6132, %rd6118, 4294967295;
	or.b64  	%rd6133, %rd6131, %rd6132;
	add.s64 	%rd6134, %rd6092, %rd6114;
	add.s64 	%rd6135, %rd6134, %rd6133;
	max.u64 	%rd6136, %rd6092, %rd6134;
	setp.gt.u64 	%p552, %rd6136, %rd6135;
	selp.u64 	%rd6137, 1, 0, %p552;
	add.s64 	%rd6138, %rd6129, %rd6093;
	add.s64 	%rd6139, %rd6138, %rd6130;
	add.s64 	%rd6140, %rd6139, %rd6137;
	add.s64 	%rd6141, %rd6112, %rd6075;
	setp.lt.u64 	%p553, %rd6141, %rd6112;
	selp.u64 	%rd6142, 1, 0, %p553;
	add.s64 	%rd6143, %rd6076, %rd6117;
	add.s64 	%rd6144, %rd6143, %rd6142;
	add.s64 	%rd6145, %rd6135, %rd6142;
	add.s64 	%rd6146, %rd6145, %rd6133;
	max.u64 	%rd6147, %rd6135, %rd6145;
	setp.gt.u64 	%p554, %rd6147, %rd6146;
	selp.u64 	%rd6148, 1, 0, %p554;
	add.s64 	%rd6149, %rd6129, %rd6140;
	add.s64 	%rd6150, %rd6149, %rd6130;
	add.s64 	%rd6151, %rd6150, %rd6148;
	add.s64 	%rd6152, %rd6146, %rd6092;
	setp.lt.u64 	%p555, %rd6152, %rd6146;
	selp.u64 	%rd6153, 1, 0, %p555;
	add.s64 	%rd6154, %rd6093, %rd6151;
	add.s64 	%rd6155, %rd6154, %rd6153;
	ld.const.u64 	%rd6156, [MU_P];
	mul.lo.s64 	%rd6157, %rd6156, %rd6041;
	mul.lo.s64 	%rd6158, %rd6028, %rd6157;
	mul.hi.u64 	%rd6159, %rd6028, %rd6157;
	add.cc.s64 	%rd6160, %rd6158, %rd6041;
	addc.cc.s64 	%rd6161, %rd6159, 0;
	mul.lo.s64 	%rd6162, %rd1377, %rd6157;
	mul.hi.u64 	%rd6163, %rd1377, %rd6157;
	mov.b64 	%rd6164, 0;
	add.cc.s64 	%rd6165, %rd6161, %rd6094;
	addc.cc.s64 	%rd6166, %rd6164, 0;
	add.cc.s64 	%rd6167, %rd6165, %rd6162;
	addc.cc.s64 	%rd6168, %rd6166, %rd6163;
	mul.lo.s64 	%rd6169, %rd1376, %rd6157;
	mul.hi.u64 	%rd6170, %rd1376, %rd6157;
	add.cc.s64 	%rd6171, %rd6168, %rd6141;
	addc.cc.s64 	%rd6172, %rd6164, 0;
	add.cc.s64 	%rd6173, %rd6171, %rd6169;
	addc.cc.s64 	%rd6174, %rd6172, %rd6170;
	mul.lo.s64 	%rd6175, %rd1375, %rd6157;
	mul.hi.u64 	%rd6176, %rd1375, %rd6157;
	add.cc.s64 	%rd6177, %rd6174, %rd6152;
	addc.cc.s64 	%rd6178, %rd6164, 0;
	add.cc.s64 	%rd6179, %rd6177, %rd6175;
	addc.cc.s64 	%rd6180, %rd6178, %rd6176;
	add.s64 	%rd6181, %rd6042, %rd6180;
	setp.lt.u64 	%p556, %rd6181, %rd6042;
	selp.u64 	%rd6182, 1, 0, %p556;
	add.s64 	%rd6183, %rd6097, %rd6182;
	setp.lt.u64 	%p557, %rd6183, %rd6097;
	selp.u64 	%rd6184, 1, 0, %p557;
	add.s64 	%rd6185, %rd6144, %rd6184;
	setp.lt.u64 	%p558, %rd6185, %rd6144;
	selp.u64 	%rd6186, 1, 0, %p558;
	add.s64 	%rd6187, %rd6155, %rd6186;
	mul.lo.s64 	%rd6188, %rd6156, %rd6167;
	mul.lo.s64 	%rd6189, %rd6028, %rd6188;
	mul.hi.u64 	%rd6190, %rd6028, %rd6188;
	add.cc.s64 	%rd6191, %rd6189, %rd6167;
	addc.cc.s64 	%rd6192, %rd6190, 0;
	mul.lo.s64 	%rd6193, %rd1377, %rd6188;
	mul.hi.u64 	%rd6194, %rd1377, %rd6188;
	add.cc.s64 	%rd6195, %rd6192, %rd6173;
	addc.cc.s64 	%rd6196, %rd6164, 0;
	add.cc.s64 	%rd6197, %rd6195, %rd6193;
	addc.cc.s64 	%rd6198, %rd6196, %rd6194;
	mul.lo.s64 	%rd6199, %rd1376, %rd6188;
	mul.hi.u64 	%rd6200, %rd1376, %rd6188;
	add.cc.s64 	%rd6201, %rd6198, %rd6179;
	addc.cc.s64 	%rd6202, %rd6164, 0;
	add.cc.s64 	%rd6203, %rd6201, %rd6199;
	addc.cc.s64 	%rd6204, %rd6202, %rd6200;
	mul.lo.s64 	%rd6205, %rd1375, %rd6188;
	mul.hi.u64 	%rd6206, %rd1375, %rd6188;
	add.cc.s64 	%rd6207, %rd6204, %rd6181;
	addc.cc.s64 	%rd6208, %rd6164, 0;
	add.cc.s64 	%rd6209, %rd6207, %rd6205;
	addc.cc.s64 	%rd6210, %rd6208, %rd6206;
	add.s64 	%rd6211, %rd6183, %rd6210;
	setp.lt.u64 	%p559, %rd6211, %rd6183;
	selp.u64 	%rd6212, 1, 0, %p559;
	add.s64 	%rd6213, %rd6185, %rd6212;
	setp.lt.u64 	%p560, %rd6213, %rd6185;
	selp.u64 	%rd6214, 1, 0, %p560;
	add.s64 	%rd6215, %rd6187, %rd6214;
	mul.lo.s64 	%rd6216, %rd6156, %rd6197;
	mul.lo.s64 	%rd6217, %rd6028, %rd6216;
	mul.hi.u64 	%rd6218, %rd6028, %rd6216;
	add.cc.s64 	%rd6219, %rd6217, %rd6197;
	addc.cc.s64 	%rd6220, %rd6218, 0;
	mul.lo.s64 	%rd6221, %rd1377, %rd6216;
	mul.hi.u64 	%rd6222, %rd1377, %rd6216;
	add.cc.s64 	%rd6223, %rd6220, %rd6203;
	addc.cc.s64 	%rd6224, %rd6164, 0;
	add.cc.s64 	%rd6225, %rd6223, %rd6221;
	addc.cc.s64 	%rd6226, %rd6224, %rd6222;
	mul.lo.s64 	%rd6227, %rd1376, %rd6216;
	mul.hi.u64 	%rd6228, %rd1376, %rd6216;
	add.cc.s64 	%rd6229, %rd6226, %rd6209;
	addc.cc.s64 	%rd6230, %rd6164, 0;
	add.cc.s64 	%rd6231, %rd6229, %rd6227;
	addc.cc.s64 	%rd6232, %rd6230, %rd6228;
	mul.lo.s64 	%rd6233, %rd1375, %rd6216;
	mul.hi.u64 	%rd6234, %rd1375, %rd6216;
	add.cc.s64 	%rd6235, %rd6232, %rd6211;
	addc.cc.s64 	%rd6236, %rd6164, 0;
	add.cc.s64 	%rd6237, %rd6235, %rd6233;
	addc.cc.s64 	%rd6238, %rd6236, %rd6234;
	add.s64 	%rd6239, %rd6213, %rd6238;
	setp.lt.u64 	%p561, %rd6239, %rd6213;
	selp.u64 	%rd6240, 1, 0, %p561;
	add.s64 	%rd6241, %rd6215, %rd6240;
	mul.lo.s64 	%rd6242, %rd6156, %rd6225;
	mul.lo.s64 	%rd6243, %rd6028, %rd6242;
	mul.hi.u64 	%rd6244, %rd6028, %rd6242;
	add.cc.s64 	%rd6245, %rd6243, %rd6225;
	addc.cc.s64 	%rd6246, %rd6244, 0;
	mul.lo.s64 	%rd6247, %rd1377, %rd6242;
	mul.hi.u64 	%rd6248, %rd1377, %rd6242;
	add.cc.s64 	%rd6249, %rd6246, %rd6231;
	addc.cc.s64 	%rd6250, %rd6164, 0;
	add.cc.s64 	%rd1386, %rd6249, %rd6247;
	addc.cc.s64 	%rd6251, %rd6250, %rd6248;
	mul.lo.s64 	%rd6252, %rd1376, %rd6242;
	mul.hi.u64 	%rd6253, %rd1376, %rd6242;
	add.cc.s64 	%rd6254, %rd6251, %rd6237;
	addc.cc.s64 	%rd6255, %rd6164, 0;
	add.cc.s64 	%rd1387, %rd6254, %rd6252;
	addc.cc.s64 	%rd6256, %rd6255, %rd6253;
	mul.lo.s64 	%rd6257, %rd1375, %rd6242;
	mul.hi.u64 	%rd6258, %rd1375, %rd6242;
	add.cc.s64 	%rd6259, %rd6256, %rd6239;
	addc.cc.s64 	%rd6260, %rd6164, 0;
	add.cc.s64 	%rd1388, %rd6259, %rd6257;
	addc.cc.s64 	%rd6261, %rd6260, %rd6258;
	add.s64 	%rd23155, %rd6241, %rd6261;
	setp.gt.u64 	%p562, %rd23155, %rd1375;
	@%p562 bra 	$L__BB0_599;
	setp.lt.u64 	%p563, %rd23155, %rd1375;
	mov.u64 	%rd23156, %rd1388;
	mov.u64 	%rd23157, %rd1387;
	mov.u64 	%rd23158, %rd1386;
	@%p563 bra 	$L__BB0_600;
	setp.lt.u64 	%p564, %rd1376, %rd1388;
	@%p564 bra 	$L__BB0_599;
	setp.gt.u64 	%p565, %rd1376, %rd1388;
	mov.u64 	%rd23156, %rd1388;
	mov.u64 	%rd23157, %rd1387;
	mov.u64 	%rd23158, %rd1386;
	@%p565 bra 	$L__BB0_600;
	setp.lt.u64 	%p566, %rd1377, %rd1387;
	@%p566 bra 	$L__BB0_599;
	setp.gt.u64 	%p567, %rd1377, %rd1387;
	setp.gt.u64 	%p568, %rd6028, %rd1386;
	or.pred  	%p569, %p567, %p568;
	mov.u64 	%rd23156, %rd1388;
	mov.u64 	%rd23157, %rd1387;
	mov.u64 	%rd23158, %rd1386;
	@%p569 bra 	$L__BB0_600;
$L__BB0_599:
	sub.s64 	%rd23158, %rd1386, %rd6028;
	setp.lt.u64 	%p570, %rd1386, %rd6028;
	selp.u64 	%rd6265, 1, 0, %p570;
	add.s64 	%rd6266, %rd1377, %rd6265;
	sub.s64 	%rd23157, %rd1387, %rd6266;
	setp.lt.u64 	%p571, %rd1387, %rd6266;
	selp.u64 	%rd6267, 1, 0, %p571;
	add.s64 	%rd6269, %rd1376, %rd6267;
	sub.s64 	%rd23156, %rd1388, %rd6269;
	setp.lt.u64 	%p572, %rd1388, %rd6269;
	selp.u64 	%rd6270, 1, 0, %p572;
	add.s64 	%rd6272, %rd1375, %rd6270;
	sub.s64 	%rd23155, %rd23155, %rd6272;
$L__BB0_600:
	sub.s64 	%rd23162, %rd23158, %rd23123;
	setp.lt.u64 	%p573, %rd23158, %rd23123;
	selp.u64 	%rd6273, 1, 0, %p573;
	add.s64 	%rd6274, %rd23124, %rd6273;
	sub.s64 	%rd23161, %rd23157, %rd6274;
	setp.lt.u64 	%p574, %rd23157, %rd6274;
	selp.u64 	%rd6275, 1, 0, %p574;
	add.s64 	%rd6276, %rd23125, %rd6275;
	sub.s64 	%rd23160, %rd23156, %rd6276;
	setp.lt.u64 	%p575, %rd23156, %rd6276;
	selp.u64 	%rd6277, 1, 0, %p575;
	add.s64 	%rd6278, %rd23126, %rd6277;
	sub.s64 	%rd23159, %rd23155, %rd6278;
	setp.ge.u64 	%p576, %rd23155, %rd6278;
	@%p576 bra 	$L__BB0_602;
	add.s64 	%rd1402, %rd23162, %rd6028;
	setp.ge.u64 	%p577, %rd1402, %rd23162;
	setp.lt.u64 	%p578, %rd1402, %rd23162;
	selp.u64 	%rd6280, 1, 0, %p578;
	add.s64 	%rd6281, %rd23161, %rd6280;
	add.s64 	%rd1403, %rd6281, %rd1377;
	setp.lt.u64 	%p579, %rd1403, %rd23161;
	setp.eq.s64 	%p580, %rd1403, %rd23161;
	selp.u32 	%r190, -1, 0, %p580;
	selp.u32 	%r191, -1, 0, %p579;
	selp.b32 	%r192, %r191, %r190, %p577;
	and.b32  	%r194, %r192, 1;
	setp.eq.b32 	%p581, %r194, 1;
	or.pred  	%p582, %p579, %p581;
	selp.u64 	%rd6282, 1, 0, %p582;
	add.s64 	%rd6283, %rd23160, %rd6282;
	add.s64 	%rd1404, %rd6283, %rd1376;
	setp.ge.u64 	%p583, %rd1404, %rd23160;
	setp.lt.u64 	%p584, %rd1404, %rd23160;
	setp.eq.s64 	%p585, %rd1404, %rd23160;
	selp.u32 	%r195, -1, 0, %p584;
	selp.u32 	%r196, -1, 0, %p585;
	selp.b32 	%r197, %r196, %r195, %p582;
	selp.b32 	%r198, %r197, %r195, %p583;
	cvt.u64.u32 	%rd6285, %r198;
	and.b64  	%rd6286, %rd6285, 1;
	add.s64 	%rd6287, %rd23159, %rd6286;
	add.s64 	%rd23159, %rd6287, %rd1375;
	mov.u64 	%rd23160, %rd1404;
	mov.u64 	%rd23161, %rd1403;
	mov.u64 	%rd23162, %rd1402;
$L__BB0_602:
	sub.s64 	%rd23266, %rd23162, %rd23123;
	setp.lt.u64 	%p586, %rd23162, %rd23123;
	selp.u64 	%rd6289, 1, 0, %p586;
	add.s64 	%rd6290, %rd23124, %rd6289;
	sub.s64 	%rd23265, %rd23161, %rd6290;
	setp.lt.u64 	%p587, %rd23161, %rd6290;
	selp.u64 	%rd6291, 1, 0, %p587;
	add.s64 	%rd6292, %rd23125, %rd6291;
	sub.s64 	%rd23264, %rd23160, %rd6292;
	setp.lt.u64 	%p588, %rd23160, %rd6292;
	selp.u64 	%rd6293, 1, 0, %p588;
	add.s64 	%rd6294, %rd23126, %rd6293;
	sub.s64 	%rd23263, %rd23159, %rd6294;
	setp.ge.u64 	%p589, %rd23159, %rd6294;
	@%p589 bra 	$L__BB0_604;
	add.s64 	%rd1414, %rd23266, %rd6028;
	setp.ge.u64 	%p590, %rd1414, %rd23266;
	setp.lt.u64 	%p591, %rd1414, %rd23266;
	selp.u64 	%rd6296, 1, 0, %p591;
	add.s64 	%rd6297, %rd23265, %rd6296;
	add.s64 	%rd1415, %rd6297, %rd1377;
	setp.lt.u64 	%p592, %rd1415, %rd23265;
	setp.eq.s64 	%p593, %rd1415, %rd23265;
	selp.u32 	%r199, -1, 0, %p593;
	selp.u32 	%r200, -1, 0, %p592;
	selp.b32 	%r201, %r200, %r199, %p590;
	and.b32  	%r203, %r201, 1;
	setp.eq.b32 	%p594, %r203, 1;
	or.pred  	%p595, %p592, %p594;
	selp.u64 	%rd6298, 1, 0, %p595;
	add.s64 	%rd6299, %rd23264, %rd6298;
	add.s64 	%rd1416, %rd6299, %rd1376;
	setp.ge.u64 	%p596, %rd1416, %rd23264;
	setp.lt.u64 	%p597, %rd1416, %rd23264;
	setp.eq.s64 	%p598, %rd1416, %rd23264;
	selp.u32 	%r204, -1, 0, %p597;
	selp.u32 	%r205, -1, 0, %p598;
	selp.b32 	%r206, %r205, %r204, %p595;
	selp.b32 	%r207, %r206, %r204, %p596;
	cvt.u64.u32 	%rd6301, %r207;
	and.b64  	%rd6302, %rd6301, 1;
	add.s64 	%rd6303, %rd23263, %rd6302;
	add.s64 	%rd23263, %rd6303, %rd1375;
	mov.u64 	%rd23264, %rd1416;
	mov.u64 	%rd23265, %rd1415;
	mov.u64 	%rd23266, %rd1414;
$L__BB0_604:
	sub.s64 	%rd23167, %rd23123, %rd23266;
	setp.lt.u64 	%p599, %rd23123, %rd23266;
	selp.u64 	%rd6305, 1, 0, %p599;
	add.s64 	%rd6306, %rd23265, %rd6305;
	sub.s64 	%rd23168, %rd23124, %rd6306;
	setp.lt.u64 	%p600, %rd23124, %rd6306;
	selp.u64 	%rd6307, 1, 0, %p600;
	add.s64 	%rd6308, %rd23264, %rd6307;
	sub.s64 	%rd23169, %rd23125, %rd6308;
	setp.lt.u64 	%p601, %rd23125, %rd6308;
	selp.u64 	%rd6309, 1, 0, %p601;
	add.s64 	%rd6310, %rd23263, %rd6309;
	sub.s64 	%rd23170, %rd23126, %rd6310;
	setp.ge.u64 	%p602, %rd23126, %rd6310;
	@%p602 bra 	$L__BB0_606;
	add.s64 	%rd1426, %rd23167, %rd6028;
	setp.ge.u64 	%p603, %rd1426, %rd23167;
	setp.lt.u64 	%p604, %rd1426, %rd23167;
	selp.u64 	%rd6312, 1, 0, %p604;
	add.s64 	%rd6313, %rd23168, %rd6312;
	add.s64 	%rd1427, %rd6313, %rd1377;
	setp.lt.u64 	%p605, %rd1427, %rd23168;
	setp.eq.s64 	%p606, %rd1427, %rd23168;
	selp.u32 	%r208, -1, 0, %p606;
	selp.u32 	%r209, -1, 0, %p605;
	selp.b32 	%r210, %r209, %r208, %p603;
	and.b32  	%r212, %r210, 1;
	setp.eq.b32 	%p607, %r212, 1;
	or.pred  	%p608, %p605, %p607;
	selp.u64 	%rd6314, 1, 0, %p608;
	add.s64 	%rd6315, %rd23169, %rd6314;
	add.s64 	%rd1428, %rd6315, %rd1376;
	setp.ge.u64 	%p609, %rd1428, %rd23169;
	setp.lt.u64 	%p610, %rd1428, %rd23169;
	setp.eq.s64 	%p611, %rd1428, %rd23169;
	selp.u32 	%r213, -1, 0, %p610;
	selp.u32 	%r214, -1, 0, %p611;
	selp.b32 	%r215, %r214, %r213, %p608;
	selp.b32 	%r216, %r215, %r213, %p609;
	cvt.u64.u32 	%rd6317, %r216;
	and.b64  	%rd6318, %rd6317, 1;
	add.s64 	%rd6319, %rd23170, %rd6318;
	add.s64 	%rd23170, %rd6319, %rd1375;
	mov.u64 	%rd23167, %rd1426;
	mov.u64 	%rd23168, %rd1427;
	mov.u64 	%rd23169, %rd1428;
$L__BB0_606:
	ld.const.u64 	%rd1434, [P_CONST+24];
	ld.const.u64 	%rd1435, [P_CONST+16];
	ld.const.u64 	%rd1436, [P_CONST+8];
	ld.const.u64 	%rd1437, [P_CONST];
	shr.u64 	%rd6321, %rd23167, 32;
	and.b64  	%rd6322, %rd23167, 4294967295;
	mul.lo.s64 	%rd6323, %rd6322, %rd1378;
	mul.lo.s64 	%rd6324, %rd6321, %rd1378;
	mul.lo.s64 	%rd6325, %rd6322, %rd1379;
	shr.u64 	%rd6326, %rd6323, 32;
	and.b64  	%rd6327, %rd6324, 4294967295;
	add.s64 	%rd6328, %rd6326, %rd6327;
	and.b64  	%rd6329, %rd6325, 4294967295;
	add.s64 	%rd6330, %rd6328, %rd6329;
	shr.u64 	%rd6331, %rd6324, 32;
	mad.lo.s64 	%rd6332, %rd6321, %rd1379, %rd6331;
	shr.u64 	%rd6333, %rd6325, 32;
	add.s64 	%rd6334, %rd6332, %rd6333;
	shr.u64 	%rd6335, %rd6330, 32;
	shl.b64 	%rd6336, %rd6330, 32;
	and.b64  	%rd6337, %rd6323, 4294967295;
	or.b64  	%rd6338, %rd6336, %rd6337;
	add.s64 	%rd6339, %rd6334, %rd6335;
	shr.u64 	%rd6340, %rd23168, 32;
	and.b64  	%rd6341, %rd23168, 4294967295;
	mul.lo.s64 	%rd6342, %rd6341, %rd1378;
	mul.lo.s64 	%rd6343, %rd6340, %rd1378;
	mul.lo.s64 	%rd6344, %rd6341, %rd1379;
	shr.u64 	%rd6345, %rd6342, 32;
	and.b64  	%rd6346, %rd6343, 4294967295;
	add.s64 	%rd6347, %rd6345, %rd6346;
	and.b64  	%rd6348, %rd6344, 4294967295;
	add.s64 	%rd6349, %rd6347, %rd6348;
	shr.u64 	%rd6350, %rd6343, 32;
	mad.lo.s64 	%rd6351, %rd6340, %rd1379, %rd6350;
	shr.u64 	%rd6352, %rd6344, 32;
	add.s64 	%rd6353, %rd6351, %rd6352;
	shr.u64 	%rd6354, %rd6349, 32;
	shl.b64 	%rd6355, %rd6349, 32;
	and.b64  	%rd6356, %rd6342, 4294967295;
	or.b64  	%rd6357, %rd6355, %rd6356;
	add.s64 	%rd6358, %rd6353, %rd6354;
	shr.u64 	%rd6359, %rd23169, 32;
	and.b64  	%rd6360, %rd23169, 4294967295;
	mul.lo.s64 	%rd6361, %rd6360, %rd1378;
	mul.lo.s64 	%rd6362, %rd6359, %rd1378;
	mul.lo.s64 	%rd6363, %rd6360, %rd1379;
	shr.u64 	%rd6364, %rd6361, 32;
	and.b64  	%rd6365, %rd6362, 4294967295;
	add.s64 	%rd6366, %rd6364, %rd6365;
	and.b64  	%rd6367, %rd6363, 4294967295;
	add.s64 	%rd6368, %rd6366, %rd6367;
	shr.u64 	%rd6369, %rd6362, 32;
	mad.lo.s64 	%rd6370, %rd6359, %rd1379, %rd6369;
	shr.u64 	%rd6371, %rd6363, 32;
	add.s64 	%rd6372, %rd6370, %rd6371;
	shr.u64 	%rd6373, %rd6368, 32;
	shl.b64 	%rd6374, %rd6368, 32;
	and.b64  	%rd6375, %rd6361, 4294967295;
	or.b64  	%rd6376, %rd6374, %rd6375;
	add.s64 	%rd6377, %rd6372, %rd6373;
	shr.u64 	%rd6378, %rd23170, 32;
	and.b64  	%rd6379, %rd23170, 4294967295;
	mul.lo.s64 	%rd6380, %rd6379, %rd1378;
	mul.lo.s64 	%rd6381, %rd6378, %rd1378;
	mul.lo.s64 	%rd6382, %rd6379, %rd1379;
	shr.u64 	%rd6383, %rd6380, 32;
	and.b64  	%rd6384, %rd6381, 4294967295;
	add.s64 	%rd6385, %rd6383, %rd6384;
	and.b64  	%rd6386, %rd6382, 4294967295;
	add.s64 	%rd6387, %rd6385, %rd6386;
	shr.u64 	%rd6388, %rd6381, 32;
	mad.lo.s64 	%rd6389, %rd6378, %rd1379, %rd6388;
	shr.u64 	%rd6390, %rd6382, 32;
	add.s64 	%rd6391, %rd6389, %rd6390;
	shr.u64 	%rd6392, %rd6387, 32;
	shl.b64 	%rd6393, %rd6387, 32;
	and.b64  	%rd6394, %rd6380, 4294967295;
	or.b64  	%rd6395, %rd6393, %rd6394;
	add.s64 	%rd6396, %rd6391, %rd6392;
	mul.lo.s64 	%rd6397, %rd6322, %rd1381;
	mul.lo.s64 	%rd6398, %rd6321, %rd1381;
	mul.lo.s64 	%rd6399, %rd6322, %rd1380;
	shr.u64 	%rd6400, %rd6397, 32;
	and.b64  	%rd6401, %rd6398, 4294967295;
	add.s64 	%rd6402, %rd6400, %rd6401;
	and.b64  	%rd6403, %rd6399, 4294967295;
	add.s64 	%rd6404, %rd6402, %rd6403;
	shr.u64 	%rd6405, %rd6398, 32;
	mad.lo.s64 	%rd6406, %rd6321, %rd1380, %rd6405;
	shr.u64 	%rd6407, %rd6399, 32;
	add.s64 	%rd6408, %rd6406, %rd6407;
	shr.u64 	%rd6409, %rd6404, 32;
	shl.b64 	%rd6410, %rd6404, 32;
	and.b64  	%rd6411, %rd6397, 4294967295;
	or.b64  	%rd6412, %rd6410, %rd6411;
	add.s64 	%rd6413, %rd6357, %rd6412;
	setp.lt.u64 	%p612, %rd6413, %rd6357;
	selp.u64 	%rd6414, 1, 0, %p612;
	add.s64 	%rd6415, %rd6408, %rd6358;
	add.s64 	%rd6416, %rd6415, %rd6409;
	add.s64 	%rd6417, %rd6416, %rd6414;
	mul.lo.s64 	%rd6418, %rd6341, %rd1381;
	mul.lo.s64 	%rd6419, %rd6340, %rd1381;
	mul.lo.s64 	%rd6420, %rd6341, %rd1380;
	shr.u64 	%rd6421, %rd6418, 32;
	and.b64  	%rd6422, %rd6419, 4294967295;
	add.s64 	%rd6423, %rd6421, %rd6422;
	and.b64  	%rd6424, %rd6420, 4294967295;
	add.s64 	%rd6425, %rd6423, %rd6424;
	shr.u64 	%rd6426, %rd6419, 32;
	mad.lo.s64 	%rd6427, %rd6340, %rd1380, %rd6426;
	shr.u64 	%rd6428, %rd6420, 32;
	add.s64 	%rd6429, %rd6427, %rd6428;
	shr.u64 	%rd6430, %rd6425, 32;
	shl.b64 	%rd6431, %rd6425, 32;
	and.b64  	%rd6432, %rd6418, 4294967295;
	or.b64  	%rd6433, %rd6431, %rd6432;
	add.s64 	%rd6434, %rd6376, %rd6414;
	add.s64 	%rd6435, %rd6434, %rd6433;
	max.u64 	%rd6436, %rd6376, %rd6434;
	setp.gt.u64 	%p613, %rd6436, %rd6435;
	selp.u64 	%rd6437, 1, 0, %p613;
	add.s64 	%rd6438, %rd6429, %rd6377;
	add.s64 	%rd6439, %rd6438, %rd6430;
	add.s64 	%rd6440, %rd6439, %rd6437;
	mul.lo.s64 	%rd6441, %rd6360, %rd1381;
	mul.lo.s64 	%rd6442, %rd6359, %rd1381;
	mul.lo.s64 	%rd6443, %rd6360, %rd1380;
	shr.u64 	%rd6444, %rd6441, 32;
	and.b64  	%rd6445, %rd6442, 4294967295;
	add.s64 	%rd6446, %rd6444, %rd6445;
	and.b64  	%rd6447, %rd6443, 4294967295;
	add.s64 	%rd6448, %rd6446, %rd6447;
	shr.u64 	%rd6449, %rd6442, 32;
	mad.lo.s64 	%rd6450, %rd6359, %rd1380, %rd6449;
	shr.u64 	%rd6451, %rd6443, 32;
	add.s64 	%rd6452, %rd6450, %rd6451;
	shr.u64 	%rd6453, %rd6448, 32;
	shl.b64 	%rd6454, %rd6448, 32;
	and.b64  	%rd6455, %rd6441, 4294967295;
	or.b64  	%rd6456, %rd6454, %rd6455;
	add.s64 	%rd6457, %rd6395, %rd6437;
	add.s64 	%rd6458, %rd6457, %rd6456;
	max.u64 	%rd6459, %rd6395, %rd6457;
	setp.gt.u64 	%p614, %rd6459, %rd6458;
	selp.u64 	%rd6460, 1, 0, %p614;
	add.s64 	%rd6461, %rd6452, %rd6396;
	add.s64 	%rd6462, %rd6461, %rd6453;
	add.s64 	%rd6463, %rd6462, %rd6460;
	mul.lo.s64 	%rd6464, %rd6322, %rd1383;
	mul.lo.s64 	%rd6465, %rd6321, %rd1383;
	mul.lo.s64 	%rd6466, %rd6322, %rd1382;
	shr.u64 	%rd6467, %rd6464, 32;
	and.b64  	%rd6468, %rd6465, 4294967295;
	add.s64 	%rd6469, %rd6467, %rd6468;
	and.b64  	%rd6470, %rd6466, 4294967295;
	add.s64 	%rd6471, %rd6469, %rd6470;
	shr.u64 	%rd6472, %rd6465, 32;
	mad.lo.s64 	%rd6473, %rd6321, %rd1382, %rd6472;
	shr.u64 	%rd6474, %rd6466, 32;
	add.s64 	%rd6475, %rd6473, %rd6474;
	shr.u64 	%rd6476, %rd6471, 32;
	shl.b64 	%rd6477, %rd6471, 32;
	and.b64  	%rd6478, %rd6464, 4294967295;
	or.b64  	%rd6479, %rd6477, %rd6478;
	add.s64 	%rd6480, %rd6435, %rd6479;
	setp.lt.u64 	%p615, %rd6480, %rd6435;
	selp.u64 	%rd6481, 1, 0, %p615;
	add.s64 	%rd6482, %rd6475, %rd6440;
	add.s64 	%rd6483, %rd6482, %rd6476;
	add.s64 	%rd6484, %rd6483, %rd6481;
	mul.lo.s64 	%rd6485, %rd6341, %rd1383;
	mul.lo.s64 	%rd6486, %rd6340, %rd1383;
	mul.lo.s64 	%rd6487, %rd6341, %rd1382;
	shr.u64 	%rd6488, %rd6485, 32;
	and.b64  	%rd6489, %rd6486, 4294967295;
	add.s64 	%rd6490, %rd6488, %rd6489;
	and.b64  	%rd6491, %rd6487, 4294967295;
	add.s64 	%rd6492, %rd6490, %rd6491;
	shr.u64 	%rd6493, %rd6486, 32;
	mad.lo.s64 	%rd6494, %rd6340, %rd1382, %rd6493;
	shr.u64 	%rd6495, %rd6487, 32;
	add.s64 	%rd6496, %rd6494, %rd6495;
	shr.u64 	%rd6497, %rd6492, 32;
	shl.b64 	%rd6498, %rd6492, 32;
	and.b64  	%rd6499, %rd6485, 4294967295;
	or.b64  	%rd6500, %rd6498, %rd6499;
	add.s64 	%rd6501, %rd6458, %rd6481;
	add.s64 	%rd6502, %rd6501, %rd6500;
	max.u64 	%rd6503, %rd6458, %rd6501;
	setp.gt.u64 	%p616, %rd6503, %rd6502;
	selp.u64 	%rd6504, 1, 0, %p616;
	add.s64 	%rd6505, %rd6496, %rd6463;
	add.s64 	%rd6506, %rd6505, %rd6497;
	add.s64 	%rd6507, %rd6506, %rd6504;
	mul.lo.s64 	%rd6508, %rd6322, %rd1385;
	mul.lo.s64 	%rd6509, %rd6321, %rd1385;
	mul.lo.s64 	%rd6510, %rd6322, %rd1384;
	shr.u64 	%rd6511, %rd6508, 32;
	and.b64  	%rd6512, %rd6509, 4294967295;
	add.s64 	%rd6513, %rd6511, %rd6512;
	and.b64  	%rd6514, %rd6510, 4294967295;
	add.s64 	%rd6515, %rd6513, %rd6514;
	shr.u64 	%rd6516, %rd6509, 32;
	mad.lo.s64 	%rd6517, %rd6321, %rd1384, %rd6516;
	shr.u64 	%rd6518, %rd6510, 32;
	add.s64 	%rd6519, %rd6517, %rd6518;
	shr.u64 	%rd6520, %rd6515, 32;
	shl.b64 	%rd6521, %rd6515, 32;
	and.b64  	%rd6522, %rd6508, 4294967295;
	or.b64  	%rd6523, %rd6521, %rd6522;
	add.s64 	%rd6524, %rd6502, %rd6523;
	setp.lt.u64 	%p617, %rd6524, %rd6502;
	selp.u64 	%rd6525, 1, 0, %p617;
	add.s64 	%rd6526, %rd6519, %rd6507;
	add.s64 	%rd6527, %rd6526, %rd6520;
	add.s64 	%rd6528, %rd6527, %rd6525;
	ld.const.u64 	%rd6529, [MU_P];
	mul.lo.s64 	%rd6530, %rd6529, %rd6338;
	mul.lo.s64 	%rd6531, %rd1437, %rd6530;
	mul.hi.u64 	%rd6532, %rd1437, %rd6530;
	add.cc.s64 	%rd6533, %rd6531, %rd6338;
	addc.cc.s64 	%rd6534, %rd6532, 0;
	mul.lo.s64 	%rd6535, %rd1436, %rd6530;
	mul.hi.u64 	%rd6536, %rd1436, %rd6530;
	mov.b64 	%rd6537, 0;
	add.cc.s64 	%rd6538, %rd6534, %rd6413;
	addc.cc.s64 	%rd6539, %rd6537, 0;
	add.cc.s64 	%rd6540, %rd6538, %rd6535;
	addc.cc.s64 	%rd6541, %rd6539, %rd6536;
	mul.lo.s64 	%rd6542, %rd1435, %rd6530;
	mul.hi.u64 	%rd6543, %rd1435, %rd6530;
	add.cc.s64 	%rd6544, %rd6541, %rd6480;
	addc.cc.s64 	%rd6545, %rd6537, 0;
	add.cc.s64 	%rd6546, %rd6544, %rd6542;
	addc.cc.s64 	%rd6547, %rd6545, %rd6543;
	mul.lo.s64 	%rd6548, %rd1434, %rd6530;
	mul.hi.u64 	%rd6549, %rd1434, %rd6530;
	add.cc.s64 	%rd6550, %rd6547, %rd6524;
	addc.cc.s64 	%rd6551, %rd6537, 0;
	add.cc.s64 	%rd6552, %rd6550, %rd6548;
	addc.cc.s64 	%rd6553, %rd6551, %rd6549;
	add.s64 	%rd6554, %rd6339, %rd6553;
	setp.lt.u64 	%p618, %rd6554, %rd6339;
	selp.u64 	%rd6555, 1, 0, %p618;
	add.s64 	%rd6556, %rd6417, %rd6555;
	setp.lt.u64 	%p619, %rd6556, %rd6417;
	selp.u64 	%rd6557, 1, 0, %p619;
	add.s64 	%rd6558, %rd6484, %rd6557;
	setp.lt.u64 	%p620, %rd6558, %rd6484;
	selp.u64 	%rd6559, 1, 0, %p620;
	add.s64 	%rd6560, %rd6528, %rd6559;
	mul.lo.s64 	%rd6561, %rd6529, %rd6540;
	mul.lo.s64 	%rd6562, %rd1437, %rd6561;
	mul.hi.u64 	%rd6563, %rd1437, %rd6561;
	add.cc.s64 	%rd6564, %rd6562, %rd6540;
	addc.cc.s64 	%rd6565, %rd6563, 0;
	mul.lo.s64 	%rd6566, %rd1436, %rd6561;
	mul.hi.u64 	%rd6567, %rd1436, %rd6561;
	add.cc.s64 	%rd6568, %rd6565, %rd6546;
	addc.cc.s64 	%rd6569, %rd6537, 0;
	add.cc.s64 	%rd6570, %rd6568, %rd6566;
	addc.cc.s64 	%rd6571, %rd6569, %rd6567;
	mul.lo.s64 	%rd6572, %rd1435, %rd6561;
	mul.hi.u64 	%rd6573, %rd1435, %rd6561;
	add.cc.s64 	%rd6574, %rd6571, %rd6552;
	addc.cc.s64 	%rd6575, %rd6537, 0;
	add.cc.s64 	%rd6576, %rd6574, %rd6572;
	addc.cc.s64 	%rd6577, %rd6575, %rd6573;
	mul.lo.s64 	%rd6578, %rd1434, %rd6561;
	mul.hi.u64 	%rd6579, %rd1434, %rd6561;
	add.cc.s64 	%rd6580, %rd6577, %rd6554;
	addc.cc.s64 	%rd6581, %rd6537, 0;
	add.cc.s64 	%rd6582, %rd6580, %rd6578;
	addc.cc.s64 	%rd6583, %rd6581, %rd6579;
	add.s64 	%rd6584, %rd6556, %rd6583;
	setp.lt.u64 	%p621, %rd6584, %rd6556;
	selp.u64 	%rd6585, 1, 0, %p621;
	add.s64 	%rd6586, %rd6558, %rd6585;
	setp.lt.u64 	%p622, %rd6586, %rd6558;
	selp.u64 	%rd6587, 1, 0, %p622;
	add.s64 	%rd6588, %rd6560, %rd6587;
	mul.lo.s64 	%rd6589, %rd6529, %rd6570;
	mul.lo.s64 	%rd6590, %rd1437, %rd6589;
	mul.hi.u64 	%rd6591, %rd1437, %rd6589;
	add.cc.s64 	%rd6592, %rd6590, %rd6570;
	addc.cc.s64 	%rd6593, %rd6591, 0;
	mul.lo.s64 	%rd6594, %rd1436, %rd6589;
	mul.hi.u64 	%rd6595, %rd1436, %rd6589;
	add.cc.s64 	%rd6596, %rd6593, %rd6576;
	addc.cc.s64 	%rd6597, %rd6537, 0;
	add.cc.s64 	%rd6598, %rd6596, %rd6594;
	addc.cc.s64 	%rd6599, %rd6597, %rd6595;
	mul.lo.s64 	%rd6600, %rd1435, %rd6589;
	mul.hi.u64 	%rd6601, %rd1435, %rd6589;
	add.cc.s64 	%rd6602, %rd6599, %rd6582;
	addc.cc.s64 	%rd6603, %rd6537, 0;
	add.cc.s64 	%rd6604, %rd6602, %rd6600;
	addc.cc.s64 	%rd6605, %rd6603, %rd6601;
	mul.lo.s64 	%rd6606, %rd1434, %rd6589;
	mul.hi.u64 	%rd6607, %rd1434, %rd6589;
	add.cc.s64 	%rd6608, %rd6605, %rd6584;
	addc.cc.s64 	%rd6609, %rd6537, 0;
	add.cc.s64 	%rd6610, %rd6608, %rd6606;
	addc.cc.s64 	%rd6611, %rd6609, %rd6607;
	add.s64 	%rd6612, %rd6586, %rd6611;
	setp.lt.u64 	%p623, %rd6612, %rd6586;
	selp.u64 	%rd6613, 1, 0, %p623;
	add.s64 	%rd6614, %rd6588, %rd6613;
	mul.lo.s64 	%rd6615, %rd6529, %rd6598;
	mul.lo.s64 	%rd6616, %rd1437, %rd6615;
	mul.hi.u64 	%rd6617, %rd1437, %rd6615;
	add.cc.s64 	%rd6618, %rd6616, %rd6598;
	addc.cc.s64 	%rd6619, %rd6617, 0;
	mul.lo.s64 	%rd6620, %rd1436, %rd6615;
	mul.hi.u64 	%rd6621, %rd1436, %rd6615;
	add.cc.s64 	%rd6622, %rd6619, %rd6604;
	addc.cc.s64 	%rd6623, %rd6537, 0;
	add.cc.s64 	%rd1438, %rd6622, %rd6620;
	addc.cc.s64 	%rd6624, %rd6623, %rd6621;
	mul.lo.s64 	%rd6625, %rd1435, %rd6615;
	mul.hi.u64 	%rd6626, %rd1435, %rd6615;
	add.cc.s64 	%rd6627, %rd6624, %rd6610;
	addc.cc.s64 	%rd6628, %rd6537, 0;
	add.cc.s64 	%rd1439, %rd6627, %rd6625;
	addc.cc.s64 	%rd6629, %rd6628, %rd6626;
	mul.lo.s64 	%rd6630, %rd1434, %rd6615;
	mul.hi.u64 	%rd6631, %rd1434, %rd6615;
	add.cc.s64 	%rd6632, %rd6629, %rd6612;
	addc.cc.s64 	%rd6633, %rd6537, 0;
	add.cc.s64 	%rd1440, %rd6632, %rd6630;
	addc.cc.s64 	%rd6634, %rd6633, %rd6631;
	add.s64 	%rd23171, %rd6614, %rd6634;
	setp.gt.u64 	%p624, %rd23171, %rd1434;
	@%p624 bra 	$L__BB0_612;
	setp.lt.u64 	%p625, %rd23171, %rd1434;
	mov.u64 	%rd23172, %rd1440;
	mov.u64 	%rd23173, %rd1439;
	mov.u64 	%rd23174, %rd1438;
	@%p625 bra 	$L__BB0_613;
	setp.lt.u64 	%p626, %rd1435, %rd1440;
	@%p626 bra 	$L__BB0_612;
	setp.gt.u64 	%p627, %rd1435, %rd1440;
	mov.u64 	%rd23172, %rd1440;
	mov.u64 	%rd23173, %rd1439;
	mov.u64 	%rd23174, %rd1438;
	@%p627 bra 	$L__BB0_613;
	setp.lt.u64 	%p628, %rd1436, %rd1439;
	@%p628 bra 	$L__BB0_612;
	setp.gt.u64 	%p629, %rd1436, %rd1439;
	setp.gt.u64 	%p630, %rd1437, %rd1438;
	or.pred  	%p631, %p629, %p630;
	mov.u64 	%rd23172, %rd1440;
	mov.u64 	%rd23173, %rd1439;
	mov.u64 	%rd23174, %rd1438;
	@%p631 bra 	$L__BB0_613;
$L__BB0_612:
	sub.s64 	%rd23174, %rd1438, %rd1437;
	setp.lt.u64 	%p632, %rd1438, %rd1437;
	selp.u64 	%rd6635, 1, 0, %p632;
	add.s64 	%rd6636, %rd1436, %rd6635;
	sub.s64 	%rd23173, %rd1439, %rd6636;
	setp.lt.u64 	%p633, %rd1439, %rd6636;
	selp.u64 	%rd6637, 1, 0, %p633;
	add.s64 	%rd6638, %rd1435, %rd6637;
	sub.s64 	%rd23172, %rd1440, %rd6638;
	setp.lt.u64 	%p634, %rd1440, %rd6638;
	selp.u64 	%rd6639, 1, 0, %p634;
	add.s64 	%rd6640, %rd1434, %rd6639;
	sub.s64 	%rd23171, %rd23171, %rd6640;
$L__BB0_613:
	sub.s64 	%rd23262, %rd23174, %rd23139;
	setp.lt.u64 	%p635, %rd23174, %rd23139;
	selp.u64 	%rd6641, 1, 0, %p635;
	add.s64 	%rd6642, %rd23140, %rd6641;
	sub.s64 	%rd23261, %rd23173, %rd6642;
	setp.lt.u64 	%p636, %rd23173, %rd6642;
	selp.u64 	%rd6643, 1, 0, %p636;
	add.s64 	%rd6644, %rd23141, %rd6643;
	sub.s64 	%rd23260, %rd23172, %rd6644;
	setp.lt.u64 	%p637, %rd23172, %rd6644;
	selp.u64 	%rd6645, 1, 0, %p637;
	add.s64 	%rd6646, %rd23142, %rd6645;
	sub.s64 	%rd23259, %rd23171, %rd6646;
	setp.ge.u64 	%p638, %rd23171, %rd6646;
	@%p638 bra 	$L__BB0_615;
	add.s64 	%rd1454, %rd23262, %rd1437;
	setp.ge.u64 	%p639, %rd1454, %rd23262;
	setp.lt.u64 	%p640, %rd1454, %rd23262;
	selp.u64 	%rd6647, 1, 0, %p640;
	add.s64 	%rd6648, %rd23261, %rd6647;
	add.s64 	%rd1455, %rd6648, %rd1436;
	setp.lt.u64 	%p641, %rd1455, %rd23261;
	setp.eq.s64 	%p642, %rd1455, %rd23261;
	selp.u32 	%r217, -1, 0, %p642;
	selp.u32 	%r218, -1, 0, %p641;
	selp.b32 	%r219, %r218, %r217, %p639;
	and.b32  	%r221, %r219, 1;
	setp.eq.b32 	%p643, %r221, 1;
	or.pred  	%p644, %p641, %p643;
	selp.u64 	%rd6649, 1, 0, %p644;
	add.s64 	%rd6650, %rd23260, %rd6649;
	add.s64 	%rd1456, %rd6650, %rd1435;
	setp.ge.u64 	%p645, %rd1456, %rd23260;
	setp.lt.u64 	%p646, %rd1456, %rd23260;
	setp.eq.s64 	%p647, %rd1456, %rd23260;
	selp.u32 	%r222, -1, 0, %p646;
	selp.u32 	%r223, -1, 0, %p647;
	selp.b32 	%r224, %r223, %r222, %p644;
	selp.b32 	%r225, %r224, %r222, %p645;
	cvt.u64.u32 	%rd6651, %r225;
	and.b64  	%rd6652, %rd6651, 1;
	add.s64 	%rd6653, %rd23259, %rd6652;
	add.s64 	%rd23259, %rd6653, %rd1434;
	mov.u64 	%rd23260, %rd1456;
	mov.u64 	%rd23261, %rd1455;
	mov.u64 	%rd23262, %rd1454;
$L__BB0_615:
	mul.lo.s64 	%rd6654, %rd1062, %rd1145;
	mul.lo.s64 	%rd6655, %rd1063, %rd1145;
	mul.lo.s64 	%rd6656, %rd1062, %rd1146;
	shr.u64 	%rd6657, %rd6654, 32;
	and.b64  	%rd6658, %rd6655, 4294967295;
	add.s64 	%rd6659, %rd6657, %rd6658;
	and.b64  	%rd6660, %rd6656, 4294967295;
	add.s64 	%rd6661, %rd6659, %rd6660;
	shr.u64 	%rd6662, %rd6655, 32;
	mad.lo.s64 	%rd6663, %rd1063, %rd1146, %rd6662;
	shr.u64 	%rd6664, %rd6656, 32;
	add.s64 	%rd6665, %rd6663, %rd6664;
	shr.u64 	%rd6666, %rd6661, 32;
	shl.b64 	%rd6667, %rd6661, 32;
	and.b64  	%rd6668, %rd6654, 4294967295;
	or.b64  	%rd6669, %rd6667, %rd6668;
	add.s64 	%rd6670, %rd6665, %rd6666;
	mul.lo.s64 	%rd6671, %rd1065, %rd1145;
	mul.lo.s64 	%rd6672, %rd1064, %rd1145;
	mul.lo.s64 	%rd6673, %rd1065, %rd1146;
	shr.u64 	%rd6674, %rd6671, 32;
	and.b64  	%rd6675, %rd6672, 4294967295;
	add.s64 	%rd6676, %rd6674, %rd6675;
	and.b64  	%rd6677, %rd6673, 4294967295;
	add.s64 	%rd6678, %rd6676, %rd6677;
	shr.u64 	%rd6679, %rd6672, 32;
	mad.lo.s64 	%rd6680, %rd1064, %rd1146, %rd6679;
	shr.u64 	%rd6681, %rd6673, 32;
	add.s64 	%rd6682, %rd6680, %rd6681;
	shr.u64 	%rd6683, %rd6678, 32;
	shl.b64 	%rd6684, %rd6678, 32;
	and.b64  	%rd6685, %rd6671, 4294967295;
	or.b64  	%rd6686, %rd6684, %rd6685;
	add.s64 	%rd6687, %rd6682, %rd6683;
	mul.lo.s64 	%rd6688, %rd1067, %rd1145;
	mul.lo.s64 	%rd6689, %rd1066, %rd1145;
	mul.lo.s64 	%rd6690, %rd1067, %rd1146;
	shr.u64 	%rd6691, %rd6688, 32;
	and.b64  	%rd6692, %rd6689, 4294967295;
	add.s64 	%rd6693, %rd6691, %rd6692;
	and.b64  	%rd6694, %rd6690, 4294967295;
	add.s64 	%rd6695, %rd6693, %rd6694;
	shr.u64 	%rd6696, %rd6689, 32;
	mad.lo.s64 	%rd6697, %rd1066, %rd1146, %rd6696;
	shr.u64 	%rd6698, %rd6690, 32;
	add.s64 	%rd6699, %rd6697, %rd6698;
	shr.u64 	%rd6700, %rd6695, 32;
	shl.b64 	%rd6701, %rd6695, 32;
	and.b64  	%rd6702, %rd6688, 4294967295;
	or.b64  	%rd6703, %rd6701, %rd6702;
	add.s64 	%rd6704, %rd6699, %rd6700;
	mul.lo.s64 	%rd6705, %rd1069, %rd1145;
	mul.lo.s64 	%rd6706, %rd1068, %rd1145;
	mul.lo.s64 	%rd6707, %rd1069, %rd1146;
	shr.u64 	%rd6708, %rd6705, 32;
	and.b64  	%rd6709, %rd6706, 4294967295;
	add.s64 	%rd6710, %rd6708, %rd6709;
	and.b64  	%rd6711, %rd6707, 4294967295;
	add.s64 	%rd6712, %rd6710, %rd6711;
	shr.u64 	%rd6713, %rd6706, 32;
	mad.lo.s64 	%rd6714, %rd1068, %rd1146, %rd6713;
	shr.u64 	%rd6715, %rd6707, 32;
	add.s64 	%rd6716, %rd6714, %rd6715;
	shr.u64 	%rd6717, %rd6712, 32;
	shl.b64 	%rd6718, %rd6712, 32;
	and.b64  	%rd6719, %rd6705, 4294967295;
	or.b64  	%rd6720, %rd6718, %rd6719;
	add.s64 	%rd6721, %rd6716, %rd6717;
	mul.lo.s64 	%rd6722, %rd1062, %rd1147;
	mul.lo.s64 	%rd6723, %rd1063, %rd1147;
	mul.lo.s64 	%rd6724, %rd1062, %rd1148;
	shr.u64 	%rd6725, %rd6722, 32;
	and.b64  	%rd6726, %rd6723, 4294967295;
	add.s64 	%rd6727, %rd6725, %rd6726;
	and.b64  	%rd6728, %rd6724, 4294967295;
	add.s64 	%rd6729, %rd6727, %rd6728;
	shr.u64 	%rd6730, %rd6723, 32;
	mad.lo.s64 	%rd6731, %rd1063, %rd1148, %rd6730;
	shr.u64 	%rd6732, %rd6724, 32;
	add.s64 	%rd6733, %rd6731, %rd6732;
	shr.u64 	%rd6734, %rd6729, 32;
	shl.b64 	%rd6735, %rd6729, 32;
	and.b64  	%rd6736, %rd6722, 4294967295;
	or.b64  	%rd6737, %rd6735, %rd6736;
	add.s64 	%rd6738, %rd6686, %rd6737;
	setp.lt.u64 	%p648, %rd6738, %rd6686;
	selp.u64 	%rd6739, 1, 0, %p648;
	add.s64 	%rd6740, %rd6733, %rd6687;
	add.s64 	%rd6741, %rd6740, %rd6734;
	add.s64 	%rd6742, %rd6741, %rd6739;
	mul.lo.s64 	%rd6743, %rd1065, %rd1147;
	mul.lo.s64 	%rd6744, %rd1064, %rd1147;
	mul.lo.s64 	%rd6745, %rd1065, %rd1148;
	shr.u64 	%rd6746, %rd6743, 32;
	and.b64  	%rd6747, %rd6744, 4294967295;
	add.s64 	%rd6748, %rd6746, %rd6747;
	and.b64  	%rd6749, %rd6745, 4294967295;
	add.s64 	%rd6750, %rd6748, %rd6749;
	shr.u64 	%rd6751, %rd6744, 32;
	mad.lo.s64 	%rd6752, %rd1064, %rd1148, %rd6751;
	shr.u64 	%rd6753, %rd6745, 32;
	add.s64 	%rd6754, %rd6752, %rd6753;
	shr.u64 	%rd6755, %rd6750, 32;
	shl.b64 	%rd6756, %rd6750, 32;
	and.b64  	%rd6757, %rd6743, 4294967295;
	or.b64  	%rd6758, %rd6756, %rd6757;
	add.s64 	%rd6759, %rd6703, %rd6739;
	add.s64 	%rd6760, %rd6759, %rd6758;
	max.u64 	%rd6761, %rd6703, %rd6759;
	setp.gt.u64 	%p649, %rd6761, %rd6760;
	selp.u64 	%rd6762, 1, 0, %p649;
	add.s64 	%rd6763, %rd6754, %rd6704;
	add.s64 	%rd6764, %rd6763, %rd6755;
	add.s64 	%rd6765, %rd6764, %rd6762;
	mul.lo.s64 	%rd6766, %rd1067, %rd1147;
	mul.lo.s64 	%rd6767, %rd1066, %rd1147;
	mul.lo.s64 	%rd6768, %rd1067, %rd1148;
	shr.u64 	%rd6769, %rd6766, 32;
	and.b64  	%rd6770, %rd6767, 4294967295;
	add.s64 	%rd6771, %rd6769, %rd6770;
	and.b64  	%rd6772, %rd6768, 4294967295;
	add.s64 	%rd6773, %rd6771, %rd6772;
	shr.u64 	%rd6774, %rd6767, 32;
	mad.lo.s64 	%rd6775, %rd1066, %rd1148, %rd6774;
	shr.u64 	%rd6776, %rd6768, 32;
	add.s64 	%rd6777, %rd6775, %rd6776;
	shr.u64 	%rd6778, %rd6773, 32;
	shl.b64 	%rd6779, %rd6773, 32;
	and.b64  	%rd6780, %rd6766, 4294967295;
	or.b64  	%rd6781, %rd6779, %rd6780;
	add.s64 	%rd6782, %rd6720, %rd6762;
	add.s64 	%rd6783, %rd6782, %rd6781;
	max.u64 	%rd6784, %rd6720, %rd6782;
	setp.gt.u64 	%p650, %rd6784, %rd6783;
	selp.u64 	%rd6785, 1, 0, %p650;
	add.s64 	%rd6786, %rd6777, %rd6721;
	add.s64 	%rd6787, %rd6786, %rd6778;
	add.s64 	%rd6788, %rd6787, %rd6785;
	mul.lo.s64 	%rd6789, %rd1062, %rd1149;
	mul.lo.s64 	%rd6790, %rd1063, %rd1149;
	mul.lo.s64 	%rd6791, %rd1062, %rd1150;
	shr.u64 	%rd6792, %rd6789, 32;
	and.b64  	%rd6793, %rd6790, 4294967295;
	add.s64 	%rd6794, %rd6792, %rd6793;
	and.b64  	%rd6795, %rd6791, 4294967295;
	add.s64 	%rd6796, %rd6794, %rd6795;
	shr.u64 	%rd6797, %rd6790, 32;
	mad.lo.s64 	%rd6798, %rd1063, %rd1150, %rd6797;
	shr.u64 	%rd6799, %rd6791, 32;
	add.s64 	%rd6800, %rd6798, %rd6799;
	shr.u64 	%rd6801, %rd6796, 32;
	shl.b64 	%rd6802, %rd6796, 32;
	and.b64  	%rd6803, %rd6789, 4294967295;
	or.b64  	%rd6804, %rd6802, %rd6803;
	add.s64 	%rd6805, %rd6760, %rd6804;
	setp.lt.u64 	%p651, %rd6805, %rd6760;
	selp.u64 	%rd6806, 1, 0, %p651;
	add.s64 	%rd6807, %rd6800, %rd6765;
	add.s64 	%rd6808, %rd6807, %rd6801;
	add.s64 	%rd6809, %rd6808, %rd6806;
	mul.lo.s64 	%rd6810, %rd1065, %rd1149;
	mul.lo.s64 	%rd6811, %rd1064, %rd1149;
	mul.lo.s64 	%rd6812, %rd1065, %rd1150;
	shr.u64 	%rd6813, %rd6810, 32;
	and.b64  	%rd6814, %rd6811, 4294967295;
	add.s64 	%rd6815, %rd6813, %rd6814;
	and.b64  	%rd6816, %rd6812, 4294967295;
	add.s64 	%rd6817, %rd6815, %rd6816;
	shr.u64 	%rd6818, %rd6811, 32;
	mad.lo.s64 	%rd6819, %rd1064, %rd1150, %rd6818;
	shr.u64 	%rd6820, %rd6812, 32;
	add.s64 	%rd6821, %rd6819, %rd6820;
	shr.u64 	%rd6822, %rd6817, 32;
	shl.b64 	%rd6823, %rd6817, 32;
	and.b64  	%rd6824, %rd6810, 4294967295;
	or.b64  	%rd6825, %rd6823, %rd6824;
	add.s64 	%rd6826, %rd6783, %rd6806;
	add.s64 	%rd6827, %rd6826, %rd6825;
	max.u64 	%rd6828, %rd6783, %rd6826;
	setp.gt.u64 	%p652, %rd6828, %rd6827;
	selp.u64 	%rd6829, 1, 0, %p652;
	add.s64 	%rd6830, %rd6821, %rd6788;
	add.s64 	%rd6831, %rd6830, %rd6822;
	add.s64 	%rd6832, %rd6831, %rd6829;
	mul.lo.s64 	%rd6833, %rd1062, %rd1151;
	mul.lo.s64 	%rd6834, %rd1063, %rd1151;
	mul.lo.s64 	%rd6835, %rd1062, %rd1152;
	shr.u64 	%rd6836, %rd6833, 32;
	and.b64  	%rd6837, %rd6834, 4294967295;
	add.s64 	%rd6838, %rd6836, %rd6837;
	and.b64  	%rd6839, %rd6835, 4294967295;
	add.s64 	%rd6840, %rd6838, %rd6839;
	shr.u64 	%rd6841, %rd6834, 32;
	mad.lo.s64 	%rd6842, %rd1063, %rd1152, %rd6841;
	shr.u64 	%rd6843, %rd6835, 32;
	add.s64 	%rd6844, %rd6842, %rd6843;
	shr.u64 	%rd6845, %rd6840, 32;
	shl.b64 	%rd6846, %rd6840, 32;
	and.b64  	%rd6847, %rd6833, 4294967295;
	or.b64  	%rd6848, %rd6846, %rd6847;
	add.s64 	%rd6849, %rd6827, %rd6848;
	setp.lt.u64 	%p653, %rd6849, %rd6827;
	selp.u64 	%rd6850, 1, 0, %p653;
	add.s64 	%rd6851, %rd6844, %rd6832;
	add.s64 	%rd6852, %rd6851, %rd6845;
	add.s64 	%rd6853, %rd6852, %rd6850;
	mul.lo.s64 	%rd6855, %rd6529, %rd6669;
	mul.lo.s64 	%rd6856, %rd1437, %rd6855;
	mul.hi.u64 	%rd6857, %rd1437, %rd6855;
	add.cc.s64 	%rd6858, %rd6856, %rd6669;
	addc.cc.s64 	%rd6859, %rd6857, 0;
	mul.lo.s64 	%rd6860, %rd1436, %rd6855;
	mul.hi.u64 	%rd6861, %rd1436, %rd6855;
	mov.b64 	%rd6862, 0;
	add.cc.s64 	%rd6863, %rd6859, %rd6738;
	addc.cc.s64 	%rd6864, %rd6862, 0;
	add.cc.s64 	%rd6865, %rd6863, %rd6860;
	addc.cc.s64 	%rd6866, %rd6864, %rd6861;
	mul.lo.s64 	%rd6867, %rd1435, %rd6855;
	mul.hi.u64 	%rd6868, %rd1435, %rd6855;
	add.cc.s64 	%rd6869, %rd6866, %rd6805;
	addc.cc.s64 	%rd6870, %rd6862, 0;
	add.cc.s64 	%rd6871, %rd6869, %rd6867;
	addc.cc.s64 	%rd6872, %rd6870, %rd6868;
	mul.lo.s64 	%rd6873, %rd1434, %rd6855;
	mul.hi.u64 	%rd6874, %rd1434, %rd6855;
	add.cc.s64 	%rd6875, %rd6872, %rd6849;
	addc.cc.s64 	%rd6876, %rd6862, 0;
	add.cc.s64 	%rd6877, %rd6875, %rd6873;
	addc.cc.s64 	%rd6878, %rd6876, %rd6874;
	add.s64 	%rd6879, %rd6670, %rd6878;
	setp.lt.u64 	%p654, %rd6879, %rd6670;
	selp.u64 	%rd6880, 1, 0, %p654;
	add.s64 	%rd6881, %rd6742, %rd6880;
	setp.lt.u64 	%p655, %rd6881, %rd6742;
	selp.u64 	%rd6882, 1, 0, %p655;
	add.s64 	%rd6883, %rd6809, %rd6882;
	setp.lt.u64 	%p656, %rd6883, %rd6809;
	selp.u64 	%rd6884, 1, 0, %p656;
	add.s64 	%rd6885, %rd6853, %rd6884;
	mul.lo.s64 	%rd6886, %rd6529, %rd6865;
	mul.lo.s64 	%rd6887, %rd1437, %rd6886;
	mul.hi.u64 	%rd6888, %rd1437, %rd6886;
	add.cc.s64 	%rd6889, %rd6887, %rd6865;
	addc.cc.s64 	%rd6890, %rd6888, 0;
	mul.lo.s64 	%rd6891, %rd1436, %rd6886;
	mul.hi.u64 	%rd6892, %rd1436, %rd6886;
	add.cc.s64 	%rd6893, %rd6890, %rd6871;
	addc.cc.s64 	%rd6894, %rd6862, 0;
	add.cc.s64 	%rd6895, %rd6893, %rd6891;
	addc.cc.s64 	%rd6896, %rd6894, %rd6892;
	mul.lo.s64 	%rd6897, %rd1435, %rd6886;
	mul.hi.u64 	%rd6898, %rd1435, %rd6886;
	add.cc.s64 	%rd6899, %rd6896, %rd6877;
	addc.cc.s64 	%rd6900, %rd6862, 0;
	add.cc.s64 	%rd6901, %rd6899, %rd6897;
	addc.cc.s64 	%rd6902, %rd6900, %rd6898;
	mul.lo.s64 	%rd6903, %rd1434, %rd6886;
	mul.hi.u64 	%rd6904, %rd1434, %rd6886;
	add.cc.s64 	%rd6905, %rd6902, %rd6879;
	addc.cc.s64 	%rd6906, %rd6862, 0;
	add.cc.s64 	%rd6907, %rd6905, %rd6903;
	addc.cc.s64 	%rd6908, %rd6906, %rd6904;
	add.s64 	%rd6909, %rd6881, %rd6908;
	setp.lt.u64 	%p657, %rd6909, %rd6881;
	selp.u64 	%rd6910, 1, 0, %p657;
	add.s64 	%rd6911, %rd6883, %rd6910;
	setp.lt.u64 	%p658, %rd6911, %rd6883;
	selp.u64 	%rd6912, 1, 0, %p658;
	add.s64 	%rd6913, %rd6885, %rd6912;
	mul.lo.s64 	%rd6914, %rd6529, %rd6895;
	mul.lo.s64 	%rd6915, %rd1437, %rd6914;
	mul.hi.u64 	%rd6916, %rd1437, %rd6914;
	add.cc.s64 	%rd6917, %rd6915, %rd6895;
	addc.cc.s64 	%rd6918, %rd6916, 0;
	mul.lo.s64 	%rd6919, %rd1436, %rd6914;
	mul.hi.u64 	%rd6920, %rd1436, %rd6914;
	add.cc.s64 	%rd6921, %rd6918, %rd6901;
	addc.cc.s64 	%rd6922, %rd6862, 0;
	add.cc.s64 	%rd6923, %rd6921, %rd6919;
	addc.cc.s64 	%rd6924, %rd6922, %rd6920;
	mul.lo.s64 	%rd6925, %rd1435, %rd6914;
	mul.hi.u64 	%rd6926, %rd1435, %rd6914;
	add.cc.s64 	%rd6927, %rd6924, %rd6907;
	addc.cc.s64 	%rd6928, %rd6862, 0;
	add.cc.s64 	%rd6929, %rd6927, %rd6925;
	addc.cc.s64 	%rd6930, %rd6928, %rd6926;
	mul.lo.s64 	%rd6931, %rd1434, %rd6914;
	mul.hi.u64 	%rd6932, %rd1434, %rd6914;
	add.cc.s64 	%rd6933, %rd6930, %rd6909;
	addc.cc.s64 	%rd6934, %rd6862, 0;
	add.cc.s64 	%rd6935, %rd6933, %rd6931;
	addc.cc.s64 	%rd6936, %rd6934, %rd6932;
	add.s64 	%rd6937, %rd6911, %rd6936;
	setp.lt.u64 	%p659, %rd6937, %rd6911;
	selp.u64 	%rd6938, 1, 0, %p659;
	add.s64 	%rd6939, %rd6913, %rd6938;
	mul.lo.s64 	%rd6940, %rd6529, %rd6923;
	mul.lo.s64 	%rd6941, %rd1437, %rd6940;
	mul.hi.u64 	%rd6942, %rd1437, %rd6940;
	add.cc.s64 	%rd6943, %rd6941, %rd6923;
	addc.cc.s64 	%rd6944, %rd6942, 0;
	mul.lo.s64 	%rd6945, %rd1436, %rd6940;
	mul.hi.u64 	%rd6946, %rd1436, %rd6940;
	add.cc.s64 	%rd6947, %rd6944, %rd6929;
	addc.cc.s64 	%rd6948, %rd6862, 0;
	add.cc.s64 	%rd1466, %rd6947, %rd6945;
	addc.cc.s64 	%rd6949, %rd6948, %rd6946;
	mul.lo.s64 	%rd6950, %rd1435, %rd6940;
	mul.hi.u64 	%rd6951, %rd1435, %rd6940;
	add.cc.s64 	%rd6952, %rd6949, %rd6935;
	addc.cc.s64 	%rd6953, %rd6862, 0;
	add.cc.s64 	%rd1467, %rd6952, %rd6950;
	addc.cc.s64 	%rd6954, %rd6953, %rd6951;
	mul.lo.s64 	%rd6955, %rd1434, %rd6940;
	mul.hi.u64 	%rd6956, %rd1434, %rd6940;
	add.cc.s64 	%rd6957, %rd6954, %rd6937;
	addc.cc.s64 	%rd6958, %rd6862, 0;
	add.cc.s64 	%rd1468, %rd6957, %rd6955;
	addc.cc.s64 	%rd6959, %rd6958, %rd6956;
	add.s64 	%rd23179, %rd6939, %rd6959;
	setp.gt.u64 	%p660, %rd23179, %rd1434;
	@%p660 bra 	$L__BB0_621;
	setp.lt.u64 	%p661, %rd23179, %rd1434;
	mov.u64 	%rd23180, %rd1468;
	mov.u64 	%rd23181, %rd1467;
	mov.u64 	%rd23182, %rd1466;
	@%p661 bra 	$L__BB0_622;
	setp.lt.u64 	%p662, %rd1435, %rd1468;
	@%p662 bra 	$L__BB0_621;
	setp.gt.u64 	%p663, %rd1435, %rd1468;
	mov.u64 	%rd23180, %rd1468;
	mov.u64 	%rd23181, %rd1467;
	mov.u64 	%rd23182, %rd1466;
	@%p663 bra 	$L__BB0_622;
	setp.lt.u64 	%p664, %rd1436, %rd1467;
	@%p664 bra 	$L__BB0_621;
	setp.gt.u64 	%p665, %rd1436, %rd1467;
	setp.gt.u64 	%p666, %rd1437, %rd1466;
	or.pred  	%p667, %p665, %p666;
	mov.u64 	%rd23180, %rd1468;
	mov.u64 	%rd23181, %rd1467;
	mov.u64 	%rd23182, %rd1466;
	@%p667 bra 	$L__BB0_622;
$L__BB0_621:
	sub.s64 	%rd23182, %rd1466, %rd1437;
	setp.lt.u64 	%p668, %rd1466, %rd1437;
	selp.u64 	%rd6960, 1, 0, %p668;
	add.s64 	%rd6961, %rd1436, %rd6960;
	sub.s64 	%rd23181, %rd1467, %rd6961;
	setp.lt.u64 	%p669, %rd1467, %rd6961;
	selp.u64 	%rd6962, 1, 0, %p669;
	add.s64 	%rd6963, %rd1435, %rd6962;
	sub.s64 	%rd23180, %rd1468, %rd6963;
	setp.lt.u64 	%p670, %rd1468, %rd6963;
	selp.u64 	%rd6964, 1, 0, %p670;
	add.s64 	%rd6965, %rd1434, %rd6964;
	sub.s64 	%rd23179, %rd23179, %rd6965;
$L__BB0_622:
	shl.b64 	%rd1478, %rd23182, 1;
	setp.gt.s64 	%p671, %rd23182, -1;
	mov.b64 	{%r226, %r227}, %rd23181;
	mov.b64 	{%r228, %r229}, %rd23182;
	shf.l.wrap.b32 	%r230, %r229, %r226, 1;
	shf.l.wrap.b32 	%r231, %r226, %r227, 1;
	mov.b64 	%rd1479, {%r230, %r231};
	setp.lt.u64 	%p672, %rd1479, %rd23181;
	setp.eq.s64 	%p673, %rd1479, %rd23181;
	selp.u32 	%r232, -1, 0, %p673;
	selp.u32 	%r233, -1, 0, %p672;
	selp.b32 	%r234, %r233, %r232, %p671;
	and.b32  	%r236, %r234, 1;
	setp.eq.b32 	%p674, %r236, 1;
	or.pred  	%p675, %p672, %p674;
	selp.u64 	%rd6966, 1, 0, %p675;
	shl.b64 	%rd6967, %rd23180, 1;
	or.b64  	%rd1480, %rd6967, %rd6966;
	setp.ge.u64 	%p676, %rd1480, %rd23180;
	setp.lt.u64 	%p677, %rd1480, %rd23180;
	setp.eq.s64 	%p678, %rd1480, %rd23180;
	selp.u32 	%r237, -1, 0, %p677;
	selp.u32 	%r238, -1, 0, %p678;
	selp.b32 	%r239, %r238, %r237, %p675;
	selp.b32 	%r240, %r239, %r237, %p676;
	and.b32  	%r241, %r240, 1;
	setp.eq.b32 	%p28, %r241, 1;
	cvt.u64.u32 	%rd6968, %r240;
	and.b64  	%rd6969, %rd6968, 1;
	shl.b64 	%rd6970, %rd23179, 1;
	or.b64  	%rd23255, %rd6970, %rd6969;
	setp.lt.u64 	%p679, %rd23255, %rd23179;
	@%p679 bra 	$L__BB0_629;
	setp.eq.s64 	%p680, %rd23255, %rd23179;
	and.pred  	%p681, %p680, %p28;
	setp.gt.u64 	%p682, %rd23255, %rd1434;
	or.pred  	%p683, %p681, %p682;
	@%p683 bra 	$L__BB0_629;
	setp.lt.u64 	%p684, %rd23255, %rd1434;
	mov.u32 	%r1097, %r61;
	mov.u64 	%rd23256, %rd1480;
	mov.u64 	%rd23257, %rd1479;
	mov.u64 	%rd23258, %rd1478;
	@%p684 bra 	$L__BB0_732;
	setp.gt.u64 	%p685, %rd1480, %rd1435;
	@%p685 bra 	$L__BB0_629;
	setp.lt.u64 	%p686, %rd1480, %rd1435;
	mov.u32 	%r1097, %r61;
	mov.u64 	%rd23256, %rd1480;
	mov.u64 	%rd23257, %rd1479;
	mov.u64 	%rd23258, %rd1478;
	@%p686 bra 	$L__BB0_732;
	setp.gt.u64 	%p687, %rd1479, %rd1436;
	@%p687 bra 	$L__BB0_629;
	setp.lt.u64 	%p688, %rd1479, %rd1436;
	setp.lt.u64 	%p689, %rd1478, %rd1437;
	or.pred  	%p690, %p688, %p689;
	mov.u32 	%r1097, %r61;
	mov.u64 	%rd23256, %rd1480;
	mov.u64 	%rd23257, %rd1479;
	mov.u64 	%rd23258, %rd1478;
	@%p690 bra 	$L__BB0_732;
$L__BB0_629:
	sub.s64 	%rd23258, %rd1478, %rd1437;
	setp.lt.u64 	%p691, %rd1478, %rd1437;
	selp.u64 	%rd6971, 1, 0, %p691;
	add.s64 	%rd6972, %rd1436, %rd6971;
	sub.s64 	%rd23257, %rd1479, %rd6972;
	setp.lt.u64 	%p692, %rd1479, %rd6972;
	selp.u64 	%rd6973, 1, 0, %p692;
	add.s64 	%rd6974, %rd1435, %rd6973;
	sub.s64 	%rd23256, %rd1480, %rd6974;
	setp.lt.u64 	%p693, %rd1480, %rd6974;
	selp.u64 	%rd6975, 1, 0, %p693;
	add.s64 	%rd6976, %rd1434, %rd6975;
	sub.s64 	%rd23255, %rd23255, %rd6976;
	mov.u32 	%r1097, %r61;
	bra.uni 	$L__BB0_732;
$L__BB0_630:
	ld.const.u64 	%rd1486, [P_CONST+8];
	ld.const.u64 	%rd1487, [P_CONST+16];
	ld.const.u64 	%rd1488, [P_CONST+24];
	ld.const.u64 	%rd1489, [P_CONST];
	shl.b64 	%rd1490, %rd23103, 1;
	setp.gt.s64 	%p694, %rd23103, -1;
	mov.b64 	{%r246, %r247}, %rd23104;
	mov.b64 	{%r248, %r249}, %rd23103;
	shf.l.wrap.b32 	%r250, %r249, %r246, 1;
	shf.l.wrap.b32 	%r251, %r246, %r247, 1;
	mov.b64 	%rd1491, {%r250, %r251};
	setp.lt.u64 	%p695, %rd1491, %rd23104;
	setp.eq.s64 	%p696, %rd1491, %rd23104;
	selp.u32 	%r252, -1, 0, %p696;
	selp.u32 	%r253, -1, 0, %p695;
	selp.b32 	%r254, %r253, %r252, %p694;
	and.b32  	%r256, %r254, 1;
	setp.eq.b32 	%p697, %r256, 1;
	or.pred  	%p698, %p695, %p697;
	selp.u64 	%rd6977, 1, 0, %p698;
	shl.b64 	%rd6978, %rd23105, 1;
	or.b64  	%rd1492, %rd6978, %rd6977;
	setp.ge.u64 	%p699, %rd1492, %rd23105;
	setp.lt.u64 	%p700, %rd1492, %rd23105;
	setp.eq.s64 	%p701, %rd1492, %rd23105;
	selp.u32 	%r257, -1, 0, %p700;
	selp.u32 	%r258, -1, 0, %p701;
	selp.b32 	%r259, %r258, %r257, %p698;
	selp.b32 	%r260, %r259, %r257, %p699;
	and.b32  	%r261, %r260, 1;
	setp.eq.b32 	%p29, %r261, 1;
	cvt.u64.u32 	%rd6979, %r260;
	and.b64  	%rd6980, %rd6979, 1;
	shl.b64 	%rd6981, %rd23106, 1;
	or.b64  	%rd23186, %rd6981, %rd6980;
	setp.lt.u64 	%p702, %rd23186, %rd23106;
	@%p702 bra 	$L__BB0_637;
	setp.eq.s64 	%p703, %rd23186, %rd23106;
	and.pred  	%p704, %p29, %p703;
	setp.gt.u64 	%p705, %rd23186, %rd1488;
	or.pred  	%p706, %p704, %p705;
	@%p706 bra 	$L__BB0_637;
	setp.lt.u64 	%p707, %rd23186, %rd1488;
	mov.u64 	%rd23183, %rd1490;
	mov.u64 	%rd23184, %rd1491;
	mov.u64 	%rd23185, %rd1492;
	@%p707 bra 	$L__BB0_638;
	setp.gt.u64 	%p708, %rd1492, %rd1487;
	@%p708 bra 	$L__BB0_637;
	setp.lt.u64 	%p709, %rd1492, %rd1487;
	mov.u64 	%rd23183, %rd1490;
	mov.u64 	%rd23184, %rd1491;
	mov.u64 	%rd23185, %rd1492;
	@%p709 bra 	$L__BB0_638;
	setp.gt.u64 	%p710, %rd1491, %rd1486;
	@%p710 bra 	$L__BB0_637;
	setp.lt.u64 	%p711, %rd1491, %rd1486;
	setp.lt.u64 	%p712, %rd1490, %rd1489;
	or.pred  	%p713, %p711, %p712;
	mov.u64 	%rd23183, %rd1490;
	mov.u64 	%rd23184, %rd1491;
	mov.u64 	%rd23185, %rd1492;
	@%p713 bra 	$L__BB0_638;
$L__BB0_637:
	sub.s64 	%rd23183, %rd1490, %rd1489;
	setp.lt.u64 	%p714, %rd1490, %rd1489;
	selp.u64 	%rd6982, 1, 0, %p714;
	add.s64 	%rd6983, %rd1486, %rd6982;
	sub.s64 	%rd23184, %rd1491, %rd6983;
	setp.lt.u64 	%p715, %rd1491, %rd6983;
	selp.u64 	%rd6984, 1, 0, %p715;
	add.s64 	%rd6985, %rd1487, %rd6984;
	sub.s64 	%rd23185, %rd1492, %rd6985;
	setp.lt.u64 	%p716, %rd1492, %rd6985;
	selp.u64 	%rd6986, 1, 0, %p716;
	add.s64 	%rd6987, %rd1488, %rd6986;
	sub.s64 	%rd23186, %rd23186, %rd6987;
$L__BB0_638:
	ld.const.u64 	%rd1502, [P_CONST+24];
	ld.const.u64 	%rd1503, [P_CONST+16];
	ld.const.u64 	%rd1504, [P_CONST+8];
	ld.const.u64 	%rd1505, [P_CONST];
	and.b64  	%rd6988, %rd23183, 4294967295;
	shr.u64 	%rd6989, %rd23183, 32;
	mul.lo.s64 	%rd6990, %rd6988, %rd6988;
	mul.lo.s64 	%rd6991, %rd6989, %rd6988;
	shr.u64 	%rd6992, %rd6990, 32;
	shl.b64 	%rd6993, %rd6991, 1;
	and.b64  	%rd6994, %rd6993, 8589934590;
	add.s64 	%rd6995, %rd6992, %rd6994;
	shr.u64 	%rd6996, %rd6991, 31;
	and.b64  	%rd6997, %rd6996, 8589934590;
	mad.lo.s64 	%rd6998, %rd6989, %rd6989, %rd6997;
	shr.u64 	%rd6999, %rd6995, 32;
	shl.b64 	%rd7000, %rd6995, 32;
	and.b64  	%rd7001, %rd6990, 4294967293;
	or.b64  	%rd7002, %rd7000, %rd7001;
	add.s64 	%rd7003, %rd6998, %rd6999;
	shr.u64 	%rd7004, %rd23184, 32;
	and.b64  	%rd7005, %rd23184, 4294967295;
	mul.lo.s64 	%rd7006, %rd7005, %rd6988;
	mul.lo.s64 	%rd7007, %rd7004, %rd6988;
	mul.lo.s64 	%rd7008, %rd7005, %rd6989;
	shr.u64 	%rd7009, %rd7006, 32;
	and.b64  	%rd7010, %rd7007, 4294967295;
	add.s64 	%rd7011, %rd7009, %rd7010;
	and.b64  	%rd7012, %rd7008, 4294967295;
	add.s64 	%rd7013, %rd7011, %rd7012;
	shr.u64 	%rd7014, %rd7007, 32;
	mad.lo.s64 	%rd7015, %rd7004, %rd6989, %rd7014;
	shr.u64 	%rd7016, %rd7008, 32;
	add.s64 	%rd7017, %rd7015, %rd7016;
	shr.u64 	%rd7018, %rd7013, 32;
	shl.b64 	%rd7019, %rd7013, 32;
	and.b64  	%rd7020, %rd7006, 4294967295;
	or.b64  	%rd7021, %rd7019, %rd7020;
	add.s64 	%rd7022, %rd7017, %rd7018;
	shr.u64 	%rd7023, %rd23185, 32;
	and.b64  	%rd7024, %rd23185, 4294967295;
	mul.lo.s64 	%rd7025, %rd7024, %rd6988;
	mul.lo.s64 	%rd7026, %rd7023, %rd6988;
	mul.lo.s64 	%rd7027, %rd7024, %rd6989;
	shr.u64 	%rd7028, %rd7025, 32;
	and.b64  	%rd7029, %rd7026, 4294967295;
	add.s64 	%rd7030, %rd7028, %rd7029;
	and.b64  	%rd7031, %rd7027, 4294967295;
	add.s64 	%rd7032, %rd7030, %rd7031;
	shr.u64 	%rd7033, %rd7026, 32;
	mad.lo.s64 	%rd7034, %rd7023, %rd6989, %rd7033;
	shr.u64 	%rd7035, %rd7027, 32;
	add.s64 	%rd7036, %rd7034, %rd7035;
	shr.u64 	%rd7037, %rd7032, 32;
	shl.b64 	%rd7038, %rd7032, 32;
	and.b64  	%rd7039, %rd7025, 4294967295;
	or.b64  	%rd7040, %rd7038, %rd7039;
	add.s64 	%rd7041, %rd7036, %rd7037;
	shr.u64 	%rd7042, %rd23186, 32;
	and.b64  	%rd7043, %rd23186, 4294967295;
	mul.lo.s64 	%rd7044, %rd7043, %rd6988;
	mul.lo.s64 	%rd7045, %rd7042, %rd6988;
	mul.lo.s64 	%rd7046, %rd7043, %rd6989;
	shr.u64 	%rd7047, %rd7044, 32;
	and.b64  	%rd7048, %rd7045, 4294967295;
	add.s64 	%rd7049, %rd7047, %rd7048;
	and.b64  	%rd7050, %rd7046, 4294967295;
	add.s64 	%rd7051, %rd7049, %rd7050;
	shr.u64 	%rd7052, %rd7045, 32;
	mad.lo.s64 	%rd7053, %rd7042, %rd6989, %rd7052;
	shr.u64 	%rd7054, %rd7046, 32;
	add.s64 	%rd7055, %rd7053, %rd7054;
	shr.u64 	%rd7056, %rd7051, 32;
	shl.b64 	%rd7057, %rd7051, 32;
	and.b64  	%rd7058, %rd7044, 4294967295;
	or.b64  	%rd7059, %rd7057, %rd7058;
	add.s64 	%rd7060, %rd7055, %rd7056;
	shl.b64 	%rd7061, %rd7021, 1;
	shr.u64 	%rd7062, %rd7019, 63;
	add.s64 	%rd7063, %rd7022, %rd7022;
	add.s64 	%rd7064, %rd7063, %rd7062;
	mul.lo.s64 	%rd7065, %rd7005, %rd7005;
	mul.lo.s64 	%rd7066, %rd7004, %rd7005;
	shr.u64 	%rd7067, %rd7065, 32;
	shl.b64 	%rd7068, %rd7066, 1;
	and.b64  	%rd7069, %rd7068, 8589934590;
	add.s64 	%rd7070, %rd7067, %rd7069;
	shr.u64 	%rd7071, %rd7066, 31;
	and.b64  	%rd7072, %rd7071, 8589934590;
	mad.lo.s64 	%rd7073, %rd7004, %rd7004, %rd7072;
	shr.u64 	%rd7074, %rd7070, 32;
	shl.b64 	%rd7075, %rd7070, 32;
	and.b64  	%rd7076, %rd7065, 4294967293;
	or.b64  	%rd7077, %rd7075, %rd7076;
	add.s64 	%rd7078, %rd7040, %rd7062;
	add.s64 	%rd7079, %rd7078, %rd7077;
	max.u64 	%rd7080, %rd7040, %rd7078;
	setp.gt.u64 	%p717, %rd7080, %rd7079;
	selp.u64 	%rd7081, 1, 0, %p717;
	add.s64 	%rd7082, %rd7073, %rd7041;
	add.s64 	%rd7083, %rd7082, %rd7074;
	add.s64 	%rd7084, %rd7083, %rd7081;
	mul.lo.s64 	%rd7085, %rd7024, %rd7005;
	mul.lo.s64 	%rd7086, %rd7023, %rd7005;
	mul.lo.s64 	%rd7087, %rd7024, %rd7004;
	shr.u64 	%rd7088, %rd7085, 32;
	and.b64  	%rd7089, %rd7086, 4294967295;
	add.s64 	%rd7090, %rd7088, %rd7089;
	and.b64  	%rd7091, %rd7087, 4294967295;
	add.s64 	%rd7092, %rd7090, %rd7091;
	shr.u64 	%rd7093, %rd7086, 32;
	mad.lo.s64 	%rd7094, %rd7023, %rd7004, %rd7093;
	shr.u64 	%rd7095, %rd7087, 32;
	add.s64 	%rd7096, %rd7094, %rd7095;
	shr.u64 	%rd7097, %rd7092, 32;
	shl.b64 	%rd7098, %rd7092, 32;
	and.b64  	%rd7099, %rd7085, 4294967295;
	or.b64  	%rd7100, %rd7098, %rd7099;
	add.s64 	%rd7101, %rd7059, %rd7081;
	add.s64 	%rd7102, %rd7101, %rd7100;
	max.u64 	%rd7103, %rd7059, %rd7101;
	setp.gt.u64 	%p718, %rd7103, %rd7102;
	selp.u64 	%rd7104, 1, 0, %p718;
	add.s64 	%rd7105, %rd7096, %rd7060;
	add.s64 	%rd7106, %rd7105, %rd7097;
	add.s64 	%rd7107, %rd7106, %rd7104;
	add.s64 	%rd7108, %rd7079, %rd7040;
	setp.lt.u64 	%p719, %rd7108, %rd7079;
	selp.u64 	%rd7109, 1, 0, %p719;
	add.s64 	%rd7110, %rd7041, %rd7084;
	add.s64 	%rd7111, %rd7110, %rd7109;
	add.s64 	%rd7112, %rd7102, %rd7109;
	add.s64 	%rd7113, %rd7112, %rd7100;
	max.u64 	%rd7114, %rd7102, %rd7112;
	setp.gt.u64 	%p720, %rd7114, %rd7113;
	selp.u64 	%rd7115, 1, 0, %p720;
	add.s64 	%rd7116, %rd7096, %rd7107;
	add.s64 	%rd7117, %rd7116, %rd7097;
	add.s64 	%rd7118, %rd7117, %rd7115;
	add.s64 	%rd7119, %rd7113, %rd7059;
	setp.lt.u64 	%p721, %rd7119, %rd7113;
	selp.u64 	%rd7120, 1, 0, %p721;
	add.s64 	%rd7121, %rd7060, %rd7118;
	add.s64 	%rd7122, %rd7121, %rd7120;
	ld.const.u64 	%rd7123, [MU_P];
	mul.lo.s64 	%rd7124, %rd7123, %rd7002;
	mul.lo.s64 	%rd7125, %rd1505, %rd7124;
	mul.hi.u64 	%rd7126, %rd1505, %rd7124;
	add.cc.s64 	%rd7127, %rd7125, %rd7002;
	addc.cc.s64 	%rd7128, %rd7126, 0;
	mul.lo.s64 	%rd7129, %rd1504, %rd7124;
	mul.hi.u64 	%rd7130, %rd1504, %rd7124;
	mov.b64 	%rd7131, 0;
	add.cc.s64 	%rd7132, %rd7128, %rd7061;
	addc.cc.s64 	%rd7133, %rd7131, 0;
	add.cc.s64 	%rd7134, %rd7132, %rd7129;
	addc.cc.s64 	%rd7135, %rd7133, %rd7130;
	mul.lo.s64 	%rd7136, %rd1503, %rd7124;
	mul.hi.u64 	%rd7137, %rd1503, %rd7124;
	add.cc.s64 	%rd7138, %rd7135, %rd7108;
	addc.cc.s64 	%rd7139, %rd7131, 0;
	add.cc.s64 	%rd7140, %rd7138, %rd7136;
	addc.cc.s64 	%rd7141, %rd7139, %rd7137;
	mul.lo.s64 	%rd7142, %rd1502, %rd7124;
	mul.hi.u64 	%rd7143, %rd1502, %rd7124;
	add.cc.s64 	%rd7144, %rd7141, %rd7119;
	addc.cc.s64 	%rd7145, %rd7131, 0;
	add.cc.s64 	%rd7146, %rd7144, %rd7142;
	addc.cc.s64 	%rd7147, %rd7145, %rd7143;
	add.s64 	%rd7148, %rd7003, %rd7147;
	setp.lt.u64 	%p722, %rd7148, %rd7003;
	selp.u64 	%rd7149, 1, 0, %p722;
	add.s64 	%rd7150, %rd7064, %rd7149;
	setp.lt.u64 	%p723, %rd7150, %rd7064;
	selp.u64 	%rd7151, 1, 0, %p723;
	add.s64 	%rd7152, %rd7111, %rd7151;
	setp.lt.u64 	%p724, %rd7152, %rd7111;
	selp.u64 	%rd7153, 1, 0, %p724;
	add.s64 	%rd7154, %rd7122, %rd7153;
	mul.lo.s64 	%rd7155, %rd7123, %rd7134;
	mul.lo.s64 	%rd7156, %rd1505, %rd7155;
	mul.hi.u64 	%rd7157, %rd1505, %rd7155;
	add.cc.s64 	%rd7158, %rd7156, %rd7134;
	addc.cc.s64 	%rd7159, %rd7157, 0;
	mul.lo.s64 	%rd7160, %rd1504, %rd7155;
	mul.hi.u64 	%rd7161, %rd1504, %rd7155;
	add.cc.s64 	%rd7162, %rd7159, %rd7140;
	addc.cc.s64 	%rd7163, %rd7131, 0;
	add.cc.s64 	%rd7164, %rd7162, %rd7160;
	addc.cc.s64 	%rd7165, %rd7163, %rd7161;
	mul.lo.s64 	%rd7166, %rd1503, %rd7155;
	mul.hi.u64 	%rd7167, %rd1503, %rd7155;
	add.cc.s64 	%rd7168, %rd7165, %rd7146;
	addc.cc.s64 	%rd7169, %rd7131, 0;
	add.cc.s64 	%rd7170, %rd7168, %rd7166;
	addc.cc.s64 	%rd7171, %rd7169, %rd7167;
	mul.lo.s64 	%rd7172, %rd1502, %rd7155;
	mul.hi.u64 	%rd7173, %rd1502, %rd7155;
	add.cc.s64 	%rd7174, %rd7171, %rd7148;
	addc.cc.s64 	%rd7175, %rd7131, 0;
	add.cc.s64 	%rd7176, %rd7174, %rd7172;
	addc.cc.s64 	%rd7177, %rd7175, %rd7173;
	add.s64 	%rd7178, %rd7150, %rd7177;
	setp.lt.u64 	%p725, %rd7178, %rd7150;
	selp.u64 	%rd7179, 1, 0, %p725;
	add.s64 	%rd7180, %rd7152, %rd7179;
	setp.lt.u64 	%p726, %rd7180, %rd7152;
	selp.u64 	%rd7181, 1, 0, %p726;
	add.s64 	%rd7182, %rd7154, %rd7181;
	mul.lo.s64 	%rd7183, %rd7123, %rd7164;
	mul.lo.s64 	%rd7184, %rd1505, %rd7183;
	mul.hi.u64 	%rd7185, %rd1505, %rd7183;
	add.cc.s64 	%rd7186, %rd7184, %rd7164;
	addc.cc.s64 	%rd7187, %rd7185, 0;
	mul.lo.s64 	%rd7188, %rd1504, %rd7183;
	mul.hi.u64 	%rd7189, %rd1504, %rd7183;
	add.cc.s64 	%rd7190, %rd7187, %rd7170;
	addc.cc.s64 	%rd7191, %rd7131, 0;
	add.cc.s64 	%rd7192, %rd7190, %rd7188;
	addc.cc.s64 	%rd7193, %rd7191, %rd7189;
	mul.lo.s64 	%rd7194, %rd1503, %rd7183;
	mul.hi.u64 	%rd7195, %rd1503, %rd7183;
	add.cc.s64 	%rd7196, %rd7193, %rd7176;
	addc.cc.s64 	%rd7197, %rd7131, 0;
	add.cc.s64 	%rd7198, %rd7196, %rd7194;
	addc.cc.s64 	%rd7199, %rd7197, %rd7195;
	mul.lo.s64 	%rd7200, %rd1502, %rd7183;
	mul.hi.u64 	%rd7201, %rd1502, %rd7183;
	add.cc.s64 	%rd7202, %rd7199, %rd7178;
	addc.cc.s64 	%rd7203, %rd7131, 0;
	add.cc.s64 	%rd7204, %rd7202, %rd7200;
	addc.cc.s64 	%rd7205, %rd7203, %rd7201;
	add.s64 	%rd7206, %rd7180, %rd7205;
	setp.lt.u64 	%p727, %rd7206, %rd7180;
	selp.u64 	%rd7207, 1, 0, %p727;
	add.s64 	%rd7208, %rd7182, %rd7207;
	mul.lo.s64 	%rd7209, %rd7123, %rd7192;
	mul.lo.s64 	%rd7210, %rd1505, %rd7209;
	mul.hi.u64 	%rd7211, %rd1505, %rd7209;
	add.cc.s64 	%rd7212, %rd7210, %rd7192;
	addc.cc.s64 	%rd7213, %rd7211, 0;
	mul.lo.s64 	%rd7214, %rd1504, %rd7209;
	mul.hi.u64 	%rd7215, %rd1504, %rd7209;
	add.cc.s64 	%rd7216, %rd7213, %rd7198;
	addc.cc.s64 	%rd7217, %rd7131, 0;
	add.cc.s64 	%rd1506, %rd7216, %rd7214;
	addc.cc.s64 	%rd7218, %rd7217, %rd7215;
	mul.lo.s64 	%rd7219, %rd1503, %rd7209;
	mul.hi.u64 	%rd7220, %rd1503, %rd7209;
	add.cc.s64 	%rd7221, %rd7218, %rd7204;
	addc.cc.s64 	%rd7222, %rd7131, 0;
	add.cc.s64 	%rd1507, %rd7221, %rd7219;
	addc.cc.s64 	%rd7223, %rd7222, %rd7220;
	mul.lo.s64 	%rd7224, %rd1502, %rd7209;
	mul.hi.u64 	%rd7225, %rd1502, %rd7209;
	add.cc.s64 	%rd7226, %rd7223, %rd7206;
	addc.cc.s64 	%rd7227, %rd7131, 0;
	add.cc.s64 	%rd1508, %rd7226, %rd7224;
	addc.cc.s64 	%rd7228, %rd7227, %rd7225;
	add.s64 	%rd23190, %rd7208, %rd7228;
	setp.gt.u64 	%p728, %rd23190, %rd1502;
	@%p728 bra 	$L__BB0_644;
	setp.lt.u64 	%p729, %rd23190, %rd1502;
	mov.u64 	%rd23187, %rd1506;
	mov.u64 	%rd23188, %rd1507;
	mov.u64 	%rd23189, %rd1508;
	@%p729 bra 	$L__BB0_645;
	setp.lt.u64 	%p730, %rd1503, %rd1508;
	@%p730 bra 	$L__BB0_644;
	setp.gt.u64 	%p731, %rd1503, %rd1508;
	mov.u64 	%rd23187, %rd1506;
	mov.u64 	%rd23188, %rd1507;
	mov.u64 	%rd23189, %rd1508;
	@%p731 bra 	$L__BB0_645;
	setp.lt.u64 	%p732, %rd1504, %rd1507;
	@%p732 bra 	$L__BB0_644;
	setp.gt.u64 	%p733, %rd1504, %rd1507;
	setp.gt.u64 	%p734, %rd1505, %rd1506;
	or.pred  	%p735, %p733, %p734;
	mov.u64 	%rd23187, %rd1506;
	mov.u64 	%rd23188, %rd1507;
	mov.u64 	%rd23189, %rd1508;
	@%p735 bra 	$L__BB0_645;
$L__BB0_644:
	sub.s64 	%rd23187, %rd1506, %rd1505;
	setp.lt.u64 	%p736, %rd1506, %rd1505;
	selp.u64 	%rd7229, 1, 0, %p736;
	add.s64 	%rd7230, %rd1504, %rd7229;
	sub.s64 	%rd23188, %rd1507, %rd7230;
	setp.lt.u64 	%p737, %rd1507, %rd7230;
	selp.u64 	%rd7231, 1, 0, %p737;
	add.s64 	%rd7232, %rd1503, %rd7231;
	sub.s64 	%rd23189, %rd1508, %rd7232;
	setp.lt.u64 	%p738, %rd1508, %rd7232;
	selp.u64 	%rd7233, 1, 0, %p738;
	add.s64 	%rd7234, %rd1502, %rd7233;
	sub.s64 	%rd23190, %rd23190, %rd7234;
$L__BB0_645:
	ld.const.u64 	%rd7235, [P_CONST+24];
	ld.const.u64 	%rd7236, [P_CONST+16];
	ld.const.u64 	%rd7237, [P_CONST+8];
	ld.const.u64 	%rd7238, [P_CONST];
	and.b64  	%rd1518, %rd23103, 4294967295;
	shr.u64 	%rd1519, %rd23103, 32;
	shr.u64 	%rd1520, %rd23187, 32;
	and.b64  	%rd1521, %rd23187, 4294967295;
	mul.lo.s64 	%rd7239, %rd1521, %rd1518;
	mul.lo.s64 	%rd7240, %rd1520, %rd1518;
	mul.lo.s64 	%rd7241, %rd1521, %rd1519;
	shr.u64 	%rd7242, %rd7239, 32;
	and.b64  	%rd7243, %rd7240, 4294967295;
	add.s64 	%rd7244, %rd7242, %rd7243;
	and.b64  	%rd7245, %rd7241, 4294967295;
	add.s64 	%rd7246, %rd7244, %rd7245;
	shr.u64 	%rd7247, %rd7240, 32;
	mad.lo.s64 	%rd7248, %rd1520, %rd1519, %rd7247;
	shr.u64 	%rd7249, %rd7241, 32;
	add.s64 	%rd7250, %rd7248, %rd7249;
	shr.u64 	%rd7251, %rd7246, 32;
	shl.b64 	%rd7252, %rd7246, 32;
	and.b64  	%rd7253, %rd7239, 4294967295;
	or.b64  	%rd7254, %rd7252, %rd7253;
	add.s64 	%rd7255, %rd7250, %rd7251;
	shr.u64 	%rd1522, %rd23188, 32;
	and.b64  	%rd1523, %rd23188, 4294967295;
	mul.lo.s64 	%rd7256, %rd1523, %rd1518;
	mul.lo.s64 	%rd7257, %rd1522, %rd1518;
	mul.lo.s64 	%rd7258, %rd1523, %rd1519;
	shr.u64 	%rd7259, %rd7256, 32;
	and.b64  	%rd7260, %rd7257, 4294967295;
	add.s64 	%rd7261, %rd7259, %rd7260;
	and.b64  	%rd7262, %rd7258, 4294967295;
	add.s64 	%rd7263, %rd7261, %rd7262;
	shr.u64 	%rd7264, %rd7257, 32;
	mad.lo.s64 	%rd7265, %rd1522, %rd1519, %rd7264;
	shr.u64 	%rd7266, %rd7258, 32;
	add.s64 	%rd7267, %rd7265, %rd7266;
	shr.u64 	%rd7268, %rd7263, 32;
	shl.b64 	%rd7269, %rd7263, 32;
	and.b64  	%rd7270, %rd7256, 4294967295;
	or.b64  	%rd7271, %rd7269, %rd7270;
	add.s64 	%rd7272, %rd7267, %rd7268;
	shr.u64 	%rd1524, %rd23189, 32;
	and.b64  	%rd1525, %rd23189, 4294967295;
	mul.lo.s64 	%rd7273, %rd1525, %rd1518;
	mul.lo.s64 	%rd7274, %rd1524, %rd1518;
	mul.lo.s64 	%rd7275, %rd1525, %rd1519;
	shr.u64 	%rd7276, %rd7273, 32;
	and.b64  	%rd7277, %rd7274, 4294967295;
	add.s64 	%rd7278, %rd7276, %rd7277;
	and.b64  	%rd7279, %rd7275, 4294967295;
	add.s64 	%rd7280, %rd7278, %rd7279;
	shr.u64 	%rd7281, %rd7274, 32;
	mad.lo.s64 	%rd7282, %rd1524, %rd1519, %rd7281;
	shr.u64 	%rd7283, %rd7275, 32;
	add.s64 	%rd7284, %rd7282, %rd7283;
	shr.u64 	%rd7285, %rd7280, 32;
	shl.b64 	%rd7286, %rd7280, 32;
	and.b64  	%rd7287, %rd7273, 4294967295;
	or.b64  	%rd7288, %rd7286, %rd7287;
	add.s64 	%rd7289, %rd7284, %rd7285;
	shr.u64 	%rd1526, %rd23190, 32;
	and.b64  	%rd1527, %rd23190, 4294967295;
	mul.lo.s64 	%rd7290, %rd1527, %rd1518;
	mul.lo.s64 	%rd7291, %rd1526, %rd1518;
	mul.lo.s64 	%rd7292, %rd1527, %rd1519;
	shr.u64 	%rd7293, %rd7290, 32;
	and.b64  	%rd7294, %rd7291, 4294967295;
	add.s64 	%rd7295, %rd7293, %rd7294;
	and.b64  	%rd7296, %rd7292, 4294967295;
	add.s64 	%rd7297, %rd7295, %rd7296;
	shr.u64 	%rd7298, %rd7291, 32;
	mad.lo.s64 	%rd7299, %rd1526, %rd1519, %rd7298;
	shr.u64 	%rd7300, %rd7292, 32;
	add.s64 	%rd7301, %rd7299, %rd7300;
	shr.u64 	%rd7302, %rd7297, 32;
	shl.b64 	%rd7303, %rd7297, 32;
	and.b64  	%rd7304, %rd7290, 4294967295;
	or.b64  	%rd7305, %rd7303, %rd7304;
	add.s64 	%rd7306, %rd7301, %rd7302;
	and.b64  	%rd1528, %rd23104, 4294967295;
	shr.u64 	%rd1529, %rd23104, 32;
	mul.lo.s64 	%rd7307, %rd1521, %rd1528;
	mul.lo.s64 	%rd7308, %rd1520, %rd1528;
	mul.lo.s64 	%rd7309, %rd1521, %rd1529;
	shr.u64 	%rd7310, %rd7307, 32;
	and.b64  	%rd7311, %rd7308, 4294967295;
	add.s64 	%rd7312, %rd7310, %rd7311;
	and.b64  	%rd7313, %rd7309, 4294967295;
	add.s64 	%rd7314, %rd7312, %rd7313;
	shr.u64 	%rd7315, %rd7308, 32;
	mad.lo.s64 	%rd7316, %rd1520, %rd1529, %rd7315;
	shr.u64 	%rd7317, %rd7309, 32;
	add.s64 	%rd7318, %rd7316, %rd7317;
	shr.u64 	%rd7319, %rd7314, 32;
	shl.b64 	%rd7320, %rd7314, 32;
	and.b64  	%rd7321, %rd7307, 4294967295;
	or.b64  	%rd7322, %rd7320, %rd7321;
	add.s64 	%rd7323, %rd7271, %rd7322;
	setp.lt.u64 	%p739, %rd7323, %rd7271;
	selp.u64 	%rd7324, 1, 0, %p739;
	add.s64 	%rd7325, %rd7318, %rd7272;
	add.s64 	%rd7326, %rd7325, %rd7319;
	add.s64 	%rd7327, %rd7326, %rd7324;
	mul.lo.s64 	%rd7328, %rd1523, %rd1528;
	mul.lo.s64 	%rd7329, %rd1522, %rd1528;
	mul.lo.s64 	%rd7330, %rd1523, %rd1529;
	shr.u64 	%rd7331, %rd7328, 32;
	and.b64  	%rd7332, %rd7329, 4294967295;
	add.s64 	%rd7333, %rd7331, %rd7332;
	and.b64  	%rd7334, %rd7330, 4294967295;
	add.s64 	%rd7335, %rd7333, %rd7334;
	shr.u64 	%rd7336, %rd7329, 32;
	mad.lo.s64 	%rd7337, %rd1522, %rd1529, %rd7336;
	shr.u64 	%rd7338, %rd7330, 32;
	add.s64 	%rd7339, %rd7337, %rd7338;
	shr.u64 	%rd7340, %rd7335, 32;
	shl.b64 	%rd7341, %rd7335, 32;
	and.b64  	%rd7342, %rd7328, 4294967295;
	or.b64  	%rd7343, %rd7341, %rd7342;
	add.s64 	%rd7344, %rd7288, %rd7324;
	add.s64 	%rd7345, %rd7344, %rd7343;
	max.u64 	%rd7346, %rd7288, %rd7344;
	setp.gt.u64 	%p740, %rd7346, %rd7345;
	selp.u64 	%rd7347, 1, 0, %p740;
	add.s64 	%rd7348, %rd7339, %rd7289;
	add.s64 	%rd7349, %rd7348, %rd7340;
	add.s64 	%rd7350, %rd7349, %rd7347;
	mul.lo.s64 	%rd7351, %rd1525, %rd1528;
	mul.lo.s64 	%rd7352, %rd1524, %rd1528;
	mul.lo.s64 	%rd7353, %rd1525, %rd1529;
	shr.u64 	%rd7354, %rd7351, 32;
	and.b64  	%rd7355, %rd7352, 4294967295;
	add.s64 	%rd7356, %rd7354, %rd7355;
	and.b64  	%rd7357, %rd7353, 4294967295;
	add.s64 	%rd7358, %rd7356, %rd7357;
	shr.u64 	%rd7359, %rd7352, 32;
	mad.lo.s64 	%rd7360, %rd1524, %rd1529, %rd7359;
	shr.u64 	%rd7361, %rd7353, 32;
	add.s64 	%rd7362, %rd7360, %rd7361;
	shr.u64 	%rd7363, %rd7358, 32;
	shl.b64 	%rd7364, %rd7358, 32;
	and.b64  	%rd7365, %rd7351, 4294967295;
	or.b64  	%rd7366, %rd7364, %rd7365;
	add.s64 	%rd7367, %rd7305, %rd7347;
	add.s64 	%rd7368, %rd7367, %rd7366;
	max.u64 	%rd7369, %rd7305, %rd7367;
	setp.gt.u64 	%p741, %rd7369, %rd7368;
	selp.u64 	%rd7370, 1, 0, %p741;
	add.s64 	%rd7371, %rd7362, %rd7306;
	add.s64 	%rd7372, %rd7371, %rd7363;
	add.s64 	%rd7373, %rd7372, %rd7370;
	and.b64  	%rd1530, %rd23105, 4294967295;
	shr.u64 	%rd1531, %rd23105, 32;
	mul.lo.s64 	%rd7374, %rd1521, %rd1530;
	mul.lo.s64 	%rd7375, %rd1520, %rd1530;
	mul.lo.s64 	%rd7376, %rd1521, %rd1531;
	shr.u64 	%rd7377, %rd7374, 32;
	and.b64  	%rd7378, %rd7375, 4294967295;
	add.s64 	%rd7379, %rd7377, %rd7378;
	and.b64  	%rd7380, %rd7376, 4294967295;
	add.s64 	%rd7381, %rd7379, %rd7380;
	shr.u64 	%rd7382, %rd7375, 32;
	mad.lo.s64 	%rd7383, %rd1520, %rd1531, %rd7382;
	shr.u64 	%rd7384, %rd7376, 32;
	add.s64 	%rd7385, %rd7383, %rd7384;
	shr.u64 	%rd7386, %rd7381, 32;
	shl.b64 	%rd7387, %rd7381, 32;
	and.b64  	%rd7388, %rd7374, 4294967295;
	or.b64  	%rd7389, %rd7387, %rd7388;
	add.s64 	%rd7390, %rd7345, %rd7389;
	setp.lt.u64 	%p742, %rd7390, %rd7345;
	selp.u64 	%rd7391, 1, 0, %p742;
	add.s64 	%rd7392, %rd7385, %rd7350;
	add.s64 	%rd7393, %rd7392, %rd7386;
	add.s64 	%rd7394, %rd7393, %rd7391;
	mul.lo.s64 	%rd7395, %rd1523, %rd1530;
	mul.lo.s64 	%rd7396, %rd1522, %rd1530;
	mul.lo.s64 	%rd7397, %rd1523, %rd1531;
	shr.u64 	%rd7398, %rd7395, 32;
	and.b64  	%rd7399, %rd7396, 4294967295;
	add.s64 	%rd7400, %rd7398, %rd7399;
	and.b64  	%rd7401, %rd7397, 4294967295;
	add.s64 	%rd7402, %rd7400, %rd7401;
	shr.u64 	%rd7403, %rd7396, 32;
	mad.lo.s64 	%rd7404, %rd1522, %rd1531, %rd7403;
	shr.u64 	%rd7405, %rd7397, 32;
	add.s64 	%rd7406, %rd7404, %rd7405;
	shr.u64 	%rd7407, %rd7402, 32;
	shl.b64 	%rd7408, %rd7402, 32;
	and.b64  	%rd7409, %rd7395, 4294967295;
	or.b64  	%rd7410, %rd7408, %rd7409;
	add.s64 	%rd7411, %rd7368, %rd7391;
	add.s64 	%rd7412, %rd7411, %rd7410;
	max.u64 	%rd7413, %rd7368, %rd7411;
	setp.gt.u64 	%p743, %rd7413, %rd7412;
	selp.u64 	%rd7414, 1, 0, %p743;
	add.s64 	%rd7415, %rd7406, %rd7373;
	add.s64 	%rd7416, %rd7415, %rd7407;
	add.s64 	%rd7417, %rd7416, %rd7414;
	and.b64  	%rd1532, %rd23106, 4294967295;
	shr.u64 	%rd1533, %rd23106, 32;
	mul.lo.s64 	%rd7418, %rd1521, %rd1532;
	mul.lo.s64 	%rd7419, %rd1520, %rd1532;
	mul.lo.s64 	%rd7420, %rd1521, %rd1533;
	shr.u64 	%rd7421, %rd7418, 32;
	and.b64  	%rd7422, %rd7419, 4294967295;
	add.s64 	%rd7423, %rd7421, %rd7422;
	and.b64  	%rd7424, %rd7420, 4294967295;
	add.s64 	%rd7425, %rd7423, %rd7424;
	shr.u64 	%rd7426, %rd7419, 32;
	mad.lo.s64 	%rd7427, %rd1520, %rd1533, %rd7426;
	shr.u64 	%rd7428, %rd7420, 32;
	add.s64 	%rd7429, %rd7427, %rd7428;
	shr.u64 	%rd7430, %rd7425, 32;
	shl.b64 	%rd7431, %rd7425, 32;
	and.b64  	%rd7432, %rd7418, 4294967295;
	or.b64  	%rd7433, %rd7431, %rd7432;
	add.s64 	%rd7434, %rd7412, %rd7433;
	setp.lt.u64 	%p744, %rd7434, %rd7412;
	selp.u64 	%rd7435, 1, 0, %p744;
	add.s64 	%rd7436, %rd7429, %rd7417;
	add.s64 	%rd7437, %rd7436, %rd7430;
	add.s64 	%rd7438, %rd7437, %rd7435;
	ld.const.u64 	%rd7439, [MU_P];
	mul.lo.s64 	%rd7440, %rd7439, %rd7254;
	mul.lo.s64 	%rd7441, %rd7238, %rd7440;
	mul.hi.u64 	%rd7442, %rd7238, %rd7440;
	add.cc.s64 	%rd7443, %rd7441, %rd7254;
	addc.cc.s64 	%rd7444, %rd7442, 0;
	mul.lo.s64 	%rd7445, %rd7237, %rd7440;
	mul.hi.u64 	%rd7446, %rd7237, %rd7440;
	mov.b64 	%rd7447, 0;
	add.cc.s64 	%rd7448, %rd7444, %rd7323;
	addc.cc.s64 	%rd7449, %rd7447, 0;
	add.cc.s64 	%rd7450, %rd7448, %rd7445;
	addc.cc.s64 	%rd7451, %rd7449, %rd7446;
	mul.lo.s64 	%rd7452, %rd7236, %rd7440;
	mul.hi.u64 	%rd7453, %rd7236, %rd7440;
	add.cc.s64 	%rd7454, %rd7451, %rd7390;
	addc.cc.s64 	%rd7455, %rd7447, 0;
	add.cc.s64 	%rd7456, %rd7454, %rd7452;
	addc.cc.s64 	%rd7457, %rd7455, %rd7453;
	mul.lo.s64 	%rd7458, %rd7235, %rd7440;
	mul.hi.u64 	%rd7459, %rd7235, %rd7440;
	add.cc.s64 	%rd7460, %rd7457, %rd7434;
	addc.cc.s64 	%rd7461, %rd7447, 0;
	add.cc.s64 	%rd7462, %rd7460, %rd7458;
	addc.cc.s64 	%rd7463, %rd7461, %rd7459;
	add.s64 	%rd7464, %rd7255, %rd7463;
	setp.lt.u64 	%p745, %rd7464, %rd7255;
	selp.u64 	%rd7465, 1, 0, %p745;
	add.s64 	%rd7466, %rd7327, %rd7465;
	setp.lt.u64 	%p746, %rd7466, %rd7327;
	selp.u64 	%rd7467, 1, 0, %p746;
	add.s64 	%rd7468, %rd7394, %rd7467;
	setp.lt.u64 	%p747, %rd7468, %rd7394;
	selp.u64 	%rd7469, 1, 0, %p747;
	add.s64 	%rd7470, %rd7438, %rd7469;
	mul.lo.s64 	%rd7471, %rd7439, %rd7450;
	mul.lo.s64 	%rd7472, %rd7238, %rd7471;
	mul.hi.u64 	%rd7473, %rd7238, %rd7471;
	add.cc.s64 	%rd7474, %rd7472, %rd7450;
	addc.cc.s64 	%rd7475, %rd7473, 0;
	mul.lo.s64 	%rd7476, %rd7237, %rd7471;
	mul.hi.u64 	%rd7477, %rd7237, %rd7471;
	add.cc.s64 	%rd7478, %rd7475, %rd7456;
	addc.cc.s64 	%rd7479, %rd7447, 0;
	add.cc.s64 	%rd7480, %rd7478, %rd7476;
	addc.cc.s64 	%rd7481, %rd7479, %rd7477;
	mul.lo.s64 	%rd7482, %rd7236, %rd7471;
	mul.hi.u64 	%rd7483, %rd7236, %rd7471;
	add.cc.s64 	%rd7484, %rd7481, %rd7462;
	addc.cc.s64 	%rd7485, %rd7447, 0;
	add.cc.s64 	%rd7486, %rd7484, %rd7482;
	addc.cc.s64 	%rd7487, %rd7485, %rd7483;
	mul.lo.s64 	%rd7488, %rd7235, %rd7471;
	mul.hi.u64 	%rd7489, %rd7235, %rd7471;
	add.cc.s64 	%rd7490, %rd7487, %rd7464;
	addc.cc.s64 	%rd7491, %rd7447, 0;
	add.cc.s64 	%rd7492, %rd7490, %rd7488;
	addc.cc.s64 	%rd7493, %rd7491, %rd7489;
	add.s64 	%rd7494, %rd7466, %rd7493;
	setp.lt.u64 	%p748, %rd7494, %rd7466;
	selp.u64 	%rd7495, 1, 0, %p748;
	add.s64 	%rd7496, %rd7468, %rd7495;
	setp.lt.u64 	%p749, %rd7496, %rd7468;
	selp.u64 	%rd7497, 1, 0, %p749;
	add.s64 	%rd7498, %rd7470, %rd7497;
	mul.lo.s64 	%rd7499, %rd7439, %rd7480;
	mul.lo.s64 	%rd7500, %rd7238, %rd7499;
	mul.hi.u64 	%rd7501, %rd7238, %rd7499;
	add.cc.s64 	%rd7502, %rd7500, %rd7480;
	addc.cc.s64 	%rd7503, %rd7501, 0;
	mul.lo.s64 	%rd7504, %rd7237, %rd7499;
	mul.hi.u64 	%rd7505, %rd7237, %rd7499;
	add.cc.s64 	%rd7506, %rd7503, %rd7486;
	addc.cc.s64 	%rd7507, %rd7447, 0;
	add.cc.s64 	%rd7508, %rd7506, %rd7504;
	addc.cc.s64 	%rd7509, %rd7507, %rd7505;
	mul.lo.s64 	%rd7510, %rd7236, %rd7499;
	mul.hi.u64 	%rd7511, %rd7236, %rd7499;
	add.cc.s64 	%rd7512, %rd7509, %rd7492;
	addc.cc.s64 	%rd7513, %rd7447, 0;
	add.cc.s64 	%rd7514, %rd7512, %rd7510;
	addc.cc.s64 	%rd7515, %rd7513, %rd7511;
	mul.lo.s64 	%rd7516, %rd7235, %rd7499;
	mul.hi.u64 	%rd7517, %rd7235, %rd7499;
	add.cc.s64 	%rd7518, %rd7515, %rd7494;
	addc.cc.s64 	%rd7519, %rd7447, 0;
	add.cc.s64 	%rd7520, %rd7518, %rd7516;
	addc.cc.s64 	%rd7521, %rd7519, %rd7517;
	add.s64 	%rd7522, %rd7496, %rd7521;
	setp.lt.u64 	%p750, %rd7522, %rd7496;
	selp.u64 	%rd7523, 1, 0, %p750;
	add.s64 	%rd7524, %rd7498, %rd7523;
	mul.lo.s64 	%rd7525, %rd7439, %rd7508;
	mul.lo.s64 	%rd7526, %rd7238, %rd7525;
	mul.hi.u64 	%rd7527, %rd7238, %rd7525;
	add.cc.s64 	%rd7528, %rd7526, %rd7508;
	addc.cc.s64 	%rd7529, %rd7527, 0;
	mul.lo.s64 	%rd7530, %rd7237, %rd7525;
	mul.hi.u64 	%rd7531, %rd7237, %rd7525;
	add.cc.s64 	%rd7532, %rd7529, %rd7514;
	addc.cc.s64 	%rd7533, %rd7447, 0;
	add.cc.s64 	%rd1534, %rd7532, %rd7530;
	addc.cc.s64 	%rd7534, %rd7533, %rd7531;
	mul.lo.s64 	%rd7535, %rd7236, %rd7525;
	mul.hi.u64 	%rd7536, %rd7236, %rd7525;
	add.cc.s64 	%rd7537, %rd7534, %rd7520;
	addc.cc.s64 	%rd7538, %rd7447, 0;
	add.cc.s64 	%rd1535, %rd7537, %rd7535;
	addc.cc.s64 	%rd7539, %rd7538, %rd7536;
	mul.lo.s64 	%rd7540, %rd7235, %rd7525;
	mul.hi.u64 	%rd7541, %rd7235, %rd7525;
	add.cc.s64 	%rd7542, %rd7539, %rd7522;
	addc.cc.s64 	%rd7543, %rd7447, 0;
	add.cc.s64 	%rd1536, %rd7542, %rd7540;
	addc.cc.s64 	%rd7544, %rd7543, %rd7541;
	add.s64 	%rd23194, %rd7524, %rd7544;
	setp.gt.u64 	%p751, %rd23194, %rd7235;
	@%p751 bra 	$L__BB0_651;
	setp.lt.u64 	%p752, %rd23194, %rd7235;
	mov.u64 	%rd23191, %rd1534;
	mov.u64 	%rd23192, %rd1535;
	mov.u64 	%rd23193, %rd1536;
	@%p752 bra 	$L__BB0_652;
	ld.const.u64 	%rd7546, [P_CONST+16];
	setp.lt.u64 	%p753, %rd7546, %rd1536;
	@%p753 bra 	$L__BB0_651;
	setp.gt.u64 	%p754, %rd7546, %rd1536;
	mov.u64 	%rd23191, %rd1534;
	mov.u64 	%rd23192, %rd1535;
	mov.u64 	%rd23193, %rd1536;
	@%p754 bra 	$L__BB0_652;
	ld.const.u64 	%rd7548, [P_CONST+8];
	setp.lt.u64 	%p755, %rd7548, %rd1535;
	@%p755 bra 	$L__BB0_651;
	setp.gt.u64 	%p756, %rd7548, %rd1535;
	ld.const.u64 	%rd7550, [P_CONST];
	setp.gt.u64 	%p757, %rd7550, %rd1534;
	or.pred  	%p758, %p756, %p757;
	mov.u64 	%rd23191, %rd1534;
	mov.u64 	%rd23192, %rd1535;
	mov.u64 	%rd23193, %rd1536;
	@%p758 bra 	$L__BB0_652;
$L__BB0_651:
	ld.const.u64 	%rd7552, [P_CONST];
	sub.s64 	%rd23191, %rd1534, %rd7552;
	setp.lt.u64 	%p759, %rd1534, %rd7552;
	selp.u64 	%rd7553, 1, 0, %p759;
	ld.const.u64 	%rd7554, [P_CONST+8];
	add.s64 	%rd7555, %rd7554, %rd7553;
	sub.s64 	%rd23192, %rd1535, %rd7555;
	setp.lt.u64 	%p760, %rd1535, %rd7555;
	selp.u64 	%rd7556, 1, 0, %p760;
	ld.const.u64 	%rd7557, [P_CONST+16];
	add.s64 	%rd7558, %rd7557, %rd7556;
	sub.s64 	%rd23193, %rd1536, %rd7558;
	setp.lt.u64 	%p761, %rd1536, %rd7558;
	selp.u64 	%rd7559, 1, 0, %p761;
	ld.const.u64 	%rd7560, [P_CONST+24];
	add.s64 	%rd7561, %rd7560, %rd7559;
	sub.s64 	%rd23194, %rd23194, %rd7561;
$L__BB0_652:
	ld.const.u64 	%rd1546, [P_CONST+24];
	ld.const.u64 	%rd1547, [P_CONST+16];
	ld.const.u64 	%rd1548, [P_CONST+8];
	ld.const.u64 	%rd7562, [P_CONST];
	and.b64  	%rd7563, %rd23079, 4294967295;
	shr.u64 	%rd7564, %rd23079, 32;
	mul.lo.s64 	%rd7565, %rd1521, %rd7563;
	mul.lo.s64 	%rd7566, %rd1520, %rd7563;
	mul.lo.s64 	%rd7567, %rd1521, %rd7564;
	shr.u64 	%rd7568, %rd7565, 32;
	and.b64  	%rd7569, %rd7566, 4294967295;
	add.s64 	%rd7570, %rd7568, %rd7569;
	and.b64  	%rd7571, %rd7567, 4294967295;
	add.s64 	%rd7572, %rd7570, %rd7571;
	shr.u64 	%rd7573, %rd7566, 32;
	mad.lo.s64 	%rd7574, %rd1520, %rd7564, %rd7573;
	shr.u64 	%rd7575, %rd7567, 32;
	add.s64 	%rd7576, %rd7574, %rd7575;
	shr.u64 	%rd7577, %rd7572, 32;
	shl.b64 	%rd7578, %rd7572, 32;
	and.b64  	%rd7579, %rd7565, 4294967295;
	or.b64  	%rd7580, %rd7578, %rd7579;
	add.s64 	%rd7581, %rd7576, %rd7577;
	mul.lo.s64 	%rd7582, %rd1523, %rd7563;
	mul.lo.s64 	%rd7583, %rd1522, %rd7563;
	mul.lo.s64 	%rd7584, %rd1523, %rd7564;
	shr.u64 	%rd7585, %rd7582, 32;
	and.b64  	%rd7586, %rd7583, 4294967295;
	add.s64 	%rd7587, %rd7585, %rd7586;
	and.b64  	%rd7588, %rd7584, 4294967295;
	add.s64 	%rd7589, %rd7587, %rd7588;
	shr.u64 	%rd7590, %rd7583, 32;
	mad.lo.s64 	%rd7591, %rd1522, %rd7564, %rd7590;
	shr.u64 	%rd7592, %rd7584, 32;
	add.s64 	%rd7593, %rd7591, %rd7592;
	shr.u64 	%rd7594, %rd7589, 32;
	shl.b64 	%rd7595, %rd7589, 32;
	and.b64  	%rd7596, %rd7582, 4294967295;
	or.b64  	%rd7597, %rd7595, %rd7596;
	add.s64 	%rd7598, %rd7593, %rd7594;
	mul.lo.s64 	%rd7599, %rd1525, %rd7563;
	mul.lo.s64 	%rd7600, %rd1524, %rd7563;
	mul.lo.s64 	%rd7601, %rd1525, %rd7564;
	shr.u64 	%rd7602, %rd7599, 32;
	and.b64  	%rd7603, %rd7600, 4294967295;
	add.s64 	%rd7604, %rd7602, %rd7603;
	and.b64  	%rd7605, %rd7601, 4294967295;
	add.s64 	%rd7606, %rd7604, %rd7605;
	shr.u64 	%rd7607, %rd7600, 32;
	mad.lo.s64 	%rd7608, %rd1524, %rd7564, %rd7607;
	shr.u64 	%rd7609, %rd7601, 32;
	add.s64 	%rd7610, %rd7608, %rd7609;
	shr.u64 	%rd7611, %rd7606, 32;
	shl.b64 	%rd7612, %rd7606, 32;
	and.b64  	%rd7613, %rd7599, 4294967295;
	or.b64  	%rd7614, %rd7612, %rd7613;
	add.s64 	%rd7615, %rd7610, %rd7611;
	mul.lo.s64 	%rd7616, %rd1527, %rd7563;
	mul.lo.s64 	%rd7617, %rd1526, %rd7563;
	mul.lo.s64 	%rd7618, %rd1527, %rd7564;
	shr.u64 	%rd7619, %rd7616, 32;
	and.b64  	%rd7620, %rd7617, 4294967295;
	add.s64 	%rd7621, %rd7619, %rd7620;
	and.b64  	%rd7622, %rd7618, 4294967295;
	add.s64 	%rd7623, %rd7621, %rd7622;
	shr.u64 	%rd7624, %rd7617, 32;
	mad.lo.s64 	%rd7625, %rd1526, %rd7564, %rd7624;
	shr.u64 	%rd7626, %rd7618, 32;
	add.s64 	%rd7627, %rd7625, %rd7626;
	shr.u64 	%rd7628, %rd7623, 32;
	shl.b64 	%rd7629, %rd7623, 32;
	and.b64  	%rd7630, %rd7616, 4294967295;
	or.b64  	%rd7631, %rd7629, %rd7630;
	add.s64 	%rd7632, %rd7627, %rd7628;
	and.b64  	%rd7633, %rd23080, 4294967295;
	shr.u64 	%rd7634, %rd23080, 32;
	mul.lo.s64 	%rd7635, %rd1521, %rd7633;
	mul.lo.s64 	%rd7636, %rd1520, %rd7633;
	mul.lo.s64 	%rd7637, %rd1521, %rd7634;
	shr.u64 	%rd7638, %rd7635, 32;
	and.b64  	%rd7639, %rd7636, 4294967295;
	add.s64 	%rd7640, %rd7638, %rd7639;
	and.b64  	%rd7641, %rd7637, 4294967295;
	add.s64 	%rd7642, %rd7640, %rd7641;
	shr.u64 	%rd7643, %rd7636, 32;
	mad.lo.s64 	%rd7644, %rd1520, %rd7634, %rd7643;
	shr.u64 	%rd7645, %rd7637, 32;
	add.s64 	%rd7646, %rd7644, %rd7645;
	shr.u64 	%rd7647, %rd7642, 32;
	shl.b64 	%rd7648, %rd7642, 32;
	and.b64  	%rd7649, %rd7635, 4294967295;
	or.b64  	%rd7650, %rd7648, %rd7649;
	add.s64 	%rd7651, %rd7597, %rd7650;
	setp.lt.u64 	%p762, %rd7651, %rd7597;
	selp.u64 	%rd7652, 1, 0, %p762;
	add.s64 	%rd7653, %rd7646, %rd7598;
	add.s64 	%rd7654, %rd7653, %rd7647;
	add.s64 	%rd7655, %rd7654, %rd7652;
	mul.lo.s64 	%rd7656, %rd1523, %rd7633;
	mul.lo.s64 	%rd7657, %rd1522, %rd7633;
	mul.lo.s64 	%rd7658, %rd1523, %rd7634;
	shr.u64 	%rd7659, %rd7656, 32;
	and.b64  	%rd7660, %rd7657, 4294967295;
	add.s64 	%rd7661, %rd7659, %rd7660;
	and.b64  	%rd7662, %rd7658, 4294967295;
	add.s64 	%rd7663, %rd7661, %rd7662;
	shr.u64 	%rd7664, %rd7657, 32;
	mad.lo.s64 	%rd7665, %rd1522, %rd7634, %rd7664;
	shr.u64 	%rd7666, %rd7658, 32;
	add.s64 	%rd7667, %rd7665, %rd7666;
	shr.u64 	%rd7668, %rd7663, 32;
	shl.b64 	%rd7669, %rd7663, 32;
	and.b64  	%rd7670, %rd7656, 4294967295;
	or.b64  	%rd7671, %rd7669, %rd7670;
	add.s64 	%rd7672, %rd7614, %rd7652;
	add.s64 	%rd7673, %rd7672, %rd7671;
	max.u64 	%rd7674, %rd7614, %rd7672;
	setp.gt.u64 	%p763, %rd7674, %rd7673;
	selp.u64 	%rd7675, 1, 0, %p763;
	add.s64 	%rd7676, %rd7667, %rd7615;
	add.s64 	%rd7677, %rd7676, %rd7668;
	add.s64 	%rd7678, %rd7677, %rd7675;
	mul.lo.s64 	%rd7679, %rd1525, %rd7633;
	mul.lo.s64 	%rd7680, %rd1524, %rd7633;
	mul.lo.s64 	%rd7681, %rd1525, %rd7634;
	shr.u64 	%rd7682, %rd7679, 32;
	and.b64  	%rd7683, %rd7680, 4294967295;
	add.s64 	%rd7684, %rd7682, %rd7683;
	and.b64  	%rd7685, %rd7681, 4294967295;
	add.s64 	%rd7686, %rd7684, %rd7685;
	shr.u64 	%rd7687, %rd7680, 32;
	mad.lo.s64 	%rd7688, %rd1524, %rd7634, %rd7687;
	shr.u64 	%rd7689, %rd7681, 32;
	add.s64 	%rd7690, %rd7688, %rd7689;
	shr.u64 	%rd7691, %rd7686, 32;
	shl.b64 	%rd7692, %rd7686, 32;
	and.b64  	%rd7693, %rd7679, 4294967295;
	or.b64  	%rd7694, %rd7692, %rd7693;
	add.s64 	%rd7695, %rd7631, %rd7675;
	add.s64 	%rd7696, %rd7695, %rd7694;
	max.u64 	%rd7697, %rd7631, %rd7695;
	setp.gt.u64 	%p764, %rd7697, %rd7696;
	selp.u64 	%rd7698, 1, 0, %p764;
	add.s64 	%rd7699, %rd7690, %rd7632;
	add.s64 	%rd7700, %rd7699, %rd7691;
	add.s64 	%rd7701, %rd7700, %rd7698;
	and.b64  	%rd7702, %rd23081, 4294967295;
	shr.u64 	%rd7703, %rd23081, 32;
	mul.lo.s64 	%rd7704, %rd1521, %rd7702;
	mul.lo.s64 	%rd7705, %rd1520, %rd7702;
	mul.lo.s64 	%rd7706, %rd1521, %rd7703;
	shr.u64 	%rd7707, %rd7704, 32;
	and.b64  	%rd7708, %rd7705, 4294967295;
	add.s64 	%rd7709, %rd7707, %rd7708;
	and.b64  	%rd7710, %rd7706, 4294967295;
	add.s64 	%rd7711, %rd7709, %rd7710;
	shr.u64 	%rd7712, %rd7705, 32;
	mad.lo.s64 	%rd7713, %rd1520, %rd7703, %rd7712;
	shr.u64 	%rd7714, %rd7706, 32;
	add.s64 	%rd7715, %rd7713, %rd7714;
	shr.u64 	%rd7716, %rd7711, 32;
	shl.b64 	%rd7717, %rd7711, 32;
	and.b64  	%rd7718, %rd7704, 4294967295;
	or.b64  	%rd7719, %rd7717, %rd7718;
	add.s64 	%rd7720, %rd7673, %rd7719;
	setp.lt.u64 	%p765, %rd7720, %rd7673;
	selp.u64 	%rd7721, 1, 0, %p765;
	add.s64 	%rd7722, %rd7715, %rd7678;
	add.s64 	%rd7723, %rd7722, %rd7716;
	add.s64 	%rd7724, %rd7723, %rd7721;
	mul.lo.s64 	%rd7725, %rd1523, %rd7702;
	mul.lo.s64 	%rd7726, %rd1522, %rd7702;
	mul.lo.s64 	%rd7727, %rd1523, %rd7703;
	shr.u64 	%rd7728, %rd7725, 32;
	and.b64  	%rd7729, %rd7726, 4294967295;
	add.s64 	%rd7730, %rd7728, %rd7729;
	and.b64  	%rd7731, %rd7727, 4294967295;
	add.s64 	%rd7732, %rd7730, %rd7731;
	shr.u64 	%rd7733, %rd7726, 32;
	mad.lo.s64 	%rd7734, %rd1522, %rd7703, %rd7733;
	shr.u64 	%rd7735, %rd7727, 32;
	add.s64 	%rd7736, %rd7734, %rd7735;
	shr.u64 	%rd7737, %rd7732, 32;
	shl.b64 	%rd7738, %rd7732, 32;
	and.b64  	%rd7739, %rd7725, 4294967295;
	or.b64  	%rd7740, %rd7738, %rd7739;
	add.s64 	%rd7741, %rd7696, %rd7721;
	add.s64 	%rd7742, %rd7741, %rd7740;
	max.u64 	%rd7743, %rd7696, %rd7741;
	setp.gt.u64 	%p766, %rd7743, %rd7742;
	selp.u64 	%rd7744, 1, 0, %p766;
	add.s64 	%rd7745, %rd7736, %rd7701;
	add.s64 	%rd7746, %rd7745, %rd7737;
	add.s64 	%rd7747, %rd7746, %rd7744;
	and.b64  	%rd7748, %rd23082, 4294967295;
	shr.u64 	%rd7749, %rd23082, 32;
	mul.lo.s64 	%rd7750, %rd1521, %rd7748;
	mul.lo.s64 	%rd7751, %rd1520, %rd7748;
	mul.lo.s64 	%rd7752, %rd1521, %rd7749;
	shr.u64 	%rd7753, %rd7750, 32;
	and.b64  	%rd7754, %rd7751, 4294967295;
	add.s64 	%rd7755, %rd7753, %rd7754;
	and.b64  	%rd7756, %rd7752, 4294967295;
	add.s64 	%rd7757, %rd7755, %rd7756;
	shr.u64 	%rd7758, %rd7751, 32;
	mad.lo.s64 	%rd7759, %rd1520, %rd7749, %rd7758;
	shr.u64 	%rd7760, %rd7752, 32;
	add.s64 	%rd7761, %rd7759, %rd7760;
	shr.u64 	%rd7762, %rd7757, 32;
	shl.b64 	%rd7763, %rd7757, 32;
	and.b64  	%rd7764, %rd7750, 4294967295;
	or.b64  	%rd7765, %rd7763, %rd7764;
	add.s64 	%rd7766, %rd7742, %rd7765;
	setp.lt.u64 	%p767, %rd7766, %rd7742;
	selp.u64 	%rd7767, 1, 0, %p767;
	add.s64 	%rd7768, %rd7761, %rd7747;
	add.s64 	%rd7769, %rd7768, %rd7762;
	add.s64 	%rd7770, %rd7769, %rd7767;
	ld.const.u64 	%rd7771, [MU_P];
	mul.lo.s64 	%rd7772, %rd7771, %rd7580;
	mul.lo.s64 	%rd7773, %rd7562, %rd7772;
	mul.hi.u64 	%rd7774, %rd7562, %rd7772;
	add.cc.s64 	%rd7775, %rd7773, %rd7580;
	addc.cc.s64 	%rd7776, %rd7774, 0;
	mul.lo.s64 	%rd7777, %rd1548, %rd7772;
	mul.hi.u64 	%rd7778, %rd1548, %rd7772;
	mov.b64 	%rd7779, 0;
	add.cc.s64 	%rd7780, %rd7776, %rd7651;
	addc.cc.s64 	%rd7781, %rd7779, 0;
	add.cc.s64 	%rd7782, %rd7780, %rd7777;
	addc.cc.s64 	%rd7783, %rd7781, %rd7778;
	mul.lo.s64 	%rd7784, %rd1547, %rd7772;
	mul.hi.u64 	%rd7785, %rd1547, %rd7772;
	add.cc.s64 	%rd7786, %rd7783, %rd7720;
	addc.cc.s64 	%rd7787, %rd7779, 0;
	add.cc.s64 	%rd7788, %rd7786, %rd7784;
	addc.cc.s64 	%rd7789, %rd7787, %rd7785;
	mul.lo.s64 	%rd7790, %rd1546, %rd7772;
	mul.hi.u64 	%rd7791, %rd1546, %rd7772;
	add.cc.s64 	%rd7792, %rd7789, %rd7766;
	addc.cc.s64 	%rd7793, %rd7779, 0;
	add.cc.s64 	%rd7794, %rd7792, %rd7790;
	addc.cc.s64 	%rd7795, %rd7793, %rd7791;
	add.s64 	%rd7796, %rd7581, %rd7795;
	setp.lt.u64 	%p768, %rd7796, %rd7581;
	selp.u64 	%rd7797, 1, 0, %p768;
	add.s64 	%rd7798, %rd7655, %rd7797;
	setp.lt.u64 	%p769, %rd7798, %rd7655;
	selp.u64 	%rd7799, 1, 0, %p769;
	add.s64 	%rd7800, %rd7724, %rd7799;
	setp.lt.u64 	%p770, %rd7800, %rd7724;
	selp.u64 	%rd7801, 1, 0, %p770;
	add.s64 	%rd7802, %rd7770, %rd7801;
	mul.lo.s64 	%rd7803, %rd7771, %rd7782;
	mul.lo.s64 	%rd7804, %rd7562, %rd7803;
	mul.hi.u64 	%rd7805, %rd7562, %rd7803;
	add.cc.s64 	%rd7806, %rd7804, %rd7782;
	addc.cc.s64 	%rd7807, %rd7805, 0;
	mul.lo.s64 	%rd7808, %rd1548, %rd7803;
	mul.hi.u64 	%rd7809, %rd1548, %rd7803;
	add.cc.s64 	%rd7810, %rd7807, %rd7788;
	addc.cc.s64 	%rd7811, %rd7779, 0;
	add.cc.s64 	%rd7812, %rd7810, %rd7808;
	addc.cc.s64 	%rd7813, %rd7811, %rd7809;
	mul.lo.s64 	%rd7814, %rd1547, %rd7803;
	mul.hi.u64 	%rd7815, %rd1547, %rd7803;
	add.cc.s64 	%rd7816, %rd7813, %rd7794;
	addc.cc.s64 	%rd7817, %rd7779, 0;
	add.cc.s64 	%rd7818, %rd7816, %rd7814;
	addc.cc.s64 	%rd7819, %rd7817, %rd7815;
	mul.lo.s64 	%rd7820, %rd1546, %rd7803;
	mul.hi.u64 	%rd7821, %rd1546, %rd7803;
	add.cc.s64 	%rd7822, %rd7819, %rd7796;
	addc.cc.s64 	%rd7823, %rd7779, 0;
	add.cc.s64 	%rd7824, %rd7822, %rd7820;
	addc.cc.s64 	%rd7825, %rd7823, %rd7821;
	add.s64 	%rd7826, %rd7798, %rd7825;
	setp.lt.u64 	%p771, %rd7826, %rd7798;
	selp.u64 	%rd7827, 1, 0, %p771;
	add.s64 	%rd7828, %rd7800, %rd7827;
	setp.lt.u64 	%p772, %rd7828, %rd7800;
	selp.u64 	%rd7829, 1, 0, %p772;
	add.s64 	%rd7830, %rd7802, %rd7829;
	mul.lo.s64 	%rd7831, %rd7771, %rd7812;
	mul.lo.s64 	%rd7832, %rd7562, %rd7831;
	mul.hi.u64 	%rd7833, %rd7562, %rd7831;
	add.cc.s64 	%rd7834, %rd7832, %rd7812;
	addc.cc.s64 	%rd7835, %rd7833, 0;
	mul.lo.s64 	%rd7836, %rd1548, %rd7831;
	mul.hi.u64 	%rd7837, %rd1548, %rd7831;
	add.cc.s64 	%rd7838, %rd7835, %rd7818;
	addc.cc.s64 	%rd7839, %rd7779, 0;
	add.cc.s64 	%rd7840, %rd7838, %rd7836;
	addc.cc.s64 	%rd7841, %rd7839, %rd7837;
	mul.lo.s64 	%rd7842, %rd1547, %rd7831;
	mul.hi.u64 	%rd7843, %rd1547, %rd7831;
	add.cc.s64 	%rd7844, %rd7841, %rd7824;
	addc.cc.s64 	%rd7845, %rd7779, 0;
	add.cc.s64 	%rd7846, %rd7844, %rd7842;
	addc.cc.s64 	%rd7847, %rd7845, %rd7843;
	mul.lo.s64 	%rd7848, %rd1546, %rd7831;
	mul.hi.u64 	%rd7849, %rd1546, %rd7831;
	add.cc.s64 	%rd7850, %rd7847, %rd7826;
	addc.cc.s64 	%rd7851, %rd7779, 0;
	add.cc.s64 	%rd7852, %rd7850, %rd7848;
	addc.cc.s64 	%rd7853, %rd7851, %rd7849;
	add.s64 	%rd7854, %rd7828, %rd7853;
	setp.lt.u64 	%p773, %rd7854, %rd7828;
	selp.u64 	%rd7855, 1, 0, %p773;
	add.s64 	%rd7856, %rd7830, %rd7855;
	mul.lo.s64 	%rd7857, %rd7771, %rd7840;
	mul.lo.s64 	%rd7858, %rd7562, %rd7857;
	mul.hi.u64 	%rd7859, %rd7562, %rd7857;
	add.cc.s64 	%rd7860, %rd7858, %rd7840;
	addc.cc.s64 	%rd7861, %rd7859, 0;
	mul.lo.s64 	%rd7862, %rd1548, %rd7857;
	mul.hi.u64 	%rd7863, %rd1548, %rd7857;
	add.cc.s64 	%rd7864, %rd7861, %rd7846;
	addc.cc.s64 	%rd7865, %rd7779, 0;
	add.cc.s64 	%rd1549, %rd7864, %rd7862;
	addc.cc.s64 	%rd7866, %rd7865, %rd7863;
	mul.lo.s64 	%rd7867, %rd1547, %rd7857;
	mul.hi.u64 	%rd7868, %rd1547, %rd7857;
	add.cc.s64 	%rd7869, %rd7866, %rd7852;
	addc.cc.s64 	%rd7870, %rd7779, 0;
	add.cc.s64 	%rd1550, %rd7869, %rd7867;
	addc.cc.s64 	%rd7871, %rd7870, %rd7868;
	mul.lo.s64 	%rd7872, %rd1546, %rd7857;
	mul.hi.u64 	%rd7873, %rd1546, %rd7857;
	add.cc.s64 	%rd7874, %rd7871, %rd7854;
	addc.cc.s64 	%rd7875, %rd7779, 0;
	add.cc.s64 	%rd1551, %rd7874, %rd7872;
	addc.cc.s64 	%rd7876, %rd7875, %rd7873;
	add.s64 	%rd23198, %rd7856, %rd7876;
	setp.gt.u64 	%p774, %rd23198, %rd1546;
	@%p774 bra 	$L__BB0_658;
	setp.lt.u64 	%p775, %rd23198, %rd1546;
	mov.u64 	%rd23195, %rd1549;
	mov.u64 	%rd23196, %rd1550;
	mov.u64 	%rd23197, %rd1551;
	@%p775 bra 	$L__BB0_659;
	setp.lt.u64 	%p776, %rd1547, %rd1551;
	@%p776 bra 	$L__BB0_658;
	setp.gt.u64 	%p777, %rd1547, %rd1551;
	mov.u64 	%rd23195, %rd1549;
	mov.u64 	%rd23196, %rd1550;
	mov.u64 	%rd23197, %rd1551;
	@%p777 bra 	$L__BB0_659;
	setp.lt.u64 	%p778, %rd1548, %rd1550;
	@%p778 bra 	$L__BB0_658;
	setp.gt.u64 	%p779, %rd1548, %rd1550;
	setp.gt.u64 	%p780, %rd7562, %rd1549;
	or.pred  	%p781, %p779, %p780;
	mov.u64 	%rd23195, %rd1549;
	mov.u64 	%rd23196, %rd1550;
	mov.u64 	%rd23197, %rd1551;
	@%p781 bra 	$L__BB0_659;
$L__BB0_658:
	sub.s64 	%rd23195, %rd1549, %rd7562;
	setp.lt.u64 	%p782, %rd1549, %rd7562;
	selp.u64 	%rd7880, 1, 0, %p782;
	add.s64 	%rd7881, %rd1548, %rd7880;
	sub.s64 	%rd23196, %rd1550, %rd7881;
	setp.lt.u64 	%p783, %rd1550, %rd7881;
	selp.u64 	%rd7882, 1, 0, %p783;
	add.s64 	%rd7884, %rd1547, %rd7882;
	sub.s64 	%rd23197, %rd1551, %rd7884;
	setp.lt.u64 	%p784, %rd1551, %rd7884;
	selp.u64 	%rd7885, 1, 0, %p784;
	add.s64 	%rd7887, %rd1546, %rd7885;
	sub.s64 	%rd23198, %rd23198, %rd7887;
$L__BB0_659:
	shl.b64 	%rd1562, %rd23107, 1;
	setp.gt.s64 	%p785, %rd23107, -1;
	mov.b64 	{%r262, %r263}, %rd23108;
	mov.b64 	{%r264, %r265}, %rd23107;
	shf.l.wrap.b32 	%r266, %r265, %r262, 1;
	shf.l.wrap.b32 	%r267, %r262, %r263, 1;
	mov.b64 	%rd1563, {%r266, %r267};
	setp.lt.u64 	%p786, %rd1563, %rd23108;
	setp.eq.s64 	%p787, %rd1563, %rd23108;
	selp.u32 	%r268, -1, 0, %p787;
	selp.u32 	%r269, -1, 0, %p786;
	selp.b32 	%r270, %r269, %r268, %p785;
	and.b32  	%r272, %r270, 1;
	setp.eq.b32 	%p788, %r272, 1;
	or.pred  	%p789, %p786, %p788;
	selp.u64 	%rd7888, 1, 0, %p789;
	shl.b64 	%rd7889, %rd23109, 1;
	or.b64  	%rd1564, %rd7889, %rd7888;
	setp.ge.u64 	%p790, %rd1564, %rd23109;
	setp.lt.u64 	%p791, %rd1564, %rd23109;
	setp.eq.s64 	%p792, %rd1564, %rd23109;
	selp.u32 	%r273, -1, 0, %p791;
	selp.u32 	%r274, -1, 0, %p792;
	selp.b32 	%r275, %r274, %r273, %p789;
	selp.b32 	%r276, %r275, %r273, %p790;
	and.b32  	%r277, %r276, 1;
	setp.eq.b32 	%p30, %r277, 1;
	cvt.u64.u32 	%rd7890, %r276;
	and.b64  	%rd7891, %rd7890, 1;
	shl.b64 	%rd7892, %rd23110, 1;
	or.b64  	%rd23202, %rd7892, %rd7891;
	setp.lt.u64 	%p793, %rd23202, %rd23110;
	@%p793 bra 	$L__BB0_666;
	setp.eq.s64 	%p794, %rd23202, %rd23110;
	and.pred  	%p795, %p30, %p794;
	setp.gt.u64 	%p796, %rd23202, %rd1546;
	or.pred  	%p797, %p795, %p796;
	@%p797 bra 	$L__BB0_666;
	setp.lt.u64 	%p798, %rd23202, %rd1546;
	mov.u64 	%rd23199, %rd1562;
	mov.u64 	%rd23200, %rd1563;
	mov.u64 	%rd23201, %rd1564;
	@%p798 bra 	$L__BB0_667;
	setp.gt.u64 	%p799, %rd1564, %rd1547;
	@%p799 bra 	$L__BB0_666;
	setp.lt.u64 	%p800, %rd1564, %rd1547;
	mov.u64 	%rd23199, %rd1562;
	mov.u64 	%rd23200, %rd1563;
	mov.u64 	%rd23201, %rd1564;
	@%p800 bra 	$L__BB0_667;
	setp.gt.u64 	%p801, %rd1563, %rd1548;
	@%p801 bra 	$L__BB0_666;
	setp.lt.u64 	%p802, %rd1563, %rd1548;
	setp.lt.u64 	%p803, %rd1562, %rd7562;
	or.pred  	%p804, %p802, %p803;
	mov.u64 	%rd23199, %rd1562;
	mov.u64 	%rd23200, %rd1563;
	mov.u64 	%rd23201, %rd1564;
	@%p804 bra 	$L__BB0_667;
$L__BB0_666:
	sub.s64 	%rd23199, %rd1562, %rd7562;
	setp.lt.u64 	%p805, %rd1562, %rd7562;
	selp.u64 	%rd7897, 1, 0, %p805;
	add.s64 	%rd7898, %rd1548, %rd7897;
	sub.s64 	%rd23200, %rd1563, %rd7898;
	setp.lt.u64 	%p806, %rd1563, %rd7898;
	selp.u64 	%rd7899, 1, 0, %p806;
	add.s64 	%rd7901, %rd1547, %rd7899;
	sub.s64 	%rd23201, %rd1564, %rd7901;
	setp.lt.u64 	%p807, %rd1564, %rd7901;
	selp.u64 	%rd7902, 1, 0, %p807;
	ld.const.u64 	%rd7903, [P_CONST+24];
	add.s64 	%rd7904, %rd7903, %rd7902;
	sub.s64 	%rd23202, %rd23202, %rd7904;
$L__BB0_667:
	ld.const.u64 	%rd7905, [P_CONST+24];
	ld.const.u64 	%rd7906, [P_CONST+16];
	ld.const.u64 	%rd7907, [P_CONST+8];
	ld.const.u64 	%rd7908, [P_CONST];
	and.b64  	%rd1576, %rd23199, 4294967295;
	shr.u64 	%rd1577, %rd23199, 32;
	mul.lo.s64 	%rd7909, %rd1576, %rd1576;
	mul.lo.s64 	%rd7910, %rd1577, %rd1576;
	shr.u64 	%rd7911, %rd7909, 32;
	shl.b64 	%rd7912, %rd7910, 1;
	and.b64  	%rd7913, %rd7912, 8589934590;
	add.s64 	%rd7914, %rd7911, %rd7913;
	shr.u64 	%rd7915, %rd7910, 31;
	and.b64  	%rd7916, %rd7915, 8589934590;
	mad.lo.s64 	%rd7917, %rd1577, %rd1577, %rd7916;
	shr.u64 	%rd7918, %rd7914, 32;
	shl.b64 	%rd7919, %rd7914, 32;
	and.b64  	%rd7920, %rd7909, 4294967293;
	or.b64  	%rd7921, %rd7919, %rd7920;
	add.s64 	%rd7922, %rd7917, %rd7918;
	shr.u64 	%rd1578, %rd23200, 32;
	and.b64  	%rd1579, %rd23200, 4294967295;
	mul.lo.s64 	%rd7923, %rd1579, %rd1576;
	mul.lo.s64 	%rd7924, %rd1578, %rd1576;
	mul.lo.s64 	%rd7925, %rd1579, %rd1577;
	shr.u64 	%rd7926, %rd7923, 32;
	and.b64  	%rd7927, %rd7924, 4294967295;
	add.s64 	%rd7928, %rd7926, %rd7927;
	and.b64  	%rd7929, %rd7925, 4294967295;
	add.s64 	%rd7930, %rd7928, %rd7929;
	shr.u64 	%rd7931, %rd7924, 32;
	mad.lo.s64 	%rd7932, %rd1578, %rd1577, %rd7931;
	shr.u64 	%rd7933, %rd7925, 32;
	add.s64 	%rd7934, %rd7932, %rd7933;
	shr.u64 	%rd7935, %rd7930, 32;
	shl.b64 	%rd7936, %rd7930, 32;
	and.b64  	%rd7937, %rd7923, 4294967295;
	or.b64  	%rd7938, %rd7936, %rd7937;
	add.s64 	%rd7939, %rd7934, %rd7935;
	shr.u64 	%rd1580, %rd23201, 32;
	and.b64  	%rd1581, %rd23201, 4294967295;
	mul.lo.s64 	%rd7940, %rd1581, %rd1576;
	mul.lo.s64 	%rd7941, %rd1580, %rd1576;
	mul.lo.s64 	%rd7942, %rd1581, %rd1577;
	shr.u64 	%rd7943, %rd7940, 32;
	and.b64  	%rd7944, %rd7941, 4294967295;
	add.s64 	%rd7945, %rd7943, %rd7944;
	and.b64  	%rd7946, %rd7942, 4294967295;
	add.s64 	%rd7947, %rd7945, %rd7946;
	shr.u64 	%rd7948, %rd7941, 32;
	mad.lo.s64 	%rd7949, %rd1580, %rd1577, %rd7948;
	shr.u64 	%rd7950, %rd7942, 32;
	add.s64 	%rd7951, %rd7949, %rd7950;
	shr.u64 	%rd7952, %rd7947, 32;
	shl.b64 	%rd7953, %rd7947, 32;
	and.b64  	%rd7954, %rd7940, 4294967295;
	or.b64  	%rd7955, %rd7953, %rd7954;
	add.s64 	%rd7956, %rd7951, %rd7952;
	shr.u64 	%rd1582, %rd23202, 32;
	and.b64  	%rd1583, %rd23202, 4294967295;
	mul.lo.s64 	%rd7957, %rd1583, %rd1576;
	mul.lo.s64 	%rd7958, %rd1582, %rd1576;
	mul.lo.s64 	%rd7959, %rd1583, %rd1577;
	shr.u64 	%rd7960, %rd7957, 32;
	and.b64  	%rd7961, %rd7958, 4294967295;
	add.s64 	%rd7962, %rd7960, %rd7961;
	and.b64  	%rd7963, %rd7959, 4294967295;
	add.s64 	%rd7964, %rd7962, %rd7963;
	shr.u64 	%rd7965, %rd7958, 32;
	mad.lo.s64 	%rd7966, %rd1582, %rd1577, %rd7965;
	shr.u64 	%rd7967, %rd7959, 32;
	add.s64 	%rd7968, %rd7966, %rd7967;
	shr.u64 	%rd7969, %rd7964, 32;
	shl.b64 	%rd7970, %rd7964, 32;
	and.b64  	%rd7971, %rd7957, 4294967295;
	or.b64  	%rd7972, %rd7970, %rd7971;
	add.s64 	%rd7973, %rd7968, %rd7969;
	shl.b64 	%rd7974, %rd7938, 1;
	shr.u64 	%rd7975, %rd7936, 63;
	add.s64 	%rd7976, %rd7939, %rd7939;
	add.s64 	%rd7977, %rd7976, %rd7975;
	mul.lo.s64 	%rd7978, %rd1579, %rd1579;
	mul.lo.s64 	%rd7979, %rd1578, %rd1579;
	shr.u64 	%rd7980, %rd7978, 32;
	shl.b64 	%rd7981, %rd7979, 1;
	and.b64  	%rd7982, %rd7981, 8589934590;
	add.s64 	%rd7983, %rd7980, %rd7982;
	shr.u64 	%rd7984, %rd7979, 31;
	and.b64  	%rd7985, %rd7984, 8589934590;
	mad.lo.s64 	%rd7986, %rd1578, %rd1578, %rd7985;
	shr.u64 	%rd7987, %rd7983, 32;
	shl.b64 	%rd7988, %rd7983, 32;
	and.b64  	%rd7989, %rd7978, 4294967293;
	or.b64  	%rd7990, %rd7988, %rd7989;
	add.s64 	%rd7991, %rd7955, %rd7975;
	add.s64 	%rd7992, %rd7991, %rd7990;
	max.u64 	%rd7993, %rd7955, %rd7991;
	setp.gt.u64 	%p808, %rd7993, %rd7992;
	selp.u64 	%rd7994, 1, 0, %p808;
	add.s64 	%rd7995, %rd7986, %rd7956;
	add.s64 	%rd7996, %rd7995, %rd7987;
	add.s64 	%rd7997, %rd7996, %rd7994;
	mul.lo.s64 	%rd7998, %rd1581, %rd1579;
	mul.lo.s64 	%rd7999, %rd1580, %rd1579;
	mul.lo.s64 	%rd8000, %rd1581, %rd1578;
	shr.u64 	%rd8001, %rd7998, 32;
	and.b64  	%rd8002, %rd7999, 4294967295;
	add.s64 	%rd8003, %rd8001, %rd8002;
	and.b64  	%rd8004, %rd8000, 4294967295;
	add.s64 	%rd8005, %rd8003, %rd8004;
	shr.u64 	%rd8006, %rd7999, 32;
	mad.lo.s64 	%rd8007, %rd1580, %rd1578, %rd8006;
	shr.u64 	%rd8008, %rd8000, 32;
	add.s64 	%rd8009, %rd8007, %rd8008;
	shr.u64 	%rd8010, %rd8005, 32;
	shl.b64 	%rd8011, %rd8005, 32;
	and.b64  	%rd8012, %rd7998, 4294967295;
	or.b64  	%rd8013, %rd8011, %rd8012;
	add.s64 	%rd8014, %rd7972, %rd7994;
	add.s64 	%rd8015, %rd8014, %rd8013;
	max.u64 	%rd8016, %rd7972, %rd8014;
	setp.gt.u64 	%p809, %rd8016, %rd8015;
	selp.u64 	%rd8017, 1, 0, %p809;
	add.s64 	%rd8018, %rd8009, %rd7973;
	add.s64 	%rd8019, %rd8018, %rd8010;
	add.s64 	%rd8020, %rd8019, %rd8017;
	add.s64 	%rd8021, %rd7992, %rd7955;
	setp.lt.u64 	%p810, %rd8021, %rd7992;
	selp.u64 	%rd8022, 1, 0, %p810;
	add.s64 	%rd8023, %rd7956, %rd7997;
	add.s64 	%rd8024, %rd8023, %rd8022;
	add.s64 	%rd8025, %rd8015, %rd8022;
	add.s64 	%rd8026, %rd8025, %rd8013;
	max.u64 	%rd8027, %rd8015, %rd8025;
	setp.gt.u64 	%p811, %rd8027, %rd8026;
	selp.u64 	%rd8028, 1, 0, %p811;
	add.s64 	%rd8029, %rd8009, %rd8020;
	add.s64 	%rd8030, %rd8029, %rd8010;
	add.s64 	%rd8031, %rd8030, %rd8028;
	add.s64 	%rd8032, %rd8026, %rd7972;
	setp.lt.u64 	%p812, %rd8032, %rd8026;
	selp.u64 	%rd8033, 1, 0, %p812;
	add.s64 	%rd8034, %rd7973, %rd8031;
	add.s64 	%rd8035, %rd8034, %rd8033;
	ld.const.u64 	%rd8036, [MU_P];
	mul.lo.s64 	%rd8037, %rd8036, %rd7921;
	mul.lo.s64 	%rd8038, %rd7908, %rd8037;
	mul.hi.u64 	%rd8039, %rd7908, %rd8037;
	add.cc.s64 	%rd8040, %rd8038, %rd7921;
	addc.cc.s64 	%rd8041, %rd8039, 0;
	mul.lo.s64 	%rd8042, %rd7907, %rd8037;
	mul.hi.u64 	%rd8043, %rd7907, %rd8037;
	mov.b64 	%rd8044, 0;
	add.cc.s64 	%rd8045, %rd8041, %rd7974;
	addc.cc.s64 	%rd8046, %rd8044, 0;
	add.cc.s64 	%rd8047, %rd8045, %rd8042;
	addc.cc.s64 	%rd8048, %rd8046, %rd8043;
	mul.lo.s64 	%rd8049, %rd7906, %rd8037;
	mul.hi.u64 	%rd8050, %rd7906, %rd8037;
	add.cc.s64 	%rd8051, %rd8048, %rd8021;
	addc.cc.s64 	%rd8052, %rd8044, 0;
	add.cc.s64 	%rd8053, %rd8051, %rd8049;
	addc.cc.s64 	%rd8054, %rd8052, %rd8050;
	mul.lo.s64 	%rd8055, %rd7905, %rd8037;
	mul.hi.u64 	%rd8056, %rd7905, %rd8037;
	add.cc.s64 	%rd8057, %rd8054, %rd8032;
	addc.cc.s64 	%rd8058, %rd8044, 0;
	add.cc.s64 	%rd8059, %rd8057, %rd8055;
	addc.cc.s64 	%rd8060, %rd8058, %rd8056;
	add.s64 	%rd8061, %rd7922, %rd8060;
	setp.lt.u64 	%p813, %rd8061, %rd7922;
	selp.u64 	%rd8062, 1, 0, %p813;
	add.s64 	%rd8063, %rd7977, %rd8062;
	setp.lt.u64 	%p814, %rd8063, %rd7977;
	selp.u64 	%rd8064, 1, 0, %p814;
	add.s64 	%rd8065, %rd8024, %rd8064;
	setp.lt.u64 	%p815, %rd8065, %rd8024;
	selp.u64 	%rd8066, 1, 0, %p815;
	add.s64 	%rd8067, %rd8035, %rd8066;
	mul.lo.s64 	%rd8068, %rd8036, %rd8047;
	mul.lo.s64 	%rd8069, %rd7908, %rd8068;
	mul.hi.u64 	%rd8070, %rd7908, %rd8068;
	add.cc.s64 	%rd8071, %rd8069, %rd8047;
	addc.cc.s64 	%rd8072, %rd8070, 0;
	mul.lo.s64 	%rd8073, %rd7907, %rd8068;
	mul.hi.u64 	%rd8074, %rd7907, %rd8068;
	add.cc.s64 	%rd8075, %rd8072, %rd8053;
	addc.cc.s64 	%rd8076, %rd8044, 0;
	add.cc.s64 	%rd8077, %rd8075, %rd8073;
	addc.cc.s64 	%rd8078, %rd8076, %rd8074;
	mul.lo.s64 	%rd8079, %rd7906, %rd8068;
	mul.hi.u64 	%rd8080, %rd7906, %rd8068;
	add.cc.s64 	%rd8081, %rd8078, %rd8059;
	addc.cc.s64 	%rd8082, %rd8044, 0;
	add.cc.s64 	%rd8083, %rd8081, %rd8079;
	addc.cc.s64 	%rd8084, %rd8082, %rd8080;
	mul.lo.s64 	%rd8085, %rd7905, %rd8068;
	mul.hi.u64 	%rd8086, %rd7905, %rd8068;
	add.cc.s64 	%rd8087, %rd8084, %rd8061;
	addc.cc.s64 	%rd8088, %rd8044, 0;
	add.cc.s64 	%rd8089, %rd8087, %rd8085;
	addc.cc.s64 	%rd8090, %rd8088, %rd8086;
	add.s64 	%rd8091, %rd8063, %rd8090;
	setp.lt.u64 	%p816, %rd8091, %rd8063;
	selp.u64 	%rd8092, 1, 0, %p816;
	add.s64 	%rd8093, %rd8065, %rd8092;
	setp.lt.u64 	%p817, %rd8093, %rd8065;
	selp.u64 	%rd8094, 1, 0, %p817;
	add.s64 	%rd8095, %rd8067, %rd8094;
	mul.lo.s64 	%rd8096, %rd8036, %rd8077;
	mul.lo.s64 	%rd8097, %rd7908, %rd8096;
	mul.hi.u64 	%rd8098, %rd7908, %rd8096;
	add.cc.s64 	%rd8099, %rd8097, %rd8077;
	addc.cc.s64 	%rd8100, %rd8098, 0;
	mul.lo.s64 	%rd8101, %rd7907, %rd8096;
	mul.hi.u64 	%rd8102, %rd7907, %rd8096;
	add.cc.s64 	%rd8103, %rd8100, %rd8083;
	addc.cc.s64 	%rd8104, %rd8044, 0;
	add.cc.s64 	%rd8105, %rd8103, %rd8101;
	addc.cc.s64 	%rd8106, %rd8104, %rd8102;
	mul.lo.s64 	%rd8107, %rd7906, %rd8096;
	mul.hi.u64 	%rd8108, %rd7906, %rd8096;
	add.cc.s64 	%rd8109, %rd8106, %rd8089;
	addc.cc.s64 	%rd8110, %rd8044, 0;
	add.cc.s64 	%rd8111, %rd8109, %rd8107;
	addc.cc.s64 	%rd8112, %rd8110, %rd8108;
	mul.lo.s64 	%rd8113, %rd7905, %rd8096;
	mul.hi.u64 	%rd8114, %rd7905, %rd8096;
	add.cc.s64 	%rd8115, %rd8112, %rd8091;
	addc.cc.s64 	%rd8116, %rd8044, 0;
	add.cc.s64 	%rd8117, %rd8115, %rd8113;
	addc.cc.s64 	%rd8118, %rd8116, %rd8114;
	add.s64 	%rd8119, %rd8093, %rd8118;
	setp.lt.u64 	%p818, %rd8119, %rd8093;
	selp.u64 	%rd8120, 1, 0, %p818;
	add.s64 	%rd8121, %rd8095, %rd8120;
	mul.lo.s64 	%rd8122, %rd8036, %rd8105;
	mul.lo.s64 	%rd8123, %rd7908, %rd8122;
	mul.hi.u64 	%rd8124, %rd7908, %rd8122;
	add.cc.s64 	%rd8125, %rd8123, %rd8105;
	addc.cc.s64 	%rd8126, %rd8124, 0;
	mul.lo.s64 	%rd8127, %rd7907, %rd8122;
	mul.hi.u64 	%rd8128, %rd7907, %rd8122;
	add.cc.s64 	%rd8129, %rd8126, %rd8111;
	addc.cc.s64 	%rd8130, %rd8044, 0;
	add.cc.s64 	%rd1584, %rd8129, %rd8127;
	addc.cc.s64 	%rd8131, %rd8130, %rd8128;
	mul.lo.s64 	%rd8132, %rd7906, %rd8122;
	mul.hi.u64 	%rd8133, %rd7906, %rd8122;
	add.cc.s64 	%rd8134, %rd8131, %rd8117;
	addc.cc.s64 	%rd8135, %rd8044, 0;
	add.cc.s64 	%rd1585, %rd8134, %rd8132;
	addc.cc.s64 	%rd8136, %rd8135, %rd8133;
	mul.lo.s64 	%rd8137, %rd7905, %rd8122;
	mul.hi.u64 	%rd8138, %rd7905, %rd8122;
	add.cc.s64 	%rd8139, %rd8136, %rd8119;
	addc.cc.s64 	%rd8140, %rd8044, 0;
	add.cc.s64 	%rd1586, %rd8139, %rd8137;
	addc.cc.s64 	%rd8141, %rd8140, %rd8138;
	add.s64 	%rd23203, %rd8121, %rd8141;
	setp.gt.u64 	%p819, %rd23203, %rd7905;
	@%p819 bra 	$L__BB0_673;
	setp.lt.u64 	%p820, %rd23203, %rd7905;
	mov.u64 	%rd23204, %rd1586;
	mov.u64 	%rd23205, %rd1585;
	mov.u64 	%rd23206, %rd1584;
	@%p820 bra 	$L__BB0_674;
	ld.const.u64 	%rd8143, [P_CONST+16];
	setp.lt.u64 	%p821, %rd8143, %rd1586;
	@%p821 bra 	$L__BB0_673;
	setp.gt.u64 	%p822, %rd8143, %rd1586;
	mov.u64 	%rd23204, %rd1586;
	mov.u64 	%rd23205, %rd1585;
	mov.u64 	%rd23206, %rd1584;
	@%p822 bra 	$L__BB0_674;
	ld.const.u64 	%rd8145, [P_CONST+8];
	setp.lt.u64 	%p823, %rd8145, %rd1585;
	@%p823 bra 	$L__BB0_673;
	setp.gt.u64 	%p824, %rd8145, %rd1585;
	ld.const.u64 	%rd8147, [P_CONST];
	setp.gt.u64 	%p825, %rd8147, %rd1584;
	or.pred  	%p826, %p824, %p825;
	mov.u64 	%rd23204, %rd1586;
	mov.u64 	%rd23205, %rd1585;
	mov.u64 	%rd23206, %rd1584;
	@%p826 bra 	$L__BB0_674;
$L__BB0_673:
	ld.const.u64 	%rd8149, [P_CONST];
	sub.s64 	%rd23206, %rd1584, %rd8149;
	setp.lt.u64 	%p827, %rd1584, %rd8149;
	selp.u64 	%rd8150, 1, 0, %p827;
	ld.const.u64 	%rd8151, [P_CONST+8];
	add.s64 	%rd8152, %rd8151, %rd8150;
	sub.s64 	%rd23205, %rd1585, %rd8152;
	setp.lt.u64 	%p828, %rd1585, %rd8152;
	selp.u64 	%rd8153, 1, 0, %p828;
	ld.const.u64 	%rd8154, [P_CONST+16];
	add.s64 	%rd8155, %rd8154, %rd8153;
	sub.s64 	%rd23204, %rd1586, %rd8155;
	setp.lt.u64 	%p829, %rd1586, %rd8155;
	selp.u64 	%rd8156, 1, 0, %p829;
	ld.const.u64 	%rd8157, [P_CONST+24];
	add.s64 	%rd8158, %rd8157, %rd8156;
	sub.s64 	%rd23203, %rd23203, %rd8158;
$L__BB0_674:
	sub.s64 	%rd23210, %rd23206, %rd23191;
	setp.lt.u64 	%p830, %rd23206, %rd23191;
	selp.u64 	%rd8159, 1, 0, %p830;
	add.s64 	%rd8160, %rd23192, %rd8159;
	sub.s64 	%rd23209, %rd23205, %rd8160;
	setp.lt.u64 	%p831, %rd23205, %rd8160;
	selp.u64 	%rd8161, 1, 0, %p831;
	add.s64 	%rd8162, %rd23193, %rd8161;
	sub.s64 	%rd23208, %rd23204, %rd8162;
	setp.lt.u64 	%p832, %rd23204, %rd8162;
	selp.u64 	%rd8163, 1, 0, %p832;
	add.s64 	%rd8164, %rd23194, %rd8163;
	sub.s64 	%rd23207, %rd23203, %rd8164;
	setp.ge.u64 	%p833, %rd23203, %rd8164;
	@%p833 bra 	$L__BB0_676;
	ld.const.u64 	%rd8165, [P_CONST];
	add.s64 	%rd1600, %rd23210, %rd8165;
	setp.ge.u64 	%p834, %rd1600, %rd23210;
	setp.lt.u64 	%p835, %rd1600, %rd23210;
	selp.u64 	%rd8166, 1, 0, %p835;
	add.s64 	%rd8167, %rd23209, %rd8166;
	ld.const.u64 	%rd8168, [P_CONST+8];
	add.s64 	%rd1601, %rd8167, %rd8168;
	setp.lt.u64 	%p836, %rd1601, %rd23209;
	setp.eq.s64 	%p837, %rd1601, %rd23209;
	selp.u32 	%r278, -1, 0, %p837;
	selp.u32 	%r279, -1, 0, %p836;
	selp.b32 	%r280, %r279, %r278, %p834;
	and.b32  	%r282, %r280, 1;
	setp.eq.b32 	%p838, %r282, 1;
	or.pred  	%p839, %p836, %p838;
	selp.u64 	%rd8169, 1, 0, %p839;
	add.s64 	%rd8170, %rd23208, %rd8169;
	ld.const.u64 	%rd8171, [P_CONST+16];
	add.s64 	%rd1602, %rd8170, %rd8171;
	setp.ge.u64 	%p840, %rd1602, %rd23208;
	setp.lt.u64 	%p841, %rd1602, %rd23208;
	setp.eq.s64 	%p842, %rd1602, %rd23208;
	selp.u32 	%r283, -1, 0, %p841;
	selp.u32 	%r284, -1, 0, %p842;
	selp.b32 	%r285, %r284, %r283, %p839;
	selp.b32 	%r286, %r285, %r283, %p840;
	cvt.u64.u32 	%rd8172, %r286;
	and.b64  	%rd8173, %rd8172, 1;
	add.s64 	%rd8174, %rd23207, %rd8173;
	ld.const.u64 	%rd8175, [P_CONST+24];
	add.s64 	%rd23207, %rd8174, %rd8175;
	mov.u64 	%rd23208, %rd1602;
	mov.u64 	%rd23209, %rd1601;
	mov.u64 	%rd23210, %rd1600;
$L__BB0_676:
	sub.s64 	%rd23214, %rd23210, %rd23195;
	setp.lt.u64 	%p843, %rd23210, %rd23195;
	selp.u64 	%rd8176, 1, 0, %p843;
	add.s64 	%rd8177, %rd23196, %rd8176;
	sub.s64 	%rd23213, %rd23209, %rd8177;
	setp.lt.u64 	%p844, %rd23209, %rd8177;
	selp.u64 	%rd8178, 1, 0, %p844;
	add.s64 	%rd8179, %rd23197, %rd8178;
	sub.s64 	%rd23212, %rd23208, %rd8179;
	setp.lt.u64 	%p845, %rd23208, %rd8179;
	selp.u64 	%rd8180, 1, 0, %p845;
	add.s64 	%rd8181, %rd23198, %rd8180;
	sub.s64 	%rd23211, %rd23207, %rd8181;
	setp.ge.u64 	%p846, %rd23207, %rd8181;
	@%p846 bra 	$L__BB0_678;
	ld.const.u64 	%rd8182, [P_CONST];
	add.s64 	%rd1612, %rd23214, %rd8182;
	setp.ge.u64 	%p847, %rd1612, %rd23214;
	setp.lt.u64 	%p848, %rd1612, %rd23214;
	selp.u64 	%rd8183, 1, 0, %p848;
	add.s64 	%rd8184, %rd23213, %rd8183;
	ld.const.u64 	%rd8185, [P_CONST+8];
	add.s64 	%rd1613, %rd8184, %rd8185;
	setp.lt.u64 	%p849, %rd1613, %rd23213;
	setp.eq.s64 	%p850, %rd1613, %rd23213;
	selp.u32 	%r287, -1, 0, %p850;
	selp.u32 	%r288, -1, 0, %p849;
	selp.b32 	%r289, %r288, %r287, %p847;
	and.b32  	%r291, %r289, 1;
	setp.eq.b32 	%p851, %r291, 1;
	or.pred  	%p852, %p849, %p851;
	selp.u64 	%rd8186, 1, 0, %p852;
	add.s64 	%rd8187, %rd23212, %rd8186;
	ld.const.u64 	%rd8188, [P_CONST+16];
	add.s64 	%rd1614, %rd8187, %rd8188;
	setp.ge.u64 	%p853, %rd1614, %rd23212;
	setp.lt.u64 	%p854, %rd1614, %rd23212;
	setp.eq.s64 	%p855, %rd1614, %rd23212;
	selp.u32 	%r292, -1, 0, %p854;
	selp.u32 	%r293, -1, 0, %p855;
	selp.b32 	%r294, %r293, %r292, %p852;
	selp.b32 	%r295, %r294, %r292, %p853;
	cvt.u64.u32 	%rd8189, %r295;
	and.b64  	%rd8190, %rd8189, 1;
	add.s64 	%rd8191, %rd23211, %rd8190;
	ld.const.u64 	%rd8192, [P_CONST+24];
	add.s64 	%rd23211, %rd8191, %rd8192;
	mov.u64 	%rd23212, %rd1614;
	mov.u64 	%rd23213, %rd1613;
	mov.u64 	%rd23214, %rd1612;
$L__BB0_678:
	sub.s64 	%rd23266, %rd23214, %rd23195;
	setp.lt.u64 	%p856, %rd23214, %rd23195;
	selp.u64 	%rd8193, 1, 0, %p856;
	add.s64 	%rd8194, %rd23196, %rd8193;
	sub.s64 	%rd23265, %rd23213, %rd8194;
	setp.lt.u64 	%p857, %rd23213, %rd8194;
	selp.u64 	%rd8195, 1, 0, %p857;
	add.s64 	%rd8196, %rd23197, %rd8195;
	sub.s64 	%rd23264, %rd23212, %rd8196;
	setp.lt.u64 	%p858, %rd23212, %rd8196;
	selp.u64 	%rd8197, 1, 0, %p858;
	add.s64 	%rd8198, %rd23198, %rd8197;
	sub.s64 	%rd23263, %rd23211, %rd8198;
	setp.ge.u64 	%p859, %rd23211, %rd8198;
	@%p859 bra 	$L__BB0_680;
	ld.const.u64 	%rd8199, [P_CONST];
	add.s64 	%rd1624, %rd23266, %rd8199;
	setp.ge.u64 	%p860, %rd1624, %rd23266;
	setp.lt.u64 	%p861, %rd1624, %rd23266;
	selp.u64 	%rd8200, 1, 0, %p861;
	add.s64 	%rd8201, %rd23265, %rd8200;
	ld.const.u64 	%rd8202, [P_CONST+8];
	add.s64 	%rd1625, %rd8201, %rd8202;
	setp.lt.u64 	%p862, %rd1625, %rd23265;
	setp.eq.s64 	%p863, %rd1625, %rd23265;
	selp.u32 	%r296, -1, 0, %p863;
	selp.u32 	%r297, -1, 0, %p862;
	selp.b32 	%r298, %r297, %r296, %p860;
	and.b32  	%r300, %r298, 1;
	setp.eq.b32 	%p864, %r300, 1;
	or.pred  	%p865, %p862, %p864;
	selp.u64 	%rd8203, 1, 0, %p865;
	add.s64 	%rd8204, %rd23264, %rd8203;
	ld.const.u64 	%rd8205, [P_CONST+16];
	add.s64 	%rd1626, %rd8204, %rd8205;
	setp.ge.u64 	%p866, %rd1626, %rd23264;
	setp.lt.u64 	%p867, %rd1626, %rd23264;
	setp.eq.s64 	%p868, %rd1626, %rd23264;
	selp.u32 	%r301, -1, 0, %p867;
	selp.u32 	%r302, -1, 0, %p868;
	selp.b32 	%r303, %r302, %r301, %p865;
	selp.b32 	%r304, %r303, %r301, %p866;
	cvt.u64.u32 	%rd8206, %r304;
	and.b64  	%rd8207, %rd8206, 1;
	add.s64 	%rd8208, %rd23263, %rd8207;
	ld.const.u64 	%rd8209, [P_CONST+24];
	add.s64 	%rd23263, %rd8208, %rd8209;
	mov.u64 	%rd23264, %rd1626;
	mov.u64 	%rd23265, %rd1625;
	mov.u64 	%rd23266, %rd1624;
$L__BB0_680:
	sub.s64 	%rd23219, %rd23195, %rd23266;
	setp.lt.u64 	%p869, %rd23195, %rd23266;
	selp.u64 	%rd8210, 1, 0, %p869;
	add.s64 	%rd8211, %rd23265, %rd8210;
	sub.s64 	%rd23220, %rd23196, %rd8211;
	setp.lt.u64 	%p870, %rd23196, %rd8211;
	selp.u64 	%rd8212, 1, 0, %p870;
	add.s64 	%rd8213, %rd23264, %rd8212;
	sub.s64 	%rd23221, %rd23197, %rd8213;
	setp.lt.u64 	%p871, %rd23197, %rd8213;
	selp.u64 	%rd8214, 1, 0, %p871;
	add.s64 	%rd8215, %rd23263, %rd8214;
	sub.s64 	%rd23222, %rd23198, %rd8215;
	setp.ge.u64 	%p872, %rd23198, %rd8215;
	@%p872 bra 	$L__BB0_682;
	ld.const.u64 	%rd8216, [P_CONST];
	add.s64 	%rd1636, %rd23219, %rd8216;
	setp.ge.u64 	%p873, %rd1636, %rd23219;
	setp.lt.u64 	%p874, %rd1636, %rd23219;
	selp.u64 	%rd8217, 1, 0, %p874;
	add.s64 	%rd8218, %rd23220, %rd8217;
	ld.const.u64 	%rd8219, [P_CONST+8];
	add.s64 	%rd1637, %rd8218, %rd8219;
	setp.lt.u64 	%p875, %rd1637, %rd23220;
	setp.eq.s64 	%p876, %rd1637, %rd23220;
	selp.u32 	%r305, -1, 0, %p876;
	selp.u32 	%r306, -1, 0, %p875;
	selp.b32 	%r307, %r306, %r305, %p873;
	and.b32  	%r309, %r307, 1;
	setp.eq.b32 	%p877, %r309, 1;
	or.pred  	%p878, %p875, %p877;
	selp.u64 	%rd8220, 1, 0, %p878;
	add.s64 	%rd8221, %rd23221, %rd8220;
	ld.const.u64 	%rd8222, [P_CONST+16];
	add.s64 	%rd1638, %rd8221, %rd8222;
	setp.ge.u64 	%p879, %rd1638, %rd23221;
	setp.lt.u64 	%p880, %rd1638, %rd23221;
	setp.eq.s64 	%p881, %rd1638, %rd23221;
	selp.u32 	%r310, -1, 0, %p880;
	selp.u32 	%r311, -1, 0, %p881;
	selp.b32 	%r312, %r311, %r310, %p878;
	selp.b32 	%r313, %r312, %r310, %p879;
	cvt.u64.u32 	%rd8223, %r313;
	and.b64  	%rd8224, %rd8223, 1;
	add.s64 	%rd8225, %rd23222, %rd8224;
	ld.const.u64 	%rd8226, [P_CONST+24];
	add.s64 	%rd23222, %rd8225, %rd8226;
	mov.u64 	%rd23219, %rd1636;
	mov.u64 	%rd23220, %rd1637;
	mov.u64 	%rd23221, %rd1638;
$L__BB0_682:
	ld.const.u64 	%rd1644, [P_CONST+24];
	ld.const.u64 	%rd1645, [P_CONST+16];
	ld.const.u64 	%rd1646, [P_CONST+8];
	ld.const.u64 	%rd8227, [P_CONST];
	shr.u64 	%rd8228, %rd23219, 32;
	and.b64  	%rd8229, %rd23219, 4294967295;
	mul.lo.s64 	%rd8230, %rd8229, %rd1576;
	mul.lo.s64 	%rd8231, %rd8228, %rd1576;
	mul.lo.s64 	%rd8232, %rd8229, %rd1577;
	shr.u64 	%rd8233, %rd8230, 32;
	and.b64  	%rd8234, %rd8231, 4294967295;
	add.s64 	%rd8235, %rd8233, %rd8234;
	and.b64  	%rd8236, %rd8232, 4294967295;
	add.s64 	%rd8237, %rd8235, %rd8236;
	shr.u64 	%rd8238, %rd8231, 32;
	mad.lo.s64 	%rd8239, %rd8228, %rd1577, %rd8238;
	shr.u64 	%rd8240, %rd8232, 32;
	add.s64 	%rd8241, %rd8239, %rd8240;
	shr.u64 	%rd8242, %rd8237, 32;
	shl.b64 	%rd8243, %rd8237, 32;
	and.b64  	%rd8244, %rd8230, 4294967295;
	or.b64  	%rd8245, %rd8243, %rd8244;
	add.s64 	%rd8246, %rd8241, %rd8242;
	shr.u64 	%rd8247, %rd23220, 32;
	and.b64  	%rd8248, %rd23220, 4294967295;
	mul.lo.s64 	%rd8249, %rd8248, %rd1576;
	mul.lo.s64 	%rd8250, %rd8247, %rd1576;
	mul.lo.s64 	%rd8251, %rd8248, %rd1577;
	shr.u64 	%rd8252, %rd8249, 32;
	and.b64  	%rd8253, %rd8250, 4294967295;
	add.s64 	%rd8254, %rd8252, %rd8253;
	and.b64  	%rd8255, %rd8251, 4294967295;
	add.s64 	%rd8256, %rd8254, %rd8255;
	shr.u64 	%rd8257, %rd8250, 32;
	mad.lo.s64 	%rd8258, %rd8247, %rd1577, %rd8257;
	shr.u64 	%rd8259, %rd8251, 32;
	add.s64 	%rd8260, %rd8258, %rd8259;
	shr.u64 	%rd8261, %rd8256, 32;
	shl.b64 	%rd8262, %rd8256, 32;
	and.b64  	%rd8263, %rd8249, 4294967295;
	or.b64  	%rd8264, %rd8262, %rd8263;
	add.s64 	%rd8265, %rd8260, %rd8261;
	shr.u64 	%rd8266, %rd23221, 32;
	and.b64  	%rd8267, %rd23221, 4294967295;
	mul.lo.s64 	%rd8268, %rd8267, %rd1576;
	mul.lo.s64 	%rd8269, %rd8266, %rd1576;
	mul.lo.s64 	%rd8270, %rd8267, %rd1577;
	shr.u64 	%rd8271, %rd8268, 32;
	and.b64  	%rd8272, %rd8269, 4294967295;
	add.s64 	%rd8273, %rd8271, %rd8272;
	and.b64  	%rd8274, %rd8270, 4294967295;
	add.s64 	%rd8275, %rd8273, %rd8274;
	shr.u64 	%rd8276, %rd8269, 32;
	mad.lo.s64 	%rd8277, %rd8266, %rd1577, %rd8276;
	shr.u64 	%rd8278, %rd8270, 32;
	add.s64 	%rd8279, %rd8277, %rd8278;
	shr.u64 	%rd8280, %rd8275, 32;
	shl.b64 	%rd8281, %rd8275, 32;
	and.b64  	%rd8282, %rd8268, 4294967295;
	or.b64  	%rd8283, %rd8281, %rd8282;
	add.s64 	%rd8284, %rd8279, %rd8280;
	shr.u64 	%rd8285, %rd23222, 32;
	and.b64  	%rd8286, %rd23222, 4294967295;
	mul.lo.s64 	%rd8287, %rd8286, %rd1576;
	mul.lo.s64 	%rd8288, %rd8285, %rd1576;
	mul.lo.s64 	%rd8289, %rd8286, %rd1577;
	shr.u64 	%rd8290, %rd8287, 32;
	and.b64  	%rd8291, %rd8288, 4294967295;
	add.s64 	%rd8292, %rd8290, %rd8291;
	and.b64  	%rd8293, %rd8289, 4294967295;
	add.s64 	%rd8294, %rd8292, %rd8293;
	shr.u64 	%rd8295, %rd8288, 32;
	mad.lo.s64 	%rd8296, %rd8285, %rd1577, %rd8295;
	shr.u64 	%rd8297, %rd8289, 32;
	add.s64 	%rd8298, %rd8296, %rd8297;
	shr.u64 	%rd8299, %rd8294, 32;
	shl.b64 	%rd8300, %rd8294, 32;
	and.b64  	%rd8301, %rd8287, 4294967295;
	or.b64  	%rd8302, %rd8300, %rd8301;
	add.s64 	%rd8303, %rd8298, %rd8299;
	mul.lo.s64 	%rd8304, %rd8229, %rd1579;
	mul.lo.s64 	%rd8305, %rd8228, %rd1579;
	mul.lo.s64 	%rd8306, %rd8229, %rd1578;
	shr.u64 	%rd8307, %rd8304, 32;
	and.b64  	%rd8308, %rd8305, 4294967295;
	add.s64 	%rd8309, %rd8307, %rd8308;
	and.b64  	%rd8310, %rd8306, 4294967295;
	add.s64 	%rd8311, %rd8309, %rd8310;
	shr.u64 	%rd8312, %rd8305, 32;
	mad.lo.s64 	%rd8313, %rd8228, %rd1578, %rd8312;
	shr.u64 	%rd8314, %rd8306, 32;
	add.s64 	%rd8315, %rd8313, %rd8314;
	shr.u64 	%rd8316, %rd8311, 32;
	shl.b64 	%rd8317, %rd8311, 32;
	and.b64  	%rd8318, %rd8304, 4294967295;
	or.b64  	%rd8319, %rd8317, %rd8318;
	add.s64 	%rd8320, %rd8264, %rd8319;
	setp.lt.u64 	%p882, %rd8320, %rd8264;
	selp.u64 	%rd8321, 1, 0, %p882;
	add.s64 	%rd8322, %rd8315, %rd8265;
	add.s64 	%rd8323, %rd8322, %rd8316;
	add.s64 	%rd8324, %rd8323, %rd8321;
	mul.lo.s64 	%rd8325, %rd8248, %rd1579;
	mul.lo.s64 	%rd8326, %rd8247, %rd1579;
	mul.lo.s64 	%rd8327, %rd8248, %rd1578;
	shr.u64 	%rd8328, %rd8325, 32;
	and.b64  	%rd8329, %rd8326, 4294967295;
	add.s64 	%rd8330, %rd8328, %rd8329;
	and.b64  	%rd8331, %rd8327, 4294967295;
	add.s64 	%rd8332, %rd8330, %rd8331;
	shr.u64 	%rd8333, %rd8326, 32;
	mad.lo.s64 	%rd8334, %rd8247, %rd1578, %rd8333;
	shr.u64 	%rd8335, %rd8327, 32;
	add.s64 	%rd8336, %rd8334, %rd8335;
	shr.u64 	%rd8337, %rd8332, 32;
	shl.b64 	%rd8338, %rd8332, 32;
	and.b64  	%rd8339, %rd8325, 4294967295;
	or.b64  	%rd8340, %rd8338, %rd8339;
	add.s64 	%rd8341, %rd8283, %rd8321;
	add.s64 	%rd8342, %rd8341, %rd8340;
	max.u64 	%rd8343, %rd8283, %rd8341;
	setp.gt.u64 	%p883, %rd8343, %rd8342;
	selp.u64 	%rd8344, 1, 0, %p883;
	add.s64 	%rd8345, %rd8336, %rd8284;
	add.s64 	%rd8346, %rd8345, %rd8337;
	add.s64 	%rd8347, %rd8346, %rd8344;
	mul.lo.s64 	%rd8348, %rd8267, %rd1579;
	mul.lo.s64 	%rd8349, %rd8266, %rd1579;
	mul.lo.s64 	%rd8350, %rd8267, %rd1578;
	shr.u64 	%rd8351, %rd8348, 32;
	and.b64  	%rd8352, %rd8349, 4294967295;
	add.s64 	%rd8353, %rd8351, %rd8352;
	and.b64  	%rd8354, %rd8350, 4294967295;
	add.s64 	%rd8355, %rd8353, %rd8354;
	shr.u64 	%rd8356, %rd8349, 32;
	mad.lo.s64 	%rd8357, %rd8266, %rd1578, %rd8356;
	shr.u64 	%rd8358, %rd8350, 32;
	add.s64 	%rd8359, %rd8357, %rd8358;
	shr.u64 	%rd8360, %rd8355, 32;
	shl.b64 	%rd8361, %rd8355, 32;
	and.b64  	%rd8362, %rd8348, 4294967295;
	or.b64  	%rd8363, %rd8361, %rd8362;
	add.s64 	%rd8364, %rd8302, %rd8344;
	add.s64 	%rd8365, %rd8364, %rd8363;
	max.u64 	%rd8366, %rd8302, %rd8364;
	setp.gt.u64 	%p884, %rd8366, %rd8365;
	selp.u64 	%rd8367, 1, 0, %p884;
	add.s64 	%rd8368, %rd8359, %rd8303;
	add.s64 	%rd8369, %rd8368, %rd8360;
	add.s64 	%rd8370, %rd8369, %rd8367;
	mul.lo.s64 	%rd8371, %rd8229, %rd1581;
	mul.lo.s64 	%rd8372, %rd8228, %rd1581;
	mul.lo.s64 	%rd8373, %rd8229, %rd1580;
	shr.u64 	%rd8374, %rd8371, 32;
	and.b64  	%rd8375, %rd8372, 4294967295;
	add.s64 	%rd8376, %rd8374, %rd8375;
	and.b64  	%rd8377, %rd8373, 4294967295;
	add.s64 	%rd8378, %rd8376, %rd8377;
	shr.u64 	%rd8379, %rd8372, 32;
	mad.lo.s64 	%rd8380, %rd8228, %rd1580, %rd8379;
	shr.u64 	%rd8381, %rd8373, 32;
	add.s64 	%rd8382, %rd8380, %rd8381;
	shr.u64 	%rd8383, %rd8378, 32;
	shl.b64 	%rd8384, %rd8378, 32;
	and.b64  	%rd8385, %rd8371, 4294967295;
	or.b64  	%rd8386, %rd8384, %rd8385;
	add.s64 	%rd8387, %rd8342, %rd8386;
	setp.lt.u64 	%p885, %rd8387, %rd8342;
	selp.u64 	%rd8388, 1, 0, %p885;
	add.s64 	%rd8389, %rd8382, %rd8347;
	add.s64 	%rd8390, %rd8389, %rd8383;
	add.s64 	%rd8391, %rd8390, %rd8388;
	mul.lo.s64 	%rd8392, %rd8248, %rd1581;
	mul.lo.s64 	%rd8393, %rd8247, %rd1581;
	mul.lo.s64 	%rd8394, %rd8248, %rd1580;
	shr.u64 	%rd8395, %rd8392, 32;
	and.b64  	%rd8396, %rd8393, 4294967295;
	add.s64 	%rd8397, %rd8395, %rd8396;
	and.b64  	%rd8398, %rd8394, 4294967295;
	add.s64 	%rd8399, %rd8397, %rd8398;
	shr.u64 	%rd8400, %rd8393, 32;
	mad.lo.s64 	%rd8401, %rd8247, %rd1580, %rd8400;
	shr.u64 	%rd8402, %rd8394, 32;
	add.s64 	%rd8403, %rd8401, %rd8402;
	shr.u64 	%rd8404, %rd8399, 32;
	shl.b64 	%rd8405, %rd8399, 32;
	and.b64  	%rd8406, %rd8392, 4294967295;
	or.b64  	%rd8407, %rd8405, %rd8406;
	add.s64 	%rd8408, %rd8365, %rd8388;
	add.s64 	%rd8409, %rd8408, %rd8407;
	max.u64 	%rd8410, %rd8365, %rd8408;
	setp.gt.u64 	%p886, %rd8410, %rd8409;
	selp.u64 	%rd8411, 1, 0, %p886;
	add.s64 	%rd8412, %rd8403, %rd8370;
	add.s64 	%rd8413, %rd8412, %rd8404;
	add.s64 	%rd8414, %rd8413, %rd8411;
	mul.lo.s64 	%rd8415, %rd8229, %rd1583;
	mul.lo.s64 	%rd8416, %rd8228, %rd1583;
	mul.lo.s64 	%rd8417, %rd8229, %rd1582;
	shr.u64 	%rd8418, %rd8415, 32;
	and.b64  	%rd8419, %rd8416, 4294967295;
	add.s64 	%rd8420, %rd8418, %rd8419;
	and.b64  	%rd8421, %rd8417, 4294967295;
	add.s64 	%rd8422, %rd8420, %rd8421;
	shr.u64 	%rd8423, %rd8416, 32;
	mad.lo.s64 	%rd8424, %rd8228, %rd1582, %rd8423;
	shr.u64 	%rd8425, %rd8417, 32;
	add.s64 	%rd8426, %rd8424, %rd8425;
	shr.u64 	%rd8427, %rd8422, 32;
	shl.b64 	%rd8428, %rd8422, 32;
	and.b64  	%rd8429, %rd8415, 4294967295;
	or.b64  	%rd8430, %rd8428, %rd8429;
	add.s64 	%rd8431, %rd8409, %rd8430;
	setp.lt.u64 	%p887, %rd8431, %rd8409;
	selp.u64 	%rd8432, 1, 0, %p887;
	add.s64 	%rd8433, %rd8426, %rd8414;
	add.s64 	%rd8434, %rd8433, %rd8427;
	add.s64 	%rd8435, %rd8434, %rd8432;
	ld.const.u64 	%rd8436, [MU_P];
	mul.lo.s64 	%rd8437, %rd8436, %rd8245;
	mul.lo.s64 	%rd8438, %rd8227, %rd8437;
	mul.hi.u64 	%rd8439, %rd8227, %rd8437;
	add.cc.s64 	%rd8440, %rd8438, %rd8245;
	addc.cc.s64 	%rd8441, %rd8439, 0;
	mul.lo.s64 	%rd8442, %rd1646, %rd8437;
	mul.hi.u64 	%rd8443, %rd1646, %rd8437;
	mov.b64 	%rd8444, 0;
	add.cc.s64 	%rd8445, %rd8441, %rd8320;
	addc.cc.s64 	%rd8446, %rd8444, 0;
	add.cc.s64 	%rd8447, %rd8445, %rd8442;
	addc.cc.s64 	%rd8448, %rd8446, %rd8443;
	mul.lo.s64 	%rd8449, %rd1645, %rd8437;
	mul.hi.u64 	%rd8450, %rd1645, %rd8437;
	add.cc.s64 	%rd8451, %rd8448, %rd8387;
	addc.cc.s64 	%rd8452, %rd8444, 0;
	add.cc.s64 	%rd8453, %rd8451, %rd8449;
	addc.cc.s64 	%rd8454, %rd8452, %rd8450;
	mul.lo.s64 	%rd8455, %rd1644, %rd8437;
	mul.hi.u64 	%rd8456, %rd1644, %rd8437;
	add.cc.s64 	%rd8457, %rd8454, %rd8431;
	addc.cc.s64 	%rd8458, %rd8444, 0;
	add.cc.s64 	%rd8459, %rd8457, %rd8455;
	addc.cc.s64 	%rd8460, %rd8458, %rd8456;
	add.s64 	%rd8461, %rd8246, %rd8460;
	setp.lt.u64 	%p888, %rd8461, %rd8246;
	selp.u64 	%rd8462, 1, 0, %p888;
	add.s64 	%rd8463, %rd8324, %rd8462;
	setp.lt.u64 	%p889, %rd8463, %rd8324;
	selp.u64 	%rd8464, 1, 0, %p889;
	add.s64 	%rd8465, %rd8391, %rd8464;
	setp.lt.u64 	%p890, %rd8465, %rd8391;
	selp.u64 	%rd8466, 1, 0, %p890;
	add.s64 	%rd8467, %rd8435, %rd8466;
	mul.lo.s64 	%rd8468, %rd8436, %rd8447;
	mul.lo.s64 	%rd8469, %rd8227, %rd8468;
	mul.hi.u64 	%rd8470, %rd8227, %rd8468;
	add.cc.s64 	%rd8471, %rd8469, %rd8447;
	addc.cc.s64 	%rd8472, %rd8470, 0;
	mul.lo.s64 	%rd8473, %rd1646, %rd8468;
	mul.hi.u64 	%rd8474, %rd1646, %rd8468;
	add.cc.s64 	%rd8475, %rd8472, %rd8453;
	addc.cc.s64 	%rd8476, %rd8444, 0;
	add.cc.s64 	%rd8477, %rd8475, %rd8473;
	addc.cc.s64 	%rd8478, %rd8476, %rd8474;
	mul.lo.s64 	%rd8479, %rd1645, %rd8468;
	mul.hi.u64 	%rd8480, %rd1645, %rd8468;
	add.cc.s64 	%rd8481, %rd8478, %rd8459;
	addc.cc.s64 	%rd8482, %rd8444, 0;
	add.cc.s64 	%rd8483, %rd8481, %rd8479;
	addc.cc.s64 	%rd8484, %rd8482, %rd8480;
	mul.lo.s64 	%rd8485, %rd1644, %rd8468;
	mul.hi.u64 	%rd8486, %rd1644, %rd8468;
	add.cc.s64 	%rd8487, %rd8484, %rd8461;
	addc.cc.s64 	%rd8488, %rd8444, 0;
	add.cc.s64 	%rd8489, %rd8487, %rd8485;
	addc.cc.s64 	%rd8490, %rd8488, %rd8486;
	add.s64 	%rd8491, %rd8463, %rd8490;
	setp.lt.u64 	%p891, %rd8491, %rd8463;
	selp.u64 	%rd8492, 1, 0, %p891;
	add.s64 	%rd8493, %rd8465, %rd8492;
	setp.lt.u64 	%p892, %rd8493, %rd8465;
	selp.u64 	%rd8494, 1, 0, %p892;
	add.s64 	%rd8495, %rd8467, %rd8494;
	mul.lo.s64 	%rd8496, %rd8436, %rd8477;
	mul.lo.s64 	%rd8497, %rd8227, %rd8496;
	mul.hi.u64 	%rd8498, %rd8227, %rd8496;
	add.cc.s64 	%rd8499, %rd8497, %rd8477;
	addc.cc.s64 	%rd8500, %rd8498, 0;
	mul.lo.s64 	%rd8501, %rd1646, %rd8496;
	mul.hi.u64 	%rd8502, %rd1646, %rd8496;
	add.cc.s64 	%rd8503, %rd8500, %rd8483;
	addc.cc.s64 	%rd8504, %rd8444, 0;
	add.cc.s64 	%rd8505, %rd8503, %rd8501;
	addc.cc.s64 	%rd8506, %rd8504, %rd8502;
	mul.lo.s64 	%rd8507, %rd1645, %rd8496;
	mul.hi.u64 	%rd8508, %rd1645, %rd8496;
	add.cc.s64 	%rd8509, %rd8506, %rd8489;
	addc.cc.s64 	%rd8510, %rd8444, 0;
	add.cc.s64 	%rd8511, %rd8509, %rd8507;
	addc.cc.s64 	%rd8512, %rd8510, %rd8508;
	mul.lo.s64 	%rd8513, %rd1644, %rd8496;
	mul.hi.u64 	%rd8514, %rd1644, %rd8496;
	add.cc.s64 	%rd8515, %rd8512, %rd8491;
	addc.cc.s64 	%rd8516, %rd8444, 0;
	add.cc.s64 	%rd8517, %rd8515, %rd8513;
	addc.cc.s64 	%rd8518, %rd8516, %rd8514;
	add.s64 	%rd8519, %rd8493, %rd8518;
	setp.lt.u64 	%p893, %rd8519, %rd8493;
	selp.u64 	%rd8520, 1, 0, %p893;
	add.s64 	%rd8521, %rd8495, %rd8520;
	mul.lo.s64 	%rd8522, %rd8436, %rd8505;
	mul.lo.s64 	%rd8523, %rd8227, %rd8522;
	mul.hi.u64 	%rd8524, %rd8227, %rd8522;
	add.cc.s64 	%rd8525, %rd8523, %rd8505;
	addc.cc.s64 	%rd8526, %rd8524, 0;
	mul.lo.s64 	%rd8527, %rd1646, %rd8522;
	mul.hi.u64 	%rd8528, %rd1646, %rd8522;
	add.cc.s64 	%rd8529, %rd8526, %rd8511;
	addc.cc.s64 	%rd8530, %rd8444, 0;
	add.cc.s64 	%rd1647, %rd8529, %rd8527;
	addc.cc.s64 	%rd8531, %rd8530, %rd8528;
	mul.lo.s64 	%rd8532, %rd1645, %rd8522;
	mul.hi.u64 	%rd8533, %rd1645, %rd8522;
	add.cc.s64 	%rd8534, %rd8531, %rd8517;
	addc.cc.s64 	%rd8535, %rd8444, 0;
	add.cc.s64 	%rd1648, %rd8534, %rd8532;
	addc.cc.s64 	%rd8536, %rd8535, %rd8533;
	mul.lo.s64 	%rd8537, %rd1644, %rd8522;
	mul.hi.u64 	%rd8538, %rd1644, %rd8522;
	add.cc.s64 	%rd8539, %rd8536, %rd8519;
	addc.cc.s64 	%rd8540, %rd8444, 0;
	add.cc.s64 	%rd1649, %rd8539, %rd8537;
	addc.cc.s64 	%rd8541, %rd8540, %rd8538;
	add.s64 	%rd23223, %rd8521, %rd8541;
	setp.gt.u64 	%p894, %rd23223, %rd1644;
	@%p894 bra 	$L__BB0_688;
	setp.lt.u64 	%p895, %rd23223, %rd1644;
	mov.u64 	%rd23224, %rd1649;
	mov.u64 	%rd23225, %rd1648;
	mov.u64 	%rd23226, %rd1647;
	@%p895 bra 	$L__BB0_689;
	setp.lt.u64 	%p896, %rd1645, %rd1649;
	@%p896 bra 	$L__BB0_688;
	setp.gt.u64 	%p897, %rd1645, %rd1649;
	mov.u64 	%rd23224, %rd1649;
	mov.u64 	%rd23225, %rd1648;
	mov.u64 	%rd23226, %rd1647;
	@%p897 bra 	$L__BB0_689;
	setp.lt.u64 	%p898, %rd1646, %rd1648;
	@%p898 bra 	$L__BB0_688;
	setp.gt.u64 	%p899, %rd1646, %rd1648;
	setp.gt.u64 	%p900, %rd8227, %rd1647;
	or.pred  	%p901, %p899, %p900;
	mov.u64 	%rd23224, %rd1649;
	mov.u64 	%rd23225, %rd1648;
	mov.u64 	%rd23226, %rd1647;
	@%p901 bra 	$L__BB0_689;
$L__BB0_688:
	sub.s64 	%rd23226, %rd1647, %rd8227;
	setp.lt.u64 	%p902, %rd1647, %rd8227;
	selp.u64 	%rd8545, 1, 0, %p902;
	add.s64 	%rd8546, %rd1646, %rd8545;
	sub.s64 	%rd23225, %rd1648, %rd8546;
	setp.lt.u64 	%p903, %rd1648, %rd8546;
	selp.u64 	%rd8547, 1, 0, %p903;
	add.s64 	%rd8549, %rd1645, %rd8547;
	sub.s64 	%rd23224, %rd1649, %rd8549;
	setp.lt.u64 	%p904, %rd1649, %rd8549;
	selp.u64 	%rd8550, 1, 0, %p904;
	add.s64 	%rd8552, %rd1644, %rd8550;
	sub.s64 	%rd23223, %rd23223, %rd8552;
$L__BB0_689:
	ld.const.u64 	%rd1659, [P_CONST+24];
	ld.const.u64 	%rd1660, [P_CONST+16];
	ld.const.u64 	%rd1661, [P_CONST+8];
	ld.const.u64 	%rd1662, [P_CONST];
	and.b64  	%rd8553, %rd23091, 4294967295;
	shr.u64 	%rd8554, %rd23091, 32;
	shr.u64 	%rd8555, %rd23191, 32;
	and.b64  	%rd8556, %rd23191, 4294967295;
	mul.lo.s64 	%rd8557, %rd8556, %rd8553;
	mul.lo.s64 	%rd8558, %rd8555, %rd8553;
	mul.lo.s64 	%rd8559, %rd8556, %rd8554;
	shr.u64 	%rd8560, %rd8557, 32;
	and.b64  	%rd8561, %rd8558, 4294967295;
	add.s64 	%rd8562, %rd8560, %rd8561;
	and.b64  	%rd8563, %rd8559, 4294967295;
	add.s64 	%rd8564, %rd8562, %rd8563;
	shr.u64 	%rd8565, %rd8558, 32;
	mad.lo.s64 	%rd8566, %rd8555, %rd8554, %rd8565;
	shr.u64 	%rd8567, %rd8559, 32;
	add.s64 	%rd8568, %rd8566, %rd8567;
	shr.u64 	%rd8569, %rd8564, 32;
	shl.b64 	%rd8570, %rd8564, 32;
	and.b64  	%rd8571, %rd8557, 4294967295;
	or.b64  	%rd8572, %rd8570, %rd8571;
	add.s64 	%rd8573, %rd8568, %rd8569;
	shr.u64 	%rd8574, %rd23192, 32;
	and.b64  	%rd8575, %rd23192, 4294967295;
	mul.lo.s64 	%rd8576, %rd8575, %rd8553;
	mul.lo.s64 	%rd8577, %rd8574, %rd8553;
	mul.lo.s64 	%rd8578, %rd8575, %rd8554;
	shr.u64 	%rd8579, %rd8576, 32;
	and.b64  	%rd8580, %rd8577, 4294967295;
	add.s64 	%rd8581, %rd8579, %rd8580;
	and.b64  	%rd8582, %rd8578, 4294967295;
	add.s64 	%rd8583, %rd8581, %rd8582;
	shr.u64 	%rd8584, %rd8577, 32;
	mad.lo.s64 	%rd8585, %rd8574, %rd8554, %rd8584;
	shr.u64 	%rd8586, %rd8578, 32;
	add.s64 	%rd8587, %rd8585, %rd8586;
	shr.u64 	%rd8588, %rd8583, 32;
	shl.b64 	%rd8589, %rd8583, 32;
	and.b64  	%rd8590, %rd8576, 4294967295;
	or.b64  	%rd8591, %rd8589, %rd8590;
	add.s64 	%rd8592, %rd8587, %rd8588;
	shr.u64 	%rd8593, %rd23193, 32;
	and.b64  	%rd8594, %rd23193, 4294967295;
	mul.lo.s64 	%rd8595, %rd8594, %rd8553;
	mul.lo.s64 	%rd8596, %rd8593, %rd8553;
	mul.lo.s64 	%rd8597, %rd8594, %rd8554;
	shr.u64 	%rd8598, %rd8595, 32;
	and.b64  	%rd8599, %rd8596, 4294967295;
	add.s64 	%rd8600, %rd8598, %rd8599;
	and.b64  	%rd8601, %rd8597, 4294967295;
	add.s64 	%rd8602, %rd8600, %rd8601;
	shr.u64 	%rd8603, %rd8596, 32;
	mad.lo.s64 	%rd8604, %rd8593, %rd8554, %rd8603;
	shr.u64 	%rd8605, %rd8597, 32;
	add.s64 	%rd8606, %rd8604, %rd8605;
	shr.u64 	%rd8607, %rd8602, 32;
	shl.b64 	%rd8608, %rd8602, 32;
	and.b64  	%rd8609, %rd8595, 4294967295;
	or.b64  	%rd8610, %rd8608, %rd8609;
	add.s64 	%rd8611, %rd8606, %rd8607;
	shr.u64 	%rd8612, %rd23194, 32;
	and.b64  	%rd8613, %rd23194, 4294967295;
	mul.lo.s64 	%rd8614, %rd8613, %rd8553;
	mul.lo.s64 	%rd8615, %rd8612, %rd8553;
	mul.lo.s64 	%rd8616, %rd8613, %rd8554;
	shr.u64 	%rd8617, %rd8614, 32;
	and.b64  	%rd8618, %rd8615, 4294967295;
	add.s64 	%rd8619, %rd8617, %rd8618;
	and.b64  	%rd8620, %rd8616, 4294967295;
	add.s64 	%rd8621, %rd8619, %rd8620;
	shr.u64 	%rd8622, %rd8615, 32;
	mad.lo.s64 	%rd8623, %rd8612, %rd8554, %rd8622;
	shr.u64 	%rd8624, %rd8616, 32;
	add.s64 	%rd8625, %rd8623, %rd8624;
	shr.u64 	%rd8626, %rd8621, 32;
	shl.b64 	%rd8627, %rd8621, 32;
	and.b64  	%rd8628, %rd8614, 4294967295;
	or.b64  	%rd8629, %rd8627, %rd8628;
	add.s64 	%rd8630, %rd8625, %rd8626;
	and.b64  	%rd8631, %rd23092, 4294967295;
	shr.u64 	%rd8632, %rd23092, 32;
	mul.lo.s64 	%rd8633, %rd8556, %rd8631;
	mul.lo.s64 	%rd8634, %rd8555, %rd8631;
	mul.lo.s64 	%rd8635, %rd8556, %rd8632;
	shr.u64 	%rd8636, %rd8633, 32;
	and.b64  	%rd8637, %rd8634, 4294967295;
	add.s64 	%rd8638, %rd8636, %rd8637;
	and.b64  	%rd8639, %rd8635, 4294967295;
	add.s64 	%rd8640, %rd8638, %rd8639;
	shr.u64 	%rd8641, %rd8634, 32;
	mad.lo.s64 	%rd8642, %rd8555, %rd8632, %rd8641;
	shr.u64 	%rd8643, %rd8635, 32;
	add.s64 	%rd8644, %rd8642, %rd8643;
	shr.u64 	%rd8645, %rd8640, 32;
	shl.b64 	%rd8646, %rd8640, 32;
	and.b64  	%rd8647, %rd8633, 4294967295;
	or.b64  	%rd8648, %rd8646, %rd8647;
	add.s64 	%rd8649, %rd8591, %rd8648;
	setp.lt.u64 	%p905, %rd8649, %rd8591;
	selp.u64 	%rd8650, 1, 0, %p905;
	add.s64 	%rd8651, %rd8644, %rd8592;
	add.s64 	%rd8652, %rd8651, %rd8645;
	add.s64 	%rd8653, %rd8652, %rd8650;
	mul.lo.s64 	%rd8654, %rd8575, %rd8631;
	mul.lo.s64 	%rd8655, %rd8574, %rd8631;
	mul.lo.s64 	%rd8656, %rd8575, %rd8632;
	shr.u64 	%rd8657, %rd8654, 32;
	and.b64  	%rd8658, %rd8655, 4294967295;
	add.s64 	%rd8659, %rd8657, %rd8658;
	and.b64  	%rd8660, %rd8656, 4294967295;
	add.s64 	%rd8661, %rd8659, %rd8660;
	shr.u64 	%rd8662, %rd8655, 32;
	mad.lo.s64 	%rd8663, %rd8574, %rd8632, %rd8662;
	shr.u64 	%rd8664, %rd8656, 32;
	add.s64 	%rd8665, %rd8663, %rd8664;
	shr.u64 	%rd8666, %rd8661, 32;
	shl.b64 	%rd8667, %rd8661, 32;
	and.b64  	%rd8668, %rd8654, 4294967295;
	or.b64  	%rd8669, %rd8667, %rd8668;
	add.s64 	%rd8670, %rd8610, %rd8650;
	add.s64 	%rd8671, %rd8670, %rd8669;
	max.u64 	%rd8672, %rd8610, %rd8670;
	setp.gt.u64 	%p906, %rd8672, %rd8671;
	selp.u64 	%rd8673, 1, 0, %p906;
	add.s64 	%rd8674, %rd8665, %rd8611;
	add.s64 	%rd8675, %rd8674, %rd8666;
	add.s64 	%rd8676, %rd8675, %rd8673;
	mul.lo.s64 	%rd8677, %rd8594, %rd8631;
	mul.lo.s64 	%rd8678, %rd8593, %rd8631;
	mul.lo.s64 	%rd8679, %rd8594, %rd8632;
	shr.u64 	%rd8680, %rd8677, 32;
	and.b64  	%rd8681, %rd8678, 4294967295;
	add.s64 	%rd8682, %rd8680, %rd8681;
	and.b64  	%rd8683, %rd8679, 4294967295;
	add.s64 	%rd8684, %rd8682, %rd8683;
	shr.u64 	%rd8685, %rd8678, 32;
	mad.lo.s64 	%rd8686, %rd8593, %rd8632, %rd8685;
	shr.u64 	%rd8687, %rd8679, 32;
	add.s64 	%rd8688, %rd8686, %rd8687;
	shr.u64 	%rd8689, %rd8684, 32;
	shl.b64 	%rd8690, %rd8684, 32;
	and.b64  	%rd8691, %rd8677, 4294967295;
	or.b64  	%rd8692, %rd8690, %rd8691;
	add.s64 	%rd8693, %rd8629, %rd8673;
	add.s64 	%rd8694, %rd8693, %rd8692;
	max.u64 	%rd8695, %rd8629, %rd8693;
	setp.gt.u64 	%p907, %rd8695, %rd8694;
	selp.u64 	%rd8696, 1, 0, %p907;
	add.s64 	%rd8697, %rd8688, %rd8630;
	add.s64 	%rd8698, %rd8697, %rd8689;
	add.s64 	%rd8699, %rd8698, %rd8696;
	and.b64  	%rd8700, %rd23093, 4294967295;
	shr.u64 	%rd8701, %rd23093, 32;
	mul.lo.s64 	%rd8702, %rd8556, %rd8700;
	mul.lo.s64 	%rd8703, %rd8555, %rd8700;
	mul.lo.s64 	%rd8704, %rd8556, %rd8701;
	shr.u64 	%rd8705, %rd8702, 32;
	and.b64  	%rd8706, %rd8703, 4294967295;
	add.s64 	%rd8707, %rd8705, %rd8706;
	and.b64  	%rd8708, %rd8704, 4294967295;
	add.s64 	%rd8709, %rd8707, %rd8708;
	shr.u64 	%rd8710, %rd8703, 32;
	mad.lo.s64 	%rd8711, %rd8555, %rd8701, %rd8710;
	shr.u64 	%rd8712, %rd8704, 32;
	add.s64 	%rd8713, %rd8711, %rd8712;
	shr.u64 	%rd8714, %rd8709, 32;
	shl.b64 	%rd8715, %rd8709, 32;
	and.b64  	%rd8716, %rd8702, 4294967295;
	or.b64  	%rd8717, %rd8715, %rd8716;
	add.s64 	%rd8718, %rd8671, %rd8717;
	setp.lt.u64 	%p908, %rd8718, %rd8671;
	selp.u64 	%rd8719, 1, 0, %p908;
	add.s64 	%rd8720, %rd8713, %rd8676;
	add.s64 	%rd8721, %rd8720, %rd8714;
	add.s64 	%rd8722, %rd8721, %rd8719;
	mul.lo.s64 	%rd8723, %rd8575, %rd8700;
	mul.lo.s64 	%rd8724, %rd8574, %rd8700;
	mul.lo.s64 	%rd8725, %rd8575, %rd8701;
	shr.u64 	%rd8726, %rd8723, 32;
	and.b64  	%rd8727, %rd8724, 4294967295;
	add.s64 	%rd8728, %rd8726, %rd8727;
	and.b64  	%rd8729, %rd8725, 4294967295;
	add.s64 	%rd8730, %rd8728, %rd8729;
	shr.u64 	%rd8731, %rd8724, 32;
	mad.lo.s64 	%rd8732, %rd8574, %rd8701, %rd8731;
	shr.u64 	%rd8733, %rd8725, 32;
	add.s64 	%rd8734, %rd8732, %rd8733;
	shr.u64 	%rd8735, %rd8730, 32;
	shl.b64 	%rd8736, %rd8730, 32;
	and.b64  	%rd8737, %rd8723, 4294967295;
	or.b64  	%rd8738, %rd8736, %rd8737;
	add.s64 	%rd8739, %rd8694, %rd8719;
	add.s64 	%rd8740, %rd8739, %rd8738;
	max.u64 	%rd8741, %rd8694, %rd8739;
	setp.gt.u64 	%p909, %rd8741, %rd8740;
	selp.u64 	%rd8742, 1, 0, %p909;
	add.s64 	%rd8743, %rd8734, %rd8699;
	add.s64 	%rd8744, %rd8743, %rd8735;
	add.s64 	%rd8745, %rd8744, %rd8742;
	and.b64  	%rd8746, %rd23094, 4294967295;
	shr.u64 	%rd8747, %rd23094, 32;
	mul.lo.s64 	%rd8748, %rd8556, %rd8746;
	mul.lo.s64 	%rd8749, %rd8555, %rd8746;
	mul.lo.s64 	%rd8750, %rd8556, %rd8747;
	shr.u64 	%rd8751, %rd8748, 32;
	and.b64  	%rd8752, %rd8749, 4294967295;
	add.s64 	%rd8753, %rd8751, %rd8752;
	and.b64  	%rd8754, %rd8750, 4294967295;
	add.s64 	%rd8755, %rd8753, %rd8754;
	shr.u64 	%rd8756, %rd8749, 32;
	mad.lo.s64 	%rd8757, %rd8555, %rd8747, %rd8756;
	shr.u64 	%rd8758, %rd8750, 32;
	add.s64 	%rd8759, %rd8757, %rd8758;
	shr.u64 	%rd8760, %rd8755, 32;
	shl.b64 	%rd8761, %rd8755, 32;
	and.b64  	%rd8762, %rd8748, 4294967295;
	or.b64  	%rd8763, %rd8761, %rd8762;
	add.s64 	%rd8764, %rd8740, %rd8763;
	setp.lt.u64 	%p910, %rd8764, %rd8740;
	selp.u64 	%rd8765, 1, 0, %p910;
	add.s64 	%rd8766, %rd8759, %rd8745;
	add.s64 	%rd8767, %rd8766, %rd8760;
	add.s64 	%rd8768, %rd8767, %rd8765;
	ld.const.u64 	%rd8769, [MU_P];
	mul.lo.s64 	%rd8770, %rd8769, %rd8572;
	mul.lo.s64 	%rd8771, %rd1662, %rd8770;
	mul.hi.u64 	%rd8772, %rd1662, %rd8770;
	add.cc.s64 	%rd8773, %rd8771, %rd8572;
	addc.cc.s64 	%rd8774, %rd8772, 0;
	mul.lo.s64 	%rd8775, %rd1661, %rd8770;
	mul.hi.u64 	%rd8776, %rd1661, %rd8770;
	mov.b64 	%rd8777, 0;
	add.cc.s64 	%rd8778, %rd8774, %rd8649;
	addc.cc.s64 	%rd8779, %rd8777, 0;
	add.cc.s64 	%rd8780, %rd8778, %rd8775;
	addc.cc.s64 	%rd8781, %rd8779, %rd8776;
	mul.lo.s64 	%rd8782, %rd1660, %rd8770;
	mul.hi.u64 	%rd8783, %rd1660, %rd8770;
	add.cc.s64 	%rd8784, %rd8781, %rd8718;
	addc.cc.s64 	%rd8785, %rd8777, 0;
	add.cc.s64 	%rd8786, %rd8784, %rd8782;
	addc.cc.s64 	%rd8787, %rd8785, %rd8783;
	mul.lo.s64 	%rd8788, %rd1659, %rd8770;
	mul.hi.u64 	%rd8789, %rd1659, %rd8770;
	add.cc.s64 	%rd8790, %rd8787, %rd8764;
	addc.cc.s64 	%rd8791, %rd8777, 0;
	add.cc.s64 	%rd8792, %rd8790, %rd8788;
	addc.cc.s64 	%rd8793, %rd8791, %rd8789;
	add.s64 	%rd8794, %rd8573, %rd8793;
	setp.lt.u64 	%p911, %rd8794, %rd8573;
	selp.u64 	%rd8795, 1, 0, %p911;
	add.s64 	%rd8796, %rd8653, %rd8795;
	setp.lt.u64 	%p912, %rd8796, %rd8653;
	selp.u64 	%rd8797, 1, 0, %p912;
	add.s64 	%rd8798, %rd8722, %rd8797;
	setp.lt.u64 	%p913, %rd8798, %rd8722;
	selp.u64 	%rd8799, 1, 0, %p913;
	add.s64 	%rd8800, %rd8768, %rd8799;
	mul.lo.s64 	%rd8801, %rd8769, %rd8780;
	mul.lo.s64 	%rd8802, %rd1662, %rd8801;
	mul.hi.u64 	%rd8803, %rd1662, %rd8801;
	add.cc.s64 	%rd8804, %rd8802, %rd8780;
	addc.cc.s64 	%rd8805, %rd8803, 0;
	mul.lo.s64 	%rd8806, %rd1661, %rd8801;
	mul.hi.u64 	%rd8807, %rd1661, %rd8801;
	add.cc.s64 	%rd8808, %rd8805, %rd8786;
	addc.cc.s64 	%rd8809, %rd8777, 0;
	add.cc.s64 	%rd8810, %rd8808, %rd8806;
	addc.cc.s64 	%rd8811, %rd8809, %rd8807;
	mul.lo.s64 	%rd8812, %rd1660, %rd8801;
	mul.hi.u64 	%rd8813, %rd1660, %rd8801;
	add.cc.s64 	%rd8814, %rd8811, %rd8792;
	addc.cc.s64 	%rd8815, %rd8777, 0;
	add.cc.s64 	%rd8816, %rd8814, %rd8812;
	addc.cc.s64 	%rd8817, %rd8815, %rd8813;
	mul.lo.s64 	%rd8818, %rd1659, %rd8801;
	mul.hi.u64 	%rd8819, %rd1659, %rd8801;
	add.cc.s64 	%rd8820, %rd8817, %rd8794;
	addc.cc.s64 	%rd8821, %rd8777, 0;
	add.cc.s64 	%rd8822, %rd8820, %rd8818;
	addc.cc.s64 	%rd8823, %rd8821, %rd8819;
	add.s64 	%rd8824, %rd8796, %rd8823;
	setp.lt.u64 	%p914, %rd8824, %rd8796;
	selp.u64 	%rd8825, 1, 0, %p914;
	add.s64 	%rd8826, %rd8798, %rd8825;
	setp.lt.u64 	%p915, %rd8826, %rd8798;
	selp.u64 	%rd8827, 1, 0, %p915;
	add.s64 	%rd8828, %rd8800, %rd8827;
	mul.lo.s64 	%rd8829, %rd8769, %rd8810;
	mul.lo.s64 	%rd8830, %rd1662, %rd8829;
	mul.hi.u64 	%rd8831, %rd1662, %rd8829;
	add.cc.s64 	%rd8832, %rd8830, %rd8810;
	addc.cc.s64 	%rd8833, %rd8831, 0;
	mul.lo.s64 	%rd8834, %rd1661, %rd8829;
	mul.hi.u64 	%rd8835, %rd1661, %rd8829;
	add.cc.s64 	%rd8836, %rd8833, %rd8816;
	addc.cc.s64 	%rd8837, %rd8777, 0;
	add.cc.s64 	%rd8838, %rd8836, %rd8834;
	addc.cc.s64 	%rd8839, %rd8837, %rd8835;
	mul.lo.s64 	%rd8840, %rd1660, %rd8829;
	mul.hi.u64 	%rd8841, %rd1660, %rd8829;
	add.cc.s64 	%rd8842, %rd8839, %rd8822;
	addc.cc.s64 	%rd8843, %rd8777, 0;
	add.cc.s64 	%rd8844, %rd8842, %rd8840;
	addc.cc.s64 	%rd8845, %rd8843, %rd8841;
	mul.lo.s64 	%rd8846, %rd1659, %rd8829;
	mul.hi.u64 	%rd8847, %rd1659, %rd8829;
	add.cc.s64 	%rd8848, %rd8845, %rd8824;
	addc.cc.s64 	%rd8849, %rd8777, 0;
	add.cc.s64 	%rd8850, %rd8848, %rd8846;
	addc.cc.s64 	%rd8851, %rd8849, %rd8847;
	add.s64 	%rd8852, %rd8826, %rd8851;
	setp.lt.u64 	%p916, %rd8852, %rd8826;
	selp.u64 	%rd8853, 1, 0, %p916;
	add.s64 	%rd8854, %rd8828, %rd8853;
	mul.lo.s64 	%rd8855, %rd8769, %rd8838;
	mul.lo.s64 	%rd8856, %rd1662, %rd8855;
	mul.hi.u64 	%rd8857, %rd1662, %rd8855;
	add.cc.s64 	%rd8858, %rd8856, %rd8838;
	addc.cc.s64 	%rd8859, %rd8857, 0;
	mul.lo.s64 	%rd8860, %rd1661, %rd8855;
	mul.hi.u64 	%rd8861, %rd1661, %rd8855;
	add.cc.s64 	%rd8862, %rd8859, %rd8844;
	addc.cc.s64 	%rd8863, %rd8777, 0;
	add.cc.s64 	%rd1663, %rd8862, %rd8860;
	addc.cc.s64 	%rd8864, %rd8863, %rd8861;
	mul.lo.s64 	%rd8865, %rd1660, %rd8855;
	mul.hi.u64 	%rd8866, %rd1660, %rd8855;
	add.cc.s64 	%rd8867, %rd8864, %rd8850;
	addc.cc.s64 	%rd8868, %rd8777, 0;
	add.cc.s64 	%rd1664, %rd8867, %rd8865;
	addc.cc.s64 	%rd8869, %rd8868, %rd8866;
	mul.lo.s64 	%rd8870, %rd1659, %rd8855;
	mul.hi.u64 	%rd8871, %rd1659, %rd8855;
	add.cc.s64 	%rd8872, %rd8869, %rd8852;
	addc.cc.s64 	%rd8873, %rd8777, 0;
	add.cc.s64 	%rd1665, %rd8872, %rd8870;
	addc.cc.s64 	%rd8874, %rd8873, %rd8871;
	add.s64 	%rd23230, %rd8854, %rd8874;
	setp.gt.u64 	%p917, %rd23230, %rd1659;
	@%p917 bra 	$L__BB0_695;
	setp.lt.u64 	%p918, %rd23230, %rd1659;
	mov.u64 	%rd23227, %rd1663;
	mov.u64 	%rd23228, %rd1664;
	mov.u64 	%rd23229, %rd1665;
	@%p918 bra 	$L__BB0_696;
	setp.lt.u64 	%p919, %rd1660, %rd1665;
	@%p919 bra 	$L__BB0_695;
	setp.gt.u64 	%p920, %rd1660, %rd1665;
	mov.u64 	%rd23227, %rd1663;
	mov.u64 	%rd23228, %rd1664;
	mov.u64 	%rd23229, %rd1665;
	@%p920 bra 	$L__BB0_696;
	setp.lt.u64 	%p921, %rd1661, %rd1664;
	@%p921 bra 	$L__BB0_695;
	setp.gt.u64 	%p922, %rd1661, %rd1664;
	setp.gt.u64 	%p923, %rd1662, %rd1663;
	or.pred  	%p924, %p922, %p923;
	mov.u64 	%rd23227, %rd1663;
	mov.u64 	%rd23228, %rd1664;
	mov.u64 	%rd23229, %rd1665;
	@%p924 bra 	$L__BB0_696;
$L__BB0_695:
	sub.s64 	%rd23227, %rd1663, %rd1662;
	setp.lt.u64 	%p925, %rd1663, %rd1662;
	selp.u64 	%rd8875, 1, 0, %p925;
	add.s64 	%rd8876, %rd1661, %rd8875;
	sub.s64 	%rd23228, %rd1664, %rd8876;
	setp.lt.u64 	%p926, %rd1664, %rd8876;
	selp.u64 	%rd8877, 1, 0, %p926;
	add.s64 	%rd8878, %rd1660, %rd8877;
	sub.s64 	%rd23229, %rd1665, %rd8878;
	setp.lt.u64 	%p927, %rd1665, %rd8878;
	selp.u64 	%rd8879, 1, 0, %p927;
	add.s64 	%rd8880, %rd1659, %rd8879;
	sub.s64 	%rd23230, %rd23230, %rd8880;
$L__BB0_696:
	shl.b64 	%rd1675, %rd23227, 1;
	setp.gt.s64 	%p928, %rd23227, -1;
	mov.b64 	{%r314, %r315}, %rd23228;
	mov.b64 	{%r316, %r317}, %rd23227;
	shf.l.wrap.b32 	%r318, %r317, %r314, 1;
	shf.l.wrap.b32 	%r319, %r314, %r315, 1;
	mov.b64 	%rd1676, {%r318, %r319};
	setp.lt.u64 	%p929, %rd1676, %rd23228;
	setp.eq.s64 	%p930, %rd1676, %rd23228;
	selp.u32 	%r320, -1, 0, %p930;
	selp.u32 	%r321, -1, 0, %p929;
	selp.b32 	%r322, %r321, %r320, %p928;
	and.b32  	%r324, %r322, 1;
	setp.eq.b32 	%p931, %r324, 1;
	or.pred  	%p932, %p929, %p931;
	selp.u64 	%rd8881, 1, 0, %p932;
	shl.b64 	%rd8882, %rd23229, 1;
	or.b64  	%rd1677, %rd8882, %rd8881;
	setp.ge.u64 	%p933, %rd1677, %rd23229;
	setp.lt.u64 	%p934, %rd1677, %rd23229;
	setp.eq.s64 	%p935, %rd1677, %rd23229;
	selp.u32 	%r325, -1, 0, %p934;
	selp.u32 	%r326, -1, 0, %p935;
	selp.b32 	%r327, %r326, %r325, %p932;
	selp.b32 	%r328, %r327, %r325, %p933;
	and.b32  	%r329, %r328, 1;
	setp.eq.b32 	%p31, %r329, 1;
	cvt.u64.u32 	%rd8883, %r328;
	and.b64  	%rd8884, %rd8883, 1;
	shl.b64 	%rd8885, %rd23230, 1;
	or.b64  	%rd23234, %rd8885, %rd8884;
	setp.lt.u64 	%p936, %rd23234, %rd23230;
	@%p936 bra 	$L__BB0_703;
	setp.eq.s64 	%p937, %rd23234, %rd23230;
	and.pred  	%p938, %p937, %p31;
	setp.gt.u64 	%p939, %rd23234, %rd1659;
	or.pred  	%p940, %p938, %p939;
	@%p940 bra 	$L__BB0_703;
	setp.lt.u64 	%p941, %rd23234, %rd1659;
	mov.u64 	%rd23231, %rd1675;
	mov.u64 	%rd23232, %rd1676;
	mov.u64 	%rd23233, %rd1677;
	@%p941 bra 	$L__BB0_704;
	setp.gt.u64 	%p942, %rd1677, %rd1660;
	@%p942 bra 	$L__BB0_703;
	setp.lt.u64 	%p943, %rd1677, %rd1660;
	mov.u64 	%rd23231, %rd1675;
	mov.u64 	%rd23232, %rd1676;
	mov.u64 	%rd23233, %rd1677;
	@%p943 bra 	$L__BB0_704;
	setp.gt.u64 	%p944, %rd1676, %rd1661;
	@%p944 bra 	$L__BB0_703;
	setp.lt.u64 	%p945, %rd1676, %rd1661;
	setp.lt.u64 	%p946, %rd1675, %rd1662;
	or.pred  	%p947, %p945, %p946;
	mov.u64 	%rd23231, %rd1675;
	mov.u64 	%rd23232, %rd1676;
	mov.u64 	%rd23233, %rd1677;
	@%p947 bra 	$L__BB0_704;
$L__BB0_703:
	sub.s64 	%rd23231, %rd1675, %rd1662;
	setp.lt.u64 	%p948, %rd1675, %rd1662;
	selp.u64 	%rd8886, 1, 0, %p948;
	add.s64 	%rd8887, %rd1661, %rd8886;
	sub.s64 	%rd23232, %rd1676, %rd8887;
	setp.lt.u64 	%p949, %rd1676, %rd8887;
	selp.u64 	%rd8888, 1, 0, %p949;
	add.s64 	%rd8889, %rd1660, %rd8888;
	sub.s64 	%rd23233, %rd1677, %rd8889;
	setp.lt.u64 	%p950, %rd1677, %rd8889;
	selp.u64 	%rd8890, 1, 0, %p950;
	add.s64 	%rd8891, %rd1659, %rd8890;
	sub.s64 	%rd23234, %rd23234, %rd8891;
$L__BB0_704:
	sub.s64 	%rd23262, %rd23226, %rd23231;
	setp.lt.u64 	%p951, %rd23226, %rd23231;
	selp.u64 	%rd8892, 1, 0, %p951;
	add.s64 	%rd8893, %rd23232, %rd8892;
	sub.s64 	%rd23261, %rd23225, %rd8893;
	setp.lt.u64 	%p952, %rd23225, %rd8893;
	selp.u64 	%rd8894, 1, 0, %p952;
	add.s64 	%rd8895, %rd23233, %rd8894;
	sub.s64 	%rd23260, %rd23224, %rd8895;
	setp.lt.u64 	%p953, %rd23224, %rd8895;
	selp.u64 	%rd8896, 1, 0, %p953;
	add.s64 	%rd8897, %rd23234, %rd8896;
	sub.s64 	%rd23259, %rd23223, %rd8897;
	setp.ge.u64 	%p954, %rd23223, %rd8897;
	@%p954 bra 	$L__BB0_706;
	add.s64 	%rd1691, %rd23262, %rd1662;
	setp.ge.u64 	%p955, %rd1691, %rd23262;
	setp.lt.u64 	%p956, %rd1691, %rd23262;
	selp.u64 	%rd8898, 1, 0, %p956;
	add.s64 	%rd8899, %rd23261, %rd8898;
	add.s64 	%rd1692, %rd8899, %rd1661;
	setp.lt.u64 	%p957, %rd1692, %rd23261;
	setp.eq.s64 	%p958, %rd1692, %rd23261;
	selp.u32 	%r330, -1, 0, %p958;
	selp.u32 	%r331, -1, 0, %p957;
	selp.b32 	%r332, %r331, %r330, %p955;
	and.b32  	%r334, %r332, 1;
	setp.eq.b32 	%p959, %r334, 1;
	or.pred  	%p960, %p957, %p959;
	selp.u64 	%rd8900, 1, 0, %p960;
	add.s64 	%rd8901, %rd23260, %rd8900;
	add.s64 	%rd1693, %rd8901, %rd1660;
	setp.ge.u64 	%p961, %rd1693, %rd23260;
	setp.lt.u64 	%p962, %rd1693, %rd23260;
	setp.eq.s64 	%p963, %rd1693, %rd23260;
	selp.u32 	%r335, -1, 0, %p962;
	selp.u32 	%r336, -1, 0, %p963;
	selp.b32 	%r337, %r336, %r335, %p960;
	selp.b32 	%r338, %r337, %r335, %p961;
	cvt.u64.u32 	%rd8902, %r338;
	and.b64  	%rd8903, %rd8902, 1;
	add.s64 	%rd8904, %rd23259, %rd8903;
	add.s64 	%rd23259, %rd8904, %rd1659;
	mov.u64 	%rd23260, %rd1693;
	mov.u64 	%rd23261, %rd1692;
	mov.u64 	%rd23262, %rd1691;
$L__BB0_706:
	add.s64 	%rd1699, %rd44, %rd56;
	setp.ge.u64 	%p964, %rd1699, %rd44;
	setp.lt.u64 	%p965, %rd1699, %rd44;
	selp.u64 	%rd8905, 1, 0, %p965;
	add.s64 	%rd8906, %rd43, %rd8905;
	add.s64 	%rd1700, %rd8906, %rd55;
	setp.lt.u64 	%p966, %rd1700, %rd43;
	setp.eq.s64 	%p967, %rd1700, %rd43;
	selp.u32 	%r339, -1, 0, %p967;
	selp.u32 	%r340, -1, 0, %p966;
	selp.b32 	%r341, %r340, %r339, %p964;
	and.b32  	%r343, %r341, 1;
	setp.eq.b32 	%p968, %r343, 1;
	or.pred  	%p969, %p966, %p968;
	selp.u64 	%rd8907, 1, 0, %p969;
	add.s64 	%rd8908, %rd42, %rd8907;
	add.s64 	%rd1701, %rd8908, %rd54;
	setp.ge.u64 	%p970, %rd1701, %rd42;
	setp.lt.u64 	%p971, %rd1701, %rd42;
	setp.eq.s64 	%p972, %rd1701, %rd42;
	selp.u32 	%r344, -1, 0, %p971;
	selp.u32 	%r345, -1, 0, %p972;
	selp.b32 	%r346, %r345, %r344, %p969;
	selp.b32 	%r347, %r346, %r344, %p970;
	and.b32  	%r348, %r347, 1;
	setp.eq.b32 	%p32, %r348, 1;
	cvt.u64.u32 	%rd8909, %r347;
	and.b64  	%rd8910, %rd8909, 1;
	add.s64 	%rd8911, %rd41, %rd8910;
	add.s64 	%rd23242, %rd8911, %rd53;
	setp.lt.u64 	%p973, %rd23242, %rd41;
	@%p973 bra 	$L__BB0_713;
	setp.eq.s64 	%p974, %rd23242, %rd41;
	and.pred  	%p975, %p32, %p974;
	setp.gt.u64 	%p976, %rd23242, %rd1659;
	or.pred  	%p977, %p975, %p976;
	@%p977 bra 	$L__BB0_713;
	setp.lt.u64 	%p978, %rd23242, %rd1659;
	mov.u64 	%rd23239, %rd1699;
	mov.u64 	%rd23240, %rd1700;
	mov.u64 	%rd23241, %rd1701;
	@%p978 bra 	$L__BB0_714;
	setp.gt.u64 	%p979, %rd1701, %rd1660;
	@%p979 bra 	$L__BB0_713;
	setp.lt.u64 	%p980, %rd1701, %rd1660;
	mov.u64 	%rd23239, %rd1699;
	mov.u64 	%rd23240, %rd1700;
	mov.u64 	%rd23241, %rd1701;
	@%p980 bra 	$L__BB0_714;
	setp.gt.u64 	%p981, %rd1700, %rd1661;
	@%p981 bra 	$L__BB0_713;
	setp.lt.u64 	%p982, %rd1700, %rd1661;
	setp.lt.u64 	%p983, %rd1699, %rd1662;
	or.pred  	%p984, %p982, %p983;
	mov.u64 	%rd23239, %rd1699;
	mov.u64 	%rd23240, %rd1700;
	mov.u64 	%rd23241, %rd1701;
	@%p984 bra 	$L__BB0_714;
$L__BB0_713:
	sub.s64 	%rd23239, %rd1699, %rd1662;
	setp.lt.u64 	%p985, %rd1699, %rd1662;
	selp.u64 	%rd8912, 1, 0, %p985;
	add.s64 	%rd8913, %rd1661, %rd8912;
	sub.s64 	%rd23240, %rd1700, %rd8913;
	setp.lt.u64 	%p986, %rd1700, %rd8913;
	selp.u64 	%rd8914, 1, 0, %p986;
	add.s64 	%rd8915, %rd1660, %rd8914;
	sub.s64 	%rd23241, %rd1701, %rd8915;
	setp.lt.u64 	%p987, %rd1701, %rd8915;
	selp.u64 	%rd8916, 1, 0, %p987;
	add.s64 	%rd8917, %rd1659, %rd8916;
	sub.s64 	%rd23242, %rd23242, %rd8917;
$L__BB0_714:
	ld.const.u64 	%rd1711, [P_CONST+24];
	ld.const.u64 	%rd1712, [P_CONST+16];
	ld.const.u64 	%rd1713, [P_CONST+8];
	ld.const.u64 	%rd1714, [P_CONST];
	and.b64  	%rd8918, %rd23239, 4294967295;
	shr.u64 	%rd8919, %rd23239, 32;
	mul.lo.s64 	%rd8920, %rd8918, %rd8918;
	mul.lo.s64 	%rd8921, %rd8919, %rd8918;
	shr.u64 	%rd8922, %rd8920, 32;
	shl.b64 	%rd8923, %rd8921, 1;
	and.b64  	%rd8924, %rd8923, 8589934590;
	add.s64 	%rd8925, %rd8922, %rd8924;
	shr.u64 	%rd8926, %rd8921, 31;
	and.b64  	%rd8927, %rd8926, 8589934590;
	mad.lo.s64 	%rd8928, %rd8919, %rd8919, %rd8927;
	shr.u64 	%rd8929, %rd8925, 32;
	shl.b64 	%rd8930, %rd8925, 32;
	and.b64  	%rd8931, %rd8920, 4294967293;
	or.b64  	%rd8932, %rd8930, %rd8931;
	add.s64 	%rd8933, %rd8928, %rd8929;
	shr.u64 	%rd8934, %rd23240, 32;
	and.b64  	%rd8935, %rd23240, 4294967295;
	mul.lo.s64 	%rd8936, %rd8935, %rd8918;
	mul.lo.s64 	%rd8937, %rd8934, %rd8918;
	mul.lo.s64 	%rd8938, %rd8935, %rd8919;
	shr.u64 	%rd8939, %rd8936, 32;
	and.b64  	%rd8940, %rd8937, 4294967295;
	add.s64 	%rd8941, %rd8939, %rd8940;
	and.b64  	%rd8942, %rd8938, 4294967295;
	add.s64 	%rd8943, %rd8941, %rd8942;
	shr.u64 	%rd8944, %rd8937, 32;
	mad.lo.s64 	%rd8945, %rd8934, %rd8919, %rd8944;
	shr.u64 	%rd8946, %rd8938, 32;
	add.s64 	%rd8947, %rd8945, %rd8946;
	shr.u64 	%rd8948, %rd8943, 32;
	shl.b64 	%rd8949, %rd8943, 32;
	and.b64  	%rd8950, %rd8936, 4294967295;
	or.b64  	%rd8951, %rd8949, %rd8950;
	add.s64 	%rd8952, %rd8947, %rd8948;
	shr.u64 	%rd8953, %rd23241, 32;
	and.b64  	%rd8954, %rd23241, 4294967295;
	mul.lo.s64 	%rd8955, %rd8954, %rd8918;
	mul.lo.s64 	%rd8956, %rd8953, %rd8918;
	mul.lo.s64 	%rd8957, %rd8954, %rd8919;
	shr.u64 	%rd8958, %rd8955, 32;
	and.b64  	%rd8959, %rd8956, 4294967295;
	add.s64 	%rd8960, %rd8958, %rd8959;
	and.b64  	%rd8961, %rd8957, 4294967295;
	add.s64 	%rd8962, %rd8960, %rd8961;
	shr.u64 	%rd8963, %rd8956, 32;
	mad.lo.s64 	%rd8964, %rd8953, %rd8919, %rd8963;
	shr.u64 	%rd8965, %rd8957, 32;
	add.s64 	%rd8966, %rd8964, %rd8965;
	shr.u64 	%rd8967, %rd8962, 32;
	shl.b64 	%rd8968, %rd8962, 32;
	and.b64  	%rd8969, %rd8955, 4294967295;
	or.b64  	%rd8970, %rd8968, %rd8969;
	add.s64 	%rd8971, %rd8966, %rd8967;
	shr.u64 	%rd8972, %rd23242, 32;
	and.b64  	%rd8973, %rd23242, 4294967295;
	mul.lo.s64 	%rd8974, %rd8973, %rd8918;
	mul.lo.s64 	%rd8975, %rd8972, %rd8918;
	mul.lo.s64 	%rd8976, %rd8973, %rd8919;
	shr.u64 	%rd8977, %rd8974, 32;
	and.b64  	%rd8978, %rd8975, 4294967295;
	add.s64 	%rd8979, %rd8977, %rd8978;
	and.b64  	%rd8980, %rd8976, 4294967295;
	add.s64 	%rd8981, %rd8979, %rd8980;
	shr.u64 	%rd8982, %rd8975, 32;
	mad.lo.s64 	%rd8983, %rd8972, %rd8919, %rd8982;
	shr.u64 	%rd8984, %rd8976, 32;
	add.s64 	%rd8985, %rd8983, %rd8984;
	shr.u64 	%rd8986, %rd8981, 32;
	shl.b64 	%rd8987, %rd8981, 32;
	and.b64  	%rd8988, %rd8974, 4294967295;
	or.b64  	%rd8989, %rd8987, %rd8988;
	add.s64 	%rd8990, %rd8985, %rd8986;
	shl.b64 	%rd8991, %rd8951, 1;
	shr.u64 	%rd8992, %rd8949, 63;
	add.s64 	%rd8993, %rd8952, %rd8952;
	add.s64 	%rd8994, %rd8993, %rd8992;
	mul.lo.s64 	%rd8995, %rd8935, %rd8935;
	mul.lo.s64 	%rd8996, %rd8934, %rd8935;
	shr.u64 	%rd8997, %rd8995, 32;
	shl.b64 	%rd8998, %rd8996, 1;
	and.b64  	%rd8999, %rd8998, 8589934590;
	add.s64 	%rd9000, %rd8997, %rd8999;
	shr.u64 	%rd9001, %rd8996, 31;
	and.b64  	%rd9002, %rd9001, 8589934590;
	mad.lo.s64 	%rd9003, %rd8934, %rd8934, %rd9002;
	shr.u64 	%rd9004, %rd9000, 32;
	shl.b64 	%rd9005, %rd9000, 32;
	and.b64  	%rd9006, %rd8995, 4294967293;
	or.b64  	%rd9007, %rd9005, %rd9006;
	add.s64 	%rd9008, %rd8970, %rd8992;
	add.s64 	%rd9009, %rd9008, %rd9007;
	max.u64 	%rd9010, %rd8970, %rd9008;
	setp.gt.u64 	%p988, %rd9010, %rd9009;
	selp.u64 	%rd9011, 1, 0, %p988;
	add.s64 	%rd9012, %rd9003, %rd8971;
	add.s64 	%rd9013, %rd9012, %rd9004;
	add.s64 	%rd9014, %rd9013, %rd9011;
	mul.lo.s64 	%rd9015, %rd8954, %rd8935;
	mul.lo.s64 	%rd9016, %rd8953, %rd8935;
	mul.lo.s64 	%rd9017, %rd8954, %rd8934;
	shr.u64 	%rd9018, %rd9015, 32;
	and.b64  	%rd9019, %rd9016, 4294967295;
	add.s64 	%rd9020, %rd9018, %rd9019;
	and.b64  	%rd9021, %rd9017, 4294967295;
	add.s64 	%rd9022, %rd9020, %rd9021;
	shr.u64 	%rd9023, %rd9016, 32;
	mad.lo.s64 	%rd9024, %rd8953, %rd8934, %rd9023;
	shr.u64 	%rd9025, %rd9017, 32;
	add.s64 	%rd9026, %rd9024, %rd9025;
	shr.u64 	%rd9027, %rd9022, 32;
	shl.b64 	%rd9028, %rd9022, 32;
	and.b64  	%rd9029, %rd9015, 4294967295;
	or.b64  	%rd9030, %rd9028, %rd9029;
	add.s64 	%rd9031, %rd8989, %rd9011;
	add.s64 	%rd9032, %rd9031, %rd9030;
	max.u64 	%rd9033, %rd8989, %rd9031;
	setp.gt.u64 	%p989, %rd9033, %rd9032;
	selp.u64 	%rd9034, 1, 0, %p989;
	add.s64 	%rd9035, %rd9026, %rd8990;
	add.s64 	%rd9036, %rd9035, %rd9027;
	add.s64 	%rd9037, %rd9036, %rd9034;
	add.s64 	%rd9038, %rd9009, %rd8970;
	setp.lt.u64 	%p990, %rd9038, %rd9009;
	selp.u64 	%rd9039, 1, 0, %p990;
	add.s64 	%rd9040, %rd8971, %rd9014;
	add.s64 	%rd9041, %rd9040, %rd9039;
	add.s64 	%rd9042, %rd9032, %rd9039;
	add.s64 	%rd9043, %rd9042, %rd9030;
	max.u64 	%rd9044, %rd9032, %rd9042;
	setp.gt.u64 	%p991, %rd9044, %rd9043;
	selp.u64 	%rd9045, 1, 0, %p991;
	add.s64 	%rd9046, %rd9026, %rd9037;
	add.s64 	%rd9047, %rd9046, %rd9027;
	add.s64 	%rd9048, %rd9047, %rd9045;
	add.s64 	%rd9049, %rd9043, %rd8989;
	setp.lt.u64 	%p992, %rd9049, %rd9043;
	selp.u64 	%rd9050, 1, 0, %p992;
	add.s64 	%rd9051, %rd8990, %rd9048;
	add.s64 	%rd9052, %rd9051, %rd9050;
	ld.const.u64 	%rd9053, [MU_P];
	mul.lo.s64 	%rd9054, %rd9053, %rd8932;
	mul.lo.s64 	%rd9055, %rd1714, %rd9054;
	mul.hi.u64 	%rd9056, %rd1714, %rd9054;
	add.cc.s64 	%rd9057, %rd9055, %rd8932;
	addc.cc.s64 	%rd9058, %rd9056, 0;
	mul.lo.s64 	%rd9059, %rd1713, %rd9054;
	mul.hi.u64 	%rd9060, %rd1713, %rd9054;
	mov.b64 	%rd9061, 0;
	add.cc.s64 	%rd9062, %rd9058, %rd8991;
	addc.cc.s64 	%rd9063, %rd9061, 0;
	add.cc.s64 	%rd9064, %rd9062, %rd9059;
	addc.cc.s64 	%rd9065, %rd9063, %rd9060;
	mul.lo.s64 	%rd9066, %rd1712, %rd9054;
	mul.hi.u64 	%rd9067, %rd1712, %rd9054;
	add.cc.s64 	%rd9068, %rd9065, %rd9038;
	addc.cc.s64 	%rd9069, %rd9061, 0;
	add.cc.s64 	%rd9070, %rd9068, %rd9066;
	addc.cc.s64 	%rd9071, %rd9069, %rd9067;
	mul.lo.s64 	%rd9072, %rd1711, %rd9054;
	mul.hi.u64 	%rd9073, %rd1711, %rd9054;
	add.cc.s64 	%rd9074, %rd9071, %rd9049;
	addc.cc.s64 	%rd9075, %rd9061, 0;
	add.cc.s64 	%rd9076, %rd9074, %rd9072;
	addc.cc.s64 	%rd9077, %rd9075, %rd9073;
	add.s64 	%rd9078, %rd8933, %rd9077;
	setp.lt.u64 	%p993, %rd9078, %rd8933;
	selp.u64 	%rd9079, 1, 0, %p993;
	add.s64 	%rd9080, %rd8994, %rd9079;
	setp.lt.u64 	%p994, %rd9080, %rd8994;
	selp.u64 	%rd9081, 1, 0, %p994;
	add.s64 	%rd9082, %rd9041, %rd9081;
	setp.lt.u64 	%p995, %rd9082, %rd9041;
	selp.u64 	%rd9083, 1, 0, %p995;
	add.s64 	%rd9084, %rd9052, %rd9083;
	mul.lo.s64 	%rd9085, %rd9053, %rd9064;
	mul.lo.s64 	%rd9086, %rd1714, %rd9085;
	mul.hi.u64 	%rd9087, %rd1714, %rd9085;
	add.cc.s64 	%rd9088, %rd9086, %rd9064;
	addc.cc.s64 	%rd9089, %rd9087, 0;
	mul.lo.s64 	%rd9090, %rd1713, %rd9085;
	mul.hi.u64 	%rd9091, %rd1713, %rd9085;
	add.cc.s64 	%rd9092, %rd9089, %rd9070;
	addc.cc.s64 	%rd9093, %rd9061, 0;
	add.cc.s64 	%rd9094, %rd9092, %rd9090;
	addc.cc.s64 	%rd9095, %rd9093, %rd9091;
	mul.lo.s64 	%rd9096, %rd1712, %rd9085;
	mul.hi.u64 	%rd9097, %rd1712, %rd9085;
	add.cc.s64 	%rd9098, %rd9095, %rd9076;
	addc.cc.s64 	%rd9099, %rd9061, 0;
	add.cc.s64 	%rd9100, %rd9098, %rd9096;
	addc.cc.s64 	%rd9101, %rd9099, %rd9097;
	mul.lo.s64 	%rd9102, %rd1711, %rd9085;
	mul.hi.u64 	%rd9103, %rd1711, %rd9085;
	add.cc.s64 	%rd9104, %rd9101, %rd9078;
	addc.cc.s64 	%rd9105, %rd9061, 0;
	add.cc.s64 	%rd9106, %rd9104, %rd9102;
	addc.cc.s64 	%rd9107, %rd9105, %rd9103;
	add.s64 	%rd9108, %rd9080, %rd9107;
	setp.lt.u64 	%p996, %rd9108, %rd9080;
	selp.u64 	%rd9109, 1, 0, %p996;
	add.s64 	%rd9110, %rd9082, %rd9109;
	setp.lt.u64 	%p997, %rd9110, %rd9082;
	selp.u64 	%rd9111, 1, 0, %p997;
	add.s64 	%rd9112, %rd9084, %rd9111;
	mul.lo.s64 	%rd9113, %rd9053, %rd9094;
	mul.lo.s64 	%rd9114, %rd1714, %rd9113;
	mul.hi.u64 	%rd9115, %rd1714, %rd9113;
	add.cc.s64 	%rd9116, %rd9114, %rd9094;
	addc.cc.s64 	%rd9117, %rd9115, 0;
	mul.lo.s64 	%rd9118, %rd1713, %rd9113;
	mul.hi.u64 	%rd9119, %rd1713, %rd9113;
	add.cc.s64 	%rd9120, %rd9117, %rd9100;
	addc.cc.s64 	%rd9121, %rd9061, 0;
	add.cc.s64 	%rd9122, %rd9120, %rd9118;
	addc.cc.s64 	%rd9123, %rd9121, %rd9119;
	mul.lo.s64 	%rd9124, %rd1712, %rd9113;
	mul.hi.u64 	%rd9125, %rd1712, %rd9113;
	add.cc.s64 	%rd9126, %rd9123, %rd9106;
	addc.cc.s64 	%rd9127, %rd9061, 0;
	add.cc.s64 	%rd9128, %rd9126, %rd9124;
	addc.cc.s64 	%rd9129, %rd9127, %rd9125;
	mul.lo.s64 	%rd9130, %rd1711, %rd9113;
	mul.hi.u64 	%rd9131, %rd1711, %rd9113;
	add.cc.s64 	%rd9132, %rd9129, %rd9108;
	addc.cc.s64 	%rd9133, %rd9061, 0;
	add.cc.s64 	%rd9134, %rd9132, %rd9130;
	addc.cc.s64 	%rd9135, %rd9133, %rd9131;
	add.s64 	%rd9136, %rd9110, %rd9135;
	setp.lt.u64 	%p998, %rd9136, %rd9110;
	selp.u64 	%rd9137, 1, 0, %p998;
	add.s64 	%rd9138, %rd9112, %rd9137;
	mul.lo.s64 	%rd9139, %rd9053, %rd9122;
	mul.lo.s64 	%rd9140, %rd1714, %rd9139;
	mul.hi.u64 	%rd9141, %rd1714, %rd9139;
	add.cc.s64 	%rd9142, %rd9140, %rd9122;
	addc.cc.s64 	%rd9143, %rd9141, 0;
	mul.lo.s64 	%rd9144, %rd1713, %rd9139;
	mul.hi.u64 	%rd9145, %rd1713, %rd9139;
	add.cc.s64 	%rd9146, %rd9143, %rd9128;
	addc.cc.s64 	%rd9147, %rd9061, 0;
	add.cc.s64 	%rd1715, %rd9146, %rd9144;
	addc.cc.s64 	%rd9148, %rd9147, %rd9145;
	mul.lo.s64 	%rd9149, %rd1712, %rd9139;
	mul.hi.u64 	%rd9150, %rd1712, %rd9139;
	add.cc.s64 	%rd9151, %rd9148, %rd9134;
	addc.cc.s64 	%rd9152, %rd9061, 0;
	add.cc.s64 	%rd1716, %rd9151, %rd9149;
	addc.cc.s64 	%rd9153, %rd9152, %rd9150;
	mul.lo.s64 	%rd9154, %rd1711, %rd9139;
	mul.hi.u64 	%rd9155, %rd1711, %rd9139;
	add.cc.s64 	%rd9156, %rd9153, %rd9136;
	addc.cc.s64 	%rd9157, %rd9061, 0;
	add.cc.s64 	%rd1717, %rd9156, %rd9154;
	addc.cc.s64 	%rd9158, %rd9157, %rd9155;
	add.s64 	%rd23246, %rd9138, %rd9158;
	setp.gt.u64 	%p999, %rd23246, %rd1711;
	@%p999 bra 	$L__BB0_720;
	setp.lt.u64 	%p1000, %rd23246, %rd1711;
	mov.u64 	%rd23243, %rd1715;
	mov.u64 	%rd23244, %rd1716;
	mov.u64 	%rd23245, %rd1717;
	@%p1000 bra 	$L__BB0_721;
	setp.lt.u64 	%p1001, %rd1712, %rd1717;
	@%p1001 bra 	$L__BB0_720;
	setp.gt.u64 	%p1002, %rd1712, %rd1717;
	mov.u64 	%rd23243, %rd1715;
	mov.u64 	%rd23244, %rd1716;
	mov.u64 	%rd23245, %rd1717;
	@%p1002 bra 	$L__BB0_721;
	setp.lt.u64 	%p1003, %rd1713, %rd1716;
	@%p1003 bra 	$L__BB0_720;
	setp.gt.u64 	%p1004, %rd1713, %rd1716;
	setp.gt.u64 	%p1005, %rd1714, %rd1715;
	or.pred  	%p1006, %p1004, %p1005;
	mov.u64 	%rd23243, %rd1715;
	mov.u64 	%rd23244, %rd1716;
	mov.u64 	%rd23245, %rd1717;
	@%p1006 bra 	$L__BB0_721;
$L__BB0_720:
	sub.s64 	%rd23243, %rd1715, %rd1714;
	setp.lt.u64 	%p1007, %rd1715, %rd1714;
	selp.u64 	%rd9159, 1, 0, %p1007;
	add.s64 	%rd9160, %rd1713, %rd9159;
	sub.s64 	%rd23244, %rd1716, %rd9160;
	setp.lt.u64 	%p1008, %rd1716, %rd9160;
	selp.u64 	%rd9161, 1, 0, %p1008;
	add.s64 	%rd9162, %rd1712, %rd9161;
	sub.s64 	%rd23245, %rd1717, %rd9162;
	setp.lt.u64 	%p1009, %rd1717, %rd9162;
	selp.u64 	%rd9163, 1, 0, %p1009;
	add.s64 	%rd9164, %rd1711, %rd9163;
	sub.s64 	%rd23246, %rd23246, %rd9164;
$L__BB0_721:
	sub.s64 	%rd23247, %rd23243, %rd23071;
	setp.lt.u64 	%p1010, %rd23243, %rd23071;
	selp.u64 	%rd9165, 1, 0, %p1010;
	add.s64 	%rd9166, %rd23072, %rd9165;
	sub.s64 	%rd23248, %rd23244, %rd9166;
	setp.lt.u64 	%p1011, %rd23244, %rd9166;
	selp.u64 	%rd9167, 1, 0, %p1011;
	add.s64 	%rd9168, %rd23073, %rd9167;
	sub.s64 	%rd23249, %rd23245, %rd9168;
	setp.lt.u64 	%p1012, %rd23245, %rd9168;
	selp.u64 	%rd9169, 1, 0, %p1012;
	add.s64 	%rd9170, %rd23074, %rd9169;
	sub.s64 	%rd23250, %rd23246, %rd9170;
	setp.ge.u64 	%p1013, %rd23246, %rd9170;
	@%p1013 bra 	$L__BB0_723;
	add.s64 	%rd1731, %rd23247, %rd1714;
	setp.ge.u64 	%p1014, %rd1731, %rd23247;
	setp.lt.u64 	%p1015, %rd1731, %rd23247;
	selp.u64 	%rd9171, 1, 0, %p1015;
	add.s64 	%rd9172, %rd23248, %rd9171;
	add.s64 	%rd1732, %rd9172, %rd1713;
	setp.lt.u64 	%p1016, %rd1732, %rd23248;
	setp.eq.s64 	%p1017, %rd1732, %rd23248;
	selp.u32 	%r349, -1, 0, %p1017;
	selp.u32 	%r350, -1, 0, %p1016;
	selp.b32 	%r351, %r350, %r349, %p1014;
	and.b32  	%r353, %r351, 1;
	setp.eq.b32 	%p1018, %r353, 1;
	or.pred  	%p1019, %p1016, %p1018;
	selp.u64 	%rd9173, 1, 0, %p1019;
	add.s64 	%rd9174, %rd23249, %rd9173;
	add.s64 	%rd1733, %rd9174, %rd1712;
	setp.ge.u64 	%p1020, %rd1733, %rd23249;
	setp.lt.u64 	%p1021, %rd1733, %rd23249;
	setp.eq.s64 	%p1022, %rd1733, %rd23249;
	selp.u32 	%r354, -1, 0, %p1021;
	selp.u32 	%r355, -1, 0, %p1022;
	selp.b32 	%r356, %r355, %r354, %p1019;
	selp.b32 	%r357, %r356, %r354, %p1020;
	cvt.u64.u32 	%rd9175, %r357;
	and.b64  	%rd9176, %rd9175, 1;
	add.s64 	%rd9177, %rd23250, %rd9176;
	add.s64 	%rd23250, %rd9177, %rd1711;
	mov.u64 	%rd23247, %rd1731;
	mov.u64 	%rd23248, %rd1732;
	mov.u64 	%rd23249, %rd1733;
$L__BB0_723:
	sub.s64 	%rd23251, %rd23247, %rd23075;
	setp.lt.u64 	%p1023, %rd23247, %rd23075;
	selp.u64 	%rd9178, 1, 0, %p1023;
	add.s64 	%rd9179, %rd23076, %rd9178;
	sub.s64 	%rd23252, %rd23248, %rd9179;
	setp.lt.u64 	%p1024, %rd23248, %rd9179;
	selp.u64 	%rd9180, 1, 0, %p1024;
	add.s64 	%rd9181, %rd23077, %rd9180;
	sub.s64 	%rd23253, %rd23249, %rd9181;
	setp.lt.u64 	%p1025, %rd23249, %rd9181;
	selp.u64 	%rd9182, 1, 0, %p1025;
	add.s64 	%rd9183, %rd23078, %rd9182;
	sub.s64 	%rd23254, %rd23250, %rd9183;
	setp.ge.u64 	%p1026, %rd23250, %rd9183;
	@%p1026 bra 	$L__BB0_725;
	add.s64 	%rd1743, %rd23251, %rd1714;
	setp.ge.u64 	%p1027, %rd1743, %rd23251;
	setp.lt.u64 	%p1028, %rd1743, %rd23251;
	selp.u64 	%rd9184, 1, 0, %p1028;
	add.s64 	%rd9185, %rd23252, %rd9184;
	add.s64 	%rd1744, %rd9185, %rd1713;
	setp.lt.u64 	%p1029, %rd1744, %rd23252;
	setp.eq.s64 	%p1030, %rd1744, %rd23252;
	selp.u32 	%r358, -1, 0, %p1030;
	selp.u32 	%r359, -1, 0, %p1029;
	selp.b32 	%r360, %r359, %r358, %p1027;
	and.b32  	%r362, %r360, 1;
	setp.eq.b32 	%p1031, %r362, 1;
	or.pred  	%p1032, %p1029, %p1031;
	selp.u64 	%rd9186, 1, 0, %p1032;
	add.s64 	%rd9187, %rd23253, %rd9186;
	add.s64 	%rd1745, %rd9187, %rd1712;
	setp.ge.u64 	%p1033, %rd1745, %rd23253;
	setp.lt.u64 	%p1034, %rd1745, %rd23253;
	setp.eq.s64 	%p1035, %rd1745, %rd23253;
	selp.u32 	%r363, -1, 0, %p1034;
	selp.u32 	%r364, -1, 0, %p1035;
	selp.b32 	%r365, %r364, %r363, %p1032;
	selp.b32 	%r366, %r365, %r363, %p1033;
	cvt.u64.u32 	%rd9188, %r366;
	and.b64  	%rd9189, %rd9188, 1;
	add.s64 	%rd9190, %rd23254, %rd9189;
	add.s64 	%rd23254, %rd9190, %rd1711;
	mov.u64 	%rd23251, %rd1743;
	mov.u64 	%rd23252, %rd1744;
	mov.u64 	%rd23253, %rd1745;
$L__BB0_725:
	and.b64  	%rd9191, %rd23251, 4294967295;
	shr.u64 	%rd9192, %rd23251, 32;
	mul.lo.s64 	%rd9193, %rd1518, %rd9191;
	mul.lo.s64 	%rd9194, %rd1519, %rd9191;
	mul.lo.s64 	%rd9195, %rd1518, %rd9192;
	shr.u64 	%rd9196, %rd9193, 32;
	and.b64  	%rd9197, %rd9194, 4294967295;
	add.s64 	%rd9198, %rd9196, %rd9197;
	and.b64  	%rd9199, %rd9195, 4294967295;
	add.s64 	%rd9200, %rd9198, %rd9199;
	shr.u64 	%rd9201, %rd9194, 32;
	mad.lo.s64 	%rd9202, %rd1519, %rd9192, %rd9201;
	shr.u64 	%rd9203, %rd9195, 32;
	add.s64 	%rd9204, %rd9202, %rd9203;
	shr.u64 	%rd9205, %rd9200, 32;
	shl.b64 	%rd9206, %rd9200, 32;
	and.b64  	%rd9207, %rd9193, 4294967295;
	or.b64  	%rd9208, %rd9206, %rd9207;
	add.s64 	%rd9209, %rd9204, %rd9205;
	mul.lo.s64 	%rd9210, %rd1528, %rd9191;
	mul.lo.s64 	%rd9211, %rd1529, %rd9191;
	mul.lo.s64 	%rd9212, %rd1528, %rd9192;
	shr.u64 	%rd9213, %rd9210, 32;
	and.b64  	%rd9214, %rd9211, 4294967295;
	add.s64 	%rd9215, %rd9213, %rd9214;
	and.b64  	%rd9216, %rd9212, 4294967295;
	add.s64 	%rd9217, %rd9215, %rd9216;
	shr.u64 	%rd9218, %rd9211, 32;
	mad.lo.s64 	%rd9219, %rd1529, %rd9192, %rd9218;
	shr.u64 	%rd9220, %rd9212, 32;
	add.s64 	%rd9221, %rd9219, %rd9220;
	shr.u64 	%rd9222, %rd9217, 32;
	shl.b64 	%rd9223, %rd9217, 32;
	and.b64  	%rd9224, %rd9210, 4294967295;
	or.b64  	%rd9225, %rd9223, %rd9224;
	add.s64 	%rd9226, %rd9221, %rd9222;
	mul.lo.s64 	%rd9227, %rd1530, %rd9191;
	mul.lo.s64 	%rd9228, %rd1531, %rd9191;
	mul.lo.s64 	%rd9229, %rd1530, %rd9192;
	shr.u64 	%rd9230, %rd9227, 32;
	and.b64  	%rd9231, %rd9228, 4294967295;
	add.s64 	%rd9232, %rd9230, %rd9231;
	and.b64  	%rd9233, %rd9229, 4294967295;
	add.s64 	%rd9234, %rd9232, %rd9233;
	shr.u64 	%rd9235, %rd9228, 32;
	mad.lo.s64 	%rd9236, %rd1531, %rd9192, %rd9235;
	shr.u64 	%rd9237, %rd9229, 32;
	add.s64 	%rd9238, %rd9236, %rd9237;
	shr.u64 	%rd9239, %rd9234, 32;
	shl.b64 	%rd9240, %rd9234, 32;
	and.b64  	%rd9241, %rd9227, 4294967295;
	or.b64  	%rd9242, %rd9240, %rd9241;
	add.s64 	%rd9243, %rd9238, %rd9239;
	mul.lo.s64 	%rd9244, %rd1532, %rd9191;
	mul.lo.s64 	%rd9245, %rd1533, %rd9191;
	mul.lo.s64 	%rd9246, %rd1532, %rd9192;
	shr.u64 	%rd9247, %rd9244, 32;
	and.b64  	%rd9248, %rd9245, 4294967295;
	add.s64 	%rd9249, %rd9247, %rd9248;
	and.b64  	%rd9250, %rd9246, 4294967295;
	add.s64 	%rd9251, %rd9249, %rd9250;
	shr.u64 	%rd9252, %rd9245, 32;
	mad.lo.s64 	%rd9253, %rd1533, %rd9192, %rd9252;
	shr.u64 	%rd9254, %rd9246, 32;
	add.s64 	%rd9255, %rd9253, %rd9254;
	shr.u64 	%rd9256, %rd9251, 32;
	shl.b64 	%rd9257, %rd9251, 32;
	and.b64  	%rd9258, %rd9244, 4294967295;
	or.b64  	%rd9259, %rd9257, %rd9258;
	add.s64 	%rd9260, %rd9255, %rd9256;
	and.b64  	%rd9261, %rd23252, 4294967295;
	shr.u64 	%rd9262, %rd23252, 32;
	mul.lo.s64 	%rd9263, %rd1518, %rd9261;
	mul.lo.s64 	%rd9264, %rd1519, %rd9261;
	mul.lo.s64 	%rd9265, %rd1518, %rd9262;
	shr.u64 	%rd9266, %rd9263, 32;
	and.b64  	%rd9267, %rd9264, 4294967295;
	add.s64 	%rd9268, %rd9266, %rd9267;
	and.b64  	%rd9269, %rd9265, 4294967295;
	add.s64 	%rd9270, %rd9268, %rd9269;
	shr.u64 	%rd9271, %rd9264, 32;
	mad.lo.s64 	%rd9272, %rd1519, %rd9262, %rd9271;
	shr.u64 	%rd9273, %rd9265, 32;
	add.s64 	%rd9274, %rd9272, %rd9273;
	shr.u64 	%rd9275, %rd9270, 32;
	shl.b64 	%rd9276, %rd9270, 32;
	and.b64  	%rd9277, %rd9263, 4294967295;
	or.b64  	%rd9278, %rd9276, %rd9277;
	add.s64 	%rd9279, %rd9225, %rd9278;
	setp.lt.u64 	%p1036, %rd9279, %rd9225;
	selp.u64 	%rd9280, 1, 0, %p1036;
	add.s64 	%rd9281, %rd9274, %rd9226;
	add.s64 	%rd9282, %rd9281, %rd9275;
	add.s64 	%rd9283, %rd9282, %rd9280;
	mul.lo.s64 	%rd9284, %rd1528, %rd9261;
	mul.lo.s64 	%rd9285, %rd1529, %rd9261;
	mul.lo.s64 	%rd9286, %rd1528, %rd9262;
	shr.u64 	%rd9287, %rd9284, 32;
	and.b64  	%rd9288, %rd9285, 4294967295;
	add.s64 	%rd9289, %rd9287, %rd9288;
	and.b64  	%rd9290, %rd9286, 4294967295;
	add.s64 	%rd9291, %rd9289, %rd9290;
	shr.u64 	%rd9292, %rd9285, 32;
	mad.lo.s64 	%rd9293, %rd1529, %rd9262, %rd9292;
	shr.u64 	%rd9294, %rd9286, 32;
	add.s64 	%rd9295, %rd9293, %rd9294;
	shr.u64 	%rd9296, %rd9291, 32;
	shl.b64 	%rd9297, %rd9291, 32;
	and.b64  	%rd9298, %rd9284, 4294967295;
	or.b64  	%rd9299, %rd9297, %rd9298;
	add.s64 	%rd9300, %rd9242, %rd9280;
	add.s64 	%rd9301, %rd9300, %rd9299;
	max.u64 	%rd9302, %rd9242, %rd9300;
	setp.gt.u64 	%p1037, %rd9302, %rd9301;
	selp.u64 	%rd9303, 1, 0, %p1037;
	add.s64 	%rd9304, %rd9295, %rd9243;
	add.s64 	%rd9305, %rd9304, %rd9296;
	add.s64 	%rd9306, %rd9305, %rd9303;
	mul.lo.s64 	%rd9307, %rd1530, %rd9261;
	mul.lo.s64 	%rd9308, %rd1531, %rd9261;
	mul.lo.s64 	%rd9309, %rd1530, %rd9262;
	shr.u64 	%rd9310, %rd9307, 32;
	and.b64  	%rd9311, %rd9308, 4294967295;
	add.s64 	%rd9312, %rd9310, %rd9311;
	and.b64  	%rd9313, %rd9309, 4294967295;
	add.s64 	%rd9314, %rd9312, %rd9313;
	shr.u64 	%rd9315, %rd9308, 32;
	mad.lo.s64 	%rd9316, %rd1531, %rd9262, %rd9315;
	shr.u64 	%rd9317, %rd9309, 32;
	add.s64 	%rd9318, %rd9316, %rd9317;
	shr.u64 	%rd9319, %rd9314, 32;
	shl.b64 	%rd9320, %rd9314, 32;
	and.b64  	%rd9321, %rd9307, 4294967295;
	or.b64  	%rd9322, %rd9320, %rd9321;
	add.s64 	%rd9323, %rd9259, %rd9303;
	add.s64 	%rd9324, %rd9323, %rd9322;
	max.u64 	%rd9325, %rd9259, %rd9323;
	setp.gt.u64 	%p1038, %rd9325, %rd9324;
	selp.u64 	%rd9326, 1, 0, %p1038;
	add.s64 	%rd9327, %rd9318, %rd9260;
	add.s64 	%rd9328, %rd9327, %rd9319;
	add.s64 	%rd9329, %rd9328, %rd9326;
	and.b64  	%rd9330, %rd23253, 4294967295;
	shr.u64 	%rd9331, %rd23253, 32;
	mul.lo.s64 	%rd9332, %rd1518, %rd9330;
	mul.lo.s64 	%rd9333, %rd1519, %rd9330;
	mul.lo.s64 	%rd9334, %rd1518, %rd9331;
	shr.u64 	%rd9335, %rd9332, 32;
	and.b64  	%rd9336, %rd9333, 4294967295;
	add.s64 	%rd9337, %rd9335, %rd9336;
	and.b64  	%rd9338, %rd9334, 4294967295;
	add.s64 	%rd9339, %rd9337, %rd9338;
	shr.u64 	%rd9340, %rd9333, 32;
	mad.lo.s64 	%rd9341, %rd1519, %rd9331, %rd9340;
	shr.u64 	%rd9342, %rd9334, 32;
	add.s64 	%rd9343, %rd9341, %rd9342;
	shr.u64 	%rd9344, %rd9339, 32;
	shl.b64 	%rd9345, %rd9339, 32;
	and.b64  	%rd9346, %rd9332, 4294967295;
	or.b64  	%rd9347, %rd9345, %rd9346;
	add.s64 	%rd9348, %rd9301, %rd9347;
	setp.lt.u64 	%p1039, %rd9348, %rd9301;
	selp.u64 	%rd9349, 1, 0, %p1039;
	add.s64 	%rd9350, %rd9343, %rd9306;
	add.s64 	%rd9351, %rd9350, %rd9344;
	add.s64 	%rd9352, %rd9351, %rd9349;
	mul.lo.s64 	%rd9353, %rd1528, %rd9330;
	mul.lo.s64 	%rd9354, %rd1529, %rd9330;
	mul.lo.s64 	%rd9355, %rd1528, %rd9331;
	shr.u64 	%rd9356, %rd9353, 32;
	and.b64  	%rd9357, %rd9354, 4294967295;
	add.s64 	%rd9358, %rd9356, %rd9357;
	and.b64  	%rd9359, %rd9355, 4294967295;
	add.s64 	%rd9360, %rd9358, %rd9359;
	shr.u64 	%rd9361, %rd9354, 32;
	mad.lo.s64 	%rd9362, %rd1529, %rd9331, %rd9361;
	shr.u64 	%rd9363, %rd9355, 32;
	add.s64 	%rd9364, %rd9362, %rd9363;
	shr.u64 	%rd9365, %rd9360, 32;
	shl.b64 	%rd9366, %rd9360, 32;
	and.b64  	%rd9367, %rd9353, 4294967295;
	or.b64  	%rd9368, %rd9366, %rd9367;
	add.s64 	%rd9369, %rd9324, %rd9349;
	add.s64 	%rd9370, %rd9369, %rd9368;
	max.u64 	%rd9371, %rd9324, %rd9369;
	setp.gt.u64 	%p1040, %rd9371, %rd9370;
	selp.u64 	%rd9372, 1, 0, %p1040;
	add.s64 	%rd9373, %rd9364, %rd9329;
	add.s64 	%rd9374, %rd9373, %rd9365;
	add.s64 	%rd9375, %rd9374, %rd9372;
	and.b64  	%rd9376, %rd23254, 4294967295;
	shr.u64 	%rd9377, %rd23254, 32;
	mul.lo.s64 	%rd9378, %rd1518, %rd9376;
	mul.lo.s64 	%rd9379, %rd1519, %rd9376;
	mul.lo.s64 	%rd9380, %rd1518, %rd9377;
	shr.u64 	%rd9381, %rd9378, 32;
	and.b64  	%rd9382, %rd9379, 4294967295;
	add.s64 	%rd9383, %rd9381, %rd9382;
	and.b64  	%rd9384, %rd9380, 4294967295;
	add.s64 	%rd9385, %rd9383, %rd9384;
	shr.u64 	%rd9386, %rd9379, 32;
	mad.lo.s64 	%rd9387, %rd1519, %rd9377, %rd9386;
	shr.u64 	%rd9388, %rd9380, 32;
	add.s64 	%rd9389, %rd9387, %rd9388;
	shr.u64 	%rd9390, %rd9385, 32;
	shl.b64 	%rd9391, %rd9385, 32;
	and.b64  	%rd9392, %rd9378, 4294967295;
	or.b64  	%rd9393, %rd9391, %rd9392;
	add.s64 	%rd9394, %rd9370, %rd9393;
	setp.lt.u64 	%p1041, %rd9394, %rd9370;
	selp.u64 	%rd9395, 1, 0, %p1041;
	add.s64 	%rd9396, %rd9389, %rd9375;
	add.s64 	%rd9397, %rd9396, %rd9390;
	add.s64 	%rd9398, %rd9397, %rd9395;
	mul.lo.s64 	%rd9400, %rd9053, %rd9208;
	mul.lo.s64 	%rd9401, %rd1714, %rd9400;
	mul.hi.u64 	%rd9402, %rd1714, %rd9400;
	add.cc.s64 	%rd9403, %rd9401, %rd9208;
	addc.cc.s64 	%rd9404, %rd9402, 0;
	mul.lo.s64 	%rd9405, %rd1713, %rd9400;
	mul.hi.u64 	%rd9406, %rd1713, %rd9400;
	mov.b64 	%rd9407, 0;
	add.cc.s64 	%rd9408, %rd9404, %rd9279;
	addc.cc.s64 	%rd9409, %rd9407, 0;
	add.cc.s64 	%rd9410, %rd9408, %rd9405;
	addc.cc.s64 	%rd9411, %rd9409, %rd9406;
	mul.lo.s64 	%rd9412, %rd1712, %rd9400;
	mul.hi.u64 	%rd9413, %rd1712, %rd9400;
	add.cc.s64 	%rd9414, %rd9411, %rd9348;
	addc.cc.s64 	%rd9415, %rd9407, 0;
	add.cc.s64 	%rd9416, %rd9414, %rd9412;
	addc.cc.s64 	%rd9417, %rd9415, %rd9413;
	mul.lo.s64 	%rd9418, %rd1711, %rd9400;
	mul.hi.u64 	%rd9419, %rd1711, %rd9400;
	add.cc.s64 	%rd9420, %rd9417, %rd9394;
	addc.cc.s64 	%rd9421, %rd9407, 0;
	add.cc.s64 	%rd9422, %rd9420, %rd9418;
	addc.cc.s64 	%rd9423, %rd9421, %rd9419;
	add.s64 	%rd9424, %rd9209, %rd9423;
	setp.lt.u64 	%p1042, %rd9424, %rd9209;
	selp.u64 	%rd9425, 1, 0, %p1042;
	add.s64 	%rd9426, %rd9283, %rd9425;
	setp.lt.u64 	%p1043, %rd9426, %rd9283;
	selp.u64 	%rd9427, 1, 0, %p1043;
	add.s64 	%rd9428, %rd9352, %rd9427;
	setp.lt.u64 	%p1044, %rd9428, %rd9352;
	selp.u64 	%rd9429, 1, 0, %p1044;
	add.s64 	%rd9430, %rd9398, %rd9429;
	mul.lo.s64 	%rd9431, %rd9053, %rd9410;
	mul.lo.s64 	%rd9432, %rd1714, %rd9431;
	mul.hi.u64 	%rd9433, %rd1714, %rd9431;
	add.cc.s64 	%rd9434, %rd9432, %rd9410;
	addc.cc.s64 	%rd9435, %rd9433, 0;
	mul.lo.s64 	%rd9436, %rd1713, %rd9431;
	mul.hi.u64 	%rd9437, %rd1713, %rd9431;
	add.cc.s64 	%rd9438, %rd9435, %rd9416;
	addc.cc.s64 	%rd9439, %rd9407, 0;
	add.cc.s64 	%rd9440, %rd9438, %rd9436;
	addc.cc.s64 	%rd9441, %rd9439, %rd9437;
	mul.lo.s64 	%rd9442, %rd1712, %rd9431;
	mul.hi.u64 	%rd9443, %rd1712, %rd9431;
	add.cc.s64 	%rd9444, %rd9441, %rd9422;
	addc.cc.s64 	%rd9445, %rd9407, 0;
	add.cc.s64 	%rd9446, %rd9444, %rd9442;
	addc.cc.s64 	%rd9447, %rd9445, %rd9443;
	mul.lo.s64 	%rd9448, %rd1711, %rd9431;
	mul.hi.u64 	%rd9449, %rd1711, %rd9431;
	add.cc.s64 	%rd9450, %rd9447, %rd9424;
	addc.cc.s64 	%rd9451, %rd9407, 0;
	add.cc.s64 	%rd9452, %rd9450, %rd9448;
	addc.cc.s64 	%rd9453, %rd9451, %rd9449;
	add.s64 	%rd9454, %rd9426, %rd9453;
	setp.lt.u64 	%p1045, %rd9454, %rd9426;
	selp.u64 	%rd9455, 1, 0, %p1045;
	add.s64 	%rd9456, %rd9428, %rd9455;
	setp.lt.u64 	%p1046, %rd9456, %rd9428;
	selp.u64 	%rd9457, 1, 0, %p1046;
	add.s64 	%rd9458, %rd9430, %rd9457;
	mul.lo.s64 	%rd9459, %rd9053, %rd9440;
	mul.lo.s64 	%rd9460, %rd1714, %rd9459;
	mul.hi.u64 	%rd9461, %rd1714, %rd9459;
	add.cc.s64 	%rd9462, %rd9460, %rd9440;
	addc.cc.s64 	%rd9463, %rd9461, 0;
	mul.lo.s64 	%rd9464, %rd1713, %rd9459;
	mul.hi.u64 	%rd9465, %rd1713, %rd9459;
	add.cc.s64 	%rd9466, %rd9463, %rd9446;
	addc.cc.s64 	%rd9467, %rd9407, 0;
	add.cc.s64 	%rd9468, %rd9466, %rd9464;
	addc.cc.s64 	%rd9469, %rd9467, %rd9465;
	mul.lo.s64 	%rd9470, %rd1712, %rd9459;
	mul.hi.u64 	%rd9471, %rd1712, %rd9459;
	add.cc.s64 	%rd9472, %rd9469, %rd9452;
	addc.cc.s64 	%rd9473, %rd9407, 0;
	add.cc.s64 	%rd9474, %rd9472, %rd9470;
	addc.cc.s64 	%rd9475, %rd9473, %rd9471;
	mul.lo.s64 	%rd9476, %rd1711, %rd9459;
	mul.hi.u64 	%rd9477, %rd1711, %rd9459;
	add.cc.s64 	%rd9478, %rd9475, %rd9454;
	addc.cc.s64 	%rd9479, %rd9407, 0;
	add.cc.s64 	%rd9480, %rd9478, %rd9476;
	addc.cc.s64 	%rd9481, %rd9479, %rd9477;
	add.s64 	%rd9482, %rd9456, %rd9481;
	setp.lt.u64 	%p1047, %rd9482, %rd9456;
	selp.u64 	%rd9483, 1, 0, %p1047;
	add.s64 	%rd9484, %rd9458, %rd9483;
	mul.lo.s64 	%rd9485, %rd9053, %rd9468;
	mul.lo.s64 	%rd9486, %rd1714, %rd9485;
	mul.hi.u64 	%rd9487, %rd1714, %rd9485;
	add.cc.s64 	%rd9488, %rd9486, %rd9468;
	addc.cc.s64 	%rd9489, %rd9487, 0;
	mul.lo.s64 	%rd9490, %rd1713, %rd9485;
	mul.hi.u64 	%rd9491, %rd1713, %rd9485;
	add.cc.s64 	%rd9492, %rd9489, %rd9474;
	addc.cc.s64 	%rd9493, %rd9407, 0;
	add.cc.s64 	%rd1755, %rd9492, %rd9490;
	addc.cc.s64 	%rd9494, %rd9493, %rd9491;
	mul.lo.s64 	%rd9495, %rd1712, %rd9485;
	mul.hi.u64 	%rd9496, %rd1712, %rd9485;
	add.cc.s64 	%rd9497, %rd9494, %rd9480;
	addc.cc.s64 	%rd9498, %rd9407, 0;
	add.cc.s64 	%rd1756, %rd9497, %rd9495;
	addc.cc.s64 	%rd9499, %rd9498, %rd9496;
	mul.lo.s64 	%rd9500, %rd1711, %rd9485;
	mul.hi.u64 	%rd9501, %rd1711, %rd9485;
	add.cc.s64 	%rd9502, %rd9499, %rd9482;
	addc.cc.s64 	%rd9503, %rd9407, 0;
	add.cc.s64 	%rd1757, %rd9502, %rd9500;
	addc.cc.s64 	%rd9504, %rd9503, %rd9501;
	add.s64 	%rd23255, %rd9484, %rd9504;
	setp.gt.u64 	%p1048, %rd23255, %rd1711;
	@%p1048 bra 	$L__BB0_731;
	setp.lt.u64 	%p1049, %rd23255, %rd1711;
	mov.u32 	%r1097, %r61;
	mov.u64 	%rd23256, %rd1757;
	mov.u64 	%rd23257, %rd1756;
	mov.u64 	%rd23258, %rd1755;
	@%p1049 bra 	$L__BB0_732;
	setp.lt.u64 	%p1050, %rd1712, %rd1757;
	@%p1050 bra 	$L__BB0_731;
	setp.gt.u64 	%p1051, %rd1712, %rd1757;
	mov.u32 	%r1097, %r61;
	mov.u64 	%rd23256, %rd1757;
	mov.u64 	%rd23257, %rd1756;
	mov.u64 	%rd23258, %rd1755;
	@%p1051 bra 	$L__BB0_732;
	setp.lt.u64 	%p1052, %rd1713, %rd1756;
	@%p1052 bra 	$L__BB0_731;
	setp.gt.u64 	%p1053, %rd1713, %rd1756;
	setp.gt.u64 	%p1054, %rd1714, %rd1755;
	or.pred  	%p1055, %p1053, %p1054;
	mov.u32 	%r1097, %r61;
	mov.u64 	%rd23256, %rd1757;
	mov.u64 	%rd23257, %rd1756;
	mov.u64 	%rd23258, %rd1755;
	@%p1055 bra 	$L__BB0_732;
$L__BB0_731:
	sub.s64 	%rd23258, %rd1755, %rd1714;
	setp.lt.u64 	%p1056, %rd1755, %rd1714;
	selp.u64 	%rd9505, 1, 0, %p1056;
	add.s64 	%rd9506, %rd1713, %rd9505;
	sub.s64 	%rd23257, %rd1756, %rd9506;
	setp.lt.u64 	%p1057, %rd1756, %rd9506;
	selp.u64 	%rd9507, 1, 0, %p1057;
	add.s64 	%rd9508, %rd1712, %rd9507;
	sub.s64 	%rd23256, %rd1757, %rd9508;
	setp.lt.u64 	%p1058, %rd1757, %rd9508;
	selp.u64 	%rd9509, 1, 0, %p1058;
	add.s64 	%rd9510, %rd1711, %rd9509;
	sub.s64 	%rd23255, %rd23255, %rd9510;
	mov.u32 	%r1097, %r61;
$L__BB0_732:
	setp.ne.s32 	%p1059, %r1096, 0;
	mov.b64 	%rd22987, 0;
	mov.b32 	%r1096, 1;
	mov.u64 	%rd22988, %rd22987;
	mov.u64 	%rd22989, %rd22987;
	mov.u64 	%rd22990, %rd22987;
	mov.u64 	%rd22991, %rd23367;
	mov.u64 	%rd22992, %rd23368;
	mov.u64 	%rd22993, %rd23369;
	mov.u64 	%rd22994, %rd23370;
	mov.u64 	%rd22995, %rd23367;
	mov.u64 	%rd22996, %rd23368;
	mov.u64 	%rd22997, %rd23369;
	mov.u64 	%rd22998, %rd23370;
	@%p1059 bra 	$L__BB0_856;
	or.b64  	%rd9513, %rd56, %rd55;
	or.b64  	%rd9514, %rd9513, %rd54;
	or.b64  	%rd9515, %rd9514, %rd53;
	setp.eq.s64 	%p1060, %rd9515, 0;
	mov.u64 	%rd22991, %rd23367;
	mov.u64 	%rd22992, %rd23368;
	mov.u64 	%rd22993, %rd23369;
	mov.u64 	%rd22994, %rd23370;
	mov.u64 	%rd22995, %rd23367;
	mov.u64 	%rd22996, %rd23368;
	mov.u64 	%rd22997, %rd23369;
	mov.u64 	%rd22998, %rd23370;
	@%p1060 bra 	$L__BB0_856;
	or.b64  	%rd9517, %rd60, %rd59;
	or.b64  	%rd9518, %rd9517, %rd58;
	or.b64  	%rd9519, %rd9518, %rd57;
	setp.eq.s64 	%p1061, %rd9519, 0;
	mov.u64 	%rd22988, %rd22987;
	mov.u64 	%rd22989, %rd22987;
	mov.u64 	%rd22990, %rd22987;
	mov.u64 	%rd22991, %rd23367;
	mov.u64 	%rd22992, %rd23368;
	mov.u64 	%rd22993, %rd23369;
	mov.u64 	%rd22994, %rd23370;
	mov.u64 	%rd22995, %rd23367;
	mov.u64 	%rd22996, %rd23368;
	mov.u64 	%rd22997, %rd23369;
	mov.u64 	%rd22998, %rd23370;
	@%p1061 bra 	$L__BB0_856;
	ld.const.u64 	%rd1775, [P_CONST+24];
	ld.const.u64 	%rd1776, [P_CONST+16];
	ld.const.u64 	%rd1777, [P_CONST+8];
	ld.const.u64 	%rd1778, [P_CONST];
	and.b64  	%rd9520, %rd60, 4294967295;
	shr.u64 	%rd9521, %rd60, 32;
	mul.lo.s64 	%rd9522, %rd9520, %rd9520;
	mul.lo.s64 	%rd9523, %rd9521, %rd9520;
	shr.u64 	%rd9524, %rd9522, 32;
	shl.b64 	%rd9525, %rd9523, 1;
	and.b64  	%rd9526, %rd9525, 8589934590;
	add.s64 	%rd9527, %rd9524, %rd9526;
	shr.u64 	%rd9528, %rd9523, 31;
	and.b64  	%rd9529, %rd9528, 8589934590;
	mad.lo.s64 	%rd9530, %rd9521, %rd9521, %rd9529;
	shr.u64 	%rd9531, %rd9527, 32;
	shl.b64 	%rd9532, %rd9527, 32;
	and.b64  	%rd9533, %rd9522, 4294967293;
	or.b64  	%rd9534, %rd9532, %rd9533;
	add.s64 	%rd9535, %rd9530, %rd9531;
	shr.u64 	%rd9536, %rd59, 32;
	and.b64  	%rd9537, %rd59, 4294967295;
	mul.lo.s64 	%rd9538, %rd9537, %rd9520;
	mul.lo.s64 	%rd9539, %rd9536, %rd9520;
	mul.lo.s64 	%rd9540, %rd9537, %rd9521;
	shr.u64 	%rd9541, %rd9538, 32;
	and.b64  	%rd9542, %rd9539, 4294967295;
	add.s64 	%rd9543, %rd9541, %rd9542;
	and.b64  	%rd9544, %rd9540, 4294967295;
	add.s64 	%rd9545, %rd9543, %rd9544;
	shr.u64 	%rd9546, %rd9539, 32;
	mad.lo.s64 	%rd9547, %rd9536, %rd9521, %rd9546;
	shr.u64 	%rd9548, %rd9540, 32;
	add.s64 	%rd9549, %rd9547, %rd9548;
	shr.u64 	%rd9550, %rd9545, 32;
	shl.b64 	%rd9551, %rd9545, 32;
	and.b64  	%rd9552, %rd9538, 4294967295;
	or.b64  	%rd9553, %rd9551, %rd9552;
	add.s64 	%rd9554, %rd9549, %rd9550;
	shr.u64 	%rd9555, %rd58, 32;
	and.b64  	%rd9556, %rd58, 4294967295;
	mul.lo.s64 	%rd9557, %rd9556, %rd9520;
	mul.lo.s64 	%rd9558, %rd9555, %rd9520;
	mul.lo.s64 	%rd9559, %rd9556, %rd9521;
	shr.u64 	%rd9560, %rd9557, 32;
	and.b64  	%rd9561, %rd9558, 4294967295;
	add.s64 	%rd9562, %rd9560, %rd9561;
	and.b64  	%rd9563, %rd9559, 4294967295;
	add.s64 	%rd9564, %rd9562, %rd9563;
	shr.u64 	%rd9565, %rd9558, 32;
	mad.lo.s64 	%rd9566, %rd9555, %rd9521, %rd9565;
	shr.u64 	%rd9567, %rd9559, 32;
	add.s64 	%rd9568, %rd9566, %rd9567;
	shr.u64 	%rd9569, %rd9564, 32;
	shl.b64 	%rd9570, %rd9564, 32;
	and.b64  	%rd9571, %rd9557, 4294967295;
	or.b64  	%rd9572, %rd9570, %rd9571;
	add.s64 	%rd9573, %rd9568, %rd9569;
	shr.u64 	%rd9574, %rd57, 32;
	and.b64  	%rd9575, %rd57, 4294967295;
	mul.lo.s64 	%rd9576, %rd9575, %rd9520;
	mul.lo.s64 	%rd9577, %rd9574, %rd9520;
	mul.lo.s64 	%rd9578, %rd9575, %rd9521;
	shr.u64 	%rd9579, %rd9576, 32;
	and.b64  	%rd9580, %rd9577, 4294967295;
	add.s64 	%rd9581, %rd9579, %rd9580;
	and.b64  	%rd9582, %rd9578, 4294967295;
	add.s64 	%rd9583, %rd9581, %rd9582;
	shr.u64 	%rd9584, %rd9577, 32;
	mad.lo.s64 	%rd9585, %rd9574, %rd9521, %rd9584;
	shr.u64 	%rd9586, %rd9578, 32;
	add.s64 	%rd9587, %rd9585, %rd9586;
	shr.u64 	%rd9588, %rd9583, 32;
	shl.b64 	%rd9589, %rd9583, 32;
	and.b64  	%rd9590, %rd9576, 4294967295;
	or.b64  	%rd9591, %rd9589, %rd9590;
	add.s64 	%rd9592, %rd9587, %rd9588;
	shl.b64 	%rd9593, %rd9553, 1;
	shr.u64 	%rd9594, %rd9551, 63;
	add.s64 	%rd9595, %rd9554, %rd9554;
	add.s64 	%rd9596, %rd9595, %rd9594;
	mul.lo.s64 	%rd9597, %rd9537, %rd9537;
	mul.lo.s64 	%rd9598, %rd9536, %rd9537;
	shr.u64 	%rd9599, %rd9597, 32;
	shl.b64 	%rd9600, %rd9598, 1;
	and.b64  	%rd9601, %rd9600, 8589934590;
	add.s64 	%rd9602, %rd9599, %rd9601;
	shr.u64 	%rd9603, %rd9598, 31;
	and.b64  	%rd9604, %rd9603, 8589934590;
	mad.lo.s64 	%rd9605, %rd9536, %rd9536, %rd9604;
	shr.u64 	%rd9606, %rd9602, 32;
	shl.b64 	%rd9607, %rd9602, 32;
	and.b64  	%rd9608, %rd9597, 4294967293;
	or.b64  	%rd9609, %rd9607, %rd9608;
	add.s64 	%rd9610, %rd9572, %rd9594;
	add.s64 	%rd9611, %rd9610, %rd9609;
	max.u64 	%rd9612, %rd9572, %rd9610;
	setp.gt.u64 	%p1062, %rd9612, %rd9611;
	selp.u64 	%rd9613, 1, 0, %p1062;
	add.s64 	%rd9614, %rd9605, %rd9573;
	add.s64 	%rd9615, %rd9614, %rd9606;
	add.s64 	%rd9616, %rd9615, %rd9613;
	mul.lo.s64 	%rd9617, %rd9556, %rd9537;
	mul.lo.s64 	%rd9618, %rd9555, %rd9537;
	mul.lo.s64 	%rd9619, %rd9556, %rd9536;
	shr.u64 	%rd9620, %rd9617, 32;
	and.b64  	%rd9621, %rd9618, 4294967295;
	add.s64 	%rd9622, %rd9620, %rd9621;
	and.b64  	%rd9623, %rd9619, 4294967295;
	add.s64 	%rd9624, %rd9622, %rd9623;
	shr.u64 	%rd9625, %rd9618, 32;
	mad.lo.s64 	%rd9626, %rd9555, %rd9536, %rd9625;
	shr.u64 	%rd9627, %rd9619, 32;
	add.s64 	%rd9628, %rd9626, %rd9627;
	shr.u64 	%rd9629, %rd9624, 32;
	shl.b64 	%rd9630, %rd9624, 32;
	and.b64  	%rd9631, %rd9617, 4294967295;
	or.b64  	%rd9632, %rd9630, %rd9631;
	add.s64 	%rd9633, %rd9591, %rd9613;
	add.s64 	%rd9634, %rd9633, %rd9632;
	max.u64 	%rd9635, %rd9591, %rd9633;
	setp.gt.u64 	%p1063, %rd9635, %rd9634;
	selp.u64 	%rd9636, 1, 0, %p1063;
	add.s64 	%rd9637, %rd9628, %rd9592;
	add.s64 	%rd9638, %rd9637, %rd9629;
	add.s64 	%rd9639, %rd9638, %rd9636;
	add.s64 	%rd9640, %rd9611, %rd9572;
	setp.lt.u64 	%p1064, %rd9640, %rd9611;
	selp.u64 	%rd9641, 1, 0, %p1064;
	add.s64 	%rd9642, %rd9573, %rd9616;
	add.s64 	%rd9643, %rd9642, %rd9641;
	add.s64 	%rd9644, %rd9634, %rd9641;
	add.s64 	%rd9645, %rd9644, %rd9632;
	max.u64 	%rd9646, %rd9634, %rd9644;
	setp.gt.u64 	%p1065, %rd9646, %rd9645;
	selp.u64 	%rd9647, 1, 0, %p1065;
	add.s64 	%rd9648, %rd9628, %rd9639;
	add.s64 	%rd9649, %rd9648, %rd9629;
	add.s64 	%rd9650, %rd9649, %rd9647;
	add.s64 	%rd9651, %rd9645, %rd9591;
	setp.lt.u64 	%p1066, %rd9651, %rd9645;
	selp.u64 	%rd9652, 1, 0, %p1066;
	add.s64 	%rd9653, %rd9592, %rd9650;
	add.s64 	%rd9654, %rd9653, %rd9652;
	ld.const.u64 	%rd9655, [MU_P];
	mul.lo.s64 	%rd9656, %rd9655, %rd9534;
	mul.lo.s64 	%rd9657, %rd1778, %rd9656;
	mul.hi.u64 	%rd9658, %rd1778, %rd9656;
	add.cc.s64 	%rd9659, %rd9657, %rd9534;
	addc.cc.s64 	%rd9660, %rd9658, 0;
	mul.lo.s64 	%rd9661, %rd1777, %rd9656;
	mul.hi.u64 	%rd9662, %rd1777, %rd9656;
	mov.b64 	%rd9663, 0;
	add.cc.s64 	%rd9664, %rd9660, %rd9593;
	addc.cc.s64 	%rd9665, %rd9663, 0;
	add.cc.s64 	%rd9666, %rd9664, %rd9661;
	addc.cc.s64 	%rd9667, %rd9665, %rd9662;
	mul.lo.s64 	%rd9668, %rd1776, %rd9656;
	mul.hi.u64 	%rd9669, %rd1776, %rd9656;
	add.cc.s64 	%rd9670, %rd9667, %rd9640;
	addc.cc.s64 	%rd9671, %rd9663, 0;
	add.cc.s64 	%rd9672, %rd9670, %rd9668;
	addc.cc.s64 	%rd9673, %rd9671, %rd9669;
	mul.lo.s64 	%rd9674, %rd1775, %rd9656;
	mul.hi.u64 	%rd9675, %rd1775, %rd9656;
	add.cc.s64 	%rd9676, %rd9673, %rd9651;
	addc.cc.s64 	%rd9677, %rd9663, 0;
	add.cc.s64 	%rd9678, %rd9676, %rd9674;
	addc.cc.s64 	%rd9679, %rd9677, %rd9675;
	add.s64 	%rd9680, %rd9535, %rd9679;
	setp.lt.u64 	%p1067, %rd9680, %rd9535;
	selp.u64 	%rd9681, 1, 0, %p1067;
	add.s64 	%rd9682, %rd9596, %rd9681;
	setp.lt.u64 	%p1068, %rd9682, %rd9596;
	selp.u64 	%rd9683, 1, 0, %p1068;
	add.s64 	%rd9684, %rd9643, %rd9683;
	setp.lt.u64 	%p1069, %rd9684, %rd9643;
	selp.u64 	%rd9685, 1, 0, %p1069;
	add.s64 	%rd9686, %rd9654, %rd9685;
	mul.lo.s64 	%rd9687, %rd9655, %rd9666;
	mul.lo.s64 	%rd9688, %rd1778, %rd9687;
	mul.hi.u64 	%rd9689, %rd1778, %rd9687;
	add.cc.s64 	%rd9690, %rd9688, %rd9666;
	addc.cc.s64 	%rd9691, %rd9689, 0;
	mul.lo.s64 	%rd9692, %rd1777, %rd9687;
	mul.hi.u64 	%rd9693, %rd1777, %rd9687;
	add.cc.s64 	%rd9694, %rd9691, %rd9672;
	addc.cc.s64 	%rd9695, %rd9663, 0;
	add.cc.s64 	%rd9696, %rd9694, %rd9692;
	addc.cc.s64 	%rd9697, %rd9695, %rd9693;
	mul.lo.s64 	%rd9698, %rd1776, %rd9687;
	mul.hi.u64 	%rd9699, %rd1776, %rd9687;
	add.cc.s64 	%rd9700, %rd9697, %rd9678;
	addc.cc.s64 	%rd9701, %rd9663, 0;
	add.cc.s64 	%rd9702, %rd9700, %rd9698;
	addc.cc.s64 	%rd9703, %rd9701, %rd9699;
	mul.lo.s64 	%rd9704, %rd1775, %rd9687;
	mul.hi.u64 	%rd9705, %rd1775, %rd9687;
	add.cc.s64 	%rd9706, %rd9703, %rd9680;
	addc.cc.s64 	%rd9707, %rd9663, 0;
	add.cc.s64 	%rd9708, %rd9706, %rd9704;
	addc.cc.s64 	%rd9709, %rd9707, %rd9705;
	add.s64 	%rd9710, %rd9682, %rd9709;
	setp.lt.u64 	%p1070, %rd9710, %rd9682;
	selp.u64 	%rd9711, 1, 0, %p1070;
	add.s64 	%rd9712, %rd9684, %rd9711;
	setp.lt.u64 	%p1071, %rd9712, %rd9684;
	selp.u64 	%rd9713, 1, 0, %p1071;
	add.s64 	%rd9714, %rd9686, %rd9713;
	mul.lo.s64 	%rd9715, %rd9655, %rd9696;
	mul.lo.s64 	%rd9716, %rd1778, %rd9715;
	mul.hi.u64 	%rd9717, %rd1778, %rd9715;
	add.cc.s64 	%rd9718, %rd9716, %rd9696;
	addc.cc.s64 	%rd9719, %rd9717, 0;
	mul.lo.s64 	%rd9720, %rd1777, %rd9715;
	mul.hi.u64 	%rd9721, %rd1777, %rd9715;
	add.cc.s64 	%rd9722, %rd9719, %rd9702;
	addc.cc.s64 	%rd9723, %rd9663, 0;
	add.cc.s64 	%rd9724, %rd9722, %rd9720;
	addc.cc.s64 	%rd9725, %rd9723, %rd9721;
	mul.lo.s64 	%rd9726, %rd1776, %rd9715;
	mul.hi.u64 	%rd9727, %rd1776, %rd9715;
	add.cc.s64 	%rd9728, %rd9725, %rd9708;
	addc.cc.s64 	%rd9729, %rd9663, 0;
	add.cc.s64 	%rd9730, %rd9728, %rd9726;
	addc.cc.s64 	%rd9731, %rd9729, %rd9727;
	mul.lo.s64 	%rd9732, %rd1775, %rd9715;
	mul.hi.u64 	%rd9733, %rd1775, %rd9715;
	add.cc.s64 	%rd9734, %rd9731, %rd9710;
	addc.cc.s64 	%rd9735, %rd9663, 0;
	add.cc.s64 	%rd9736, %rd9734, %rd9732;
	addc.cc.s64 	%rd9737, %rd9735, %rd9733;
	add.s64 	%rd9738, %rd9712, %rd9737;
	setp.lt.u64 	%p1072, %rd9738, %rd9712;
	selp.u64 	%rd9739, 1, 0, %p1072;
	add.s64 	%rd9740, %rd9714, %rd9739;
	mul.lo.s64 	%rd9741, %rd9655, %rd9724;
	mul.lo.s64 	%rd9742, %rd1778, %rd9741;
	mul.hi.u64 	%rd9743, %rd1778, %rd9741;
	add.cc.s64 	%rd9744, %rd9742, %rd9724;
	addc.cc.s64 	%rd9745, %rd9743, 0;
	mul.lo.s64 	%rd9746, %rd1777, %rd9741;
	mul.hi.u64 	%rd9747, %rd1777, %rd9741;
	add.cc.s64 	%rd9748, %rd9745, %rd9730;
	addc.cc.s64 	%rd9749, %rd9663, 0;
	add.cc.s64 	%rd1779, %rd9748, %rd9746;
	addc.cc.s64 	%rd9750, %rd9749, %rd9747;
	mul.lo.s64 	%rd9751, %rd1776, %rd9741;
	mul.hi.u64 	%rd9752, %rd1776, %rd9741;
	add.cc.s64 	%rd9753, %rd9750, %rd9736;
	addc.cc.s64 	%rd9754, %rd9663, 0;
	add.cc.s64 	%rd1780, %rd9753, %rd9751;
	addc.cc.s64 	%rd9755, %rd9754, %rd9752;
	mul.lo.s64 	%rd9756, %rd1775, %rd9741;
	mul.hi.u64 	%rd9757, %rd1775, %rd9741;
	add.cc.s64 	%rd9758, %rd9755, %rd9738;
	addc.cc.s64 	%rd9759, %rd9663, 0;
	add.cc.s64 	%rd1781, %rd9758, %rd9756;
	addc.cc.s64 	%rd9760, %rd9759, %rd9757;
	add.s64 	%rd23270, %rd9740, %rd9760;
	setp.gt.u64 	%p1073, %rd23270, %rd1775;
	@%p1073 bra 	$L__BB0_741;
	setp.lt.u64 	%p1074, %rd23270, %rd1775;
	mov.u64 	%rd23267, %rd1779;
	mov.u64 	%rd23268, %rd1780;
	mov.u64 	%rd23269, %rd1781;
	@%p1074 bra 	$L__BB0_742;
	setp.lt.u64 	%p1075, %rd1776, %rd1781;
	@%p1075 bra 	$L__BB0_741;
	setp.gt.u64 	%p1076, %rd1776, %rd1781;
	mov.u64 	%rd23267, %rd1779;
	mov.u64 	%rd23268, %rd1780;
	mov.u64 	%rd23269, %rd1781;
	@%p1076 bra 	$L__BB0_742;
	setp.lt.u64 	%p1077, %rd1777, %rd1780;
	@%p1077 bra 	$L__BB0_741;
	setp.gt.u64 	%p1078, %rd1777, %rd1780;
	setp.gt.u64 	%p1079, %rd1778, %rd1779;
	or.pred  	%p1080, %p1078, %p1079;
	mov.u64 	%rd23267, %rd1779;
	mov.u64 	%rd23268, %rd1780;
	mov.u64 	%rd23269, %rd1781;
	@%p1080 bra 	$L__BB0_742;
$L__BB0_741:
	sub.s64 	%rd23267, %rd1779, %rd1778;
	setp.lt.u64 	%p1081, %rd1779, %rd1778;
	selp.u64 	%rd9761, 1, 0, %p1081;
	add.s64 	%rd9762, %rd1777, %rd9761;
	sub.s64 	%rd23268, %rd1780, %rd9762;
	setp.lt.u64 	%p1082, %rd1780, %rd9762;
	selp.u64 	%rd9763, 1, 0, %p1082;
	add.s64 	%rd9764, %rd1776, %rd9763;
	sub.s64 	%rd23269, %rd1781, %rd9764;
	setp.lt.u64 	%p1083, %rd1781, %rd9764;
	selp.u64 	%rd9765, 1, 0, %p1083;
	add.s64 	%rd9766, %rd1775, %rd9765;
	sub.s64 	%rd23270, %rd23270, %rd9766;
$L__BB0_742:
	and.b64  	%rd1795, %rd64, 4294967295;
	shr.u64 	%rd1796, %rd64, 32;
	shr.u64 	%rd1797, %rd23267, 32;
	and.b64  	%rd1798, %rd23267, 4294967295;
	mul.lo.s64 	%rd9767, %rd1798, %rd1795;
	mul.lo.s64 	%rd9768, %rd1797, %rd1795;
	mul.lo.s64 	%rd9769, %rd1798, %rd1796;
	shr.u64 	%rd9770, %rd9767, 32;
	and.b64  	%rd9771, %rd9768, 4294967295;
	add.s64 	%rd9772, %rd9770, %rd9771;
	and.b64  	%rd9773, %rd9769, 4294967295;
	add.s64 	%rd9774, %rd9772, %rd9773;
	shr.u64 	%rd9775, %rd9768, 32;
	mad.lo.s64 	%rd9776, %rd1797, %rd1796, %rd9775;
	shr.u64 	%rd9777, %rd9769, 32;
	add.s64 	%rd9778, %rd9776, %rd9777;
	shr.u64 	%rd9779, %rd9774, 32;
	shl.b64 	%rd9780, %rd9774, 32;
	and.b64  	%rd9781, %rd9767, 4294967295;
	or.b64  	%rd9782, %rd9780, %rd9781;
	add.s64 	%rd9783, %rd9778, %rd9779;
	shr.u64 	%rd1799, %rd23268, 32;
	and.b64  	%rd1800, %rd23268, 4294967295;
	mul.lo.s64 	%rd9784, %rd1800, %rd1795;
	mul.lo.s64 	%rd9785, %rd1799, %rd1795;
	mul.lo.s64 	%rd9786, %rd1800, %rd1796;
	shr.u64 	%rd9787, %rd9784, 32;
	and.b64  	%rd9788, %rd9785, 4294967295;
	add.s64 	%rd9789, %rd9787, %rd9788;
	and.b64  	%rd9790, %rd9786, 4294967295;
	add.s64 	%rd9791, %rd9789, %rd9790;
	shr.u64 	%rd9792, %rd9785, 32;
	mad.lo.s64 	%rd9793, %rd1799, %rd1796, %rd9792;
	shr.u64 	%rd9794, %rd9786, 32;
	add.s64 	%rd9795, %rd9793, %rd9794;
	shr.u64 	%rd9796, %rd9791, 32;
	shl.b64 	%rd9797, %rd9791, 32;
	and.b64  	%rd9798, %rd9784, 4294967295;
	or.b64  	%rd9799, %rd9797, %rd9798;
	add.s64 	%rd9800, %rd9795, %rd9796;
	shr.u64 	%rd1801, %rd23269, 32;
	and.b64  	%rd1802, %rd23269, 4294967295;
	mul.lo.s64 	%rd9801, %rd1802, %rd1795;
	mul.lo.s64 	%rd9802, %rd1801, %rd1795;
	mul.lo.s64 	%rd9803, %rd1802, %rd1796;
	shr.u64 	%rd9804, %rd9801, 32;
	and.b64  	%rd9805, %rd9802, 4294967295;
	add.s64 	%rd9806, %rd9804, %rd9805;
	and.b64  	%rd9807, %rd9803, 4294967295;
	add.s64 	%rd9808, %rd9806, %rd9807;
	shr.u64 	%rd9809, %rd9802, 32;
	mad.lo.s64 	%rd9810, %rd1801, %rd1796, %rd9809;
	shr.u64 	%rd9811, %rd9803, 32;
	add.s64 	%rd9812, %rd9810, %rd9811;
	shr.u64 	%rd9813, %rd9808, 32;
	shl.b64 	%rd9814, %rd9808, 32;
	and.b64  	%rd9815, %rd9801, 4294967295;
	or.b64  	%rd9816, %rd9814, %rd9815;
	add.s64 	%rd9817, %rd9812, %rd9813;
	shr.u64 	%rd1803, %rd23270, 32;
	and.b64  	%rd1804, %rd23270, 4294967295;
	mul.lo.s64 	%rd9818, %rd1804, %rd1795;
	mul.lo.s64 	%rd9819, %rd1803, %rd1795;
	mul.lo.s64 	%rd9820, %rd1804, %rd1796;
	shr.u64 	%rd9821, %rd9818, 32;
	and.b64  	%rd9822, %rd9819, 4294967295;
	add.s64 	%rd9823, %rd9821, %rd9822;
	and.b64  	%rd9824, %rd9820, 4294967295;
	add.s64 	%rd9825, %rd9823, %rd9824;
	shr.u64 	%rd9826, %rd9819, 32;
	mad.lo.s64 	%rd9827, %rd1803, %rd1796, %rd9826;
	shr.u64 	%rd9828, %rd9820, 32;
	add.s64 	%rd9829, %rd9827, %rd9828;
	shr.u64 	%rd9830, %rd9825, 32;
	shl.b64 	%rd9831, %rd9825, 32;
	and.b64  	%rd9832, %rd9818, 4294967295;
	or.b64  	%rd9833, %rd9831, %rd9832;
	add.s64 	%rd9834, %rd9829, %rd9830;
	and.b64  	%rd1805, %rd63, 4294967295;
	shr.u64 	%rd1806, %rd63, 32;
	mul.lo.s64 	%rd9835, %rd1798, %rd1805;
	mul.lo.s64 	%rd9836, %rd1797, %rd1805;
	mul.lo.s64 	%rd9837, %rd1798, %rd1806;
	shr.u64 	%rd9838, %rd9835, 32;
	and.b64  	%rd9839, %rd9836, 4294967295;
	add.s64 	%rd9840, %rd9838, %rd9839;
	and.b64  	%rd9841, %rd9837, 4294967295;
	add.s64 	%rd9842, %rd9840, %rd9841;
	shr.u64 	%rd9843, %rd9836, 32;
	mad.lo.s64 	%rd9844, %rd1797, %rd1806, %rd9843;
	shr.u64 	%rd9845, %rd9837, 32;
	add.s64 	%rd9846, %rd9844, %rd9845;
	shr.u64 	%rd9847, %rd9842, 32;
	shl.b64 	%rd9848, %rd9842, 32;
	and.b64  	%rd9849, %rd9835, 4294967295;
	or.b64  	%rd9850, %rd9848, %rd9849;
	add.s64 	%rd9851, %rd9799, %rd9850;
	setp.lt.u64 	%p1084, %rd9851, %rd9799;
	selp.u64 	%rd9852, 1, 0, %p1084;
	add.s64 	%rd9853, %rd9846, %rd9800;
	add.s64 	%rd9854, %rd9853, %rd9847;
	add.s64 	%rd9855, %rd9854, %rd9852;
	mul.lo.s64 	%rd9856, %rd1800, %rd1805;
	mul.lo.s64 	%rd9857, %rd1799, %rd1805;
	mul.lo.s64 	%rd9858, %rd1800, %rd1806;
	shr.u64 	%rd9859, %rd9856, 32;
	and.b64  	%rd9860, %rd9857, 4294967295;
	add.s64 	%rd9861, %rd9859, %rd9860;
	and.b64  	%rd9862, %rd9858, 4294967295;
	add.s64 	%rd9863, %rd9861, %rd9862;
	shr.u64 	%rd9864, %rd9857, 32;
	mad.lo.s64 	%rd9865, %rd1799, %rd1806, %rd9864;
	shr.u64 	%rd9866, %rd9858, 32;
	add.s64 	%rd9867, %rd9865, %rd9866;
	shr.u64 	%rd9868, %rd9863, 32;
	shl.b64 	%rd9869, %rd9863, 32;
	and.b64  	%rd9870, %rd9856, 4294967295;
	or.b64  	%rd9871, %rd9869, %rd9870;
	add.s64 	%rd9872, %rd9816, %rd9852;
	add.s64 	%rd9873, %rd9872, %rd9871;
	max.u64 	%rd9874, %rd9816, %rd9872;
	setp.gt.u64 	%p1085, %rd9874, %rd9873;
	selp.u64 	%rd9875, 1, 0, %p1085;
	add.s64 	%rd9876, %rd9867, %rd9817;
	add.s64 	%rd9877, %rd9876, %rd9868;
	add.s64 	%rd9878, %rd9877, %rd9875;
	mul.lo.s64 	%rd9879, %rd1802, %rd1805;
	mul.lo.s64 	%rd9880, %rd1801, %rd1805;
	mul.lo.s64 	%rd9881, %rd1802, %rd1806;
	shr.u64 	%rd9882, %rd9879, 32;
	and.b64  	%rd9883, %rd9880, 4294967295;
	add.s64 	%rd9884, %rd9882, %rd9883;
	and.b64  	%rd9885, %rd9881, 4294967295;
	add.s64 	%rd9886, %rd9884, %rd9885;
	shr.u64 	%rd9887, %rd9880, 32;
	mad.lo.s64 	%rd9888, %rd1801, %rd1806, %rd9887;
	shr.u64 	%rd9889, %rd9881, 32;
	add.s64 	%rd9890, %rd9888, %rd9889;
	shr.u64 	%rd9891, %rd9886, 32;
	shl.b64 	%rd9892, %rd9886, 32;
	and.b64  	%rd9893, %rd9879, 4294967295;
	or.b64  	%rd9894, %rd9892, %rd9893;
	add.s64 	%rd9895, %rd9833, %rd9875;
	add.s64 	%rd9896, %rd9895, %rd9894;
	max.u64 	%rd9897, %rd9833, %rd9895;
	setp.gt.u64 	%p1086, %rd9897, %rd9896;
	selp.u64 	%rd9898, 1, 0, %p1086;
	add.s64 	%rd9899, %rd9890, %rd9834;
	add.s64 	%rd9900, %rd9899, %rd9891;
	add.s64 	%rd9901, %rd9900, %rd9898;
	and.b64  	%rd1807, %rd62, 4294967295;
	shr.u64 	%rd1808, %rd62, 32;
	mul.lo.s64 	%rd9902, %rd1798, %rd1807;
	mul.lo.s64 	%rd9903, %rd1797, %rd1807;
	mul.lo.s64 	%rd9904, %rd1798, %rd1808;
	shr.u64 	%rd9905, %rd9902, 32;
	and.b64  	%rd9906, %rd9903, 4294967295;
	add.s64 	%rd9907, %rd9905, %rd9906;
	and.b64  	%rd9908, %rd9904, 4294967295;
	add.s64 	%rd9909, %rd9907, %rd9908;
	shr.u64 	%rd9910, %rd9903, 32;
	mad.lo.s64 	%rd9911, %rd1797, %rd1808, %rd9910;
	shr.u64 	%rd9912, %rd9904, 32;
	add.s64 	%rd9913, %rd9911, %rd9912;
	shr.u64 	%rd9914, %rd9909, 32;
	shl.b64 	%rd9915, %rd9909, 32;
	and.b64  	%rd9916, %rd9902, 4294967295;
	or.b64  	%rd9917, %rd9915, %rd9916;
	add.s64 	%rd9918, %rd9873, %rd9917;
	setp.lt.u64 	%p1087, %rd9918, %rd9873;
	selp.u64 	%rd9919, 1, 0, %p1087;
	add.s64 	%rd9920, %rd9913, %rd9878;
	add.s64 	%rd9921, %rd9920, %rd9914;
	add.s64 	%rd9922, %rd9921, %rd9919;
	mul.lo.s64 	%rd9923, %rd1800, %rd1807;
	mul.lo.s64 	%rd9924, %rd1799, %rd1807;
	mul.lo.s64 	%rd9925, %rd1800, %rd1808;
	shr.u64 	%rd9926, %rd9923, 32;
	and.b64  	%rd9927, %rd9924, 4294967295;
	add.s64 	%rd9928, %rd9926, %rd9927;
	and.b64  	%rd9929, %rd9925, 4294967295;
	add.s64 	%rd9930, %rd9928, %rd9929;
	shr.u64 	%rd9931, %rd9924, 32;
	mad.lo.s64 	%rd9932, %rd1799, %rd1808, %rd9931;
	shr.u64 	%rd9933, %rd9925, 32;
	add.s64 	%rd9934, %rd9932, %rd9933;
	shr.u64 	%rd9935, %rd9930, 32;
	shl.b64 	%rd9936, %rd9930, 32;
	and.b64  	%rd9937, %rd9923, 4294967295;
	or.b64  	%rd9938, %rd9936, %rd9937;
	add.s64 	%rd9939, %rd9896, %rd9919;
	add.s64 	%rd9940, %rd9939, %rd9938;
	max.u64 	%rd9941, %rd9896, %rd9939;
	setp.gt.u64 	%p1088, %rd9941, %rd9940;
	selp.u64 	%rd9942, 1, 0, %p1088;
	add.s64 	%rd9943, %rd9934, %rd9901;
	add.s64 	%rd9944, %rd9943, %rd9935;
	add.s64 	%rd9945, %rd9944, %rd9942;
	and.b64  	%rd1809, %rd61, 4294967295;
	shr.u64 	%rd1810, %rd61, 32;
	mul.lo.s64 	%rd9946, %rd1798, %rd1809;
	mul.lo.s64 	%rd9947, %rd1797, %rd1809;
	mul.lo.s64 	%rd9948, %rd1798, %rd1810;
	shr.u64 	%rd9949, %rd9946, 32;
	and.b64  	%rd9950, %rd9947, 4294967295;
	add.s64 	%rd9951, %rd9949, %rd9950;
	and.b64  	%rd9952, %rd9948, 4294967295;
	add.s64 	%rd9953, %rd9951, %rd9952;
	shr.u64 	%rd9954, %rd9947, 32;
	mad.lo.s64 	%rd9955, %rd1797, %rd1810, %rd9954;
	shr.u64 	%rd9956, %rd9948, 32;
	add.s64 	%rd9957, %rd9955, %rd9956;
	shr.u64 	%rd9958, %rd9953, 32;
	shl.b64 	%rd9959, %rd9953, 32;
	and.b64  	%rd9960, %rd9946, 4294967295;
	or.b64  	%rd9961, %rd9959, %rd9960;
	add.s64 	%rd9962, %rd9940, %rd9961;
	setp.lt.u64 	%p1089, %rd9962, %rd9940;
	selp.u64 	%rd9963, 1, 0, %p1089;
	add.s64 	%rd9964, %rd9957, %rd9945;
	add.s64 	%rd9965, %rd9964, %rd9958;
	add.s64 	%rd9966, %rd9965, %rd9963;
	mul.lo.s64 	%rd9968, %rd9655, %rd9782;
	mul.lo.s64 	%rd9969, %rd1778, %rd9968;
	mul.hi.u64 	%rd9970, %rd1778, %rd9968;
	add.cc.s64 	%rd9971, %rd9969, %rd9782;
	addc.cc.s64 	%rd9972, %rd9970, 0;
	mul.lo.s64 	%rd9973, %rd1777, %rd9968;
	mul.hi.u64 	%rd9974, %rd1777, %rd9968;
	mov.b64 	%rd9975, 0;
	add.cc.s64 	%rd9976, %rd9972, %rd9851;
	addc.cc.s64 	%rd9977, %rd9975, 0;
	add.cc.s64 	%rd9978, %rd9976, %rd9973;
	addc.cc.s64 	%rd9979, %rd9977, %rd9974;
	mul.lo.s64 	%rd9980, %rd1776, %rd9968;
	mul.hi.u64 	%rd9981, %rd1776, %rd9968;
	add.cc.s64 	%rd9982, %rd9979, %rd9918;
	addc.cc.s64 	%rd9983, %rd9975, 0;
	add.cc.s64 	%rd9984, %rd9982, %rd9980;
	addc.cc.s64 	%rd9985, %rd9983, %rd9981;
	mul.lo.s64 	%rd9986, %rd1775, %rd9968;
	mul.hi.u64 	%rd9987, %rd1775, %rd9968;
	add.cc.s64 	%rd9988, %rd9985, %rd9962;
	addc.cc.s64 	%rd9989, %rd9975, 0;
	add.cc.s64 	%rd9990, %rd9988, %rd9986;
	addc.cc.s64 	%rd9991, %rd9989, %rd9987;
	add.s64 	%rd9992, %rd9783, %rd9991;
	setp.lt.u64 	%p1090, %rd9992, %rd9783;
	selp.u64 	%rd9993, 1, 0, %p1090;
	add.s64 	%rd9994, %rd9855, %rd9993;
	setp.lt.u64 	%p1091, %rd9994, %rd9855;
	selp.u64 	%rd9995, 1, 0, %p1091;
	add.s64 	%rd9996, %rd9922, %rd9995;
	setp.lt.u64 	%p1092, %rd9996, %rd9922;
	selp.u64 	%rd9997, 1, 0, %p1092;
	add.s64 	%rd9998, %rd9966, %rd9997;
	mul.lo.s64 	%rd9999, %rd9655, %rd9978;
	mul.lo.s64 	%rd10000, %rd1778, %rd9999;
	mul.hi.u64 	%rd10001, %rd1778, %rd9999;
	add.cc.s64 	%rd10002, %rd10000, %rd9978;
	addc.cc.s64 	%rd10003, %rd10001, 0;
	mul.lo.s64 	%rd10004, %rd1777, %rd9999;
	mul.hi.u64 	%rd10005, %rd1777, %rd9999;
	add.cc.s64 	%rd10006, %rd10003, %rd9984;
	addc.cc.s64 	%rd10007, %rd9975, 0;
	add.cc.s64 	%rd10008, %rd10006, %rd10004;
	addc.cc.s64 	%rd10009, %rd10007, %rd10005;
	mul.lo.s64 	%rd10010, %rd1776, %rd9999;
	mul.hi.u64 	%rd10011, %rd1776, %rd9999;
	add.cc.s64 	%rd10012, %rd10009, %rd9990;
	addc.cc.s64 	%rd10013, %rd9975, 0;
	add.cc.s64 	%rd10014, %rd10012, %rd10010;
	addc.cc.s64 	%rd10015, %rd10013, %rd10011;
	mul.lo.s64 	%rd10016, %rd1775, %rd9999;
	mul.hi.u64 	%rd10017, %rd1775, %rd9999;
	add.cc.s64 	%rd10018, %rd10015, %rd9992;
	addc.cc.s64 	%rd10019, %rd9975, 0;
	add.cc.s64 	%rd10020, %rd10018, %rd10016;
	addc.cc.s64 	%rd10021, %rd10019, %rd10017;
	add.s64 	%rd10022, %rd9994, %rd10021;
	setp.lt.u64 	%p1093, %rd10022, %rd9994;
	selp.u64 	%rd10023, 1, 0, %p1093;
	add.s64 	%rd10024, %rd9996, %rd10023;
	setp.lt.u64 	%p1094, %rd10024, %rd9996;
	selp.u64 	%rd10025, 1, 0, %p1094;
	add.s64 	%rd10026, %rd9998, %rd10025;
	mul.lo.s64 	%rd10027, %rd9655, %rd10008;
	mul.lo.s64 	%rd10028, %rd1778, %rd10027;
	mul.hi.u64 	%rd10029, %rd1778, %rd10027;
	add.cc.s64 	%rd10030, %rd10028, %rd10008;
	addc.cc.s64 	%rd10031, %rd10029, 0;
	mul.lo.s64 	%rd10032, %rd1777, %rd10027;
	mul.hi.u64 	%rd10033, %rd1777, %rd10027;
	add.cc.s64 	%rd10034, %rd10031, %rd10014;
	addc.cc.s64 	%rd10035, %rd9975, 0;
	add.cc.s64 	%rd10036, %rd10034, %rd10032;
	addc.cc.s64 	%rd10037, %rd10035, %rd10033;
	mul.lo.s64 	%rd10038, %rd1776, %rd10027;
	mul.hi.u64 	%rd10039, %rd1776, %rd10027;
	add.cc.s64 	%rd10040, %rd10037, %rd10020;
	addc.cc.s64 	%rd10041, %rd9975, 0;
	add.cc.s64 	%rd10042, %rd10040, %rd10038;
	addc.cc.s64 	%rd10043, %rd10041, %rd10039;
	mul.lo.s64 	%rd10044, %rd1775, %rd10027;
	mul.hi.u64 	%rd10045, %rd1775, %rd10027;
	add.cc.s64 	%rd10046, %rd10043, %rd10022;
	addc.cc.s64 	%rd10047, %rd9975, 0;
	add.cc.s64 	%rd10048, %rd10046, %rd10044;
	addc.cc.s64 	%rd10049, %rd10047, %rd10045;
	add.s64 	%rd10050, %rd10024, %rd10049;
	setp.lt.u64 	%p1095, %rd10050, %rd10024;
	selp.u64 	%rd10051, 1, 0, %p1095;
	add.s64 	%rd10052, %rd10026, %rd10051;
	mul.lo.s64 	%rd10053, %rd9655, %rd10036;
	mul.lo.s64 	%rd10054, %rd1778, %rd10053;
	mul.hi.u64 	%rd10055, %rd1778, %rd10053;
	add.cc.s64 	%rd10056, %rd10054, %rd10036;
	addc.cc.s64 	%rd10057, %rd10055, 0;
	mul.lo.s64 	%rd10058, %rd1777, %rd10053;
	mul.hi.u64 	%rd10059, %rd1777, %rd10053;
	add.cc.s64 	%rd10060, %rd10057, %rd10042;
	addc.cc.s64 	%rd10061, %rd9975, 0;
	add.cc.s64 	%rd1811, %rd10060, %rd10058;
	addc.cc.s64 	%rd10062, %rd10061, %rd10059;
	mul.lo.s64 	%rd10063, %rd1776, %rd10053;
	mul.hi.u64 	%rd10064, %rd1776, %rd10053;
	add.cc.s64 	%rd10065, %rd10062, %rd10048;
	addc.cc.s64 	%rd10066, %rd9975, 0;
	add.cc.s64 	%rd1812, %rd10065, %rd10063;
	addc.cc.s64 	%rd10067, %rd10066, %rd10064;
	mul.lo.s64 	%rd10068, %rd1775, %rd10053;
	mul.hi.u64 	%rd10069, %rd1775, %rd10053;
	add.cc.s64 	%rd10070, %rd10067, %rd10050;
	addc.cc.s64 	%rd10071, %rd9975, 0;
	add.cc.s64 	%rd1813, %rd10070, %rd10068;
	addc.cc.s64 	%rd10072, %rd10071, %rd10069;
	add.s64 	%rd23274, %rd10052, %rd10072;
	setp.gt.u64 	%p1096, %rd23274, %rd1775;
	@%p1096 bra 	$L__BB0_748;
	setp.lt.u64 	%p1097, %rd23274, %rd1775;
	mov.u64 	%rd23271, %rd1811;
	mov.u64 	%rd23272, %rd1812;
	mov.u64 	%rd23273, %rd1813;
	@%p1097 bra 	$L__BB0_749;
	setp.lt.u64 	%p1098, %rd1776, %rd1813;
	@%p1098 bra 	$L__BB0_748;
	setp.gt.u64 	%p1099, %rd1776, %rd1813;
	mov.u64 	%rd23271, %rd1811;
	mov.u64 	%rd23272, %rd1812;
	mov.u64 	%rd23273, %rd1813;
	@%p1099 bra 	$L__BB0_749;
	setp.lt.u64 	%p1100, %rd1777, %rd1812;
	@%p1100 bra 	$L__BB0_748;
	setp.gt.u64 	%p1101, %rd1777, %rd1812;
	setp.gt.u64 	%p1102, %rd1778, %rd1811;
	or.pred  	%p1103, %p1101, %p1102;
	mov.u64 	%rd23271, %rd1811;
	mov.u64 	%rd23272, %rd1812;
	mov.u64 	%rd23273, %rd1813;
	@%p1103 bra 	$L__BB0_749;
$L__BB0_748:
	sub.s64 	%rd23271, %rd1811, %rd1778;
	setp.lt.u64 	%p1104, %rd1811, %rd1778;
	selp.u64 	%rd10073, 1, 0, %p1104;
	add.s64 	%rd10074, %rd1777, %rd10073;
	sub.s64 	%rd23272, %rd1812, %rd10074;
	setp.lt.u64 	%p1105, %rd1812, %rd10074;
	selp.u64 	%rd10075, 1, 0, %p1105;
	add.s64 	%rd10076, %rd1776, %rd10075;
	sub.s64 	%rd23273, %rd1813, %rd10076;
	setp.lt.u64 	%p1106, %rd1813, %rd10076;
	selp.u64 	%rd10077, 1, 0, %p1106;
	add.s64 	%rd10078, %rd1775, %rd10077;
	sub.s64 	%rd23274, %rd23274, %rd10078;
$L__BB0_749:
	shl.b64 	%rd1823, %rd23271, 1;
	setp.gt.s64 	%p1107, %rd23271, -1;
	mov.b64 	{%r374, %r375}, %rd23272;
	mov.b64 	{%r376, %r377}, %rd23271;
	shf.l.wrap.b32 	%r378, %r377, %r374, 1;
	shf.l.wrap.b32 	%r379, %r374, %r375, 1;
	mov.b64 	%rd1824, {%r378, %r379};
	setp.lt.u64 	%p1108, %rd1824, %rd23272;
	setp.eq.s64 	%p1109, %rd1824, %rd23272;
	selp.u32 	%r380, -1, 0, %p1109;
	selp.u32 	%r381, -1, 0, %p1108;
	selp.b32 	%r382, %r381, %r380, %p1107;
	and.b32  	%r384, %r382, 1;
	setp.eq.b32 	%p1110, %r384, 1;
	or.pred  	%p1111, %p1108, %p1110;
	selp.u64 	%rd10079, 1, 0, %p1111;
	shl.b64 	%rd10080, %rd23273, 1;
	or.b64  	%rd1825, %rd10080, %rd10079;
	setp.ge.u64 	%p1112, %rd1825, %rd23273;
	setp.lt.u64 	%p1113, %rd1825, %rd23273;
	setp.eq.s64 	%p1114, %rd1825, %rd23273;
	selp.u32 	%r385, -1, 0, %p1113;
	selp.u32 	%r386, -1, 0, %p1114;
	selp.b32 	%r387, %r386, %r385, %p1111;
	selp.b32 	%r388, %r387, %r385, %p1112;
	and.b32  	%r389, %r388, 1;
	setp.eq.b32 	%p33, %r389, 1;
	cvt.u64.u32 	%rd10081, %r388;
	and.b64  	%rd10082, %rd10081, 1;
	shl.b64 	%rd10083, %rd23274, 1;
	or.b64  	%rd23278, %rd10083, %rd10082;
	setp.lt.u64 	%p1115, %rd23278, %rd23274;
	@%p1115 bra 	$L__BB0_756;
	setp.eq.s64 	%p1116, %rd23278, %rd23274;
	and.pred  	%p1117, %p1116, %p33;
	setp.gt.u64 	%p1118, %rd23278, %rd1775;
	or.pred  	%p1119, %p1117, %p1118;
	@%p1119 bra 	$L__BB0_756;
	setp.lt.u64 	%p1120, %rd23278, %rd1775;
	mov.u64 	%rd23275, %rd1823;
	mov.u64 	%rd23276, %rd1824;
	mov.u64 	%rd23277, %rd1825;
	@%p1120 bra 	$L__BB0_757;
	setp.gt.u64 	%p1121, %rd1825, %rd1776;
	@%p1121 bra 	$L__BB0_756;
	setp.lt.u64 	%p1122, %rd1825, %rd1776;
	mov.u64 	%rd23275, %rd1823;
	mov.u64 	%rd23276, %rd1824;
	mov.u64 	%rd23277, %rd1825;
	@%p1122 bra 	$L__BB0_757;
	setp.gt.u64 	%p1123, %rd1824, %rd1777;
	@%p1123 bra 	$L__BB0_756;
	setp.lt.u64 	%p1124, %rd1824, %rd1777;
	setp.lt.u64 	%p1125, %rd1823, %rd1778;
	or.pred  	%p1126, %p1124, %p1125;
	mov.u64 	%rd23275, %rd1823;
	mov.u64 	%rd23276, %rd1824;
	mov.u64 	%rd23277, %rd1825;
	@%p1126 bra 	$L__BB0_757;
$L__BB0_756:
	sub.s64 	%rd23275, %rd1823, %rd1778;
	setp.lt.u64 	%p1127, %rd1823, %rd1778;
	selp.u64 	%rd10084, 1, 0, %p1127;
	add.s64 	%rd10085, %rd1777, %rd10084;
	sub.s64 	%rd23276, %rd1824, %rd10085;
	setp.lt.u64 	%p1128, %rd1824, %rd10085;
	selp.u64 	%rd10086, 1, 0, %p1128;
	add.s64 	%rd10087, %rd1776, %rd10086;
	sub.s64 	%rd23277, %rd1825, %rd10087;
	setp.lt.u64 	%p1129, %rd1825, %rd10087;
	selp.u64 	%rd10088, 1, 0, %p1129;
	add.s64 	%rd10089, %rd1775, %rd10088;
	sub.s64 	%rd23278, %rd23278, %rd10089;
$L__BB0_757:
	shl.b64 	%rd1835, %rd23275, 1;
	setp.gt.s64 	%p1130, %rd23275, -1;
	mov.b64 	{%r390, %r391}, %rd23276;
	mov.b64 	{%r392, %r393}, %rd23275;
	shf.l.wrap.b32 	%r394, %r393, %r390, 1;
	shf.l.wrap.b32 	%r395, %r390, %r391, 1;
	mov.b64 	%rd1836, {%r394, %r395};
	setp.lt.u64 	%p1131, %rd1836, %rd23276;
	setp.eq.s64 	%p1132, %rd1836, %rd23276;
	selp.u32 	%r396, -1, 0, %p1132;
	selp.u32 	%r397, -1, 0, %p1131;
	selp.b32 	%r398, %r397, %r396, %p1130;
	and.b32  	%r400, %r398, 1;
	setp.eq.b32 	%p1133, %r400, 1;
	or.pred  	%p1134, %p1131, %p1133;
	selp.u64 	%rd10090, 1, 0, %p1134;
	shl.b64 	%rd10091, %rd23277, 1;
	or.b64  	%rd1837, %rd10091, %rd10090;
	setp.ge.u64 	%p1135, %rd1837, %rd23277;
	setp.lt.u64 	%p1136, %rd1837, %rd23277;
	setp.eq.s64 	%p1137, %rd1837, %rd23277;
	selp.u32 	%r401, -1, 0, %p1136;
	selp.u32 	%r402, -1, 0, %p1137;
	selp.b32 	%r403, %r402, %r401, %p1134;
	selp.b32 	%r404, %r403, %r401, %p1135;
	and.b32  	%r405, %r404, 1;
	setp.eq.b32 	%p34, %r405, 1;
	cvt.u64.u32 	%rd10092, %r404;
	and.b64  	%rd10093, %rd10092, 1;
	shl.b64 	%rd10094, %rd23278, 1;
	or.b64  	%rd23282, %rd10094, %rd10093;
	setp.lt.u64 	%p1138, %rd23282, %rd23278;
	@%p1138 bra 	$L__BB0_764;
	setp.eq.s64 	%p1139, %rd23282, %rd23278;
	and.pred  	%p1140, %p1139, %p34;
	setp.gt.u64 	%p1141, %rd23282, %rd1775;
	or.pred  	%p1142, %p1140, %p1141;
	@%p1142 bra 	$L__BB0_764;
	setp.lt.u64 	%p1143, %rd23282, %rd1775;
	mov.u64 	%rd23279, %rd1835;
	mov.u64 	%rd23280, %rd1836;
	mov.u64 	%rd23281, %rd1837;
	@%p1143 bra 	$L__BB0_765;
	setp.gt.u64 	%p1144, %rd1837, %rd1776;
	@%p1144 bra 	$L__BB0_764;
	setp.lt.u64 	%p1145, %rd1837, %rd1776;
	mov.u64 	%rd23279, %rd1835;
	mov.u64 	%rd23280, %rd1836;
	mov.u64 	%rd23281, %rd1837;
	@%p1145 bra 	$L__BB0_765;
	setp.gt.u64 	%p1146, %rd1836, %rd1777;
	@%p1146 bra 	$L__BB0_764;
	setp.lt.u64 	%p1147, %rd1836, %rd1777;
	setp.lt.u64 	%p1148, %rd1835, %rd1778;
	or.pred  	%p1149, %p1147, %p1148;
	mov.u64 	%rd23279, %rd1835;
	mov.u64 	%rd23280, %rd1836;
	mov.u64 	%rd23281, %rd1837;
	@%p1149 bra 	$L__BB0_765;
$L__BB0_764:
	sub.s64 	%rd23279, %rd1835, %rd1778;
	setp.lt.u64 	%p1150, %rd1835, %rd1778;
	selp.u64 	%rd10095, 1, 0, %p1150;
	add.s64 	%rd10096, %rd1777, %rd10095;
	sub.s64 	%rd23280, %rd1836, %rd10096;
	setp.lt.u64 	%p1151, %rd1836, %rd10096;
	selp.u64 	%rd10097, 1, 0, %p1151;
	add.s64 	%rd10098, %rd1776, %rd10097;
	sub.s64 	%rd23281, %rd1837, %rd10098;
	setp.lt.u64 	%p1152, %rd1837, %rd10098;
	selp.u64 	%rd10099, 1, 0, %p1152;
	add.s64 	%rd10100, %rd1775, %rd10099;
	sub.s64 	%rd23282, %rd23282, %rd10100;
$L__BB0_765:
	ld.const.u64 	%rd1850, [P_CONST];
	mul.lo.s64 	%rd10101, %rd1798, %rd1798;
	mul.lo.s64 	%rd10102, %rd1797, %rd1798;
	shr.u64 	%rd10103, %rd10101, 32;
	shl.b64 	%rd10104, %rd10102, 1;
	and.b64  	%rd10105, %rd10104, 8589934590;
	add.s64 	%rd10106, %rd10103, %rd10105;
	shr.u64 	%rd10107, %rd10102, 31;
	and.b64  	%rd10108, %rd10107, 8589934590;
	mad.lo.s64 	%rd10109, %rd1797, %rd1797, %rd10108;
	shr.u64 	%rd10110, %rd10106, 32;
	shl.b64 	%rd10111, %rd10106, 32;
	and.b64  	%rd10112, %rd10101, 4294967295;
	or.b64  	%rd10113, %rd10111, %rd10112;
	add.s64 	%rd10114, %rd10109, %rd10110;
	mul.lo.s64 	%rd10115, %rd1800, %rd1798;
	mul.lo.s64 	%rd10116, %rd1799, %rd1798;
	mul.lo.s64 	%rd10117, %rd1800, %rd1797;
	shr.u64 	%rd10118, %rd10115, 32;
	and.b64  	%rd10119, %rd10116, 4294967295;
	add.s64 	%rd10120, %rd10118, %rd10119;
	and.b64  	%rd10121, %rd10117, 4294967295;
	add.s64 	%rd10122, %rd10120, %rd10121;
	shr.u64 	%rd10123, %rd10116, 32;
	mad.lo.s64 	%rd10124, %rd1799, %rd1797, %rd10123;
	shr.u64 	%rd10125, %rd10117, 32;
	add.s64 	%rd10126, %rd10124, %rd10125;
	shr.u64 	%rd10127, %rd10122, 32;
	shl.b64 	%rd10128, %rd10122, 32;
	and.b64  	%rd10129, %rd10115, 4294967295;
	or.b64  	%rd10130, %rd10128, %rd10129;
	add.s64 	%rd10131, %rd10126, %rd10127;
	mul.lo.s64 	%rd10132, %rd1802, %rd1798;
	mul.lo.s64 	%rd10133, %rd1801, %rd1798;
	mul.lo.s64 	%rd10134, %rd1802, %rd1797;
	shr.u64 	%rd10135, %rd10132, 32;
	and.b64  	%rd10136, %rd10133, 4294967295;
	add.s64 	%rd10137, %rd10135, %rd10136;
	and.b64  	%rd10138, %rd10134, 4294967295;
	add.s64 	%rd10139, %rd10137, %rd10138;
	shr.u64 	%rd10140, %rd10133, 32;
	mad.lo.s64 	%rd10141, %rd1801, %rd1797, %rd10140;
	shr.u64 	%rd10142, %rd10134, 32;
	add.s64 	%rd10143, %rd10141, %rd10142;
	shr.u64 	%rd10144, %rd10139, 32;
	shl.b64 	%rd10145, %rd10139, 32;
	and.b64  	%rd10146, %rd10132, 4294967295;
	or.b64  	%rd10147, %rd10145, %rd10146;
	add.s64 	%rd10148, %rd10143, %rd10144;
	mul.lo.s64 	%rd10149, %rd1804, %rd1798;
	mul.lo.s64 	%rd10150, %rd1803, %rd1798;
	mul.lo.s64 	%rd10151, %rd1804, %rd1797;
	shr.u64 	%rd10152, %rd10149, 32;
	and.b64  	%rd10153, %rd10150, 4294967295;
	add.s64 	%rd10154, %rd10152, %rd10153;
	and.b64  	%rd10155, %rd10151, 4294967295;
	add.s64 	%rd10156, %rd10154, %rd10155;
	shr.u64 	%rd10157, %rd10150, 32;
	mad.lo.s64 	%rd10158, %rd1803, %rd1797, %rd10157;
	shr.u64 	%rd10159, %rd10151, 32;
	add.s64 	%rd10160, %rd10158, %rd10159;
	shr.u64 	%rd10161, %rd10156, 32;
	shl.b64 	%rd10162, %rd10156, 32;
	and.b64  	%rd10163, %rd10149, 4294967295;
	or.b64  	%rd10164, %rd10162, %rd10163;
	add.s64 	%rd10165, %rd10160, %rd10161;
	shl.b64 	%rd10166, %rd10130, 1;
	shr.u64 	%rd10167, %rd10128, 63;
	add.s64 	%rd10168, %rd10131, %rd10131;
	add.s64 	%rd10169, %rd10168, %rd10167;
	mul.lo.s64 	%rd10170, %rd1800, %rd1800;
	mul.lo.s64 	%rd10171, %rd1799, %rd1800;
	shr.u64 	%rd10172, %rd10170, 32;
	shl.b64 	%rd10173, %rd10171, 1;
	and.b64  	%rd10174, %rd10173, 8589934590;
	add.s64 	%rd10175, %rd10172, %rd10174;
	shr.u64 	%rd10176, %rd10171, 31;
	and.b64  	%rd10177, %rd10176, 8589934590;
	mad.lo.s64 	%rd10178, %rd1799, %rd1799, %rd10177;
	shr.u64 	%rd10179, %rd10175, 32;
	shl.b64 	%rd10180, %rd10175, 32;
	and.b64  	%rd10181, %rd10170, 4294967295;
	or.b64  	%rd10182, %rd10180, %rd10181;
	add.s64 	%rd10183, %rd10147, %rd10167;
	add.s64 	%rd10184, %rd10183, %rd10182;
	max.u64 	%rd10185, %rd10147, %rd10183;
	setp.gt.u64 	%p1153, %rd10185, %rd10184;
	selp.u64 	%rd10186, 1, 0, %p1153;
	add.s64 	%rd10187, %rd10178, %rd10148;
	add.s64 	%rd10188, %rd10187, %rd10179;
	add.s64 	%rd10189, %rd10188, %rd10186;
	mul.lo.s64 	%rd10190, %rd1802, %rd1800;
	mul.lo.s64 	%rd10191, %rd1801, %rd1800;
	mul.lo.s64 	%rd10192, %rd1802, %rd1799;
	shr.u64 	%rd10193, %rd10190, 32;
	and.b64  	%rd10194, %rd10191, 4294967295;
	add.s64 	%rd10195, %rd10193, %rd10194;
	and.b64  	%rd10196, %rd10192, 4294967295;
	add.s64 	%rd10197, %rd10195, %rd10196;
	shr.u64 	%rd10198, %rd10191, 32;
	mad.lo.s64 	%rd10199, %rd1801, %rd1799, %rd10198;
	shr.u64 	%rd10200, %rd10192, 32;
	add.s64 	%rd10201, %rd10199, %rd10200;
	shr.u64 	%rd10202, %rd10197, 32;
	shl.b64 	%rd10203, %rd10197, 32;
	and.b64  	%rd10204, %rd10190, 4294967295;
	or.b64  	%rd10205, %rd10203, %rd10204;
	add.s64 	%rd10206, %rd10164, %rd10186;
	add.s64 	%rd10207, %rd10206, %rd10205;
	max.u64 	%rd10208, %rd10164, %rd10206;
	setp.gt.u64 	%p1154, %rd10208, %rd10207;
	selp.u64 	%rd10209, 1, 0, %p1154;
	add.s64 	%rd10210, %rd10201, %rd10165;
	add.s64 	%rd10211, %rd10210, %rd10202;
	add.s64 	%rd10212, %rd10211, %rd10209;
	add.s64 	%rd10213, %rd10184, %rd10147;
	setp.lt.u64 	%p1155, %rd10213, %rd10184;
	selp.u64 	%rd10214, 1, 0, %p1155;
	add.s64 	%rd10215, %rd10148, %rd10189;
	add.s64 	%rd10216, %rd10215, %rd10214;
	add.s64 	%rd10217, %rd10207, %rd10214;
	add.s64 	%rd10218, %rd10217, %rd10205;
	max.u64 	%rd10219, %rd10207, %rd10217;
	setp.gt.u64 	%p1156, %rd10219, %rd10218;
	selp.u64 	%rd10220, 1, 0, %p1156;
	add.s64 	%rd10221, %rd10201, %rd10212;
	add.s64 	%rd10222, %rd10221, %rd10202;
	add.s64 	%rd10223, %rd10222, %rd10220;
	add.s64 	%rd10224, %rd10218, %rd10164;
	setp.lt.u64 	%p1157, %rd10224, %rd10218;
	selp.u64 	%rd10225, 1, 0, %p1157;
	add.s64 	%rd10226, %rd10165, %rd10223;
	add.s64 	%rd10227, %rd10226, %rd10225;
	ld.const.u64 	%rd10228, [MU_P];
	mul.lo.s64 	%rd10229, %rd10228, %rd10113;
	mul.lo.s64 	%rd10230, %rd1850, %rd10229;
	mul.hi.u64 	%rd10231, %rd1850, %rd10229;
	add.cc.s64 	%rd10232, %rd10230, %rd10113;
	addc.cc.s64 	%rd10233, %rd10231, 0;
	mul.lo.s64 	%rd10234, %rd1777, %rd10229;
	mul.hi.u64 	%rd10235, %rd1777, %rd10229;
	mov.b64 	%rd10236, 0;
	add.cc.s64 	%rd10237, %rd10233, %rd10166;
	addc.cc.s64 	%rd10238, %rd10236, 0;
	add.cc.s64 	%rd10239, %rd10237, %rd10234;
	addc.cc.s64 	%rd10240, %rd10238, %rd10235;
	mul.lo.s64 	%rd10241, %rd1776, %rd10229;
	mul.hi.u64 	%rd10242, %rd1776, %rd10229;
	add.cc.s64 	%rd10243, %rd10240, %rd10213;
	addc.cc.s64 	%rd10244, %rd10236, 0;
	add.cc.s64 	%rd10245, %rd10243, %rd10241;
	addc.cc.s64 	%rd10246, %rd10244, %rd10242;
	mul.lo.s64 	%rd10247, %rd1775, %rd10229;
	mul.hi.u64 	%rd10248, %rd1775, %rd10229;
	add.cc.s64 	%rd10249, %rd10246, %rd10224;
	addc.cc.s64 	%rd10250, %rd10236, 0;
	add.cc.s64 	%rd10251, %rd10249, %rd10247;
	addc.cc.s64 	%rd10252, %rd10250, %rd10248;
	add.s64 	%rd10253, %rd10114, %rd10252;
	setp.lt.u64 	%p1158, %rd10253, %rd10114;
	selp.u64 	%rd10254, 1, 0, %p1158;
	add.s64 	%rd10255, %rd10169, %rd10254;
	setp.lt.u64 	%p1159, %rd10255, %rd10169;
	selp.u64 	%rd10256, 1, 0, %p1159;
	add.s64 	%rd10257, %rd10216, %rd10256;
	setp.lt.u64 	%p1160, %rd10257, %rd10216;
	selp.u64 	%rd10258, 1, 0, %p1160;
	add.s64 	%rd10259, %rd10227, %rd10258;
	mul.lo.s64 	%rd10260, %rd10228, %rd10239;
	mul.lo.s64 	%rd10261, %rd1850, %rd10260;
	mul.hi.u64 	%rd10262, %rd1850, %rd10260;
	add.cc.s64 	%rd10263, %rd10261, %rd10239;
	addc.cc.s64 	%rd10264, %rd10262, 0;
	mul.lo.s64 	%rd10265, %rd1777, %rd10260;
	mul.hi.u64 	%rd10266, %rd1777, %rd10260;
	add.cc.s64 	%rd10267, %rd10264, %rd10245;
	addc.cc.s64 	%rd10268, %rd10236, 0;
	add.cc.s64 	%rd10269, %rd10267, %rd10265;
	addc.cc.s64 	%rd10270, %rd10268, %rd10266;
	mul.lo.s64 	%rd10271, %rd1776, %rd10260;
	mul.hi.u64 	%rd10272, %rd1776, %rd10260;
	add.cc.s64 	%rd10273, %rd10270, %rd10251;
	addc.cc.s64 	%rd10274, %rd10236, 0;
	add.cc.s64 	%rd10275, %rd10273, %rd10271;
	addc.cc.s64 	%rd10276, %rd10274, %rd10272;
	mul.lo.s64 	%rd10277, %rd1775, %rd10260;
	mul.hi.u64 	%rd10278, %rd1775, %rd10260;
	add.cc.s64 	%rd10279, %rd10276, %rd10253;
	addc.cc.s64 	%rd10280, %rd10236, 0;
	add.cc.s64 	%rd10281, %rd10279, %rd10277;
	addc.cc.s64 	%rd10282, %rd10280, %rd10278;
	add.s64 	%rd10283, %rd10255, %rd10282;
	setp.lt.u64 	%p1161, %rd10283, %rd10255;
	selp.u64 	%rd10284, 1, 0, %p1161;
	add.s64 	%rd10285, %rd10257, %rd10284;
	setp.lt.u64 	%p1162, %rd10285, %rd10257;
	selp.u64 	%rd10286, 1, 0, %p1162;
	add.s64 	%rd10287, %rd10259, %rd10286;
	mul.lo.s64 	%rd10288, %rd10228, %rd10269;
	mul.lo.s64 	%rd10289, %rd1850, %rd10288;
	mul.hi.u64 	%rd10290, %rd1850, %rd10288;
	add.cc.s64 	%rd10291, %rd10289, %rd10269;
	addc.cc.s64 	%rd10292, %rd10290, 0;
	mul.lo.s64 	%rd10293, %rd1777, %rd10288;
	mul.hi.u64 	%rd10294, %rd1777, %rd10288;
	add.cc.s64 	%rd10295, %rd10292, %rd10275;
	addc.cc.s64 	%rd10296, %rd10236, 0;
	add.cc.s64 	%rd10297, %rd10295, %rd10293;
	addc.cc.s64 	%rd10298, %rd10296, %rd10294;
	mul.lo.s64 	%rd10299, %rd1776, %rd10288;
	mul.hi.u64 	%rd10300, %rd1776, %rd10288;
	add.cc.s64 	%rd10301, %rd10298, %rd10281;
	addc.cc.s64 	%rd10302, %rd10236, 0;
	add.cc.s64 	%rd10303, %rd10301, %rd10299;
	addc.cc.s64 	%rd10304, %rd10302, %rd10300;
	mul.lo.s64 	%rd10305, %rd1775, %rd10288;
	mul.hi.u64 	%rd10306, %rd1775, %rd10288;
	add.cc.s64 	%rd10307, %rd10304, %rd10283;
	addc.cc.s64 	%rd10308, %rd10236, 0;
	add.cc.s64 	%rd10309, %rd10307, %rd10305;
	addc.cc.s64 	%rd10310, %rd10308, %rd10306;
	add.s64 	%rd10311, %rd10285, %rd10310;
	setp.lt.u64 	%p1163, %rd10311, %rd10285;
	selp.u64 	%rd10312, 1, 0, %p1163;
	add.s64 	%rd10313, %rd10287, %rd10312;
	mul.lo.s64 	%rd10314, %rd10228, %rd10297;
	mul.lo.s64 	%rd10315, %rd1850, %rd10314;
	mul.hi.u64 	%rd10316, %rd1850, %rd10314;
	add.cc.s64 	%rd10317, %rd10315, %rd10297;
	addc.cc.s64 	%rd10318, %rd10316, 0;
	mul.lo.s64 	%rd10319, %rd1777, %rd10314;
	mul.hi.u64 	%rd10320, %rd1777, %rd10314;
	add.cc.s64 	%rd10321, %rd10318, %rd10303;
	addc.cc.s64 	%rd10322, %rd10236, 0;
	add.cc.s64 	%rd1851, %rd10321, %rd10319;
	addc.cc.s64 	%rd10323, %rd10322, %rd10320;
	mul.lo.s64 	%rd10324, %rd1776, %rd10314;
	mul.hi.u64 	%rd10325, %rd1776, %rd10314;
	add.cc.s64 	%rd10326, %rd10323, %rd10309;
	addc.cc.s64 	%rd10327, %rd10236, 0;
	add.cc.s64 	%rd1852, %rd10326, %rd10324;
	addc.cc.s64 	%rd10328, %rd10327, %rd10325;
	mul.lo.s64 	%rd10329, %rd1775, %rd10314;
	mul.hi.u64 	%rd10330, %rd1775, %rd10314;
	add.cc.s64 	%rd10331, %rd10328, %rd10311;
	addc.cc.s64 	%rd10332, %rd10236, 0;
	add.cc.s64 	%rd1853, %rd10331, %rd10329;
	addc.cc.s64 	%rd10333, %rd10332, %rd10330;
	add.s64 	%rd23286, %rd10313, %rd10333;
	setp.gt.u64 	%p1164, %rd23286, %rd1775;
	@%p1164 bra 	$L__BB0_771;
	setp.lt.u64 	%p1165, %rd23286, %rd1775;
	mov.u64 	%rd23283, %rd1851;
	mov.u64 	%rd23284, %rd1852;
	mov.u64 	%rd23285, %rd1853;
	@%p1165 bra 	$L__BB0_772;
	setp.lt.u64 	%p1166, %rd1776, %rd1853;
	@%p1166 bra 	$L__BB0_771;
	setp.gt.u64 	%p1167, %rd1776, %rd1853;
	mov.u64 	%rd23283, %rd1851;
	mov.u64 	%rd23284, %rd1852;
	mov.u64 	%rd23285, %rd1853;
	@%p1167 bra 	$L__BB0_772;
	setp.lt.u64 	%p1168, %rd1777, %rd1852;
	@%p1168 bra 	$L__BB0_771;
	setp.gt.u64 	%p1169, %rd1777, %rd1852;
	setp.gt.u64 	%p1170, %rd1850, %rd1851;
	or.pred  	%p1171, %p1169, %p1170;
	mov.u64 	%rd23283, %rd1851;
	mov.u64 	%rd23284, %rd1852;
	mov.u64 	%rd23285, %rd1853;
	@%p1171 bra 	$L__BB0_772;
$L__BB0_771:
	sub.s64 	%rd23283, %rd1851, %rd1850;
	setp.lt.u64 	%p1172, %rd1851, %rd1850;
	selp.u64 	%rd10334, 1, 0, %p1172;
	add.s64 	%rd10335, %rd1777, %rd10334;
	sub.s64 	%rd23284, %rd1852, %rd10335;
	setp.lt.u64 	%p1173, %rd1852, %rd10335;
	selp.u64 	%rd10336, 1, 0, %p1173;
	add.s64 	%rd10337, %rd1776, %rd10336;
	sub.s64 	%rd23285, %rd1853, %rd10337;
	setp.lt.u64 	%p1174, %rd1853, %rd10337;
	selp.u64 	%rd10338, 1, 0, %p1174;
	add.s64 	%rd10339, %rd1775, %rd10338;
	sub.s64 	%rd23286, %rd23286, %rd10339;
$L__BB0_772:
	shl.b64 	%rd1863, %rd23283, 1;
	setp.gt.s64 	%p1175, %rd23283, -1;
	mov.b64 	{%r406, %r407}, %rd23284;
	mov.b64 	{%r408, %r409}, %rd23283;
	shf.l.wrap.b32 	%r410, %r409, %r406, 1;
	shf.l.wrap.b32 	%r411, %r406, %r407, 1;
	mov.b64 	%rd1864, {%r410, %r411};
	setp.lt.u64 	%p1176, %rd1864, %rd23284;
	setp.eq.s64 	%p1177, %rd1864, %rd23284;
	selp.u32 	%r412, -1, 0, %p1177;
	selp.u32 	%r413, -1, 0, %p1176;
	selp.b32 	%r414, %r413, %r412, %p1175;
	and.b32  	%r416, %r414, 1;
	setp.eq.b32 	%p1178, %r416, 1;
	or.pred  	%p1179, %p1176, %p1178;
	selp.u64 	%rd10340, 1, 0, %p1179;
	shl.b64 	%rd10341, %rd23285, 1;
	or.b64  	%rd1865, %rd10341, %rd10340;
	setp.ge.u64 	%p1180, %rd1865, %rd23285;
	setp.lt.u64 	%p1181, %rd1865, %rd23285;
	setp.eq.s64 	%p1182, %rd1865, %rd23285;
	selp.u32 	%r417, -1, 0, %p1181;
	selp.u32 	%r418, -1, 0, %p1182;
	selp.b32 	%r419, %r418, %r417, %p1179;
	selp.b32 	%r420, %r419, %r417, %p1180;
	and.b32  	%r421, %r420, 1;
	setp.eq.b32 	%p35, %r421, 1;
	cvt.u64.u32 	%rd10342, %r420;
	and.b64  	%rd10343, %rd10342, 1;
	shl.b64 	%rd10344, %rd23286, 1;
	or.b64  	%rd23290, %rd10344, %rd10343;
	setp.lt.u64 	%p1183, %rd23290, %rd23286;
	@%p1183 bra 	$L__BB0_779;
	setp.eq.s64 	%p1184, %rd23290, %rd23286;
	and.pred  	%p1185, %p1184, %p35;
	setp.gt.u64 	%p1186, %rd23290, %rd1775;
	or.pred  	%p1187, %p1185, %p1186;
	@%p1187 bra 	$L__BB0_779;
	setp.lt.u64 	%p1188, %rd23290, %rd1775;
	mov.u64 	%rd23287, %rd1863;
	mov.u64 	%rd23288, %rd1864;
	mov.u64 	%rd23289, %rd1865;
	@%p1188 bra 	$L__BB0_780;
	setp.gt.u64 	%p1189, %rd1865, %rd1776;
	@%p1189 bra 	$L__BB0_779;
	setp.lt.u64 	%p1190, %rd1865, %rd1776;
	mov.u64 	%rd23287, %rd1863;
	mov.u64 	%rd23288, %rd1864;
	mov.u64 	%rd23289, %rd1865;
	@%p1190 bra 	$L__BB0_780;
	setp.gt.u64 	%p1191, %rd1864, %rd1777;
	@%p1191 bra 	$L__BB0_779;
	setp.lt.u64 	%p1192, %rd1864, %rd1777;
	setp.lt.u64 	%p1193, %rd1863, %rd1850;
	or.pred  	%p1194, %p1192, %p1193;
	mov.u64 	%rd23287, %rd1863;
	mov.u64 	%rd23288, %rd1864;
	mov.u64 	%rd23289, %rd1865;
	@%p1194 bra 	$L__BB0_780;
$L__BB0_779:
	sub.s64 	%rd23287, %rd1863, %rd1850;
	setp.lt.u64 	%p1195, %rd1863, %rd1850;
	selp.u64 	%rd10345, 1, 0, %p1195;
	add.s64 	%rd10346, %rd1777, %rd10345;
	sub.s64 	%rd23288, %rd1864, %rd10346;
	setp.lt.u64 	%p1196, %rd1864, %rd10346;
	selp.u64 	%rd10347, 1, 0, %p1196;
	add.s64 	%rd10348, %rd1776, %rd10347;
	sub.s64 	%rd23289, %rd1865, %rd10348;
	setp.lt.u64 	%p1197, %rd1865, %rd10348;
	selp.u64 	%rd10349, 1, 0, %p1197;
	add.s64 	%rd10350, %rd1775, %rd10349;
	sub.s64 	%rd23290, %rd23290, %rd10350;
$L__BB0_780:
	shl.b64 	%rd1875, %rd23287, 1;
	setp.gt.s64 	%p1198, %rd23287, -1;
	mov.b64 	{%r422, %r423}, %rd23288;
	mov.b64 	{%r424, %r425}, %rd23287;
	shf.l.wrap.b32 	%r426, %r425, %r422, 1;
	shf.l.wrap.b32 	%r427, %r422, %r423, 1;
	mov.b64 	%rd1876, {%r426, %r427};
	setp.lt.u64 	%p1199, %rd1876, %rd23288;
	setp.eq.s64 	%p1200, %rd1876, %rd23288;
	selp.u32 	%r428, -1, 0, %p1200;
	selp.u32 	%r429, -1, 0, %p1199;
	selp.b32 	%r430, %r429, %r428, %p1198;
	and.b32  	%r432, %r430, 1;
	setp.eq.b32 	%p1201, %r432, 1;
	or.pred  	%p1202, %p1199, %p1201;
	selp.u64 	%rd10351, 1, 0, %p1202;
	shl.b64 	%rd10352, %rd23289, 1;
	or.b64  	%rd1877, %rd10352, %rd10351;
	setp.ge.u64 	%p1203, %rd1877, %rd23289;
	setp.lt.u64 	%p1204, %rd1877, %rd23289;
	setp.eq.s64 	%p1205, %rd1877, %rd23289;
	selp.u32 	%r433, -1, 0, %p1204;
	selp.u32 	%r434, -1, 0, %p1205;
	selp.b32 	%r435, %r434, %r433, %p1202;
	selp.b32 	%r436, %r435, %r433, %p1203;
	and.b32  	%r437, %r436, 1;
	setp.eq.b32 	%p36, %r437, 1;
	cvt.u64.u32 	%rd10353, %r436;
	and.b64  	%rd10354, %rd10353, 1;
	shl.b64 	%rd10355, %rd23290, 1;
	or.b64  	%rd23294, %rd10355, %rd10354;
	setp.lt.u64 	%p1206, %rd23294, %rd23290;
	@%p1206 bra 	$L__BB0_787;
	setp.eq.s64 	%p1207, %rd23294, %rd23290;
	and.pred  	%p1208, %p1207, %p36;
	setp.gt.u64 	%p1209, %rd23294, %rd1775;
	or.pred  	%p1210, %p1208, %p1209;
	@%p1210 bra 	$L__BB0_787;
	setp.lt.u64 	%p1211, %rd23294, %rd1775;
	mov.u64 	%rd23291, %rd1875;
	mov.u64 	%rd23292, %rd1876;
	mov.u64 	%rd23293, %rd1877;
	@%p1211 bra 	$L__BB0_788;
	setp.gt.u64 	%p1212, %rd1877, %rd1776;
	@%p1212 bra 	$L__BB0_787;
	setp.lt.u64 	%p1213, %rd1877, %rd1776;
	mov.u64 	%rd23291, %rd1875;
	mov.u64 	%rd23292, %rd1876;
	mov.u64 	%rd23293, %rd1877;
	@%p1213 bra 	$L__BB0_788;
	setp.gt.u64 	%p1214, %rd1876, %rd1777;
	@%p1214 bra 	$L__BB0_787;
	setp.lt.u64 	%p1215, %rd1876, %rd1777;
	setp.lt.u64 	%p1216, %rd1875, %rd1850;
	or.pred  	%p1217, %p1215, %p1216;
	mov.u64 	%rd23291, %rd1875;
	mov.u64 	%rd23292, %rd1876;
	mov.u64 	%rd23293, %rd1877;
	@%p1217 bra 	$L__BB0_788;
$L__BB0_787:
	sub.s64 	%rd23291, %rd1875, %rd1850;
	setp.lt.u64 	%p1218, %rd1875, %rd1850;
	selp.u64 	%rd10356, 1, 0, %p1218;
	add.s64 	%rd10357, %rd1777, %rd10356;
	sub.s64 	%rd23292, %rd1876, %rd10357;
	setp.lt.u64 	%p1219, %rd1876, %rd10357;
	selp.u64 	%rd10358, 1, 0, %p1219;
	add.s64 	%rd10359, %rd1776, %rd10358;
	sub.s64 	%rd23293, %rd1877, %rd10359;
	setp.lt.u64 	%p1220, %rd1877, %rd10359;
	selp.u64 	%rd10360, 1, 0, %p1220;
	add.s64 	%rd10361, %rd1775, %rd10360;
	sub.s64 	%rd23294, %rd23294, %rd10361;
$L__BB0_788:
	shl.b64 	%rd1887, %rd23291, 1;
	setp.gt.s64 	%p1221, %rd23291, -1;
	mov.b64 	{%r438, %r439}, %rd23292;
	mov.b64 	{%r440, %r441}, %rd23291;
	shf.l.wrap.b32 	%r442, %r441, %r438, 1;
	shf.l.wrap.b32 	%r443, %r438, %r439, 1;
	mov.b64 	%rd1888, {%r442, %r443};
	setp.lt.u64 	%p1222, %rd1888, %rd23292;
	setp.eq.s64 	%p1223, %rd1888, %rd23292;
	selp.u32 	%r444, -1, 0, %p1223;
	selp.u32 	%r445, -1, 0, %p1222;
	selp.b32 	%r446, %r445, %r444, %p1221;
	and.b32  	%r448, %r446, 1;
	setp.eq.b32 	%p1224, %r448, 1;
	or.pred  	%p1225, %p1222, %p1224;
	selp.u64 	%rd10362, 1, 0, %p1225;
	shl.b64 	%rd10363, %rd23293, 1;
	or.b64  	%rd1889, %rd10363, %rd10362;
	setp.ge.u64 	%p1226, %rd1889, %rd23293;
	setp.lt.u64 	%p1227, %rd1889, %rd23293;
	setp.eq.s64 	%p1228, %rd1889, %rd23293;
	selp.u32 	%r449, -1, 0, %p1227;
	selp.u32 	%r450, -1, 0, %p1228;
	selp.b32 	%r451, %r450, %r449, %p1225;
	selp.b32 	%r452, %r451, %r449, %p1226;
	and.b32  	%r453, %r452, 1;
	setp.eq.b32 	%p37, %r453, 1;
	cvt.u64.u32 	%rd10364, %r452;
	and.b64  	%rd10365, %rd10364, 1;
	shl.b64 	%rd10366, %rd23294, 1;
	or.b64  	%rd23298, %rd10366, %rd10365;
	setp.lt.u64 	%p1229, %rd23298, %rd23294;
	@%p1229 bra 	$L__BB0_795;
	setp.eq.s64 	%p1230, %rd23298, %rd23294;
	and.pred  	%p1231, %p1230, %p37;
	setp.gt.u64 	%p1232, %rd23298, %rd1775;
	or.pred  	%p1233, %p1231, %p1232;
	@%p1233 bra 	$L__BB0_795;
	setp.lt.u64 	%p1234, %rd23298, %rd1775;
	mov.u64 	%rd23295, %rd1887;
	mov.u64 	%rd23296, %rd1888;
	mov.u64 	%rd23297, %rd1889;
	@%p1234 bra 	$L__BB0_796;
	setp.gt.u64 	%p1235, %rd1889, %rd1776;
	@%p1235 bra 	$L__BB0_795;
	setp.lt.u64 	%p1236, %rd1889, %rd1776;
	mov.u64 	%rd23295, %rd1887;
	mov.u64 	%rd23296, %rd1888;
	mov.u64 	%rd23297, %rd1889;
	@%p1236 bra 	$L__BB0_796;
	setp.gt.u64 	%p1237, %rd1888, %rd1777;
	@%p1237 bra 	$L__BB0_795;
	setp.lt.u64 	%p1238, %rd1888, %rd1777;
	setp.lt.u64 	%p1239, %rd1887, %rd1850;
	or.pred  	%p1240, %p1238, %p1239;
	mov.u64 	%rd23295, %rd1887;
	mov.u64 	%rd23296, %rd1888;
	mov.u64 	%rd23297, %rd1889;
	@%p1240 bra 	$L__BB0_796;
$L__BB0_795:
	sub.s64 	%rd23295, %rd1887, %rd1850;
	setp.lt.u64 	%p1241, %rd1887, %rd1850;
	selp.u64 	%rd10367, 1, 0, %p1241;
	add.s64 	%rd10368, %rd1777, %rd10367;
	sub.s64 	%rd23296, %rd1888, %rd10368;
	setp.lt.u64 	%p1242, %rd1888, %rd10368;
	selp.u64 	%rd10369, 1, 0, %p1242;
	add.s64 	%rd10370, %rd1776, %rd10369;
	sub.s64 	%rd23297, %rd1889, %rd10370;
	setp.lt.u64 	%p1243, %rd1889, %rd10370;
	selp.u64 	%rd10371, 1, 0, %p1243;
	add.s64 	%rd10372, %rd1775, %rd10371;
	sub.s64 	%rd23298, %rd23298, %rd10372;
$L__BB0_796:
	mul.lo.s64 	%rd10373, %rd1795, %rd1795;
	mul.lo.s64 	%rd10374, %rd1796, %rd1795;
	shr.u64 	%rd10375, %rd10373, 32;
	shl.b64 	%rd10376, %rd10374, 1;
	and.b64  	%rd10377, %rd10376, 8589934590;
	add.s64 	%rd10378, %rd10375, %rd10377;
	shr.u64 	%rd10379, %rd10374, 31;
	and.b64  	%rd10380, %rd10379, 8589934590;
	mad.lo.s64 	%rd10381, %rd1796, %rd1796, %rd10380;
	shr.u64 	%rd10382, %rd10378, 32;
	shl.b64 	%rd10383, %rd10378, 32;
	and.b64  	%rd10384, %rd10373, 4294967295;
	or.b64  	%rd10385, %rd10383, %rd10384;
	add.s64 	%rd10386, %rd10381, %rd10382;
	mul.lo.s64 	%rd10387, %rd1805, %rd1795;
	mul.lo.s64 	%rd10388, %rd1806, %rd1795;
	mul.lo.s64 	%rd10389, %rd1805, %rd1796;
	shr.u64 	%rd10390, %rd10387, 32;
	and.b64  	%rd10391, %rd10388, 4294967295;
	add.s64 	%rd10392, %rd10390, %rd10391;
	and.b64  	%rd10393, %rd10389, 4294967295;
	add.s64 	%rd10394, %rd10392, %rd10393;
	shr.u64 	%rd10395, %rd10388, 32;
	mad.lo.s64 	%rd10396, %rd1806, %rd1796, %rd10395;
	shr.u64 	%rd10397, %rd10389, 32;
	add.s64 	%rd10398, %rd10396, %rd10397;
	shr.u64 	%rd10399, %rd10394, 32;
	shl.b64 	%rd10400, %rd10394, 32;
	and.b64  	%rd10401, %rd10387, 4294967295;
	or.b64  	%rd10402, %rd10400, %rd10401;
	add.s64 	%rd10403, %rd10398, %rd10399;
	mul.lo.s64 	%rd10404, %rd1807, %rd1795;
	mul.lo.s64 	%rd10405, %rd1808, %rd1795;
	mul.lo.s64 	%rd10406, %rd1807, %rd1796;
	shr.u64 	%rd10407, %rd10404, 32;
	and.b64  	%rd10408, %rd10405, 4294967295;
	add.s64 	%rd10409, %rd10407, %rd10408;
	and.b64  	%rd10410, %rd10406, 4294967295;
	add.s64 	%rd10411, %rd10409, %rd10410;
	shr.u64 	%rd10412, %rd10405, 32;
	mad.lo.s64 	%rd10413, %rd1808, %rd1796, %rd10412;
	shr.u64 	%rd10414, %rd10406, 32;
	add.s64 	%rd10415, %rd10413, %rd10414;
	shr.u64 	%rd10416, %rd10411, 32;
	shl.b64 	%rd10417, %rd10411, 32;
	and.b64  	%rd10418, %rd10404, 4294967295;
	or.b64  	%rd10419, %rd10417, %rd10418;
	add.s64 	%rd10420, %rd10415, %rd10416;
	mul.lo.s64 	%rd10421, %rd1809, %rd1795;
	mul.lo.s64 	%rd10422, %rd1810, %rd1795;
	mul.lo.s64 	%rd10423, %rd1809, %rd1796;
	shr.u64 	%rd10424, %rd10421, 32;
	and.b64  	%rd10425, %rd10422, 4294967295;
	add.s64 	%rd10426, %rd10424, %rd10425;
	and.b64  	%rd10427, %rd10423, 4294967295;
	add.s64 	%rd10428, %rd10426, %rd10427;
	shr.u64 	%rd10429, %rd10422, 32;
	mad.lo.s64 	%rd10430, %rd1810, %rd1796, %rd10429;
	shr.u64 	%rd10431, %rd10423, 32;
	add.s64 	%rd10432, %rd10430, %rd10431;
	shr.u64 	%rd10433, %rd10428, 32;
	shl.b64 	%rd10434, %rd10428, 32;
	and.b64  	%rd10435, %rd10421, 4294967295;
	or.b64  	%rd10436, %rd10434, %rd10435;
	add.s64 	%rd10437, %rd10432, %rd10433;
	shl.b64 	%rd10438, %rd10402, 1;
	shr.u64 	%rd10439, %rd10400, 63;
	add.s64 	%rd10440, %rd10403, %rd10403;
	add.s64 	%rd10441, %rd10440, %rd10439;
	mul.lo.s64 	%rd10442, %rd1805, %rd1805;
	mul.lo.s64 	%rd10443, %rd1806, %rd1805;
	shr.u64 	%rd10444, %rd10442, 32;
	shl.b64 	%rd10445, %rd10443, 1;
	and.b64  	%rd10446, %rd10445, 8589934590;
	add.s64 	%rd10447, %rd10444, %rd10446;
	shr.u64 	%rd10448, %rd10443, 31;
	and.b64  	%rd10449, %rd10448, 8589934590;
	mad.lo.s64 	%rd10450, %rd1806, %rd1806, %rd10449;
	shr.u64 	%rd10451, %rd10447, 32;
	shl.b64 	%rd10452, %rd10447, 32;
	and.b64  	%rd10453, %rd10442, 4294967295;
	or.b64  	%rd10454, %rd10452, %rd10453;
	add.s64 	%rd10455, %rd10419, %rd10439;
	add.s64 	%rd10456, %rd10455, %rd10454;
	max.u64 	%rd10457, %rd10419, %rd10455;
	setp.gt.u64 	%p1244, %rd10457, %rd10456;
	selp.u64 	%rd10458, 1, 0, %p1244;
	add.s64 	%rd10459, %rd10450, %rd10420;
	add.s64 	%rd10460, %rd10459, %rd10451;
	add.s64 	%rd10461, %rd10460, %rd10458;
	mul.lo.s64 	%rd10462, %rd1807, %rd1805;
	mul.lo.s64 	%rd10463, %rd1808, %rd1805;
	mul.lo.s64 	%rd10464, %rd1807, %rd1806;
	shr.u64 	%rd10465, %rd10462, 32;
	and.b64  	%rd10466, %rd10463, 4294967295;
	add.s64 	%rd10467, %rd10465, %rd10466;
	and.b64  	%rd10468, %rd10464, 4294967295;
	add.s64 	%rd10469, %rd10467, %rd10468;
	shr.u64 	%rd10470, %rd10463, 32;
	mad.lo.s64 	%rd10471, %rd1808, %rd1806, %rd10470;
	shr.u64 	%rd10472, %rd10464, 32;
	add.s64 	%rd10473, %rd10471, %rd10472;
	shr.u64 	%rd10474, %rd10469, 32;
	shl.b64 	%rd10475, %rd10469, 32;
	and.b64  	%rd10476, %rd10462, 4294967295;
	or.b64  	%rd10477, %rd10475, %rd10476;
	add.s64 	%rd10478, %rd10436, %rd10458;
	add.s64 	%rd10479, %rd10478, %rd10477;
	max.u64 	%rd10480, %rd10436, %rd10478;
	setp.gt.u64 	%p1245, %rd10480, %rd10479;
	selp.u64 	%rd10481, 1, 0, %p1245;
	add.s64 	%rd10482, %rd10473, %rd10437;
	add.s64 	%rd10483, %rd10482, %rd10474;
	add.s64 	%rd10484, %rd10483, %rd10481;
	add.s64 	%rd10485, %rd10456, %rd10419;
	setp.lt.u64 	%p1246, %rd10485, %rd10456;
	selp.u64 	%rd10486, 1, 0, %p1246;
	add.s64 	%rd10487, %rd10420, %rd10461;
	add.s64 	%rd10488, %rd10487, %rd10486;
	add.s64 	%rd10489, %rd10479, %rd10486;
	add.s64 	%rd10490, %rd10489, %rd10477;
	max.u64 	%rd10491, %rd10479, %rd10489;
	setp.gt.u64 	%p1247, %rd10491, %rd10490;
	selp.u64 	%rd10492, 1, 0, %p1247;
	add.s64 	%rd10493, %rd10473, %rd10484;
	add.s64 	%rd10494, %rd10493, %rd10474;
	add.s64 	%rd10495, %rd10494, %rd10492;
	add.s64 	%rd10496, %rd10490, %rd10436;
	setp.lt.u64 	%p1248, %rd10496, %rd10490;
	selp.u64 	%rd10497, 1, 0, %p1248;
	add.s64 	%rd10498, %rd10437, %rd10495;
	add.s64 	%rd10499, %rd10498, %rd10497;
	mul.lo.s64 	%rd10501, %rd10228, %rd10385;
	mul.lo.s64 	%rd10502, %rd1850, %rd10501;
	mul.hi.u64 	%rd10503, %rd1850, %rd10501;
	add.cc.s64 	%rd10504, %rd10502, %rd10385;
	addc.cc.s64 	%rd10505, %rd10503, 0;
	mul.lo.s64 	%rd10506, %rd1777, %rd10501;
	mul.hi.u64 	%rd10507, %rd1777, %rd10501;
	mov.b64 	%rd10508, 0;
	add.cc.s64 	%rd10509, %rd10505, %rd10438;
	addc.cc.s64 	%rd10510, %rd10508, 0;
	add.cc.s64 	%rd10511, %rd10509, %rd10506;
	addc.cc.s64 	%rd10512, %rd10510, %rd10507;
	mul.lo.s64 	%rd10513, %rd1776, %rd10501;
	mul.hi.u64 	%rd10514, %rd1776, %rd10501;
	add.cc.s64 	%rd10515, %rd10512, %rd10485;
	addc.cc.s64 	%rd10516, %rd10508, 0;
	add.cc.s64 	%rd10517, %rd10515, %rd10513;
	addc.cc.s64 	%rd10518, %rd10516, %rd10514;
	mul.lo.s64 	%rd10519, %rd1775, %rd10501;
	mul.hi.u64 	%rd10520, %rd1775, %rd10501;
	add.cc.s64 	%rd10521, %rd10518, %rd10496;
	addc.cc.s64 	%rd10522, %rd10508, 0;
	add.cc.s64 	%rd10523, %rd10521, %rd10519;
	addc.cc.s64 	%rd10524, %rd10522, %rd10520;
	add.s64 	%rd10525, %rd10386, %rd10524;
	setp.lt.u64 	%p1249, %rd10525, %rd10386;
	selp.u64 	%rd10526, 1, 0, %p1249;
	add.s64 	%rd10527, %rd10441, %rd10526;
	setp.lt.u64 	%p1250, %rd10527, %rd10441;
	selp.u64 	%rd10528, 1, 0, %p1250;
	add.s64 	%rd10529, %rd10488, %rd10528;
	setp.lt.u64 	%p1251, %rd10529, %rd10488;
	selp.u64 	%rd10530, 1, 0, %p1251;
	add.s64 	%rd10531, %rd10499, %rd10530;
	mul.lo.s64 	%rd10532, %rd10228, %rd10511;
	mul.lo.s64 	%rd10533, %rd1850, %rd10532;
	mul.hi.u64 	%rd10534, %rd1850, %rd10532;
	add.cc.s64 	%rd10535, %rd10533, %rd10511;
	addc.cc.s64 	%rd10536, %rd10534, 0;
	mul.lo.s64 	%rd10537, %rd1777, %rd10532;
	mul.hi.u64 	%rd10538, %rd1777, %rd10532;
	add.cc.s64 	%rd10539, %rd10536, %rd10517;
	addc.cc.s64 	%rd10540, %rd10508, 0;
	add.cc.s64 	%rd10541, %rd10539, %rd10537;
	addc.cc.s64 	%rd10542, %rd10540, %rd10538;
	mul.lo.s64 	%rd10543, %rd1776, %rd10532;
	mul.hi.u64 	%rd10544, %rd1776, %rd10532;
	add.cc.s64 	%rd10545, %rd10542, %rd10523;
	addc.cc.s64 	%rd10546, %rd10508, 0;
	add.cc.s64 	%rd10547, %rd10545, %rd10543;
	addc.cc.s64 	%rd10548, %rd10546, %rd10544;
	mul.lo.s64 	%rd10549, %rd1775, %rd10532;
	mul.hi.u64 	%rd10550, %rd1775, %rd10532;
	add.cc.s64 	%rd10551, %rd10548, %rd10525;
	addc.cc.s64 	%rd10552, %rd10508, 0;
	add.cc.s64 	%rd10553, %rd10551, %rd10549;
	addc.cc.s64 	%rd10554, %rd10552, %rd10550;
	add.s64 	%rd10555, %rd10527, %rd10554;
	setp.lt.u64 	%p1252, %rd10555, %rd10527;
	selp.u64 	%rd10556, 1, 0, %p1252;
	add.s64 	%rd10557, %rd10529, %rd10556;
	setp.lt.u64 	%p1253, %rd10557, %rd10529;
	selp.u64 	%rd10558, 1, 0, %p1253;
	add.s64 	%rd10559, %rd10531, %rd10558;
	mul.lo.s64 	%rd10560, %rd10228, %rd10541;
	mul.lo.s64 	%rd10561, %rd1850, %rd10560;
	mul.hi.u64 	%rd10562, %rd1850, %rd10560;
	add.cc.s64 	%rd10563, %rd10561, %rd10541;
	addc.cc.s64 	%rd10564, %rd10562, 0;
	mul.lo.s64 	%rd10565, %rd1777, %rd10560;
	mul.hi.u64 	%rd10566, %rd1777, %rd10560;
	add.cc.s64 	%rd10567, %rd10564, %rd10547;
	addc.cc.s64 	%rd10568, %rd10508, 0;
	add.cc.s64 	%rd10569, %rd10567, %rd10565;
	addc.cc.s64 	%rd10570, %rd10568, %rd10566;
	mul.lo.s64 	%rd10571, %rd1776, %rd10560;
	mul.hi.u64 	%rd10572, %rd1776, %rd10560;
	add.cc.s64 	%rd10573, %rd10570, %rd10553;
	addc.cc.s64 	%rd10574, %rd10508, 0;
	add.cc.s64 	%rd10575, %rd10573, %rd10571;
	addc.cc.s64 	%rd10576, %rd10574, %rd10572;
	mul.lo.s64 	%rd10577, %rd1775, %rd10560;
	mul.hi.u64 	%rd10578, %rd1775, %rd10560;
	add.cc.s64 	%rd10579, %rd10576, %rd10555;
	addc.cc.s64 	%rd10580, %rd10508, 0;
	add.cc.s64 	%rd10581, %rd10579, %rd10577;
	addc.cc.s64 	%rd10582, %rd10580, %rd10578;
	add.s64 	%rd10583, %rd10557, %rd10582;
	setp.lt.u64 	%p1254, %rd10583, %rd10557;
	selp.u64 	%rd10584, 1, 0, %p1254;
	add.s64 	%rd10585, %rd10559, %rd10584;
	mul.lo.s64 	%rd10586, %rd10228, %rd10569;
	mul.lo.s64 	%rd10587, %rd1850, %rd10586;
	mul.hi.u64 	%rd10588, %rd1850, %rd10586;
	add.cc.s64 	%rd10589, %rd10587, %rd10569;
	addc.cc.s64 	%rd10590, %rd10588, 0;
	mul.lo.s64 	%rd10591, %rd1777, %rd10586;
	mul.hi.u64 	%rd10592, %rd1777, %rd10586;
	add.cc.s64 	%rd10593, %rd10590, %rd10575;
	addc.cc.s64 	%rd10594, %rd10508, 0;
	add.cc.s64 	%rd1903, %rd10593, %rd10591;
	addc.cc.s64 	%rd10595, %rd10594, %rd10592;
	mul.lo.s64 	%rd10596, %rd1776, %rd10586;
	mul.hi.u64 	%rd10597, %rd1776, %rd10586;
	add.cc.s64 	%rd10598, %rd10595, %rd10581;
	addc.cc.s64 	%rd10599, %rd10508, 0;
	add.cc.s64 	%rd1904, %rd10598, %rd10596;
	addc.cc.s64 	%rd10600, %rd10599, %rd10597;
	mul.lo.s64 	%rd10601, %rd1775, %rd10586;
	mul.hi.u64 	%rd10602, %rd1775, %rd10586;
	add.cc.s64 	%rd10603, %rd10600, %rd10583;
	addc.cc.s64 	%rd10604, %rd10508, 0;
	add.cc.s64 	%rd1905, %rd10603, %rd10601;
	addc.cc.s64 	%rd10605, %rd10604, %rd10602;
	add.s64 	%rd23302, %rd10585, %rd10605;
	setp.gt.u64 	%p1255, %rd23302, %rd1775;
	@%p1255 bra 	$L__BB0_802;
	setp.lt.u64 	%p1256, %rd23302, %rd1775;
	mov.u64 	%rd23299, %rd1903;
	mov.u64 	%rd23300, %rd1904;
	mov.u64 	%rd23301, %rd1905;
	@%p1256 bra 	$L__BB0_803;
	setp.lt.u64 	%p1257, %rd1776, %rd1905;
	@%p1257 bra 	$L__BB0_802;
	setp.gt.u64 	%p1258, %rd1776, %rd1905;
	mov.u64 	%rd23299, %rd1903;
	mov.u64 	%rd23300, %rd1904;
	mov.u64 	%rd23301, %rd1905;
	@%p1258 bra 	$L__BB0_803;
	setp.lt.u64 	%p1259, %rd1777, %rd1904;
	@%p1259 bra 	$L__BB0_802;
	setp.gt.u64 	%p1260, %rd1777, %rd1904;
	setp.gt.u64 	%p1261, %rd1850, %rd1903;
	or.pred  	%p1262, %p1260, %p1261;
	mov.u64 	%rd23299, %rd1903;
	mov.u64 	%rd23300, %rd1904;
	mov.u64 	%rd23301, %rd1905;
	@%p1262 bra 	$L__BB0_803;
$L__BB0_802:
	sub.s64 	%rd23299, %rd1903, %rd1850;
	setp.lt.u64 	%p1263, %rd1903, %rd1850;
	selp.u64 	%rd10606, 1, 0, %p1263;
	add.s64 	%rd10607, %rd1777, %rd10606;
	sub.s64 	%rd23300, %rd1904, %rd10607;
	setp.lt.u64 	%p1264, %rd1904, %rd10607;
	selp.u64 	%rd10608, 1, 0, %p1264;
	add.s64 	%rd10609, %rd1776, %rd10608;
	sub.s64 	%rd23301, %rd1905, %rd10609;
	setp.lt.u64 	%p1265, %rd1905, %rd10609;
	selp.u64 	%rd10610, 1, 0, %p1265;
	add.s64 	%rd10611, %rd1775, %rd10610;
	sub.s64 	%rd23302, %rd23302, %rd10611;
$L__BB0_803:
	shl.b64 	%rd1915, %rd23299, 1;
	setp.gt.s64 	%p1266, %rd23299, -1;
	mov.b64 	{%r454, %r455}, %rd23300;
	mov.b64 	{%r456, %r457}, %rd23299;
	shf.l.wrap.b32 	%r458, %r457, %r454, 1;
	shf.l.wrap.b32 	%r459, %r454, %r455, 1;
	mov.b64 	%rd1916, {%r458, %r459};
	setp.lt.u64 	%p1267, %rd1916, %rd23300;
	setp.eq.s64 	%p1268, %rd1916, %rd23300;
	selp.u32 	%r460, -1, 0, %p1268;
	selp.u32 	%r461, -1, 0, %p1267;
	selp.b32 	%r462, %r461, %r460, %p1266;
	and.b32  	%r464, %r462, 1;
	setp.eq.b32 	%p1269, %r464, 1;
	or.pred  	%p1270, %p1267, %p1269;
	selp.u64 	%rd10612, 1, 0, %p1270;
	shl.b64 	%rd10613, %rd23301, 1;
	or.b64  	%rd1917, %rd10613, %rd10612;
	setp.ge.u64 	%p1271, %rd1917, %rd23301;
	setp.lt.u64 	%p1272, %rd1917, %rd23301;
	setp.eq.s64 	%p1273, %rd1917, %rd23301;
	selp.u32 	%r465, -1, 0, %p1272;
	selp.u32 	%r466, -1, 0, %p1273;
	selp.b32 	%r467, %r466, %r465, %p1270;
	selp.b32 	%r468, %r467, %r465, %p1271;
	and.b32  	%r469, %r468, 1;
	setp.eq.b32 	%p38, %r469, 1;
	cvt.u64.u32 	%rd10614, %r468;
	and.b64  	%rd10615, %rd10614, 1;
	shl.b64 	%rd10616, %rd23302, 1;
	or.b64  	%rd23306, %rd10616, %rd10615;
	setp.lt.u64 	%p1274, %rd23306, %rd23302;
	@%p1274 bra 	$L__BB0_810;
	setp.eq.s64 	%p1275, %rd23306, %rd23302;
	and.pred  	%p1276, %p1275, %p38;
	setp.gt.u64 	%p1277, %rd23306, %rd1775;
	or.pred  	%p1278, %p1276, %p1277;
	@%p1278 bra 	$L__BB0_810;
	setp.lt.u64 	%p1279, %rd23306, %rd1775;
	mov.u64 	%rd23303, %rd1915;
	mov.u64 	%rd23304, %rd1916;
	mov.u64 	%rd23305, %rd1917;
	@%p1279 bra 	$L__BB0_811;
	setp.gt.u64 	%p1280, %rd1917, %rd1776;
	@%p1280 bra 	$L__BB0_810;
	setp.lt.u64 	%p1281, %rd1917, %rd1776;
	mov.u64 	%rd23303, %rd1915;
	mov.u64 	%rd23304, %rd1916;
	mov.u64 	%rd23305, %rd1917;
	@%p1281 bra 	$L__BB0_811;
	setp.gt.u64 	%p1282, %rd1916, %rd1777;
	@%p1282 bra 	$L__BB0_810;
	setp.lt.u64 	%p1283, %rd1916, %rd1777;
	setp.lt.u64 	%p1284, %rd1915, %rd1850;
	or.pred  	%p1285, %p1283, %p1284;
	mov.u64 	%rd23303, %rd1915;
	mov.u64 	%rd23304, %rd1916;
	mov.u64 	%rd23305, %rd1917;
	@%p1285 bra 	$L__BB0_811;
$L__BB0_810:
	sub.s64 	%rd23303, %rd1915, %rd1850;
	setp.lt.u64 	%p1286, %rd1915, %rd1850;
	selp.u64 	%rd10617, 1, 0, %p1286;
	add.s64 	%rd10618, %rd1777, %rd10617;
	sub.s64 	%rd23304, %rd1916, %rd10618;
	setp.lt.u64 	%p1287, %rd1916, %rd10618;
	selp.u64 	%rd10619, 1, 0, %p1287;
	add.s64 	%rd10620, %rd1776, %rd10619;
	sub.s64 	%rd23305, %rd1917, %rd10620;
	setp.lt.u64 	%p1288, %rd1917, %rd10620;
	selp.u64 	%rd10621, 1, 0, %p1288;
	add.s64 	%rd10622, %rd1775, %rd10621;
	sub.s64 	%rd23306, %rd23306, %rd10622;
$L__BB0_811:
	add.s64 	%rd1927, %rd23303, %rd23299;
	setp.ge.u64 	%p1289, %rd1927, %rd23303;
	setp.lt.u64 	%p1290, %rd1927, %rd23303;
	selp.u64 	%rd10623, 1, 0, %p1290;
	add.s64 	%rd10624, %rd23304, %rd10623;
	add.s64 	%rd1928, %rd10624, %rd23300;
	setp.lt.u64 	%p1291, %rd1928, %rd23304;
	setp.eq.s64 	%p1292, %rd1928, %rd23304;
	selp.u32 	%r470, -1, 0, %p1292;
	selp.u32 	%r471, -1, 0, %p1291;
	selp.b32 	%r472, %r471, %r470, %p1289;
	and.b32  	%r474, %r472, 1;
	setp.eq.b32 	%p1293, %r474, 1;
	or.pred  	%p1294, %p1291, %p1293;
	selp.u64 	%rd10625, 1, 0, %p1294;
	add.s64 	%rd10626, %rd23305, %rd10625;
	add.s64 	%rd1929, %rd10626, %rd23301;
	setp.ge.u64 	%p1295, %rd1929, %rd23305;
	setp.lt.u64 	%p1296, %rd1929, %rd23305;
	setp.eq.s64 	%p1297, %rd1929, %rd23305;
	selp.u32 	%r475, -1, 0, %p1296;
	selp.u32 	%r476, -1, 0, %p1297;
	selp.b32 	%r477, %r476, %r475, %p1294;
	selp.b32 	%r478, %r477, %r475, %p1295;
	and.b32  	%r479, %r478, 1;
	setp.eq.b32 	%p39, %r479, 1;
	cvt.u64.u32 	%rd10627, %r478;
	and.b64  	%rd10628, %rd10627, 1;
	add.s64 	%rd10629, %rd23306, %rd10628;
	add.s64 	%rd23310, %rd10629, %rd23302;
	setp.lt.u64 	%p1298, %rd23310, %rd23306;
	@%p1298 bra 	$L__BB0_818;
	setp.eq.s64 	%p1299, %rd23310, %rd23306;
	and.pred  	%p1300, %p1299, %p39;
	setp.gt.u64 	%p1301, %rd23310, %rd1775;
	or.pred  	%p1302, %p1300, %p1301;
	@%p1302 bra 	$L__BB0_818;
	setp.lt.u64 	%p1303, %rd23310, %rd1775;
	mov.u64 	%rd23307, %rd1927;
	mov.u64 	%rd23308, %rd1928;
	mov.u64 	%rd23309, %rd1929;
	@%p1303 bra 	$L__BB0_819;
	setp.gt.u64 	%p1304, %rd1929, %rd1776;
	@%p1304 bra 	$L__BB0_818;
	setp.lt.u64 	%p1305, %rd1929, %rd1776;
	mov.u64 	%rd23307, %rd1927;
	mov.u64 	%rd23308, %rd1928;
	mov.u64 	%rd23309, %rd1929;
	@%p1305 bra 	$L__BB0_819;
	setp.gt.u64 	%p1306, %rd1928, %rd1777;
	@%p1306 bra 	$L__BB0_818;
	setp.lt.u64 	%p1307, %rd1928, %rd1777;
	setp.lt.u64 	%p1308, %rd1927, %rd1850;
	or.pred  	%p1309, %p1307, %p1308;
	mov.u64 	%rd23307, %rd1927;
	mov.u64 	%rd23308, %rd1928;
	mov.u64 	%rd23309, %rd1929;
	@%p1309 bra 	$L__BB0_819;
$L__BB0_818:
	sub.s64 	%rd23307, %rd1927, %rd1850;
	setp.lt.u64 	%p1310, %rd1927, %rd1850;
	selp.u64 	%rd10630, 1, 0, %p1310;
	add.s64 	%rd10631, %rd1777, %rd10630;
	sub.s64 	%rd23308, %rd1928, %rd10631;
	setp.lt.u64 	%p1311, %rd1928, %rd10631;
	selp.u64 	%rd10632, 1, 0, %p1311;
	add.s64 	%rd10633, %rd1776, %rd10632;
	sub.s64 	%rd23309, %rd1929, %rd10633;
	setp.lt.u64 	%p1312, %rd1929, %rd10633;
	selp.u64 	%rd10634, 1, 0, %p1312;
	add.s64 	%rd10635, %rd1775, %rd10634;
	sub.s64 	%rd23310, %rd23310, %rd10635;
$L__BB0_819:
	and.b64  	%rd1943, %rd23307, 4294967295;
	shr.u64 	%rd1944, %rd23307, 32;
	mul.lo.s64 	%rd10636, %rd1943, %rd1943;
	mul.lo.s64 	%rd10637, %rd1944, %rd1943;
	shr.u64 	%rd10638, %rd10636, 32;
	shl.b64 	%rd10639, %rd10637, 1;
	and.b64  	%rd10640, %rd10639, 8589934590;
	add.s64 	%rd10641, %rd10638, %rd10640;
	shr.u64 	%rd10642, %rd10637, 31;
	and.b64  	%rd10643, %rd10642, 8589934590;
	mad.lo.s64 	%rd10644, %rd1944, %rd1944, %rd10643;
	shr.u64 	%rd10645, %rd10641, 32;
	shl.b64 	%rd10646, %rd10641, 32;
	and.b64  	%rd10647, %rd10636, 4294967293;
	or.b64  	%rd10648, %rd10646, %rd10647;
	add.s64 	%rd10649, %rd10644, %rd10645;
	shr.u64 	%rd1945, %rd23308, 32;
	and.b64  	%rd1946, %rd23308, 4294967295;
	mul.lo.s64 	%rd10650, %rd1946, %rd1943;
	mul.lo.s64 	%rd10651, %rd1945, %rd1943;
	mul.lo.s64 	%rd10652, %rd1946, %rd1944;
	shr.u64 	%rd10653, %rd10650, 32;
	and.b64  	%rd10654, %rd10651, 4294967295;
	add.s64 	%rd10655, %rd10653, %rd10654;
	and.b64  	%rd10656, %rd10652, 4294967295;
	add.s64 	%rd10657, %rd10655, %rd10656;
	shr.u64 	%rd10658, %rd10651, 32;
	mad.lo.s64 	%rd10659, %rd1945, %rd1944, %rd10658;
	shr.u64 	%rd10660, %rd10652, 32;
	add.s64 	%rd10661, %rd10659, %rd10660;
	shr.u64 	%rd10662, %rd10657, 32;
	shl.b64 	%rd10663, %rd10657, 32;
	and.b64  	%rd10664, %rd10650, 4294967295;
	or.b64  	%rd10665, %rd10663, %rd10664;
	add.s64 	%rd10666, %rd10661, %rd10662;
	shr.u64 	%rd1947, %rd23309, 32;
	and.b64  	%rd1948, %rd23309, 4294967295;
	mul.lo.s64 	%rd10667, %rd1948, %rd1943;
	mul.lo.s64 	%rd10668, %rd1947, %rd1943;
	mul.lo.s64 	%rd10669, %rd1948, %rd1944;
	shr.u64 	%rd10670, %rd10667, 32;
	and.b64  	%rd10671, %rd10668, 4294967295;
	add.s64 	%rd10672, %rd10670, %rd10671;
	and.b64  	%rd10673, %rd10669, 4294967295;
	add.s64 	%rd10674, %rd10672, %rd10673;
	shr.u64 	%rd10675, %rd10668, 32;
	mad.lo.s64 	%rd10676, %rd1947, %rd1944, %rd10675;
	shr.u64 	%rd10677, %rd10669, 32;
	add.s64 	%rd10678, %rd10676, %rd10677;
	shr.u64 	%rd10679, %rd10674, 32;
	shl.b64 	%rd10680, %rd10674, 32;
	and.b64  	%rd10681, %rd10667, 4294967295;
	or.b64  	%rd10682, %rd10680, %rd10681;
	add.s64 	%rd10683, %rd10678, %rd10679;
	shr.u64 	%rd1949, %rd23310, 32;
	and.b64  	%rd1950, %rd23310, 4294967295;
	mul.lo.s64 	%rd10684, %rd1950, %rd1943;
	mul.lo.s64 	%rd10685, %rd1949, %rd1943;
	mul.lo.s64 	%rd10686, %rd1950, %rd1944;
	shr.u64 	%rd10687, %rd10684, 32;
	and.b64  	%rd10688, %rd10685, 4294967295;
	add.s64 	%rd10689, %rd10687, %rd10688;
	and.b64  	%rd10690, %rd10686, 4294967295;
	add.s64 	%rd10691, %rd10689, %rd10690;
	shr.u64 	%rd10692, %rd10685, 32;
	mad.lo.s64 	%rd10693, %rd1949, %rd1944, %rd10692;
	shr.u64 	%rd10694, %rd10686, 32;
	add.s64 	%rd10695, %rd10693, %rd10694;
	shr.u64 	%rd10696, %rd10691, 32;
	shl.b64 	%rd10697, %rd10691, 32;
	and.b64  	%rd10698, %rd10684, 4294967295;
	or.b64  	%rd10699, %rd10697, %rd10698;
	add.s64 	%rd10700, %rd10695, %rd10696;
	shl.b64 	%rd10701, %rd10665, 1;
	shr.u64 	%rd10702, %rd10663, 63;
	add.s64 	%rd10703, %rd10666, %rd10666;
	add.s64 	%rd10704, %rd10703, %rd10702;
	mul.lo.s64 	%rd10705, %rd1946, %rd1946;
	mul.lo.s64 	%rd10706, %rd1945, %rd1946;
	shr.u64 	%rd10707, %rd10705, 32;
	shl.b64 	%rd10708, %rd10706, 1;
	and.b64  	%rd10709, %rd10708, 8589934590;
	add.s64 	%rd10710, %rd10707, %rd10709;
	shr.u64 	%rd10711, %rd10706, 31;
	and.b64  	%rd10712, %rd10711, 8589934590;
	mad.lo.s64 	%rd10713, %rd1945, %rd1945, %rd10712;
	shr.u64 	%rd10714, %rd10710, 32;
	shl.b64 	%rd10715, %rd10710, 32;
	and.b64  	%rd10716, %rd10705, 4294967293;
	or.b64  	%rd10717, %rd10715, %rd10716;
	add.s64 	%rd10718, %rd10682, %rd10702;
	add.s64 	%rd10719, %rd10718, %rd10717;
	max.u64 	%rd10720, %rd10682, %rd10718;
	setp.gt.u64 	%p1313, %rd10720, %rd10719;
	selp.u64 	%rd10721, 1, 0, %p1313;
	add.s64 	%rd10722, %rd10713, %rd10683;
	add.s64 	%rd10723, %rd10722, %rd10714;
	add.s64 	%rd10724, %rd10723, %rd10721;
	mul.lo.s64 	%rd10725, %rd1948, %rd1946;
	mul.lo.s64 	%rd10726, %rd1947, %rd1946;
	mul.lo.s64 	%rd10727, %rd1948, %rd1945;
	shr.u64 	%rd10728, %rd10725, 32;
	and.b64  	%rd10729, %rd10726, 4294967295;
	add.s64 	%rd10730, %rd10728, %rd10729;
	and.b64  	%rd10731, %rd10727, 4294967295;
	add.s64 	%rd10732, %rd10730, %rd10731;
	shr.u64 	%rd10733, %rd10726, 32;
	mad.lo.s64 	%rd10734, %rd1947, %rd1945, %rd10733;
	shr.u64 	%rd10735, %rd10727, 32;
	add.s64 	%rd10736, %rd10734, %rd10735;
	shr.u64 	%rd10737, %rd10732, 32;
	shl.b64 	%rd10738, %rd10732, 32;
	and.b64  	%rd10739, %rd10725, 4294967295;
	or.b64  	%rd10740, %rd10738, %rd10739;
	add.s64 	%rd10741, %rd10699, %rd10721;
	add.s64 	%rd10742, %rd10741, %rd10740;
	max.u64 	%rd10743, %rd10699, %rd10741;
	setp.gt.u64 	%p1314, %rd10743, %rd10742;
	selp.u64 	%rd10744, 1, 0, %p1314;
	add.s64 	%rd10745, %rd10736, %rd10700;
	add.s64 	%rd10746, %rd10745, %rd10737;
	add.s64 	%rd10747, %rd10746, %rd10744;
	add.s64 	%rd10748, %rd10719, %rd10682;
	setp.lt.u64 	%p1315, %rd10748, %rd10719;
	selp.u64 	%rd10749, 1, 0, %p1315;
	add.s64 	%rd10750, %rd10683, %rd10724;
	add.s64 	%rd10751, %rd10750, %rd10749;
	add.s64 	%rd10752, %rd10742, %rd10749;
	add.s64 	%rd10753, %rd10752, %rd10740;
	max.u64 	%rd10754, %rd10742, %rd10752;
	setp.gt.u64 	%p1316, %rd10754, %rd10753;
	selp.u64 	%rd10755, 1, 0, %p1316;
	add.s64 	%rd10756, %rd10736, %rd10747;
	add.s64 	%rd10757, %rd10756, %rd10737;
	add.s64 	%rd10758, %rd10757, %rd10755;
	add.s64 	%rd10759, %rd10753, %rd10699;
	setp.lt.u64 	%p1317, %rd10759, %rd10753;
	selp.u64 	%rd10760, 1, 0, %p1317;
	add.s64 	%rd10761, %rd10700, %rd10758;
	add.s64 	%rd10762, %rd10761, %rd10760;
	mul.lo.s64 	%rd10764, %rd10228, %rd10648;
	mul.lo.s64 	%rd10765, %rd1850, %rd10764;
	mul.hi.u64 	%rd10766, %rd1850, %rd10764;
	add.cc.s64 	%rd10767, %rd10765, %rd10648;
	addc.cc.s64 	%rd10768, %rd10766, 0;
	mul.lo.s64 	%rd10769, %rd1777, %rd10764;
	mul.hi.u64 	%rd10770, %rd1777, %rd10764;
	mov.b64 	%rd10771, 0;
	add.cc.s64 	%rd10772, %rd10768, %rd10701;
	addc.cc.s64 	%rd10773, %rd10771, 0;
	add.cc.s64 	%rd10774, %rd10772, %rd10769;
	addc.cc.s64 	%rd10775, %rd10773, %rd10770;
	mul.lo.s64 	%rd10776, %rd1776, %rd10764;
	mul.hi.u64 	%rd10777, %rd1776, %rd10764;
	add.cc.s64 	%rd10778, %rd10775, %rd10748;
	addc.cc.s64 	%rd10779, %rd10771, 0;
	add.cc.s64 	%rd10780, %rd10778, %rd10776;
	addc.cc.s64 	%rd10781, %rd10779, %rd10777;
	mul.lo.s64 	%rd10782, %rd1775, %rd10764;
	mul.hi.u64 	%rd10783, %rd1775, %rd10764;
	add.cc.s64 	%rd10784, %rd10781, %rd10759;
	addc.cc.s64 	%rd10785, %rd10771, 0;
	add.cc.s64 	%rd10786, %rd10784, %rd10782;
	addc.cc.s64 	%rd10787, %rd10785, %rd10783;
	add.s64 	%rd10788, %rd10649, %rd10787;
	setp.lt.u64 	%p1318, %rd10788, %rd10649;
	selp.u64 	%rd10789, 1, 0, %p1318;
	add.s64 	%rd10790, %rd10704, %rd10789;
	setp.lt.u64 	%p1319, %rd10790, %rd10704;
	selp.u64 	%rd10791, 1, 0, %p1319;
	add.s64 	%rd10792, %rd10751, %rd10791;
	setp.lt.u64 	%p1320, %rd10792, %rd10751;
	selp.u64 	%rd10793, 1, 0, %p1320;
	add.s64 	%rd10794, %rd10762, %rd10793;
	mul.lo.s64 	%rd10795, %rd10228, %rd10774;
	mul.lo.s64 	%rd10796, %rd1850, %rd10795;
	mul.hi.u64 	%rd10797, %rd1850, %rd10795;
	add.cc.s64 	%rd10798, %rd10796, %rd10774;
	addc.cc.s64 	%rd10799, %rd10797, 0;
	mul.lo.s64 	%rd10800, %rd1777, %rd10795;
	mul.hi.u64 	%rd10801, %rd1777, %rd10795;
	add.cc.s64 	%rd10802, %rd10799, %rd10780;
	addc.cc.s64 	%rd10803, %rd10771, 0;
	add.cc.s64 	%rd10804, %rd10802, %rd10800;
	addc.cc.s64 	%rd10805, %rd10803, %rd10801;
	mul.lo.s64 	%rd10806, %rd1776, %rd10795;
	mul.hi.u64 	%rd10807, %rd1776, %rd10795;
	add.cc.s64 	%rd10808, %rd10805, %rd10786;
	addc.cc.s64 	%rd10809, %rd10771, 0;
	add.cc.s64 	%rd10810, %rd10808, %rd10806;
	addc.cc.s64 	%rd10811, %rd10809, %rd10807;
	mul.lo.s64 	%rd10812, %rd1775, %rd10795;
	mul.hi.u64 	%rd10813, %rd1775, %rd10795;
	add.cc.s64 	%rd10814, %rd10811, %rd10788;
	addc.cc.s64 	%rd10815, %rd10771, 0;
	add.cc.s64 	%rd10816, %rd10814, %rd10812;
	addc.cc.s64 	%rd10817, %rd10815, %rd10813;
	add.s64 	%rd10818, %rd10790, %rd10817;
	setp.lt.u64 	%p1321, %rd10818, %rd10790;
	selp.u64 	%rd10819, 1, 0, %p1321;
	add.s64 	%rd10820, %rd10792, %rd10819;
	setp.lt.u64 	%p1322, %rd10820, %rd10792;
	selp.u64 	%rd10821, 1, 0, %p1322;
	add.s64 	%rd10822, %rd10794, %rd10821;
	mul.lo.s64 	%rd10823, %rd10228, %rd10804;
	mul.lo.s64 	%rd10824, %rd1850, %rd10823;
	mul.hi.u64 	%rd10825, %rd1850, %rd10823;
	add.cc.s64 	%rd10826, %rd10824, %rd10804;
	addc.cc.s64 	%rd10827, %rd10825, 0;
	mul.lo.s64 	%rd10828, %rd1777, %rd10823;
	mul.hi.u64 	%rd10829, %rd1777, %rd10823;
	add.cc.s64 	%rd10830, %rd10827, %rd10810;
	addc.cc.s64 	%rd10831, %rd10771, 0;
	add.cc.s64 	%rd10832, %rd10830, %rd10828;
	addc.cc.s64 	%rd10833, %rd10831, %rd10829;
	mul.lo.s64 	%rd10834, %rd1776, %rd10823;
	mul.hi.u64 	%rd10835, %rd1776, %rd10823;
	add.cc.s64 	%rd10836, %rd10833, %rd10816;
	addc.cc.s64 	%rd10837, %rd10771, 0;
	add.cc.s64 	%rd10838, %rd10836, %rd10834;
	addc.cc.s64 	%rd10839, %rd10837, %rd10835;
	mul.lo.s64 	%rd10840, %rd1775, %rd10823;
	mul.hi.u64 	%rd10841, %rd1775, %rd10823;
	add.cc.s64 	%rd10842, %rd10839, %rd10818;
	addc.cc.s64 	%rd10843, %rd10771, 0;
	add.cc.s64 	%rd10844, %rd10842, %rd10840;
	addc.cc.s64 	%rd10845, %rd10843, %rd10841;
	add.s64 	%rd10846, %rd10820, %rd10845;
	setp.lt.u64 	%p1323, %rd10846, %rd10820;
	selp.u64 	%rd10847, 1, 0, %p1323;
	add.s64 	%rd10848, %rd10822, %rd10847;
	mul.lo.s64 	%rd10849, %rd10228, %rd10832;
	mul.lo.s64 	%rd10850, %rd1850, %rd10849;
	mul.hi.u64 	%rd10851, %rd1850, %rd10849;
	add.cc.s64 	%rd10852, %rd10850, %rd10832;
	addc.cc.s64 	%rd10853, %rd10851, 0;
	mul.lo.s64 	%rd10854, %rd1777, %rd10849;
	mul.hi.u64 	%rd10855, %rd1777, %rd10849;
	add.cc.s64 	%rd10856, %rd10853, %rd10838;
	addc.cc.s64 	%rd10857, %rd10771, 0;
	add.cc.s64 	%rd1951, %rd10856, %rd10854;
	addc.cc.s64 	%rd10858, %rd10857, %rd10855;
	mul.lo.s64 	%rd10859, %rd1776, %rd10849;
	mul.hi.u64 	%rd10860, %rd1776, %rd10849;
	add.cc.s64 	%rd10861, %rd10858, %rd10844;
	addc.cc.s64 	%rd10862, %rd10771, 0;
	add.cc.s64 	%rd1952, %rd10861, %rd10859;
	addc.cc.s64 	%rd10863, %rd10862, %rd10860;
	mul.lo.s64 	%rd10864, %rd1775, %rd10849;
	mul.hi.u64 	%rd10865, %rd1775, %rd10849;
	add.cc.s64 	%rd10866, %rd10863, %rd10846;
	addc.cc.s64 	%rd10867, %rd10771, 0;
	add.cc.s64 	%rd1953, %rd10866, %rd10864;
	addc.cc.s64 	%rd10868, %rd10867, %rd10865;
	add.s64 	%rd23311, %rd10848, %rd10868;
	setp.gt.u64 	%p1324, %rd23311, %rd1775;
	@%p1324 bra 	$L__BB0_825;
	setp.lt.u64 	%p1325, %rd23311, %rd1775;
	mov.u64 	%rd23312, %rd1953;
	mov.u64 	%rd23313, %rd1952;
	mov.u64 	%rd23314, %rd1951;
	@%p1325 bra 	$L__BB0_826;
	setp.lt.u64 	%p1326, %rd1776, %rd1953;
	@%p1326 bra 	$L__BB0_825;
	setp.gt.u64 	%p1327, %rd1776, %rd1953;
	mov.u64 	%rd23312, %rd1953;
	mov.u64 	%rd23313, %rd1952;
	mov.u64 	%rd23314, %rd1951;
	@%p1327 bra 	$L__BB0_826;
	setp.lt.u64 	%p1328, %rd1777, %rd1952;
	@%p1328 bra 	$L__BB0_825;
	setp.gt.u64 	%p1329, %rd1777, %rd1952;
	setp.gt.u64 	%p1330, %rd1850, %rd1951;
	or.pred  	%p1331, %p1329, %p1330;
	mov.u64 	%rd23312, %rd1953;
	mov.u64 	%rd23313, %rd1952;
	mov.u64 	%rd23314, %rd1951;
	@%p1331 bra 	$L__BB0_826;
$L__BB0_825:
	sub.s64 	%rd23314, %rd1951, %rd1850;
	setp.lt.u64 	%p1332, %rd1951, %rd1850;
	selp.u64 	%rd10869, 1, 0, %p1332;
	add.s64 	%rd10870, %rd1777, %rd10869;
	sub.s64 	%rd23313, %rd1952, %rd10870;
	setp.lt.u64 	%p1333, %rd1952, %rd10870;
	selp.u64 	%rd10871, 1, 0, %p1333;
	add.s64 	%rd10872, %rd1776, %rd10871;
	sub.s64 	%rd23312, %rd1953, %rd10872;
	setp.lt.u64 	%p1334, %rd1953, %rd10872;
	selp.u64 	%rd10873, 1, 0, %p1334;
	add.s64 	%rd10874, %rd1775, %rd10873;
	sub.s64 	%rd23311, %rd23311, %rd10874;
$L__BB0_826:
	sub.s64 	%rd23318, %rd23314, %rd23279;
	setp.lt.u64 	%p1335, %rd23314, %rd23279;
	selp.u64 	%rd10875, 1, 0, %p1335;
	add.s64 	%rd10876, %rd23280, %rd10875;
	sub.s64 	%rd23317, %rd23313, %rd10876;
	setp.lt.u64 	%p1336, %rd23313, %rd10876;
	selp.u64 	%rd10877, 1, 0, %p1336;
	add.s64 	%rd10878, %rd23281, %rd10877;
	sub.s64 	%rd23316, %rd23312, %rd10878;
	setp.lt.u64 	%p1337, %rd23312, %rd10878;
	selp.u64 	%rd10879, 1, 0, %p1337;
	add.s64 	%rd10880, %rd23282, %rd10879;
	sub.s64 	%rd23315, %rd23311, %rd10880;
	setp.ge.u64 	%p1338, %rd23311, %rd10880;
	@%p1338 bra 	$L__BB0_828;
	add.s64 	%rd1967, %rd23318, %rd1850;
	setp.ge.u64 	%p1339, %rd1967, %rd23318;
	setp.lt.u64 	%p1340, %rd1967, %rd23318;
	selp.u64 	%rd10881, 1, 0, %p1340;
	add.s64 	%rd10882, %rd23317, %rd10881;
	add.s64 	%rd1968, %rd10882, %rd1777;
	setp.lt.u64 	%p1341, %rd1968, %rd23317;
	setp.eq.s64 	%p1342, %rd1968, %rd23317;
	selp.u32 	%r480, -1, 0, %p1342;
	selp.u32 	%r481, -1, 0, %p1341;
	selp.b32 	%r482, %r481, %r480, %p1339;
	and.b32  	%r484, %r482, 1;
	setp.eq.b32 	%p1343, %r484, 1;
	or.pred  	%p1344, %p1341, %p1343;
	selp.u64 	%rd10883, 1, 0, %p1344;
	add.s64 	%rd10884, %rd23316, %rd10883;
	add.s64 	%rd1969, %rd10884, %rd1776;
	setp.ge.u64 	%p1345, %rd1969, %rd23316;
	setp.lt.u64 	%p1346, %rd1969, %rd23316;
	setp.eq.s64 	%p1347, %rd1969, %rd23316;
	selp.u32 	%r485, -1, 0, %p1346;
	selp.u32 	%r486, -1, 0, %p1347;
	selp.b32 	%r487, %r486, %r485, %p1344;
	selp.b32 	%r488, %r487, %r485, %p1345;
	cvt.u64.u32 	%rd10885, %r488;
	and.b64  	%rd10886, %rd10885, 1;
	add.s64 	%rd10887, %rd23315, %rd10886;
	add.s64 	%rd23315, %rd10887, %rd1775;
	mov.u64 	%rd23316, %rd1969;
	mov.u64 	%rd23317, %rd1968;
	mov.u64 	%rd23318, %rd1967;
$L__BB0_828:
	sub.s64 	%rd22998, %rd23318, %rd23279;
	setp.lt.u64 	%p1348, %rd23318, %rd23279;
	selp.u64 	%rd10888, 1, 0, %p1348;
	add.s64 	%rd10889, %rd23280, %rd10888;
	sub.s64 	%rd22997, %rd23317, %rd10889;
	setp.lt.u64 	%p1349, %rd23317, %rd10889;
	selp.u64 	%rd10890, 1, 0, %p1349;
	add.s64 	%rd10891, %rd23281, %rd10890;
	sub.s64 	%rd22996, %rd23316, %rd10891;
	setp.lt.u64 	%p1350, %rd23316, %rd10891;
	selp.u64 	%rd10892, 1, 0, %p1350;
	add.s64 	%rd10893, %rd23282, %rd10892;
	sub.s64 	%rd22995, %rd23315, %rd10893;
	setp.ge.u64 	%p1351, %rd23315, %rd10893;
	@%p1351 bra 	$L__BB0_830;
	add.s64 	%rd1979, %rd22998, %rd1850;
	setp.ge.u64 	%p1352, %rd1979, %rd22998;
	setp.lt.u64 	%p1353, %rd1979, %rd22998;
	selp.u64 	%rd10894, 1, 0, %p1353;
	add.s64 	%rd10895, %rd22997, %rd10894;
	add.s64 	%rd1980, %rd10895, %rd1777;
	setp.lt.u64 	%p1354, %rd1980, %rd22997;
	setp.eq.s64 	%p1355, %rd1980, %rd22997;
	selp.u32 	%r489, -1, 0, %p1355;
	selp.u32 	%r490, -1, 0, %p1354;
	selp.b32 	%r491, %r490, %r489, %p1352;
	and.b32  	%r493, %r491, 1;
	setp.eq.b32 	%p1356, %r493, 1;
	or.pred  	%p1357, %p1354, %p1356;
	selp.u64 	%rd10896, 1, 0, %p1357;
	add.s64 	%rd10897, %rd22996, %rd10896;
	add.s64 	%rd1981, %rd10897, %rd1776;
	setp.ge.u64 	%p1358, %rd1981, %rd22996;
	setp.lt.u64 	%p1359, %rd1981, %rd22996;
	setp.eq.s64 	%p1360, %rd1981, %rd22996;
	selp.u32 	%r494, -1, 0, %p1359;
	selp.u32 	%r495, -1, 0, %p1360;
	selp.b32 	%r496, %r495, %r494, %p1357;
	selp.b32 	%r497, %r496, %r494, %p1358;
	cvt.u64.u32 	%rd10898, %r497;
	and.b64  	%rd10899, %rd10898, 1;
	add.s64 	%rd10900, %rd22995, %rd10899;
	add.s64 	%rd22995, %rd10900, %rd1775;
	mov.u64 	%rd22996, %rd1981;
	mov.u64 	%rd22997, %rd1980;
	mov.u64 	%rd22998, %rd1979;
$L__BB0_830:
	sub.s64 	%rd23323, %rd23279, %rd22998;
	setp.lt.u64 	%p1361, %rd23279, %rd22998;
	selp.u64 	%rd10901, 1, 0, %p1361;
	add.s64 	%rd10902, %rd22997, %rd10901;
	sub.s64 	%rd23324, %rd23280, %rd10902;
	setp.lt.u64 	%p1362, %rd23280, %rd10902;
	selp.u64 	%rd10903, 1, 0, %p1362;
	add.s64 	%rd10904, %rd22996, %rd10903;
	sub.s64 	%rd23325, %rd23281, %rd10904;
	setp.lt.u64 	%p1363, %rd23281, %rd10904;
	selp.u64 	%rd10905, 1, 0, %p1363;
	add.s64 	%rd10906, %rd22995, %rd10905;
	sub.s64 	%rd23326, %rd23282, %rd10906;
	setp.ge.u64 	%p1364, %rd23282, %rd10906;
	@%p1364 bra 	$L__BB0_832;
	add.s64 	%rd1991, %rd23323, %rd1850;
	setp.ge.u64 	%p1365, %rd1991, %rd23323;
	setp.lt.u64 	%p1366, %rd1991, %rd23323;
	selp.u64 	%rd10907, 1, 0, %p1366;
	add.s64 	%rd10908, %rd23324, %rd10907;
	add.s64 	%rd1992, %rd10908, %rd1777;
	setp.lt.u64 	%p1367, %rd1992, %rd23324;
	setp.eq.s64 	%p1368, %rd1992, %rd23324;
	selp.u32 	%r498, -1, 0, %p1368;
	selp.u32 	%r499, -1, 0, %p1367;
	selp.b32 	%r500, %r499, %r498, %p1365;
	and.b32  	%r502, %r500, 1;
	setp.eq.b32 	%p1369, %r502, 1;
	or.pred  	%p1370, %p1367, %p1369;
	selp.u64 	%rd10909, 1, 0, %p1370;
	add.s64 	%rd10910, %rd23325, %rd10909;
	add.s64 	%rd1993, %rd10910, %rd1776;
	setp.ge.u64 	%p1371, %rd1993, %rd23325;
	setp.lt.u64 	%p1372, %rd1993, %rd23325;
	setp.eq.s64 	%p1373, %rd1993, %rd23325;
	selp.u32 	%r503, -1, 0, %p1372;
	selp.u32 	%r504, -1, 0, %p1373;
	selp.b32 	%r505, %r504, %r503, %p1370;
	selp.b32 	%r506, %r505, %r503, %p1371;
	cvt.u64.u32 	%rd10911, %r506;
	and.b64  	%rd10912, %rd10911, 1;
	add.s64 	%rd10913, %rd23326, %rd10912;
	add.s64 	%rd23326, %rd10913, %rd1775;
	mov.u64 	%rd23323, %rd1991;
	mov.u64 	%rd23324, %rd1992;
	mov.u64 	%rd23325, %rd1993;
$L__BB0_832:
	ld.const.u64 	%rd2001, [P_CONST+8];
	ld.const.u64 	%rd2002, [P_CONST];
	shr.u64 	%rd10914, %rd23323, 32;
	and.b64  	%rd10915, %rd23323, 4294967295;
	mul.lo.s64 	%rd10916, %rd10915, %rd1943;
	mul.lo.s64 	%rd10917, %rd10914, %rd1943;
	mul.lo.s64 	%rd10918, %rd10915, %rd1944;
	shr.u64 	%rd10919, %rd10916, 32;
	and.b64  	%rd10920, %rd10917, 4294967295;
	add.s64 	%rd10921, %rd10919, %rd10920;
	and.b64  	%rd10922, %rd10918, 4294967295;
	add.s64 	%rd10923, %rd10921, %rd10922;
	shr.u64 	%rd10924, %rd10917, 32;
	mad.lo.s64 	%rd10925, %rd10914, %rd1944, %rd10924;
	shr.u64 	%rd10926, %rd10918, 32;
	add.s64 	%rd10927, %rd10925, %rd10926;
	shr.u64 	%rd10928, %rd10923, 32;
	shl.b64 	%rd10929, %rd10923, 32;
	and.b64  	%rd10930, %rd10916, 4294967295;
	or.b64  	%rd10931, %rd10929, %rd10930;
	add.s64 	%rd10932, %rd10927, %rd10928;
	shr.u64 	%rd10933, %rd23324, 32;
	and.b64  	%rd10934, %rd23324, 4294967295;
	mul.lo.s64 	%rd10935, %rd10934, %rd1943;
	mul.lo.s64 	%rd10936, %rd10933, %rd1943;
	mul.lo.s64 	%rd10937, %rd10934, %rd1944;
	shr.u64 	%rd10938, %rd10935, 32;
	and.b64  	%rd10939, %rd10936, 4294967295;
	add.s64 	%rd10940, %rd10938, %rd10939;
	and.b64  	%rd10941, %rd10937, 4294967295;
	add.s64 	%rd10942, %rd10940, %rd10941;
	shr.u64 	%rd10943, %rd10936, 32;
	mad.lo.s64 	%rd10944, %rd10933, %rd1944, %rd10943;
	shr.u64 	%rd10945, %rd10937, 32;
	add.s64 	%rd10946, %rd10944, %rd10945;
	shr.u64 	%rd10947, %rd10942, 32;
	shl.b64 	%rd10948, %rd10942, 32;
	and.b64  	%rd10949, %rd10935, 4294967295;
	or.b64  	%rd10950, %rd10948, %rd10949;
	add.s64 	%rd10951, %rd10946, %rd10947;
	shr.u64 	%rd10952, %rd23325, 32;
	and.b64  	%rd10953, %rd23325, 4294967295;
	mul.lo.s64 	%rd10954, %rd10953, %rd1943;
	mul.lo.s64 	%rd10955, %rd10952, %rd1943;
	mul.lo.s64 	%rd10956, %rd10953, %rd1944;
	shr.u64 	%rd10957, %rd10954, 32;
	and.b64  	%rd10958, %rd10955, 4294967295;
	add.s64 	%rd10959, %rd10957, %rd10958;
	and.b64  	%rd10960, %rd10956, 4294967295;
	add.s64 	%rd10961, %rd10959, %rd10960;
	shr.u64 	%rd10962, %rd10955, 32;
	mad.lo.s64 	%rd10963, %rd10952, %rd1944, %rd10962;
	shr.u64 	%rd10964, %rd10956, 32;
	add.s64 	%rd10965, %rd10963, %rd10964;
	shr.u64 	%rd10966, %rd10961, 32;
	shl.b64 	%rd10967, %rd10961, 32;
	and.b64  	%rd10968, %rd10954, 4294967295;
	or.b64  	%rd10969, %rd10967, %rd10968;
	add.s64 	%rd10970, %rd10965, %rd10966;
	shr.u64 	%rd10971, %rd23326, 32;
	and.b64  	%rd10972, %rd23326, 4294967295;
	mul.lo.s64 	%rd10973, %rd10972, %rd1943;
	mul.lo.s64 	%rd10974, %rd10971, %rd1943;
	mul.lo.s64 	%rd10975, %rd10972, %rd1944;
	shr.u64 	%rd10976, %rd10973, 32;
	and.b64  	%rd10977, %rd10974, 4294967295;
	add.s64 	%rd10978, %rd10976, %rd10977;
	and.b64  	%rd10979, %rd10975, 4294967295;
	add.s64 	%rd10980, %rd10978, %rd10979;
	shr.u64 	%rd10981, %rd10974, 32;
	mad.lo.s64 	%rd10982, %rd10971, %rd1944, %rd10981;
	shr.u64 	%rd10983, %rd10975, 32;
	add.s64 	%rd10984, %rd10982, %rd10983;
	shr.u64 	%rd10985, %rd10980, 32;
	shl.b64 	%rd10986, %rd10980, 32;
	and.b64  	%rd10987, %rd10973, 4294967295;
	or.b64  	%rd10988, %rd10986, %rd10987;
	add.s64 	%rd10989, %rd10984, %rd10985;
	mul.lo.s64 	%rd10990, %rd10915, %rd1946;
	mul.lo.s64 	%rd10991, %rd10914, %rd1946;
	mul.lo.s64 	%rd10992, %rd10915, %rd1945;
	shr.u64 	%rd10993, %rd10990, 32;
	and.b64  	%rd10994, %rd10991, 4294967295;
	add.s64 	%rd10995, %rd10993, %rd10994;
	and.b64  	%rd10996, %rd10992, 4294967295;
	add.s64 	%rd10997, %rd10995, %rd10996;
	shr.u64 	%rd10998, %rd10991, 32;
	mad.lo.s64 	%rd10999, %rd10914, %rd1945, %rd10998;
	shr.u64 	%rd11000, %rd10992, 32;
	add.s64 	%rd11001, %rd10999, %rd11000;
	shr.u64 	%rd11002, %rd10997, 32;
	shl.b64 	%rd11003, %rd10997, 32;
	and.b64  	%rd11004, %rd10990, 4294967295;
	or.b64  	%rd11005, %rd11003, %rd11004;
	add.s64 	%rd11006, %rd10950, %rd11005;
	setp.lt.u64 	%p1374, %rd11006, %rd10950;
	selp.u64 	%rd11007, 1, 0, %p1374;
	add.s64 	%rd11008, %rd11001, %rd10951;
	add.s64 	%rd11009, %rd11008, %rd11002;
	add.s64 	%rd11010, %rd11009, %rd11007;
	mul.lo.s64 	%rd11011, %rd10934, %rd1946;
	mul.lo.s64 	%rd11012, %rd10933, %rd1946;
	mul.lo.s64 	%rd11013, %rd10934, %rd1945;
	shr.u64 	%rd11014, %rd11011, 32;
	and.b64  	%rd11015, %rd11012, 4294967295;
	add.s64 	%rd11016, %rd11014, %rd11015;
	and.b64  	%rd11017, %rd11013, 4294967295;
	add.s64 	%rd11018, %rd11016, %rd11017;
	shr.u64 	%rd11019, %rd11012, 32;
	mad.lo.s64 	%rd11020, %rd10933, %rd1945, %rd11019;
	shr.u64 	%rd11021, %rd11013, 32;
	add.s64 	%rd11022, %rd11020, %rd11021;
	shr.u64 	%rd11023, %rd11018, 32;
	shl.b64 	%rd11024, %rd11018, 32;
	and.b64  	%rd11025, %rd11011, 4294967295;
	or.b64  	%rd11026, %rd11024, %rd11025;
	add.s64 	%rd11027, %rd10969, %rd11007;
	add.s64 	%rd11028, %rd11027, %rd11026;
	max.u64 	%rd11029, %rd10969, %rd11027;
	setp.gt.u64 	%p1375, %rd11029, %rd11028;
	selp.u64 	%rd11030, 1, 0, %p1375;
	add.s64 	%rd11031, %rd11022, %rd10970;
	add.s64 	%rd11032, %rd11031, %rd11023;
	add.s64 	%rd11033, %rd11032, %rd11030;
	mul.lo.s64 	%rd11034, %rd10953, %rd1946;
	mul.lo.s64 	%rd11035, %rd10952, %rd1946;
	mul.lo.s64 	%rd11036, %rd10953, %rd1945;
	shr.u64 	%rd11037, %rd11034, 32;
	and.b64  	%rd11038, %rd11035, 4294967295;
	add.s64 	%rd11039, %rd11037, %rd11038;
	and.b64  	%rd11040, %rd11036, 4294967295;
	add.s64 	%rd11041, %rd11039, %rd11040;
	shr.u64 	%rd11042, %rd11035, 32;
	mad.lo.s64 	%rd11043, %rd10952, %rd1945, %rd11042;
	shr.u64 	%rd11044, %rd11036, 32;
	add.s64 	%rd11045, %rd11043, %rd11044;
	shr.u64 	%rd11046, %rd11041, 32;
	shl.b64 	%rd11047, %rd11041, 32;
	and.b64  	%rd11048, %rd11034, 4294967295;
	or.b64  	%rd11049, %rd11047, %rd11048;
	add.s64 	%rd11050, %rd10988, %rd11030;
	add.s64 	%rd11051, %rd11050, %rd11049;
	max.u64 	%rd11052, %rd10988, %rd11050;
	setp.gt.u64 	%p1376, %rd11052, %rd11051;
	selp.u64 	%rd11053, 1, 0, %p1376;
	add.s64 	%rd11054, %rd11045, %rd10989;
	add.s64 	%rd11055, %rd11054, %rd11046;
	add.s64 	%rd11056, %rd11055, %rd11053;
	mul.lo.s64 	%rd11057, %rd10915, %rd1948;
	mul.lo.s64 	%rd11058, %rd10914, %rd1948;
	mul.lo.s64 	%rd11059, %rd10915, %rd1947;
	shr.u64 	%rd11060, %rd11057, 32;
	and.b64  	%rd11061, %rd11058, 4294967295;
	add.s64 	%rd11062, %rd11060, %rd11061;
	and.b64  	%rd11063, %rd11059, 4294967295;
	add.s64 	%rd11064, %rd11062, %rd11063;
	shr.u64 	%rd11065, %rd11058, 32;
	mad.lo.s64 	%rd11066, %rd10914, %rd1947, %rd11065;
	shr.u64 	%rd11067, %rd11059, 32;
	add.s64 	%rd11068, %rd11066, %rd11067;
	shr.u64 	%rd11069, %rd11064, 32;
	shl.b64 	%rd11070, %rd11064, 32;
	and.b64  	%rd11071, %rd11057, 4294967295;
	or.b64  	%rd11072, %rd11070, %rd11071;
	add.s64 	%rd11073, %rd11028, %rd11072;
	setp.lt.u64 	%p1377, %rd11073, %rd11028;
	selp.u64 	%rd11074, 1, 0, %p1377;
	add.s64 	%rd11075, %rd11068, %rd11033;
	add.s64 	%rd11076, %rd11075, %rd11069;
	add.s64 	%rd11077, %rd11076, %rd11074;
	mul.lo.s64 	%rd11078, %rd10934, %rd1948;
	mul.lo.s64 	%rd11079, %rd10933, %rd1948;
	mul.lo.s64 	%rd11080, %rd10934, %rd1947;
	shr.u64 	%rd11081, %rd11078, 32;
	and.b64  	%rd11082, %rd11079, 4294967295;
	add.s64 	%rd11083, %rd11081, %rd11082;
	and.b64  	%rd11084, %rd11080, 4294967295;
	add.s64 	%rd11085, %rd11083, %rd11084;
	shr.u64 	%rd11086, %rd11079, 32;
	mad.lo.s64 	%rd11087, %rd10933, %rd1947, %rd11086;
	shr.u64 	%rd11088, %rd11080, 32;
	add.s64 	%rd11089, %rd11087, %rd11088;
	shr.u64 	%rd11090, %rd11085, 32;
	shl.b64 	%rd11091, %rd11085, 32;
	and.b64  	%rd11092, %rd11078, 4294967295;
	or.b64  	%rd11093, %rd11091, %rd11092;
	add.s64 	%rd11094, %rd11051, %rd11074;
	add.s64 	%rd11095, %rd11094, %rd11093;
	max.u64 	%rd11096, %rd11051, %rd11094;
	setp.gt.u64 	%p1378, %rd11096, %rd11095;
	selp.u64 	%rd11097, 1, 0, %p1378;
	add.s64 	%rd11098, %rd11089, %rd11056;
	add.s64 	%rd11099, %rd11098, %rd11090;
	add.s64 	%rd11100, %rd11099, %rd11097;
	mul.lo.s64 	%rd11101, %rd10915, %rd1950;
	mul.lo.s64 	%rd11102, %rd10914, %rd1950;
	mul.lo.s64 	%rd11103, %rd10915, %rd1949;
	shr.u64 	%rd11104, %rd11101, 32;
	and.b64  	%rd11105, %rd11102, 4294967295;
	add.s64 	%rd11106, %rd11104, %rd11105;
	and.b64  	%rd11107, %rd11103, 4294967295;
	add.s64 	%rd11108, %rd11106, %rd11107;
	shr.u64 	%rd11109, %rd11102, 32;
	mad.lo.s64 	%rd11110, %rd10914, %rd1949, %rd11109;
	shr.u64 	%rd11111, %rd11103, 32;
	add.s64 	%rd11112, %rd11110, %rd11111;
	shr.u64 	%rd11113, %rd11108, 32;
	shl.b64 	%rd11114, %rd11108, 32;
	and.b64  	%rd11115, %rd11101, 4294967295;
	or.b64  	%rd11116, %rd11114, %rd11115;
	add.s64 	%rd11117, %rd11095, %rd11116;
	setp.lt.u64 	%p1379, %rd11117, %rd11095;
	selp.u64 	%rd11118, 1, 0, %p1379;
	add.s64 	%rd11119, %rd11112, %rd11100;
	add.s64 	%rd11120, %rd11119, %rd11113;
	add.s64 	%rd11121, %rd11120, %rd11118;
	ld.const.u64 	%rd11122, [MU_P];
	mul.lo.s64 	%rd11123, %rd11122, %rd10931;
	mul.lo.s64 	%rd11124, %rd2002, %rd11123;
	mul.hi.u64 	%rd11125, %rd2002, %rd11123;
	add.cc.s64 	%rd11126, %rd11124, %rd10931;
	addc.cc.s64 	%rd11127, %rd11125, 0;
	mul.lo.s64 	%rd11128, %rd2001, %rd11123;
	mul.hi.u64 	%rd11129, %rd2001, %rd11123;
	mov.b64 	%rd11130, 0;
	add.cc.s64 	%rd11131, %rd11127, %rd11006;
	addc.cc.s64 	%rd11132, %rd11130, 0;
	add.cc.s64 	%rd11133, %rd11131, %rd11128;
	addc.cc.s64 	%rd11134, %rd11132, %rd11129;
	mul.lo.s64 	%rd11135, %rd1776, %rd11123;
	mul.hi.u64 	%rd11136, %rd1776, %rd11123;
	add.cc.s64 	%rd11137, %rd11134, %rd11073;
	addc.cc.s64 	%rd11138, %rd11130, 0;
	add.cc.s64 	%rd11139, %rd11137, %rd11135;
	addc.cc.s64 	%rd11140, %rd11138, %rd11136;
	mul.lo.s64 	%rd11141, %rd1775, %rd11123;
	mul.hi.u64 	%rd11142, %rd1775, %rd11123;
	add.cc.s64 	%rd11143, %rd11140, %rd11117;
	addc.cc.s64 	%rd11144, %rd11130, 0;
	add.cc.s64 	%rd11145, %rd11143, %rd11141;
	addc.cc.s64 	%rd11146, %rd11144, %rd11142;
	add.s64 	%rd11147, %rd10932, %rd11146;
	setp.lt.u64 	%p1380, %rd11147, %rd10932;
	selp.u64 	%rd11148, 1, 0, %p1380;
	add.s64 	%rd11149, %rd11010, %rd11148;
	setp.lt.u64 	%p1381, %rd11149, %rd11010;
	selp.u64 	%rd11150, 1, 0, %p1381;
	add.s64 	%rd11151, %rd11077, %rd11150;
	setp.lt.u64 	%p1382, %rd11151, %rd11077;
	selp.u64 	%rd11152, 1, 0, %p1382;
	add.s64 	%rd11153, %rd11121, %rd11152;
	mul.lo.s64 	%rd11154, %rd11122, %rd11133;
	mul.lo.s64 	%rd11155, %rd2002, %rd11154;
	mul.hi.u64 	%rd11156, %rd2002, %rd11154;
	add.cc.s64 	%rd11157, %rd11155, %rd11133;
	addc.cc.s64 	%rd11158, %rd11156, 0;
	mul.lo.s64 	%rd11159, %rd2001, %rd11154;
	mul.hi.u64 	%rd11160, %rd2001, %rd11154;
	add.cc.s64 	%rd11161, %rd11158, %rd11139;
	addc.cc.s64 	%rd11162, %rd11130, 0;
	add.cc.s64 	%rd11163, %rd11161, %rd11159;
	addc.cc.s64 	%rd11164, %rd11162, %rd11160;
	mul.lo.s64 	%rd11165, %rd1776, %rd11154;
	mul.hi.u64 	%rd11166, %rd1776, %rd11154;
	add.cc.s64 	%rd11167, %rd11164, %rd11145;
	addc.cc.s64 	%rd11168, %rd11130, 0;
	add.cc.s64 	%rd11169, %rd11167, %rd11165;
	addc.cc.s64 	%rd11170, %rd11168, %rd11166;
	mul.lo.s64 	%rd11171, %rd1775, %rd11154;
	mul.hi.u64 	%rd11172, %rd1775, %rd11154;
	add.cc.s64 	%rd11173, %rd11170, %rd11147;
	addc.cc.s64 	%rd11174, %rd11130, 0;
	add.cc.s64 	%rd11175, %rd11173, %rd11171;
	addc.cc.s64 	%rd11176, %rd11174, %rd11172;
	add.s64 	%rd11177, %rd11149, %rd11176;
	setp.lt.u64 	%p1383, %rd11177, %rd11149;
	selp.u64 	%rd11178, 1, 0, %p1383;
	add.s64 	%rd11179, %rd11151, %rd11178;
	setp.lt.u64 	%p1384, %rd11179, %rd11151;
	selp.u64 	%rd11180, 1, 0, %p1384;
	add.s64 	%rd11181, %rd11153, %rd11180;
	mul.lo.s64 	%rd11182, %rd11122, %rd11163;
	mul.lo.s64 	%rd11183, %rd2002, %rd11182;
	mul.hi.u64 	%rd11184, %rd2002, %rd11182;
	add.cc.s64 	%rd11185, %rd11183, %rd11163;
	addc.cc.s64 	%rd11186, %rd11184, 0;
	mul.lo.s64 	%rd11187, %rd2001, %rd11182;
	mul.hi.u64 	%rd11188, %rd2001, %rd11182;
	add.cc.s64 	%rd11189, %rd11186, %rd11169;
	addc.cc.s64 	%rd11190, %rd11130, 0;
	add.cc.s64 	%rd11191, %rd11189, %rd11187;
	addc.cc.s64 	%rd11192, %rd11190, %rd11188;
	mul.lo.s64 	%rd11193, %rd1776, %rd11182;
	mul.hi.u64 	%rd11194, %rd1776, %rd11182;
	add.cc.s64 	%rd11195, %rd11192, %rd11175;
	addc.cc.s64 	%rd11196, %rd11130, 0;
	add.cc.s64 	%rd11197, %rd11195, %rd11193;
	addc.cc.s64 	%rd11198, %rd11196, %rd11194;
	mul.lo.s64 	%rd11199, %rd1775, %rd11182;
	mul.hi.u64 	%rd11200, %rd1775, %rd11182;
	add.cc.s64 	%rd11201, %rd11198, %rd11177;
	addc.cc.s64 	%rd11202, %rd11130, 0;
	add.cc.s64 	%rd11203, %rd11201, %rd11199;
	addc.cc.s64 	%rd11204, %rd11202, %rd11200;
	add.s64 	%rd11205, %rd11179, %rd11204;
	setp.lt.u64 	%p1385, %rd11205, %rd11179;
	selp.u64 	%rd11206, 1, 0, %p1385;
	add.s64 	%rd11207, %rd11181, %rd11206;
	mul.lo.s64 	%rd11208, %rd11122, %rd11191;
	mul.lo.s64 	%rd11209, %rd2002, %rd11208;
	mul.hi.u64 	%rd11210, %rd2002, %rd11208;
	add.cc.s64 	%rd11211, %rd11209, %rd11191;
	addc.cc.s64 	%rd11212, %rd11210, 0;
	mul.lo.s64 	%rd11213, %rd2001, %rd11208;
	mul.hi.u64 	%rd11214, %rd2001, %rd11208;
	add.cc.s64 	%rd11215, %rd11212, %rd11197;
	addc.cc.s64 	%rd11216, %rd11130, 0;
	add.cc.s64 	%rd2003, %rd11215, %rd11213;
	addc.cc.s64 	%rd11217, %rd11216, %rd11214;
	mul.lo.s64 	%rd11218, %rd1776, %rd11208;
	mul.hi.u64 	%rd11219, %rd1776, %rd11208;
	add.cc.s64 	%rd11220, %rd11217, %rd11203;
	addc.cc.s64 	%rd11221, %rd11130, 0;
	add.cc.s64 	%rd2004, %rd11220, %rd11218;
	addc.cc.s64 	%rd11222, %rd11221, %rd11219;
	mul.lo.s64 	%rd11223, %rd1775, %rd11208;
	mul.hi.u64 	%rd11224, %rd1775, %rd11208;
	add.cc.s64 	%rd11225, %rd11222, %rd11205;
	addc.cc.s64 	%rd11226, %rd11130, 0;
	add.cc.s64 	%rd2005, %rd11225, %rd11223;
	addc.cc.s64 	%rd11227, %rd11226, %rd11224;
	add.s64 	%rd23327, %rd11207, %rd11227;
	setp.gt.u64 	%p1386, %rd23327, %rd1775;
	@%p1386 bra 	$L__BB0_838;
	setp.lt.u64 	%p1387, %rd23327, %rd1775;
	mov.u64 	%rd23328, %rd2005;
	mov.u64 	%rd23329, %rd2004;
	mov.u64 	%rd23330, %rd2003;
	@%p1387 bra 	$L__BB0_839;
	setp.lt.u64 	%p1388, %rd1776, %rd2005;
	@%p1388 bra 	$L__BB0_838;
	setp.gt.u64 	%p1389, %rd1776, %rd2005;
	mov.u64 	%rd23328, %rd2005;
	mov.u64 	%rd23329, %rd2004;
	mov.u64 	%rd23330, %rd2003;
	@%p1389 bra 	$L__BB0_839;
	setp.lt.u64 	%p1390, %rd2001, %rd2004;
	@%p1390 bra 	$L__BB0_838;
	setp.gt.u64 	%p1391, %rd2001, %rd2004;
	setp.gt.u64 	%p1392, %rd2002, %rd2003;
	or.pred  	%p1393, %p1391, %p1392;
	mov.u64 	%rd23328, %rd2005;
	mov.u64 	%rd23329, %rd2004;
	mov.u64 	%rd23330, %rd2003;
	@%p1393 bra 	$L__BB0_839;
$L__BB0_838:
	sub.s64 	%rd23330, %rd2003, %rd2002;
	setp.lt.u64 	%p1394, %rd2003, %rd2002;
	selp.u64 	%rd11228, 1, 0, %p1394;
	add.s64 	%rd11229, %rd2001, %rd11228;
	sub.s64 	%rd23329, %rd2004, %rd11229;
	setp.lt.u64 	%p1395, %rd2004, %rd11229;
	selp.u64 	%rd11230, 1, 0, %p1395;
	add.s64 	%rd11231, %rd1776, %rd11230;
	sub.s64 	%rd23328, %rd2005, %rd11231;
	setp.lt.u64 	%p1396, %rd2005, %rd11231;
	selp.u64 	%rd11232, 1, 0, %p1396;
	add.s64 	%rd11233, %rd1775, %rd11232;
	sub.s64 	%rd23327, %rd23327, %rd11233;
$L__BB0_839:
	sub.s64 	%rd22994, %rd23330, %rd23295;
	setp.lt.u64 	%p1397, %rd23330, %rd23295;
	selp.u64 	%rd11234, 1, 0, %p1397;
	add.s64 	%rd11235, %rd23296, %rd11234;
	sub.s64 	%rd22993, %rd23329, %rd11235;
	setp.lt.u64 	%p1398, %rd23329, %rd11235;
	selp.u64 	%rd11236, 1, 0, %p1398;
	add.s64 	%rd11237, %rd23297, %rd11236;
	sub.s64 	%rd22992, %rd23328, %rd11237;
	setp.lt.u64 	%p1399, %rd23328, %rd11237;
	selp.u64 	%rd11238, 1, 0, %p1399;
	add.s64 	%rd11239, %rd23298, %rd11238;
	sub.s64 	%rd22991, %rd23327, %rd11239;
	setp.ge.u64 	%p1400, %rd23327, %rd11239;
	@%p1400 bra 	$L__BB0_841;
	add.s64 	%rd2019, %rd22994, %rd2002;
	setp.ge.u64 	%p1401, %rd2019, %rd22994;
	setp.lt.u64 	%p1402, %rd2019, %rd22994;
	selp.u64 	%rd11240, 1, 0, %p1402;
	add.s64 	%rd11241, %rd22993, %rd11240;
	add.s64 	%rd2020, %rd11241, %rd2001;
	setp.lt.u64 	%p1403, %rd2020, %rd22993;
	setp.eq.s64 	%p1404, %rd2020, %rd22993;
	selp.u32 	%r507, -1, 0, %p1404;
	selp.u32 	%r508, -1, 0, %p1403;
	selp.b32 	%r509, %r508, %r507, %p1401;
	and.b32  	%r511, %r509, 1;
	setp.eq.b32 	%p1405, %r511, 1;
	or.pred  	%p1406, %p1403, %p1405;
	selp.u64 	%rd11242, 1, 0, %p1406;
	add.s64 	%rd11243, %rd22992, %rd11242;
	add.s64 	%rd2021, %rd11243, %rd1776;
	setp.ge.u64 	%p1407, %rd2021, %rd22992;
	setp.lt.u64 	%p1408, %rd2021, %rd22992;
	setp.eq.s64 	%p1409, %rd2021, %rd22992;
	selp.u32 	%r512, -1, 0, %p1408;
	selp.u32 	%r513, -1, 0, %p1409;
	selp.b32 	%r514, %r513, %r512, %p1406;
	selp.b32 	%r515, %r514, %r512, %p1407;
	cvt.u64.u32 	%rd11244, %r515;
	and.b64  	%rd11245, %rd11244, 1;
	add.s64 	%rd11246, %rd22991, %rd11245;
	add.s64 	%rd22991, %rd11246, %rd1775;
	mov.u64 	%rd22992, %rd2021;
	mov.u64 	%rd22993, %rd2020;
	mov.u64 	%rd22994, %rd2019;
$L__BB0_841:
	and.b64  	%rd11247, %rd22994, 4294967295;
	shr.u64 	%rd11248, %rd22994, 32;
	shr.u64 	%rd11249, %rd56, 32;
	and.b64  	%rd11250, %rd56, 4294967295;
	mul.lo.s64 	%rd11251, %rd11250, %rd11247;
	mul.lo.s64 	%rd11252, %rd11249, %rd11247;
	mul.lo.s64 	%rd11253, %rd11250, %rd11248;
	shr.u64 	%rd11254, %rd11251, 32;
	and.b64  	%rd11255, %rd11252, 4294967295;
	add.s64 	%rd11256, %rd11254, %rd11255;
	and.b64  	%rd11257, %rd11253, 4294967295;
	add.s64 	%rd11258, %rd11256, %rd11257;
	shr.u64 	%rd11259, %rd11252, 32;
	mad.lo.s64 	%rd11260, %rd11249, %rd11248, %rd11259;
	shr.u64 	%rd11261, %rd11253, 32;
	add.s64 	%rd11262, %rd11260, %rd11261;
	shr.u64 	%rd11263, %rd11258, 32;
	shl.b64 	%rd11264, %rd11258, 32;
	and.b64  	%rd11265, %rd11251, 4294967295;
	or.b64  	%rd11266, %rd11264, %rd11265;
	add.s64 	%rd11267, %rd11262, %rd11263;
	shr.u64 	%rd11268, %rd55, 32;
	and.b64  	%rd11269, %rd55, 4294967295;
	mul.lo.s64 	%rd11270, %rd11269, %rd11247;
	mul.lo.s64 	%rd11271, %rd11268, %rd11247;
	mul.lo.s64 	%rd11272, %rd11269, %rd11248;
	shr.u64 	%rd11273, %rd11270, 32;
	and.b64  	%rd11274, %rd11271, 4294967295;
	add.s64 	%rd11275, %rd11273, %rd11274;
	and.b64  	%rd11276, %rd11272, 4294967295;
	add.s64 	%rd11277, %rd11275, %rd11276;
	shr.u64 	%rd11278, %rd11271, 32;
	mad.lo.s64 	%rd11279, %rd11268, %rd11248, %rd11278;
	shr.u64 	%rd11280, %rd11272, 32;
	add.s64 	%rd11281, %rd11279, %rd11280;
	shr.u64 	%rd11282, %rd11277, 32;
	shl.b64 	%rd11283, %rd11277, 32;
	and.b64  	%rd11284, %rd11270, 4294967295;
	or.b64  	%rd11285, %rd11283, %rd11284;
	add.s64 	%rd11286, %rd11281, %rd11282;
	shr.u64 	%rd11287, %rd54, 32;
	and.b64  	%rd11288, %rd54, 4294967295;
	mul.lo.s64 	%rd11289, %rd11288, %rd11247;
	mul.lo.s64 	%rd11290, %rd11287, %rd11247;
	mul.lo.s64 	%rd11291, %rd11288, %rd11248;
	shr.u64 	%rd11292, %rd11289, 32;
	and.b64  	%rd11293, %rd11290, 4294967295;
	add.s64 	%rd11294, %rd11292, %rd11293;
	and.b64  	%rd11295, %rd11291, 4294967295;
	add.s64 	%rd11296, %rd11294, %rd11295;
	shr.u64 	%rd11297, %rd11290, 32;
	mad.lo.s64 	%rd11298, %rd11287, %rd11248, %rd11297;
	shr.u64 	%rd11299, %rd11291, 32;
	add.s64 	%rd11300, %rd11298, %rd11299;
	shr.u64 	%rd11301, %rd11296, 32;
	shl.b64 	%rd11302, %rd11296, 32;
	and.b64  	%rd11303, %rd11289, 4294967295;
	or.b64  	%rd11304, %rd11302, %rd11303;
	add.s64 	%rd11305, %rd11300, %rd11301;
	shr.u64 	%rd11306, %rd53, 32;
	and.b64  	%rd11307, %rd53, 4294967295;
	mul.lo.s64 	%rd11308, %rd11307, %rd11247;
	mul.lo.s64 	%rd11309, %rd11306, %rd11247;
	mul.lo.s64 	%rd11310, %rd11307, %rd11248;
	shr.u64 	%rd11311, %rd11308, 32;
	and.b64  	%rd11312, %rd11309, 4294967295;
	add.s64 	%rd11313, %rd11311, %rd11312;
	and.b64  	%rd11314, %rd11310, 4294967295;
	add.s64 	%rd11315, %rd11313, %rd11314;
	shr.u64 	%rd11316, %rd11309, 32;
	mad.lo.s64 	%rd11317, %rd11306, %rd11248, %rd11316;
	shr.u64 	%rd11318, %rd11310, 32;
	add.s64 	%rd11319, %rd11317, %rd11318;
	shr.u64 	%rd11320, %rd11315, 32;
	shl.b64 	%rd11321, %rd11315, 32;
	and.b64  	%rd11322, %rd11308, 4294967295;
	or.b64  	%rd11323, %rd11321, %rd11322;
	add.s64 	%rd11324, %rd11319, %rd11320;
	and.b64  	%rd11325, %rd22993, 4294967295;
	shr.u64 	%rd11326, %rd22993, 32;
	mul.lo.s64 	%rd11327, %rd11250, %rd11325;
	mul.lo.s64 	%rd11328, %rd11249, %rd11325;
	mul.lo.s64 	%rd11329, %rd11250, %rd11326;
	shr.u64 	%rd11330, %rd11327, 32;
	and.b64  	%rd11331, %rd11328, 4294967295;
	add.s64 	%rd11332, %rd11330, %rd11331;
	and.b64  	%rd11333, %rd11329, 4294967295;
	add.s64 	%rd11334, %rd11332, %rd11333;
	shr.u64 	%rd11335, %rd11328, 32;
	mad.lo.s64 	%rd11336, %rd11249, %rd11326, %rd11335;
	shr.u64 	%rd11337, %rd11329, 32;
	add.s64 	%rd11338, %rd11336, %rd11337;
	shr.u64 	%rd11339, %rd11334, 32;
	shl.b64 	%rd11340, %rd11334, 32;
	and.b64  	%rd11341, %rd11327, 4294967295;
	or.b64  	%rd11342, %rd11340, %rd11341;
	add.s64 	%rd11343, %rd11285, %rd11342;
	setp.lt.u64 	%p1410, %rd11343, %rd11285;
	selp.u64 	%rd11344, 1, 0, %p1410;
	add.s64 	%rd11345, %rd11338, %rd11286;
	add.s64 	%rd11346, %rd11345, %rd11339;
	add.s64 	%rd11347, %rd11346, %rd11344;
	mul.lo.s64 	%rd11348, %rd11269, %rd11325;
	mul.lo.s64 	%rd11349, %rd11268, %rd11325;
	mul.lo.s64 	%rd11350, %rd11269, %rd11326;
	shr.u64 	%rd11351, %rd11348, 32;
	and.b64  	%rd11352, %rd11349, 4294967295;
	add.s64 	%rd11353, %rd11351, %rd11352;
	and.b64  	%rd11354, %rd11350, 4294967295;
	add.s64 	%rd11355, %rd11353, %rd11354;
	shr.u64 	%rd11356, %rd11349, 32;
	mad.lo.s64 	%rd11357, %rd11268, %rd11326, %rd11356;
	shr.u64 	%rd11358, %rd11350, 32;
	add.s64 	%rd11359, %rd11357, %rd11358;
	shr.u64 	%rd11360, %rd11355, 32;
	shl.b64 	%rd11361, %rd11355, 32;
	and.b64  	%rd11362, %rd11348, 4294967295;
	or.b64  	%rd11363, %rd11361, %rd11362;
	add.s64 	%rd11364, %rd11304, %rd11344;
	add.s64 	%rd11365, %rd11364, %rd11363;
	max.u64 	%rd11366, %rd11304, %rd11364;
	setp.gt.u64 	%p1411, %rd11366, %rd11365;
	selp.u64 	%rd11367, 1, 0, %p1411;
	add.s64 	%rd11368, %rd11359, %rd11305;
	add.s64 	%rd11369, %rd11368, %rd11360;
	add.s64 	%rd11370, %rd11369, %rd11367;
	mul.lo.s64 	%rd11371, %rd11288, %rd11325;
	mul.lo.s64 	%rd11372, %rd11287, %rd11325;
	mul.lo.s64 	%rd11373, %rd11288, %rd11326;
	shr.u64 	%rd11374, %rd11371, 32;
	and.b64  	%rd11375, %rd11372, 4294967295;
	add.s64 	%rd11376, %rd11374, %rd11375;
	and.b64  	%rd11377, %rd11373, 4294967295;
	add.s64 	%rd11378, %rd11376, %rd11377;
	shr.u64 	%rd11379, %rd11372, 32;
	mad.lo.s64 	%rd11380, %rd11287, %rd11326, %rd11379;
	shr.u64 	%rd11381, %rd11373, 32;
	add.s64 	%rd11382, %rd11380, %rd11381;
	shr.u64 	%rd11383, %rd11378, 32;
	shl.b64 	%rd11384, %rd11378, 32;
	and.b64  	%rd11385, %rd11371, 4294967295;
	or.b64  	%rd11386, %rd11384, %rd11385;
	add.s64 	%rd11387, %rd11323, %rd11367;
	add.s64 	%rd11388, %rd11387, %rd11386;
	max.u64 	%rd11389, %rd11323, %rd11387;
	setp.gt.u64 	%p1412, %rd11389, %rd11388;
	selp.u64 	%rd11390, 1, 0, %p1412;
	add.s64 	%rd11391, %rd11382, %rd11324;
	add.s64 	%rd11392, %rd11391, %rd11383;
	add.s64 	%rd11393, %rd11392, %rd11390;
	and.b64  	%rd11394, %rd22992, 4294967295;
	shr.u64 	%rd11395, %rd22992, 32;
	mul.lo.s64 	%rd11396, %rd11250, %rd11394;
	mul.lo.s64 	%rd11397, %rd11249, %rd11394;
	mul.lo.s64 	%rd11398, %rd11250, %rd11395;
	shr.u64 	%rd11399, %rd11396, 32;
	and.b64  	%rd11400, %rd11397, 4294967295;
	add.s64 	%rd11401, %rd11399, %rd11400;
	and.b64  	%rd11402, %rd11398, 4294967295;
	add.s64 	%rd11403, %rd11401, %rd11402;
	shr.u64 	%rd11404, %rd11397, 32;
	mad.lo.s64 	%rd11405, %rd11249, %rd11395, %rd11404;
	shr.u64 	%rd11406, %rd11398, 32;
	add.s64 	%rd11407, %rd11405, %rd11406;
	shr.u64 	%rd11408, %rd11403, 32;
	shl.b64 	%rd11409, %rd11403, 32;
	and.b64  	%rd11410, %rd11396, 4294967295;
	or.b64  	%rd11411, %rd11409, %rd11410;
	add.s64 	%rd11412, %rd11365, %rd11411;
	setp.lt.u64 	%p1413, %rd11412, %rd11365;
	selp.u64 	%rd11413, 1, 0, %p1413;
	add.s64 	%rd11414, %rd11407, %rd11370;
	add.s64 	%rd11415, %rd11414, %rd11408;
	add.s64 	%rd11416, %rd11415, %rd11413;
	mul.lo.s64 	%rd11417, %rd11269, %rd11394;
	mul.lo.s64 	%rd11418, %rd11268, %rd11394;
	mul.lo.s64 	%rd11419, %rd11269, %rd11395;
	shr.u64 	%rd11420, %rd11417, 32;
	and.b64  	%rd11421, %rd11418, 4294967295;
	add.s64 	%rd11422, %rd11420, %rd11421;
	and.b64  	%rd11423, %rd11419, 4294967295;
	add.s64 	%rd11424, %rd11422, %rd11423;
	shr.u64 	%rd11425, %rd11418, 32;
	mad.lo.s64 	%rd11426, %rd11268, %rd11395, %rd11425;
	shr.u64 	%rd11427, %rd11419, 32;
	add.s64 	%rd11428, %rd11426, %rd11427;
	shr.u64 	%rd11429, %rd11424, 32;
	shl.b64 	%rd11430, %rd11424, 32;
	and.b64  	%rd11431, %rd11417, 4294967295;
	or.b64  	%rd11432, %rd11430, %rd11431;
	add.s64 	%rd11433, %rd11388, %rd11413;
	add.s64 	%rd11434, %rd11433, %rd11432;
	max.u64 	%rd11435, %rd11388, %rd11433;
	setp.gt.u64 	%p1414, %rd11435, %rd11434;
	selp.u64 	%rd11436, 1, 0, %p1414;
	add.s64 	%rd11437, %rd11428, %rd11393;
	add.s64 	%rd11438, %rd11437, %rd11429;
	add.s64 	%rd11439, %rd11438, %rd11436;
	and.b64  	%rd11440, %rd22991, 4294967295;
	shr.u64 	%rd11441, %rd22991, 32;
	mul.lo.s64 	%rd11442, %rd11250, %rd11440;
	mul.lo.s64 	%rd11443, %rd11249, %rd11440;
	mul.lo.s64 	%rd11444, %rd11250, %rd11441;
	shr.u64 	%rd11445, %rd11442, 32;
	and.b64  	%rd11446, %rd11443, 4294967295;
	add.s64 	%rd11447, %rd11445, %rd11446;
	and.b64  	%rd11448, %rd11444, 4294967295;
	add.s64 	%rd11449, %rd11447, %rd11448;
	shr.u64 	%rd11450, %rd11443, 32;
	mad.lo.s64 	%rd11451, %rd11249, %rd11441, %rd11450;
	shr.u64 	%rd11452, %rd11444, 32;
	add.s64 	%rd11453, %rd11451, %rd11452;
	shr.u64 	%rd11454, %rd11449, 32;
	shl.b64 	%rd11455, %rd11449, 32;
	and.b64  	%rd11456, %rd11442, 4294967295;
	or.b64  	%rd11457, %rd11455, %rd11456;
	add.s64 	%rd11458, %rd11434, %rd11457;
	setp.lt.u64 	%p1415, %rd11458, %rd11434;
	selp.u64 	%rd11459, 1, 0, %p1415;
	add.s64 	%rd11460, %rd11453, %rd11439;
	add.s64 	%rd11461, %rd11460, %rd11454;
	add.s64 	%rd11462, %rd11461, %rd11459;
	mul.lo.s64 	%rd11464, %rd11122, %rd11266;
	mul.lo.s64 	%rd11465, %rd2002, %rd11464;
	mul.hi.u64 	%rd11466, %rd2002, %rd11464;
	add.cc.s64 	%rd11467, %rd11465, %rd11266;
	addc.cc.s64 	%rd11468, %rd11466, 0;
	mul.lo.s64 	%rd11469, %rd2001, %rd11464;
	mul.hi.u64 	%rd11470, %rd2001, %rd11464;
	mov.b64 	%rd11471, 0;
	add.cc.s64 	%rd11472, %rd11468, %rd11343;
	addc.cc.s64 	%rd11473, %rd11471, 0;
	add.cc.s64 	%rd11474, %rd11472, %rd11469;
	addc.cc.s64 	%rd11475, %rd11473, %rd11470;
	mul.lo.s64 	%rd11476, %rd1776, %rd11464;
	mul.hi.u64 	%rd11477, %rd1776, %rd11464;
	add.cc.s64 	%rd11478, %rd11475, %rd11412;
	addc.cc.s64 	%rd11479, %rd11471, 0;
	add.cc.s64 	%rd11480, %rd11478, %rd11476;
	addc.cc.s64 	%rd11481, %rd11479, %rd11477;
	mul.lo.s64 	%rd11482, %rd1775, %rd11464;
	mul.hi.u64 	%rd11483, %rd1775, %rd11464;
	add.cc.s64 	%rd11484, %rd11481, %rd11458;
	addc.cc.s64 	%rd11485, %rd11471, 0;
	add.cc.s64 	%rd11486, %rd11484, %rd11482;
	addc.cc.s64 	%rd11487, %rd11485, %rd11483;
	add.s64 	%rd11488, %rd11267, %rd11487;
	setp.lt.u64 	%p1416, %rd11488, %rd11267;
	selp.u64 	%rd11489, 1, 0, %p1416;
	add.s64 	%rd11490, %rd11347, %rd11489;
	setp.lt.u64 	%p1417, %rd11490, %rd11347;
	selp.u64 	%rd11491, 1, 0, %p1417;
	add.s64 	%rd11492, %rd11416, %rd11491;
	setp.lt.u64 	%p1418, %rd11492, %rd11416;
	selp.u64 	%rd11493, 1, 0, %p1418;
	add.s64 	%rd11494, %rd11462, %rd11493;
	mul.lo.s64 	%rd11495, %rd11122, %rd11474;
	mul.lo.s64 	%rd11496, %rd2002, %rd11495;
	mul.hi.u64 	%rd11497, %rd2002, %rd11495;
	add.cc.s64 	%rd11498, %rd11496, %rd11474;
	addc.cc.s64 	%rd11499, %rd11497, 0;
	mul.lo.s64 	%rd11500, %rd2001, %rd11495;
	mul.hi.u64 	%rd11501, %rd2001, %rd11495;
	add.cc.s64 	%rd11502, %rd11499, %rd11480;
	addc.cc.s64 	%rd11503, %rd11471, 0;
	add.cc.s64 	%rd11504, %rd11502, %rd11500;
	addc.cc.s64 	%rd11505, %rd11503, %rd11501;
	mul.lo.s64 	%rd11506, %rd1776, %rd11495;
	mul.hi.u64 	%rd11507, %rd1776, %rd11495;
	add.cc.s64 	%rd11508, %rd11505, %rd11486;
	addc.cc.s64 	%rd11509, %rd11471, 0;
	add.cc.s64 	%rd11510, %rd11508, %rd11506;
	addc.cc.s64 	%rd11511, %rd11509, %rd11507;
	mul.lo.s64 	%rd11512, %rd1775, %rd11495;
	mul.hi.u64 	%rd11513, %rd1775, %rd11495;
	add.cc.s64 	%rd11514, %rd11511, %rd11488;
	addc.cc.s64 	%rd11515, %rd11471, 0;
	add.cc.s64 	%rd11516, %rd11514, %rd11512;
	addc.cc.s64 	%rd11517, %rd11515, %rd11513;
	add.s64 	%rd11518, %rd11490, %rd11517;
	setp.lt.u64 	%p1419, %rd11518, %rd11490;
	selp.u64 	%rd11519, 1, 0, %p1419;
	add.s64 	%rd11520, %rd11492, %rd11519;
	setp.lt.u64 	%p1420, %rd11520, %rd11492;
	selp.u64 	%rd11521, 1, 0, %p1420;
	add.s64 	%rd11522, %rd11494, %rd11521;
	mul.lo.s64 	%rd11523, %rd11122, %rd11504;
	mul.lo.s64 	%rd11524, %rd2002, %rd11523;
	mul.hi.u64 	%rd11525, %rd2002, %rd11523;
	add.cc.s64 	%rd11526, %rd11524, %rd11504;
	addc.cc.s64 	%rd11527, %rd11525, 0;
	mul.lo.s64 	%rd11528, %rd2001, %rd11523;
	mul.hi.u64 	%rd11529, %rd2001, %rd11523;
	add.cc.s64 	%rd11530, %rd11527, %rd11510;
	addc.cc.s64 	%rd11531, %rd11471, 0;
	add.cc.s64 	%rd11532, %rd11530, %rd11528;
	addc.cc.s64 	%rd11533, %rd11531, %rd11529;
	mul.lo.s64 	%rd11534, %rd1776, %rd11523;
	mul.hi.u64 	%rd11535, %rd1776, %rd11523;
	add.cc.s64 	%rd11536, %rd11533, %rd11516;
	addc.cc.s64 	%rd11537, %rd11471, 0;
	add.cc.s64 	%rd11538, %rd11536, %rd11534;
	addc.cc.s64 	%rd11539, %rd11537, %rd11535;
	mul.lo.s64 	%rd11540, %rd1775, %rd11523;
	mul.hi.u64 	%rd11541, %rd1775, %rd11523;
	add.cc.s64 	%rd11542, %rd11539, %rd11518;
	addc.cc.s64 	%rd11543, %rd11471, 0;
	add.cc.s64 	%rd11544, %rd11542, %rd11540;
	addc.cc.s64 	%rd11545, %rd11543, %rd11541;
	add.s64 	%rd11546, %rd11520, %rd11545;
	setp.lt.u64 	%p1421, %rd11546, %rd11520;
	selp.u64 	%rd11547, 1, 0, %p1421;
	add.s64 	%rd11548, %rd11522, %rd11547;
	mul.lo.s64 	%rd11549, %rd11122, %rd11532;
	mul.lo.s64 	%rd11550, %rd2002, %rd11549;
	mul.hi.u64 	%rd11551, %rd2002, %rd11549;
	add.cc.s64 	%rd11552, %rd11550, %rd11532;
	addc.cc.s64 	%rd11553, %rd11551, 0;
	mul.lo.s64 	%rd11554, %rd2001, %rd11549;
	mul.hi.u64 	%rd11555, %rd2001, %rd11549;
	add.cc.s64 	%rd11556, %rd11553, %rd11538;
	addc.cc.s64 	%rd11557, %rd11471, 0;
	add.cc.s64 	%rd2031, %rd11556, %rd11554;
	addc.cc.s64 	%rd11558, %rd11557, %rd11555;
	mul.lo.s64 	%rd11559, %rd1776, %rd11549;
	mul.hi.u64 	%rd11560, %rd1776, %rd11549;
	add.cc.s64 	%rd11561, %rd11558, %rd11544;
	addc.cc.s64 	%rd11562, %rd11471, 0;
	add.cc.s64 	%rd2032, %rd11561, %rd11559;
	addc.cc.s64 	%rd11563, %rd11562, %rd11560;
	mul.lo.s64 	%rd11564, %rd1775, %rd11549;
	mul.hi.u64 	%rd11565, %rd1775, %rd11549;
	add.cc.s64 	%rd11566, %rd11563, %rd11546;
	addc.cc.s64 	%rd11567, %rd11471, 0;
	add.cc.s64 	%rd2033, %rd11566, %rd11564;
	addc.cc.s64 	%rd11568, %rd11567, %rd11565;
	add.s64 	%rd23335, %rd11548, %rd11568;
	setp.gt.u64 	%p1422, %rd23335, %rd1775;
	@%p1422 bra 	$L__BB0_847;
	setp.lt.u64 	%p1423, %rd23335, %rd1775;
	mov.u64 	%rd23336, %rd2033;
	mov.u64 	%rd23337, %rd2032;
	mov.u64 	%rd23338, %rd2031;
	@%p1423 bra 	$L__BB0_848;
	setp.lt.u64 	%p1424, %rd1776, %rd2033;
	@%p1424 bra 	$L__BB0_847;
	setp.gt.u64 	%p1425, %rd1776, %rd2033;
	mov.u64 	%rd23336, %rd2033;
	mov.u64 	%rd23337, %rd2032;
	mov.u64 	%rd23338, %rd2031;
	@%p1425 bra 	$L__BB0_848;
	setp.lt.u64 	%p1426, %rd2001, %rd2032;
	@%p1426 bra 	$L__BB0_847;
	setp.gt.u64 	%p1427, %rd2001, %rd2032;
	setp.gt.u64 	%p1428, %rd2002, %rd2031;
	or.pred  	%p1429, %p1427, %p1428;
	mov.u64 	%rd23336, %rd2033;
	mov.u64 	%rd23337, %rd2032;
	mov.u64 	%rd23338, %rd2031;
	@%p1429 bra 	$L__BB0_848;
$L__BB0_847:
	sub.s64 	%rd23338, %rd2031, %rd2002;
	setp.lt.u64 	%p1430, %rd2031, %rd2002;
	selp.u64 	%rd11569, 1, 0, %p1430;
	add.s64 	%rd11570, %rd2001, %rd11569;
	sub.s64 	%rd23337, %rd2032, %rd11570;
	setp.lt.u64 	%p1431, %rd2032, %rd11570;
	selp.u64 	%rd11571, 1, 0, %p1431;
	add.s64 	%rd11572, %rd1776, %rd11571;
	sub.s64 	%rd23336, %rd2033, %rd11572;
	setp.lt.u64 	%p1432, %rd2033, %rd11572;
	selp.u64 	%rd11573, 1, 0, %p1432;
	add.s64 	%rd11574, %rd1775, %rd11573;
	sub.s64 	%rd23335, %rd23335, %rd11574;
$L__BB0_848:
	shl.b64 	%rd2043, %rd23338, 1;
	setp.gt.s64 	%p1433, %rd23338, -1;
	mov.b64 	{%r516, %r517}, %rd23337;
	mov.b64 	{%r518, %r519}, %rd23338;
	shf.l.wrap.b32 	%r520, %r519, %r516, 1;
	shf.l.wrap.b32 	%r521, %r516, %r517, 1;
	mov.b64 	%rd2044, {%r520, %r521};
	setp.lt.u64 	%p1434, %rd2044, %rd23337;
	setp.eq.s64 	%p1435, %rd2044, %rd23337;
	selp.u32 	%r522, -1, 0, %p1435;
	selp.u32 	%r523, -1, 0, %p1434;
	selp.b32 	%r524, %r523, %r522, %p1433;
	and.b32  	%r526, %r524, 1;
	setp.eq.b32 	%p1436, %r526, 1;
	or.pred  	%p1437, %p1434, %p1436;
	selp.u64 	%rd11575, 1, 0, %p1437;
	shl.b64 	%rd11576, %rd23336, 1;
	or.b64  	%rd2045, %rd11576, %rd11575;
	setp.ge.u64 	%p1438, %rd2045, %rd23336;
	setp.lt.u64 	%p1439, %rd2045, %rd23336;
	setp.eq.s64 	%p1440, %rd2045, %rd23336;
	selp.u32 	%r527, -1, 0, %p1439;
	selp.u32 	%r528, -1, 0, %p1440;
	selp.b32 	%r529, %r528, %r527, %p1437;
	selp.b32 	%r530, %r529, %r527, %p1438;
	and.b32  	%r531, %r530, 1;
	setp.eq.b32 	%p40, %r531, 1;
	cvt.u64.u32 	%rd11577, %r530;
	and.b64  	%rd11578, %rd11577, 1;
	shl.b64 	%rd11579, %rd23335, 1;
	or.b64  	%rd22987, %rd11579, %rd11578;
	setp.lt.u64 	%p1441, %rd22987, %rd23335;
	@%p1441 bra 	$L__BB0_855;
	setp.eq.s64 	%p1442, %rd22987, %rd23335;
	and.pred  	%p1443, %p1442, %p40;
	setp.gt.u64 	%p1444, %rd22987, %rd1775;
	or.pred  	%p1445, %p1443, %p1444;
	@%p1445 bra 	$L__BB0_855;
	setp.lt.u64 	%p1446, %rd22987, %rd1775;
	mov.b32 	%r1096, 0;
	mov.u64 	%rd22988, %rd2045;
	mov.u64 	%rd22989, %rd2044;
	mov.u64 	%rd22990, %rd2043;
	@%p1446 bra 	$L__BB0_856;
	setp.gt.u64 	%p1447, %rd2045, %rd1776;
	@%p1447 bra 	$L__BB0_855;
	setp.lt.u64 	%p1448, %rd2045, %rd1776;
	mov.u64 	%rd22988, %rd2045;
	mov.u64 	%rd22989, %rd2044;
	mov.u64 	%rd22990, %rd2043;
	@%p1448 bra 	$L__BB0_856;
	setp.gt.u64 	%p1449, %rd2044, %rd2001;
	@%p1449 bra 	$L__BB0_855;
	setp.lt.u64 	%p1450, %rd2044, %rd2001;
	setp.lt.u64 	%p1451, %rd2043, %rd2002;
	or.pred  	%p1452, %p1450, %p1451;
	mov.u64 	%rd22988, %rd2045;
	mov.u64 	%rd22989, %rd2044;
	mov.u64 	%rd22990, %rd2043;
	@%p1452 bra 	$L__BB0_856;
$L__BB0_855:
	sub.s64 	%rd22990, %rd2043, %rd2002;
	setp.lt.u64 	%p1453, %rd2043, %rd2002;
	selp.u64 	%rd11580, 1, 0, %p1453;
	add.s64 	%rd11581, %rd2001, %rd11580;
	sub.s64 	%rd22989, %rd2044, %rd11581;
	setp.lt.u64 	%p1454, %rd2044, %rd11581;
	selp.u64 	%rd11582, 1, 0, %p1454;
	add.s64 	%rd11583, %rd1776, %rd11582;
	sub.s64 	%rd22988, %rd2045, %rd11583;
	setp.lt.u64 	%p1455, %rd2045, %rd11583;
	selp.u64 	%rd11584, 1, 0, %p1455;
	add.s64 	%rd11585, %rd1775, %rd11584;
	sub.s64 	%rd22987, %rd22987, %rd11585;
	mov.b32 	%r1096, 0;
$L__BB0_856:
	add.s32 	%r1092, %r15, -1;
	setp.gt.s32 	%p2841, %r15, 0;
	@%p2841 bra 	$L__BB0_23;
	setp.eq.s32 	%p3007, %r1097, 0;
	mov.u64 	%rd23367, %rd23259;
	mov.u64 	%rd23368, %rd23260;
	mov.u64 	%rd23369, %rd23261;
	mov.u64 	%rd23370, %rd23262;
$L__BB0_858:
	not.pred 	%p2842, %p3007;
	@%p2842 bra 	$L__BB0_860;
	or.b64  	%rd20840, %rd23258, %rd23257;
	or.b64  	%rd20841, %rd20840, %rd23256;
	or.b64  	%rd20842, %rd20841, %rd23255;
	setp.ne.s64 	%p2843, %rd20842, 0;
	@%p2843 bra 	$L__BB0_866;
$L__BB0_860:
	ld.param.u64 	%rd22762, [_Z18kernel_scalar_multP7ECPointPKmPKS__param_0];
	cvta.to.global.u64 	%rd22759, %rd22762;
	mov.b64 	%rd22760, 0;
	st.global.u64 	[%rd22759], %rd22760;
	st.global.u64 	[%rd22759+8], %rd22760;
	st.global.u64 	[%rd22759+16], %rd22760;
	st.global.u64 	[%rd22759+24], %rd22760;
	st.global.u64 	[%rd22759+32], %rd22760;
	st.global.u64 	[%rd22759+40], %rd22760;
	st.global.u64 	[%rd22759+48], %rd22760;
	st.global.u64 	[%rd22759+56], %rd22760;
	mov.b32 	%r1089, 1;
	st.global.u32 	[%rd22759+64], %r1089;
	bra.uni 	$L__BB0_917;
$L__BB0_861:
	setp.lt.u64 	%p2846, %rd2089, %rd2093;
	@%p2846 bra 	$L__BB0_865;
	setp.gt.u64 	%p2847, %rd2089, %rd2093;
	mov.u64 	%rd23375, %rd2091;
	mov.u64 	%rd23376, %rd2092;
	mov.u64 	%rd23377, %rd2093;
	@%p2847 bra 	$L__BB0_868;
	setp.lt.u64 	%p2848, %rd2088, %rd2092;
	@%p2848 bra 	$L__BB0_865;
	setp.gt.u64 	%p2849, %rd2088, %rd2092;
	setp.lt.u64 	%p2850, %rd2091, %rd2087;
	or.pred  	%p2851, %p2849, %p2850;
	mov.u64 	%rd23375, %rd2091;
	mov.u64 	%rd23376, %rd2092;
	mov.u64 	%rd23377, %rd2093;
	@%p2851 bra 	$L__BB0_868;
$L__BB0_865:
	sub.s64 	%rd23375, %rd2091, %rd2087;
	setp.lt.u64 	%p2852, %rd2091, %rd2087;
	selp.u64 	%rd20933, 1, 0, %p2852;
	add.s64 	%rd20934, %rd2088, %rd20933;
	sub.s64 	%rd23376, %rd2092, %rd20934;
	setp.lt.u64 	%p2853, %rd2092, %rd20934;
	selp.u64 	%rd20935, 1, 0, %p2853;
	add.s64 	%rd20936, %rd2089, %rd20935;
	sub.s64 	%rd23377, %rd2093, %rd20936;
	setp.lt.u64 	%p2854, %rd2093, %rd20936;
	selp.u64 	%rd20937, 1, 0, %p2854;
	add.s64 	%rd20938, %rd2090, %rd20937;
	sub.s64 	%rd23378, %rd23378, %rd20938;
	bra.uni 	$L__BB0_868;
$L__BB0_866:
	ld.const.u64 	%rd20843, [MU_P];
	mul.lo.s64 	%rd20844, %rd20843, %rd23258;
	ld.const.u64 	%rd2087, [P_CONST];
	mul.lo.s64 	%rd20845, %rd2087, %rd20844;
	mul.hi.u64 	%rd20846, %rd2087, %rd20844;
	add.cc.s64 	%rd20847, %rd20845, %rd23258;
	addc.cc.s64 	%rd20848, %rd20846, 0;
	ld.const.u64 	%rd2088, [P_CONST+8];
	mul.lo.s64 	%rd20849, %rd2088, %rd20844;
	mul.hi.u64 	%rd20850, %rd2088, %rd20844;
	mov.b64 	%rd20851, 0;
	add.cc.s64 	%rd20852, %rd20848, %rd23257;
	addc.cc.s64 	%rd20853, %rd20851, 0;
	add.cc.s64 	%rd20854, %rd20852, %rd20849;
	addc.cc.s64 	%rd20855, %rd20853, %rd20850;
	ld.const.u64 	%rd2089, [P_CONST+16];
	mul.lo.s64 	%rd20856, %rd2089, %rd20844;
	mul.hi.u64 	%rd20857, %rd2089, %rd20844;
	add.cc.s64 	%rd20858, %rd20855, %rd23256;
	addc.cc.s64 	%rd20859, %rd20851, 0;
	add.cc.s64 	%rd20860, %rd20858, %rd20856;
	addc.cc.s64 	%rd20861, %rd20859, %rd20857;
	ld.const.u64 	%rd2090, [P_CONST+24];
	mul.lo.s64 	%rd20862, %rd2090, %rd20844;
	mul.hi.u64 	%rd20863, %rd2090, %rd20844;
	add.cc.s64 	%rd20864, %rd20861, %rd23255;
	addc.cc.s64 	%rd20865, %rd20851, 0;
	add.cc.s64 	%rd20866, %rd20864, %rd20862;
	addc.cc.s64 	%rd20867, %rd20865, %rd20863;
	mul.lo.s64 	%rd20868, %rd20843, %rd20854;
	mul.lo.s64 	%rd20869, %rd2087, %rd20868;
	mul.hi.u64 	%rd20870, %rd2087, %rd20868;
	add.cc.s64 	%rd20871, %rd20869, %rd20854;
	addc.cc.s64 	%rd20872, %rd20870, 0;
	mul.lo.s64 	%rd20873, %rd2088, %rd20868;
	mul.hi.u64 	%rd20874, %rd2088, %rd20868;
	add.cc.s64 	%rd20875, %rd20872, %rd20860;
	addc.cc.s64 	%rd20876, %rd20851, 0;
	add.cc.s64 	%rd20877, %rd20875, %rd20873;
	addc.cc.s64 	%rd20878, %rd20876, %rd20874;
	mul.lo.s64 	%rd20879, %rd2089, %rd20868;
	mul.hi.u64 	%rd20880, %rd2089, %rd20868;
	add.cc.s64 	%rd20881, %rd20878, %rd20866;
	addc.cc.s64 	%rd20882, %rd20851, 0;
	add.cc.s64 	%rd20883, %rd20881, %rd20879;
	addc.cc.s64 	%rd20884, %rd20882, %rd20880;
	mul.lo.s64 	%rd20885, %rd2090, %rd20868;
	mul.hi.u64 	%rd20886, %rd2090, %rd20868;
	add.cc.s64 	%rd20887, %rd20884, %rd20867;
	addc.cc.s64 	%rd20888, %rd20851, 0;
	add.cc.s64 	%rd20889, %rd20887, %rd20885;
	addc.cc.s64 	%rd20890, %rd20888, %rd20886;
	mul.lo.s64 	%rd20891, %rd20843, %rd20877;
	mul.lo.s64 	%rd20892, %rd2087, %rd20891;
	mul.hi.u64 	%rd20893, %rd2087, %rd20891;
	add.cc.s64 	%rd20894, %rd20892, %rd20877;
	addc.cc.s64 	%rd20895, %rd20893, 0;
	mul.lo.s64 	%rd20896, %rd2088, %rd20891;
	mul.hi.u64 	%rd20897, %rd2088, %rd20891;
	add.cc.s64 	%rd20898, %rd20895, %rd20883;
	addc.cc.s64 	%rd20899, %rd20851, 0;
	add.cc.s64 	%rd20900, %rd20898, %rd20896;
	addc.cc.s64 	%rd20901, %rd20899, %rd20897;
	mul.lo.s64 	%rd20902, %rd2089, %rd20891;
	mul.hi.u64 	%rd20903, %rd2089, %rd20891;
	add.cc.s64 	%rd20904, %rd20901, %rd20889;
	addc.cc.s64 	%rd20905, %rd20851, 0;
	add.cc.s64 	%rd20906, %rd20904, %rd20902;
	addc.cc.s64 	%rd20907, %rd20905, %rd20903;
	mul.lo.s64 	%rd20908, %rd2090, %rd20891;
	mul.hi.u64 	%rd20909, %rd2090, %rd20891;
	add.cc.s64 	%rd20910, %rd20907, %rd20890;
	addc.cc.s64 	%rd20911, %rd20851, 0;
	add.cc.s64 	%rd20912, %rd20910, %rd20908;
	addc.cc.s64 	%rd20913, %rd20911, %rd20909;
	mul.lo.s64 	%rd20914, %rd20843, %rd20900;
	mul.lo.s64 	%rd20915, %rd2087, %rd20914;
	mul.hi.u64 	%rd20916, %rd2087, %rd20914;
	add.cc.s64 	%rd20917, %rd20915, %rd20900;
	addc.cc.s64 	%rd20918, %rd20916, 0;
	mul.lo.s64 	%rd20919, %rd2088, %rd20914;
	mul.hi.u64 	%rd20920, %rd2088, %rd20914;
	add.cc.s64 	%rd20921, %rd20918, %rd20906;
	addc.cc.s64 	%rd20922, %rd20851, 0;
	add.cc.s64 	%rd2091, %rd20921, %rd20919;
	addc.cc.s64 	%rd20923, %rd20922, %rd20920;
	mul.lo.s64 	%rd20924, %rd2089, %rd20914;
	mul.hi.u64 	%rd20925, %rd2089, %rd20914;
	add.cc.s64 	%rd20926, %rd20923, %rd20912;
	addc.cc.s64 	%rd20927, %rd20851, 0;
	add.cc.s64 	%rd2092, %rd20926, %rd20924;
	addc.cc.s64 	%rd20928, %rd20927, %rd20925;
	mul.lo.s64 	%rd20929, %rd2090, %rd20914;
	mul.hi.u64 	%rd20930, %rd2090, %rd20914;
	add.cc.s64 	%rd20931, %rd20928, %rd20913;
	addc.cc.s64 	%rd20932, %rd20851, 0;
	add.cc.s64 	%rd2093, %rd20931, %rd20929;
	addc.cc.s64 	%rd23378, %rd20932, %rd20930;
	setp.lt.u64 	%p2844, %rd2090, %rd23378;
	@%p2844 bra 	$L__BB0_865;
	setp.gt.u64 	%p2845, %rd2090, %rd23378;
	mov.u64 	%rd23375, %rd2091;
	mov.u64 	%rd23376, %rd2092;
	mov.u64 	%rd23377, %rd2093;
	@%p2845 bra 	$L__BB0_868;
	bra.uni 	$L__BB0_861;
$L__BB0_868:
	or.b64  	%rd20940, %rd23376, %rd23377;
	or.b64  	%rd20941, %rd20940, %rd23378;
	or.b64  	%rd20942, %rd20941, %rd23375;
	setp.eq.s64 	%p2855, %rd20942, 0;
	mov.b64 	%rd23407, 0;
	mov.u64 	%rd23408, %rd23407;
	mov.u64 	%rd23409, %rd23407;
	mov.u64 	%rd23410, %rd23407;
	@%p2855 bra 	$L__BB0_874;
	mov.b32 	%r1101, 1;
	mov.b32 	%r1100, 0;
	mov.b64 	%rd23387, -4294968273;
	mov.b64 	%rd23380, 0;
	mov.b64 	%rd23379, 1;
	mov.u64 	%rd23381, %rd23380;
	mov.u64 	%rd23382, %rd23380;
	mov.u64 	%rd23383, %rd23380;
	mov.u64 	%rd23384, %rd23380;
	mov.u64 	%rd23385, %rd23380;
	mov.u64 	%rd23386, %rd23380;
$L__BB0_870:
	and.b64  	%rd20948, %rd23387, 1;
	setp.lt.s32 	%p2856, %r1101, 1;
	setp.eq.s64 	%p2857, %rd20948, 0;
	or.pred  	%p2858, %p2856, %p2857;
	selp.b64 	%rd23390, %rd23375, %rd23387, %p2858;
	selp.b64 	%rd20949, %rd23387, %rd23375, %p2858;
	selp.b64 	%rd2114, %rd23383, %rd23379, %p2858;
	selp.b64 	%rd2115, %rd23379, %rd23383, %p2858;
	selp.b64 	%rd2116, %rd23384, %rd23380, %p2858;
	selp.b64 	%rd2117, %rd23380, %rd23384, %p2858;
	selp.b64 	%rd2118, %rd23385, %rd23381, %p2858;
	selp.b64 	%rd2119, %rd23381, %rd23385, %p2858;
	selp.b64 	%rd2120, %rd23386, %rd23382, %p2858;
	selp.b64 	%rd2121, %rd23382, %rd23386, %p2858;
	neg.s32 	%r1014, %r1101;
	selp.b32 	%r1015, %r1101, %r1014, %p2858;
	add.s32 	%r1101, %r1015, 1;
	neg.s64 	%rd2122, %rd20948;
	and.b64  	%rd20950, %rd23390, %rd2122;
	add.s64 	%rd20951, %rd20950, %rd20949;
	shr.u64 	%rd23387, %rd20951, 1;
	mov.b32 	%r1102, 0;
	mov.b64 	%rd23394, 1;
	mov.b64 	%rd23391, 0;
	mov.u64 	%rd23392, %rd23391;
	mov.u64 	%rd23393, %rd23391;
	mov.u64 	%rd23395, %rd23391;
	mov.u64 	%rd23396, %rd23391;
	mov.u64 	%rd23397, %rd23391;
	mov.u64 	%rd23398, %rd23391;
	mov.u64 	%rd23399, %rd23391;
	mov.u64 	%rd23400, %rd23391;
	mov.u64 	%rd23401, %rd23391;
	mov.u64 	%rd23402, %rd23391;
	mov.u64 	%rd23403, %rd23394;
	mov.u64 	%rd23404, %rd23391;
	mov.u64 	%rd23405, %rd23391;
	mov.u64 	%rd23406, %rd23391;
$L__BB0_871:
	and.b64  	%rd20952, %rd23387, 1;
	setp.gt.s32 	%p2859, %r1101, 0;
	selp.u64 	%rd20953, 1, 0, %p2859;
	and.b64  	%rd20954, %rd23387, %rd20953;
	not.b64 	%rd20955, %rd20953;
	and.b64  	%rd20956, %rd20952, %rd20955;
	add.s64 	%rd20957, %rd20952, 1;
	neg.s64 	%rd20958, %rd20954;
	neg.s64 	%rd20959, %rd20956;
	sub.s32 	%r1016, 1, %r1101;
	add.s32 	%r1017, %r1101, 1;
	cvt.u32.u64 	%r1018, %rd20958;
	and.b32  	%r1019, %r1016, %r1018;
	cvt.u32.u64 	%r1020, %rd20959;
	cvt.u32.u64 	%r1021, %rd20957;
	or.b32  	%r1022, %r1021, %r1020;
	and.b32  	%r1023, %r1017, %r1022;
	or.b32  	%r1101, %r1023, %r1019;
	sub.s64 	%rd20960, %rd23390, %rd23387;
	shr.u64 	%rd20961, %rd20960, 1;
	sub.s64 	%rd20962, %rd23387, %rd23390;
	shr.u64 	%rd20963, %rd20962, 1;
	shr.u64 	%rd20964, %rd23387, 1;
	setp.eq.s64 	%p2860, %rd20954, 0;
	and.b64  	%rd20965, %rd23387, %rd20958;
	selp.b64 	%rd20966, %rd23390, 0, %p2860;
	or.b64  	%rd23390, %rd20966, %rd20965;
	and.b64  	%rd20967, %rd20961, %rd20958;
	and.b64  	%rd20968, %rd20963, %rd20959;
	or.b64  	%rd20969, %rd20968, %rd20967;
	and.b64  	%rd20970, %rd20964, %rd20957;
	or.b64  	%rd23387, %rd20969, %rd20970;
	selp.b64 	%rd20971, %rd23403, %rd23398, %p2860;
	shl.b64 	%rd2144, %rd20971, 1;
	selp.b64 	%rd20972, %rd23404, %rd23397, %p2860;
	mov.b64 	{%r1024, %r1025}, %rd20972;
	mov.b64 	{%r1026, %r1027}, %rd20971;
	shf.l.wrap.b32 	%r1028, %r1027, %r1024, 1;
	shf.l.wrap.b32 	%r1029, %r1024, %r1025, 1;
	mov.b64 	%rd2145, {%r1028, %r1029};
	selp.b64 	%rd20973, %rd23405, %rd23396, %p2860;
	mov.b64 	{%r1030, %r1031}, %rd20973;
	shf.l.wrap.b32 	%r1032, %r1025, %r1030, 1;
	shf.l.wrap.b32 	%r1033, %r1030, %r1031, 1;
	mov.b64 	%rd2146, {%r1032, %r1033};
	selp.b64 	%rd20974, %rd23406, %rd23395, %p2860;
	mov.b64 	{%r1034, %r1035}, %rd20974;
	shf.l.wrap.b32 	%r1036, %r1031, %r1034, 1;
	shf.l.wrap.b32 	%r1037, %r1034, %r1035, 1;
	mov.b64 	%rd2147, {%r1036, %r1037};
	selp.b64 	%rd20975, %rd23399, %rd23394, %p2860;
	shl.b64 	%rd2148, %rd20975, 1;
	selp.b64 	%rd20976, %rd23400, %rd23393, %p2860;
	mov.b64 	{%r1038, %r1039}, %rd20976;
	mov.b64 	{%r1040, %r1041}, %rd20975;
	shf.l.wrap.b32 	%r1042, %r1041, %r1038, 1;
	shf.l.wrap.b32 	%r1043, %r1038, %r1039, 1;
	mov.b64 	%rd2149, {%r1042, %r1043};
	selp.b64 	%rd20977, %rd23401, %rd23392, %p2860;
	mov.b64 	{%r1044, %r1045}, %rd20977;
	shf.l.wrap.b32 	%r1046, %r1039, %r1044, 1;
	shf.l.wrap.b32 	%r1047, %r1044, %r1045, 1;
	mov.b64 	%rd2150, {%r1046, %r1047};
	selp.b64 	%rd20978, %rd23402, %rd23391, %p2860;
	mov.b64 	{%r1048, %r1049}, %rd20978;
	shf.l.wrap.b32 	%r1050, %r1045, %r1048, 1;
	shf.l.wrap.b32 	%r1051, %r1048, %r1049, 1;
	mov.b64 	%rd2151, {%r1050, %r1051};
	sub.s64 	%rd20979, %rd23403, %rd23398;
	setp.lt.u64 	%p2861, %rd23403, %rd23398;
	selp.u64 	%rd20980, 1, 0, %p2861;
	add.s64 	%rd20981, %rd23397, %rd20980;
	sub.s64 	%rd20982, %rd23404, %rd20981;
	setp.lt.u64 	%p2862, %rd23404, %rd20981;
	selp.u64 	%rd20983, 1, 0, %p2862;
	add.s64 	%rd20984, %rd23396, %rd20983;
	sub.s64 	%rd20985, %rd23405, %rd20984;
	setp.lt.u64 	%p2863, %rd23405, %rd20984;
	selp.u64 	%rd20986, 1, 0, %p2863;
	add.s64 	%rd20987, %rd23395, %rd20986;
	sub.s64 	%rd20988, %rd23406, %rd20987;
	sub.s64 	%rd20989, %rd23399, %rd23394;
	setp.lt.u64 	%p2864, %rd23399, %rd23394;
	selp.u64 	%rd20990, 1, 0, %p2864;
	add.s64 	%rd20991, %rd23393, %rd20990;
	sub.s64 	%rd20992, %rd23400, %rd20991;
	setp.lt.u64 	%p2865, %rd23400, %rd20991;
	selp.u64 	%rd20993, 1, 0, %p2865;
	add.s64 	%rd20994, %rd23392, %rd20993;
	sub.s64 	%rd20995, %rd23401, %rd20994;
	setp.lt.u64 	%p2866, %rd23401, %rd20994;
	selp.u64 	%rd20996, 1, 0, %p2866;
	add.s64 	%rd20997, %rd23391, %rd20996;
	sub.s64 	%rd20998, %rd23402, %rd20997;
	sub.s64 	%rd20999, %rd23398, %rd23403;
	setp.lt.u64 	%p2867, %rd23398, %rd23403;
	selp.u64 	%rd21000, 1, 0, %p2867;
	add.s64 	%rd21001, %rd23404, %rd21000;
	sub.s64 	%rd21002, %rd23397, %rd21001;
	setp.lt.u64 	%p2868, %rd23397, %rd21001;
	selp.u64 	%rd21003, 1, 0, %p2868;
	add.s64 	%rd21004, %rd23405, %rd21003;
	sub.s64 	%rd21005, %rd23396, %rd21004;
	setp.lt.u64 	%p2869, %rd23396, %rd21004;
	selp.u64 	%rd21006, 1, 0, %p2869;
	add.s64 	%rd21007, %rd23406, %rd21006;
	sub.s64 	%rd21008, %rd23395, %rd21007;
	sub.s64 	%rd21009, %rd23394, %rd23399;
	setp.lt.u64 	%p2870, %rd23394, %rd23399;
	selp.u64 	%rd21010, 1, 0, %p2870;
	add.s64 	%rd21011, %rd23400, %rd21010;
	sub.s64 	%rd21012, %rd23393, %rd21011;
	setp.lt.u64 	%p2871, %rd23393, %rd21011;
	selp.u64 	%rd21013, 1, 0, %p2871;
	add.s64 	%rd21014, %rd23401, %rd21013;
	sub.s64 	%rd21015, %rd23392, %rd21014;
	setp.lt.u64 	%p2872, %rd23392, %rd21014;
	selp.u64 	%rd21016, 1, 0, %p2872;
	add.s64 	%rd21017, %rd23402, %rd21016;
	sub.s64 	%rd21018, %rd23391, %rd21017;
	or.b64  	%rd21019, %rd20959, %rd20958;
	not.b64 	%rd21020, %rd21019;
	and.b64  	%rd21021, %rd20979, %rd20958;
	and.b64  	%rd21022, %rd20999, %rd20959;
	or.b64  	%rd21023, %rd21022, %rd21021;
	and.b64  	%rd21024, %rd23398, %rd21020;
	or.b64  	%rd23398, %rd21023, %rd21024;
	and.b64  	%rd21025, %rd20989, %rd20958;
	and.b64  	%rd21026, %rd21009, %rd20959;
	or.b64  	%rd21027, %rd21026, %rd21025;
	and.b64  	%rd21028, %rd23394, %rd21020;
	or.b64  	%rd23394, %rd21027, %rd21028;
	and.b64  	%rd21029, %rd20982, %rd20958;
	and.b64  	%rd21030, %rd21002, %rd20959;
	or.b64  	%rd21031, %rd21030, %rd21029;
	and.b64  	%rd21032, %rd23397, %rd21020;
	or.b64  	%rd23397, %rd21031, %rd21032;
	and.b64  	%rd21033, %rd20992, %rd20958;
	and.b64  	%rd21034, %rd21012, %rd20959;
	or.b64  	%rd21035, %rd21034, %rd21033;
	and.b64  	%rd21036, %rd23393, %rd21020;
	or.b64  	%rd23393, %rd21035, %rd21036;
	and.b64  	%rd21037, %rd20985, %rd20958;
	and.b64  	%rd21038, %rd21005, %rd20959;
	or.b64  	%rd21039, %rd21038, %rd21037;
	and.b64  	%rd21040, %rd23396, %rd21020;
	or.b64  	%rd23396, %rd21039, %rd21040;
	and.b64  	%rd21041, %rd20995, %rd20958;
	and.b64  	%rd21042, %rd21015, %rd20959;
	or.b64  	%rd21043, %rd21042, %rd21041;
	and.b64  	%rd21044, %rd23392, %rd21020;
	or.b64  	%rd23392, %rd21043, %rd21044;
	and.b64  	%rd21045, %rd20988, %rd20958;
	and.b64  	%rd21046, %rd21008, %rd20959;
	or.b64  	%rd21047, %rd21046, %rd21045;
	and.b64  	%rd21048, %rd23395, %rd21020;
	or.b64  	%rd23395, %rd21047, %rd21048;
	and.b64  	%rd21049, %rd20998, %rd20958;
	and.b64  	%rd21050, %rd21018, %rd20959;
	or.b64  	%rd21051, %rd21050, %rd21049;
	and.b64  	%rd21052, %rd23391, %rd21020;
	or.b64  	%rd23391, %rd21051, %rd21052;
	add.s32 	%r1102, %r1102, 1;
	setp.ne.s32 	%p2873, %r1102, 62;
	mov.u64 	%rd23399, %rd2148;
	mov.u64 	%rd23400, %rd2149;
	mov.u64 	%rd23401, %rd2150;
	mov.u64 	%rd23402, %rd2151;
	mov.u64 	%rd23403, %rd2144;
	mov.u64 	%rd23404, %rd2145;
	mov.u64 	%rd23405, %rd2146;
	mov.u64 	%rd23406, %rd2147;
	@%p2873 bra 	$L__BB0_871;
	and.b64  	%rd21053, %rd2114, %rd2122;
	add.s64 	%rd21054, %rd21053, %rd2115;
	setp.lt.u64 	%p2874, %rd21054, %rd21053;
	selp.u64 	%rd21055, 1, 0, %p2874;
	and.b64  	%rd21056, %rd2116, %rd2122;
	mov.b64 	%rd21057, 0;
	add.cc.s64 	%rd21058, %rd21056, %rd21055;
	addc.cc.s64 	%rd21059, %rd21057, 0;
	add.cc.s64 	%rd21060, %rd21058, %rd2117;
	addc.cc.s64 	%rd21061, %rd21059, 0;
	and.b64  	%rd21062, %rd2118, %rd2122;
	add.cc.s64 	%rd21063, %rd21061, %rd21062;
	addc.cc.s64 	%rd21064, %rd21057, 0;
	add.cc.s64 	%rd21065, %rd21063, %rd2119;
	addc.cc.s64 	%rd21066, %rd21064, 0;
	mul.lo.s64 	%rd21067, %rd2144, %rd2114;
	mul.hi.u64 	%rd21068, %rd2144, %rd2114;
	mul.lo.s64 	%rd21069, %rd2145, %rd2114;
	mul.hi.u64 	%rd21070, %rd2145, %rd2114;
	add.cc.s64 	%rd21071, %rd21068, %rd21069;
	addc.cc.s64 	%rd21072, %rd21070, 0;
	mul.lo.s64 	%rd21073, %rd2146, %rd2114;
	mul.hi.u64 	%rd21074, %rd2146, %rd2114;
	add.cc.s64 	%rd21075, %rd21072, %rd21073;
	addc.cc.s64 	%rd21076, %rd21074, 0;
	mul.lo.s64 	%rd21077, %rd2147, %rd2114;
	mul.hi.u64 	%rd21078, %rd2147, %rd2114;
	add.cc.s64 	%rd21079, %rd21076, %rd21077;
	addc.cc.s64 	%rd21080, %rd21078, 0;
	mul.lo.s64 	%rd21081, %rd2144, %rd2116;
	mul.hi.u64 	%rd21082, %rd2144, %rd2116;
	add.cc.s64 	%rd21083, %rd21081, %rd21071;
	addc.cc.s64 	%rd21084, %rd21082, 0;
	mul.lo.s64 	%rd21085, %rd2145, %rd2116;
	mul.hi.u64 	%rd21086, %rd2145, %rd2116;
	add.cc.s64 	%rd21087, %rd21084, %rd21075;
	addc.cc.s64 	%rd21088, %rd21057, 0;
	add.cc.s64 	%rd21089, %rd21087, %rd21085;
	addc.cc.s64 	%rd21090, %rd21088, %rd21086;
	mul.lo.s64 	%rd21091, %rd2146, %rd2116;
	mul.hi.u64 	%rd21092, %rd2146, %rd2116;
	add.cc.s64 	%rd21093, %rd21090, %rd21079;
	addc.cc.s64 	%rd21094, %rd21057, 0;
	add.cc.s64 	%rd21095, %rd21093, %rd21091;
	addc.cc.s64 	%rd21096, %rd21094, %rd21092;
	add.s64 	%rd21097, %rd21096, %rd21080;
	mad.lo.s64 	%rd21098, %rd2147, %rd2116, %rd21097;
	mul.lo.s64 	%rd21099, %rd2144, %rd2118;
	mul.hi.u64 	%rd21100, %rd2144, %rd2118;
	add.cc.s64 	%rd21101, %rd21099, %rd21089;
	addc.cc.s64 	%rd21102, %rd21100, 0;
	mul.lo.s64 	%rd21103, %rd2145, %rd2118;
	mul.hi.u64 	%rd21104, %rd2145, %rd2118;
	add.cc.s64 	%rd21105, %rd21102, %rd21095;
	addc.cc.s64 	%rd21106, %rd21057, 0;
	add.cc.s64 	%rd21107, %rd21105, %rd21103;
	addc.cc.s64 	%rd21108, %rd21106, %rd21104;
	add.s64 	%rd21109, %rd21108, %rd21098;
	mad.lo.s64 	%rd21110, %rd2146, %rd2118, %rd21109;
	mul.lo.s64 	%rd21111, %rd2144, %rd2120;
	mul.hi.u64 	%rd21112, %rd2144, %rd2120;
	add.cc.s64 	%rd21113, %rd21111, %rd21107;
	addc.cc.s64 	%rd21114, %rd21112, 0;
	add.s64 	%rd21115, %rd21114, %rd21110;
	mad.lo.s64 	%rd21116, %rd2145, %rd2120, %rd21115;
	mul.hi.u64 	%rd21117, %rd2148, %rd21054;
	mul.lo.s64 	%rd21118, %rd2149, %rd21054;
	mul.hi.u64 	%rd21119, %rd2149, %rd21054;
	add.cc.s64 	%rd21120, %rd21117, %rd21118;
	addc.cc.s64 	%rd21121, %rd21119, 0;
	mul.lo.s64 	%rd21122, %rd2150, %rd21054;
	mul.hi.u64 	%rd21123, %rd2150, %rd21054;
	add.cc.s64 	%rd21124, %rd21121, %rd21122;
	addc.cc.s64 	%rd21125, %rd21123, 0;
	mad.lo.s64 	%rd21126, %rd2151, %rd21054, %rd21125;
	mul.lo.s64 	%rd21127, %rd21060, %rd2148;
	mul.hi.u64 	%rd21128, %rd21060, %rd2148;
	add.cc.s64 	%rd21129, %rd21127, %rd21120;
	addc.cc.s64 	%rd21130, %rd21128, 0;
	mul.lo.s64 	%rd21131, %rd21060, %rd2149;
	mul.hi.u64 	%rd21132, %rd21060, %rd2149;
	add.cc.s64 	%rd21133, %rd21130, %rd21124;
	addc.cc.s64 	%rd21134, %rd21057, 0;
	add.cc.s64 	%rd21135, %rd21133, %rd21131;
	addc.cc.s64 	%rd21136, %rd21134, %rd21132;
	add.s64 	%rd21137, %rd21136, %rd21126;
	mad.lo.s64 	%rd21138, %rd21060, %rd2150, %rd21137;
	mul.lo.s64 	%rd21139, %rd21065, %rd2148;
	mul.hi.u64 	%rd21140, %rd21065, %rd2148;
	add.cc.s64 	%rd21141, %rd21139, %rd21135;
	addc.cc.s64 	%rd21142, %rd21140, 0;
	add.s64 	%rd21143, %rd21142, %rd21138;
	mad.lo.s64 	%rd21144, %rd21065, %rd2149, %rd21143;
	and.b64  	%rd21145, %rd2120, %rd2122;
	add.s64 	%rd21146, %rd21145, %rd21066;
	add.s64 	%rd21147, %rd21146, %rd2121;
	mad.lo.s64 	%rd21148, %rd2148, %rd21147, %rd21144;
	mad.lo.s64 	%rd21149, %rd2148, %rd21054, %rd21067;
	setp.lt.u64 	%p2875, %rd21149, %rd21067;
	selp.u64 	%rd21150, 1, 0, %p2875;
	add.cc.s64 	%rd21151, %rd21083, %rd21150;
	addc.cc.s64 	%rd21152, %rd21057, 0;
	add.cc.s64 	%rd21153, %rd21151, %rd21129;
	addc.cc.s64 	%rd21154, %rd21152, 0;
	add.cc.s64 	%rd21155, %rd21154, %rd21101;
	addc.cc.s64 	%rd21156, %rd21057, 0;
	add.cc.s64 	%rd21157, %rd21155, %rd21141;
	addc.cc.s64 	%rd21158, %rd21156, 0;
	add.s64 	%rd21159, %rd21113, %rd21158;
	add.s64 	%rd21160, %rd21159, %rd21148;
	mul.lo.s64 	%rd21161, %rd23398, %rd2114;
	mul.hi.u64 	%rd21162, %rd23398, %rd2114;
	mul.lo.s64 	%rd21163, %rd23397, %rd2114;
	mul.hi.u64 	%rd21164, %rd23397, %rd2114;
	add.cc.s64 	%rd21165, %rd21162, %rd21163;
	addc.cc.s64 	%rd21166, %rd21164, 0;
	mul.lo.s64 	%rd21167, %rd23396, %rd2114;
	mul.hi.u64 	%rd21168, %rd23396, %rd2114;
	add.cc.s64 	%rd21169, %rd21166, %rd21167;
	addc.cc.s64 	%rd21170, %rd21168, 0;
	mul.lo.s64 	%rd21171, %rd23395, %rd2114;
	mul.hi.u64 	%rd21172, %rd23395, %rd2114;
	add.cc.s64 	%rd21173, %rd21170, %rd21171;
	addc.cc.s64 	%rd21174, %rd21172, 0;
	mul.lo.s64 	%rd21175, %rd23398, %rd2116;
	mul.hi.u64 	%rd21176, %rd23398, %rd2116;
	add.cc.s64 	%rd21177, %rd21175, %rd21165;
	addc.cc.s64 	%rd21178, %rd21176, 0;
	mul.lo.s64 	%rd21179, %rd23397, %rd2116;
	mul.hi.u64 	%rd21180, %rd23397, %rd2116;
	add.cc.s64 	%rd21181, %rd21178, %rd21169;
	addc.cc.s64 	%rd21182, %rd21057, 0;
	add.cc.s64 	%rd21183, %rd21181, %rd21179;
	addc.cc.s64 	%rd21184, %rd21182, %rd21180;
	mul.lo.s64 	%rd21185, %rd23396, %rd2116;
	mul.hi.u64 	%rd21186, %rd23396, %rd2116;
	add.cc.s64 	%rd21187, %rd21184, %rd21173;
	addc.cc.s64 	%rd21188, %rd21057, 0;
	add.cc.s64 	%rd21189, %rd21187, %rd21185;
	addc.cc.s64 	%rd21190, %rd21188, %rd21186;
	add.s64 	%rd21191, %rd21190, %rd21174;
	mad.lo.s64 	%rd21192, %rd23395, %rd2116, %rd21191;
	mul.lo.s64 	%rd21193, %rd23398, %rd2118;
	mul.hi.u64 	%rd21194, %rd23398, %rd2118;
	add.cc.s64 	%rd21195, %rd21193, %rd21183;
	addc.cc.s64 	%rd21196, %rd21194, 0;
	mul.lo.s64 	%rd21197, %rd23397, %rd2118;
	mul.hi.u64 	%rd21198, %rd23397, %rd2118;
	add.cc.s64 	%rd21199, %rd21196, %rd21189;
	addc.cc.s64 	%rd21200, %rd21057, 0;
	add.cc.s64 	%rd21201, %rd21199, %rd21197;
	addc.cc.s64 	%rd21202, %rd21200, %rd21198;
	add.s64 	%rd21203, %rd21202, %rd21192;
	mad.lo.s64 	%rd21204, %rd23396, %rd2118, %rd21203;
	mul.lo.s64 	%rd21205, %rd23398, %rd2120;
	mul.hi.u64 	%rd21206, %rd23398, %rd2120;
	add.cc.s64 	%rd21207, %rd21205, %rd21201;
	addc.cc.s64 	%rd21208, %rd21206, 0;
	add.s64 	%rd21209, %rd21208, %rd21204;
	mad.lo.s64 	%rd21210, %rd23397, %rd2120, %rd21209;
	mul.hi.u64 	%rd21211, %rd23394, %rd21054;
	mul.lo.s64 	%rd21212, %rd23393, %rd21054;
	mul.hi.u64 	%rd21213, %rd23393, %rd21054;
	add.cc.s64 	%rd21214, %rd21211, %rd21212;
	addc.cc.s64 	%rd21215, %rd21213, 0;
	mul.lo.s64 	%rd21216, %rd23392, %rd21054;
	mul.hi.u64 	%rd21217, %rd23392, %rd21054;
	add.cc.s64 	%rd21218, %rd21215, %rd21216;
	addc.cc.s64 	%rd21219, %rd21217, 0;
	mad.lo.s64 	%rd21220, %rd23391, %rd21054, %rd21219;
	mul.lo.s64 	%rd21221, %rd21060, %rd23394;
	mul.hi.u64 	%rd21222, %rd21060, %rd23394;
	add.cc.s64 	%rd21223, %rd21221, %rd21214;
	addc.cc.s64 	%rd21224, %rd21222, 0;
	mul.lo.s64 	%rd21225, %rd21060, %rd23393;
	mul.hi.u64 	%rd21226, %rd21060, %rd23393;
	add.cc.s64 	%rd21227, %rd21224, %rd21218;
	addc.cc.s64 	%rd21228, %rd21057, 0;
	add.cc.s64 	%rd21229, %rd21227, %rd21225;
	addc.cc.s64 	%rd21230, %rd21228, %rd21226;
	add.s64 	%rd21231, %rd21230, %rd21220;
	mad.lo.s64 	%rd21232, %rd21060, %rd23392, %rd21231;
	mul.lo.s64 	%rd21233, %rd21065, %rd23394;
	mul.hi.u64 	%rd21234, %rd21065, %rd23394;
	add.cc.s64 	%rd21235, %rd21233, %rd21229;
	addc.cc.s64 	%rd21236, %rd21234, 0;
	add.s64 	%rd21237, %rd21236, %rd21232;
	mad.lo.s64 	%rd21238, %rd21065, %rd23393, %rd21237;
	mad.lo.s64 	%rd21239, %rd23394, %rd21147, %rd21238;
	mad.lo.s64 	%rd21240, %rd23394, %rd21054, %rd21161;
	setp.lt.u64 	%p2876, %rd21240, %rd21161;
	selp.u64 	%rd21241, 1, 0, %p2876;
	add.cc.s64 	%rd21242, %rd21177, %rd21241;
	addc.cc.s64 	%rd21243, %rd21057, 0;
	add.cc.s64 	%rd21244, %rd21242, %rd21223;
	addc.cc.s64 	%rd21245, %rd21243, 0;
	add.cc.s64 	%rd21246, %rd21245, %rd21195;
	addc.cc.s64 	%rd21247, %rd21057, 0;
	add.cc.s64 	%rd21248, %rd21246, %rd21235;
	addc.cc.s64 	%rd21249, %rd21247, 0;
	add.s64 	%rd21250, %rd21207, %rd21249;
	add.s64 	%rd21251, %rd21250, %rd21239;
	mul.lo.s64 	%rd21252, %rd21149, 2866531139136965327;
	and.b64  	%rd21253, %rd21252, 4611686018427387903;
	mul.lo.s64 	%rd21254, %rd21253, -4294968273;
	mul.hi.u64 	%rd21255, %rd21253, -4294968273;
	neg.s64 	%rd21256, %rd21253;
	mul.hi.u64 	%rd21257, %rd21253, -1;
	add.cc.s64 	%rd21258, %rd21256, %rd21255;
	addc.cc.s64 	%rd21259, %rd21257, 0;
	add.cc.s64 	%rd21260, %rd21256, %rd21259;
	addc.cc.s64 	%rd21261, %rd21257, 0;
	add.cc.s64 	%rd21262, %rd21256, %rd21261;
	addc.cc.s64 	%rd21263, %rd21257, 0;
	sub.s64 	%rd21264, %rd21149, %rd21254;
	setp.lt.u64 	%p2877, %rd21149, %rd21254;
	selp.u64 	%rd21265, 1, 0, %p2877;
	add.s64 	%rd21266, %rd21258, %rd21265;
	sub.s64 	%rd21267, %rd21153, %rd21266;
	setp.lt.u64 	%p2878, %rd21153, %rd21266;
	selp.u64 	%rd21268, 1, 0, %p2878;
	add.s64 	%rd21269, %rd21260, %rd21268;
	sub.s64 	%rd21270, %rd21157, %rd21269;
	setp.lt.u64 	%p2879, %rd21157, %rd21269;
	selp.u64 	%rd21271, 1, 0, %p2879;
	add.s64 	%rd21272, %rd21262, %rd21271;
	sub.s64 	%rd21273, %rd21160, %rd21272;
	setp.lt.u64 	%p2880, %rd21160, %rd21272;
	selp.u64 	%rd21274, 1, 0, %p2880;
	add.s64 	%rd21275, %rd21263, %rd21274;
	sub.s64 	%rd21276, %rd21116, %rd21275;
	mov.b64 	{%r1052, %r1053}, %rd21264;
	mov.b64 	{%r1054, %r1055}, %rd21267;
	shf.l.wrap.b32 	%r1056, %r1053, %r1054, 2;
	shf.l.wrap.b32 	%r1057, %r1054, %r1055, 2;
	mov.b64 	%rd21277, {%r1056, %r1057};
	mov.b64 	{%r1058, %r1059}, %rd21270;
	shf.l.wrap.b32 	%r1060, %r1055, %r1058, 2;
	shf.l.wrap.b32 	%r1061, %r1058, %r1059, 2;
	mov.b64 	%rd21278, {%r1060, %r1061};
	mov.b64 	{%r1062, %r1063}, %rd21273;
	shf.l.wrap.b32 	%r1064, %r1059, %r1062, 2;
	shf.l.wrap.b32 	%r1065, %r1062, %r1063, 2;
	mov.b64 	%rd21279, {%r1064, %r1065};
	mov.b64 	{%r1066, %r1067}, %rd21276;
	shf.l.wrap.b32 	%r1068, %r1063, %r1066, 2;
	shf.l.wrap.b32 	%r1069, %r1066, %r1067, 2;
	mov.b64 	%rd21280, {%r1068, %r1069};
	mul.lo.s64 	%rd21281, %rd21240, 2866531139136965327;
	and.b64  	%rd21282, %rd21281, 4611686018427387903;
	mul.lo.s64 	%rd21283, %rd21282, -4294968273;
	mul.hi.u64 	%rd21284, %rd21282, -4294968273;
	neg.s64 	%rd21285, %rd21282;
	mul.hi.u64 	%rd21286, %rd21282, -1;
	add.cc.s64 	%rd21287, %rd21285, %rd21284;
	addc.cc.s64 	%rd21288, %rd21286, 0;
	add.cc.s64 	%rd21289, %rd21285, %rd21288;
	addc.cc.s64 	%rd21290, %rd21286, 0;
	add.cc.s64 	%rd21291, %rd21285, %rd21290;
	addc.cc.s64 	%rd21292, %rd21286, 0;
	sub.s64 	%rd21293, %rd21240, %rd21283;
	setp.lt.u64 	%p2881, %rd21240, %rd21283;
	selp.u64 	%rd21294, 1, 0, %p2881;
	add.s64 	%rd21295, %rd21287, %rd21294;
	sub.s64 	%rd21296, %rd21244, %rd21295;
	setp.lt.u64 	%p2882, %rd21244, %rd21295;
	selp.u64 	%rd21297, 1, 0, %p2882;
	add.s64 	%rd21298, %rd21289, %rd21297;
	sub.s64 	%rd21299, %rd21248, %rd21298;
	setp.lt.u64 	%p2883, %rd21248, %rd21298;
	selp.u64 	%rd21300, 1, 0, %p2883;
	add.s64 	%rd21301, %rd21291, %rd21300;
	sub.s64 	%rd21302, %rd21251, %rd21301;
	setp.lt.u64 	%p2884, %rd21251, %rd21301;
	selp.u64 	%rd21303, 1, 0, %p2884;
	add.s64 	%rd21304, %rd21292, %rd21303;
	sub.s64 	%rd21305, %rd21210, %rd21304;
	mov.b64 	{%r1070, %r1071}, %rd21293;
	mov.b64 	{%r1072, %r1073}, %rd21296;
	shf.l.wrap.b32 	%r1074, %r1071, %r1072, 2;
	shf.l.wrap.b32 	%r1075, %r1072, %r1073, 2;
	mov.b64 	%rd21306, {%r1074, %r1075};
	mov.b64 	{%r1076, %r1077}, %rd21299;
	shf.l.wrap.b32 	%r1078, %r1073, %r1076, 2;
	shf.l.wrap.b32 	%r1079, %r1076, %r1077, 2;
	mov.b64 	%rd21307, {%r1078, %r1079};
	mov.b64 	{%r1080, %r1081}, %rd21302;
	shf.l.wrap.b32 	%r1082, %r1077, %r1080, 2;
	shf.l.wrap.b32 	%r1083, %r1080, %r1081, 2;
	mov.b64 	%rd21308, {%r1082, %r1083};
	mov.b64 	{%r1084, %r1085}, %rd21305;
	shf.l.wrap.b32 	%r1086, %r1081, %r1084, 2;
	shf.l.wrap.b32 	%r1087, %r1084, %r1085, 2;
	mov.b64 	%rd21309, {%r1086, %r1087};
	shr.s64 	%rd21310, %rd21280, 63;
	and.b64  	%rd21311, %rd21310, -4294968273;
	add.s64 	%rd23383, %rd21311, %rd21277;
	setp.lt.u64 	%p2885, %rd23383, %rd21311;
	selp.u64 	%rd21312, 1, 0, %p2885;
	add.cc.s64 	%rd21313, %rd21310, %rd21312;
	addc.cc.s64 	%rd21314, %rd21057, 0;
	add.cc.s64 	%rd23384, %rd21313, %rd21278;
	addc.cc.s64 	%rd21315, %rd21314, 0;
	add.cc.s64 	%rd21316, %rd21315, %rd21310;
	addc.cc.s64 	%rd21317, %rd21057, 0;
	add.cc.s64 	%rd23385, %rd21316, %rd21279;
	addc.cc.s64 	%rd21318, %rd21317, 0;
	add.s64 	%rd21319, %rd21310, %rd21318;
	add.s64 	%rd23386, %rd21319, %rd21280;
	shr.s64 	%rd21320, %rd21309, 63;
	and.b64  	%rd21321, %rd21320, -4294968273;
	add.s64 	%rd23379, %rd21321, %rd21306;
	setp.lt.u64 	%p2886, %rd23379, %rd21321;
	selp.u64 	%rd21322, 1, 0, %p2886;
	add.cc.s64 	%rd21323, %rd21320, %rd21322;
	addc.cc.s64 	%rd21324, %rd21057, 0;
	add.cc.s64 	%rd23380, %rd21323, %rd21307;
	addc.cc.s64 	%rd2166, %rd21324, 0;
	add.cc.s64 	%rd21325, %rd2166, %rd21320;
	addc.cc.s64 	%rd21326, %rd21057, 0;
	add.cc.s64 	%rd23381, %rd21325, %rd21308;
	addc.cc.s64 	%rd2169, %rd21326, 0;
	add.s64 	%rd21327, %rd21320, %rd2169;
	add.s64 	%rd23382, %rd21327, %rd21309;
	add.s32 	%r1100, %r1100, 1;
	setp.ne.s32 	%p2887, %r1100, 741;
	mov.u64 	%rd23375, %rd23390;
	@%p2887 bra 	$L__BB0_870;
	setp.lt.s32 	%p2888, %r1101, 1;
	shr.s64 	%rd21328, %rd23382, 63;
	and.b64  	%rd21329, %rd21328, -4294968273;
	add.s64 	%rd21330, %rd21329, %rd23379;
	setp.lt.u64 	%p2889, %rd21330, %rd21329;
	selp.u64 	%rd21331, 1, 0, %p2889;
	mov.b64 	%rd21332, 0;
	add.cc.s64 	%rd21333, %rd21328, %rd21331;
	addc.cc.s64 	%rd21334, %rd21332, 0;
	add.cc.s64 	%rd21335, %rd21333, %rd23380;
	addc.cc.s64 	%rd21336, %rd21334, 0;
	add.cc.s64 	%rd21337, %rd21336, %rd21328;
	addc.cc.s64 	%rd21338, %rd21332, 0;
	add.cc.s64 	%rd21339, %rd21337, %rd23381;
	addc.cc.s64 	%rd21340, %rd21338, 0;
	add.s64 	%rd21341, %rd21328, %rd21340;
	add.s64 	%rd21342, %rd21341, %rd23382;
	selp.s64 	%rd21343, -1, 0, %p2888;
	selp.u64 	%rd21344, 1, 0, %p2888;
	xor.b64  	%rd21345, %rd21330, %rd21343;
	add.s64 	%rd21346, %rd21345, %rd21344;
	setp.lt.u64 	%p2890, %rd21346, %rd21345;
	selp.u64 	%rd21347, 1, 0, %p2890;
	xor.b64  	%rd21348, %rd21335, %rd21343;
	add.s64 	%rd21349, %rd21348, %rd21347;
	setp.lt.u64 	%p2891, %rd21349, %rd21348;
	selp.u64 	%rd21350, 1, 0, %p2891;
	xor.b64  	%rd21351, %rd21339, %rd21343;
	add.s64 	%rd21352, %rd21351, %rd21350;
	setp.lt.u64 	%p2892, %rd21352, %rd21351;
	selp.u64 	%rd21353, 1, 0, %p2892;
	xor.b64  	%rd21354, %rd21342, %rd21343;
	add.s64 	%rd21355, %rd21354, %rd21353;
	shr.s64 	%rd21356, %rd21355, 63;
	and.b64  	%rd21357, %rd21356, -4294968273;
	add.s64 	%rd23407, %rd21357, %rd21346;
	setp.lt.u64 	%p2893, %rd23407, %rd21357;
	selp.u64 	%rd21358, 1, 0, %p2893;
	add.cc.s64 	%rd21359, %rd21356, %rd21358;
	addc.cc.s64 	%rd21360, %rd21332, 0;
	add.cc.s64 	%rd23408, %rd21359, %rd21349;
	addc.cc.s64 	%rd21361, %rd21360, 0;
	add.cc.s64 	%rd21362, %rd21361, %rd21356;
	addc.cc.s64 	%rd21363, %rd21332, 0;
	add.cc.s64 	%rd23409, %rd21362, %rd21352;
	addc.cc.s64 	%rd21364, %rd21363, 0;
	add.s64 	%rd21365, %rd21356, %rd21364;
	add.s64 	%rd23410, %rd21365, %rd21355;
$L__BB0_874:
	and.b64  	%rd2184, %rd23407, 4294967295;
	shr.u64 	%rd2185, %rd23407, 32;
	mul.lo.s64 	%rd21366, %rd2184, %rd2184;
	mul.lo.s64 	%rd21367, %rd2185, %rd2184;
	shr.u64 	%rd21368, %rd21366, 32;
	shl.b64 	%rd21369, %rd21367, 1;
	and.b64  	%rd21370, %rd21369, 8589934590;
	add.s64 	%rd21371, %rd21368, %rd21370;
	shr.u64 	%rd21372, %rd21367, 31;
	and.b64  	%rd21373, %rd21372, 8589934590;
	mad.lo.s64 	%rd21374, %rd2185, %rd2185, %rd21373;
	shr.u64 	%rd21375, %rd21371, 32;
	shl.b64 	%rd21376, %rd21371, 32;
	and.b64  	%rd21377, %rd21366, 4294967293;
	or.b64  	%rd21378, %rd21376, %rd21377;
	add.s64 	%rd21379, %rd21374, %rd21375;
	shr.u64 	%rd2186, %rd23408, 32;
	and.b64  	%rd2187, %rd23408, 4294967295;
	mul.lo.s64 	%rd21380, %rd2187, %rd2184;
	mul.lo.s64 	%rd21381, %rd2186, %rd2184;
	mul.lo.s64 	%rd21382, %rd2187, %rd2185;
	shr.u64 	%rd21383, %rd21380, 32;
	and.b64  	%rd21384, %rd21381, 4294967295;
	add.s64 	%rd21385, %rd21383, %rd21384;
	and.b64  	%rd21386, %rd21382, 4294967295;
	add.s64 	%rd21387, %rd21385, %rd21386;
	shr.u64 	%rd21388, %rd21381, 32;
	mad.lo.s64 	%rd21389, %rd2186, %rd2185, %rd21388;
	shr.u64 	%rd21390, %rd21382, 32;
	add.s64 	%rd21391, %rd21389, %rd21390;
	shr.u64 	%rd21392, %rd21387, 32;
	shl.b64 	%rd21393, %rd21387, 32;
	and.b64  	%rd21394, %rd21380, 4294967295;
	or.b64  	%rd21395, %rd21393, %rd21394;
	add.s64 	%rd21396, %rd21391, %rd21392;
	shr.u64 	%rd2188, %rd23409, 32;
	and.b64  	%rd2189, %rd23409, 4294967295;
	mul.lo.s64 	%rd21397, %rd2189, %rd2184;
	mul.lo.s64 	%rd21398, %rd2188, %rd2184;
	mul.lo.s64 	%rd21399, %rd2189, %rd2185;
	shr.u64 	%rd21400, %rd21397, 32;
	and.b64  	%rd21401, %rd21398, 4294967295;
	add.s64 	%rd21402, %rd21400, %rd21401;
	and.b64  	%rd21403, %rd21399, 4294967295;
	add.s64 	%rd21404, %rd21402, %rd21403;
	shr.u64 	%rd21405, %rd21398, 32;
	mad.lo.s64 	%rd21406, %rd2188, %rd2185, %rd21405;
	shr.u64 	%rd21407, %rd21399, 32;
	add.s64 	%rd21408, %rd21406, %rd21407;
	shr.u64 	%rd21409, %rd21404, 32;
	shl.b64 	%rd21410, %rd21404, 32;
	and.b64  	%rd21411, %rd21397, 4294967295;
	or.b64  	%rd21412, %rd21410, %rd21411;
	add.s64 	%rd21413, %rd21408, %rd21409;
	shr.u64 	%rd2190, %rd23410, 32;
	and.b64  	%rd2191, %rd23410, 4294967295;
	mul.lo.s64 	%rd21414, %rd2191, %rd2184;
	mul.lo.s64 	%rd21415, %rd2190, %rd2184;
	mul.lo.s64 	%rd21416, %rd2191, %rd2185;
	shr.u64 	%rd21417, %rd21414, 32;
	and.b64  	%rd21418, %rd21415, 4294967295;
	add.s64 	%rd21419, %rd21417, %rd21418;
	and.b64  	%rd21420, %rd21416, 4294967295;
	add.s64 	%rd21421, %rd21419, %rd21420;
	shr.u64 	%rd21422, %rd21415, 32;
	mad.lo.s64 	%rd21423, %rd2190, %rd2185, %rd21422;
	shr.u64 	%rd21424, %rd21416, 32;
	add.s64 	%rd21425, %rd21423, %rd21424;
	shr.u64 	%rd21426, %rd21421, 32;
	shl.b64 	%rd21427, %rd21421, 32;
	and.b64  	%rd21428, %rd21414, 4294967295;
	or.b64  	%rd21429, %rd21427, %rd21428;
	add.s64 	%rd21430, %rd21425, %rd21426;
	shl.b64 	%rd21431, %rd21395, 1;
	shr.u64 	%rd21432, %rd21393, 63;
	add.s64 	%rd21433, %rd21396, %rd21396;
	add.s64 	%rd21434, %rd21433, %rd21432;
	mul.lo.s64 	%rd21435, %rd2187, %rd2187;
	mul.lo.s64 	%rd21436, %rd2186, %rd2187;
	shr.u64 	%rd21437, %rd21435, 32;
	shl.b64 	%rd21438, %rd21436, 1;
	and.b64  	%rd21439, %rd21438, 8589934590;
	add.s64 	%rd21440, %rd21437, %rd21439;
	shr.u64 	%rd21441, %rd21436, 31;
	and.b64  	%rd21442, %rd21441, 8589934590;
	mad.lo.s64 	%rd21443, %rd2186, %rd2186, %rd21442;
	shr.u64 	%rd21444, %rd21440, 32;
	shl.b64 	%rd21445, %rd21440, 32;
	and.b64  	%rd21446, %rd21435, 4294967293;
	or.b64  	%rd21447, %rd21445, %rd21446;
	add.s64 	%rd21448, %rd21412, %rd21432;
	add.s64 	%rd21449, %rd21448, %rd21447;
	max.u64 	%rd21450, %rd21412, %rd21448;
	setp.gt.u64 	%p2894, %rd21450, %rd21449;
	selp.u64 	%rd21451, 1, 0, %p2894;
	add.s64 	%rd21452, %rd21443, %rd21413;
	add.s64 	%rd21453, %rd21452, %rd21444;
	add.s64 	%rd21454, %rd21453, %rd21451;
	mul.lo.s64 	%rd21455, %rd2189, %rd2187;
	mul.lo.s64 	%rd21456, %rd2188, %rd2187;
	mul.lo.s64 	%rd21457, %rd2189, %rd2186;
	shr.u64 	%rd21458, %rd21455, 32;
	and.b64  	%rd21459, %rd21456, 4294967295;
	add.s64 	%rd21460, %rd21458, %rd21459;
	and.b64  	%rd21461, %rd21457, 4294967295;
	add.s64 	%rd21462, %rd21460, %rd21461;
	shr.u64 	%rd21463, %rd21456, 32;
	mad.lo.s64 	%rd21464, %rd2188, %rd2186, %rd21463;
	shr.u64 	%rd21465, %rd21457, 32;
	add.s64 	%rd21466, %rd21464, %rd21465;
	shr.u64 	%rd21467, %rd21462, 32;
	shl.b64 	%rd21468, %rd21462, 32;
	and.b64  	%rd21469, %rd21455, 4294967295;
	or.b64  	%rd21470, %rd21468, %rd21469;
	add.s64 	%rd21471, %rd21429, %rd21451;
	add.s64 	%rd21472, %rd21471, %rd21470;
	max.u64 	%rd21473, %rd21429, %rd21471;
	setp.gt.u64 	%p2895, %rd21473, %rd21472;
	selp.u64 	%rd21474, 1, 0, %p2895;
	add.s64 	%rd21475, %rd21466, %rd21430;
	add.s64 	%rd21476, %rd21475, %rd21467;
	add.s64 	%rd21477, %rd21476, %rd21474;
	add.s64 	%rd21478, %rd21449, %rd21412;
	setp.lt.u64 	%p2896, %rd21478, %rd21449;
	selp.u64 	%rd21479, 1, 0, %p2896;
	add.s64 	%rd21480, %rd21413, %rd21454;
	add.s64 	%rd21481, %rd21480, %rd21479;
	add.s64 	%rd21482, %rd21472, %rd21479;
	add.s64 	%rd21483, %rd21482, %rd21470;
	max.u64 	%rd21484, %rd21472, %rd21482;
	setp.gt.u64 	%p2897, %rd21484, %rd21483;
	selp.u64 	%rd21485, 1, 0, %p2897;
	add.s64 	%rd21486, %rd21466, %rd21477;
	add.s64 	%rd21487, %rd21486, %rd21467;
	add.s64 	%rd21488, %rd21487, %rd21485;
	add.s64 	%rd21489, %rd21483, %rd21429;
	setp.lt.u64 	%p2898, %rd21489, %rd21483;
	selp.u64 	%rd21490, 1, 0, %p2898;
	add.s64 	%rd21491, %rd21430, %rd21488;
	add.s64 	%rd21492, %rd21491, %rd21490;
	mul.lo.s64 	%rd21493, %rd20843, %rd21378;
	mul.lo.s64 	%rd21494, %rd2087, %rd21493;
	mul.hi.u64 	%rd21495, %rd2087, %rd21493;
	add.cc.s64 	%rd21496, %rd21494, %rd21378;
	addc.cc.s64 	%rd21497, %rd21495, 0;
	mul.lo.s64 	%rd21498, %rd2088, %rd21493;
	mul.hi.u64 	%rd21499, %rd2088, %rd21493;
	mov.b64 	%rd21500, 0;
	add.cc.s64 	%rd21501, %rd21497, %rd21431;
	addc.cc.s64 	%rd21502, %rd21500, 0;
	add.cc.s64 	%rd21503, %rd21501, %rd21498;
	addc.cc.s64 	%rd21504, %rd21502, %rd21499;
	mul.lo.s64 	%rd21505, %rd2089, %rd21493;
	mul.hi.u64 	%rd21506, %rd2089, %rd21493;
	add.cc.s64 	%rd21507, %rd21504, %rd21478;
	addc.cc.s64 	%rd21508, %rd21500, 0;
	add.cc.s64 	%rd21509, %rd21507, %rd21505;
	addc.cc.s64 	%rd21510, %rd21508, %rd21506;
	mul.lo.s64 	%rd21511, %rd2090, %rd21493;
	mul.hi.u64 	%rd21512, %rd2090, %rd21493;
	add.cc.s64 	%rd21513, %rd21510, %rd21489;
	addc.cc.s64 	%rd21514, %rd21500, 0;
	add.cc.s64 	%rd21515, %rd21513, %rd21511;
	addc.cc.s64 	%rd21516, %rd21514, %rd21512;
	add.s64 	%rd21517, %rd21379, %rd21516;
	setp.lt.u64 	%p2899, %rd21517, %rd21379;
	selp.u64 	%rd21518, 1, 0, %p2899;
	add.s64 	%rd21519, %rd21434, %rd21518;
	setp.lt.u64 	%p2900, %rd21519, %rd21434;
	selp.u64 	%rd21520, 1, 0, %p2900;
	add.s64 	%rd21521, %rd21481, %rd21520;
	setp.lt.u64 	%p2901, %rd21521, %rd21481;
	selp.u64 	%rd21522, 1, 0, %p2901;
	add.s64 	%rd21523, %rd21492, %rd21522;
	mul.lo.s64 	%rd21524, %rd20843, %rd21503;
	mul.lo.s64 	%rd21525, %rd2087, %rd21524;
	mul.hi.u64 	%rd21526, %rd2087, %rd21524;
	add.cc.s64 	%rd21527, %rd21525, %rd21503;
	addc.cc.s64 	%rd21528, %rd21526, 0;
	mul.lo.s64 	%rd21529, %rd2088, %rd21524;
	mul.hi.u64 	%rd21530, %rd2088, %rd21524;
	add.cc.s64 	%rd21531, %rd21528, %rd21509;
	addc.cc.s64 	%rd21532, %rd21500, 0;
	add.cc.s64 	%rd21533, %rd21531, %rd21529;
	addc.cc.s64 	%rd21534, %rd21532, %rd21530;
	mul.lo.s64 	%rd21535, %rd2089, %rd21524;
	mul.hi.u64 	%rd21536, %rd2089, %rd21524;
	add.cc.s64 	%rd21537, %rd21534, %rd21515;
	addc.cc.s64 	%rd21538, %rd21500, 0;
	add.cc.s64 	%rd21539, %rd21537, %rd21535;
	addc.cc.s64 	%rd21540, %rd21538, %rd21536;
	mul.lo.s64 	%rd21541, %rd2090, %rd21524;
	mul.hi.u64 	%rd21542, %rd2090, %rd21524;
	add.cc.s64 	%rd21543, %rd21540, %rd21517;
	addc.cc.s64 	%rd21544, %rd21500, 0;
	add.cc.s64 	%rd21545, %rd21543, %rd21541;
	addc.cc.s64 	%rd21546, %rd21544, %rd21542;
	add.s64 	%rd21547, %rd21519, %rd21546;
	setp.lt.u64 	%p2902, %rd21547, %rd21519;
	selp.u64 	%rd21548, 1, 0, %p2902;
	add.s64 	%rd21549, %rd21521, %rd21548;
	setp.lt.u64 	%p2903, %rd21549, %rd21521;
	selp.u64 	%rd21550, 1, 0, %p2903;
	add.s64 	%rd21551, %rd21523, %rd21550;
	mul.lo.s64 	%rd21552, %rd20843, %rd21533;
	mul.lo.s64 	%rd21553, %rd2087, %rd21552;
	mul.hi.u64 	%rd21554, %rd2087, %rd21552;
	add.cc.s64 	%rd21555, %rd21553, %rd21533;
	addc.cc.s64 	%rd21556, %rd21554, 0;
	mul.lo.s64 	%rd21557, %rd2088, %rd21552;
	mul.hi.u64 	%rd21558, %rd2088, %rd21552;
	add.cc.s64 	%rd21559, %rd21556, %rd21539;
	addc.cc.s64 	%rd21560, %rd21500, 0;
	add.cc.s64 	%rd21561, %rd21559, %rd21557;
	addc.cc.s64 	%rd21562, %rd21560, %rd21558;
	mul.lo.s64 	%rd21563, %rd2089, %rd21552;
	mul.hi.u64 	%rd21564, %rd2089, %rd21552;
	add.cc.s64 	%rd21565, %rd21562, %rd21545;
	addc.cc.s64 	%rd21566, %rd21500, 0;
	add.cc.s64 	%rd21567, %rd21565, %rd21563;
	addc.cc.s64 	%rd21568, %rd21566, %rd21564;
	mul.lo.s64 	%rd21569, %rd2090, %rd21552;
	mul.hi.u64 	%rd21570, %rd2090, %rd21552;
	add.cc.s64 	%rd21571, %rd21568, %rd21547;
	addc.cc.s64 	%rd21572, %rd21500, 0;
	add.cc.s64 	%rd21573, %rd21571, %rd21569;
	addc.cc.s64 	%rd21574, %rd21572, %rd21570;
	add.s64 	%rd21575, %rd21549, %rd21574;
	setp.lt.u64 	%p2904, %rd21575, %rd21549;
	selp.u64 	%rd21576, 1, 0, %p2904;
	add.s64 	%rd21577, %rd21551, %rd21576;
	mul.lo.s64 	%rd21578, %rd20843, %rd21561;
	mul.lo.s64 	%rd21579, %rd2087, %rd21578;
	mul.hi.u64 	%rd21580, %rd2087, %rd21578;
	add.cc.s64 	%rd21581, %rd21579, %rd21561;
	addc.cc.s64 	%rd21582, %rd21580, 0;
	mul.lo.s64 	%rd21583, %rd2088, %rd21578;
	mul.hi.u64 	%rd21584, %rd2088, %rd21578;
	add.cc.s64 	%rd21585, %rd21582, %rd21567;
	addc.cc.s64 	%rd21586, %rd21500, 0;
	add.cc.s64 	%rd2193, %rd21585, %rd21583;
	addc.cc.s64 	%rd21587, %rd21586, %rd21584;
	mul.lo.s64 	%rd21588, %rd2089, %rd21578;
	mul.hi.u64 	%rd21589, %rd2089, %rd21578;
	add.cc.s64 	%rd21590, %rd21587, %rd21573;
	addc.cc.s64 	%rd21591, %rd21500, 0;
	add.cc.s64 	%rd2194, %rd21590, %rd21588;
	addc.cc.s64 	%rd21592, %rd21591, %rd21589;
	mul.lo.s64 	%rd21593, %rd2090, %rd21578;
	mul.hi.u64 	%rd21594, %rd2090, %rd21578;
	add.cc.s64 	%rd21595, %rd21592, %rd21575;
	addc.cc.s64 	%rd21596, %rd21500, 0;
	add.cc.s64 	%rd2195, %rd21595, %rd21593;
	addc.cc.s64 	%rd21597, %rd21596, %rd21594;
	add.s64 	%rd23414, %rd21577, %rd21597;
	setp.gt.u64 	%p2905, %rd23414, %rd2090;
	@%p2905 bra 	$L__BB0_880;
	setp.lt.u64 	%p2906, %rd23414, %rd2090;
	mov.u64 	%rd23411, %rd2193;
	mov.u64 	%rd23412, %rd2194;
	mov.u64 	%rd23413, %rd2195;
	@%p2906 bra 	$L__BB0_881;
	setp.lt.u64 	%p2907, %rd2089, %rd2195;
	@%p2907 bra 	$L__BB0_880;
	setp.gt.u64 	%p2908, %rd2089, %rd2195;
	mov.u64 	%rd23411, %rd2193;
	mov.u64 	%rd23412, %rd2194;
	mov.u64 	%rd23413, %rd2195;
	@%p2908 bra 	$L__BB0_881;
	setp.lt.u64 	%p2909, %rd2088, %rd2194;
	@%p2909 bra 	$L__BB0_880;
	setp.gt.u64 	%p2910, %rd2088, %rd2194;
	setp.lt.u64 	%p2911, %rd2193, %rd2087;
	or.pred  	%p2912, %p2910, %p2911;
	mov.u64 	%rd23411, %rd2193;
	mov.u64 	%rd23412, %rd2194;
	mov.u64 	%rd23413, %rd2195;
	@%p2912 bra 	$L__BB0_881;
$L__BB0_880:
	sub.s64 	%rd23411, %rd2193, %rd2087;
	setp.lt.u64 	%p2913, %rd2193, %rd2087;
	selp.u64 	%rd21598, 1, 0, %p2913;
	add.s64 	%rd21599, %rd2088, %rd21598;
	sub.s64 	%rd23412, %rd2194, %rd21599;
	setp.lt.u64 	%p2914, %rd2194, %rd21599;
	selp.u64 	%rd21600, 1, 0, %p2914;
	add.s64 	%rd21601, %rd2089, %rd21600;
	sub.s64 	%rd23413, %rd2195, %rd21601;
	setp.lt.u64 	%p2915, %rd2195, %rd21601;
	selp.u64 	%rd21602, 1, 0, %p2915;
	add.s64 	%rd21603, %rd2090, %rd21602;
	sub.s64 	%rd23414, %rd23414, %rd21603;
$L__BB0_881:
	and.b64  	%rd2205, %rd23411, 4294967295;
	shr.u64 	%rd2206, %rd23411, 32;
	mul.lo.s64 	%rd21604, %rd2184, %rd2205;
	mul.lo.s64 	%rd21605, %rd2185, %rd2205;
	mul.lo.s64 	%rd21606, %rd2184, %rd2206;
	shr.u64 	%rd21607, %rd21604, 32;
	and.b64  	%rd21608, %rd21605, 4294967295;
	add.s64 	%rd21609, %rd21607, %rd21608;
	and.b64  	%rd21610, %rd21606, 4294967295;
	add.s64 	%rd21611, %rd21609, %rd21610;
	shr.u64 	%rd21612, %rd21605, 32;
	mad.lo.s64 	%rd21613, %rd2185, %rd2206, %rd21612;
	shr.u64 	%rd21614, %rd21606, 32;
	add.s64 	%rd21615, %rd21613, %rd21614;
	shr.u64 	%rd21616, %rd21611, 32;
	shl.b64 	%rd21617, %rd21611, 32;
	and.b64  	%rd21618, %rd21604, 4294967295;
	or.b64  	%rd21619, %rd21617, %rd21618;
	add.s64 	%rd21620, %rd21615, %rd21616;
	mul.lo.s64 	%rd21621, %rd2187, %rd2205;
	mul.lo.s64 	%rd21622, %rd2186, %rd2205;
	mul.lo.s64 	%rd21623, %rd2187, %rd2206;
	shr.u64 	%rd21624, %rd21621, 32;
	and.b64  	%rd21625, %rd21622, 4294967295;
	add.s64 	%rd21626, %rd21624, %rd21625;
	and.b64  	%rd21627, %rd21623, 4294967295;
	add.s64 	%rd21628, %rd21626, %rd21627;
	shr.u64 	%rd21629, %rd21622, 32;
	mad.lo.s64 	%rd21630, %rd2186, %rd2206, %rd21629;
	shr.u64 	%rd21631, %rd21623, 32;
	add.s64 	%rd21632, %rd21630, %rd21631;
	shr.u64 	%rd21633, %rd21628, 32;
	shl.b64 	%rd21634, %rd21628, 32;
	and.b64  	%rd21635, %rd21621, 4294967295;
	or.b64  	%rd21636, %rd21634, %rd21635;
	add.s64 	%rd21637, %rd21632, %rd21633;
	mul.lo.s64 	%rd21638, %rd2189, %rd2205;
	mul.lo.s64 	%rd21639, %rd2188, %rd2205;
	mul.lo.s64 	%rd21640, %rd2189, %rd2206;
	shr.u64 	%rd21641, %rd21638, 32;
	and.b64  	%rd21642, %rd21639, 4294967295;
	add.s64 	%rd21643, %rd21641, %rd21642;
	and.b64  	%rd21644, %rd21640, 4294967295;
	add.s64 	%rd21645, %rd21643, %rd21644;
	shr.u64 	%rd21646, %rd21639, 32;
	mad.lo.s64 	%rd21647, %rd2188, %rd2206, %rd21646;
	shr.u64 	%rd21648, %rd21640, 32;
	add.s64 	%rd21649, %rd21647, %rd21648;
	shr.u64 	%rd21650, %rd21645, 32;
	shl.b64 	%rd21651, %rd21645, 32;
	and.b64  	%rd21652, %rd21638, 4294967295;
	or.b64  	%rd21653, %rd21651, %rd21652;
	add.s64 	%rd21654, %rd21649, %rd21650;
	mul.lo.s64 	%rd21655, %rd2191, %rd2205;
	mul.lo.s64 	%rd21656, %rd2190, %rd2205;
	mul.lo.s64 	%rd21657, %rd2191, %rd2206;
	shr.u64 	%rd21658, %rd21655, 32;
	and.b64  	%rd21659, %rd21656, 4294967295;
	add.s64 	%rd21660, %rd21658, %rd21659;
	and.b64  	%rd21661, %rd21657, 4294967295;
	add.s64 	%rd21662, %rd21660, %rd21661;
	shr.u64 	%rd21663, %rd21656, 32;
	mad.lo.s64 	%rd21664, %rd2190, %rd2206, %rd21663;
	shr.u64 	%rd21665, %rd21657, 32;
	add.s64 	%rd21666, %rd21664, %rd21665;
	shr.u64 	%rd21667, %rd21662, 32;
	shl.b64 	%rd21668, %rd21662, 32;
	and.b64  	%rd21669, %rd21655, 4294967295;
	or.b64  	%rd21670, %rd21668, %rd21669;
	add.s64 	%rd21671, %rd21666, %rd21667;
	and.b64  	%rd2207, %rd23412, 4294967295;
	shr.u64 	%rd2208, %rd23412, 32;
	mul.lo.s64 	%rd21672, %rd2184, %rd2207;
	mul.lo.s64 	%rd21673, %rd2185, %rd2207;
	mul.lo.s64 	%rd21674, %rd2184, %rd2208;
	shr.u64 	%rd21675, %rd21672, 32;
	and.b64  	%rd21676, %rd21673, 4294967295;
	add.s64 	%rd21677, %rd21675, %rd21676;
	and.b64  	%rd21678, %rd21674, 4294967295;
	add.s64 	%rd21679, %rd21677, %rd21678;
	shr.u64 	%rd21680, %rd21673, 32;
	mad.lo.s64 	%rd21681, %rd2185, %rd2208, %rd21680;
	shr.u64 	%rd21682, %rd21674, 32;
	add.s64 	%rd21683, %rd21681, %rd21682;
	shr.u64 	%rd21684, %rd21679, 32;
	shl.b64 	%rd21685, %rd21679, 32;
	and.b64  	%rd21686, %rd21672, 4294967295;
	or.b64  	%rd21687, %rd21685, %rd21686;
	add.s64 	%rd21688, %rd21636, %rd21687;
	setp.lt.u64 	%p2916, %rd21688, %rd21636;
	selp.u64 	%rd21689, 1, 0, %p2916;
	add.s64 	%rd21690, %rd21683, %rd21637;
	add.s64 	%rd21691, %rd21690, %rd21684;
	add.s64 	%rd21692, %rd21691, %rd21689;
	mul.lo.s64 	%rd21693, %rd2187, %rd2207;
	mul.lo.s64 	%rd21694, %rd2186, %rd2207;
	mul.lo.s64 	%rd21695, %rd2187, %rd2208;
	shr.u64 	%rd21696, %rd21693, 32;
	and.b64  	%rd21697, %rd21694, 4294967295;
	add.s64 	%rd21698, %rd21696, %rd21697;
	and.b64  	%rd21699, %rd21695, 4294967295;
	add.s64 	%rd21700, %rd21698, %rd21699;
	shr.u64 	%rd21701, %rd21694, 32;
	mad.lo.s64 	%rd21702, %rd2186, %rd2208, %rd21701;
	shr.u64 	%rd21703, %rd21695, 32;
	add.s64 	%rd21704, %rd21702, %rd21703;
	shr.u64 	%rd21705, %rd21700, 32;
	shl.b64 	%rd21706, %rd21700, 32;
	and.b64  	%rd21707, %rd21693, 4294967295;
	or.b64  	%rd21708, %rd21706, %rd21707;
	add.s64 	%rd21709, %rd21653, %rd21689;
	add.s64 	%rd21710, %rd21709, %rd21708;
	max.u64 	%rd21711, %rd21653, %rd21709;
	setp.gt.u64 	%p2917, %rd21711, %rd21710;
	selp.u64 	%rd21712, 1, 0, %p2917;
	add.s64 	%rd21713, %rd21704, %rd21654;
	add.s64 	%rd21714, %rd21713, %rd21705;
	add.s64 	%rd21715, %rd21714, %rd21712;
	mul.lo.s64 	%rd21716, %rd2189, %rd2207;
	mul.lo.s64 	%rd21717, %rd2188, %rd2207;
	mul.lo.s64 	%rd21718, %rd2189, %rd2208;
	shr.u64 	%rd21719, %rd21716, 32;
	and.b64  	%rd21720, %rd21717, 4294967295;
	add.s64 	%rd21721, %rd21719, %rd21720;
	and.b64  	%rd21722, %rd21718, 4294967295;
	add.s64 	%rd21723, %rd21721, %rd21722;
	shr.u64 	%rd21724, %rd21717, 32;
	mad.lo.s64 	%rd21725, %rd2188, %rd2208, %rd21724;
	shr.u64 	%rd21726, %rd21718, 32;
	add.s64 	%rd21727, %rd21725, %rd21726;
	shr.u64 	%rd21728, %rd21723, 32;
	shl.b64 	%rd21729, %rd21723, 32;
	and.b64  	%rd21730, %rd21716, 4294967295;
	or.b64  	%rd21731, %rd21729, %rd21730;
	add.s64 	%rd21732, %rd21670, %rd21712;
	add.s64 	%rd21733, %rd21732, %rd21731;
	max.u64 	%rd21734, %rd21670, %rd21732;
	setp.gt.u64 	%p2918, %rd21734, %rd21733;
	selp.u64 	%rd21735, 1, 0, %p2918;
	add.s64 	%rd21736, %rd21727, %rd21671;
	add.s64 	%rd21737, %rd21736, %rd21728;
	add.s64 	%rd21738, %rd21737, %rd21735;
	and.b64  	%rd2209, %rd23413, 4294967295;
	shr.u64 	%rd2210, %rd23413, 32;
	mul.lo.s64 	%rd21739, %rd2184, %rd2209;
	mul.lo.s64 	%rd21740, %rd2185, %rd2209;
	mul.lo.s64 	%rd21741, %rd2184, %rd2210;
	shr.u64 	%rd21742, %rd21739, 32;
	and.b64  	%rd21743, %rd21740, 4294967295;
	add.s64 	%rd21744, %rd21742, %rd21743;
	and.b64  	%rd21745, %rd21741, 4294967295;
	add.s64 	%rd21746, %rd21744, %rd21745;
	shr.u64 	%rd21747, %rd21740, 32;
	mad.lo.s64 	%rd21748, %rd2185, %rd2210, %rd21747;
	shr.u64 	%rd21749, %rd21741, 32;
	add.s64 	%rd21750, %rd21748, %rd21749;
	shr.u64 	%rd21751, %rd21746, 32;
	shl.b64 	%rd21752, %rd21746, 32;
	and.b64  	%rd21753, %rd21739, 4294967295;
	or.b64  	%rd21754, %rd21752, %rd21753;
	add.s64 	%rd21755, %rd21710, %rd21754;
	setp.lt.u64 	%p2919, %rd21755, %rd21710;
	selp.u64 	%rd21756, 1, 0, %p2919;
	add.s64 	%rd21757, %rd21750, %rd21715;
	add.s64 	%rd21758, %rd21757, %rd21751;
	add.s64 	%rd21759, %rd21758, %rd21756;
	mul.lo.s64 	%rd21760, %rd2187, %rd2209;
	mul.lo.s64 	%rd21761, %rd2186, %rd2209;
	mul.lo.s64 	%rd21762, %rd2187, %rd2210;
	shr.u64 	%rd21763, %rd21760, 32;
	and.b64  	%rd21764, %rd21761, 4294967295;
	add.s64 	%rd21765, %rd21763, %rd21764;
	and.b64  	%rd21766, %rd21762, 4294967295;
	add.s64 	%rd21767, %rd21765, %rd21766;
	shr.u64 	%rd21768, %rd21761, 32;
	mad.lo.s64 	%rd21769, %rd2186, %rd2210, %rd21768;
	shr.u64 	%rd21770, %rd21762, 32;
	add.s64 	%rd21771, %rd21769, %rd21770;
	shr.u64 	%rd21772, %rd21767, 32;
	shl.b64 	%rd21773, %rd21767, 32;
	and.b64  	%rd21774, %rd21760, 4294967295;
	or.b64  	%rd21775, %rd21773, %rd21774;
	add.s64 	%rd21776, %rd21733, %rd21756;
	add.s64 	%rd21777, %rd21776, %rd21775;
	max.u64 	%rd21778, %rd21733, %rd21776;
	setp.gt.u64 	%p2920, %rd21778, %rd21777;
	selp.u64 	%rd21779, 1, 0, %p2920;
	add.s64 	%rd21780, %rd21771, %rd21738;
	add.s64 	%rd21781, %rd21780, %rd21772;
	add.s64 	%rd21782, %rd21781, %rd21779;
	and.b64  	%rd2211, %rd23414, 4294967295;
	shr.u64 	%rd2212, %rd23414, 32;
	mul.lo.s64 	%rd21783, %rd2184, %rd2211;
	mul.lo.s64 	%rd21784, %rd2185, %rd2211;
	mul.lo.s64 	%rd21785, %rd2184, %rd2212;
	shr.u64 	%rd21786, %rd21783, 32;
	and.b64  	%rd21787, %rd21784, 4294967295;
	add.s64 	%rd21788, %rd21786, %rd21787;
	and.b64  	%rd21789, %rd21785, 4294967295;
	add.s64 	%rd21790, %rd21788, %rd21789;
	shr.u64 	%rd21791, %rd21784, 32;
	mad.lo.s64 	%rd21792, %rd2185, %rd2212, %rd21791;
	shr.u64 	%rd21793, %rd21785, 32;
	add.s64 	%rd21794, %rd21792, %rd21793;
	shr.u64 	%rd21795, %rd21790, 32;
	shl.b64 	%rd21796, %rd21790, 32;
	and.b64  	%rd21797, %rd21783, 4294967295;
	or.b64  	%rd21798, %rd21796, %rd21797;
	add.s64 	%rd21799, %rd21777, %rd21798;
	setp.lt.u64 	%p2921, %rd21799, %rd21777;
	selp.u64 	%rd21800, 1, 0, %p2921;
	add.s64 	%rd21801, %rd21794, %rd21782;
	add.s64 	%rd21802, %rd21801, %rd21795;
	add.s64 	%rd21803, %rd21802, %rd21800;
	mul.lo.s64 	%rd21804, %rd20843, %rd21619;
	mul.lo.s64 	%rd21805, %rd2087, %rd21804;
	mul.hi.u64 	%rd21806, %rd2087, %rd21804;
	add.cc.s64 	%rd21807, %rd21805, %rd21619;
	addc.cc.s64 	%rd21808, %rd21806, 0;
	mul.lo.s64 	%rd21809, %rd2088, %rd21804;
	mul.hi.u64 	%rd21810, %rd2088, %rd21804;
	mov.b64 	%rd21811, 0;
	add.cc.s64 	%rd21812, %rd21808, %rd21688;
	addc.cc.s64 	%rd21813, %rd21811, 0;
	add.cc.s64 	%rd21814, %rd21812, %rd21809;
	addc.cc.s64 	%rd21815, %rd21813, %rd21810;
	mul.lo.s64 	%rd21816, %rd2089, %rd21804;
	mul.hi.u64 	%rd21817, %rd2089, %rd21804;
	add.cc.s64 	%rd21818, %rd21815, %rd21755;
	addc.cc.s64 	%rd21819, %rd21811, 0;
	add.cc.s64 	%rd21820, %rd21818, %rd21816;
	addc.cc.s64 	%rd21821, %rd21819, %rd21817;
	mul.lo.s64 	%rd21822, %rd2090, %rd21804;
	mul.hi.u64 	%rd21823, %rd2090, %rd21804;
	add.cc.s64 	%rd21824, %rd21821, %rd21799;
	addc.cc.s64 	%rd21825, %rd21811, 0;
	add.cc.s64 	%rd21826, %rd21824, %rd21822;
	addc.cc.s64 	%rd21827, %rd21825, %rd21823;
	add.s64 	%rd21828, %rd21620, %rd21827;
	setp.lt.u64 	%p2922, %rd21828, %rd21620;
	selp.u64 	%rd21829, 1, 0, %p2922;
	add.s64 	%rd21830, %rd21692, %rd21829;
	setp.lt.u64 	%p2923, %rd21830, %rd21692;
	selp.u64 	%rd21831, 1, 0, %p2923;
	add.s64 	%rd21832, %rd21759, %rd21831;
	setp.lt.u64 	%p2924, %rd21832, %rd21759;
	selp.u64 	%rd21833, 1, 0, %p2924;
	add.s64 	%rd21834, %rd21803, %rd21833;
	mul.lo.s64 	%rd21835, %rd20843, %rd21814;
	mul.lo.s64 	%rd21836, %rd2087, %rd21835;
	mul.hi.u64 	%rd21837, %rd2087, %rd21835;
	add.cc.s64 	%rd21838, %rd21836, %rd21814;
	addc.cc.s64 	%rd21839, %rd21837, 0;
	mul.lo.s64 	%rd21840, %rd2088, %rd21835;
	mul.hi.u64 	%rd21841, %rd2088, %rd21835;
	add.cc.s64 	%rd21842, %rd21839, %rd21820;
	addc.cc.s64 	%rd21843, %rd21811, 0;
	add.cc.s64 	%rd21844, %rd21842, %rd21840;
	addc.cc.s64 	%rd21845, %rd21843, %rd21841;
	mul.lo.s64 	%rd21846, %rd2089, %rd21835;
	mul.hi.u64 	%rd21847, %rd2089, %rd21835;
	add.cc.s64 	%rd21848, %rd21845, %rd21826;
	addc.cc.s64 	%rd21849, %rd21811, 0;
	add.cc.s64 	%rd21850, %rd21848, %rd21846;
	addc.cc.s64 	%rd21851, %rd21849, %rd21847;
	mul.lo.s64 	%rd21852, %rd2090, %rd21835;
	mul.hi.u64 	%rd21853, %rd2090, %rd21835;
	add.cc.s64 	%rd21854, %rd21851, %rd21828;
	addc.cc.s64 	%rd21855, %rd21811, 0;
	add.cc.s64 	%rd21856, %rd21854, %rd21852;
	addc.cc.s64 	%rd21857, %rd21855, %rd21853;
	add.s64 	%rd21858, %rd21830, %rd21857;
	setp.lt.u64 	%p2925, %rd21858, %rd21830;
	selp.u64 	%rd21859, 1, 0, %p2925;
	add.s64 	%rd21860, %rd21832, %rd21859;
	setp.lt.u64 	%p2926, %rd21860, %rd21832;
	selp.u64 	%rd21861, 1, 0, %p2926;
	add.s64 	%rd21862, %rd21834, %rd21861;
	mul.lo.s64 	%rd21863, %rd20843, %rd21844;
	mul.lo.s64 	%rd21864, %rd2087, %rd21863;
	mul.hi.u64 	%rd21865, %rd2087, %rd21863;
	add.cc.s64 	%rd21866, %rd21864, %rd21844;
	addc.cc.s64 	%rd21867, %rd21865, 0;
	mul.lo.s64 	%rd21868, %rd2088, %rd21863;
	mul.hi.u64 	%rd21869, %rd2088, %rd21863;
	add.cc.s64 	%rd21870, %rd21867, %rd21850;
	addc.cc.s64 	%rd21871, %rd21811, 0;
	add.cc.s64 	%rd21872, %rd21870, %rd21868;
	addc.cc.s64 	%rd21873, %rd21871, %rd21869;
	mul.lo.s64 	%rd21874, %rd2089, %rd21863;
	mul.hi.u64 	%rd21875, %rd2089, %rd21863;
	add.cc.s64 	%rd21876, %rd21873, %rd21856;
	addc.cc.s64 	%rd21877, %rd21811, 0;
	add.cc.s64 	%rd21878, %rd21876, %rd21874;
	addc.cc.s64 	%rd21879, %rd21877, %rd21875;
	mul.lo.s64 	%rd21880, %rd2090, %rd21863;
	mul.hi.u64 	%rd21881, %rd2090, %rd21863;
	add.cc.s64 	%rd21882, %rd21879, %rd21858;
	addc.cc.s64 	%rd21883, %rd21811, 0;
	add.cc.s64 	%rd21884, %rd21882, %rd21880;
	addc.cc.s64 	%rd21885, %rd21883, %rd21881;
	add.s64 	%rd21886, %rd21860, %rd21885;
	setp.lt.u64 	%p2927, %rd21886, %rd21860;
	selp.u64 	%rd21887, 1, 0, %p2927;
	add.s64 	%rd21888, %rd21862, %rd21887;
	mul.lo.s64 	%rd21889, %rd20843, %rd21872;
	mul.lo.s64 	%rd21890, %rd2087, %rd21889;
	mul.hi.u64 	%rd21891, %rd2087, %rd21889;
	add.cc.s64 	%rd21892, %rd21890, %rd21872;
	addc.cc.s64 	%rd21893, %rd21891, 0;
	mul.lo.s64 	%rd21894, %rd2088, %rd21889;
	mul.hi.u64 	%rd21895, %rd2088, %rd21889;
	add.cc.s64 	%rd21896, %rd21893, %rd21878;
	addc.cc.s64 	%rd21897, %rd21811, 0;
	add.cc.s64 	%rd2213, %rd21896, %rd21894;
	addc.cc.s64 	%rd21898, %rd21897, %rd21895;
	mul.lo.s64 	%rd21899, %rd2089, %rd21889;
	mul.hi.u64 	%rd21900, %rd2089, %rd21889;
	add.cc.s64 	%rd21901, %rd21898, %rd21884;
	addc.cc.s64 	%rd21902, %rd21811, 0;
	add.cc.s64 	%rd2214, %rd21901, %rd21899;
	addc.cc.s64 	%rd21903, %rd21902, %rd21900;
	mul.lo.s64 	%rd21904, %rd2090, %rd21889;
	mul.hi.u64 	%rd21905, %rd2090, %rd21889;
	add.cc.s64 	%rd21906, %rd21903, %rd21886;
	addc.cc.s64 	%rd21907, %rd21811, 0;
	add.cc.s64 	%rd2215, %rd21906, %rd21904;
	addc.cc.s64 	%rd21908, %rd21907, %rd21905;
	add.s64 	%rd23418, %rd21888, %rd21908;
	setp.gt.u64 	%p2928, %rd23418, %rd2090;
	@%p2928 bra 	$L__BB0_887;
	setp.lt.u64 	%p2929, %rd23418, %rd2090;
	mov.u64 	%rd23415, %rd2213;
	mov.u64 	%rd23416, %rd2214;
	mov.u64 	%rd23417, %rd2215;
	@%p2929 bra 	$L__BB0_888;
	setp.lt.u64 	%p2930, %rd2089, %rd2215;
	@%p2930 bra 	$L__BB0_887;
	setp.gt.u64 	%p2931, %rd2089, %rd2215;
	mov.u64 	%rd23415, %rd2213;
	mov.u64 	%rd23416, %rd2214;
	mov.u64 	%rd23417, %rd2215;
	@%p2931 bra 	$L__BB0_888;
	setp.lt.u64 	%p2932, %rd2088, %rd2214;
	@%p2932 bra 	$L__BB0_887;
	setp.gt.u64 	%p2933, %rd2088, %rd2214;
	setp.lt.u64 	%p2934, %rd2213, %rd2087;
	or.pred  	%p2935, %p2933, %p2934;
	mov.u64 	%rd23415, %rd2213;
	mov.u64 	%rd23416, %rd2214;
	mov.u64 	%rd23417, %rd2215;
	@%p2935 bra 	$L__BB0_888;
$L__BB0_887:
	sub.s64 	%rd23415, %rd2213, %rd2087;
	setp.lt.u64 	%p2936, %rd2213, %rd2087;
	selp.u64 	%rd21909, 1, 0, %p2936;
	add.s64 	%rd21910, %rd2088, %rd21909;
	sub.s64 	%rd23416, %rd2214, %rd21910;
	setp.lt.u64 	%p2937, %rd2214, %rd21910;
	selp.u64 	%rd21911, 1, 0, %p2937;
	add.s64 	%rd21912, %rd2089, %rd21911;
	sub.s64 	%rd23417, %rd2215, %rd21912;
	setp.lt.u64 	%p2938, %rd2215, %rd21912;
	selp.u64 	%rd21913, 1, 0, %p2938;
	add.s64 	%rd21914, %rd2090, %rd21913;
	sub.s64 	%rd23418, %rd23418, %rd21914;
$L__BB0_888:
	and.b64  	%rd21915, %rd23266, 4294967295;
	shr.u64 	%rd21916, %rd23266, 32;
	mul.lo.s64 	%rd21917, %rd2205, %rd21915;
	mul.lo.s64 	%rd21918, %rd2206, %rd21915;
	mul.lo.s64 	%rd21919, %rd2205, %rd21916;
	shr.u64 	%rd21920, %rd21917, 32;
	and.b64  	%rd21921, %rd21918, 4294967295;
	add.s64 	%rd21922, %rd21920, %rd21921;
	and.b64  	%rd21923, %rd21919, 4294967295;
	add.s64 	%rd21924, %rd21922, %rd21923;
	shr.u64 	%rd21925, %rd21918, 32;
	mad.lo.s64 	%rd21926, %rd2206, %rd21916, %rd21925;
	shr.u64 	%rd21927, %rd21919, 32;
	add.s64 	%rd21928, %rd21926, %rd21927;
	shr.u64 	%rd21929, %rd21924, 32;
	shl.b64 	%rd21930, %rd21924, 32;
	and.b64  	%rd21931, %rd21917, 4294967295;
	or.b64  	%rd21932, %rd21930, %rd21931;
	add.s64 	%rd21933, %rd21928, %rd21929;
	mul.lo.s64 	%rd21934, %rd2207, %rd21915;
	mul.lo.s64 	%rd21935, %rd2208, %rd21915;
	mul.lo.s64 	%rd21936, %rd2207, %rd21916;
	shr.u64 	%rd21937, %rd21934, 32;
	and.b64  	%rd21938, %rd21935, 4294967295;
	add.s64 	%rd21939, %rd21937, %rd21938;
	and.b64  	%rd21940, %rd21936, 4294967295;
	add.s64 	%rd21941, %rd21939, %rd21940;
	shr.u64 	%rd21942, %rd21935, 32;
	mad.lo.s64 	%rd21943, %rd2208, %rd21916, %rd21942;
	shr.u64 	%rd21944, %rd21936, 32;
	add.s64 	%rd21945, %rd21943, %rd21944;
	shr.u64 	%rd21946, %rd21941, 32;
	shl.b64 	%rd21947, %rd21941, 32;
	and.b64  	%rd21948, %rd21934, 4294967295;
	or.b64  	%rd21949, %rd21947, %rd21948;
	add.s64 	%rd21950, %rd21945, %rd21946;
	mul.lo.s64 	%rd21951, %rd2209, %rd21915;
	mul.lo.s64 	%rd21952, %rd2210, %rd21915;
	mul.lo.s64 	%rd21953, %rd2209, %rd21916;
	shr.u64 	%rd21954, %rd21951, 32;
	and.b64  	%rd21955, %rd21952, 4294967295;
	add.s64 	%rd21956, %rd21954, %rd21955;
	and.b64  	%rd21957, %rd21953, 4294967295;
	add.s64 	%rd21958, %rd21956, %rd21957;
	shr.u64 	%rd21959, %rd21952, 32;
	mad.lo.s64 	%rd21960, %rd2210, %rd21916, %rd21959;
	shr.u64 	%rd21961, %rd21953, 32;
	add.s64 	%rd21962, %rd21960, %rd21961;
	shr.u64 	%rd21963, %rd21958, 32;
	shl.b64 	%rd21964, %rd21958, 32;
	and.b64  	%rd21965, %rd21951, 4294967295;
	or.b64  	%rd21966, %rd21964, %rd21965;
	add.s64 	%rd21967, %rd21962, %rd21963;
	mul.lo.s64 	%rd21968, %rd2211, %rd21915;
	mul.lo.s64 	%rd21969, %rd2212, %rd21915;
	mul.lo.s64 	%rd21970, %rd2211, %rd21916;
	shr.u64 	%rd21971, %rd21968, 32;
	and.b64  	%rd21972, %rd21969, 4294967295;
	add.s64 	%rd21973, %rd21971, %rd21972;
	and.b64  	%rd21974, %rd21970, 4294967295;
	add.s64 	%rd21975, %rd21973, %rd21974;
	shr.u64 	%rd21976, %rd21969, 32;
	mad.lo.s64 	%rd21977, %rd2212, %rd21916, %rd21976;
	shr.u64 	%rd21978, %rd21970, 32;
	add.s64 	%rd21979, %rd21977, %rd21978;
	shr.u64 	%rd21980, %rd21975, 32;
	shl.b64 	%rd21981, %rd21975, 32;
	and.b64  	%rd21982, %rd21968, 4294967295;
	or.b64  	%rd21983, %rd21981, %rd21982;
	add.s64 	%rd21984, %rd21979, %rd21980;
	and.b64  	%rd21985, %rd23265, 4294967295;
	shr.u64 	%rd21986, %rd23265, 32;
	mul.lo.s64 	%rd21987, %rd2205, %rd21985;
	mul.lo.s64 	%rd21988, %rd2206, %rd21985;
	mul.lo.s64 	%rd21989, %rd2205, %rd21986;
	shr.u64 	%rd21990, %rd21987, 32;
	and.b64  	%rd21991, %rd21988, 4294967295;
	add.s64 	%rd21992, %rd21990, %rd21991;
	and.b64  	%rd21993, %rd21989, 4294967295;
	add.s64 	%rd21994, %rd21992, %rd21993;
	shr.u64 	%rd21995, %rd21988, 32;
	mad.lo.s64 	%rd21996, %rd2206, %rd21986, %rd21995;
	shr.u64 	%rd21997, %rd21989, 32;
	add.s64 	%rd21998, %rd21996, %rd21997;
	shr.u64 	%rd21999, %rd21994, 32;
	shl.b64 	%rd22000, %rd21994, 32;
	and.b64  	%rd22001, %rd21987, 4294967295;
	or.b64  	%rd22002, %rd22000, %rd22001;
	add.s64 	%rd22003, %rd21949, %rd22002;
	setp.lt.u64 	%p2939, %rd22003, %rd21949;
	selp.u64 	%rd22004, 1, 0, %p2939;
	add.s64 	%rd22005, %rd21998, %rd21950;
	add.s64 	%rd22006, %rd22005, %rd21999;
	add.s64 	%rd22007, %rd22006, %rd22004;
	mul.lo.s64 	%rd22008, %rd2207, %rd21985;
	mul.lo.s64 	%rd22009, %rd2208, %rd21985;
	mul.lo.s64 	%rd22010, %rd2207, %rd21986;
	shr.u64 	%rd22011, %rd22008, 32;
	and.b64  	%rd22012, %rd22009, 4294967295;
	add.s64 	%rd22013, %rd22011, %rd22012;
	and.b64  	%rd22014, %rd22010, 4294967295;
	add.s64 	%rd22015, %rd22013, %rd22014;
	shr.u64 	%rd22016, %rd22009, 32;
	mad.lo.s64 	%rd22017, %rd2208, %rd21986, %rd22016;
	shr.u64 	%rd22018, %rd22010, 32;
	add.s64 	%rd22019, %rd22017, %rd22018;
	shr.u64 	%rd22020, %rd22015, 32;
	shl.b64 	%rd22021, %rd22015, 32;
	and.b64  	%rd22022, %rd22008, 4294967295;
	or.b64  	%rd22023, %rd22021, %rd22022;
	add.s64 	%rd22024, %rd21966, %rd22004;
	add.s64 	%rd22025, %rd22024, %rd22023;
	max.u64 	%rd22026, %rd21966, %rd22024;
	setp.gt.u64 	%p2940, %rd22026, %rd22025;
	selp.u64 	%rd22027, 1, 0, %p2940;
	add.s64 	%rd22028, %rd22019, %rd21967;
	add.s64 	%rd22029, %rd22028, %rd22020;
	add.s64 	%rd22030, %rd22029, %rd22027;
	mul.lo.s64 	%rd22031, %rd2209, %rd21985;
	mul.lo.s64 	%rd22032, %rd2210, %rd21985;
	mul.lo.s64 	%rd22033, %rd2209, %rd21986;
	shr.u64 	%rd22034, %rd22031, 32;
	and.b64  	%rd22035, %rd22032, 4294967295;
	add.s64 	%rd22036, %rd22034, %rd22035;
	and.b64  	%rd22037, %rd22033, 4294967295;
	add.s64 	%rd22038, %rd22036, %rd22037;
	shr.u64 	%rd22039, %rd22032, 32;
	mad.lo.s64 	%rd22040, %rd2210, %rd21986, %rd22039;
	shr.u64 	%rd22041, %rd22033, 32;
	add.s64 	%rd22042, %rd22040, %rd22041;
	shr.u64 	%rd22043, %rd22038, 32;
	shl.b64 	%rd22044, %rd22038, 32;
	and.b64  	%rd22045, %rd22031, 4294967295;
	or.b64  	%rd22046, %rd22044, %rd22045;
	add.s64 	%rd22047, %rd21983, %rd22027;
	add.s64 	%rd22048, %rd22047, %rd22046;
	max.u64 	%rd22049, %rd21983, %rd22047;
	setp.gt.u64 	%p2941, %rd22049, %rd22048;
	selp.u64 	%rd22050, 1, 0, %p2941;
	add.s64 	%rd22051, %rd22042, %rd21984;
	add.s64 	%rd22052, %rd22051, %rd22043;
	add.s64 	%rd22053, %rd22052, %rd22050;
	and.b64  	%rd22054, %rd23264, 4294967295;
	shr.u64 	%rd22055, %rd23264, 32;
	mul.lo.s64 	%rd22056, %rd2205, %rd22054;
	mul.lo.s64 	%rd22057, %rd2206, %rd22054;
	mul.lo.s64 	%rd22058, %rd2205, %rd22055;
	shr.u64 	%rd22059, %rd22056, 32;
	and.b64  	%rd22060, %rd22057, 4294967295;
	add.s64 	%rd22061, %rd22059, %rd22060;
	and.b64  	%rd22062, %rd22058, 4294967295;
	add.s64 	%rd22063, %rd22061, %rd22062;
	shr.u64 	%rd22064, %rd22057, 32;
	mad.lo.s64 	%rd22065, %rd2206, %rd22055, %rd22064;
	shr.u64 	%rd22066, %rd22058, 32;
	add.s64 	%rd22067, %rd22065, %rd22066;
	shr.u64 	%rd22068, %rd22063, 32;
	shl.b64 	%rd22069, %rd22063, 32;
	and.b64  	%rd22070, %rd22056, 4294967295;
	or.b64  	%rd22071, %rd22069, %rd22070;
	add.s64 	%rd22072, %rd22025, %rd22071;
	setp.lt.u64 	%p2942, %rd22072, %rd22025;
	selp.u64 	%rd22073, 1, 0, %p2942;
	add.s64 	%rd22074, %rd22067, %rd22030;
	add.s64 	%rd22075, %rd22074, %rd22068;
	add.s64 	%rd22076, %rd22075, %rd22073;
	mul.lo.s64 	%rd22077, %rd2207, %rd22054;
	mul.lo.s64 	%rd22078, %rd2208, %rd22054;
	mul.lo.s64 	%rd22079, %rd2207, %rd22055;
	shr.u64 	%rd22080, %rd22077, 32;
	and.b64  	%rd22081, %rd22078, 4294967295;
	add.s64 	%rd22082, %rd22080, %rd22081;
	and.b64  	%rd22083, %rd22079, 4294967295;
	add.s64 	%rd22084, %rd22082, %rd22083;
	shr.u64 	%rd22085, %rd22078, 32;
	mad.lo.s64 	%rd22086, %rd2208, %rd22055, %rd22085;
	shr.u64 	%rd22087, %rd22079, 32;
	add.s64 	%rd22088, %rd22086, %rd22087;
	shr.u64 	%rd22089, %rd22084, 32;
	shl.b64 	%rd22090, %rd22084, 32;
	and.b64  	%rd22091, %rd22077, 4294967295;
	or.b64  	%rd22092, %rd22090, %rd22091;
	add.s64 	%rd22093, %rd22048, %rd22073;
	add.s64 	%rd22094, %rd22093, %rd22092;
	max.u64 	%rd22095, %rd22048, %rd22093;
	setp.gt.u64 	%p2943, %rd22095, %rd22094;
	selp.u64 	%rd22096, 1, 0, %p2943;
	add.s64 	%rd22097, %rd22088, %rd22053;
	add.s64 	%rd22098, %rd22097, %rd22089;
	add.s64 	%rd22099, %rd22098, %rd22096;
	and.b64  	%rd22100, %rd23263, 4294967295;
	shr.u64 	%rd22101, %rd23263, 32;
	mul.lo.s64 	%rd22102, %rd2205, %rd22100;
	mul.lo.s64 	%rd22103, %rd2206, %rd22100;
	mul.lo.s64 	%rd22104, %rd2205, %rd22101;
	shr.u64 	%rd22105, %rd22102, 32;
	and.b64  	%rd22106, %rd22103, 4294967295;
	add.s64 	%rd22107, %rd22105, %rd22106;
	and.b64  	%rd22108, %rd22104, 4294967295;
	add.s64 	%rd22109, %rd22107, %rd22108;
	shr.u64 	%rd22110, %rd22103, 32;
	mad.lo.s64 	%rd22111, %rd2206, %rd22101, %rd22110;
	shr.u64 	%rd22112, %rd22104, 32;
	add.s64 	%rd22113, %rd22111, %rd22112;
	shr.u64 	%rd22114, %rd22109, 32;
	shl.b64 	%rd22115, %rd22109, 32;
	and.b64  	%rd22116, %rd22102, 4294967295;
	or.b64  	%rd22117, %rd22115, %rd22116;
	add.s64 	%rd22118, %rd22094, %rd22117;
	setp.lt.u64 	%p2944, %rd22118, %rd22094;
	selp.u64 	%rd22119, 1, 0, %p2944;
	add.s64 	%rd22120, %rd22113, %rd22099;
	add.s64 	%rd22121, %rd22120, %rd22114;
	add.s64 	%rd22122, %rd22121, %rd22119;
	mul.lo.s64 	%rd22123, %rd20843, %rd21932;
	mul.lo.s64 	%rd22124, %rd2087, %rd22123;
	mul.hi.u64 	%rd22125, %rd2087, %rd22123;
	add.cc.s64 	%rd22126, %rd22124, %rd21932;
	addc.cc.s64 	%rd22127, %rd22125, 0;
	mul.lo.s64 	%rd22128, %rd2088, %rd22123;
	mul.hi.u64 	%rd22129, %rd2088, %rd22123;
	mov.b64 	%rd22130, 0;
	add.cc.s64 	%rd22131, %rd22127, %rd22003;
	addc.cc.s64 	%rd22132, %rd22130, 0;
	add.cc.s64 	%rd22133, %rd22131, %rd22128;
	addc.cc.s64 	%rd22134, %rd22132, %rd22129;
	mul.lo.s64 	%rd22135, %rd2089, %rd22123;
	mul.hi.u64 	%rd22136, %rd2089, %rd22123;
	add.cc.s64 	%rd22137, %rd22134, %rd22072;
	addc.cc.s64 	%rd22138, %rd22130, 0;
	add.cc.s64 	%rd22139, %rd22137, %rd22135;
	addc.cc.s64 	%rd22140, %rd22138, %rd22136;
	mul.lo.s64 	%rd22141, %rd2090, %rd22123;
	mul.hi.u64 	%rd22142, %rd2090, %rd22123;
	add.cc.s64 	%rd22143, %rd22140, %rd22118;
	addc.cc.s64 	%rd22144, %rd22130, 0;
	add.cc.s64 	%rd22145, %rd22143, %rd22141;
	addc.cc.s64 	%rd22146, %rd22144, %rd22142;
	add.s64 	%rd22147, %rd21933, %rd22146;
	setp.lt.u64 	%p2945, %rd22147, %rd21933;
	selp.u64 	%rd22148, 1, 0, %p2945;
	add.s64 	%rd22149, %rd22007, %rd22148;
	setp.lt.u64 	%p2946, %rd22149, %rd22007;
	selp.u64 	%rd22150, 1, 0, %p2946;
	add.s64 	%rd22151, %rd22076, %rd22150;
	setp.lt.u64 	%p2947, %rd22151, %rd22076;
	selp.u64 	%rd22152, 1, 0, %p2947;
	add.s64 	%rd22153, %rd22122, %rd22152;
	mul.lo.s64 	%rd22154, %rd20843, %rd22133;
	mul.lo.s64 	%rd22155, %rd2087, %rd22154;
	mul.hi.u64 	%rd22156, %rd2087, %rd22154;
	add.cc.s64 	%rd22157, %rd22155, %rd22133;
	addc.cc.s64 	%rd22158, %rd22156, 0;
	mul.lo.s64 	%rd22159, %rd2088, %rd22154;
	mul.hi.u64 	%rd22160, %rd2088, %rd22154;
	add.cc.s64 	%rd22161, %rd22158, %rd22139;
	addc.cc.s64 	%rd22162, %rd22130, 0;
	add.cc.s64 	%rd22163, %rd22161, %rd22159;
	addc.cc.s64 	%rd22164, %rd22162, %rd22160;
	mul.lo.s64 	%rd22165, %rd2089, %rd22154;
	mul.hi.u64 	%rd22166, %rd2089, %rd22154;
	add.cc.s64 	%rd22167, %rd22164, %rd22145;
	addc.cc.s64 	%rd22168, %rd22130, 0;
	add.cc.s64 	%rd22169, %rd22167, %rd22165;
	addc.cc.s64 	%rd22170, %rd22168, %rd22166;
	mul.lo.s64 	%rd22171, %rd2090, %rd22154;
	mul.hi.u64 	%rd22172, %rd2090, %rd22154;
	add.cc.s64 	%rd22173, %rd22170, %rd22147;
	addc.cc.s64 	%rd22174, %rd22130, 0;
	add.cc.s64 	%rd22175, %rd22173, %rd22171;
	addc.cc.s64 	%rd22176, %rd22174, %rd22172;
	add.s64 	%rd22177, %rd22149, %rd22176;
	setp.lt.u64 	%p2948, %rd22177, %rd22149;
	selp.u64 	%rd22178, 1, 0, %p2948;
	add.s64 	%rd22179, %rd22151, %rd22178;
	setp.lt.u64 	%p2949, %rd22179, %rd22151;
	selp.u64 	%rd22180, 1, 0, %p2949;
	add.s64 	%rd22181, %rd22153, %rd22180;
	mul.lo.s64 	%rd22182, %rd20843, %rd22163;
	mul.lo.s64 	%rd22183, %rd2087, %rd22182;
	mul.hi.u64 	%rd22184, %rd2087, %rd22182;
	add.cc.s64 	%rd22185, %rd22183, %rd22163;
	addc.cc.s64 	%rd22186, %rd22184, 0;
	mul.lo.s64 	%rd22187, %rd2088, %rd22182;
	mul.hi.u64 	%rd22188, %rd2088, %rd22182;
	add.cc.s64 	%rd22189, %rd22186, %rd22169;
	addc.cc.s64 	%rd22190, %rd22130, 0;
	add.cc.s64 	%rd22191, %rd22189, %rd22187;
	addc.cc.s64 	%rd22192, %rd22190, %rd22188;
	mul.lo.s64 	%rd22193, %rd2089, %rd22182;
	mul.hi.u64 	%rd22194, %rd2089, %rd22182;
	add.cc.s64 	%rd22195, %rd22192, %rd22175;
	addc.cc.s64 	%rd22196, %rd22130, 0;
	add.cc.s64 	%rd22197, %rd22195, %rd22193;
	addc.cc.s64 	%rd22198, %rd22196, %rd22194;
	mul.lo.s64 	%rd22199, %rd2090, %rd22182;
	mul.hi.u64 	%rd22200, %rd2090, %rd22182;
	add.cc.s64 	%rd22201, %rd22198, %rd22177;
	addc.cc.s64 	%rd22202, %rd22130, 0;
	add.cc.s64 	%rd22203, %rd22201, %rd22199;
	addc.cc.s64 	%rd22204, %rd22202, %rd22200;
	add.s64 	%rd22205, %rd22179, %rd22204;
	setp.lt.u64 	%p2950, %rd22205, %rd22179;
	selp.u64 	%rd22206, 1, 0, %p2950;
	add.s64 	%rd22207, %rd22181, %rd22206;
	mul.lo.s64 	%rd22208, %rd20843, %rd22191;
	mul.lo.s64 	%rd22209, %rd2087, %rd22208;
	mul.hi.u64 	%rd22210, %rd2087, %rd22208;
	add.cc.s64 	%rd22211, %rd22209, %rd22191;
	addc.cc.s64 	%rd22212, %rd22210, 0;
	mul.lo.s64 	%rd22213, %rd2088, %rd22208;
	mul.hi.u64 	%rd22214, %rd2088, %rd22208;
	add.cc.s64 	%rd22215, %rd22212, %rd22197;
	addc.cc.s64 	%rd22216, %rd22130, 0;
	add.cc.s64 	%rd2225, %rd22215, %rd22213;
	addc.cc.s64 	%rd22217, %rd22216, %rd22214;
	mul.lo.s64 	%rd22218, %rd2089, %rd22208;
	mul.hi.u64 	%rd22219, %rd2089, %rd22208;
	add.cc.s64 	%rd22220, %rd22217, %rd22203;
	addc.cc.s64 	%rd22221, %rd22130, 0;
	add.cc.s64 	%rd2226, %rd22220, %rd22218;
	addc.cc.s64 	%rd22222, %rd22221, %rd22219;
	mul.lo.s64 	%rd22223, %rd2090, %rd22208;
	mul.hi.u64 	%rd22224, %rd2090, %rd22208;
	add.cc.s64 	%rd22225, %rd22222, %rd22205;
	addc.cc.s64 	%rd22226, %rd22130, 0;
	add.cc.s64 	%rd2227, %rd22225, %rd22223;
	addc.cc.s64 	%rd22227, %rd22226, %rd22224;
	add.s64 	%rd23419, %rd22207, %rd22227;
	setp.gt.u64 	%p2951, %rd23419, %rd2090;
	@%p2951 bra 	$L__BB0_894;
	setp.lt.u64 	%p2952, %rd23419, %rd2090;
	mov.u64 	%rd23420, %rd2227;
	mov.u64 	%rd23421, %rd2226;
	mov.u64 	%rd23422, %rd2225;
	@%p2952 bra 	$L__BB0_895;
	setp.lt.u64 	%p2953, %rd2089, %rd2227;
	@%p2953 bra 	$L__BB0_894;
	setp.gt.u64 	%p2954, %rd2089, %rd2227;
	mov.u64 	%rd23420, %rd2227;
	mov.u64 	%rd23421, %rd2226;
	mov.u64 	%rd23422, %rd2225;
	@%p2954 bra 	$L__BB0_895;
	setp.lt.u64 	%p2955, %rd2088, %rd2226;
	@%p2955 bra 	$L__BB0_894;
	setp.gt.u64 	%p2956, %rd2088, %rd2226;
	setp.lt.u64 	%p2957, %rd2225, %rd2087;
	or.pred  	%p2958, %p2956, %p2957;
	mov.u64 	%rd23420, %rd2227;
	mov.u64 	%rd23421, %rd2226;
	mov.u64 	%rd23422, %rd2225;
	@%p2958 bra 	$L__BB0_895;
$L__BB0_894:
	sub.s64 	%rd23422, %rd2225, %rd2087;
	setp.lt.u64 	%p2959, %rd2225, %rd2087;
	selp.u64 	%rd22228, 1, 0, %p2959;
	add.s64 	%rd22229, %rd2088, %rd22228;
	sub.s64 	%rd23421, %rd2226, %rd22229;
	setp.lt.u64 	%p2960, %rd2226, %rd22229;
	selp.u64 	%rd22230, 1, 0, %p2960;
	add.s64 	%rd22231, %rd2089, %rd22230;
	sub.s64 	%rd23420, %rd2227, %rd22231;
	setp.lt.u64 	%p2961, %rd2227, %rd22231;
	selp.u64 	%rd22232, 1, 0, %p2961;
	add.s64 	%rd22233, %rd2090, %rd22232;
	sub.s64 	%rd23419, %rd23419, %rd22233;
$L__BB0_895:
	ld.param.u64 	%rd22761, [_Z18kernel_scalar_multP7ECPointPKmPKS__param_0];
	and.b64  	%rd22234, %rd23370, 4294967295;
	shr.u64 	%rd22235, %rd23370, 32;
	shr.u64 	%rd22236, %rd23415, 32;
	and.b64  	%rd22237, %rd23415, 4294967295;
	mul.lo.s64 	%rd22238, %rd22237, %rd22234;
	mul.lo.s64 	%rd22239, %rd22236, %rd22234;
	mul.lo.s64 	%rd22240, %rd22237, %rd22235;
	shr.u64 	%rd22241, %rd22238, 32;
	and.b64  	%rd22242, %rd22239, 4294967295;
	add.s64 	%rd22243, %rd22241, %rd22242;
	and.b64  	%rd22244, %rd22240, 4294967295;
	add.s64 	%rd22245, %rd22243, %rd22244;
	shr.u64 	%rd22246, %rd22239, 32;
	mad.lo.s64 	%rd22247, %rd22236, %rd22235, %rd22246;
	shr.u64 	%rd22248, %rd22240, 32;
	add.s64 	%rd22249, %rd22247, %rd22248;
	shr.u64 	%rd22250, %rd22245, 32;
	shl.b64 	%rd22251, %rd22245, 32;
	and.b64  	%rd22252, %rd22238, 4294967295;
	or.b64  	%rd22253, %rd22251, %rd22252;
	add.s64 	%rd22254, %rd22249, %rd22250;
	shr.u64 	%rd22255, %rd23416, 32;
	and.b64  	%rd22256, %rd23416, 4294967295;
	mul.lo.s64 	%rd22257, %rd22256, %rd22234;
	mul.lo.s64 	%rd22258, %rd22255, %rd22234;
	mul.lo.s64 	%rd22259, %rd22256, %rd22235;
	shr.u64 	%rd22260, %rd22257, 32;
	and.b64  	%rd22261, %rd22258, 4294967295;
	add.s64 	%rd22262, %rd22260, %rd22261;
	and.b64  	%rd22263, %rd22259, 4294967295;
	add.s64 	%rd22264, %rd22262, %rd22263;
	shr.u64 	%rd22265, %rd22258, 32;
	mad.lo.s64 	%rd22266, %rd22255, %rd22235, %rd22265;
	shr.u64 	%rd22267, %rd22259, 32;
	add.s64 	%rd22268, %rd22266, %rd22267;
	shr.u64 	%rd22269, %rd22264, 32;
	shl.b64 	%rd22270, %rd22264, 32;
	and.b64  	%rd22271, %rd22257, 4294967295;
	or.b64  	%rd22272, %rd22270, %rd22271;
	add.s64 	%rd22273, %rd22268, %rd22269;
	shr.u64 	%rd22274, %rd23417, 32;
	and.b64  	%rd22275, %rd23417, 4294967295;
	mul.lo.s64 	%rd22276, %rd22275, %rd22234;
	mul.lo.s64 	%rd22277, %rd22274, %rd22234;
	mul.lo.s64 	%rd22278, %rd22275, %rd22235;
	shr.u64 	%rd22279, %rd22276, 32;
	and.b64  	%rd22280, %rd22277, 4294967295;
	add.s64 	%rd22281, %rd22279, %rd22280;
	and.b64  	%rd22282, %rd22278, 4294967295;
	add.s64 	%rd22283, %rd22281, %rd22282;
	shr.u64 	%rd22284, %rd22277, 32;
	mad.lo.s64 	%rd22285, %rd22274, %rd22235, %rd22284;
	shr.u64 	%rd22286, %rd22278, 32;
	add.s64 	%rd22287, %rd22285, %rd22286;
	shr.u64 	%rd22288, %rd22283, 32;
	shl.b64 	%rd22289, %rd22283, 32;
	and.b64  	%rd22290, %rd22276, 4294967295;
	or.b64  	%rd22291, %rd22289, %rd22290;
	add.s64 	%rd22292, %rd22287, %rd22288;
	shr.u64 	%rd22293, %rd23418, 32;
	and.b64  	%rd22294, %rd23418, 4294967295;
	mul.lo.s64 	%rd22295, %rd22294, %rd22234;
	mul.lo.s64 	%rd22296, %rd22293, %rd22234;
	mul.lo.s64 	%rd22297, %rd22294, %rd22235;
	shr.u64 	%rd22298, %rd22295, 32;
	and.b64  	%rd22299, %rd22296, 4294967295;
	add.s64 	%rd22300, %rd22298, %rd22299;
	and.b64  	%rd22301, %rd22297, 4294967295;
	add.s64 	%rd22302, %rd22300, %rd22301;
	shr.u64 	%rd22303, %rd22296, 32;
	mad.lo.s64 	%rd22304, %rd22293, %rd22235, %rd22303;
	shr.u64 	%rd22305, %rd22297, 32;
	add.s64 	%rd22306, %rd22304, %rd22305;
	shr.u64 	%rd22307, %rd22302, 32;
	shl.b64 	%rd22308, %rd22302, 32;
	and.b64  	%rd22309, %rd22295, 4294967295;
	or.b64  	%rd22310, %rd22308, %rd22309;
	add.s64 	%rd22311, %rd22306, %rd22307;
	and.b64  	%rd22312, %rd23369, 4294967295;
	shr.u64 	%rd22313, %rd23369, 32;
	mul.lo.s64 	%rd22314, %rd22237, %rd22312;
	mul.lo.s64 	%rd22315, %rd22236, %rd22312;
	mul.lo.s64 	%rd22316, %rd22237, %rd22313;
	shr.u64 	%rd22317, %rd22314, 32;
	and.b64  	%rd22318, %rd22315, 4294967295;
	add.s64 	%rd22319, %rd22317, %rd22318;
	and.b64  	%rd22320, %rd22316, 4294967295;
	add.s64 	%rd22321, %rd22319, %rd22320;
	shr.u64 	%rd22322, %rd22315, 32;
	mad.lo.s64 	%rd22323, %rd22236, %rd22313, %rd22322;
	shr.u64 	%rd22324, %rd22316, 32;
	add.s64 	%rd22325, %rd22323, %rd22324;
	shr.u64 	%rd22326, %rd22321, 32;
	shl.b64 	%rd22327, %rd22321, 32;
	and.b64  	%rd22328, %rd22314, 4294967295;
	or.b64  	%rd22329, %rd22327, %rd22328;
	add.s64 	%rd22330, %rd22272, %rd22329;
	setp.lt.u64 	%p2962, %rd22330, %rd22272;
	selp.u64 	%rd22331, 1, 0, %p2962;
	add.s64 	%rd22332, %rd22325, %rd22273;
	add.s64 	%rd22333, %rd22332, %rd22326;
	add.s64 	%rd22334, %rd22333, %rd22331;
	mul.lo.s64 	%rd22335, %rd22256, %rd22312;
	mul.lo.s64 	%rd22336, %rd22255, %rd22312;
	mul.lo.s64 	%rd22337, %rd22256, %rd22313;
	shr.u64 	%rd22338, %rd22335, 32;
	and.b64  	%rd22339, %rd22336, 4294967295;
	add.s64 	%rd22340, %rd22338, %rd22339;
	and.b64  	%rd22341, %rd22337, 4294967295;
	add.s64 	%rd22342, %rd22340, %rd22341;
	shr.u64 	%rd22343, %rd22336, 32;
	mad.lo.s64 	%rd22344, %rd22255, %rd22313, %rd22343;
	shr.u64 	%rd22345, %rd22337, 32;
	add.s64 	%rd22346, %rd22344, %rd22345;
	shr.u64 	%rd22347, %rd22342, 32;
	shl.b64 	%rd22348, %rd22342, 32;
	and.b64  	%rd22349, %rd22335, 4294967295;
	or.b64  	%rd22350, %rd22348, %rd22349;
	add.s64 	%rd22351, %rd22291, %rd22331;
	add.s64 	%rd22352, %rd22351, %rd22350;
	max.u64 	%rd22353, %rd22291, %rd22351;
	setp.gt.u64 	%p2963, %rd22353, %rd22352;
	selp.u64 	%rd22354, 1, 0, %p2963;
	add.s64 	%rd22355, %rd22346, %rd22292;
	add.s64 	%rd22356, %rd22355, %rd22347;
	add.s64 	%rd22357, %rd22356, %rd22354;
	mul.lo.s64 	%rd22358, %rd22275, %rd22312;
	mul.lo.s64 	%rd22359, %rd22274, %rd22312;
	mul.lo.s64 	%rd22360, %rd22275, %rd22313;
	shr.u64 	%rd22361, %rd22358, 32;
	and.b64  	%rd22362, %rd22359, 4294967295;
	add.s64 	%rd22363, %rd22361, %rd22362;
	and.b64  	%rd22364, %rd22360, 4294967295;
	add.s64 	%rd22365, %rd22363, %rd22364;
	shr.u64 	%rd22366, %rd22359, 32;
	mad.lo.s64 	%rd22367, %rd22274, %rd22313, %rd22366;
	shr.u64 	%rd22368, %rd22360, 32;
	add.s64 	%rd22369, %rd22367, %rd22368;
	shr.u64 	%rd22370, %rd22365, 32;
	shl.b64 	%rd22371, %rd22365, 32;
	and.b64  	%rd22372, %rd22358, 4294967295;
	or.b64  	%rd22373, %rd22371, %rd22372;
	add.s64 	%rd22374, %rd22310, %rd22354;
	add.s64 	%rd22375, %rd22374, %rd22373;
	max.u64 	%rd22376, %rd22310, %rd22374;
	setp.gt.u64 	%p2964, %rd22376, %rd22375;
	selp.u64 	%rd22377, 1, 0, %p2964;
	add.s64 	%rd22378, %rd22369, %rd22311;
	add.s64 	%rd22379, %rd22378, %rd22370;
	add.s64 	%rd22380, %rd22379, %rd22377;
	and.b64  	%rd22381, %rd23368, 4294967295;
	shr.u64 	%rd22382, %rd23368, 32;
	mul.lo.s64 	%rd22383, %rd22237, %rd22381;
	mul.lo.s64 	%rd22384, %rd22236, %rd22381;
	mul.lo.s64 	%rd22385, %rd22237, %rd22382;
	shr.u64 	%rd22386, %rd22383, 32;
	and.b64  	%rd22387, %rd22384, 4294967295;
	add.s64 	%rd22388, %rd22386, %rd22387;
	and.b64  	%rd22389, %rd22385, 4294967295;
	add.s64 	%rd22390, %rd22388, %rd22389;
	shr.u64 	%rd22391, %rd22384, 32;
	mad.lo.s64 	%rd22392, %rd22236, %rd22382, %rd22391;
	shr.u64 	%rd22393, %rd22385, 32;
	add.s64 	%rd22394, %rd22392, %rd22393;
	shr.u64 	%rd22395, %rd22390, 32;
	shl.b64 	%rd22396, %rd22390, 32;
	and.b64  	%rd22397, %rd22383, 4294967295;
	or.b64  	%rd22398, %rd22396, %rd22397;
	add.s64 	%rd22399, %rd22352, %rd22398;
	setp.lt.u64 	%p2965, %rd22399, %rd22352;
	selp.u64 	%rd22400, 1, 0, %p2965;
	add.s64 	%rd22401, %rd22394, %rd22357;
	add.s64 	%rd22402, %rd22401, %rd22395;
	add.s64 	%rd22403, %rd22402, %rd22400;
	mul.lo.s64 	%rd22404, %rd22256, %rd22381;
	mul.lo.s64 	%rd22405, %rd22255, %rd22381;
	mul.lo.s64 	%rd22406, %rd22256, %rd22382;
	shr.u64 	%rd22407, %rd22404, 32;
	and.b64  	%rd22408, %rd22405, 4294967295;
	add.s64 	%rd22409, %rd22407, %rd22408;
	and.b64  	%rd22410, %rd22406, 4294967295;
	add.s64 	%rd22411, %rd22409, %rd22410;
	shr.u64 	%rd22412, %rd22405, 32;
	mad.lo.s64 	%rd22413, %rd22255, %rd22382, %rd22412;
	shr.u64 	%rd22414, %rd22406, 32;
	add.s64 	%rd22415, %rd22413, %rd22414;
	shr.u64 	%rd22416, %rd22411, 32;
	shl.b64 	%rd22417, %rd22411, 32;
	and.b64  	%rd22418, %rd22404, 4294967295;
	or.b64  	%rd22419, %rd22417, %rd22418;
	add.s64 	%rd22420, %rd22375, %rd22400;
	add.s64 	%rd22421, %rd22420, %rd22419;
	max.u64 	%rd22422, %rd22375, %rd22420;
	setp.gt.u64 	%p2966, %rd22422, %rd22421;
	selp.u64 	%rd22423, 1, 0, %p2966;
	add.s64 	%rd22424, %rd22415, %rd22380;
	add.s64 	%rd22425, %rd22424, %rd22416;
	add.s64 	%rd22426, %rd22425, %rd22423;
	and.b64  	%rd22427, %rd23367, 4294967295;
	shr.u64 	%rd22428, %rd23367, 32;
	mul.lo.s64 	%rd22429, %rd22237, %rd22427;
	mul.lo.s64 	%rd22430, %rd22236, %rd22427;
	mul.lo.s64 	%rd22431, %rd22237, %rd22428;
	shr.u64 	%rd22432, %rd22429, 32;
	and.b64  	%rd22433, %rd22430, 4294967295;
	add.s64 	%rd22434, %rd22432, %rd22433;
	and.b64  	%rd22435, %rd22431, 4294967295;
	add.s64 	%rd22436, %rd22434, %rd22435;
	shr.u64 	%rd22437, %rd22430, 32;
	mad.lo.s64 	%rd22438, %rd22236, %rd22428, %rd22437;
	shr.u64 	%rd22439, %rd22431, 32;
	add.s64 	%rd22440, %rd22438, %rd22439;
	shr.u64 	%rd22441, %rd22436, 32;
	shl.b64 	%rd22442, %rd22436, 32;
	and.b64  	%rd22443, %rd22429, 4294967295;
	or.b64  	%rd22444, %rd22442, %rd22443;
	add.s64 	%rd22445, %rd22421, %rd22444;
	setp.lt.u64 	%p2967, %rd22445, %rd22421;
	selp.u64 	%rd22446, 1, 0, %p2967;
	add.s64 	%rd22447, %rd22440, %rd22426;
	add.s64 	%rd22448, %rd22447, %rd22441;
	add.s64 	%rd22449, %rd22448, %rd22446;
	mul.lo.s64 	%rd22450, %rd20843, %rd22253;
	mul.lo.s64 	%rd22451, %rd2087, %rd22450;
	mul.hi.u64 	%rd22452, %rd2087, %rd22450;
	add.cc.s64 	%rd22453, %rd22451, %rd22253;
	addc.cc.s64 	%rd22454, %rd22452, 0;
	mul.lo.s64 	%rd22455, %rd2088, %rd22450;
	mul.hi.u64 	%rd22456, %rd2088, %rd22450;
	mov.b64 	%rd22457, 0;
	add.cc.s64 	%rd22458, %rd22454, %rd22330;
	addc.cc.s64 	%rd22459, %rd22457, 0;
	add.cc.s64 	%rd22460, %rd22458, %rd22455;
	addc.cc.s64 	%rd22461, %rd22459, %rd22456;
	mul.lo.s64 	%rd22462, %rd2089, %rd22450;
	mul.hi.u64 	%rd22463, %rd2089, %rd22450;
	add.cc.s64 	%rd22464, %rd22461, %rd22399;
	addc.cc.s64 	%rd22465, %rd22457, 0;
	add.cc.s64 	%rd22466, %rd22464, %rd22462;
	addc.cc.s64 	%rd22467, %rd22465, %rd22463;
	mul.lo.s64 	%rd22468, %rd2090, %rd22450;
	mul.hi.u64 	%rd22469, %rd2090, %rd22450;
	add.cc.s64 	%rd22470, %rd22467, %rd22445;
	addc.cc.s64 	%rd22471, %rd22457, 0;
	add.cc.s64 	%rd22472, %rd22470, %rd22468;
	addc.cc.s64 	%rd22473, %rd22471, %rd22469;
	add.s64 	%rd22474, %rd22254, %rd22473;
	setp.lt.u64 	%p2968, %rd22474, %rd22254;
	selp.u64 	%rd22475, 1, 0, %p2968;
	add.s64 	%rd22476, %rd22334, %rd22475;
	setp.lt.u64 	%p2969, %rd22476, %rd22334;
	selp.u64 	%rd22477, 1, 0, %p2969;
	add.s64 	%rd22478, %rd22403, %rd22477;
	setp.lt.u64 	%p2970, %rd22478, %rd22403;
	selp.u64 	%rd22479, 1, 0, %p2970;
	add.s64 	%rd22480, %rd22449, %rd22479;
	mul.lo.s64 	%rd22481, %rd20843, %rd22460;
	mul.lo.s64 	%rd22482, %rd2087, %rd22481;
	mul.hi.u64 	%rd22483, %rd2087, %rd22481;
	add.cc.s64 	%rd22484, %rd22482, %rd22460;
	addc.cc.s64 	%rd22485, %rd22483, 0;
	mul.lo.s64 	%rd22486, %rd2088, %rd22481;
	mul.hi.u64 	%rd22487, %rd2088, %rd22481;
	add.cc.s64 	%rd22488, %rd22485, %rd22466;
	addc.cc.s64 	%rd22489, %rd22457, 0;
	add.cc.s64 	%rd22490, %rd22488, %rd22486;
	addc.cc.s64 	%rd22491, %rd22489, %rd22487;
	mul.lo.s64 	%rd22492, %rd2089, %rd22481;
	mul.hi.u64 	%rd22493, %rd2089, %rd22481;
	add.cc.s64 	%rd22494, %rd22491, %rd22472;
	addc.cc.s64 	%rd22495, %rd22457, 0;
	add.cc.s64 	%rd22496, %rd22494, %rd22492;
	addc.cc.s64 	%rd22497, %rd22495, %rd22493;
	mul.lo.s64 	%rd22498, %rd2090, %rd22481;
	mul.hi.u64 	%rd22499, %rd2090, %rd22481;
	add.cc.s64 	%rd22500, %rd22497, %rd22474;
	addc.cc.s64 	%rd22501, %rd22457, 0;
	add.cc.s64 	%rd22502, %rd22500, %rd22498;
	addc.cc.s64 	%rd22503, %rd22501, %rd22499;
	add.s64 	%rd22504, %rd22476, %rd22503;
	setp.lt.u64 	%p2971, %rd22504, %rd22476;
	selp.u64 	%rd22505, 1, 0, %p2971;
	add.s64 	%rd22506, %rd22478, %rd22505;
	setp.lt.u64 	%p2972, %rd22506, %rd22478;
	selp.u64 	%rd22507, 1, 0, %p2972;
	add.s64 	%rd22508, %rd22480, %rd22507;
	mul.lo.s64 	%rd22509, %rd20843, %rd22490;
	mul.lo.s64 	%rd22510, %rd2087, %rd22509;
	mul.hi.u64 	%rd22511, %rd2087, %rd22509;
	add.cc.s64 	%rd22512, %rd22510, %rd22490;
	addc.cc.s64 	%rd22513, %rd22511, 0;
	mul.lo.s64 	%rd22514, %rd2088, %rd22509;
	mul.hi.u64 	%rd22515, %rd2088, %rd22509;
	add.cc.s64 	%rd22516, %rd22513, %rd22496;
	addc.cc.s64 	%rd22517, %rd22457, 0;
	add.cc.s64 	%rd22518, %rd22516, %rd22514;
	addc.cc.s64 	%rd22519, %rd22517, %rd22515;
	mul.lo.s64 	%rd22520, %rd2089, %rd22509;
	mul.hi.u64 	%rd22521, %rd2089, %rd22509;
	add.cc.s64 	%rd22522, %rd22519, %rd22502;
	addc.cc.s64 	%rd22523, %rd22457, 0;
	add.cc.s64 	%rd22524, %rd22522, %rd22520;
	addc.cc.s64 	%rd22525, %rd22523, %rd22521;
	mul.lo.s64 	%rd22526, %rd2090, %rd22509;
	mul.hi.u64 	%rd22527, %rd2090, %rd22509;
	add.cc.s64 	%rd22528, %rd22525, %rd22504;
	addc.cc.s64 	%rd22529, %rd22457, 0;
	add.cc.s64 	%rd22530, %rd22528, %rd22526;
	addc.cc.s64 	%rd22531, %rd22529, %rd22527;
	add.s64 	%rd22532, %rd22506, %rd22531;
	setp.lt.u64 	%p2973, %rd22532, %rd22506;
	selp.u64 	%rd22533, 1, 0, %p2973;
	add.s64 	%rd22534, %rd22508, %rd22533;
	mul.lo.s64 	%rd22535, %rd20843, %rd22518;
	mul.lo.s64 	%rd22536, %rd2087, %rd22535;
	mul.hi.u64 	%rd22537, %rd2087, %rd22535;
	add.cc.s64 	%rd22538, %rd22536, %rd22518;
	addc.cc.s64 	%rd22539, %rd22537, 0;
	mul.lo.s64 	%rd22540, %rd2088, %rd22535;
	mul.hi.u64 	%rd22541, %rd2088, %rd22535;
	add.cc.s64 	%rd22542, %rd22539, %rd22524;
	addc.cc.s64 	%rd22543, %rd22457, 0;
	add.cc.s64 	%rd2237, %rd22542, %rd22540;
	addc.cc.s64 	%rd22544, %rd22543, %rd22541;
	mul.lo.s64 	%rd22545, %rd2089, %rd22535;
	mul.hi.u64 	%rd22546, %rd2089, %rd22535;
	add.cc.s64 	%rd22547, %rd22544, %rd22530;
	addc.cc.s64 	%rd22548, %rd22457, 0;
	add.cc.s64 	%rd2238, %rd22547, %rd22545;
	addc.cc.s64 	%rd22549, %rd22548, %rd22546;
	mul.lo.s64 	%rd22550, %rd2090, %rd22535;
	mul.hi.u64 	%rd22551, %rd2090, %rd22535;
	add.cc.s64 	%rd22552, %rd22549, %rd22532;
	addc.cc.s64 	%rd22553, %rd22457, 0;
	add.cc.s64 	%rd2239, %rd22552, %rd22550;
	addc.cc.s64 	%rd22554, %rd22553, %rd22551;
	add.s64 	%rd23423, %rd22534, %rd22554;
	cvta.to.global.u64 	%rd2241, %rd22761;
	st.global.u64 	[%rd2241+40], %rd2238;
	st.global.u64 	[%rd2241+48], %rd2239;
	setp.gt.u64 	%p2974, %rd23423, %rd2090;
	@%p2974 bra 	$L__BB0_901;
	setp.lt.u64 	%p2975, %rd23423, %rd2090;
	mov.u64 	%rd23424, %rd2239;
	mov.u64 	%rd23425, %rd2238;
	mov.u64 	%rd23426, %rd2237;
	@%p2975 bra 	$L__BB0_902;
	setp.lt.u64 	%p2976, %rd2089, %rd2239;
	@%p2976 bra 	$L__BB0_901;
	setp.gt.u64 	%p2977, %rd2089, %rd2239;
	mov.u64 	%rd23424, %rd2239;
	mov.u64 	%rd23425, %rd2238;
	mov.u64 	%rd23426, %rd2237;
	@%p2977 bra 	$L__BB0_902;
	setp.lt.u64 	%p2978, %rd2088, %rd2238;
	@%p2978 bra 	$L__BB0_901;
	setp.gt.u64 	%p2979, %rd2088, %rd2238;
	setp.lt.u64 	%p2980, %rd2237, %rd2087;
	or.pred  	%p2981, %p2979, %p2980;
	mov.u64 	%rd23424, %rd2239;
	mov.u64 	%rd23425, %rd2238;
	mov.u64 	%rd23426, %rd2237;
	@%p2981 bra 	$L__BB0_902;
$L__BB0_901:
	sub.s64 	%rd23426, %rd2237, %rd2087;
	setp.lt.u64 	%p2982, %rd2237, %rd2087;
	selp.u64 	%rd22555, 1, 0, %p2982;
	st.global.u64 	[%rd2241+32], %rd23426;
	add.s64 	%rd22556, %rd2088, %rd22555;
	sub.s64 	%rd23425, %rd2238, %rd22556;
	setp.lt.u64 	%p2983, %rd2238, %rd22556;
	selp.u64 	%rd22557, 1, 0, %p2983;
	add.s64 	%rd22558, %rd2089, %rd22557;
	sub.s64 	%rd23424, %rd2239, %rd22558;
	setp.lt.u64 	%p2984, %rd2239, %rd22558;
	selp.u64 	%rd22559, 1, 0, %p2984;
	add.s64 	%rd22560, %rd2090, %rd22559;
	sub.s64 	%rd23423, %rd23423, %rd22560;
$L__BB0_902:
	mul.lo.s64 	%rd22561, %rd20843, %rd23422;
	mul.lo.s64 	%rd22562, %rd2087, %rd22561;
	mul.hi.u64 	%rd22563, %rd2087, %rd22561;
	add.cc.s64 	%rd22564, %rd22562, %rd23422;
	addc.cc.s64 	%rd22565, %rd22563, 0;
	mul.lo.s64 	%rd22566, %rd2088, %rd22561;
	mul.hi.u64 	%rd22567, %rd2088, %rd22561;
	mov.b64 	%rd22568, 0;
	add.cc.s64 	%rd22569, %rd22565, %rd23421;
	addc.cc.s64 	%rd22570, %rd22568, 0;
	add.cc.s64 	%rd22571, %rd22569, %rd22566;
	addc.cc.s64 	%rd22572, %rd22570, %rd22567;
	mul.lo.s64 	%rd22573, %rd2089, %rd22561;
	mul.hi.u64 	%rd22574, %rd2089, %rd22561;
	add.cc.s64 	%rd22575, %rd22572, %rd23420;
	addc.cc.s64 	%rd22576, %rd22568, 0;
	add.cc.s64 	%rd22577, %rd22575, %rd22573;
	addc.cc.s64 	%rd22578, %rd22576, %rd22574;
	mul.lo.s64 	%rd22579, %rd2090, %rd22561;
	mul.hi.u64 	%rd22580, %rd2090, %rd22561;
	add.cc.s64 	%rd22581, %rd22578, %rd23419;
	addc.cc.s64 	%rd22582, %rd22568, 0;
	add.cc.s64 	%rd22583, %rd22581, %rd22579;
	addc.cc.s64 	%rd22584, %rd22582, %rd22580;
	mul.lo.s64 	%rd22585, %rd20843, %rd22571;
	mul.lo.s64 	%rd22586, %rd2087, %rd22585;
	mul.hi.u64 	%rd22587, %rd2087, %rd22585;
	add.cc.s64 	%rd22588, %rd22586, %rd22571;
	addc.cc.s64 	%rd22589, %rd22587, 0;
	mul.lo.s64 	%rd22590, %rd2088, %rd22585;
	mul.hi.u64 	%rd22591, %rd2088, %rd22585;
	add.cc.s64 	%rd22592, %rd22589, %rd22577;
	addc.cc.s64 	%rd22593, %rd22568, 0;
	add.cc.s64 	%rd22594, %rd22592, %rd22590;
	addc.cc.s64 	%rd22595, %rd22593, %rd22591;
	mul.lo.s64 	%rd22596, %rd2089, %rd22585;
	mul.hi.u64 	%rd22597, %rd2089, %rd22585;
	add.cc.s64 	%rd22598, %rd22595, %rd22583;
	addc.cc.s64 	%rd22599, %rd22568, 0;
	add.cc.s64 	%rd22600, %rd22598, %rd22596;
	addc.cc.s64 	%rd22601, %rd22599, %rd22597;
	mul.lo.s64 	%rd22602, %rd2090, %rd22585;
	mul.hi.u64 	%rd22603, %rd2090, %rd22585;
	add.cc.s64 	%rd22604, %rd22601, %rd22584;
	addc.cc.s64 	%rd22605, %rd22568, 0;
	add.cc.s64 	%rd22606, %rd22604, %rd22602;
	addc.cc.s64 	%rd22607, %rd22605, %rd22603;
	mul.lo.s64 	%rd22608, %rd20843, %rd22594;
	mul.lo.s64 	%rd22609, %rd2087, %rd22608;
	mul.hi.u64 	%rd22610, %rd2087, %rd22608;
	add.cc.s64 	%rd22611, %rd22609, %rd22594;
	addc.cc.s64 	%rd22612, %rd22610, 0;
	mul.lo.s64 	%rd22613, %rd2088, %rd22608;
	mul.hi.u64 	%rd22614, %rd2088, %rd22608;
	add.cc.s64 	%rd22615, %rd22612, %rd22600;
	addc.cc.s64 	%rd22616, %rd22568, 0;
	add.cc.s64 	%rd22617, %rd22615, %rd22613;
	addc.cc.s64 	%rd22618, %rd22616, %rd22614;
	mul.lo.s64 	%rd22619, %rd2089, %rd22608;
	mul.hi.u64 	%rd22620, %rd2089, %rd22608;
	add.cc.s64 	%rd22621, %rd22618, %rd22606;
	addc.cc.s64 	%rd22622, %rd22568, 0;
	add.cc.s64 	%rd22623, %rd22621, %rd22619;
	addc.cc.s64 	%rd22624, %rd22622, %rd22620;
	mul.lo.s64 	%rd22625, %rd2090, %rd22608;
	mul.hi.u64 	%rd22626, %rd2090, %rd22608;
	add.cc.s64 	%rd22627, %rd22624, %rd22607;
	addc.cc.s64 	%rd22628, %rd22568, 0;
	add.cc.s64 	%rd22629, %rd22627, %rd22625;
	addc.cc.s64 	%rd22630, %rd22628, %rd22626;
	mul.lo.s64 	%rd22631, %rd20843, %rd22617;
	mul.lo.s64 	%rd22632, %rd2087, %rd22631;
	mul.hi.u64 	%rd22633, %rd2087, %rd22631;
	add.cc.s64 	%rd22634, %rd22632, %rd22617;
	addc.cc.s64 	%rd22635, %rd22633, 0;
	mul.lo.s64 	%rd22636, %rd2088, %rd22631;
	mul.hi.u64 	%rd22637, %rd2088, %rd22631;
	add.cc.s64 	%rd22638, %rd22635, %rd22623;
	addc.cc.s64 	%rd22639, %rd22568, 0;
	add.cc.s64 	%rd2250, %rd22638, %rd22636;
	addc.cc.s64 	%rd22640, %rd22639, %rd22637;
	mul.lo.s64 	%rd22641, %rd2089, %rd22631;
	mul.hi.u64 	%rd22642, %rd2089, %rd22631;
	add.cc.s64 	%rd22643, %rd22640, %rd22629;
	addc.cc.s64 	%rd22644, %rd22568, 0;
	add.cc.s64 	%rd2251, %rd22643, %rd22641;
	addc.cc.s64 	%rd22645, %rd22644, %rd22642;
	mul.lo.s64 	%rd22646, %rd2090, %rd22631;
	mul.hi.u64 	%rd22647, %rd2090, %rd22631;
	add.cc.s64 	%rd22648, %rd22645, %rd22630;
	addc.cc.s64 	%rd22649, %rd22568, 0;
	add.cc.s64 	%rd2252, %rd22648, %rd22646;
	addc.cc.s64 	%rd2253, %rd22649, %rd22647;
	st.global.u64 	[%rd2241], %rd2250;
	st.global.u64 	[%rd2241+8], %rd2251;
	st.global.u64 	[%rd2241+16], %rd2252;
	st.global.u64 	[%rd2241+24], %rd2253;
	setp.lt.u64 	%p2985, %rd2090, %rd2253;
	@%p2985 bra 	$L__BB0_908;
	setp.gt.u64 	%p2986, %rd2090, %rd2253;
	@%p2986 bra 	$L__BB0_909;
	setp.lt.u64 	%p2987, %rd2089, %rd2252;
	@%p2987 bra 	$L__BB0_908;
	setp.gt.u64 	%p2988, %rd2089, %rd2252;
	@%p2988 bra 	$L__BB0_909;
	setp.lt.u64 	%p2989, %rd2088, %rd2251;
	@%p2989 bra 	$L__BB0_908;
	setp.gt.u64 	%p2990, %rd2088, %rd2251;
	setp.lt.u64 	%p2991, %rd2250, %rd2087;
	or.pred  	%p2992, %p2990, %p2991;
	@%p2992 bra 	$L__BB0_909;
$L__BB0_908:
	sub.s64 	%rd22650, %rd2250, %rd2087;
	setp.lt.u64 	%p2993, %rd2250, %rd2087;
	selp.u64 	%rd22651, 1, 0, %p2993;
	st.global.u64 	[%rd2241], %rd22650;
	add.s64 	%rd22652, %rd2088, %rd22651;
	sub.s64 	%rd22653, %rd2251, %rd22652;
	setp.lt.u64 	%p2994, %rd2251, %rd22652;
	selp.u64 	%rd22654, 1, 0, %p2994;
	st.global.u64 	[%rd2241+8], %rd22653;
	add.s64 	%rd22655, %rd2089, %rd22654;
	sub.s64 	%rd22656, %rd2252, %rd22655;
	setp.lt.u64 	%p2995, %rd2252, %rd22655;
	selp.u64 	%rd22657, 1, 0, %p2995;
	st.global.u64 	[%rd2241+16], %rd22656;
	add.s64 	%rd22658, %rd2090, %rd22657;
	sub.s64 	%rd22659, %rd2253, %rd22658;
	st.global.u64 	[%rd2241+24], %rd22659;
$L__BB0_909:
	mul.lo.s64 	%rd22660, %rd20843, %rd23426;
	mul.lo.s64 	%rd22661, %rd2087, %rd22660;
	mul.hi.u64 	%rd22662, %rd2087, %rd22660;
	add.cc.s64 	%rd22663, %rd22661, %rd23426;
	addc.cc.s64 	%rd22664, %rd22662, 0;
	mul.lo.s64 	%rd22665, %rd2088, %rd22660;
	mul.hi.u64 	%rd22666, %rd2088, %rd22660;
	mov.b64 	%rd22667, 0;
	add.cc.s64 	%rd22668, %rd22664, %rd23425;
	addc.cc.s64 	%rd22669, %rd22667, 0;
	add.cc.s64 	%rd22670, %rd22668, %rd22665;
	addc.cc.s64 	%rd22671, %rd22669, %rd22666;
	mul.lo.s64 	%rd22672, %rd2089, %rd22660;
	mul.hi.u64 	%rd22673, %rd2089, %rd22660;
	add.cc.s64 	%rd22674, %rd22671, %rd23424;
	addc.cc.s64 	%rd22675, %rd22667, 0;
	add.cc.s64 	%rd22676, %rd22674, %rd22672;
	addc.cc.s64 	%rd22677, %rd22675, %rd22673;
	mul.lo.s64 	%rd22678, %rd2090, %rd22660;
	mul.hi.u64 	%rd22679, %rd2090, %rd22660;
	add.cc.s64 	%rd22680, %rd22677, %rd23423;
	addc.cc.s64 	%rd22681, %rd22667, 0;
	add.cc.s64 	%rd22682, %rd22680, %rd22678;
	addc.cc.s64 	%rd22683, %rd22681, %rd22679;
	mul.lo.s64 	%rd22684, %rd20843, %rd22670;
	mul.lo.s64 	%rd22685, %rd2087, %rd22684;
	mul.hi.u64 	%rd22686, %rd2087, %rd22684;
	add.cc.s64 	%rd22687, %rd22685, %rd22670;
	addc.cc.s64 	%rd22688, %rd22686, 0;
	mul.lo.s64 	%rd22689, %rd2088, %rd22684;
	mul.hi.u64 	%rd22690, %rd2088, %rd22684;
	add.cc.s64 	%rd22691, %rd22688, %rd22676;
	addc.cc.s64 	%rd22692, %rd22667, 0;
	add.cc.s64 	%rd22693, %rd22691, %rd22689;
	addc.cc.s64 	%rd22694, %rd22692, %rd22690;
	mul.lo.s64 	%rd22695, %rd2089, %rd22684;
	mul.hi.u64 	%rd22696, %rd2089, %rd22684;
	add.cc.s64 	%rd22697, %rd22694, %rd22682;
	addc.cc.s64 	%rd22698, %rd22667, 0;
	add.cc.s64 	%rd22699, %rd22697, %rd22695;
	addc.cc.s64 	%rd22700, %rd22698, %rd22696;
	mul.lo.s64 	%rd22701, %rd2090, %rd22684;
	mul.hi.u64 	%rd22702, %rd2090, %rd22684;
	add.cc.s64 	%rd22703, %rd22700, %rd22683;
	addc.cc.s64 	%rd22704, %rd22667, 0;
	add.cc.s64 	%rd22705, %rd22703, %rd22701;
	addc.cc.s64 	%rd22706, %rd22704, %rd22702;
	mul.lo.s64 	%rd22707, %rd20843, %rd22693;
	mul.lo.s64 	%rd22708, %rd2087, %rd22707;
	mul.hi.u64 	%rd22709, %rd2087, %rd22707;
	add.cc.s64 	%rd22710, %rd22708, %rd22693;
	addc.cc.s64 	%rd22711, %rd22709, 0;
	mul.lo.s64 	%rd22712, %rd2088, %rd22707;
	mul.hi.u64 	%rd22713, %rd2088, %rd22707;
	add.cc.s64 	%rd22714, %rd22711, %rd22699;
	addc.cc.s64 	%rd22715, %rd22667, 0;
	add.cc.s64 	%rd22716, %rd22714, %rd22712;
	addc.cc.s64 	%rd22717, %rd22715, %rd22713;
	mul.lo.s64 	%rd22718, %rd2089, %rd22707;
	mul.hi.u64 	%rd22719, %rd2089, %rd22707;
	add.cc.s64 	%rd22720, %rd22717, %rd22705;
	addc.cc.s64 	%rd22721, %rd22667, 0;
	add.cc.s64 	%rd22722, %rd22720, %rd22718;
	addc.cc.s64 	%rd22723, %rd22721, %rd22719;
	mul.lo.s64 	%rd22724, %rd2090, %rd22707;
	mul.hi.u64 	%rd22725, %rd2090, %rd22707;
	add.cc.s64 	%rd22726, %rd22723, %rd22706;
	addc.cc.s64 	%rd22727, %rd22667, 0;
	add.cc.s64 	%rd22728, %rd22726, %rd22724;
	addc.cc.s64 	%rd22729, %rd22727, %rd22725;
	mul.lo.s64 	%rd22730, %rd20843, %rd22716;
	mul.lo.s64 	%rd22731, %rd2087, %rd22730;
	mul.hi.u64 	%rd22732, %rd2087, %rd22730;
	add.cc.s64 	%rd22733, %rd22731, %rd22716;
	addc.cc.s64 	%rd22734, %rd22732, 0;
	mul.lo.s64 	%rd22735, %rd2088, %rd22730;
	mul.hi.u64 	%rd22736, %rd2088, %rd22730;
	add.cc.s64 	%rd22737, %rd22734, %rd22722;
	addc.cc.s64 	%rd22738, %rd22667, 0;
	add.cc.s64 	%rd2254, %rd22737, %rd22735;
	addc.cc.s64 	%rd22739, %rd22738, %rd22736;
	mul.lo.s64 	%rd22740, %rd2089, %rd22730;
	mul.hi.u64 	%rd22741, %rd2089, %rd22730;
	add.cc.s64 	%rd22742, %rd22739, %rd22728;
	addc.cc.s64 	%rd22743, %rd22667, 0;
	add.cc.s64 	%rd2255, %rd22742, %rd22740;
	addc.cc.s64 	%rd22744, %rd22743, %rd22741;
	mul.lo.s64 	%rd22745, %rd2090, %rd22730;
	mul.hi.u64 	%rd22746, %rd2090, %rd22730;
	add.cc.s64 	%rd22747, %rd22744, %rd22729;
	addc.cc.s64 	%rd22748, %rd22667, 0;
	add.cc.s64 	%rd2256, %rd22747, %rd22745;
	addc.cc.s64 	%rd2257, %rd22748, %rd22746;
	st.global.u64 	[%rd2241+32], %rd2254;
	st.global.u64 	[%rd2241+40], %rd2255;
	st.global.u64 	[%rd2241+48], %rd2256;
	st.global.u64 	[%rd2241+56], %rd2257;
	setp.lt.u64 	%p2996, %rd2090, %rd2257;
	@%p2996 bra 	$L__BB0_915;
	setp.gt.u64 	%p2997, %rd2090, %rd2257;
	@%p2997 bra 	$L__BB0_916;
	setp.lt.u64 	%p2998, %rd2089, %rd2256;
	@%p2998 bra 	$L__BB0_915;
	setp.gt.u64 	%p2999, %rd2089, %rd2256;
	@%p2999 bra 	$L__BB0_916;
	setp.lt.u64 	%p3000, %rd2088, %rd2255;
	@%p3000 bra 	$L__BB0_915;
	setp.gt.u64 	%p3001, %rd2088, %rd2255;
	setp.lt.u64 	%p3002, %rd2254, %rd2087;
	or.pred  	%p3003, %p3001, %p3002;
	@%p3003 bra 	$L__BB0_916;
$L__BB0_915:
	sub.s64 	%rd22749, %rd2254, %rd2087;
	setp.lt.u64 	%p3004, %rd2254, %rd2087;
	selp.u64 	%rd22750, 1, 0, %p3004;
	st.global.u64 	[%rd2241+32], %rd22749;
	add.s64 	%rd22751, %rd2088, %rd22750;
	sub.s64 	%rd22752, %rd2255, %rd22751;
	setp.lt.u64 	%p3005, %rd2255, %rd22751;
	selp.u64 	%rd22753, 1, 0, %p3005;
	st.global.u64 	[%rd2241+40], %rd22752;
	add.s64 	%rd22754, %rd2089, %rd22753;
	sub.s64 	%rd22755, %rd2256, %rd22754;
	setp.lt.u64 	%p3006, %rd2256, %rd22754;
	selp.u64 	%rd22756, 1, 0, %p3006;
	st.global.u64 	[%rd2241+48], %rd22755;
	add.s64 	%rd22757, %rd2090, %rd22756;
	sub.s64 	%rd22758, %rd2257, %rd22757;
	st.global.u64 	[%rd2241+56], %rd22758;
$L__BB0_916:
	mov.b32 	%r1088, 0;
	st.global.u32 	[%rd2241+64], %r1088;
$L__BB0_917:
	ret;

}
	// .globl	_Z19generate_public_keyPhPKm
.visible .entry _Z19generate_public_keyPhPKm(
	.param .u64 .ptr .align 1 _Z19generate_public_keyPhPKm_param_0,
	.param .u64 .ptr .align 1 _Z19generate_public_keyPhPKm_param_1
)
{
	.local .align 16 .b8 	__local_depot1[32];
	.reg .b64 	%SP;
	.reg .b64 	%SPL;
	.reg .pred 	%p<3048>;
	.reg .b16 	%rs<6>;
	.reg .b32 	%r<1098>;
	.reg .b64 	%rd<23560>;

	mov.u64 	%SPL, __local_depot1;
	ld.param.u64 	%rd2230, [_Z19generate_public_keyPhPKm_param_1];
	cvta.to.global.u64 	%rd1, %rd2230;
	add.u64 	%rd2, %SPL, 0;
	ld.const.u64 	%rd2232, [GX_CONST];
	and.b64  	%rd2233, %rd2232, 4294967295;
	shr.u64 	%rd2234, %rd2232, 32;
	ld.const.u64 	%rd2235, [R2_MOD_P];
	shr.u64 	%rd3, %rd2235, 32;
	and.b64  	%rd4, %rd2235, 4294967295;
	mul.lo.s64 	%rd2236, %rd4, %rd2233;
	mul.lo.s64 	%rd2237, %rd3, %rd2233;
	mul.lo.s64 	%rd2238, %rd4, %rd2234;
	shr.u64 	%rd2239, %rd2236, 32;
	and.b64  	%rd2240, %rd2237, 4294967295;
	add.s64 	%rd2241, %rd2239, %rd2240;
	and.b64  	%rd2242, %rd2238, 4294967295;
	add.s64 	%rd2243, %rd2241, %rd2242;
	shr.u64 	%rd2244, %rd2237, 32;
	mad.lo.s64 	%rd2245, %rd3, %rd2234, %rd2244;
	shr.u64 	%rd2246, %rd2238, 32;
	add.s64 	%rd2247, %rd2245, %rd2246;
	shr.u64 	%rd2248, %rd2243, 32;
	shl.b64 	%rd2249, %rd2243, 32;
	and.b64  	%rd2250, %rd2236, 4294967295;
	or.b64  	%rd2251, %rd2249, %rd2250;
	add.s64 	%rd2252, %rd2247, %rd2248;
	ld.const.u64 	%rd2253, [R2_MOD_P+8];
	shr.u64 	%rd5, %rd2253, 32;
	and.b64  	%rd6, %rd2253, 4294967295;
	mul.lo.s64 	%rd2254, %rd6, %rd2233;
	mul.lo.s64 	%rd2255, %rd5, %rd2233;
	mul.lo.s64 	%rd2256, %rd6, %rd2234;
	shr.u64 	%rd2257, %rd2254, 32;
	and.b64  	%rd2258, %rd2255, 4294967295;
	add.s64 	%rd2259, %rd2257, %rd2258;
	and.b64  	%rd2260, %rd2256, 4294967295;
	add.s64 	%rd2261, %rd2259, %rd2260;
	shr.u64 	%rd2262, %rd2255, 32;
	mad.lo.s64 	%rd2263, %rd5, %rd2234, %rd2262;
	shr.u64 	%rd2264, %rd2256, 32;
	add.s64 	%rd2265, %rd2263, %rd2264;
	shr.u64 	%rd2266, %rd2261, 32;
	shl.b64 	%rd2267, %rd2261, 32;
	and.b64  	%rd2268, %rd2254, 4294967295;
	or.b64  	%rd2269, %rd2267, %rd2268;
	add.s64 	%rd2270, %rd2265, %rd2266;
	ld.const.u64 	%rd2271, [R2_MOD_P+16];
	shr.u64 	%rd7, %rd2271, 32;
	and.b64  	%rd8, %rd2271, 4294967295;
	mul.lo.s64 	%rd2272, %rd8, %rd2233;
	mul.lo.s64 	%rd2273, %rd7, %rd2233;
	mul.lo.s64 	%rd2274, %rd8, %rd2234;
	shr.u64 	%rd2275, %rd2272, 32;
	and.b64  	%rd2276, %rd2273, 4294967295;
	add.s64 	%rd2277, %rd2275, %rd2276;
	and.b64  	%rd2278, %rd2274, 4294967295;
	add.s64 	%rd2279, %rd2277, %rd2278;
	shr.u64 	%rd2280, %rd2273, 32;
	mad.lo.s64 	%rd2281, %rd7, %rd2234, %rd2280;
	shr.u64 	%rd2282, %rd2274, 32;
	add.s64 	%rd2283, %rd2281, %rd2282;
	shr.u64 	%rd2284, %rd2279, 32;
	shl.b64 	%rd2285, %rd2279, 32;
	and.b64  	%rd2286, %rd2272, 4294967295;
	or.b64  	%rd2287, %rd2285, %rd2286;
	add.s64 	%rd2288, %rd2283, %rd2284;
	ld.const.u64 	%rd2289, [R2_MOD_P+24];
	shr.u64 	%rd9, %rd2289, 32;
	and.b64  	%rd10, %rd2289, 4294967295;
	mul.lo.s64 	%rd2290, %rd10, %rd2233;
	mul.lo.s64 	%rd2291, %rd9, %rd2233;
	mul.lo.s64 	%rd2292, %rd10, %rd2234;
	shr.u64 	%rd2293, %rd2290, 32;
	and.b64  	%rd2294, %rd2291, 4294967295;
	add.s64 	%rd2295, %rd2293, %rd2294;
	and.b64  	%rd2296, %rd2292, 4294967295;
	add.s64 	%rd2297, %rd2295, %rd2296;
	shr.u64 	%rd2298, %rd2291, 32;
	mad.lo.s64 	%rd2299, %rd9, %rd2234, %rd2298;
	shr.u64 	%rd2300, %rd2292, 32;
	add.s64 	%rd2301, %rd2299, %rd2300;
	shr.u64 	%rd2302, %rd2297, 32;
	shl.b64 	%rd2303, %rd2297, 32;
	and.b64  	%rd2304, %rd2290, 4294967295;
	or.b64  	%rd2305, %rd2303, %rd2304;
	add.s64 	%rd2306, %rd2301, %rd2302;
	ld.const.u64 	%rd2307, [GX_CONST+8];
	and.b64  	%rd2308, %rd2307, 4294967295;
	shr.u64 	%rd2309, %rd2307, 32;
	mul.lo.s64 	%rd2310, %rd4, %rd2308;
	mul.lo.s64 	%rd2311, %rd3, %rd2308;
	mul.lo.s64 	%rd2312, %rd4, %rd2309;
	shr.u64 	%rd2313, %rd2310, 32;
	and.b64  	%rd2314, %rd2311, 4294967295;
	add.s64 	%rd2315, %rd2313, %rd2314;
	and.b64  	%rd2316, %rd2312, 4294967295;
	add.s64 	%rd2317, %rd2315, %rd2316;
	shr.u64 	%rd2318, %rd2311, 32;
	mad.lo.s64 	%rd2319, %rd3, %rd2309, %rd2318;
	shr.u64 	%rd2320, %rd2312, 32;
	add.s64 	%rd2321, %rd2319, %rd2320;
	shr.u64 	%rd2322, %rd2317, 32;
	shl.b64 	%rd2323, %rd2317, 32;
	and.b64  	%rd2324, %rd2310, 4294967295;
	or.b64  	%rd2325, %rd2323, %rd2324;
	add.s64 	%rd2326, %rd2269, %rd2325;
	setp.lt.u64 	%p43, %rd2326, %rd2269;
	selp.u64 	%rd2327, 1, 0, %p43;
	add.s64 	%rd2328, %rd2321, %rd2270;
	add.s64 	%rd2329, %rd2328, %rd2322;
	add.s64 	%rd2330, %rd2329, %rd2327;
	mul.lo.s64 	%rd2331, %rd6, %rd2308;
	mul.lo.s64 	%rd2332, %rd5, %rd2308;
	mul.lo.s64 	%rd2333, %rd6, %rd2309;
	shr.u64 	%rd2334, %rd2331, 32;
	and.b64  	%rd2335, %rd2332, 4294967295;
	add.s64 	%rd2336, %rd2334, %rd2335;
	and.b64  	%rd2337, %rd2333, 4294967295;
	add.s64 	%rd2338, %rd2336, %rd2337;
	shr.u64 	%rd2339, %rd2332, 32;
	mad.lo.s64 	%rd2340, %rd5, %rd2309, %rd2339;
	shr.u64 	%rd2341, %rd2333, 32;
	add.s64 	%rd2342, %rd2340, %rd2341;
	shr.u64 	%rd2343, %rd2338, 32;
	shl.b64 	%rd2344, %rd2338, 32;
	and.b64  	%rd2345, %rd2331, 4294967295;
	or.b64  	%rd2346, %rd2344, %rd2345;
	add.s64 	%rd2347, %rd2287, %rd2327;
	add.s64 	%rd2348, %rd2347, %rd2346;
	max.u64 	%rd2349, %rd2287, %rd2347;
	setp.gt.u64 	%p44, %rd2349, %rd2348;
	selp.u64 	%rd2350, 1, 0, %p44;
	add.s64 	%rd2351, %rd2342, %rd2288;
	add.s64 	%rd2352, %rd2351, %rd2343;
	add.s64 	%rd2353, %rd2352, %rd2350;
	mul.lo.s64 	%rd2354, %rd8, %rd2308;
	mul.lo.s64 	%rd2355, %rd7, %rd2308;
	mul.lo.s64 	%rd2356, %rd8, %rd2309;
	shr.u64 	%rd2357, %rd2354, 32;
	and.b64  	%rd2358, %rd2355, 4294967295;
	add.s64 	%rd2359, %rd2357, %rd2358;
	and.b64  	%rd2360, %rd2356, 4294967295;
	add.s64 	%rd2361, %rd2359, %rd2360;
	shr.u64 	%rd2362, %rd2355, 32;
	mad.lo.s64 	%rd2363, %rd7, %rd2309, %rd2362;
	shr.u64 	%rd2364, %rd2356, 32;
	add.s64 	%rd2365, %rd2363, %rd2364;
	shr.u64 	%rd2366, %rd2361, 32;
	shl.b64 	%rd2367, %rd2361, 32;
	and.b64  	%rd2368, %rd2354, 4294967295;
	or.b64  	%rd2369, %rd2367, %rd2368;
	add.s64 	%rd2370, %rd2305, %rd2350;
	add.s64 	%rd2371, %rd2370, %rd2369;
	max.u64 	%rd2372, %rd2305, %rd2370;
	setp.gt.u64 	%p45, %rd2372, %rd2371;
	selp.u64 	%rd2373, 1, 0, %p45;
	add.s64 	%rd2374, %rd2365, %rd2306;
	add.s64 	%rd2375, %rd2374, %rd2366;
	add.s64 	%rd2376, %rd2375, %rd2373;
	ld.const.u64 	%rd2377, [GX_CONST+16];
	and.b64  	%rd2378, %rd2377, 4294967295;
	shr.u64 	%rd2379, %rd2377, 32;
	mul.lo.s64 	%rd2380, %rd4, %rd2378;
	mul.lo.s64 	%rd2381, %rd3, %rd2378;
	mul.lo.s64 	%rd2382, %rd4, %rd2379;
	shr.u64 	%rd2383, %rd2380, 32;
	and.b64  	%rd2384, %rd2381, 4294967295;
	add.s64 	%rd2385, %rd2383, %rd2384;
	and.b64  	%rd2386, %rd2382, 4294967295;
	add.s64 	%rd2387, %rd2385, %rd2386;
	shr.u64 	%rd2388, %rd2381, 32;
	mad.lo.s64 	%rd2389, %rd3, %rd2379, %rd2388;
	shr.u64 	%rd2390, %rd2382, 32;
	add.s64 	%rd2391, %rd2389, %rd2390;
	shr.u64 	%rd2392, %rd2387, 32;
	shl.b64 	%rd2393, %rd2387, 32;
	and.b64  	%rd2394, %rd2380, 4294967295;
	or.b64  	%rd2395, %rd2393, %rd2394;
	add.s64 	%rd2396, %rd2348, %rd2395;
	setp.lt.u64 	%p46, %rd2396, %rd2348;
	selp.u64 	%rd2397, 1, 0, %p46;
	add.s64 	%rd2398, %rd2391, %rd2353;
	add.s64 	%rd2399, %rd2398, %rd2392;
	add.s64 	%rd2400, %rd2399, %rd2397;
	mul.lo.s64 	%rd2401, %rd6, %rd2378;
	mul.lo.s64 	%rd2402, %rd5, %rd2378;
	mul.lo.s64 	%rd2403, %rd6, %rd2379;
	shr.u64 	%rd2404, %rd2401, 32;
	and.b64  	%rd2405, %rd2402, 4294967295;
	add.s64 	%rd2406, %rd2404, %rd2405;
	and.b64  	%rd2407, %rd2403, 4294967295;
	add.s64 	%rd2408, %rd2406, %rd2407;
	shr.u64 	%rd2409, %rd2402, 32;
	mad.lo.s64 	%rd2410, %rd5, %rd2379, %rd2409;
	shr.u64 	%rd2411, %rd2403, 32;
	add.s64 	%rd2412, %rd2410, %rd2411;
	shr.u64 	%rd2413, %rd2408, 32;
	shl.b64 	%rd2414, %rd2408, 32;
	and.b64  	%rd2415, %rd2401, 4294967295;
	or.b64  	%rd2416, %rd2414, %rd2415;
	add.s64 	%rd2417, %rd2371, %rd2397;
	add.s64 	%rd2418, %rd2417, %rd2416;
	max.u64 	%rd2419, %rd2371, %rd2417;
	setp.gt.u64 	%p47, %rd2419, %rd2418;
	selp.u64 	%rd2420, 1, 0, %p47;
	add.s64 	%rd2421, %rd2412, %rd2376;
	add.s64 	%rd2422, %rd2421, %rd2413;
	add.s64 	%rd2423, %rd2422, %rd2420;
	ld.const.u64 	%rd2424, [GX_CONST+24];
	and.b64  	%rd2425, %rd2424, 4294967295;
	shr.u64 	%rd2426, %rd2424, 32;
	mul.lo.s64 	%rd2427, %rd4, %rd2425;
	mul.lo.s64 	%rd2428, %rd3, %rd2425;
	mul.lo.s64 	%rd2429, %rd4, %rd2426;
	shr.u64 	%rd2430, %rd2427, 32;
	and.b64  	%rd2431, %rd2428, 4294967295;
	add.s64 	%rd2432, %rd2430, %rd2431;
	and.b64  	%rd2433, %rd2429, 4294967295;
	add.s64 	%rd2434, %rd2432, %rd2433;
	shr.u64 	%rd2435, %rd2428, 32;
	mad.lo.s64 	%rd2436, %rd3, %rd2426, %rd2435;
	shr.u64 	%rd2437, %rd2429, 32;
	add.s64 	%rd2438, %rd2436, %rd2437;
	shr.u64 	%rd2439, %rd2434, 32;
	shl.b64 	%rd2440, %rd2434, 32;
	and.b64  	%rd2441, %rd2427, 4294967295;
	or.b64  	%rd2442, %rd2440, %rd2441;
	add.s64 	%rd2443, %rd2418, %rd2442;
	setp.lt.u64 	%p48, %rd2443, %rd2418;
	selp.u64 	%rd2444, 1, 0, %p48;
	add.s64 	%rd2445, %rd2438, %rd2423;
	add.s64 	%rd2446, %rd2445, %rd2439;
	add.s64 	%rd2447, %rd2446, %rd2444;
	ld.const.u64 	%rd11, [MU_P];
	mul.lo.s64 	%rd2448, %rd11, %rd2251;
	ld.const.u64 	%rd12, [P_CONST];
	mul.lo.s64 	%rd2449, %rd12, %rd2448;
	mul.hi.u64 	%rd2450, %rd12, %rd2448;
	add.cc.s64 	%rd2451, %rd2449, %rd2251;
	addc.cc.s64 	%rd2452, %rd2450, 0;
	ld.const.u64 	%rd13, [P_CONST+8];
	mul.lo.s64 	%rd2453, %rd13, %rd2448;
	mul.hi.u64 	%rd2454, %rd13, %rd2448;
	mov.b64 	%rd2455, 0;
	add.cc.s64 	%rd2456, %rd2452, %rd2326;
	addc.cc.s64 	%rd2457, %rd2455, 0;
	add.cc.s64 	%rd2458, %rd2456, %rd2453;
	addc.cc.s64 	%rd2459, %rd2457, %rd2454;
	ld.const.u64 	%rd14, [P_CONST+16];
	mul.lo.s64 	%rd2460, %rd14, %rd2448;
	mul.hi.u64 	%rd2461, %rd14, %rd2448;
	add.cc.s64 	%rd2462, %rd2459, %rd2396;
	addc.cc.s64 	%rd2463, %rd2455, 0;
	add.cc.s64 	%rd2464, %rd2462, %rd2460;
	addc.cc.s64 	%rd2465, %rd2463, %rd2461;
	ld.const.u64 	%rd15, [P_CONST+24];
	mul.lo.s64 	%rd2466, %rd15, %rd2448;
	mul.hi.u64 	%rd2467, %rd15, %rd2448;
	add.cc.s64 	%rd2468, %rd2465, %rd2443;
	addc.cc.s64 	%rd2469, %rd2455, 0;
	add.cc.s64 	%rd2470, %rd2468, %rd2466;
	addc.cc.s64 	%rd2471, %rd2469, %rd2467;
	add.s64 	%rd2472, %rd2252, %rd2471;
	setp.lt.u64 	%p49, %rd2472, %rd2252;
	selp.u64 	%rd2473, 1, 0, %p49;
	add.s64 	%rd2474, %rd2330, %rd2473;
	setp.lt.u64 	%p50, %rd2474, %rd2330;
	selp.u64 	%rd2475, 1, 0, %p50;
	add.s64 	%rd2476, %rd2400, %rd2475;
	setp.lt.u64 	%p51, %rd2476, %rd2400;
	selp.u64 	%rd2477, 1, 0, %p51;
	add.s64 	%rd2478, %rd2447, %rd2477;
	mul.lo.s64 	%rd2479, %rd11, %rd2458;
	mul.lo.s64 	%rd2480, %rd12, %rd2479;
	mul.hi.u64 	%rd2481, %rd12, %rd2479;
	add.cc.s64 	%rd2482, %rd2480, %rd2458;
	addc.cc.s64 	%rd2483, %rd2481, 0;
	mul.lo.s64 	%rd2484, %rd13, %rd2479;
	mul.hi.u64 	%rd2485, %rd13, %rd2479;
	add.cc.s64 	%rd2486, %rd2483, %rd2464;
	addc.cc.s64 	%rd2487, %rd2455, 0;
	add.cc.s64 	%rd2488, %rd2486, %rd2484;
	addc.cc.s64 	%rd2489, %rd2487, %rd2485;
	mul.lo.s64 	%rd2490, %rd14, %rd2479;
	mul.hi.u64 	%rd2491, %rd14, %rd2479;
	add.cc.s64 	%rd2492, %rd2489, %rd2470;
	addc.cc.s64 	%rd2493, %rd2455, 0;
	add.cc.s64 	%rd2494, %rd2492, %rd2490;
	addc.cc.s64 	%rd2495, %rd2493, %rd2491;
	mul.lo.s64 	%rd2496, %rd15, %rd2479;
	mul.hi.u64 	%rd2497, %rd15, %rd2479;
	add.cc.s64 	%rd2498, %rd2495, %rd2472;
	addc.cc.s64 	%rd2499, %rd2455, 0;
	add.cc.s64 	%rd2500, %rd2498, %rd2496;
	addc.cc.s64 	%rd2501, %rd2499, %rd2497;
	add.s64 	%rd2502, %rd2474, %rd2501;
	setp.lt.u64 	%p52, %rd2502, %rd2474;
	selp.u64 	%rd2503, 1, 0, %p52;
	add.s64 	%rd2504, %rd2476, %rd2503;
	setp.lt.u64 	%p53, %rd2504, %rd2476;
	selp.u64 	%rd2505, 1, 0, %p53;
	add.s64 	%rd2506, %rd2478, %rd2505;
	mul.lo.s64 	%rd2507, %rd11, %rd2488;
	mul.lo.s64 	%rd2508, %rd12, %rd2507;
	mul.hi.u64 	%rd2509, %rd12, %rd2507;
	add.cc.s64 	%rd2510, %rd2508, %rd2488;
	addc.cc.s64 	%rd2511, %rd2509, 0;
	mul.lo.s64 	%rd2512, %rd13, %rd2507;
	mul.hi.u64 	%rd2513, %rd13, %rd2507;
	add.cc.s64 	%rd2514, %rd2511, %rd2494;
	addc.cc.s64 	%rd2515, %rd2455, 0;
	add.cc.s64 	%rd2516, %rd2514, %rd2512;
	addc.cc.s64 	%rd2517, %rd2515, %rd2513;
	mul.lo.s64 	%rd2518, %rd14, %rd2507;
	mul.hi.u64 	%rd2519, %rd14, %rd2507;
	add.cc.s64 	%rd2520, %rd2517, %rd2500;
	addc.cc.s64 	%rd2521, %rd2455, 0;
	add.cc.s64 	%rd2522, %rd2520, %rd2518;
	addc.cc.s64 	%rd2523, %rd2521, %rd2519;
	mul.lo.s64 	%rd2524, %rd15, %rd2507;
	mul.hi.u64 	%rd2525, %rd15, %rd2507;
	add.cc.s64 	%rd2526, %rd2523, %rd2502;
	addc.cc.s64 	%rd2527, %rd2455, 0;
	add.cc.s64 	%rd2528, %rd2526, %rd2524;
	addc.cc.s64 	%rd2529, %rd2527, %rd2525;
	add.s64 	%rd2530, %rd2504, %rd2529;
	setp.lt.u64 	%p54, %rd2530, %rd2504;
	selp.u64 	%rd2531, 1, 0, %p54;
	add.s64 	%rd2532, %rd2506, %rd2531;
	mul.lo.s64 	%rd2533, %rd11, %rd2516;
	mul.lo.s64 	%rd2534, %rd12, %rd2533;
	mul.hi.u64 	%rd2535, %rd12, %rd2533;
	add.cc.s64 	%rd2536, %rd2534, %rd2516;
	addc.cc.s64 	%rd2537, %rd2535, 0;
	mul.lo.s64 	%rd2538, %rd13, %rd2533;
	mul.hi.u64 	%rd2539, %rd13, %rd2533;
	add.cc.s64 	%rd2540, %rd2537, %rd2522;
	addc.cc.s64 	%rd2541, %rd2455, 0;
	add.cc.s64 	%rd16, %rd2540, %rd2538;
	addc.cc.s64 	%rd2542, %rd2541, %rd2539;
	mul.lo.s64 	%rd2543, %rd14, %rd2533;
	mul.hi.u64 	%rd2544, %rd14, %rd2533;
	add.cc.s64 	%rd2545, %rd2542, %rd2528;
	addc.cc.s64 	%rd2546, %rd2455, 0;
	add.cc.s64 	%rd17, %rd2545, %rd2543;
	addc.cc.s64 	%rd2547, %rd2546, %rd2544;
	mul.lo.s64 	%rd2548, %rd15, %rd2533;
	mul.hi.u64 	%rd2549, %rd15, %rd2533;
	add.cc.s64 	%rd2550, %rd2547, %rd2530;
	addc.cc.s64 	%rd2551, %rd2455, 0;
	add.cc.s64 	%rd18, %rd2550, %rd2548;
	addc.cc.s64 	%rd2552, %rd2551, %rd2549;
	add.s64 	%rd23119, %rd2532, %rd2552;
	setp.gt.u64 	%p55, %rd23119, %rd15;
	@%p55 bra 	$L__BB1_6;
	setp.lt.u64 	%p56, %rd23119, %rd15;
	mov.u64 	%rd23120, %rd18;
	mov.u64 	%rd23121, %rd17;
	mov.u64 	%rd23122, %rd16;
	@%p56 bra 	$L__BB1_7;
	setp.lt.u64 	%p57, %rd14, %rd18;
	@%p57 bra 	$L__BB1_6;
	setp.gt.u64 	%p58, %rd14, %rd18;
	mov.u64 	%rd23120, %rd18;
	mov.u64 	%rd23121, %rd17;
	mov.u64 	%rd23122, %rd16;
	@%p58 bra 	$L__BB1_7;
	setp.lt.u64 	%p59, %rd13, %rd17;
	@%p59 bra 	$L__BB1_6;
	setp.gt.u64 	%p60, %rd13, %rd17;
	setp.gt.u64 	%p61, %rd12, %rd16;
	or.pred  	%p62, %p60, %p61;
	mov.u64 	%rd23120, %rd18;
	mov.u64 	%rd23121, %rd17;
	mov.u64 	%rd23122, %rd16;
	@%p62 bra 	$L__BB1_7;
$L__BB1_6:
	sub.s64 	%rd23122, %rd16, %rd12;
	setp.lt.u64 	%p63, %rd16, %rd12;
	selp.u64 	%rd2553, 1, 0, %p63;
	add.s64 	%rd2554, %rd13, %rd2553;
	sub.s64 	%rd23121, %rd17, %rd2554;
	setp.lt.u64 	%p64, %rd17, %rd2554;
	selp.u64 	%rd2555, 1, 0, %p64;
	add.s64 	%rd2556, %rd14, %rd2555;
	sub.s64 	%rd23120, %rd18, %rd2556;
	setp.lt.u64 	%p65, %rd18, %rd2556;
	selp.u64 	%rd2557, 1, 0, %p65;
	add.s64 	%rd2558, %rd15, %rd2557;
	sub.s64 	%rd23119, %rd23119, %rd2558;
$L__BB1_7:
	ld.const.u64 	%rd2559, [GY_CONST];
	and.b64  	%rd2560, %rd2559, 4294967295;
	shr.u64 	%rd2561, %rd2559, 32;
	mul.lo.s64 	%rd2562, %rd4, %rd2560;
	mul.lo.s64 	%rd2563, %rd3, %rd2560;
	mul.lo.s64 	%rd2564, %rd4, %rd2561;
	shr.u64 	%rd2565, %rd2562, 32;
	and.b64  	%rd2566, %rd2563, 4294967295;
	add.s64 	%rd2567, %rd2565, %rd2566;
	and.b64  	%rd2568, %rd2564, 4294967295;
	add.s64 	%rd2569, %rd2567, %rd2568;
	shr.u64 	%rd2570, %rd2563, 32;
	mad.lo.s64 	%rd2571, %rd3, %rd2561, %rd2570;
	shr.u64 	%rd2572, %rd2564, 32;
	add.s64 	%rd2573, %rd2571, %rd2572;
	shr.u64 	%rd2574, %rd2569, 32;
	shl.b64 	%rd2575, %rd2569, 32;
	and.b64  	%rd2576, %rd2562, 4294967295;
	or.b64  	%rd2577, %rd2575, %rd2576;
	add.s64 	%rd2578, %rd2573, %rd2574;
	mul.lo.s64 	%rd2579, %rd6, %rd2560;
	mul.lo.s64 	%rd2580, %rd5, %rd2560;
	mul.lo.s64 	%rd2581, %rd6, %rd2561;
	shr.u64 	%rd2582, %rd2579, 32;
	and.b64  	%rd2583, %rd2580, 4294967295;
	add.s64 	%rd2584, %rd2582, %rd2583;
	and.b64  	%rd2585, %rd2581, 4294967295;
	add.s64 	%rd2586, %rd2584, %rd2585;
	shr.u64 	%rd2587, %rd2580, 32;
	mad.lo.s64 	%rd2588, %rd5, %rd2561, %rd2587;
	shr.u64 	%rd2589, %rd2581, 32;
	add.s64 	%rd2590, %rd2588, %rd2589;
	shr.u64 	%rd2591, %rd2586, 32;
	shl.b64 	%rd2592, %rd2586, 32;
	and.b64  	%rd2593, %rd2579, 4294967295;
	or.b64  	%rd2594, %rd2592, %rd2593;
	add.s64 	%rd2595, %rd2590, %rd2591;
	mul.lo.s64 	%rd2596, %rd8, %rd2560;
	mul.lo.s64 	%rd2597, %rd7, %rd2560;
	mul.lo.s64 	%rd2598, %rd8, %rd2561;
	shr.u64 	%rd2599, %rd2596, 32;
	and.b64  	%rd2600, %rd2597, 4294967295;
	add.s64 	%rd2601, %rd2599, %rd2600;
	and.b64  	%rd2602, %rd2598, 4294967295;
	add.s64 	%rd2603, %rd2601, %rd2602;
	shr.u64 	%rd2604, %rd2597, 32;
	mad.lo.s64 	%rd2605, %rd7, %rd2561, %rd2604;
	shr.u64 	%rd2606, %rd2598, 32;
	add.s64 	%rd2607, %rd2605, %rd2606;
	shr.u64 	%rd2608, %rd2603, 32;
	shl.b64 	%rd2609, %rd2603, 32;
	and.b64  	%rd2610, %rd2596, 4294967295;
	or.b64  	%rd2611, %rd2609, %rd2610;
	add.s64 	%rd2612, %rd2607, %rd2608;
	mul.lo.s64 	%rd2613, %rd10, %rd2560;
	mul.lo.s64 	%rd2614, %rd9, %rd2560;
	mul.lo.s64 	%rd2615, %rd10, %rd2561;
	shr.u64 	%rd2616, %rd2613, 32;
	and.b64  	%rd2617, %rd2614, 4294967295;
	add.s64 	%rd2618, %rd2616, %rd2617;
	and.b64  	%rd2619, %rd2615, 4294967295;
	add.s64 	%rd2620, %rd2618, %rd2619;
	shr.u64 	%rd2621, %rd2614, 32;
	mad.lo.s64 	%rd2622, %rd9, %rd2561, %rd2621;
	shr.u64 	%rd2623, %rd2615, 32;
	add.s64 	%rd2624, %rd2622, %rd2623;
	shr.u64 	%rd2625, %rd2620, 32;
	shl.b64 	%rd2626, %rd2620, 32;
	and.b64  	%rd2627, %rd2613, 4294967295;
	or.b64  	%rd2628, %rd2626, %rd2627;
	add.s64 	%rd2629, %rd2624, %rd2625;
	ld.const.u64 	%rd2630, [GY_CONST+8];
	and.b64  	%rd2631, %rd2630, 4294967295;
	shr.u64 	%rd2632, %rd2630, 32;
	mul.lo.s64 	%rd2633, %rd4, %rd2631;
	mul.lo.s64 	%rd2634, %rd3, %rd2631;
	mul.lo.s64 	%rd2635, %rd4, %rd2632;
	shr.u64 	%rd2636, %rd2633, 32;
	and.b64  	%rd2637, %rd2634, 4294967295;
	add.s64 	%rd2638, %rd2636, %rd2637;
	and.b64  	%rd2639, %rd2635, 4294967295;
	add.s64 	%rd2640, %rd2638, %rd2639;
	shr.u64 	%rd2641, %rd2634, 32;
	mad.lo.s64 	%rd2642, %rd3, %rd2632, %rd2641;
	shr.u64 	%rd2643, %rd2635, 32;
	add.s64 	%rd2644, %rd2642, %rd2643;
	shr.u64 	%rd2645, %rd2640, 32;
	shl.b64 	%rd2646, %rd2640, 32;
	and.b64  	%rd2647, %rd2633, 4294967295;
	or.b64  	%rd2648, %rd2646, %rd2647;
	add.s64 	%rd2649, %rd2594, %rd2648;
	setp.lt.u64 	%p66, %rd2649, %rd2594;
	selp.u64 	%rd2650, 1, 0, %p66;
	add.s64 	%rd2651, %rd2644, %rd2595;
	add.s64 	%rd2652, %rd2651, %rd2645;
	add.s64 	%rd2653, %rd2652, %rd2650;
	mul.lo.s64 	%rd2654, %rd6, %rd2631;
	mul.lo.s64 	%rd2655, %rd5, %rd2631;
	mul.lo.s64 	%rd2656, %rd6, %rd2632;
	shr.u64 	%rd2657, %rd2654, 32;
	and.b64  	%rd2658, %rd2655, 4294967295;
	add.s64 	%rd2659, %rd2657, %rd2658;
	and.b64  	%rd2660, %rd2656, 4294967295;
	add.s64 	%rd2661, %rd2659, %rd2660;
	shr.u64 	%rd2662, %rd2655, 32;
	mad.lo.s64 	%rd2663, %rd5, %rd2632, %rd2662;
	shr.u64 	%rd2664, %rd2656, 32;
	add.s64 	%rd2665, %rd2663, %rd2664;
	shr.u64 	%rd2666, %rd2661, 32;
	shl.b64 	%rd2667, %rd2661, 32;
	and.b64  	%rd2668, %rd2654, 4294967295;
	or.b64  	%rd2669, %rd2667, %rd2668;
	add.s64 	%rd2670, %rd2611, %rd2650;
	add.s64 	%rd2671, %rd2670, %rd2669;
	max.u64 	%rd2672, %rd2611, %rd2670;
	setp.gt.u64 	%p67, %rd2672, %rd2671;
	selp.u64 	%rd2673, 1, 0, %p67;
	add.s64 	%rd2674, %rd2665, %rd2612;
	add.s64 	%rd2675, %rd2674, %rd2666;
	add.s64 	%rd2676, %rd2675, %rd2673;
	mul.lo.s64 	%rd2677, %rd8, %rd2631;
	mul.lo.s64 	%rd2678, %rd7, %rd2631;
	mul.lo.s64 	%rd2679, %rd8, %rd2632;
	shr.u64 	%rd2680, %rd2677, 32;
	and.b64  	%rd2681, %rd2678, 4294967295;
	add.s64 	%rd2682, %rd2680, %rd2681;
	and.b64  	%rd2683, %rd2679, 4294967295;
	add.s64 	%rd2684, %rd2682, %rd2683;
	shr.u64 	%rd2685, %rd2678, 32;
	mad.lo.s64 	%rd2686, %rd7, %rd2632, %rd2685;
	shr.u64 	%rd2687, %rd2679, 32;
	add.s64 	%rd2688, %rd2686, %rd2687;
	shr.u64 	%rd2689, %rd2684, 32;
	shl.b64 	%rd2690, %rd2684, 32;
	and.b64  	%rd2691, %rd2677, 4294967295;
	or.b64  	%rd2692, %rd2690, %rd2691;
	add.s64 	%rd2693, %rd2628, %rd2673;
	add.s64 	%rd2694, %rd2693, %rd2692;
	max.u64 	%rd2695, %rd2628, %rd2693;
	setp.gt.u64 	%p68, %rd2695, %rd2694;
	selp.u64 	%rd2696, 1, 0, %p68;
	add.s64 	%rd2697, %rd2688, %rd2629;
	add.s64 	%rd2698, %rd2697, %rd2689;
	add.s64 	%rd2699, %rd2698, %rd2696;
	ld.const.u64 	%rd2700, [GY_CONST+16];
	and.b64  	%rd2701, %rd2700, 4294967295;
	shr.u64 	%rd2702, %rd2700, 32;
	mul.lo.s64 	%rd2703, %rd4, %rd2701;
	mul.lo.s64 	%rd2704, %rd3, %rd2701;
	mul.lo.s64 	%rd2705, %rd4, %rd2702;
	shr.u64 	%rd2706, %rd2703, 32;
	and.b64  	%rd2707, %rd2704, 4294967295;
	add.s64 	%rd2708, %rd2706, %rd2707;
	and.b64  	%rd2709, %rd2705, 4294967295;
	add.s64 	%rd2710, %rd2708, %rd2709;
	shr.u64 	%rd2711, %rd2704, 32;
	mad.lo.s64 	%rd2712, %rd3, %rd2702, %rd2711;
	shr.u64 	%rd2713, %rd2705, 32;
	add.s64 	%rd2714, %rd2712, %rd2713;
	shr.u64 	%rd2715, %rd2710, 32;
	shl.b64 	%rd2716, %rd2710, 32;
	and.b64  	%rd2717, %rd2703, 4294967295;
	or.b64  	%rd2718, %rd2716, %rd2717;
	add.s64 	%rd2719, %rd2671, %rd2718;
	setp.lt.u64 	%p69, %rd2719, %rd2671;
	selp.u64 	%rd2720, 1, 0, %p69;
	add.s64 	%rd2721, %rd2714, %rd2676;
	add.s64 	%rd2722, %rd2721, %rd2715;
	add.s64 	%rd2723, %rd2722, %rd2720;
	mul.lo.s64 	%rd2724, %rd6, %rd2701;
	mul.lo.s64 	%rd2725, %rd5, %rd2701;
	mul.lo.s64 	%rd2726, %rd6, %rd2702;
	shr.u64 	%rd2727, %rd2724, 32;
	and.b64  	%rd2728, %rd2725, 4294967295;
	add.s64 	%rd2729, %rd2727, %rd2728;
	and.b64  	%rd2730, %rd2726, 4294967295;
	add.s64 	%rd2731, %rd2729, %rd2730;
	shr.u64 	%rd2732, %rd2725, 32;
	mad.lo.s64 	%rd2733, %rd5, %rd2702, %rd2732;
	shr.u64 	%rd2734, %rd2726, 32;
	add.s64 	%rd2735, %rd2733, %rd2734;
	shr.u64 	%rd2736, %rd2731, 32;
	shl.b64 	%rd2737, %rd2731, 32;
	and.b64  	%rd2738, %rd2724, 4294967295;
	or.b64  	%rd2739, %rd2737, %rd2738;
	add.s64 	%rd2740, %rd2694, %rd2720;
	add.s64 	%rd2741, %rd2740, %rd2739;
	max.u64 	%rd2742, %rd2694, %rd2740;
	setp.gt.u64 	%p70, %rd2742, %rd2741;
	selp.u64 	%rd2743, 1, 0, %p70;
	add.s64 	%rd2744, %rd2735, %rd2699;
	add.s64 	%rd2745, %rd2744, %rd2736;
	add.s64 	%rd2746, %rd2745, %rd2743;
	ld.const.u64 	%rd2747, [GY_CONST+24];
	and.b64  	%rd2748, %rd2747, 4294967295;
	shr.u64 	%rd2749, %rd2747, 32;
	mul.lo.s64 	%rd2750, %rd4, %rd2748;
	mul.lo.s64 	%rd2751, %rd3, %rd2748;
	mul.lo.s64 	%rd2752, %rd4, %rd2749;
	shr.u64 	%rd2753, %rd2750, 32;
	and.b64  	%rd2754, %rd2751, 4294967295;
	add.s64 	%rd2755, %rd2753, %rd2754;
	and.b64  	%rd2756, %rd2752, 4294967295;
	add.s64 	%rd2757, %rd2755, %rd2756;
	shr.u64 	%rd2758, %rd2751, 32;
	mad.lo.s64 	%rd2759, %rd3, %rd2749, %rd2758;
	shr.u64 	%rd2760, %rd2752, 32;
	add.s64 	%rd2761, %rd2759, %rd2760;
	shr.u64 	%rd2762, %rd2757, 32;
	shl.b64 	%rd2763, %rd2757, 32;
	and.b64  	%rd2764, %rd2750, 4294967295;
	or.b64  	%rd2765, %rd2763, %rd2764;
	add.s64 	%rd2766, %rd2741, %rd2765;
	setp.lt.u64 	%p71, %rd2766, %rd2741;
	selp.u64 	%rd2767, 1, 0, %p71;
	add.s64 	%rd2768, %rd2761, %rd2746;
	add.s64 	%rd2769, %rd2768, %rd2762;
	add.s64 	%rd2770, %rd2769, %rd2767;
	mul.lo.s64 	%rd2771, %rd11, %rd2577;
	mul.lo.s64 	%rd2772, %rd12, %rd2771;
	mul.hi.u64 	%rd2773, %rd12, %rd2771;
	add.cc.s64 	%rd2774, %rd2772, %rd2577;
	addc.cc.s64 	%rd2775, %rd2773, 0;
	mul.lo.s64 	%rd2776, %rd13, %rd2771;
	mul.hi.u64 	%rd2777, %rd13, %rd2771;
	mov.b64 	%rd2778, 0;
	add.cc.s64 	%rd2779, %rd2775, %rd2649;
	addc.cc.s64 	%rd2780, %rd2778, 0;
	add.cc.s64 	%rd2781, %rd2779, %rd2776;
	addc.cc.s64 	%rd2782, %rd2780, %rd2777;
	mul.lo.s64 	%rd2783, %rd14, %rd2771;
	mul.hi.u64 	%rd2784, %rd14, %rd2771;
	add.cc.s64 	%rd2785, %rd2782, %rd2719;
	addc.cc.s64 	%rd2786, %rd2778, 0;
	add.cc.s64 	%rd2787, %rd2785, %rd2783;
	addc.cc.s64 	%rd2788, %rd2786, %rd2784;
	mul.lo.s64 	%rd2789, %rd15, %rd2771;
	mul.hi.u64 	%rd2790, %rd15, %rd2771;
	add.cc.s64 	%rd2791, %rd2788, %rd2766;
	addc.cc.s64 	%rd2792, %rd2778, 0;
	add.cc.s64 	%rd2793, %rd2791, %rd2789;
	addc.cc.s64 	%rd2794, %rd2792, %rd2790;
	add.s64 	%rd2795, %rd2578, %rd2794;
	setp.lt.u64 	%p72, %rd2795, %rd2578;
	selp.u64 	%rd2796, 1, 0, %p72;
	add.s64 	%rd2797, %rd2653, %rd2796;
	setp.lt.u64 	%p73, %rd2797, %rd2653;
	selp.u64 	%rd2798, 1, 0, %p73;
	add.s64 	%rd2799, %rd2723, %rd2798;
	setp.lt.u64 	%p74, %rd2799, %rd2723;
	selp.u64 	%rd2800, 1, 0, %p74;
	add.s64 	%rd2801, %rd2770, %rd2800;
	mul.lo.s64 	%rd2802, %rd11, %rd2781;
	mul.lo.s64 	%rd2803, %rd12, %rd2802;
	mul.hi.u64 	%rd2804, %rd12, %rd2802;
	add.cc.s64 	%rd2805, %rd2803, %rd2781;
	addc.cc.s64 	%rd2806, %rd2804, 0;
	mul.lo.s64 	%rd2807, %rd13, %rd2802;
	mul.hi.u64 	%rd2808, %rd13, %rd2802;
	add.cc.s64 	%rd2809, %rd2806, %rd2787;
	addc.cc.s64 	%rd2810, %rd2778, 0;
	add.cc.s64 	%rd2811, %rd2809, %rd2807;
	addc.cc.s64 	%rd2812, %rd2810, %rd2808;
	mul.lo.s64 	%rd2813, %rd14, %rd2802;
	mul.hi.u64 	%rd2814, %rd14, %rd2802;
	add.cc.s64 	%rd2815, %rd2812, %rd2793;
	addc.cc.s64 	%rd2816, %rd2778, 0;
	add.cc.s64 	%rd2817, %rd2815, %rd2813;
	addc.cc.s64 	%rd2818, %rd2816, %rd2814;
	mul.lo.s64 	%rd2819, %rd15, %rd2802;
	mul.hi.u64 	%rd2820, %rd15, %rd2802;
	add.cc.s64 	%rd2821, %rd2818, %rd2795;
	addc.cc.s64 	%rd2822, %rd2778, 0;
	add.cc.s64 	%rd2823, %rd2821, %rd2819;
	addc.cc.s64 	%rd2824, %rd2822, %rd2820;
	add.s64 	%rd2825, %rd2797, %rd2824;
	setp.lt.u64 	%p75, %rd2825, %rd2797;
	selp.u64 	%rd2826, 1, 0, %p75;
	add.s64 	%rd2827, %rd2799, %rd2826;
	setp.lt.u64 	%p76, %rd2827, %rd2799;
	selp.u64 	%rd2828, 1, 0, %p76;
	add.s64 	%rd2829, %rd2801, %rd2828;
	mul.lo.s64 	%rd2830, %rd11, %rd2811;
	mul.lo.s64 	%rd2831, %rd12, %rd2830;
	mul.hi.u64 	%rd2832, %rd12, %rd2830;
	add.cc.s64 	%rd2833, %rd2831, %rd2811;
	addc.cc.s64 	%rd2834, %rd2832, 0;
	mul.lo.s64 	%rd2835, %rd13, %rd2830;
	mul.hi.u64 	%rd2836, %rd13, %rd2830;
	add.cc.s64 	%rd2837, %rd2834, %rd2817;
	addc.cc.s64 	%rd2838, %rd2778, 0;
	add.cc.s64 	%rd2839, %rd2837, %rd2835;
	addc.cc.s64 	%rd2840, %rd2838, %rd2836;
	mul.lo.s64 	%rd2841, %rd14, %rd2830;
	mul.hi.u64 	%rd2842, %rd14, %rd2830;
	add.cc.s64 	%rd2843, %rd2840, %rd2823;
	addc.cc.s64 	%rd2844, %rd2778, 0;
	add.cc.s64 	%rd2845, %rd2843, %rd2841;
	addc.cc.s64 	%rd2846, %rd2844, %rd2842;
	mul.lo.s64 	%rd2847, %rd15, %rd2830;
	mul.hi.u64 	%rd2848, %rd15, %rd2830;
	add.cc.s64 	%rd2849, %rd2846, %rd2825;
	addc.cc.s64 	%rd2850, %rd2778, 0;
	add.cc.s64 	%rd2851, %rd2849, %rd2847;
	addc.cc.s64 	%rd2852, %rd2850, %rd2848;
	add.s64 	%rd2853, %rd2827, %rd2852;
	setp.lt.u64 	%p77, %rd2853, %rd2827;
	selp.u64 	%rd2854, 1, 0, %p77;
	add.s64 	%rd2855, %rd2829, %rd2854;
	mul.lo.s64 	%rd2856, %rd11, %rd2839;
	mul.lo.s64 	%rd2857, %rd12, %rd2856;
	mul.hi.u64 	%rd2858, %rd12, %rd2856;
	add.cc.s64 	%rd2859, %rd2857, %rd2839;
	addc.cc.s64 	%rd2860, %rd2858, 0;
	mul.lo.s64 	%rd2861, %rd13, %rd2856;
	mul.hi.u64 	%rd2862, %rd13, %rd2856;
	add.cc.s64 	%rd2863, %rd2860, %rd2845;
	addc.cc.s64 	%rd2864, %rd2778, 0;
	add.cc.s64 	%rd28, %rd2863, %rd2861;
	addc.cc.s64 	%rd2865, %rd2864, %rd2862;
	mul.lo.s64 	%rd2866, %rd14, %rd2856;
	mul.hi.u64 	%rd2867, %rd14, %rd2856;
	add.cc.s64 	%rd2868, %rd2865, %rd2851;
	addc.cc.s64 	%rd2869, %rd2778, 0;
	add.cc.s64 	%rd29, %rd2868, %rd2866;
	addc.cc.s64 	%rd2870, %rd2869, %rd2867;
	mul.lo.s64 	%rd2871, %rd15, %rd2856;
	mul.hi.u64 	%rd2872, %rd15, %rd2856;
	add.cc.s64 	%rd2873, %rd2870, %rd2853;
	addc.cc.s64 	%rd2874, %rd2778, 0;
	add.cc.s64 	%rd30, %rd2873, %rd2871;
	addc.cc.s64 	%rd2875, %rd2874, %rd2872;
	add.s64 	%rd23115, %rd2855, %rd2875;
	setp.gt.u64 	%p78, %rd23115, %rd15;
	@%p78 bra 	$L__BB1_13;
	setp.lt.u64 	%p79, %rd23115, %rd15;
	mov.u64 	%rd23116, %rd30;
	mov.u64 	%rd23117, %rd29;
	mov.u64 	%rd23118, %rd28;
	@%p79 bra 	$L__BB1_14;
	setp.lt.u64 	%p80, %rd14, %rd30;
	@%p80 bra 	$L__BB1_13;
	setp.gt.u64 	%p81, %rd14, %rd30;
	mov.u64 	%rd23116, %rd30;
	mov.u64 	%rd23117, %rd29;
	mov.u64 	%rd23118, %rd28;
	@%p81 bra 	$L__BB1_14;
	setp.lt.u64 	%p82, %rd13, %rd29;
	@%p82 bra 	$L__BB1_13;
	setp.gt.u64 	%p83, %rd13, %rd29;
	setp.gt.u64 	%p84, %rd12, %rd28;
	or.pred  	%p85, %p83, %p84;
	mov.u64 	%rd23116, %rd30;
	mov.u64 	%rd23117, %rd29;
	mov.u64 	%rd23118, %rd28;
	@%p85 bra 	$L__BB1_14;
$L__BB1_13:
	sub.s64 	%rd23118, %rd28, %rd12;
	setp.lt.u64 	%p86, %rd28, %rd12;
	selp.u64 	%rd2876, 1, 0, %p86;
	add.s64 	%rd2877, %rd13, %rd2876;
	sub.s64 	%rd23117, %rd29, %rd2877;
	setp.lt.u64 	%p87, %rd29, %rd2877;
	selp.u64 	%rd2878, 1, 0, %p87;
	add.s64 	%rd2879, %rd14, %rd2878;
	sub.s64 	%rd23116, %rd30, %rd2879;
	setp.lt.u64 	%p88, %rd30, %rd2879;
	selp.u64 	%rd2880, 1, 0, %p88;
	add.s64 	%rd2881, %rd15, %rd2880;
	sub.s64 	%rd23115, %rd23115, %rd2881;
$L__BB1_14:
	ld.const.u64 	%rd40, [ONE_MONT];
	ld.const.u64 	%rd41, [ONE_MONT+8];
	ld.const.u64 	%rd42, [ONE_MONT+16];
	ld.const.u64 	%rd43, [ONE_MONT+24];
	ld.global.u64 	%rd44, [%rd1];
	setp.ne.s64 	%p89, %rd44, 0;
	@%p89 bra 	$L__BB1_18;
	ld.global.u64 	%rd2882, [%rd1+8];
	setp.ne.s64 	%p90, %rd2882, 0;
	@%p90 bra 	$L__BB1_18;
	ld.global.u64 	%rd2883, [%rd1+16];
	setp.ne.s64 	%p91, %rd2883, 0;
	@%p91 bra 	$L__BB1_18;
	ld.global.u64 	%rd2885, [%rd1+24];
	setp.eq.s64 	%p93, %rd2885, 0;
	mov.b64 	%rd23379, 0;
	mov.pred 	%p3047, 0;
	mov.u64 	%rd23380, %rd23379;
	mov.u64 	%rd23381, %rd23379;
	mov.u64 	%rd23382, %rd23379;
	mov.u64 	%rd23383, %rd43;
	mov.u64 	%rd23384, %rd42;
	mov.u64 	%rd23385, %rd41;
	mov.u64 	%rd23386, %rd40;
	mov.u64 	%rd23387, %rd43;
	mov.u64 	%rd23388, %rd42;
	mov.u64 	%rd23389, %rd41;
	mov.u64 	%rd23390, %rd40;
	@%p93 bra 	$L__BB1_869;
$L__BB1_18:
	or.b64  	%rd2887, %rd40, %rd41;
	or.b64  	%rd2888, %rd2887, %rd42;
	or.b64  	%rd2889, %rd2888, %rd43;
	setp.eq.s64 	%p95, %rd2889, 0;
	mov.b64 	%rd23379, 0;
	mov.pred 	%p3047, 0;
	mov.u64 	%rd23380, %rd23379;
	mov.u64 	%rd23381, %rd23379;
	mov.u64 	%rd23382, %rd23379;
	mov.u64 	%rd23383, %rd23379;
	mov.u64 	%rd23384, %rd23379;
	mov.u64 	%rd23385, %rd23379;
	mov.u64 	%rd23386, %rd23379;
	mov.u64 	%rd23387, %rd23379;
	mov.u64 	%rd23388, %rd23379;
	mov.u64 	%rd23389, %rd23379;
	mov.u64 	%rd23390, %rd23379;
	@%p95 bra 	$L__BB1_869;
	ld.global.u64 	%rd2890, [%rd1+8];
	st.local.v2.u64 	[%rd2], {%rd44, %rd2890};
	ld.global.u64 	%rd2891, [%rd1+16];
	ld.global.u64 	%rd2892, [%rd1+24];
	st.local.v2.u64 	[%rd2+16], {%rd2891, %rd2892};
	ld.const.u64 	%rd2893, [N_CONST];
	sub.s64 	%rd45, %rd44, %rd2893;
	setp.lt.u64 	%p96, %rd44, %rd2893;
	selp.u64 	%rd2894, 1, 0, %p96;
	ld.const.u64 	%rd2895, [N_CONST+8];
	add.s64 	%rd2896, %rd2895, %rd2894;
	sub.s64 	%rd46, %rd2890, %rd2896;
	setp.lt.u64 	%p97, %rd2890, %rd2896;
	selp.u64 	%rd2897, 1, 0, %p97;
	ld.const.u64 	%rd2898, [N_CONST+16];
	add.s64 	%rd2899, %rd2898, %rd2897;
	sub.s64 	%rd47, %rd2891, %rd2899;
	setp.lt.u64 	%p98, %rd2891, %rd2899;
	selp.u64 	%rd2900, 1, 0, %p98;
	ld.const.u64 	%rd2901, [N_CONST+24];
	add.s64 	%rd2902, %rd2901, %rd2900;
	sub.s64 	%rd48, %rd2892, %rd2902;
	setp.lt.u64 	%p99, %rd2892, %rd2902;
	@%p99 bra 	$L__BB1_21;
	st.local.v2.u64 	[%rd2], {%rd45, %rd46};
	st.local.v2.u64 	[%rd2+16], {%rd47, %rd48};
$L__BB1_21:
	mov.b32 	%r1085, 255;
$L__BB1_22:
	shr.u32 	%r28, %r1085, 6;
	not.b32 	%r29, %r1085;
	and.b32  	%r30, %r29, 63;
	mul.wide.u32 	%rd2903, %r28, 8;
	sub.s64 	%rd2904, %rd2, %rd2903;
	ld.local.u64 	%rd2905, [%rd2904+24];
	shr.u64 	%rd2906, %rd2905, %r30;
	and.b64  	%rd2907, %rd2906, 1;
	setp.eq.b64 	%p100, %rd2907, 1;
	mov.u32 	%r1086, %r1085;
	@%p100 bra 	$L__BB1_31;
	add.s32 	%r1086, %r1085, -1;
	not.b32 	%r31, %r1086;
	shr.u32 	%r32, %r1086, 6;
	and.b32  	%r33, %r31, 63;
	mul.wide.u32 	%rd2908, %r32, 8;
	sub.s64 	%rd2909, %rd2, %rd2908;
	ld.local.u64 	%rd2910, [%rd2909+24];
	shr.u64 	%rd2911, %rd2910, %r33;
	and.b64  	%rd2912, %rd2911, 1;
	setp.eq.b64 	%p101, %rd2912, 1;
	@%p101 bra 	$L__BB1_31;
	add.s32 	%r1086, %r1085, -2;
	not.b32 	%r34, %r1086;
	shr.u32 	%r35, %r1086, 6;
	and.b32  	%r36, %r34, 63;
	mul.wide.u32 	%rd2913, %r35, 8;
	sub.s64 	%rd2914, %rd2, %rd2913;
	ld.local.u64 	%rd2915, [%rd2914+24];
	shr.u64 	%rd2916, %rd2915, %r36;
	and.b64  	%rd2917, %rd2916, 1;
	setp.eq.b64 	%p102, %rd2917, 1;
	@%p102 bra 	$L__BB1_31;
	add.s32 	%r1086, %r1085, -3;
	not.b32 	%r37, %r1086;
	shr.u32 	%r38, %r1086, 6;
	and.b32  	%r39, %r37, 63;
	mul.wide.u32 	%rd2918, %r38, 8;
	sub.s64 	%rd2919, %rd2, %rd2918;
	ld.local.u64 	%rd2920, [%rd2919+24];
	shr.u64 	%rd2921, %rd2920, %r39;
	and.b64  	%rd2922, %rd2921, 1;
	setp.eq.b64 	%p103, %rd2922, 1;
	@%p103 bra 	$L__BB1_31;
	add.s32 	%r1086, %r1085, -4;
	not.b32 	%r40, %r1086;
	shr.u32 	%r41, %r1086, 6;
	and.b32  	%r42, %r40, 63;
	mul.wide.u32 	%rd2923, %r41, 8;
	sub.s64 	%rd2924, %rd2, %rd2923;
	ld.local.u64 	%rd2925, [%rd2924+24];
	shr.u64 	%rd2926, %rd2925, %r42;
	and.b64  	%rd2927, %rd2926, 1;
	setp.eq.b64 	%p104, %rd2927, 1;
	@%p104 bra 	$L__BB1_31;
	add.s32 	%r1086, %r1085, -5;
	not.b32 	%r43, %r1086;
	shr.u32 	%r44, %r1086, 6;
	and.b32  	%r45, %r43, 63;
	mul.wide.u32 	%rd2928, %r44, 8;
	sub.s64 	%rd2929, %rd2, %rd2928;
	ld.local.u64 	%rd2930, [%rd2929+24];
	shr.u64 	%rd2931, %rd2930, %r45;
	and.b64  	%rd2932, %rd2931, 1;
	setp.eq.b64 	%p105, %rd2932, 1;
	@%p105 bra 	$L__BB1_31;
	add.s32 	%r1086, %r1085, -6;
	not.b32 	%r46, %r1086;
	shr.u32 	%r47, %r1086, 6;
	and.b32  	%r48, %r46, 63;
	mul.wide.u32 	%rd2933, %r47, 8;
	sub.s64 	%rd2934, %rd2, %rd2933;
	ld.local.u64 	%rd2935, [%rd2934+24];
	shr.u64 	%rd2936, %rd2935, %r48;
	and.b64  	%rd2937, %rd2936, 1;
	setp.eq.b64 	%p106, %rd2937, 1;
	@%p106 bra 	$L__BB1_31;
	add.s32 	%r1086, %r1085, -7;
	not.b32 	%r49, %r1086;
	shr.u32 	%r50, %r1086, 6;
	and.b32  	%r51, %r49, 63;
	mul.wide.u32 	%rd2938, %r50, 8;
	sub.s64 	%rd2939, %rd2, %rd2938;
	ld.local.u64 	%rd2940, [%rd2939+24];
	shr.u64 	%rd2941, %rd2940, %r51;
	and.b64  	%rd2942, %rd2941, 1;
	setp.eq.b64 	%p107, %rd2942, 1;
	@%p107 bra 	$L__BB1_31;
	add.s32 	%r1085, %r1085, -8;
	setp.ne.s32 	%p108, %r1086, 0;
	mov.b32 	%r1086, -1;
	@%p108 bra 	$L__BB1_22;
$L__BB1_31:
	setp.lt.s32 	%p110, %r1086, 0;
	mov.u64 	%rd23380, %rd23379;
	mov.u64 	%rd23381, %rd23379;
	mov.u64 	%rd23382, %rd23379;
	mov.u64 	%rd23383, %rd43;
	mov.u64 	%rd23384, %rd42;
	mov.u64 	%rd23385, %rd41;
	mov.u64 	%rd23386, %rd40;
	mov.u64 	%rd23387, %rd43;
	mov.u64 	%rd23388, %rd42;
	mov.u64 	%rd23389, %rd41;
	mov.u64 	%rd23390, %rd40;
	@%p110 bra 	$L__BB1_869;
	mov.b32 	%r1090, 0;
	mov.b64 	%rd23379, 0;
	mov.b32 	%r1091, 1;
	ld.const.u64 	%rd49, [ZERO+24];
	mov.u64 	%rd23380, %rd23379;
	mov.u64 	%rd23381, %rd23379;
	mov.u64 	%rd23382, %rd23379;
	mov.u64 	%rd23383, %rd43;
	mov.u64 	%rd23384, %rd42;
	mov.u64 	%rd23385, %rd41;
	mov.u64 	%rd23386, %rd40;
	mov.u64 	%rd23387, %rd43;
	mov.u64 	%rd23388, %rd42;
	mov.u64 	%rd23389, %rd41;
	mov.u64 	%rd23390, %rd40;
	mov.u64 	%rd23111, %rd43;
	mov.u64 	%rd23112, %rd42;
	mov.u64 	%rd23113, %rd41;
	mov.u64 	%rd23114, %rd40;
$L__BB1_33:
	mov.u32 	%r13, %r1086;
	mov.u64 	%rd96, %rd23122;
	mov.u64 	%rd95, %rd23121;
	mov.u64 	%rd94, %rd23120;
	mov.u64 	%rd93, %rd23119;
	mov.u64 	%rd92, %rd23118;
	mov.u64 	%rd91, %rd23117;
	mov.u64 	%rd90, %rd23116;
	mov.u64 	%rd89, %rd23115;
	mov.u64 	%rd88, %rd23114;
	mov.u64 	%rd87, %rd23113;
	mov.u64 	%rd86, %rd23112;
	mov.u64 	%rd85, %rd23111;
	mov.u64 	%rd84, %rd23390;
	mov.u64 	%rd83, %rd23389;
	mov.u64 	%rd82, %rd23388;
	mov.u64 	%rd81, %rd23387;
	mov.u64 	%rd80, %rd23386;
	mov.u64 	%rd79, %rd23385;
	mov.u64 	%rd78, %rd23384;
	mov.u64 	%rd77, %rd23383;
	mov.u64 	%rd76, %rd23382;
	mov.u64 	%rd75, %rd23381;
	mov.u64 	%rd74, %rd23380;
	mov.u64 	%rd73, %rd23379;
	shr.u32 	%r55, %r13, 6;
	not.b32 	%r56, %r13;
	and.b32  	%r57, %r56, 63;
	mul.wide.u32 	%rd2945, %r55, 8;
	sub.s64 	%rd2946, %rd2, %rd2945;
	ld.local.u64 	%rd2947, [%rd2946+24];
	shr.u64 	%rd2948, %rd2947, %r57;
	and.b64  	%rd2949, %rd2948, 1;
	setp.eq.b64 	%p111, %rd2949, 1;
	@%p111 bra 	$L__BB1_450;
	setp.ne.s32 	%p1498, %r1090, 0;
	mov.u32 	%r1090, %r1091;
	mov.u64 	%rd23111, %rd73;
	mov.u64 	%rd23112, %rd74;
	mov.u64 	%rd23113, %rd75;
	mov.u64 	%rd23114, %rd76;
	mov.u64 	%rd23115, %rd77;
	mov.u64 	%rd23116, %rd78;
	mov.u64 	%rd23117, %rd79;
	mov.u64 	%rd23118, %rd80;
	mov.u64 	%rd23119, %rd81;
	mov.u64 	%rd23120, %rd82;
	mov.u64 	%rd23121, %rd83;
	mov.u64 	%rd23122, %rd84;
	@%p1498 bra 	$L__BB1_326;
	or.b64  	%rd11978, %rd88, %rd87;
	or.b64  	%rd11979, %rd11978, %rd86;
	or.b64  	%rd11980, %rd11979, %rd85;
	setp.eq.s64 	%p1499, %rd11980, 0;
	mov.u32 	%r1090, %r1091;
	mov.u64 	%rd23111, %rd73;
	mov.u64 	%rd23112, %rd74;
	mov.u64 	%rd23113, %rd75;
	mov.u64 	%rd23114, %rd76;
	mov.u64 	%rd23115, %rd77;
	mov.u64 	%rd23116, %rd78;
	mov.u64 	%rd23117, %rd79;
	mov.u64 	%rd23118, %rd80;
	mov.u64 	%rd23119, %rd81;
	mov.u64 	%rd23120, %rd82;
	mov.u64 	%rd23121, %rd83;
	mov.u64 	%rd23122, %rd84;
	@%p1499 bra 	$L__BB1_326;
	setp.ne.s32 	%p1500, %r1091, 0;
	mov.b32 	%r533, 0;
	mov.u32 	%r1090, %r533;
	mov.u64 	%rd23111, %rd85;
	mov.u64 	%rd23112, %rd86;
	mov.u64 	%rd23113, %rd87;
	mov.u64 	%rd23114, %rd88;
	mov.u64 	%rd23115, %rd89;
	mov.u64 	%rd23116, %rd90;
	mov.u64 	%rd23117, %rd91;
	mov.u64 	%rd23118, %rd92;
	mov.u64 	%rd23119, %rd93;
	mov.u64 	%rd23120, %rd94;
	mov.u64 	%rd23121, %rd95;
	mov.u64 	%rd23122, %rd96;
	@%p1500 bra 	$L__BB1_326;
	or.b64  	%rd11981, %rd76, %rd75;
	or.b64  	%rd11982, %rd11981, %rd74;
	or.b64  	%rd11983, %rd11982, %rd73;
	setp.eq.s64 	%p1501, %rd11983, 0;
	mov.u64 	%rd23111, %rd85;
	mov.u64 	%rd23112, %rd86;
	mov.u64 	%rd23113, %rd87;
	mov.u64 	%rd23114, %rd88;
	mov.u64 	%rd23115, %rd89;
	mov.u64 	%rd23116, %rd90;
	mov.u64 	%rd23117, %rd91;
	mov.u64 	%rd23118, %rd92;
	mov.u64 	%rd23119, %rd93;
	mov.u64 	%rd23120, %rd94;
	mov.u64 	%rd23121, %rd95;
	mov.u64 	%rd23122, %rd96;
	@%p1501 bra 	$L__BB1_326;
	and.b64  	%rd97, %rd88, 4294967295;
	shr.u64 	%rd98, %rd88, 32;
	mul.lo.s64 	%rd11984, %rd97, %rd97;
	mul.lo.s64 	%rd11985, %rd98, %rd97;
	shr.u64 	%rd11986, %rd11984, 32;
	shl.b64 	%rd11987, %rd11985, 1;
	and.b64  	%rd11988, %rd11987, 8589934590;
	add.s64 	%rd11989, %rd11986, %rd11988;
	shr.u64 	%rd11990, %rd11985, 31;
	and.b64  	%rd11991, %rd11990, 8589934590;
	mad.lo.s64 	%rd11992, %rd98, %rd98, %rd11991;
	shr.u64 	%rd11993, %rd11989, 32;
	shl.b64 	%rd11994, %rd11989, 32;
	and.b64  	%rd11995, %rd11984, 4294967293;
	or.b64  	%rd11996, %rd11994, %rd11995;
	add.s64 	%rd11997, %rd11992, %rd11993;
	shr.u64 	%rd99, %rd87, 32;
	and.b64  	%rd100, %rd87, 4294967295;
	mul.lo.s64 	%rd11998, %rd100, %rd97;
	mul.lo.s64 	%rd11999, %rd99, %rd97;
	mul.lo.s64 	%rd12000, %rd100, %rd98;
	shr.u64 	%rd12001, %rd11998, 32;
	and.b64  	%rd12002, %rd11999, 4294967295;
	add.s64 	%rd12003, %rd12001, %rd12002;
	and.b64  	%rd12004, %rd12000, 4294967295;
	add.s64 	%rd12005, %rd12003, %rd12004;
	shr.u64 	%rd12006, %rd11999, 32;
	mad.lo.s64 	%rd12007, %rd99, %rd98, %rd12006;
	shr.u64 	%rd12008, %rd12000, 32;
	add.s64 	%rd12009, %rd12007, %rd12008;
	shr.u64 	%rd12010, %rd12005, 32;
	shl.b64 	%rd12011, %rd12005, 32;
	and.b64  	%rd12012, %rd11998, 4294967295;
	or.b64  	%rd12013, %rd12011, %rd12012;
	add.s64 	%rd12014, %rd12009, %rd12010;
	shr.u64 	%rd101, %rd86, 32;
	and.b64  	%rd102, %rd86, 4294967295;
	mul.lo.s64 	%rd12015, %rd102, %rd97;
	mul.lo.s64 	%rd12016, %rd101, %rd97;
	mul.lo.s64 	%rd12017, %rd102, %rd98;
	shr.u64 	%rd12018, %rd12015, 32;
	and.b64  	%rd12019, %rd12016, 4294967295;
	add.s64 	%rd12020, %rd12018, %rd12019;
	and.b64  	%rd12021, %rd12017, 4294967295;
	add.s64 	%rd12022, %rd12020, %rd12021;
	shr.u64 	%rd12023, %rd12016, 32;
	mad.lo.s64 	%rd12024, %rd101, %rd98, %rd12023;
	shr.u64 	%rd12025, %rd12017, 32;
	add.s64 	%rd12026, %rd12024, %rd12025;
	shr.u64 	%rd12027, %rd12022, 32;
	shl.b64 	%rd12028, %rd12022, 32;
	and.b64  	%rd12029, %rd12015, 4294967295;
	or.b64  	%rd12030, %rd12028, %rd12029;
	add.s64 	%rd12031, %rd12026, %rd12027;
	shr.u64 	%rd103, %rd85, 32;
	and.b64  	%rd104, %rd85, 4294967295;
	mul.lo.s64 	%rd12032, %rd104, %rd97;
	mul.lo.s64 	%rd12033, %rd103, %rd97;
	mul.lo.s64 	%rd12034, %rd104, %rd98;
	shr.u64 	%rd12035, %rd12032, 32;
	and.b64  	%rd12036, %rd12033, 4294967295;
	add.s64 	%rd12037, %rd12035, %rd12036;
	and.b64  	%rd12038, %rd12034, 4294967295;
	add.s64 	%rd12039, %rd12037, %rd12038;
	shr.u64 	%rd12040, %rd12033, 32;
	mad.lo.s64 	%rd12041, %rd103, %rd98, %rd12040;
	shr.u64 	%rd12042, %rd12034, 32;
	add.s64 	%rd12043, %rd12041, %rd12042;
	shr.u64 	%rd12044, %rd12039, 32;
	shl.b64 	%rd12045, %rd12039, 32;
	and.b64  	%rd12046, %rd12032, 4294967295;
	or.b64  	%rd12047, %rd12045, %rd12046;
	add.s64 	%rd12048, %rd12043, %rd12044;
	shl.b64 	%rd12049, %rd12013, 1;
	shr.u64 	%rd12050, %rd12011, 63;
	add.s64 	%rd12051, %rd12014, %rd12014;
	add.s64 	%rd12052, %rd12051, %rd12050;
	mul.lo.s64 	%rd12053, %rd100, %rd100;
	mul.lo.s64 	%rd12054, %rd99, %rd100;
	shr.u64 	%rd12055, %rd12053, 32;
	shl.b64 	%rd12056, %rd12054, 1;
	and.b64  	%rd12057, %rd12056, 8589934590;
	add.s64 	%rd12058, %rd12055, %rd12057;
	shr.u64 	%rd12059, %rd12054, 31;
	and.b64  	%rd12060, %rd12059, 8589934590;
	mad.lo.s64 	%rd12061, %rd99, %rd99, %rd12060;
	shr.u64 	%rd12062, %rd12058, 32;
	shl.b64 	%rd12063, %rd12058, 32;
	and.b64  	%rd12064, %rd12053, 4294967293;
	or.b64  	%rd12065, %rd12063, %rd12064;
	add.s64 	%rd12066, %rd12030, %rd12050;
	add.s64 	%rd12067, %rd12066, %rd12065;
	max.u64 	%rd12068, %rd12030, %rd12066;
	setp.gt.u64 	%p1502, %rd12068, %rd12067;
	selp.u64 	%rd12069, 1, 0, %p1502;
	add.s64 	%rd12070, %rd12061, %rd12031;
	add.s64 	%rd12071, %rd12070, %rd12062;
	add.s64 	%rd12072, %rd12071, %rd12069;
	mul.lo.s64 	%rd12073, %rd102, %rd100;
	mul.lo.s64 	%rd12074, %rd101, %rd100;
	mul.lo.s64 	%rd12075, %rd102, %rd99;
	shr.u64 	%rd12076, %rd12073, 32;
	and.b64  	%rd12077, %rd12074, 4294967295;
	add.s64 	%rd12078, %rd12076, %rd12077;
	and.b64  	%rd12079, %rd12075, 4294967295;
	add.s64 	%rd12080, %rd12078, %rd12079;
	shr.u64 	%rd12081, %rd12074, 32;
	mad.lo.s64 	%rd12082, %rd101, %rd99, %rd12081;
	shr.u64 	%rd12083, %rd12075, 32;
	add.s64 	%rd12084, %rd12082, %rd12083;
	shr.u64 	%rd12085, %rd12080, 32;
	shl.b64 	%rd12086, %rd12080, 32;
	and.b64  	%rd12087, %rd12073, 4294967295;
	or.b64  	%rd12088, %rd12086, %rd12087;
	add.s64 	%rd12089, %rd12047, %rd12069;
	add.s64 	%rd12090, %rd12089, %rd12088;
	max.u64 	%rd12091, %rd12047, %rd12089;
	setp.gt.u64 	%p1503, %rd12091, %rd12090;
	selp.u64 	%rd12092, 1, 0, %p1503;
	add.s64 	%rd12093, %rd12084, %rd12048;
	add.s64 	%rd12094, %rd12093, %rd12085;
	add.s64 	%rd12095, %rd12094, %rd12092;
	add.s64 	%rd12096, %rd12067, %rd12030;
	setp.lt.u64 	%p1504, %rd12096, %rd12067;
	selp.u64 	%rd12097, 1, 0, %p1504;
	add.s64 	%rd12098, %rd12031, %rd12072;
	add.s64 	%rd12099, %rd12098, %rd12097;
	add.s64 	%rd12100, %rd12090, %rd12097;
	add.s64 	%rd12101, %rd12100, %rd12088;
	max.u64 	%rd12102, %rd12090, %rd12100;
	setp.gt.u64 	%p1505, %rd12102, %rd12101;
	selp.u64 	%rd12103, 1, 0, %p1505;
	add.s64 	%rd12104, %rd12084, %rd12095;
	add.s64 	%rd12105, %rd12104, %rd12085;
	add.s64 	%rd12106, %rd12105, %rd12103;
	add.s64 	%rd12107, %rd12101, %rd12047;
	setp.lt.u64 	%p1506, %rd12107, %rd12101;
	selp.u64 	%rd12108, 1, 0, %p1506;
	add.s64 	%rd12109, %rd12048, %rd12106;
	add.s64 	%rd12110, %rd12109, %rd12108;
	mul.lo.s64 	%rd12111, %rd11, %rd11996;
	mul.lo.s64 	%rd12112, %rd12, %rd12111;
	mul.hi.u64 	%rd12113, %rd12, %rd12111;
	add.cc.s64 	%rd12114, %rd12112, %rd11996;
	addc.cc.s64 	%rd12115, %rd12113, 0;
	mul.lo.s64 	%rd12116, %rd13, %rd12111;
	mul.hi.u64 	%rd12117, %rd13, %rd12111;
	mov.b64 	%rd12118, 0;
	add.cc.s64 	%rd12119, %rd12115, %rd12049;
	addc.cc.s64 	%rd12120, %rd12118, 0;
	add.cc.s64 	%rd12121, %rd12119, %rd12116;
	addc.cc.s64 	%rd12122, %rd12120, %rd12117;
	mul.lo.s64 	%rd12123, %rd14, %rd12111;
	mul.hi.u64 	%rd12124, %rd14, %rd12111;
	add.cc.s64 	%rd12125, %rd12122, %rd12096;
	addc.cc.s64 	%rd12126, %rd12118, 0;
	add.cc.s64 	%rd12127, %rd12125, %rd12123;
	addc.cc.s64 	%rd12128, %rd12126, %rd12124;
	mul.lo.s64 	%rd12129, %rd15, %rd12111;
	mul.hi.u64 	%rd12130, %rd15, %rd12111;
	add.cc.s64 	%rd12131, %rd12128, %rd12107;
	addc.cc.s64 	%rd12132, %rd12118, 0;
	add.cc.s64 	%rd12133, %rd12131, %rd12129;
	addc.cc.s64 	%rd12134, %rd12132, %rd12130;
	add.s64 	%rd12135, %rd11997, %rd12134;
	setp.lt.u64 	%p1507, %rd12135, %rd11997;
	selp.u64 	%rd12136, 1, 0, %p1507;
	add.s64 	%rd12137, %rd12052, %rd12136;
	setp.lt.u64 	%p1508, %rd12137, %rd12052;
	selp.u64 	%rd12138, 1, 0, %p1508;
	add.s64 	%rd12139, %rd12099, %rd12138;
	setp.lt.u64 	%p1509, %rd12139, %rd12099;
	selp.u64 	%rd12140, 1, 0, %p1509;
	add.s64 	%rd12141, %rd12110, %rd12140;
	mul.lo.s64 	%rd12142, %rd11, %rd12121;
	mul.lo.s64 	%rd12143, %rd12, %rd12142;
	mul.hi.u64 	%rd12144, %rd12, %rd12142;
	add.cc.s64 	%rd12145, %rd12143, %rd12121;
	addc.cc.s64 	%rd12146, %rd12144, 0;
	mul.lo.s64 	%rd12147, %rd13, %rd12142;
	mul.hi.u64 	%rd12148, %rd13, %rd12142;
	add.cc.s64 	%rd12149, %rd12146, %rd12127;
	addc.cc.s64 	%rd12150, %rd12118, 0;
	add.cc.s64 	%rd12151, %rd12149, %rd12147;
	addc.cc.s64 	%rd12152, %rd12150, %rd12148;
	mul.lo.s64 	%rd12153, %rd14, %rd12142;
	mul.hi.u64 	%rd12154, %rd14, %rd12142;
	add.cc.s64 	%rd12155, %rd12152, %rd12133;
	addc.cc.s64 	%rd12156, %rd12118, 0;
	add.cc.s64 	%rd12157, %rd12155, %rd12153;
	addc.cc.s64 	%rd12158, %rd12156, %rd12154;
	mul.lo.s64 	%rd12159, %rd15, %rd12142;
	mul.hi.u64 	%rd12160, %rd15, %rd12142;
	add.cc.s64 	%rd12161, %rd12158, %rd12135;
	addc.cc.s64 	%rd12162, %rd12118, 0;
	add.cc.s64 	%rd12163, %rd12161, %rd12159;
	addc.cc.s64 	%rd12164, %rd12162, %rd12160;
	add.s64 	%rd12165, %rd12137, %rd12164;
	setp.lt.u64 	%p1510, %rd12165, %rd12137;
	selp.u64 	%rd12166, 1, 0, %p1510;
	add.s64 	%rd12167, %rd12139, %rd12166;
	setp.lt.u64 	%p1511, %rd12167, %rd12139;
	selp.u64 	%rd12168, 1, 0, %p1511;
	add.s64 	%rd12169, %rd12141, %rd12168;
	mul.lo.s64 	%rd12170, %rd11, %rd12151;
	mul.lo.s64 	%rd12171, %rd12, %rd12170;
	mul.hi.u64 	%rd12172, %rd12, %rd12170;
	add.cc.s64 	%rd12173, %rd12171, %rd12151;
	addc.cc.s64 	%rd12174, %rd12172, 0;
	mul.lo.s64 	%rd12175, %rd13, %rd12170;
	mul.hi.u64 	%rd12176, %rd13, %rd12170;
	add.cc.s64 	%rd12177, %rd12174, %rd12157;
	addc.cc.s64 	%rd12178, %rd12118, 0;
	add.cc.s64 	%rd12179, %rd12177, %rd12175;
	addc.cc.s64 	%rd12180, %rd12178, %rd12176;
	mul.lo.s64 	%rd12181, %rd14, %rd12170;
	mul.hi.u64 	%rd12182, %rd14, %rd12170;
	add.cc.s64 	%rd12183, %rd12180, %rd12163;
	addc.cc.s64 	%rd12184, %rd12118, 0;
	add.cc.s64 	%rd12185, %rd12183, %rd12181;
	addc.cc.s64 	%rd12186, %rd12184, %rd12182;
	mul.lo.s64 	%rd12187, %rd15, %rd12170;
	mul.hi.u64 	%rd12188, %rd15, %rd12170;
	add.cc.s64 	%rd12189, %rd12186, %rd12165;
	addc.cc.s64 	%rd12190, %rd12118, 0;
	add.cc.s64 	%rd12191, %rd12189, %rd12187;
	addc.cc.s64 	%rd12192, %rd12190, %rd12188;
	add.s64 	%rd12193, %rd12167, %rd12192;
	setp.lt.u64 	%p1512, %rd12193, %rd12167;
	selp.u64 	%rd12194, 1, 0, %p1512;
	add.s64 	%rd12195, %rd12169, %rd12194;
	mul.lo.s64 	%rd12196, %rd11, %rd12179;
	mul.lo.s64 	%rd12197, %rd12, %rd12196;
	mul.hi.u64 	%rd12198, %rd12, %rd12196;
	add.cc.s64 	%rd12199, %rd12197, %rd12179;
	addc.cc.s64 	%rd12200, %rd12198, 0;
	mul.lo.s64 	%rd12201, %rd13, %rd12196;
	mul.hi.u64 	%rd12202, %rd13, %rd12196;
	add.cc.s64 	%rd12203, %rd12200, %rd12185;
	addc.cc.s64 	%rd12204, %rd12118, 0;
	add.cc.s64 	%rd105, %rd12203, %rd12201;
	addc.cc.s64 	%rd12205, %rd12204, %rd12202;
	mul.lo.s64 	%rd12206, %rd14, %rd12196;
	mul.hi.u64 	%rd12207, %rd14, %rd12196;
	add.cc.s64 	%rd12208, %rd12205, %rd12191;
	addc.cc.s64 	%rd12209, %rd12118, 0;
	add.cc.s64 	%rd106, %rd12208, %rd12206;
	addc.cc.s64 	%rd12210, %rd12209, %rd12207;
	mul.lo.s64 	%rd12211, %rd15, %rd12196;
	mul.hi.u64 	%rd12212, %rd15, %rd12196;
	add.cc.s64 	%rd12213, %rd12210, %rd12193;
	addc.cc.s64 	%rd12214, %rd12118, 0;
	add.cc.s64 	%rd107, %rd12213, %rd12211;
	addc.cc.s64 	%rd12215, %rd12214, %rd12212;
	add.s64 	%rd22927, %rd12195, %rd12215;
	setp.gt.u64 	%p1513, %rd22927, %rd15;
	@%p1513 bra 	$L__BB1_44;
	setp.lt.u64 	%p1514, %rd22927, %rd15;
	mov.u64 	%rd22928, %rd107;
	mov.u64 	%rd22929, %rd106;
	mov.u64 	%rd22930, %rd105;
	@%p1514 bra 	$L__BB1_45;
	setp.lt.u64 	%p1515, %rd14, %rd107;
	@%p1515 bra 	$L__BB1_44;
	setp.gt.u64 	%p1516, %rd14, %rd107;
	mov.u64 	%rd22928, %rd107;
	mov.u64 	%rd22929, %rd106;
	mov.u64 	%rd22930, %rd105;
	@%p1516 bra 	$L__BB1_45;
	setp.lt.u64 	%p1517, %rd13, %rd106;
	@%p1517 bra 	$L__BB1_44;
	setp.gt.u64 	%p1518, %rd13, %rd106;
	setp.gt.u64 	%p1519, %rd12, %rd105;
	or.pred  	%p1520, %p1518, %p1519;
	mov.u64 	%rd22928, %rd107;
	mov.u64 	%rd22929, %rd106;
	mov.u64 	%rd22930, %rd105;
	@%p1520 bra 	$L__BB1_45;
$L__BB1_44:
	sub.s64 	%rd22930, %rd105, %rd12;
	setp.lt.u64 	%p1521, %rd105, %rd12;
	selp.u64 	%rd12216, 1, 0, %p1521;
	add.s64 	%rd12217, %rd13, %rd12216;
	sub.s64 	%rd22929, %rd106, %rd12217;
	setp.lt.u64 	%p1522, %rd106, %rd12217;
	selp.u64 	%rd12218, 1, 0, %p1522;
	add.s64 	%rd12219, %rd14, %rd12218;
	sub.s64 	%rd22928, %rd107, %rd12219;
	setp.lt.u64 	%p1523, %rd107, %rd12219;
	selp.u64 	%rd12220, 1, 0, %p1523;
	add.s64 	%rd12221, %rd15, %rd12220;
	sub.s64 	%rd22927, %rd22927, %rd12221;
$L__BB1_45:
	and.b64  	%rd117, %rd76, 4294967295;
	shr.u64 	%rd118, %rd76, 32;
	mul.lo.s64 	%rd12222, %rd117, %rd117;
	mul.lo.s64 	%rd12223, %rd118, %rd117;
	shr.u64 	%rd12224, %rd12222, 32;
	shl.b64 	%rd12225, %rd12223, 1;
	and.b64  	%rd12226, %rd12225, 8589934590;
	add.s64 	%rd12227, %rd12224, %rd12226;
	shr.u64 	%rd12228, %rd12223, 31;
	and.b64  	%rd12229, %rd12228, 8589934590;
	mad.lo.s64 	%rd12230, %rd118, %rd118, %rd12229;
	shr.u64 	%rd12231, %rd12227, 32;
	shl.b64 	%rd12232, %rd12227, 32;
	and.b64  	%rd12233, %rd12222, 4294967293;
	or.b64  	%rd12234, %rd12232, %rd12233;
	add.s64 	%rd12235, %rd12230, %rd12231;
	shr.u64 	%rd119, %rd75, 32;
	and.b64  	%rd120, %rd75, 4294967295;
	mul.lo.s64 	%rd12236, %rd120, %rd117;
	mul.lo.s64 	%rd12237, %rd119, %rd117;
	mul.lo.s64 	%rd12238, %rd120, %rd118;
	shr.u64 	%rd12239, %rd12236, 32;
	and.b64  	%rd12240, %rd12237, 4294967295;
	add.s64 	%rd12241, %rd12239, %rd12240;
	and.b64  	%rd12242, %rd12238, 4294967295;
	add.s64 	%rd12243, %rd12241, %rd12242;
	shr.u64 	%rd12244, %rd12237, 32;
	mad.lo.s64 	%rd12245, %rd119, %rd118, %rd12244;
	shr.u64 	%rd12246, %rd12238, 32;
	add.s64 	%rd12247, %rd12245, %rd12246;
	shr.u64 	%rd12248, %rd12243, 32;
	shl.b64 	%rd12249, %rd12243, 32;
	and.b64  	%rd12250, %rd12236, 4294967295;
	or.b64  	%rd12251, %rd12249, %rd12250;
	add.s64 	%rd12252, %rd12247, %rd12248;
	shr.u64 	%rd121, %rd74, 32;
	and.b64  	%rd122, %rd74, 4294967295;
	mul.lo.s64 	%rd12253, %rd122, %rd117;
	mul.lo.s64 	%rd12254, %rd121, %rd117;
	mul.lo.s64 	%rd12255, %rd122, %rd118;
	shr.u64 	%rd12256, %rd12253, 32;
	and.b64  	%rd12257, %rd12254, 4294967295;
	add.s64 	%rd12258, %rd12256, %rd12257;
	and.b64  	%rd12259, %rd12255, 4294967295;
	add.s64 	%rd12260, %rd12258, %rd12259;
	shr.u64 	%rd12261, %rd12254, 32;
	mad.lo.s64 	%rd12262, %rd121, %rd118, %rd12261;
	shr.u64 	%rd12263, %rd12255, 32;
	add.s64 	%rd12264, %rd12262, %rd12263;
	shr.u64 	%rd12265, %rd12260, 32;
	shl.b64 	%rd12266, %rd12260, 32;
	and.b64  	%rd12267, %rd12253, 4294967295;
	or.b64  	%rd12268, %rd12266, %rd12267;
	add.s64 	%rd12269, %rd12264, %rd12265;
	shr.u64 	%rd123, %rd73, 32;
	and.b64  	%rd124, %rd73, 4294967295;
	mul.lo.s64 	%rd12270, %rd124, %rd117;
	mul.lo.s64 	%rd12271, %rd123, %rd117;
	mul.lo.s64 	%rd12272, %rd124, %rd118;
	shr.u64 	%rd12273, %rd12270, 32;
	and.b64  	%rd12274, %rd12271, 4294967295;
	add.s64 	%rd12275, %rd12273, %rd12274;
	and.b64  	%rd12276, %rd12272, 4294967295;
	add.s64 	%rd12277, %rd12275, %rd12276;
	shr.u64 	%rd12278, %rd12271, 32;
	mad.lo.s64 	%rd12279, %rd123, %rd118, %rd12278;
	shr.u64 	%rd12280, %rd12272, 32;
	add.s64 	%rd12281, %rd12279, %rd12280;
	shr.u64 	%rd12282, %rd12277, 32;
	shl.b64 	%rd12283, %rd12277, 32;
	and.b64  	%rd12284, %rd12270, 4294967295;
	or.b64  	%rd12285, %rd12283, %rd12284;
	add.s64 	%rd12286, %rd12281, %rd12282;
	shl.b64 	%rd12287, %rd12251, 1;
	shr.u64 	%rd12288, %rd12249, 63;
	add.s64 	%rd12289, %rd12252, %rd12252;
	add.s64 	%rd12290, %rd12289, %rd12288;
	mul.lo.s64 	%rd12291, %rd120, %rd120;
	mul.lo.s64 	%rd12292, %rd119, %rd120;
	shr.u64 	%rd12293, %rd12291, 32;
	shl.b64 	%rd12294, %rd12292, 1;
	and.b64  	%rd12295, %rd12294, 8589934590;
	add.s64 	%rd12296, %rd12293, %rd12295;
	shr.u64 	%rd12297, %rd12292, 31;
	and.b64  	%rd12298, %rd12297, 8589934590;
	mad.lo.s64 	%rd12299, %rd119, %rd119, %rd12298;
	shr.u64 	%rd12300, %rd12296, 32;
	shl.b64 	%rd12301, %rd12296, 32;
	and.b64  	%rd12302, %rd12291, 4294967293;
	or.b64  	%rd12303, %rd12301, %rd12302;
	add.s64 	%rd12304, %rd12268, %rd12288;
	add.s64 	%rd12305, %rd12304, %rd12303;
	max.u64 	%rd12306, %rd12268, %rd12304;
	setp.gt.u64 	%p1524, %rd12306, %rd12305;
	selp.u64 	%rd12307, 1, 0, %p1524;
	add.s64 	%rd12308, %rd12299, %rd12269;
	add.s64 	%rd12309, %rd12308, %rd12300;
	add.s64 	%rd12310, %rd12309, %rd12307;
	mul.lo.s64 	%rd12311, %rd122, %rd120;
	mul.lo.s64 	%rd12312, %rd121, %rd120;
	mul.lo.s64 	%rd12313, %rd122, %rd119;
	shr.u64 	%rd12314, %rd12311, 32;
	and.b64  	%rd12315, %rd12312, 4294967295;
	add.s64 	%rd12316, %rd12314, %rd12315;
	and.b64  	%rd12317, %rd12313, 4294967295;
	add.s64 	%rd12318, %rd12316, %rd12317;
	shr.u64 	%rd12319, %rd12312, 32;
	mad.lo.s64 	%rd12320, %rd121, %rd119, %rd12319;
	shr.u64 	%rd12321, %rd12313, 32;
	add.s64 	%rd12322, %rd12320, %rd12321;
	shr.u64 	%rd12323, %rd12318, 32;
	shl.b64 	%rd12324, %rd12318, 32;
	and.b64  	%rd12325, %rd12311, 4294967295;
	or.b64  	%rd12326, %rd12324, %rd12325;
	add.s64 	%rd12327, %rd12285, %rd12307;
	add.s64 	%rd12328, %rd12327, %rd12326;
	max.u64 	%rd12329, %rd12285, %rd12327;
	setp.gt.u64 	%p1525, %rd12329, %rd12328;
	selp.u64 	%rd12330, 1, 0, %p1525;
	add.s64 	%rd12331, %rd12322, %rd12286;
	add.s64 	%rd12332, %rd12331, %rd12323;
	add.s64 	%rd12333, %rd12332, %rd12330;
	add.s64 	%rd12334, %rd12305, %rd12268;
	setp.lt.u64 	%p1526, %rd12334, %rd12305;
	selp.u64 	%rd12335, 1, 0, %p1526;
	add.s64 	%rd12336, %rd12269, %rd12310;
	add.s64 	%rd12337, %rd12336, %rd12335;
	add.s64 	%rd12338, %rd12328, %rd12335;
	add.s64 	%rd12339, %rd12338, %rd12326;
	max.u64 	%rd12340, %rd12328, %rd12338;
	setp.gt.u64 	%p1527, %rd12340, %rd12339;
	selp.u64 	%rd12341, 1, 0, %p1527;
	add.s64 	%rd12342, %rd12322, %rd12333;
	add.s64 	%rd12343, %rd12342, %rd12323;
	add.s64 	%rd12344, %rd12343, %rd12341;
	add.s64 	%rd12345, %rd12339, %rd12285;
	setp.lt.u64 	%p1528, %rd12345, %rd12339;
	selp.u64 	%rd12346, 1, 0, %p1528;
	add.s64 	%rd12347, %rd12286, %rd12344;
	add.s64 	%rd12348, %rd12347, %rd12346;
	mul.lo.s64 	%rd12349, %rd11, %rd12234;
	mul.lo.s64 	%rd12350, %rd12, %rd12349;
	mul.hi.u64 	%rd12351, %rd12, %rd12349;
	add.cc.s64 	%rd12352, %rd12350, %rd12234;
	addc.cc.s64 	%rd12353, %rd12351, 0;
	mul.lo.s64 	%rd12354, %rd13, %rd12349;
	mul.hi.u64 	%rd12355, %rd13, %rd12349;
	mov.b64 	%rd12356, 0;
	add.cc.s64 	%rd12357, %rd12353, %rd12287;
	addc.cc.s64 	%rd12358, %rd12356, 0;
	add.cc.s64 	%rd12359, %rd12357, %rd12354;
	addc.cc.s64 	%rd12360, %rd12358, %rd12355;
	mul.lo.s64 	%rd12361, %rd14, %rd12349;
	mul.hi.u64 	%rd12362, %rd14, %rd12349;
	add.cc.s64 	%rd12363, %rd12360, %rd12334;
	addc.cc.s64 	%rd12364, %rd12356, 0;
	add.cc.s64 	%rd12365, %rd12363, %rd12361;
	addc.cc.s64 	%rd12366, %rd12364, %rd12362;
	mul.lo.s64 	%rd12367, %rd15, %rd12349;
	mul.hi.u64 	%rd12368, %rd15, %rd12349;
	add.cc.s64 	%rd12369, %rd12366, %rd12345;
	addc.cc.s64 	%rd12370, %rd12356, 0;
	add.cc.s64 	%rd12371, %rd12369, %rd12367;
	addc.cc.s64 	%rd12372, %rd12370, %rd12368;
	add.s64 	%rd12373, %rd12235, %rd12372;
	setp.lt.u64 	%p1529, %rd12373, %rd12235;
	selp.u64 	%rd12374, 1, 0, %p1529;
	add.s64 	%rd12375, %rd12290, %rd12374;
	setp.lt.u64 	%p1530, %rd12375, %rd12290;
	selp.u64 	%rd12376, 1, 0, %p1530;
	add.s64 	%rd12377, %rd12337, %rd12376;
	setp.lt.u64 	%p1531, %rd12377, %rd12337;
	selp.u64 	%rd12378, 1, 0, %p1531;
	add.s64 	%rd12379, %rd12348, %rd12378;
	mul.lo.s64 	%rd12380, %rd11, %rd12359;
	mul.lo.s64 	%rd12381, %rd12, %rd12380;
	mul.hi.u64 	%rd12382, %rd12, %rd12380;
	add.cc.s64 	%rd12383, %rd12381, %rd12359;
	addc.cc.s64 	%rd12384, %rd12382, 0;
	mul.lo.s64 	%rd12385, %rd13, %rd12380;
	mul.hi.u64 	%rd12386, %rd13, %rd12380;
	add.cc.s64 	%rd12387, %rd12384, %rd12365;
	addc.cc.s64 	%rd12388, %rd12356, 0;
	add.cc.s64 	%rd12389, %rd12387, %rd12385;
	addc.cc.s64 	%rd12390, %rd12388, %rd12386;
	mul.lo.s64 	%rd12391, %rd14, %rd12380;
	mul.hi.u64 	%rd12392, %rd14, %rd12380;
	add.cc.s64 	%rd12393, %rd12390, %rd12371;
	addc.cc.s64 	%rd12394, %rd12356, 0;
	add.cc.s64 	%rd12395, %rd12393, %rd12391;
	addc.cc.s64 	%rd12396, %rd12394, %rd12392;
	mul.lo.s64 	%rd12397, %rd15, %rd12380;
	mul.hi.u64 	%rd12398, %rd15, %rd12380;
	add.cc.s64 	%rd12399, %rd12396, %rd12373;
	addc.cc.s64 	%rd12400, %rd12356, 0;
	add.cc.s64 	%rd12401, %rd12399, %rd12397;
	addc.cc.s64 	%rd12402, %rd12400, %rd12398;
	add.s64 	%rd12403, %rd12375, %rd12402;
	setp.lt.u64 	%p1532, %rd12403, %rd12375;
	selp.u64 	%rd12404, 1, 0, %p1532;
	add.s64 	%rd12405, %rd12377, %rd12404;
	setp.lt.u64 	%p1533, %rd12405, %rd12377;
	selp.u64 	%rd12406, 1, 0, %p1533;
	add.s64 	%rd12407, %rd12379, %rd12406;
	mul.lo.s64 	%rd12408, %rd11, %rd12389;
	mul.lo.s64 	%rd12409, %rd12, %rd12408;
	mul.hi.u64 	%rd12410, %rd12, %rd12408;
	add.cc.s64 	%rd12411, %rd12409, %rd12389;
	addc.cc.s64 	%rd12412, %rd12410, 0;
	mul.lo.s64 	%rd12413, %rd13, %rd12408;
	mul.hi.u64 	%rd12414, %rd13, %rd12408;
	add.cc.s64 	%rd12415, %rd12412, %rd12395;
	addc.cc.s64 	%rd12416, %rd12356, 0;
	add.cc.s64 	%rd12417, %rd12415, %rd12413;
	addc.cc.s64 	%rd12418, %rd12416, %rd12414;
	mul.lo.s64 	%rd12419, %rd14, %rd12408;
	mul.hi.u64 	%rd12420, %rd14, %rd12408;
	add.cc.s64 	%rd12421, %rd12418, %rd12401;
	addc.cc.s64 	%rd12422, %rd12356, 0;
	add.cc.s64 	%rd12423, %rd12421, %rd12419;
	addc.cc.s64 	%rd12424, %rd12422, %rd12420;
	mul.lo.s64 	%rd12425, %rd15, %rd12408;
	mul.hi.u64 	%rd12426, %rd15, %rd12408;
	add.cc.s64 	%rd12427, %rd12424, %rd12403;
	addc.cc.s64 	%rd12428, %rd12356, 0;
	add.cc.s64 	%rd12429, %rd12427, %rd12425;
	addc.cc.s64 	%rd12430, %rd12428, %rd12426;
	add.s64 	%rd12431, %rd12405, %rd12430;
	setp.lt.u64 	%p1534, %rd12431, %rd12405;
	selp.u64 	%rd12432, 1, 0, %p1534;
	add.s64 	%rd12433, %rd12407, %rd12432;
	mul.lo.s64 	%rd12434, %rd11, %rd12417;
	mul.lo.s64 	%rd12435, %rd12, %rd12434;
	mul.hi.u64 	%rd12436, %rd12, %rd12434;
	add.cc.s64 	%rd12437, %rd12435, %rd12417;
	addc.cc.s64 	%rd12438, %rd12436, 0;
	mul.lo.s64 	%rd12439, %rd13, %rd12434;
	mul.hi.u64 	%rd12440, %rd13, %rd12434;
	add.cc.s64 	%rd12441, %rd12438, %rd12423;
	addc.cc.s64 	%rd12442, %rd12356, 0;
	add.cc.s64 	%rd125, %rd12441, %rd12439;
	addc.cc.s64 	%rd12443, %rd12442, %rd12440;
	mul.lo.s64 	%rd12444, %rd14, %rd12434;
	mul.hi.u64 	%rd12445, %rd14, %rd12434;
	add.cc.s64 	%rd12446, %rd12443, %rd12429;
	addc.cc.s64 	%rd12447, %rd12356, 0;
	add.cc.s64 	%rd126, %rd12446, %rd12444;
	addc.cc.s64 	%rd12448, %rd12447, %rd12445;
	mul.lo.s64 	%rd12449, %rd15, %rd12434;
	mul.hi.u64 	%rd12450, %rd15, %rd12434;
	add.cc.s64 	%rd12451, %rd12448, %rd12431;
	addc.cc.s64 	%rd12452, %rd12356, 0;
	add.cc.s64 	%rd127, %rd12451, %rd12449;
	addc.cc.s64 	%rd12453, %rd12452, %rd12450;
	add.s64 	%rd22931, %rd12433, %rd12453;
	setp.gt.u64 	%p1535, %rd22931, %rd15;
	@%p1535 bra 	$L__BB1_51;
	setp.lt.u64 	%p1536, %rd22931, %rd15;
	mov.u64 	%rd22932, %rd127;
	mov.u64 	%rd22933, %rd126;
	mov.u64 	%rd22934, %rd125;
	@%p1536 bra 	$L__BB1_52;
	setp.lt.u64 	%p1537, %rd14, %rd127;
	@%p1537 bra 	$L__BB1_51;
	setp.gt.u64 	%p1538, %rd14, %rd127;
	mov.u64 	%rd22932, %rd127;
	mov.u64 	%rd22933, %rd126;
	mov.u64 	%rd22934, %rd125;
	@%p1538 bra 	$L__BB1_52;
	setp.lt.u64 	%p1539, %rd13, %rd126;
	@%p1539 bra 	$L__BB1_51;
	setp.gt.u64 	%p1540, %rd13, %rd126;
	setp.gt.u64 	%p1541, %rd12, %rd125;
	or.pred  	%p1542, %p1540, %p1541;
	mov.u64 	%rd22932, %rd127;
	mov.u64 	%rd22933, %rd126;
	mov.u64 	%rd22934, %rd125;
	@%p1542 bra 	$L__BB1_52;
$L__BB1_51:
	sub.s64 	%rd22934, %rd125, %rd12;
	setp.lt.u64 	%p1543, %rd125, %rd12;
	selp.u64 	%rd12454, 1, 0, %p1543;
	add.s64 	%rd12455, %rd13, %rd12454;
	sub.s64 	%rd22933, %rd126, %rd12455;
	setp.lt.u64 	%p1544, %rd126, %rd12455;
	selp.u64 	%rd12456, 1, 0, %p1544;
	add.s64 	%rd12457, %rd14, %rd12456;
	sub.s64 	%rd22932, %rd127, %rd12457;
	setp.lt.u64 	%p1545, %rd127, %rd12457;
	selp.u64 	%rd12458, 1, 0, %p1545;
	add.s64 	%rd12459, %rd15, %rd12458;
	sub.s64 	%rd22931, %rd22931, %rd12459;
$L__BB1_52:
	and.b64  	%rd137, %rd96, 4294967295;
	shr.u64 	%rd138, %rd96, 32;
	shr.u64 	%rd139, %rd22934, 32;
	and.b64  	%rd140, %rd22934, 4294967295;
	mul.lo.s64 	%rd12460, %rd140, %rd137;
	mul.lo.s64 	%rd12461, %rd139, %rd137;
	mul.lo.s64 	%rd12462, %rd140, %rd138;
	shr.u64 	%rd12463, %rd12460, 32;
	and.b64  	%rd12464, %rd12461, 4294967295;
	add.s64 	%rd12465, %rd12463, %rd12464;
	and.b64  	%rd12466, %rd12462, 4294967295;
	add.s64 	%rd12467, %rd12465, %rd12466;
	shr.u64 	%rd12468, %rd12461, 32;
	mad.lo.s64 	%rd12469, %rd139, %rd138, %rd12468;
	shr.u64 	%rd12470, %rd12462, 32;
	add.s64 	%rd12471, %rd12469, %rd12470;
	shr.u64 	%rd12472, %rd12467, 32;
	shl.b64 	%rd12473, %rd12467, 32;
	and.b64  	%rd12474, %rd12460, 4294967295;
	or.b64  	%rd12475, %rd12473, %rd12474;
	add.s64 	%rd12476, %rd12471, %rd12472;
	shr.u64 	%rd141, %rd22933, 32;
	and.b64  	%rd142, %rd22933, 4294967295;
	mul.lo.s64 	%rd12477, %rd142, %rd137;
	mul.lo.s64 	%rd12478, %rd141, %rd137;
	mul.lo.s64 	%rd12479, %rd142, %rd138;
	shr.u64 	%rd12480, %rd12477, 32;
	and.b64  	%rd12481, %rd12478, 4294967295;
	add.s64 	%rd12482, %rd12480, %rd12481;
	and.b64  	%rd12483, %rd12479, 4294967295;
	add.s64 	%rd12484, %rd12482, %rd12483;
	shr.u64 	%rd12485, %rd12478, 32;
	mad.lo.s64 	%rd12486, %rd141, %rd138, %rd12485;
	shr.u64 	%rd12487, %rd12479, 32;
	add.s64 	%rd12488, %rd12486, %rd12487;
	shr.u64 	%rd12489, %rd12484, 32;
	shl.b64 	%rd12490, %rd12484, 32;
	and.b64  	%rd12491, %rd12477, 4294967295;
	or.b64  	%rd12492, %rd12490, %rd12491;
	add.s64 	%rd12493, %rd12488, %rd12489;
	shr.u64 	%rd143, %rd22932, 32;
	and.b64  	%rd144, %rd22932, 4294967295;
	mul.lo.s64 	%rd12494, %rd144, %rd137;
	mul.lo.s64 	%rd12495, %rd143, %rd137;
	mul.lo.s64 	%rd12496, %rd144, %rd138;
	shr.u64 	%rd12497, %rd12494, 32;
	and.b64  	%rd12498, %rd12495, 4294967295;
	add.s64 	%rd12499, %rd12497, %rd12498;
	and.b64  	%rd12500, %rd12496, 4294967295;
	add.s64 	%rd12501, %rd12499, %rd12500;
	shr.u64 	%rd12502, %rd12495, 32;
	mad.lo.s64 	%rd12503, %rd143, %rd138, %rd12502;
	shr.u64 	%rd12504, %rd12496, 32;
	add.s64 	%rd12505, %rd12503, %rd12504;
	shr.u64 	%rd12506, %rd12501, 32;
	shl.b64 	%rd12507, %rd12501, 32;
	and.b64  	%rd12508, %rd12494, 4294967295;
	or.b64  	%rd12509, %rd12507, %rd12508;
	add.s64 	%rd12510, %rd12505, %rd12506;
	shr.u64 	%rd145, %rd22931, 32;
	and.b64  	%rd146, %rd22931, 4294967295;
	mul.lo.s64 	%rd12511, %rd146, %rd137;
	mul.lo.s64 	%rd12512, %rd145, %rd137;
	mul.lo.s64 	%rd12513, %rd146, %rd138;
	shr.u64 	%rd12514, %rd12511, 32;
	and.b64  	%rd12515, %rd12512, 4294967295;
	add.s64 	%rd12516, %rd12514, %rd12515;
	and.b64  	%rd12517, %rd12513, 4294967295;
	add.s64 	%rd12518, %rd12516, %rd12517;
	shr.u64 	%rd12519, %rd12512, 32;
	mad.lo.s64 	%rd12520, %rd145, %rd138, %rd12519;
	shr.u64 	%rd12521, %rd12513, 32;
	add.s64 	%rd12522, %rd12520, %rd12521;
	shr.u64 	%rd12523, %rd12518, 32;
	shl.b64 	%rd12524, %rd12518, 32;
	and.b64  	%rd12525, %rd12511, 4294967295;
	or.b64  	%rd12526, %rd12524, %rd12525;
	add.s64 	%rd12527, %rd12522, %rd12523;
	and.b64  	%rd147, %rd95, 4294967295;
	shr.u64 	%rd148, %rd95, 32;
	mul.lo.s64 	%rd12528, %rd140, %rd147;
	mul.lo.s64 	%rd12529, %rd139, %rd147;
	mul.lo.s64 	%rd12530, %rd140, %rd148;
	shr.u64 	%rd12531, %rd12528, 32;
	and.b64  	%rd12532, %rd12529, 4294967295;
	add.s64 	%rd12533, %rd12531, %rd12532;
	and.b64  	%rd12534, %rd12530, 4294967295;
	add.s64 	%rd12535, %rd12533, %rd12534;
	shr.u64 	%rd12536, %rd12529, 32;
	mad.lo.s64 	%rd12537, %rd139, %rd148, %rd12536;
	shr.u64 	%rd12538, %rd12530, 32;
	add.s64 	%rd12539, %rd12537, %rd12538;
	shr.u64 	%rd12540, %rd12535, 32;
	shl.b64 	%rd12541, %rd12535, 32;
	and.b64  	%rd12542, %rd12528, 4294967295;
	or.b64  	%rd12543, %rd12541, %rd12542;
	add.s64 	%rd12544, %rd12492, %rd12543;
	setp.lt.u64 	%p1546, %rd12544, %rd12492;
	selp.u64 	%rd12545, 1, 0, %p1546;
	add.s64 	%rd12546, %rd12539, %rd12493;
	add.s64 	%rd12547, %rd12546, %rd12540;
	add.s64 	%rd12548, %rd12547, %rd12545;
	mul.lo.s64 	%rd12549, %rd142, %rd147;
	mul.lo.s64 	%rd12550, %rd141, %rd147;
	mul.lo.s64 	%rd12551, %rd142, %rd148;
	shr.u64 	%rd12552, %rd12549, 32;
	and.b64  	%rd12553, %rd12550, 4294967295;
	add.s64 	%rd12554, %rd12552, %rd12553;
	and.b64  	%rd12555, %rd12551, 4294967295;
	add.s64 	%rd12556, %rd12554, %rd12555;
	shr.u64 	%rd12557, %rd12550, 32;
	mad.lo.s64 	%rd12558, %rd141, %rd148, %rd12557;
	shr.u64 	%rd12559, %rd12551, 32;
	add.s64 	%rd12560, %rd12558, %rd12559;
	shr.u64 	%rd12561, %rd12556, 32;
	shl.b64 	%rd12562, %rd12556, 32;
	and.b64  	%rd12563, %rd12549, 4294967295;
	or.b64  	%rd12564, %rd12562, %rd12563;
	add.s64 	%rd12565, %rd12509, %rd12545;
	add.s64 	%rd12566, %rd12565, %rd12564;
	max.u64 	%rd12567, %rd12509, %rd12565;
	setp.gt.u64 	%p1547, %rd12567, %rd12566;
	selp.u64 	%rd12568, 1, 0, %p1547;
	add.s64 	%rd12569, %rd12560, %rd12510;
	add.s64 	%rd12570, %rd12569, %rd12561;
	add.s64 	%rd12571, %rd12570, %rd12568;
	mul.lo.s64 	%rd12572, %rd144, %rd147;
	mul.lo.s64 	%rd12573, %rd143, %rd147;
	mul.lo.s64 	%rd12574, %rd144, %rd148;
	shr.u64 	%rd12575, %rd12572, 32;
	and.b64  	%rd12576, %rd12573, 4294967295;
	add.s64 	%rd12577, %rd12575, %rd12576;
	and.b64  	%rd12578, %rd12574, 4294967295;
	add.s64 	%rd12579, %rd12577, %rd12578;
	shr.u64 	%rd12580, %rd12573, 32;
	mad.lo.s64 	%rd12581, %rd143, %rd148, %rd12580;
	shr.u64 	%rd12582, %rd12574, 32;
	add.s64 	%rd12583, %rd12581, %rd12582;
	shr.u64 	%rd12584, %rd12579, 32;
	shl.b64 	%rd12585, %rd12579, 32;
	and.b64  	%rd12586, %rd12572, 4294967295;
	or.b64  	%rd12587, %rd12585, %rd12586;
	add.s64 	%rd12588, %rd12526, %rd12568;
	add.s64 	%rd12589, %rd12588, %rd12587;
	max.u64 	%rd12590, %rd12526, %rd12588;
	setp.gt.u64 	%p1548, %rd12590, %rd12589;
	selp.u64 	%rd12591, 1, 0, %p1548;
	add.s64 	%rd12592, %rd12583, %rd12527;
	add.s64 	%rd12593, %rd12592, %rd12584;
	add.s64 	%rd12594, %rd12593, %rd12591;
	and.b64  	%rd149, %rd94, 4294967295;
	shr.u64 	%rd150, %rd94, 32;
	mul.lo.s64 	%rd12595, %rd140, %rd149;
	mul.lo.s64 	%rd12596, %rd139, %rd149;
	mul.lo.s64 	%rd12597, %rd140, %rd150;
	shr.u64 	%rd12598, %rd12595, 32;
	and.b64  	%rd12599, %rd12596, 4294967295;
	add.s64 	%rd12600, %rd12598, %rd12599;
	and.b64  	%rd12601, %rd12597, 4294967295;
	add.s64 	%rd12602, %rd12600, %rd12601;
	shr.u64 	%rd12603, %rd12596, 32;
	mad.lo.s64 	%rd12604, %rd139, %rd150, %rd12603;
	shr.u64 	%rd12605, %rd12597, 32;
	add.s64 	%rd12606, %rd12604, %rd12605;
	shr.u64 	%rd12607, %rd12602, 32;
	shl.b64 	%rd12608, %rd12602, 32;
	and.b64  	%rd12609, %rd12595, 4294967295;
	or.b64  	%rd12610, %rd12608, %rd12609;
	add.s64 	%rd12611, %rd12566, %rd12610;
	setp.lt.u64 	%p1549, %rd12611, %rd12566;
	selp.u64 	%rd12612, 1, 0, %p1549;
	add.s64 	%rd12613, %rd12606, %rd12571;
	add.s64 	%rd12614, %rd12613, %rd12607;
	add.s64 	%rd12615, %rd12614, %rd12612;
	mul.lo.s64 	%rd12616, %rd142, %rd149;
	mul.lo.s64 	%rd12617, %rd141, %rd149;
	mul.lo.s64 	%rd12618, %rd142, %rd150;
	shr.u64 	%rd12619, %rd12616, 32;
	and.b64  	%rd12620, %rd12617, 4294967295;
	add.s64 	%rd12621, %rd12619, %rd12620;
	and.b64  	%rd12622, %rd12618, 4294967295;
	add.s64 	%rd12623, %rd12621, %rd12622;
	shr.u64 	%rd12624, %rd12617, 32;
	mad.lo.s64 	%rd12625, %rd141, %rd150, %rd12624;
	shr.u64 	%rd12626, %rd12618, 32;
	add.s64 	%rd12627, %rd12625, %rd12626;
	shr.u64 	%rd12628, %rd12623, 32;
	shl.b64 	%rd12629, %rd12623, 32;
	and.b64  	%rd12630, %rd12616, 4294967295;
	or.b64  	%rd12631, %rd12629, %rd12630;
	add.s64 	%rd12632, %rd12589, %rd12612;
	add.s64 	%rd12633, %rd12632, %rd12631;
	max.u64 	%rd12634, %rd12589, %rd12632;
	setp.gt.u64 	%p1550, %rd12634, %rd12633;
	selp.u64 	%rd12635, 1, 0, %p1550;
	add.s64 	%rd12636, %rd12627, %rd12594;
	add.s64 	%rd12637, %rd12636, %rd12628;
	add.s64 	%rd12638, %rd12637, %rd12635;
	and.b64  	%rd151, %rd93, 4294967295;
	shr.u64 	%rd152, %rd93, 32;
	mul.lo.s64 	%rd12639, %rd140, %rd151;
	mul.lo.s64 	%rd12640, %rd139, %rd151;
	mul.lo.s64 	%rd12641, %rd140, %rd152;
	shr.u64 	%rd12642, %rd12639, 32;
	and.b64  	%rd12643, %rd12640, 4294967295;
	add.s64 	%rd12644, %rd12642, %rd12643;
	and.b64  	%rd12645, %rd12641, 4294967295;
	add.s64 	%rd12646, %rd12644, %rd12645;
	shr.u64 	%rd12647, %rd12640, 32;
	mad.lo.s64 	%rd12648, %rd139, %rd152, %rd12647;
	shr.u64 	%rd12649, %rd12641, 32;
	add.s64 	%rd12650, %rd12648, %rd12649;
	shr.u64 	%rd12651, %rd12646, 32;
	shl.b64 	%rd12652, %rd12646, 32;
	and.b64  	%rd12653, %rd12639, 4294967295;
	or.b64  	%rd12654, %rd12652, %rd12653;
	add.s64 	%rd12655, %rd12633, %rd12654;
	setp.lt.u64 	%p1551, %rd12655, %rd12633;
	selp.u64 	%rd12656, 1, 0, %p1551;
	add.s64 	%rd12657, %rd12650, %rd12638;
	add.s64 	%rd12658, %rd12657, %rd12651;
	add.s64 	%rd12659, %rd12658, %rd12656;
	mul.lo.s64 	%rd12660, %rd11, %rd12475;
	mul.lo.s64 	%rd12661, %rd12, %rd12660;
	mul.hi.u64 	%rd12662, %rd12, %rd12660;
	add.cc.s64 	%rd12663, %rd12661, %rd12475;
	addc.cc.s64 	%rd12664, %rd12662, 0;
	mul.lo.s64 	%rd12665, %rd13, %rd12660;
	mul.hi.u64 	%rd12666, %rd13, %rd12660;
	mov.b64 	%rd12667, 0;
	add.cc.s64 	%rd12668, %rd12664, %rd12544;
	addc.cc.s64 	%rd12669, %rd12667, 0;
	add.cc.s64 	%rd12670, %rd12668, %rd12665;
	addc.cc.s64 	%rd12671, %rd12669, %rd12666;
	mul.lo.s64 	%rd12672, %rd14, %rd12660;
	mul.hi.u64 	%rd12673, %rd14, %rd12660;
	add.cc.s64 	%rd12674, %rd12671, %rd12611;
	addc.cc.s64 	%rd12675, %rd12667, 0;
	add.cc.s64 	%rd12676, %rd12674, %rd12672;
	addc.cc.s64 	%rd12677, %rd12675, %rd12673;
	mul.lo.s64 	%rd12678, %rd15, %rd12660;
	mul.hi.u64 	%rd12679, %rd15, %rd12660;
	add.cc.s64 	%rd12680, %rd12677, %rd12655;
	addc.cc.s64 	%rd12681, %rd12667, 0;
	add.cc.s64 	%rd12682, %rd12680, %rd12678;
	addc.cc.s64 	%rd12683, %rd12681, %rd12679;
	add.s64 	%rd12684, %rd12476, %rd12683;
	setp.lt.u64 	%p1552, %rd12684, %rd12476;
	selp.u64 	%rd12685, 1, 0, %p1552;
	add.s64 	%rd12686, %rd12548, %rd12685;
	setp.lt.u64 	%p1553, %rd12686, %rd12548;
	selp.u64 	%rd12687, 1, 0, %p1553;
	add.s64 	%rd12688, %rd12615, %rd12687;
	setp.lt.u64 	%p1554, %rd12688, %rd12615;
	selp.u64 	%rd12689, 1, 0, %p1554;
	add.s64 	%rd12690, %rd12659, %rd12689;
	mul.lo.s64 	%rd12691, %rd11, %rd12670;
	mul.lo.s64 	%rd12692, %rd12, %rd12691;
	mul.hi.u64 	%rd12693, %rd12, %rd12691;
	add.cc.s64 	%rd12694, %rd12692, %rd12670;
	addc.cc.s64 	%rd12695, %rd12693, 0;
	mul.lo.s64 	%rd12696, %rd13, %rd12691;
	mul.hi.u64 	%rd12697, %rd13, %rd12691;
	add.cc.s64 	%rd12698, %rd12695, %rd12676;
	addc.cc.s64 	%rd12699, %rd12667, 0;
	add.cc.s64 	%rd12700, %rd12698, %rd12696;
	addc.cc.s64 	%rd12701, %rd12699, %rd12697;
	mul.lo.s64 	%rd12702, %rd14, %rd12691;
	mul.hi.u64 	%rd12703, %rd14, %rd12691;
	add.cc.s64 	%rd12704, %rd12701, %rd12682;
	addc.cc.s64 	%rd12705, %rd12667, 0;
	add.cc.s64 	%rd12706, %rd12704, %rd12702;
	addc.cc.s64 	%rd12707, %rd12705, %rd12703;
	mul.lo.s64 	%rd12708, %rd15, %rd12691;
	mul.hi.u64 	%rd12709, %rd15, %rd12691;
	add.cc.s64 	%rd12710, %rd12707, %rd12684;
	addc.cc.s64 	%rd12711, %rd12667, 0;
	add.cc.s64 	%rd12712, %rd12710, %rd12708;
	addc.cc.s64 	%rd12713, %rd12711, %rd12709;
	add.s64 	%rd12714, %rd12686, %rd12713;
	setp.lt.u64 	%p1555, %rd12714, %rd12686;
	selp.u64 	%rd12715, 1, 0, %p1555;
	add.s64 	%rd12716, %rd12688, %rd12715;
	setp.lt.u64 	%p1556, %rd12716, %rd12688;
	selp.u64 	%rd12717, 1, 0, %p1556;
	add.s64 	%rd12718, %rd12690, %rd12717;
	mul.lo.s64 	%rd12719, %rd11, %rd12700;
	mul.lo.s64 	%rd12720, %rd12, %rd12719;
	mul.hi.u64 	%rd12721, %rd12, %rd12719;
	add.cc.s64 	%rd12722, %rd12720, %rd12700;
	addc.cc.s64 	%rd12723, %rd12721, 0;
	mul.lo.s64 	%rd12724, %rd13, %rd12719;
	mul.hi.u64 	%rd12725, %rd13, %rd12719;
	add.cc.s64 	%rd12726, %rd12723, %rd12706;
	addc.cc.s64 	%rd12727, %rd12667, 0;
	add.cc.s64 	%rd12728, %rd12726, %rd12724;
	addc.cc.s64 	%rd12729, %rd12727, %rd12725;
	mul.lo.s64 	%rd12730, %rd14, %rd12719;
	mul.hi.u64 	%rd12731, %rd14, %rd12719;
	add.cc.s64 	%rd12732, %rd12729, %rd12712;
	addc.cc.s64 	%rd12733, %rd12667, 0;
	add.cc.s64 	%rd12734, %rd12732, %rd12730;
	addc.cc.s64 	%rd12735, %rd12733, %rd12731;
	mul.lo.s64 	%rd12736, %rd15, %rd12719;
	mul.hi.u64 	%rd12737, %rd15, %rd12719;
	add.cc.s64 	%rd12738, %rd12735, %rd12714;
	addc.cc.s64 	%rd12739, %rd12667, 0;
	add.cc.s64 	%rd12740, %rd12738, %rd12736;
	addc.cc.s64 	%rd12741, %rd12739, %rd12737;
	add.s64 	%rd12742, %rd12716, %rd12741;
	setp.lt.u64 	%p1557, %rd12742, %rd12716;
	selp.u64 	%rd12743, 1, 0, %p1557;
	add.s64 	%rd12744, %rd12718, %rd12743;
	mul.lo.s64 	%rd12745, %rd11, %rd12728;
	mul.lo.s64 	%rd12746, %rd12, %rd12745;
	mul.hi.u64 	%rd12747, %rd12, %rd12745;
	add.cc.s64 	%rd12748, %rd12746, %rd12728;
	addc.cc.s64 	%rd12749, %rd12747, 0;
	mul.lo.s64 	%rd12750, %rd13, %rd12745;
	mul.hi.u64 	%rd12751, %rd13, %rd12745;
	add.cc.s64 	%rd12752, %rd12749, %rd12734;
	addc.cc.s64 	%rd12753, %rd12667, 0;
	add.cc.s64 	%rd153, %rd12752, %rd12750;
	addc.cc.s64 	%rd12754, %rd12753, %rd12751;
	mul.lo.s64 	%rd12755, %rd14, %rd12745;
	mul.hi.u64 	%rd12756, %rd14, %rd12745;
	add.cc.s64 	%rd12757, %rd12754, %rd12740;
	addc.cc.s64 	%rd12758, %rd12667, 0;
	add.cc.s64 	%rd154, %rd12757, %rd12755;
	addc.cc.s64 	%rd12759, %rd12758, %rd12756;
	mul.lo.s64 	%rd12760, %rd15, %rd12745;
	mul.hi.u64 	%rd12761, %rd15, %rd12745;
	add.cc.s64 	%rd12762, %rd12759, %rd12742;
	addc.cc.s64 	%rd12763, %rd12667, 0;
	add.cc.s64 	%rd155, %rd12762, %rd12760;
	addc.cc.s64 	%rd12764, %rd12763, %rd12761;
	add.s64 	%rd22935, %rd12744, %rd12764;
	setp.gt.u64 	%p1558, %rd22935, %rd15;
	@%p1558 bra 	$L__BB1_58;
	setp.lt.u64 	%p1559, %rd22935, %rd15;
	mov.u64 	%rd22936, %rd155;
	mov.u64 	%rd22937, %rd154;
	mov.u64 	%rd22938, %rd153;
	@%p1559 bra 	$L__BB1_59;
	setp.lt.u64 	%p1560, %rd14, %rd155;
	@%p1560 bra 	$L__BB1_58;
	setp.gt.u64 	%p1561, %rd14, %rd155;
	mov.u64 	%rd22936, %rd155;
	mov.u64 	%rd22937, %rd154;
	mov.u64 	%rd22938, %rd153;
	@%p1561 bra 	$L__BB1_59;
	setp.lt.u64 	%p1562, %rd13, %rd154;
	@%p1562 bra 	$L__BB1_58;
	setp.gt.u64 	%p1563, %rd13, %rd154;
	setp.gt.u64 	%p1564, %rd12, %rd153;
	or.pred  	%p1565, %p1563, %p1564;
	mov.u64 	%rd22936, %rd155;
	mov.u64 	%rd22937, %rd154;
	mov.u64 	%rd22938, %rd153;
	@%p1565 bra 	$L__BB1_59;
$L__BB1_58:
	sub.s64 	%rd22938, %rd153, %rd12;
	setp.lt.u64 	%p1566, %rd153, %rd12;
	selp.u64 	%rd12765, 1, 0, %p1566;
	add.s64 	%rd12766, %rd13, %rd12765;
	sub.s64 	%rd22937, %rd154, %rd12766;
	setp.lt.u64 	%p1567, %rd154, %rd12766;
	selp.u64 	%rd12767, 1, 0, %p1567;
	add.s64 	%rd12768, %rd14, %rd12767;
	sub.s64 	%rd22936, %rd155, %rd12768;
	setp.lt.u64 	%p1568, %rd155, %rd12768;
	selp.u64 	%rd12769, 1, 0, %p1568;
	add.s64 	%rd12770, %rd15, %rd12769;
	sub.s64 	%rd22935, %rd22935, %rd12770;
$L__BB1_59:
	and.b64  	%rd12771, %rd84, 4294967295;
	shr.u64 	%rd12772, %rd84, 32;
	shr.u64 	%rd165, %rd22930, 32;
	and.b64  	%rd166, %rd22930, 4294967295;
	mul.lo.s64 	%rd12773, %rd166, %rd12771;
	mul.lo.s64 	%rd12774, %rd165, %rd12771;
	mul.lo.s64 	%rd12775, %rd166, %rd12772;
	shr.u64 	%rd12776, %rd12773, 32;
	and.b64  	%rd12777, %rd12774, 4294967295;
	add.s64 	%rd12778, %rd12776, %rd12777;
	and.b64  	%rd12779, %rd12775, 4294967295;
	add.s64 	%rd12780, %rd12778, %rd12779;
	shr.u64 	%rd12781, %rd12774, 32;
	mad.lo.s64 	%rd12782, %rd165, %rd12772, %rd12781;
	shr.u64 	%rd12783, %rd12775, 32;
	add.s64 	%rd12784, %rd12782, %rd12783;
	shr.u64 	%rd12785, %rd12780, 32;
	shl.b64 	%rd12786, %rd12780, 32;
	and.b64  	%rd12787, %rd12773, 4294967295;
	or.b64  	%rd12788, %rd12786, %rd12787;
	add.s64 	%rd12789, %rd12784, %rd12785;
	shr.u64 	%rd167, %rd22929, 32;
	and.b64  	%rd168, %rd22929, 4294967295;
	mul.lo.s64 	%rd12790, %rd168, %rd12771;
	mul.lo.s64 	%rd12791, %rd167, %rd12771;
	mul.lo.s64 	%rd12792, %rd168, %rd12772;
	shr.u64 	%rd12793, %rd12790, 32;
	and.b64  	%rd12794, %rd12791, 4294967295;
	add.s64 	%rd12795, %rd12793, %rd12794;
	and.b64  	%rd12796, %rd12792, 4294967295;
	add.s64 	%rd12797, %rd12795, %rd12796;
	shr.u64 	%rd12798, %rd12791, 32;
	mad.lo.s64 	%rd12799, %rd167, %rd12772, %rd12798;
	shr.u64 	%rd12800, %rd12792, 32;
	add.s64 	%rd12801, %rd12799, %rd12800;
	shr.u64 	%rd12802, %rd12797, 32;
	shl.b64 	%rd12803, %rd12797, 32;
	and.b64  	%rd12804, %rd12790, 4294967295;
	or.b64  	%rd12805, %rd12803, %rd12804;
	add.s64 	%rd12806, %rd12801, %rd12802;
	shr.u64 	%rd169, %rd22928, 32;
	and.b64  	%rd170, %rd22928, 4294967295;
	mul.lo.s64 	%rd12807, %rd170, %rd12771;
	mul.lo.s64 	%rd12808, %rd169, %rd12771;
	mul.lo.s64 	%rd12809, %rd170, %rd12772;
	shr.u64 	%rd12810, %rd12807, 32;
	and.b64  	%rd12811, %rd12808, 4294967295;
	add.s64 	%rd12812, %rd12810, %rd12811;
	and.b64  	%rd12813, %rd12809, 4294967295;
	add.s64 	%rd12814, %rd12812, %rd12813;
	shr.u64 	%rd12815, %rd12808, 32;
	mad.lo.s64 	%rd12816, %rd169, %rd12772, %rd12815;
	shr.u64 	%rd12817, %rd12809, 32;
	add.s64 	%rd12818, %rd12816, %rd12817;
	shr.u64 	%rd12819, %rd12814, 32;
	shl.b64 	%rd12820, %rd12814, 32;
	and.b64  	%rd12821, %rd12807, 4294967295;
	or.b64  	%rd12822, %rd12820, %rd12821;
	add.s64 	%rd12823, %rd12818, %rd12819;
	shr.u64 	%rd171, %rd22927, 32;
	and.b64  	%rd172, %rd22927, 4294967295;
	mul.lo.s64 	%rd12824, %rd172, %rd12771;
	mul.lo.s64 	%rd12825, %rd171, %rd12771;
	mul.lo.s64 	%rd12826, %rd172, %rd12772;
	shr.u64 	%rd12827, %rd12824, 32;
	and.b64  	%rd12828, %rd12825, 4294967295;
	add.s64 	%rd12829, %rd12827, %rd12828;
	and.b64  	%rd12830, %rd12826, 4294967295;
	add.s64 	%rd12831, %rd12829, %rd12830;
	shr.u64 	%rd12832, %rd12825, 32;
	mad.lo.s64 	%rd12833, %rd171, %rd12772, %rd12832;
	shr.u64 	%rd12834, %rd12826, 32;
	add.s64 	%rd12835, %rd12833, %rd12834;
	shr.u64 	%rd12836, %rd12831, 32;
	shl.b64 	%rd12837, %rd12831, 32;
	and.b64  	%rd12838, %rd12824, 4294967295;
	or.b64  	%rd12839, %rd12837, %rd12838;
	add.s64 	%rd12840, %rd12835, %rd12836;
	and.b64  	%rd12841, %rd83, 4294967295;
	shr.u64 	%rd12842, %rd83, 32;
	mul.lo.s64 	%rd12843, %rd166, %rd12841;
	mul.lo.s64 	%rd12844, %rd165, %rd12841;
	mul.lo.s64 	%rd12845, %rd166, %rd12842;
	shr.u64 	%rd12846, %rd12843, 32;
	and.b64  	%rd12847, %rd12844, 4294967295;
	add.s64 	%rd12848, %rd12846, %rd12847;
	and.b64  	%rd12849, %rd12845, 4294967295;
	add.s64 	%rd12850, %rd12848, %rd12849;
	shr.u64 	%rd12851, %rd12844, 32;
	mad.lo.s64 	%rd12852, %rd165, %rd12842, %rd12851;
	shr.u64 	%rd12853, %rd12845, 32;
	add.s64 	%rd12854, %rd12852, %rd12853;
	shr.u64 	%rd12855, %rd12850, 32;
	shl.b64 	%rd12856, %rd12850, 32;
	and.b64  	%rd12857, %rd12843, 4294967295;
	or.b64  	%rd12858, %rd12856, %rd12857;
	add.s64 	%rd12859, %rd12805, %rd12858;
	setp.lt.u64 	%p1569, %rd12859, %rd12805;
	selp.u64 	%rd12860, 1, 0, %p1569;
	add.s64 	%rd12861, %rd12854, %rd12806;
	add.s64 	%rd12862, %rd12861, %rd12855;
	add.s64 	%rd12863, %rd12862, %rd12860;
	mul.lo.s64 	%rd12864, %rd168, %rd12841;
	mul.lo.s64 	%rd12865, %rd167, %rd12841;
	mul.lo.s64 	%rd12866, %rd168, %rd12842;
	shr.u64 	%rd12867, %rd12864, 32;
	and.b64  	%rd12868, %rd12865, 4294967295;
	add.s64 	%rd12869, %rd12867, %rd12868;
	and.b64  	%rd12870, %rd12866, 4294967295;
	add.s64 	%rd12871, %rd12869, %rd12870;
	shr.u64 	%rd12872, %rd12865, 32;
	mad.lo.s64 	%rd12873, %rd167, %rd12842, %rd12872;
	shr.u64 	%rd12874, %rd12866, 32;
	add.s64 	%rd12875, %rd12873, %rd12874;
	shr.u64 	%rd12876, %rd12871, 32;
	shl.b64 	%rd12877, %rd12871, 32;
	and.b64  	%rd12878, %rd12864, 4294967295;
	or.b64  	%rd12879, %rd12877, %rd12878;
	add.s64 	%rd12880, %rd12822, %rd12860;
	add.s64 	%rd12881, %rd12880, %rd12879;
	max.u64 	%rd12882, %rd12822, %rd12880;
	setp.gt.u64 	%p1570, %rd12882, %rd12881;
	selp.u64 	%rd12883, 1, 0, %p1570;
	add.s64 	%rd12884, %rd12875, %rd12823;
	add.s64 	%rd12885, %rd12884, %rd12876;
	add.s64 	%rd12886, %rd12885, %rd12883;
	mul.lo.s64 	%rd12887, %rd170, %rd12841;
	mul.lo.s64 	%rd12888, %rd169, %rd12841;
	mul.lo.s64 	%rd12889, %rd170, %rd12842;
	shr.u64 	%rd12890, %rd12887, 32;
	and.b64  	%rd12891, %rd12888, 4294967295;
	add.s64 	%rd12892, %rd12890, %rd12891;
	and.b64  	%rd12893, %rd12889, 4294967295;
	add.s64 	%rd12894, %rd12892, %rd12893;
	shr.u64 	%rd12895, %rd12888, 32;
	mad.lo.s64 	%rd12896, %rd169, %rd12842, %rd12895;
	shr.u64 	%rd12897, %rd12889, 32;
	add.s64 	%rd12898, %rd12896, %rd12897;
	shr.u64 	%rd12899, %rd12894, 32;
	shl.b64 	%rd12900, %rd12894, 32;
	and.b64  	%rd12901, %rd12887, 4294967295;
	or.b64  	%rd12902, %rd12900, %rd12901;
	add.s64 	%rd12903, %rd12839, %rd12883;
	add.s64 	%rd12904, %rd12903, %rd12902;
	max.u64 	%rd12905, %rd12839, %rd12903;
	setp.gt.u64 	%p1571, %rd12905, %rd12904;
	selp.u64 	%rd12906, 1, 0, %p1571;
	add.s64 	%rd12907, %rd12898, %rd12840;
	add.s64 	%rd12908, %rd12907, %rd12899;
	add.s64 	%rd12909, %rd12908, %rd12906;
	and.b64  	%rd12910, %rd82, 4294967295;
	shr.u64 	%rd12911, %rd82, 32;
	mul.lo.s64 	%rd12912, %rd166, %rd12910;
	mul.lo.s64 	%rd12913, %rd165, %rd12910;
	mul.lo.s64 	%rd12914, %rd166, %rd12911;
	shr.u64 	%rd12915, %rd12912, 32;
	and.b64  	%rd12916, %rd12913, 4294967295;
	add.s64 	%rd12917, %rd12915, %rd12916;
	and.b64  	%rd12918, %rd12914, 4294967295;
	add.s64 	%rd12919, %rd12917, %rd12918;
	shr.u64 	%rd12920, %rd12913, 32;
	mad.lo.s64 	%rd12921, %rd165, %rd12911, %rd12920;
	shr.u64 	%rd12922, %rd12914, 32;
	add.s64 	%rd12923, %rd12921, %rd12922;
	shr.u64 	%rd12924, %rd12919, 32;
	shl.b64 	%rd12925, %rd12919, 32;
	and.b64  	%rd12926, %rd12912, 4294967295;
	or.b64  	%rd12927, %rd12925, %rd12926;
	add.s64 	%rd12928, %rd12881, %rd12927;
	setp.lt.u64 	%p1572, %rd12928, %rd12881;
	selp.u64 	%rd12929, 1, 0, %p1572;
	add.s64 	%rd12930, %rd12923, %rd12886;
	add.s64 	%rd12931, %rd12930, %rd12924;
	add.s64 	%rd12932, %rd12931, %rd12929;
	mul.lo.s64 	%rd12933, %rd168, %rd12910;
	mul.lo.s64 	%rd12934, %rd167, %rd12910;
	mul.lo.s64 	%rd12935, %rd168, %rd12911;
	shr.u64 	%rd12936, %rd12933, 32;
	and.b64  	%rd12937, %rd12934, 4294967295;
	add.s64 	%rd12938, %rd12936, %rd12937;
	and.b64  	%rd12939, %rd12935, 4294967295;
	add.s64 	%rd12940, %rd12938, %rd12939;
	shr.u64 	%rd12941, %rd12934, 32;
	mad.lo.s64 	%rd12942, %rd167, %rd12911, %rd12941;
	shr.u64 	%rd12943, %rd12935, 32;
	add.s64 	%rd12944, %rd12942, %rd12943;
	shr.u64 	%rd12945, %rd12940, 32;
	shl.b64 	%rd12946, %rd12940, 32;
	and.b64  	%rd12947, %rd12933, 4294967295;
	or.b64  	%rd12948, %rd12946, %rd12947;
	add.s64 	%rd12949, %rd12904, %rd12929;
	add.s64 	%rd12950, %rd12949, %rd12948;
	max.u64 	%rd12951, %rd12904, %rd12949;
	setp.gt.u64 	%p1573, %rd12951, %rd12950;
	selp.u64 	%rd12952, 1, 0, %p1573;
	add.s64 	%rd12953, %rd12944, %rd12909;
	add.s64 	%rd12954, %rd12953, %rd12945;
	add.s64 	%rd12955, %rd12954, %rd12952;
	and.b64  	%rd12956, %rd81, 4294967295;
	shr.u64 	%rd12957, %rd81, 32;
	mul.lo.s64 	%rd12958, %rd166, %rd12956;
	mul.lo.s64 	%rd12959, %rd165, %rd12956;
	mul.lo.s64 	%rd12960, %rd166, %rd12957;
	shr.u64 	%rd12961, %rd12958, 32;
	and.b64  	%rd12962, %rd12959, 4294967295;
	add.s64 	%rd12963, %rd12961, %rd12962;
	and.b64  	%rd12964, %rd12960, 4294967295;
	add.s64 	%rd12965, %rd12963, %rd12964;
	shr.u64 	%rd12966, %rd12959, 32;
	mad.lo.s64 	%rd12967, %rd165, %rd12957, %rd12966;
	shr.u64 	%rd12968, %rd12960, 32;
	add.s64 	%rd12969, %rd12967, %rd12968;
	shr.u64 	%rd12970, %rd12965, 32;
	shl.b64 	%rd12971, %rd12965, 32;
	and.b64  	%rd12972, %rd12958, 4294967295;
	or.b64  	%rd12973, %rd12971, %rd12972;
	add.s64 	%rd12974, %rd12950, %rd12973;
	setp.lt.u64 	%p1574, %rd12974, %rd12950;
	selp.u64 	%rd12975, 1, 0, %p1574;
	add.s64 	%rd12976, %rd12969, %rd12955;
	add.s64 	%rd12977, %rd12976, %rd12970;
	add.s64 	%rd12978, %rd12977, %rd12975;
	mul.lo.s64 	%rd12979, %rd11, %rd12788;
	mul.lo.s64 	%rd12980, %rd12, %rd12979;
	mul.hi.u64 	%rd12981, %rd12, %rd12979;
	add.cc.s64 	%rd12982, %rd12980, %rd12788;
	addc.cc.s64 	%rd12983, %rd12981, 0;
	mul.lo.s64 	%rd12984, %rd13, %rd12979;
	mul.hi.u64 	%rd12985, %rd13, %rd12979;
	mov.b64 	%rd12986, 0;
	add.cc.s64 	%rd12987, %rd12983, %rd12859;
	addc.cc.s64 	%rd12988, %rd12986, 0;
	add.cc.s64 	%rd12989, %rd12987, %rd12984;
	addc.cc.s64 	%rd12990, %rd12988, %rd12985;
	mul.lo.s64 	%rd12991, %rd14, %rd12979;
	mul.hi.u64 	%rd12992, %rd14, %rd12979;
	add.cc.s64 	%rd12993, %rd12990, %rd12928;
	addc.cc.s64 	%rd12994, %rd12986, 0;
	add.cc.s64 	%rd12995, %rd12993, %rd12991;
	addc.cc.s64 	%rd12996, %rd12994, %rd12992;
	mul.lo.s64 	%rd12997, %rd15, %rd12979;
	mul.hi.u64 	%rd12998, %rd15, %rd12979;
	add.cc.s64 	%rd12999, %rd12996, %rd12974;
	addc.cc.s64 	%rd13000, %rd12986, 0;
	add.cc.s64 	%rd13001, %rd12999, %rd12997;
	addc.cc.s64 	%rd13002, %rd13000, %rd12998;
	add.s64 	%rd13003, %rd12789, %rd13002;
	setp.lt.u64 	%p1575, %rd13003, %rd12789;
	selp.u64 	%rd13004, 1, 0, %p1575;
	add.s64 	%rd13005, %rd12863, %rd13004;
	setp.lt.u64 	%p1576, %rd13005, %rd12863;
	selp.u64 	%rd13006, 1, 0, %p1576;
	add.s64 	%rd13007, %rd12932, %rd13006;
	setp.lt.u64 	%p1577, %rd13007, %rd12932;
	selp.u64 	%rd13008, 1, 0, %p1577;
	add.s64 	%rd13009, %rd12978, %rd13008;
	mul.lo.s64 	%rd13010, %rd11, %rd12989;
	mul.lo.s64 	%rd13011, %rd12, %rd13010;
	mul.hi.u64 	%rd13012, %rd12, %rd13010;
	add.cc.s64 	%rd13013, %rd13011, %rd12989;
	addc.cc.s64 	%rd13014, %rd13012, 0;
	mul.lo.s64 	%rd13015, %rd13, %rd13010;
	mul.hi.u64 	%rd13016, %rd13, %rd13010;
	add.cc.s64 	%rd13017, %rd13014, %rd12995;
	addc.cc.s64 	%rd13018, %rd12986, 0;
	add.cc.s64 	%rd13019, %rd13017, %rd13015;
	addc.cc.s64 	%rd13020, %rd13018, %rd13016;
	mul.lo.s64 	%rd13021, %rd14, %rd13010;
	mul.hi.u64 	%rd13022, %rd14, %rd13010;
	add.cc.s64 	%rd13023, %rd13020, %rd13001;
	addc.cc.s64 	%rd13024, %rd12986, 0;
	add.cc.s64 	%rd13025, %rd13023, %rd13021;
	addc.cc.s64 	%rd13026, %rd13024, %rd13022;
	mul.lo.s64 	%rd13027, %rd15, %rd13010;
	mul.hi.u64 	%rd13028, %rd15, %rd13010;
	add.cc.s64 	%rd13029, %rd13026, %rd13003;
	addc.cc.s64 	%rd13030, %rd12986, 0;
	add.cc.s64 	%rd13031, %rd13029, %rd13027;
	addc.cc.s64 	%rd13032, %rd13030, %rd13028;
	add.s64 	%rd13033, %rd13005, %rd13032;
	setp.lt.u64 	%p1578, %rd13033, %rd13005;
	selp.u64 	%rd13034, 1, 0, %p1578;
	add.s64 	%rd13035, %rd13007, %rd13034;
	setp.lt.u64 	%p1579, %rd13035, %rd13007;
	selp.u64 	%rd13036, 1, 0, %p1579;
	add.s64 	%rd13037, %rd13009, %rd13036;
	mul.lo.s64 	%rd13038, %rd11, %rd13019;
	mul.lo.s64 	%rd13039, %rd12, %rd13038;
	mul.hi.u64 	%rd13040, %rd12, %rd13038;
	add.cc.s64 	%rd13041, %rd13039, %rd13019;
	addc.cc.s64 	%rd13042, %rd13040, 0;
	mul.lo.s64 	%rd13043, %rd13, %rd13038;
	mul.hi.u64 	%rd13044, %rd13, %rd13038;
	add.cc.s64 	%rd13045, %rd13042, %rd13025;
	addc.cc.s64 	%rd13046, %rd12986, 0;
	add.cc.s64 	%rd13047, %rd13045, %rd13043;
	addc.cc.s64 	%rd13048, %rd13046, %rd13044;
	mul.lo.s64 	%rd13049, %rd14, %rd13038;
	mul.hi.u64 	%rd13050, %rd14, %rd13038;
	add.cc.s64 	%rd13051, %rd13048, %rd13031;
	addc.cc.s64 	%rd13052, %rd12986, 0;
	add.cc.s64 	%rd13053, %rd13051, %rd13049;
	addc.cc.s64 	%rd13054, %rd13052, %rd13050;
	mul.lo.s64 	%rd13055, %rd15, %rd13038;
	mul.hi.u64 	%rd13056, %rd15, %rd13038;
	add.cc.s64 	%rd13057, %rd13054, %rd13033;
	addc.cc.s64 	%rd13058, %rd12986, 0;
	add.cc.s64 	%rd13059, %rd13057, %rd13055;
	addc.cc.s64 	%rd13060, %rd13058, %rd13056;
	add.s64 	%rd13061, %rd13035, %rd13060;
	setp.lt.u64 	%p1580, %rd13061, %rd13035;
	selp.u64 	%rd13062, 1, 0, %p1580;
	add.s64 	%rd13063, %rd13037, %rd13062;
	mul.lo.s64 	%rd13064, %rd11, %rd13047;
	mul.lo.s64 	%rd13065, %rd12, %rd13064;
	mul.hi.u64 	%rd13066, %rd12, %rd13064;
	add.cc.s64 	%rd13067, %rd13065, %rd13047;
	addc.cc.s64 	%rd13068, %rd13066, 0;
	mul.lo.s64 	%rd13069, %rd13, %rd13064;
	mul.hi.u64 	%rd13070, %rd13, %rd13064;
	add.cc.s64 	%rd13071, %rd13068, %rd13053;
	addc.cc.s64 	%rd13072, %rd12986, 0;
	add.cc.s64 	%rd173, %rd13071, %rd13069;
	addc.cc.s64 	%rd13073, %rd13072, %rd13070;
	mul.lo.s64 	%rd13074, %rd14, %rd13064;
	mul.hi.u64 	%rd13075, %rd14, %rd13064;
	add.cc.s64 	%rd13076, %rd13073, %rd13059;
	addc.cc.s64 	%rd13077, %rd12986, 0;
	add.cc.s64 	%rd174, %rd13076, %rd13074;
	addc.cc.s64 	%rd13078, %rd13077, %rd13075;
	mul.lo.s64 	%rd13079, %rd15, %rd13064;
	mul.hi.u64 	%rd13080, %rd15, %rd13064;
	add.cc.s64 	%rd13081, %rd13078, %rd13061;
	addc.cc.s64 	%rd13082, %rd12986, 0;
	add.cc.s64 	%rd175, %rd13081, %rd13079;
	addc.cc.s64 	%rd13083, %rd13082, %rd13080;
	add.s64 	%rd22939, %rd13063, %rd13083;
	setp.gt.u64 	%p1581, %rd22939, %rd15;
	@%p1581 bra 	$L__BB1_65;
	setp.lt.u64 	%p1582, %rd22939, %rd15;
	mov.u64 	%rd22940, %rd175;
	mov.u64 	%rd22941, %rd174;
	mov.u64 	%rd22942, %rd173;
	@%p1582 bra 	$L__BB1_66;
	setp.lt.u64 	%p1583, %rd14, %rd175;
	@%p1583 bra 	$L__BB1_65;
	setp.gt.u64 	%p1584, %rd14, %rd175;
	mov.u64 	%rd22940, %rd175;
	mov.u64 	%rd22941, %rd174;
	mov.u64 	%rd22942, %rd173;
	@%p1584 bra 	$L__BB1_66;
	setp.lt.u64 	%p1585, %rd13, %rd174;
	@%p1585 bra 	$L__BB1_65;
	setp.gt.u64 	%p1586, %rd13, %rd174;
	setp.gt.u64 	%p1587, %rd12, %rd173;
	or.pred  	%p1588, %p1586, %p1587;
	mov.u64 	%rd22940, %rd175;
	mov.u64 	%rd22941, %rd174;
	mov.u64 	%rd22942, %rd173;
	@%p1588 bra 	$L__BB1_66;
$L__BB1_65:
	sub.s64 	%rd22942, %rd173, %rd12;
	setp.lt.u64 	%p1589, %rd173, %rd12;
	selp.u64 	%rd13084, 1, 0, %p1589;
	add.s64 	%rd13085, %rd13, %rd13084;
	sub.s64 	%rd22941, %rd174, %rd13085;
	setp.lt.u64 	%p1590, %rd174, %rd13085;
	selp.u64 	%rd13086, 1, 0, %p1590;
	add.s64 	%rd13087, %rd14, %rd13086;
	sub.s64 	%rd22940, %rd175, %rd13087;
	setp.lt.u64 	%p1591, %rd175, %rd13087;
	selp.u64 	%rd13088, 1, 0, %p1591;
	add.s64 	%rd13089, %rd15, %rd13088;
	sub.s64 	%rd22939, %rd22939, %rd13089;
$L__BB1_66:
	mul.lo.s64 	%rd13090, %rd140, %rd117;
	mul.lo.s64 	%rd13091, %rd139, %rd117;
	mul.lo.s64 	%rd13092, %rd140, %rd118;
	shr.u64 	%rd13093, %rd13090, 32;
	and.b64  	%rd13094, %rd13091, 4294967295;
	add.s64 	%rd13095, %rd13093, %rd13094;
	and.b64  	%rd13096, %rd13092, 4294967295;
	add.s64 	%rd13097, %rd13095, %rd13096;
	shr.u64 	%rd13098, %rd13091, 32;
	mad.lo.s64 	%rd13099, %rd139, %rd118, %rd13098;
	shr.u64 	%rd13100, %rd13092, 32;
	add.s64 	%rd13101, %rd13099, %rd13100;
	shr.u64 	%rd13102, %rd13097, 32;
	shl.b64 	%rd13103, %rd13097, 32;
	and.b64  	%rd13104, %rd13090, 4294967295;
	or.b64  	%rd13105, %rd13103, %rd13104;
	add.s64 	%rd13106, %rd13101, %rd13102;
	mul.lo.s64 	%rd13107, %rd142, %rd117;
	mul.lo.s64 	%rd13108, %rd141, %rd117;
	mul.lo.s64 	%rd13109, %rd142, %rd118;
	shr.u64 	%rd13110, %rd13107, 32;
	and.b64  	%rd13111, %rd13108, 4294967295;
	add.s64 	%rd13112, %rd13110, %rd13111;
	and.b64  	%rd13113, %rd13109, 4294967295;
	add.s64 	%rd13114, %rd13112, %rd13113;
	shr.u64 	%rd13115, %rd13108, 32;
	mad.lo.s64 	%rd13116, %rd141, %rd118, %rd13115;
	shr.u64 	%rd13117, %rd13109, 32;
	add.s64 	%rd13118, %rd13116, %rd13117;
	shr.u64 	%rd13119, %rd13114, 32;
	shl.b64 	%rd13120, %rd13114, 32;
	and.b64  	%rd13121, %rd13107, 4294967295;
	or.b64  	%rd13122, %rd13120, %rd13121;
	add.s64 	%rd13123, %rd13118, %rd13119;
	mul.lo.s64 	%rd13124, %rd144, %rd117;
	mul.lo.s64 	%rd13125, %rd143, %rd117;
	mul.lo.s64 	%rd13126, %rd144, %rd118;
	shr.u64 	%rd13127, %rd13124, 32;
	and.b64  	%rd13128, %rd13125, 4294967295;
	add.s64 	%rd13129, %rd13127, %rd13128;
	and.b64  	%rd13130, %rd13126, 4294967295;
	add.s64 	%rd13131, %rd13129, %rd13130;
	shr.u64 	%rd13132, %rd13125, 32;
	mad.lo.s64 	%rd13133, %rd143, %rd118, %rd13132;
	shr.u64 	%rd13134, %rd13126, 32;
	add.s64 	%rd13135, %rd13133, %rd13134;
	shr.u64 	%rd13136, %rd13131, 32;
	shl.b64 	%rd13137, %rd13131, 32;
	and.b64  	%rd13138, %rd13124, 4294967295;
	or.b64  	%rd13139, %rd13137, %rd13138;
	add.s64 	%rd13140, %rd13135, %rd13136;
	mul.lo.s64 	%rd13141, %rd146, %rd117;
	mul.lo.s64 	%rd13142, %rd145, %rd117;
	mul.lo.s64 	%rd13143, %rd146, %rd118;
	shr.u64 	%rd13144, %rd13141, 32;
	and.b64  	%rd13145, %rd13142, 4294967295;
	add.s64 	%rd13146, %rd13144, %rd13145;
	and.b64  	%rd13147, %rd13143, 4294967295;
	add.s64 	%rd13148, %rd13146, %rd13147;
	shr.u64 	%rd13149, %rd13142, 32;
	mad.lo.s64 	%rd13150, %rd145, %rd118, %rd13149;
	shr.u64 	%rd13151, %rd13143, 32;
	add.s64 	%rd13152, %rd13150, %rd13151;
	shr.u64 	%rd13153, %rd13148, 32;
	shl.b64 	%rd13154, %rd13148, 32;
	and.b64  	%rd13155, %rd13141, 4294967295;
	or.b64  	%rd13156, %rd13154, %rd13155;
	add.s64 	%rd13157, %rd13152, %rd13153;
	mul.lo.s64 	%rd13158, %rd140, %rd120;
	mul.lo.s64 	%rd13159, %rd139, %rd120;
	mul.lo.s64 	%rd13160, %rd140, %rd119;
	shr.u64 	%rd13161, %rd13158, 32;
	and.b64  	%rd13162, %rd13159, 4294967295;
	add.s64 	%rd13163, %rd13161, %rd13162;
	and.b64  	%rd13164, %rd13160, 4294967295;
	add.s64 	%rd13165, %rd13163, %rd13164;
	shr.u64 	%rd13166, %rd13159, 32;
	mad.lo.s64 	%rd13167, %rd139, %rd119, %rd13166;
	shr.u64 	%rd13168, %rd13160, 32;
	add.s64 	%rd13169, %rd13167, %rd13168;
	shr.u64 	%rd13170, %rd13165, 32;
	shl.b64 	%rd13171, %rd13165, 32;
	and.b64  	%rd13172, %rd13158, 4294967295;
	or.b64  	%rd13173, %rd13171, %rd13172;
	add.s64 	%rd13174, %rd13122, %rd13173;
	setp.lt.u64 	%p1592, %rd13174, %rd13122;
	selp.u64 	%rd13175, 1, 0, %p1592;
	add.s64 	%rd13176, %rd13169, %rd13123;
	add.s64 	%rd13177, %rd13176, %rd13170;
	add.s64 	%rd13178, %rd13177, %rd13175;
	mul.lo.s64 	%rd13179, %rd142, %rd120;
	mul.lo.s64 	%rd13180, %rd141, %rd120;
	mul.lo.s64 	%rd13181, %rd142, %rd119;
	shr.u64 	%rd13182, %rd13179, 32;
	and.b64  	%rd13183, %rd13180, 4294967295;
	add.s64 	%rd13184, %rd13182, %rd13183;
	and.b64  	%rd13185, %rd13181, 4294967295;
	add.s64 	%rd13186, %rd13184, %rd13185;
	shr.u64 	%rd13187, %rd13180, 32;
	mad.lo.s64 	%rd13188, %rd141, %rd119, %rd13187;
	shr.u64 	%rd13189, %rd13181, 32;
	add.s64 	%rd13190, %rd13188, %rd13189;
	shr.u64 	%rd13191, %rd13186, 32;
	shl.b64 	%rd13192, %rd13186, 32;
	and.b64  	%rd13193, %rd13179, 4294967295;
	or.b64  	%rd13194, %rd13192, %rd13193;
	add.s64 	%rd13195, %rd13139, %rd13175;
	add.s64 	%rd13196, %rd13195, %rd13194;
	max.u64 	%rd13197, %rd13139, %rd13195;
	setp.gt.u64 	%p1593, %rd13197, %rd13196;
	selp.u64 	%rd13198, 1, 0, %p1593;
	add.s64 	%rd13199, %rd13190, %rd13140;
	add.s64 	%rd13200, %rd13199, %rd13191;
	add.s64 	%rd13201, %rd13200, %rd13198;
	mul.lo.s64 	%rd13202, %rd144, %rd120;
	mul.lo.s64 	%rd13203, %rd143, %rd120;
	mul.lo.s64 	%rd13204, %rd144, %rd119;
	shr.u64 	%rd13205, %rd13202, 32;
	and.b64  	%rd13206, %rd13203, 4294967295;
	add.s64 	%rd13207, %rd13205, %rd13206;
	and.b64  	%rd13208, %rd13204, 4294967295;
	add.s64 	%rd13209, %rd13207, %rd13208;
	shr.u64 	%rd13210, %rd13203, 32;
	mad.lo.s64 	%rd13211, %rd143, %rd119, %rd13210;
	shr.u64 	%rd13212, %rd13204, 32;
	add.s64 	%rd13213, %rd13211, %rd13212;
	shr.u64 	%rd13214, %rd13209, 32;
	shl.b64 	%rd13215, %rd13209, 32;
	and.b64  	%rd13216, %rd13202, 4294967295;
	or.b64  	%rd13217, %rd13215, %rd13216;
	add.s64 	%rd13218, %rd13156, %rd13198;
	add.s64 	%rd13219, %rd13218, %rd13217;
	max.u64 	%rd13220, %rd13156, %rd13218;
	setp.gt.u64 	%p1594, %rd13220, %rd13219;
	selp.u64 	%rd13221, 1, 0, %p1594;
	add.s64 	%rd13222, %rd13213, %rd13157;
	add.s64 	%rd13223, %rd13222, %rd13214;
	add.s64 	%rd13224, %rd13223, %rd13221;
	mul.lo.s64 	%rd13225, %rd140, %rd122;
	mul.lo.s64 	%rd13226, %rd139, %rd122;
	mul.lo.s64 	%rd13227, %rd140, %rd121;
	shr.u64 	%rd13228, %rd13225, 32;
	and.b64  	%rd13229, %rd13226, 4294967295;
	add.s64 	%rd13230, %rd13228, %rd13229;
	and.b64  	%rd13231, %rd13227, 4294967295;
	add.s64 	%rd13232, %rd13230, %rd13231;
	shr.u64 	%rd13233, %rd13226, 32;
	mad.lo.s64 	%rd13234, %rd139, %rd121, %rd13233;
	shr.u64 	%rd13235, %rd13227, 32;
	add.s64 	%rd13236, %rd13234, %rd13235;
	shr.u64 	%rd13237, %rd13232, 32;
	shl.b64 	%rd13238, %rd13232, 32;
	and.b64  	%rd13239, %rd13225, 4294967295;
	or.b64  	%rd13240, %rd13238, %rd13239;
	add.s64 	%rd13241, %rd13196, %rd13240;
	setp.lt.u64 	%p1595, %rd13241, %rd13196;
	selp.u64 	%rd13242, 1, 0, %p1595;
	add.s64 	%rd13243, %rd13236, %rd13201;
	add.s64 	%rd13244, %rd13243, %rd13237;
	add.s64 	%rd13245, %rd13244, %rd13242;
	mul.lo.s64 	%rd13246, %rd142, %rd122;
	mul.lo.s64 	%rd13247, %rd141, %rd122;
	mul.lo.s64 	%rd13248, %rd142, %rd121;
	shr.u64 	%rd13249, %rd13246, 32;
	and.b64  	%rd13250, %rd13247, 4294967295;
	add.s64 	%rd13251, %rd13249, %rd13250;
	and.b64  	%rd13252, %rd13248, 4294967295;
	add.s64 	%rd13253, %rd13251, %rd13252;
	shr.u64 	%rd13254, %rd13247, 32;
	mad.lo.s64 	%rd13255, %rd141, %rd121, %rd13254;
	shr.u64 	%rd13256, %rd13248, 32;
	add.s64 	%rd13257, %rd13255, %rd13256;
	shr.u64 	%rd13258, %rd13253, 32;
	shl.b64 	%rd13259, %rd13253, 32;
	and.b64  	%rd13260, %rd13246, 4294967295;
	or.b64  	%rd13261, %rd13259, %rd13260;
	add.s64 	%rd13262, %rd13219, %rd13242;
	add.s64 	%rd13263, %rd13262, %rd13261;
	max.u64 	%rd13264, %rd13219, %rd13262;
	setp.gt.u64 	%p1596, %rd13264, %rd13263;
	selp.u64 	%rd13265, 1, 0, %p1596;
	add.s64 	%rd13266, %rd13257, %rd13224;
	add.s64 	%rd13267, %rd13266, %rd13258;
	add.s64 	%rd13268, %rd13267, %rd13265;
	mul.lo.s64 	%rd13269, %rd140, %rd124;
	mul.lo.s64 	%rd13270, %rd139, %rd124;
	mul.lo.s64 	%rd13271, %rd140, %rd123;
	shr.u64 	%rd13272, %rd13269, 32;
	and.b64  	%rd13273, %rd13270, 4294967295;
	add.s64 	%rd13274, %rd13272, %rd13273;
	and.b64  	%rd13275, %rd13271, 4294967295;
	add.s64 	%rd13276, %rd13274, %rd13275;
	shr.u64 	%rd13277, %rd13270, 32;
	mad.lo.s64 	%rd13278, %rd139, %rd123, %rd13277;
	shr.u64 	%rd13279, %rd13271, 32;
	add.s64 	%rd13280, %rd13278, %rd13279;
	shr.u64 	%rd13281, %rd13276, 32;
	shl.b64 	%rd13282, %rd13276, 32;
	and.b64  	%rd13283, %rd13269, 4294967295;
	or.b64  	%rd13284, %rd13282, %rd13283;
	add.s64 	%rd13285, %rd13263, %rd13284;
	setp.lt.u64 	%p1597, %rd13285, %rd13263;
	selp.u64 	%rd13286, 1, 0, %p1597;
	add.s64 	%rd13287, %rd13280, %rd13268;
	add.s64 	%rd13288, %rd13287, %rd13281;
	add.s64 	%rd13289, %rd13288, %rd13286;
	mul.lo.s64 	%rd13290, %rd11, %rd13105;
	mul.lo.s64 	%rd13291, %rd12, %rd13290;
	mul.hi.u64 	%rd13292, %rd12, %rd13290;
	add.cc.s64 	%rd13293, %rd13291, %rd13105;
	addc.cc.s64 	%rd13294, %rd13292, 0;
	mul.lo.s64 	%rd13295, %rd13, %rd13290;
	mul.hi.u64 	%rd13296, %rd13, %rd13290;
	mov.b64 	%rd13297, 0;
	add.cc.s64 	%rd13298, %rd13294, %rd13174;
	addc.cc.s64 	%rd13299, %rd13297, 0;
	add.cc.s64 	%rd13300, %rd13298, %rd13295;
	addc.cc.s64 	%rd13301, %rd13299, %rd13296;
	mul.lo.s64 	%rd13302, %rd14, %rd13290;
	mul.hi.u64 	%rd13303, %rd14, %rd13290;
	add.cc.s64 	%rd13304, %rd13301, %rd13241;
	addc.cc.s64 	%rd13305, %rd13297, 0;
	add.cc.s64 	%rd13306, %rd13304, %rd13302;
	addc.cc.s64 	%rd13307, %rd13305, %rd13303;
	mul.lo.s64 	%rd13308, %rd15, %rd13290;
	mul.hi.u64 	%rd13309, %rd15, %rd13290;
	add.cc.s64 	%rd13310, %rd13307, %rd13285;
	addc.cc.s64 	%rd13311, %rd13297, 0;
	add.cc.s64 	%rd13312, %rd13310, %rd13308;
	addc.cc.s64 	%rd13313, %rd13311, %rd13309;
	add.s64 	%rd13314, %rd13106, %rd13313;
	setp.lt.u64 	%p1598, %rd13314, %rd13106;
	selp.u64 	%rd13315, 1, 0, %p1598;
	add.s64 	%rd13316, %rd13178, %rd13315;
	setp.lt.u64 	%p1599, %rd13316, %rd13178;
	selp.u64 	%rd13317, 1, 0, %p1599;
	add.s64 	%rd13318, %rd13245, %rd13317;
	setp.lt.u64 	%p1600, %rd13318, %rd13245;
	selp.u64 	%rd13319, 1, 0, %p1600;
	add.s64 	%rd13320, %rd13289, %rd13319;
	mul.lo.s64 	%rd13321, %rd11, %rd13300;
	mul.lo.s64 	%rd13322, %rd12, %rd13321;
	mul.hi.u64 	%rd13323, %rd12, %rd13321;
	add.cc.s64 	%rd13324, %rd13322, %rd13300;
	addc.cc.s64 	%rd13325, %rd13323, 0;
	mul.lo.s64 	%rd13326, %rd13, %rd13321;
	mul.hi.u64 	%rd13327, %rd13, %rd13321;
	add.cc.s64 	%rd13328, %rd13325, %rd13306;
	addc.cc.s64 	%rd13329, %rd13297, 0;
	add.cc.s64 	%rd13330, %rd13328, %rd13326;
	addc.cc.s64 	%rd13331, %rd13329, %rd13327;
	mul.lo.s64 	%rd13332, %rd14, %rd13321;
	mul.hi.u64 	%rd13333, %rd14, %rd13321;
	add.cc.s64 	%rd13334, %rd13331, %rd13312;
	addc.cc.s64 	%rd13335, %rd13297, 0;
	add.cc.s64 	%rd13336, %rd13334, %rd13332;
	addc.cc.s64 	%rd13337, %rd13335, %rd13333;
	mul.lo.s64 	%rd13338, %rd15, %rd13321;
	mul.hi.u64 	%rd13339, %rd15, %rd13321;
	add.cc.s64 	%rd13340, %rd13337, %rd13314;
	addc.cc.s64 	%rd13341, %rd13297, 0;
	add.cc.s64 	%rd13342, %rd13340, %rd13338;
	addc.cc.s64 	%rd13343, %rd13341, %rd13339;
	add.s64 	%rd13344, %rd13316, %rd13343;
	setp.lt.u64 	%p1601, %rd13344, %rd13316;
	selp.u64 	%rd13345, 1, 0, %p1601;
	add.s64 	%rd13346, %rd13318, %rd13345;
	setp.lt.u64 	%p1602, %rd13346, %rd13318;
	selp.u64 	%rd13347, 1, 0, %p1602;
	add.s64 	%rd13348, %rd13320, %rd13347;
	mul.lo.s64 	%rd13349, %rd11, %rd13330;
	mul.lo.s64 	%rd13350, %rd12, %rd13349;
	mul.hi.u64 	%rd13351, %rd12, %rd13349;
	add.cc.s64 	%rd13352, %rd13350, %rd13330;
	addc.cc.s64 	%rd13353, %rd13351, 0;
	mul.lo.s64 	%rd13354, %rd13, %rd13349;
	mul.hi.u64 	%rd13355, %rd13, %rd13349;
	add.cc.s64 	%rd13356, %rd13353, %rd13336;
	addc.cc.s64 	%rd13357, %rd13297, 0;
	add.cc.s64 	%rd13358, %rd13356, %rd13354;
	addc.cc.s64 	%rd13359, %rd13357, %rd13355;
	mul.lo.s64 	%rd13360, %rd14, %rd13349;
	mul.hi.u64 	%rd13361, %rd14, %rd13349;
	add.cc.s64 	%rd13362, %rd13359, %rd13342;
	addc.cc.s64 	%rd13363, %rd13297, 0;
	add.cc.s64 	%rd13364, %rd13362, %rd13360;
	addc.cc.s64 	%rd13365, %rd13363, %rd13361;
	mul.lo.s64 	%rd13366, %rd15, %rd13349;
	mul.hi.u64 	%rd13367, %rd15, %rd13349;
	add.cc.s64 	%rd13368, %rd13365, %rd13344;
	addc.cc.s64 	%rd13369, %rd13297, 0;
	add.cc.s64 	%rd13370, %rd13368, %rd13366;
	addc.cc.s64 	%rd13371, %rd13369, %rd13367;
	add.s64 	%rd13372, %rd13346, %rd13371;
	setp.lt.u64 	%p1603, %rd13372, %rd13346;
	selp.u64 	%rd13373, 1, 0, %p1603;
	add.s64 	%rd13374, %rd13348, %rd13373;
	mul.lo.s64 	%rd13375, %rd11, %rd13358;
	mul.lo.s64 	%rd13376, %rd12, %rd13375;
	mul.hi.u64 	%rd13377, %rd12, %rd13375;
	add.cc.s64 	%rd13378, %rd13376, %rd13358;
	addc.cc.s64 	%rd13379, %rd13377, 0;
	mul.lo.s64 	%rd13380, %rd13, %rd13375;
	mul.hi.u64 	%rd13381, %rd13, %rd13375;
	add.cc.s64 	%rd13382, %rd13379, %rd13364;
	addc.cc.s64 	%rd13383, %rd13297, 0;
	add.cc.s64 	%rd185, %rd13382, %rd13380;
	addc.cc.s64 	%rd13384, %rd13383, %rd13381;
	mul.lo.s64 	%rd13385, %rd14, %rd13375;
	mul.hi.u64 	%rd13386, %rd14, %rd13375;
	add.cc.s64 	%rd13387, %rd13384, %rd13370;
	addc.cc.s64 	%rd13388, %rd13297, 0;
	add.cc.s64 	%rd186, %rd13387, %rd13385;
	addc.cc.s64 	%rd13389, %rd13388, %rd13386;
	mul.lo.s64 	%rd13390, %rd15, %rd13375;
	mul.hi.u64 	%rd13391, %rd15, %rd13375;
	add.cc.s64 	%rd13392, %rd13389, %rd13372;
	addc.cc.s64 	%rd13393, %rd13297, 0;
	add.cc.s64 	%rd187, %rd13392, %rd13390;
	addc.cc.s64 	%rd13394, %rd13393, %rd13391;
	add.s64 	%rd22943, %rd13374, %rd13394;
	setp.gt.u64 	%p1604, %rd22943, %rd15;
	@%p1604 bra 	$L__BB1_72;
	setp.lt.u64 	%p1605, %rd22943, %rd15;
	mov.u64 	%rd22944, %rd187;
	mov.u64 	%rd22945, %rd186;
	mov.u64 	%rd22946, %rd185;
	@%p1605 bra 	$L__BB1_73;
	setp.lt.u64 	%p1606, %rd14, %rd187;
	@%p1606 bra 	$L__BB1_72;
	setp.gt.u64 	%p1607, %rd14, %rd187;
	mov.u64 	%rd22944, %rd187;
	mov.u64 	%rd22945, %rd186;
	mov.u64 	%rd22946, %rd185;
	@%p1607 bra 	$L__BB1_73;
	setp.lt.u64 	%p1608, %rd13, %rd186;
	@%p1608 bra 	$L__BB1_72;
	setp.gt.u64 	%p1609, %rd13, %rd186;
	setp.gt.u64 	%p1610, %rd12, %rd185;
	or.pred  	%p1611, %p1609, %p1610;
	mov.u64 	%rd22944, %rd187;
	mov.u64 	%rd22945, %rd186;
	mov.u64 	%rd22946, %rd185;
	@%p1611 bra 	$L__BB1_73;
$L__BB1_72:
	sub.s64 	%rd22946, %rd185, %rd12;
	setp.lt.u64 	%p1612, %rd185, %rd12;
	selp.u64 	%rd13395, 1, 0, %p1612;
	add.s64 	%rd13396, %rd13, %rd13395;
	sub.s64 	%rd22945, %rd186, %rd13396;
	setp.lt.u64 	%p1613, %rd186, %rd13396;
	selp.u64 	%rd13397, 1, 0, %p1613;
	add.s64 	%rd13398, %rd14, %rd13397;
	sub.s64 	%rd22944, %rd187, %rd13398;
	setp.lt.u64 	%p1614, %rd187, %rd13398;
	selp.u64 	%rd13399, 1, 0, %p1614;
	add.s64 	%rd13400, %rd15, %rd13399;
	sub.s64 	%rd22943, %rd22943, %rd13400;
$L__BB1_73:
	and.b64  	%rd197, %rd92, 4294967295;
	shr.u64 	%rd198, %rd92, 32;
	shr.u64 	%rd13401, %rd22946, 32;
	and.b64  	%rd13402, %rd22946, 4294967295;
	mul.lo.s64 	%rd13403, %rd13402, %rd197;
	mul.lo.s64 	%rd13404, %rd13401, %rd197;
	mul.lo.s64 	%rd13405, %rd13402, %rd198;
	shr.u64 	%rd13406, %rd13403, 32;
	and.b64  	%rd13407, %rd13404, 4294967295;
	add.s64 	%rd13408, %rd13406, %rd13407;
	and.b64  	%rd13409, %rd13405, 4294967295;
	add.s64 	%rd13410, %rd13408, %rd13409;
	shr.u64 	%rd13411, %rd13404, 32;
	mad.lo.s64 	%rd13412, %rd13401, %rd198, %rd13411;
	shr.u64 	%rd13413, %rd13405, 32;
	add.s64 	%rd13414, %rd13412, %rd13413;
	shr.u64 	%rd13415, %rd13410, 32;
	shl.b64 	%rd13416, %rd13410, 32;
	and.b64  	%rd13417, %rd13403, 4294967295;
	or.b64  	%rd13418, %rd13416, %rd13417;
	add.s64 	%rd13419, %rd13414, %rd13415;
	shr.u64 	%rd13420, %rd22945, 32;
	and.b64  	%rd13421, %rd22945, 4294967295;
	mul.lo.s64 	%rd13422, %rd13421, %rd197;
	mul.lo.s64 	%rd13423, %rd13420, %rd197;
	mul.lo.s64 	%rd13424, %rd13421, %rd198;
	shr.u64 	%rd13425, %rd13422, 32;
	and.b64  	%rd13426, %rd13423, 4294967295;
	add.s64 	%rd13427, %rd13425, %rd13426;
	and.b64  	%rd13428, %rd13424, 4294967295;
	add.s64 	%rd13429, %rd13427, %rd13428;
	shr.u64 	%rd13430, %rd13423, 32;
	mad.lo.s64 	%rd13431, %rd13420, %rd198, %rd13430;
	shr.u64 	%rd13432, %rd13424, 32;
	add.s64 	%rd13433, %rd13431, %rd13432;
	shr.u64 	%rd13434, %rd13429, 32;
	shl.b64 	%rd13435, %rd13429, 32;
	and.b64  	%rd13436, %rd13422, 4294967295;
	or.b64  	%rd13437, %rd13435, %rd13436;
	add.s64 	%rd13438, %rd13433, %rd13434;
	shr.u64 	%rd13439, %rd22944, 32;
	and.b64  	%rd13440, %rd22944, 4294967295;
	mul.lo.s64 	%rd13441, %rd13440, %rd197;
	mul.lo.s64 	%rd13442, %rd13439, %rd197;
	mul.lo.s64 	%rd13443, %rd13440, %rd198;
	shr.u64 	%rd13444, %rd13441, 32;
	and.b64  	%rd13445, %rd13442, 4294967295;
	add.s64 	%rd13446, %rd13444, %rd13445;
	and.b64  	%rd13447, %rd13443, 4294967295;
	add.s64 	%rd13448, %rd13446, %rd13447;
	shr.u64 	%rd13449, %rd13442, 32;
	mad.lo.s64 	%rd13450, %rd13439, %rd198, %rd13449;
	shr.u64 	%rd13451, %rd13443, 32;
	add.s64 	%rd13452, %rd13450, %rd13451;
	shr.u64 	%rd13453, %rd13448, 32;
	shl.b64 	%rd13454, %rd13448, 32;
	and.b64  	%rd13455, %rd13441, 4294967295;
	or.b64  	%rd13456, %rd13454, %rd13455;
	add.s64 	%rd13457, %rd13452, %rd13453;
	shr.u64 	%rd13458, %rd22943, 32;
	and.b64  	%rd13459, %rd22943, 4294967295;
	mul.lo.s64 	%rd13460, %rd13459, %rd197;
	mul.lo.s64 	%rd13461, %rd13458, %rd197;
	mul.lo.s64 	%rd13462, %rd13459, %rd198;
	shr.u64 	%rd13463, %rd13460, 32;
	and.b64  	%rd13464, %rd13461, 4294967295;
	add.s64 	%rd13465, %rd13463, %rd13464;
	and.b64  	%rd13466, %rd13462, 4294967295;
	add.s64 	%rd13467, %rd13465, %rd13466;
	shr.u64 	%rd13468, %rd13461, 32;
	mad.lo.s64 	%rd13469, %rd13458, %rd198, %rd13468;
	shr.u64 	%rd13470, %rd13462, 32;
	add.s64 	%rd13471, %rd13469, %rd13470;
	shr.u64 	%rd13472, %rd13467, 32;
	shl.b64 	%rd13473, %rd13467, 32;
	and.b64  	%rd13474, %rd13460, 4294967295;
	or.b64  	%rd13475, %rd13473, %rd13474;
	add.s64 	%rd13476, %rd13471, %rd13472;
	and.b64  	%rd199, %rd91, 4294967295;
	shr.u64 	%rd200, %rd91, 32;
	mul.lo.s64 	%rd13477, %rd13402, %rd199;
	mul.lo.s64 	%rd13478, %rd13401, %rd199;
	mul.lo.s64 	%rd13479, %rd13402, %rd200;
	shr.u64 	%rd13480, %rd13477, 32;
	and.b64  	%rd13481, %rd13478, 4294967295;
	add.s64 	%rd13482, %rd13480, %rd13481;
	and.b64  	%rd13483, %rd13479, 4294967295;
	add.s64 	%rd13484, %rd13482, %rd13483;
	shr.u64 	%rd13485, %rd13478, 32;
	mad.lo.s64 	%rd13486, %rd13401, %rd200, %rd13485;
	shr.u64 	%rd13487, %rd13479, 32;
	add.s64 	%rd13488, %rd13486, %rd13487;
	shr.u64 	%rd13489, %rd13484, 32;
	shl.b64 	%rd13490, %rd13484, 32;
	and.b64  	%rd13491, %rd13477, 4294967295;
	or.b64  	%rd13492, %rd13490, %rd13491;
	add.s64 	%rd13493, %rd13437, %rd13492;
	setp.lt.u64 	%p1615, %rd13493, %rd13437;
	selp.u64 	%rd13494, 1, 0, %p1615;
	add.s64 	%rd13495, %rd13488, %rd13438;
	add.s64 	%rd13496, %rd13495, %rd13489;
	add.s64 	%rd13497, %rd13496, %rd13494;
	mul.lo.s64 	%rd13498, %rd13421, %rd199;
	mul.lo.s64 	%rd13499, %rd13420, %rd199;
	mul.lo.s64 	%rd13500, %rd13421, %rd200;
	shr.u64 	%rd13501, %rd13498, 32;
	and.b64  	%rd13502, %rd13499, 4294967295;
	add.s64 	%rd13503, %rd13501, %rd13502;
	and.b64  	%rd13504, %rd13500, 4294967295;
	add.s64 	%rd13505, %rd13503, %rd13504;
	shr.u64 	%rd13506, %rd13499, 32;
	mad.lo.s64 	%rd13507, %rd13420, %rd200, %rd13506;
	shr.u64 	%rd13508, %rd13500, 32;
	add.s64 	%rd13509, %rd13507, %rd13508;
	shr.u64 	%rd13510, %rd13505, 32;
	shl.b64 	%rd13511, %rd13505, 32;
	and.b64  	%rd13512, %rd13498, 4294967295;
	or.b64  	%rd13513, %rd13511, %rd13512;
	add.s64 	%rd13514, %rd13456, %rd13494;
	add.s64 	%rd13515, %rd13514, %rd13513;
	max.u64 	%rd13516, %rd13456, %rd13514;
	setp.gt.u64 	%p1616, %rd13516, %rd13515;
	selp.u64 	%rd13517, 1, 0, %p1616;
	add.s64 	%rd13518, %rd13509, %rd13457;
	add.s64 	%rd13519, %rd13518, %rd13510;
	add.s64 	%rd13520, %rd13519, %rd13517;
	mul.lo.s64 	%rd13521, %rd13440, %rd199;
	mul.lo.s64 	%rd13522, %rd13439, %rd199;
	mul.lo.s64 	%rd13523, %rd13440, %rd200;
	shr.u64 	%rd13524, %rd13521, 32;
	and.b64  	%rd13525, %rd13522, 4294967295;
	add.s64 	%rd13526, %rd13524, %rd13525;
	and.b64  	%rd13527, %rd13523, 4294967295;
	add.s64 	%rd13528, %rd13526, %rd13527;
	shr.u64 	%rd13529, %rd13522, 32;
	mad.lo.s64 	%rd13530, %rd13439, %rd200, %rd13529;
	shr.u64 	%rd13531, %rd13523, 32;
	add.s64 	%rd13532, %rd13530, %rd13531;
	shr.u64 	%rd13533, %rd13528, 32;
	shl.b64 	%rd13534, %rd13528, 32;
	and.b64  	%rd13535, %rd13521, 4294967295;
	or.b64  	%rd13536, %rd13534, %rd13535;
	add.s64 	%rd13537, %rd13475, %rd13517;
	add.s64 	%rd13538, %rd13537, %rd13536;
	max.u64 	%rd13539, %rd13475, %rd13537;
	setp.gt.u64 	%p1617, %rd13539, %rd13538;
	selp.u64 	%rd13540, 1, 0, %p1617;
	add.s64 	%rd13541, %rd13532, %rd13476;
	add.s64 	%rd13542, %rd13541, %rd13533;
	add.s64 	%rd13543, %rd13542, %rd13540;
	and.b64  	%rd201, %rd90, 4294967295;
	shr.u64 	%rd202, %rd90, 32;
	mul.lo.s64 	%rd13544, %rd13402, %rd201;
	mul.lo.s64 	%rd13545, %rd13401, %rd201;
	mul.lo.s64 	%rd13546, %rd13402, %rd202;
	shr.u64 	%rd13547, %rd13544, 32;
	and.b64  	%rd13548, %rd13545, 4294967295;
	add.s64 	%rd13549, %rd13547, %rd13548;
	and.b64  	%rd13550, %rd13546, 4294967295;
	add.s64 	%rd13551, %rd13549, %rd13550;
	shr.u64 	%rd13552, %rd13545, 32;
	mad.lo.s64 	%rd13553, %rd13401, %rd202, %rd13552;
	shr.u64 	%rd13554, %rd13546, 32;
	add.s64 	%rd13555, %rd13553, %rd13554;
	shr.u64 	%rd13556, %rd13551, 32;
	shl.b64 	%rd13557, %rd13551, 32;
	and.b64  	%rd13558, %rd13544, 4294967295;
	or.b64  	%rd13559, %rd13557, %rd13558;
	add.s64 	%rd13560, %rd13515, %rd13559;
	setp.lt.u64 	%p1618, %rd13560, %rd13515;
	selp.u64 	%rd13561, 1, 0, %p1618;
	add.s64 	%rd13562, %rd13555, %rd13520;
	add.s64 	%rd13563, %rd13562, %rd13556;
	add.s64 	%rd13564, %rd13563, %rd13561;
	mul.lo.s64 	%rd13565, %rd13421, %rd201;
	mul.lo.s64 	%rd13566, %rd13420, %rd201;
	mul.lo.s64 	%rd13567, %rd13421, %rd202;
	shr.u64 	%rd13568, %rd13565, 32;
	and.b64  	%rd13569, %rd13566, 4294967295;
	add.s64 	%rd13570, %rd13568, %rd13569;
	and.b64  	%rd13571, %rd13567, 4294967295;
	add.s64 	%rd13572, %rd13570, %rd13571;
	shr.u64 	%rd13573, %rd13566, 32;
	mad.lo.s64 	%rd13574, %rd13420, %rd202, %rd13573;
	shr.u64 	%rd13575, %rd13567, 32;
	add.s64 	%rd13576, %rd13574, %rd13575;
	shr.u64 	%rd13577, %rd13572, 32;
	shl.b64 	%rd13578, %rd13572, 32;
	and.b64  	%rd13579, %rd13565, 4294967295;
	or.b64  	%rd13580, %rd13578, %rd13579;
	add.s64 	%rd13581, %rd13538, %rd13561;
	add.s64 	%rd13582, %rd13581, %rd13580;
	max.u64 	%rd13583, %rd13538, %rd13581;
	setp.gt.u64 	%p1619, %rd13583, %rd13582;
	selp.u64 	%rd13584, 1, 0, %p1619;
	add.s64 	%rd13585, %rd13576, %rd13543;
	add.s64 	%rd13586, %rd13585, %rd13577;
	add.s64 	%rd13587, %rd13586, %rd13584;
	and.b64  	%rd203, %rd89, 4294967295;
	shr.u64 	%rd204, %rd89, 32;
	mul.lo.s64 	%rd13588, %rd13402, %rd203;
	mul.lo.s64 	%rd13589, %rd13401, %rd203;
	mul.lo.s64 	%rd13590, %rd13402, %rd204;
	shr.u64 	%rd13591, %rd13588, 32;
	and.b64  	%rd13592, %rd13589, 4294967295;
	add.s64 	%rd13593, %rd13591, %rd13592;
	and.b64  	%rd13594, %rd13590, 4294967295;
	add.s64 	%rd13595, %rd13593, %rd13594;
	shr.u64 	%rd13596, %rd13589, 32;
	mad.lo.s64 	%rd13597, %rd13401, %rd204, %rd13596;
	shr.u64 	%rd13598, %rd13590, 32;
	add.s64 	%rd13599, %rd13597, %rd13598;
	shr.u64 	%rd13600, %rd13595, 32;
	shl.b64 	%rd13601, %rd13595, 32;
	and.b64  	%rd13602, %rd13588, 4294967295;
	or.b64  	%rd13603, %rd13601, %rd13602;
	add.s64 	%rd13604, %rd13582, %rd13603;
	setp.lt.u64 	%p1620, %rd13604, %rd13582;
	selp.u64 	%rd13605, 1, 0, %p1620;
	add.s64 	%rd13606, %rd13599, %rd13587;
	add.s64 	%rd13607, %rd13606, %rd13600;
	add.s64 	%rd13608, %rd13607, %rd13605;
	mul.lo.s64 	%rd13609, %rd11, %rd13418;
	mul.lo.s64 	%rd13610, %rd12, %rd13609;
	mul.hi.u64 	%rd13611, %rd12, %rd13609;
	add.cc.s64 	%rd13612, %rd13610, %rd13418;
	addc.cc.s64 	%rd13613, %rd13611, 0;
	mul.lo.s64 	%rd13614, %rd13, %rd13609;
	mul.hi.u64 	%rd13615, %rd13, %rd13609;
	mov.b64 	%rd13616, 0;
	add.cc.s64 	%rd13617, %rd13613, %rd13493;
	addc.cc.s64 	%rd13618, %rd13616, 0;
	add.cc.s64 	%rd13619, %rd13617, %rd13614;
	addc.cc.s64 	%rd13620, %rd13618, %rd13615;
	mul.lo.s64 	%rd13621, %rd14, %rd13609;
	mul.hi.u64 	%rd13622, %rd14, %rd13609;
	add.cc.s64 	%rd13623, %rd13620, %rd13560;
	addc.cc.s64 	%rd13624, %rd13616, 0;
	add.cc.s64 	%rd13625, %rd13623, %rd13621;
	addc.cc.s64 	%rd13626, %rd13624, %rd13622;
	mul.lo.s64 	%rd13627, %rd15, %rd13609;
	mul.hi.u64 	%rd13628, %rd15, %rd13609;
	add.cc.s64 	%rd13629, %rd13626, %rd13604;
	addc.cc.s64 	%rd13630, %rd13616, 0;
	add.cc.s64 	%rd13631, %rd13629, %rd13627;
	addc.cc.s64 	%rd13632, %rd13630, %rd13628;
	add.s64 	%rd13633, %rd13419, %rd13632;
	setp.lt.u64 	%p1621, %rd13633, %rd13419;
	selp.u64 	%rd13634, 1, 0, %p1621;
	add.s64 	%rd13635, %rd13497, %rd13634;
	setp.lt.u64 	%p1622, %rd13635, %rd13497;
	selp.u64 	%rd13636, 1, 0, %p1622;
	add.s64 	%rd13637, %rd13564, %rd13636;
	setp.lt.u64 	%p1623, %rd13637, %rd13564;
	selp.u64 	%rd13638, 1, 0, %p1623;
	add.s64 	%rd13639, %rd13608, %rd13638;
	mul.lo.s64 	%rd13640, %rd11, %rd13619;
	mul.lo.s64 	%rd13641, %rd12, %rd13640;
	mul.hi.u64 	%rd13642, %rd12, %rd13640;
	add.cc.s64 	%rd13643, %rd13641, %rd13619;
	addc.cc.s64 	%rd13644, %rd13642, 0;
	mul.lo.s64 	%rd13645, %rd13, %rd13640;
	mul.hi.u64 	%rd13646, %rd13, %rd13640;
	add.cc.s64 	%rd13647, %rd13644, %rd13625;
	addc.cc.s64 	%rd13648, %rd13616, 0;
	add.cc.s64 	%rd13649, %rd13647, %rd13645;
	addc.cc.s64 	%rd13650, %rd13648, %rd13646;
	mul.lo.s64 	%rd13651, %rd14, %rd13640;
	mul.hi.u64 	%rd13652, %rd14, %rd13640;
	add.cc.s64 	%rd13653, %rd13650, %rd13631;
	addc.cc.s64 	%rd13654, %rd13616, 0;
	add.cc.s64 	%rd13655, %rd13653, %rd13651;
	addc.cc.s64 	%rd13656, %rd13654, %rd13652;
	mul.lo.s64 	%rd13657, %rd15, %rd13640;
	mul.hi.u64 	%rd13658, %rd15, %rd13640;
	add.cc.s64 	%rd13659, %rd13656, %rd13633;
	addc.cc.s64 	%rd13660, %rd13616, 0;
	add.cc.s64 	%rd13661, %rd13659, %rd13657;
	addc.cc.s64 	%rd13662, %rd13660, %rd13658;
	add.s64 	%rd13663, %rd13635, %rd13662;
	setp.lt.u64 	%p1624, %rd13663, %rd13635;
	selp.u64 	%rd13664, 1, 0, %p1624;
	add.s64 	%rd13665, %rd13637, %rd13664;
	setp.lt.u64 	%p1625, %rd13665, %rd13637;
	selp.u64 	%rd13666, 1, 0, %p1625;
	add.s64 	%rd13667, %rd13639, %rd13666;
	mul.lo.s64 	%rd13668, %rd11, %rd13649;
	mul.lo.s64 	%rd13669, %rd12, %rd13668;
	mul.hi.u64 	%rd13670, %rd12, %rd13668;
	add.cc.s64 	%rd13671, %rd13669, %rd13649;
	addc.cc.s64 	%rd13672, %rd13670, 0;
	mul.lo.s64 	%rd13673, %rd13, %rd13668;
	mul.hi.u64 	%rd13674, %rd13, %rd13668;
	add.cc.s64 	%rd13675, %rd13672, %rd13655;
	addc.cc.s64 	%rd13676, %rd13616, 0;
	add.cc.s64 	%rd13677, %rd13675, %rd13673;
	addc.cc.s64 	%rd13678, %rd13676, %rd13674;
	mul.lo.s64 	%rd13679, %rd14, %rd13668;
	mul.hi.u64 	%rd13680, %rd14, %rd13668;
	add.cc.s64 	%rd13681, %rd13678, %rd13661;
	addc.cc.s64 	%rd13682, %rd13616, 0;
	add.cc.s64 	%rd13683, %rd13681, %rd13679;
	addc.cc.s64 	%rd13684, %rd13682, %rd13680;
	mul.lo.s64 	%rd13685, %rd15, %rd13668;
	mul.hi.u64 	%rd13686, %rd15, %rd13668;
	add.cc.s64 	%rd13687, %rd13684, %rd13663;
	addc.cc.s64 	%rd13688, %rd13616, 0;
	add.cc.s64 	%rd13689, %rd13687, %rd13685;
	addc.cc.s64 	%rd13690, %rd13688, %rd13686;
	add.s64 	%rd13691, %rd13665, %rd13690;
	setp.lt.u64 	%p1626, %rd13691, %rd13665;
	selp.u64 	%rd13692, 1, 0, %p1626;
	add.s64 	%rd13693, %rd13667, %rd13692;
	mul.lo.s64 	%rd13694, %rd11, %rd13677;
	mul.lo.s64 	%rd13695, %rd12, %rd13694;
	mul.hi.u64 	%rd13696, %rd12, %rd13694;
	add.cc.s64 	%rd13697, %rd13695, %rd13677;
	addc.cc.s64 	%rd13698, %rd13696, 0;
	mul.lo.s64 	%rd13699, %rd13, %rd13694;
	mul.hi.u64 	%rd13700, %rd13, %rd13694;
	add.cc.s64 	%rd13701, %rd13698, %rd13683;
	addc.cc.s64 	%rd13702, %rd13616, 0;
	add.cc.s64 	%rd205, %rd13701, %rd13699;
	addc.cc.s64 	%rd13703, %rd13702, %rd13700;
	mul.lo.s64 	%rd13704, %rd14, %rd13694;
	mul.hi.u64 	%rd13705, %rd14, %rd13694;
	add.cc.s64 	%rd13706, %rd13703, %rd13689;
	addc.cc.s64 	%rd13707, %rd13616, 0;
	add.cc.s64 	%rd206, %rd13706, %rd13704;
	addc.cc.s64 	%rd13708, %rd13707, %rd13705;
	mul.lo.s64 	%rd13709, %rd15, %rd13694;
	mul.hi.u64 	%rd13710, %rd15, %rd13694;
	add.cc.s64 	%rd13711, %rd13708, %rd13691;
	addc.cc.s64 	%rd13712, %rd13616, 0;
	add.cc.s64 	%rd207, %rd13711, %rd13709;
	addc.cc.s64 	%rd13713, %rd13712, %rd13710;
	add.s64 	%rd22947, %rd13693, %rd13713;
	setp.gt.u64 	%p1627, %rd22947, %rd15;
	@%p1627 bra 	$L__BB1_79;
	setp.lt.u64 	%p1628, %rd22947, %rd15;
	mov.u64 	%rd22948, %rd207;
	mov.u64 	%rd22949, %rd206;
	mov.u64 	%rd22950, %rd205;
	@%p1628 bra 	$L__BB1_80;
	setp.lt.u64 	%p1629, %rd14, %rd207;
	@%p1629 bra 	$L__BB1_79;
	setp.gt.u64 	%p1630, %rd14, %rd207;
	mov.u64 	%rd22948, %rd207;
	mov.u64 	%rd22949, %rd206;
	mov.u64 	%rd22950, %rd205;
	@%p1630 bra 	$L__BB1_80;
	setp.lt.u64 	%p1631, %rd13, %rd206;
	@%p1631 bra 	$L__BB1_79;
	setp.gt.u64 	%p1632, %rd13, %rd206;
	setp.gt.u64 	%p1633, %rd12, %rd205;
	or.pred  	%p1634, %p1632, %p1633;
	mov.u64 	%rd22948, %rd207;
	mov.u64 	%rd22949, %rd206;
	mov.u64 	%rd22950, %rd205;
	@%p1634 bra 	$L__BB1_80;
$L__BB1_79:
	sub.s64 	%rd22950, %rd205, %rd12;
	setp.lt.u64 	%p1635, %rd205, %rd12;
	selp.u64 	%rd13714, 1, 0, %p1635;
	add.s64 	%rd13715, %rd13, %rd13714;
	sub.s64 	%rd22949, %rd206, %rd13715;
	setp.lt.u64 	%p1636, %rd206, %rd13715;
	selp.u64 	%rd13716, 1, 0, %p1636;
	add.s64 	%rd13717, %rd14, %rd13716;
	sub.s64 	%rd22948, %rd207, %rd13717;
	setp.lt.u64 	%p1637, %rd207, %rd13717;
	selp.u64 	%rd13718, 1, 0, %p1637;
	add.s64 	%rd13719, %rd15, %rd13718;
	sub.s64 	%rd22947, %rd22947, %rd13719;
$L__BB1_80:
	mul.lo.s64 	%rd13720, %rd166, %rd97;
	mul.lo.s64 	%rd13721, %rd165, %rd97;
	mul.lo.s64 	%rd13722, %rd166, %rd98;
	shr.u64 	%rd13723, %rd13720, 32;
	and.b64  	%rd13724, %rd13721, 4294967295;
	add.s64 	%rd13725, %rd13723, %rd13724;
	and.b64  	%rd13726, %rd13722, 4294967295;
	add.s64 	%rd13727, %rd13725, %rd13726;
	shr.u64 	%rd13728, %rd13721, 32;
	mad.lo.s64 	%rd13729, %rd165, %rd98, %rd13728;
	shr.u64 	%rd13730, %rd13722, 32;
	add.s64 	%rd13731, %rd13729, %rd13730;
	shr.u64 	%rd13732, %rd13727, 32;
	shl.b64 	%rd13733, %rd13727, 32;
	and.b64  	%rd13734, %rd13720, 4294967295;
	or.b64  	%rd13735, %rd13733, %rd13734;
	add.s64 	%rd13736, %rd13731, %rd13732;
	mul.lo.s64 	%rd13737, %rd168, %rd97;
	mul.lo.s64 	%rd13738, %rd167, %rd97;
	mul.lo.s64 	%rd13739, %rd168, %rd98;
	shr.u64 	%rd13740, %rd13737, 32;
	and.b64  	%rd13741, %rd13738, 4294967295;
	add.s64 	%rd13742, %rd13740, %rd13741;
	and.b64  	%rd13743, %rd13739, 4294967295;
	add.s64 	%rd13744, %rd13742, %rd13743;
	shr.u64 	%rd13745, %rd13738, 32;
	mad.lo.s64 	%rd13746, %rd167, %rd98, %rd13745;
	shr.u64 	%rd13747, %rd13739, 32;
	add.s64 	%rd13748, %rd13746, %rd13747;
	shr.u64 	%rd13749, %rd13744, 32;
	shl.b64 	%rd13750, %rd13744, 32;
	and.b64  	%rd13751, %rd13737, 4294967295;
	or.b64  	%rd13752, %rd13750, %rd13751;
	add.s64 	%rd13753, %rd13748, %rd13749;
	mul.lo.s64 	%rd13754, %rd170, %rd97;
	mul.lo.s64 	%rd13755, %rd169, %rd97;
	mul.lo.s64 	%rd13756, %rd170, %rd98;
	shr.u64 	%rd13757, %rd13754, 32;
	and.b64  	%rd13758, %rd13755, 4294967295;
	add.s64 	%rd13759, %rd13757, %rd13758;
	and.b64  	%rd13760, %rd13756, 4294967295;
	add.s64 	%rd13761, %rd13759, %rd13760;
	shr.u64 	%rd13762, %rd13755, 32;
	mad.lo.s64 	%rd13763, %rd169, %rd98, %rd13762;
	shr.u64 	%rd13764, %rd13756, 32;
	add.s64 	%rd13765, %rd13763, %rd13764;
	shr.u64 	%rd13766, %rd13761, 32;
	shl.b64 	%rd13767, %rd13761, 32;
	and.b64  	%rd13768, %rd13754, 4294967295;
	or.b64  	%rd13769, %rd13767, %rd13768;
	add.s64 	%rd13770, %rd13765, %rd13766;
	mul.lo.s64 	%rd13771, %rd172, %rd97;
	mul.lo.s64 	%rd13772, %rd171, %rd97;
	mul.lo.s64 	%rd13773, %rd172, %rd98;
	shr.u64 	%rd13774, %rd13771, 32;
	and.b64  	%rd13775, %rd13772, 4294967295;
	add.s64 	%rd13776, %rd13774, %rd13775;
	and.b64  	%rd13777, %rd13773, 4294967295;
	add.s64 	%rd13778, %rd13776, %rd13777;
	shr.u64 	%rd13779, %rd13772, 32;
	mad.lo.s64 	%rd13780, %rd171, %rd98, %rd13779;
	shr.u64 	%rd13781, %rd13773, 32;
	add.s64 	%rd13782, %rd13780, %rd13781;
	shr.u64 	%rd13783, %rd13778, 32;
	shl.b64 	%rd13784, %rd13778, 32;
	and.b64  	%rd13785, %rd13771, 4294967295;
	or.b64  	%rd13786, %rd13784, %rd13785;
	add.s64 	%rd13787, %rd13782, %rd13783;
	mul.lo.s64 	%rd13788, %rd166, %rd100;
	mul.lo.s64 	%rd13789, %rd165, %rd100;
	mul.lo.s64 	%rd13790, %rd166, %rd99;
	shr.u64 	%rd13791, %rd13788, 32;
	and.b64  	%rd13792, %rd13789, 4294967295;
	add.s64 	%rd13793, %rd13791, %rd13792;
	and.b64  	%rd13794, %rd13790, 4294967295;
	add.s64 	%rd13795, %rd13793, %rd13794;
	shr.u64 	%rd13796, %rd13789, 32;
	mad.lo.s64 	%rd13797, %rd165, %rd99, %rd13796;
	shr.u64 	%rd13798, %rd13790, 32;
	add.s64 	%rd13799, %rd13797, %rd13798;
	shr.u64 	%rd13800, %rd13795, 32;
	shl.b64 	%rd13801, %rd13795, 32;
	and.b64  	%rd13802, %rd13788, 4294967295;
	or.b64  	%rd13803, %rd13801, %rd13802;
	add.s64 	%rd13804, %rd13752, %rd13803;
	setp.lt.u64 	%p1638, %rd13804, %rd13752;
	selp.u64 	%rd13805, 1, 0, %p1638;
	add.s64 	%rd13806, %rd13799, %rd13753;
	add.s64 	%rd13807, %rd13806, %rd13800;
	add.s64 	%rd13808, %rd13807, %rd13805;
	mul.lo.s64 	%rd13809, %rd168, %rd100;
	mul.lo.s64 	%rd13810, %rd167, %rd100;
	mul.lo.s64 	%rd13811, %rd168, %rd99;
	shr.u64 	%rd13812, %rd13809, 32;
	and.b64  	%rd13813, %rd13810, 4294967295;
	add.s64 	%rd13814, %rd13812, %rd13813;
	and.b64  	%rd13815, %rd13811, 4294967295;
	add.s64 	%rd13816, %rd13814, %rd13815;
	shr.u64 	%rd13817, %rd13810, 32;
	mad.lo.s64 	%rd13818, %rd167, %rd99, %rd13817;
	shr.u64 	%rd13819, %rd13811, 32;
	add.s64 	%rd13820, %rd13818, %rd13819;
	shr.u64 	%rd13821, %rd13816, 32;
	shl.b64 	%rd13822, %rd13816, 32;
	and.b64  	%rd13823, %rd13809, 4294967295;
	or.b64  	%rd13824, %rd13822, %rd13823;
	add.s64 	%rd13825, %rd13769, %rd13805;
	add.s64 	%rd13826, %rd13825, %rd13824;
	max.u64 	%rd13827, %rd13769, %rd13825;
	setp.gt.u64 	%p1639, %rd13827, %rd13826;
	selp.u64 	%rd13828, 1, 0, %p1639;
	add.s64 	%rd13829, %rd13820, %rd13770;
	add.s64 	%rd13830, %rd13829, %rd13821;
	add.s64 	%rd13831, %rd13830, %rd13828;
	mul.lo.s64 	%rd13832, %rd170, %rd100;
	mul.lo.s64 	%rd13833, %rd169, %rd100;
	mul.lo.s64 	%rd13834, %rd170, %rd99;
	shr.u64 	%rd13835, %rd13832, 32;
	and.b64  	%rd13836, %rd13833, 4294967295;
	add.s64 	%rd13837, %rd13835, %rd13836;
	and.b64  	%rd13838, %rd13834, 4294967295;
	add.s64 	%rd13839, %rd13837, %rd13838;
	shr.u64 	%rd13840, %rd13833, 32;
	mad.lo.s64 	%rd13841, %rd169, %rd99, %rd13840;
	shr.u64 	%rd13842, %rd13834, 32;
	add.s64 	%rd13843, %rd13841, %rd13842;
	shr.u64 	%rd13844, %rd13839, 32;
	shl.b64 	%rd13845, %rd13839, 32;
	and.b64  	%rd13846, %rd13832, 4294967295;
	or.b64  	%rd13847, %rd13845, %rd13846;
	add.s64 	%rd13848, %rd13786, %rd13828;
	add.s64 	%rd13849, %rd13848, %rd13847;
	max.u64 	%rd13850, %rd13786, %rd13848;
	setp.gt.u64 	%p1640, %rd13850, %rd13849;
	selp.u64 	%rd13851, 1, 0, %p1640;
	add.s64 	%rd13852, %rd13843, %rd13787;
	add.s64 	%rd13853, %rd13852, %rd13844;
	add.s64 	%rd13854, %rd13853, %rd13851;
	mul.lo.s64 	%rd13855, %rd166, %rd102;
	mul.lo.s64 	%rd13856, %rd165, %rd102;
	mul.lo.s64 	%rd13857, %rd166, %rd101;
	shr.u64 	%rd13858, %rd13855, 32;
	and.b64  	%rd13859, %rd13856, 4294967295;
	add.s64 	%rd13860, %rd13858, %rd13859;
	and.b64  	%rd13861, %rd13857, 4294967295;
	add.s64 	%rd13862, %rd13860, %rd13861;
	shr.u64 	%rd13863, %rd13856, 32;
	mad.lo.s64 	%rd13864, %rd165, %rd101, %rd13863;
	shr.u64 	%rd13865, %rd13857, 32;
	add.s64 	%rd13866, %rd13864, %rd13865;
	shr.u64 	%rd13867, %rd13862, 32;
	shl.b64 	%rd13868, %rd13862, 32;
	and.b64  	%rd13869, %rd13855, 4294967295;
	or.b64  	%rd13870, %rd13868, %rd13869;
	add.s64 	%rd13871, %rd13826, %rd13870;
	setp.lt.u64 	%p1641, %rd13871, %rd13826;
	selp.u64 	%rd13872, 1, 0, %p1641;
	add.s64 	%rd13873, %rd13866, %rd13831;
	add.s64 	%rd13874, %rd13873, %rd13867;
	add.s64 	%rd13875, %rd13874, %rd13872;
	mul.lo.s64 	%rd13876, %rd168, %rd102;
	mul.lo.s64 	%rd13877, %rd167, %rd102;
	mul.lo.s64 	%rd13878, %rd168, %rd101;
	shr.u64 	%rd13879, %rd13876, 32;
	and.b64  	%rd13880, %rd13877, 4294967295;
	add.s64 	%rd13881, %rd13879, %rd13880;
	and.b64  	%rd13882, %rd13878, 4294967295;
	add.s64 	%rd13883, %rd13881, %rd13882;
	shr.u64 	%rd13884, %rd13877, 32;
	mad.lo.s64 	%rd13885, %rd167, %rd101, %rd13884;
	shr.u64 	%rd13886, %rd13878, 32;
	add.s64 	%rd13887, %rd13885, %rd13886;
	shr.u64 	%rd13888, %rd13883, 32;
	shl.b64 	%rd13889, %rd13883, 32;
	and.b64  	%rd13890, %rd13876, 4294967295;
	or.b64  	%rd13891, %rd13889, %rd13890;
	add.s64 	%rd13892, %rd13849, %rd13872;
	add.s64 	%rd13893, %rd13892, %rd13891;
	max.u64 	%rd13894, %rd13849, %rd13892;
	setp.gt.u64 	%p1642, %rd13894, %rd13893;
	selp.u64 	%rd13895, 1, 0, %p1642;
	add.s64 	%rd13896, %rd13887, %rd13854;
	add.s64 	%rd13897, %rd13896, %rd13888;
	add.s64 	%rd13898, %rd13897, %rd13895;
	mul.lo.s64 	%rd13899, %rd166, %rd104;
	mul.lo.s64 	%rd13900, %rd165, %rd104;
	mul.lo.s64 	%rd13901, %rd166, %rd103;
	shr.u64 	%rd13902, %rd13899, 32;
	and.b64  	%rd13903, %rd13900, 4294967295;
	add.s64 	%rd13904, %rd13902, %rd13903;
	and.b64  	%rd13905, %rd13901, 4294967295;
	add.s64 	%rd13906, %rd13904, %rd13905;
	shr.u64 	%rd13907, %rd13900, 32;
	mad.lo.s64 	%rd13908, %rd165, %rd103, %rd13907;
	shr.u64 	%rd13909, %rd13901, 32;
	add.s64 	%rd13910, %rd13908, %rd13909;
	shr.u64 	%rd13911, %rd13906, 32;
	shl.b64 	%rd13912, %rd13906, 32;
	and.b64  	%rd13913, %rd13899, 4294967295;
	or.b64  	%rd13914, %rd13912, %rd13913;
	add.s64 	%rd13915, %rd13893, %rd13914;
	setp.lt.u64 	%p1643, %rd13915, %rd13893;
	selp.u64 	%rd13916, 1, 0, %p1643;
	add.s64 	%rd13917, %rd13910, %rd13898;
	add.s64 	%rd13918, %rd13917, %rd13911;
	add.s64 	%rd13919, %rd13918, %rd13916;
	mul.lo.s64 	%rd13920, %rd11, %rd13735;
	mul.lo.s64 	%rd13921, %rd12, %rd13920;
	mul.hi.u64 	%rd13922, %rd12, %rd13920;
	add.cc.s64 	%rd13923, %rd13921, %rd13735;
	addc.cc.s64 	%rd13924, %rd13922, 0;
	mul.lo.s64 	%rd13925, %rd13, %rd13920;
	mul.hi.u64 	%rd13926, %rd13, %rd13920;
	mov.b64 	%rd13927, 0;
	add.cc.s64 	%rd13928, %rd13924, %rd13804;
	addc.cc.s64 	%rd13929, %rd13927, 0;
	add.cc.s64 	%rd13930, %rd13928, %rd13925;
	addc.cc.s64 	%rd13931, %rd13929, %rd13926;
	mul.lo.s64 	%rd13932, %rd14, %rd13920;
	mul.hi.u64 	%rd13933, %rd14, %rd13920;
	add.cc.s64 	%rd13934, %rd13931, %rd13871;
	addc.cc.s64 	%rd13935, %rd13927, 0;
	add.cc.s64 	%rd13936, %rd13934, %rd13932;
	addc.cc.s64 	%rd13937, %rd13935, %rd13933;
	mul.lo.s64 	%rd13938, %rd15, %rd13920;
	mul.hi.u64 	%rd13939, %rd15, %rd13920;
	add.cc.s64 	%rd13940, %rd13937, %rd13915;
	addc.cc.s64 	%rd13941, %rd13927, 0;
	add.cc.s64 	%rd13942, %rd13940, %rd13938;
	addc.cc.s64 	%rd13943, %rd13941, %rd13939;
	add.s64 	%rd13944, %rd13736, %rd13943;
	setp.lt.u64 	%p1644, %rd13944, %rd13736;
	selp.u64 	%rd13945, 1, 0, %p1644;
	add.s64 	%rd13946, %rd13808, %rd13945;
	setp.lt.u64 	%p1645, %rd13946, %rd13808;
	selp.u64 	%rd13947, 1, 0, %p1645;
	add.s64 	%rd13948, %rd13875, %rd13947;
	setp.lt.u64 	%p1646, %rd13948, %rd13875;
	selp.u64 	%rd13949, 1, 0, %p1646;
	add.s64 	%rd13950, %rd13919, %rd13949;
	mul.lo.s64 	%rd13951, %rd11, %rd13930;
	mul.lo.s64 	%rd13952, %rd12, %rd13951;
	mul.hi.u64 	%rd13953, %rd12, %rd13951;
	add.cc.s64 	%rd13954, %rd13952, %rd13930;
	addc.cc.s64 	%rd13955, %rd13953, 0;
	mul.lo.s64 	%rd13956, %rd13, %rd13951;
	mul.hi.u64 	%rd13957, %rd13, %rd13951;
	add.cc.s64 	%rd13958, %rd13955, %rd13936;
	addc.cc.s64 	%rd13959, %rd13927, 0;
	add.cc.s64 	%rd13960, %rd13958, %rd13956;
	addc.cc.s64 	%rd13961, %rd13959, %rd13957;
	mul.lo.s64 	%rd13962, %rd14, %rd13951;
	mul.hi.u64 	%rd13963, %rd14, %rd13951;
	add.cc.s64 	%rd13964, %rd13961, %rd13942;
	addc.cc.s64 	%rd13965, %rd13927, 0;
	add.cc.s64 	%rd13966, %rd13964, %rd13962;
	addc.cc.s64 	%rd13967, %rd13965, %rd13963;
	mul.lo.s64 	%rd13968, %rd15, %rd13951;
	mul.hi.u64 	%rd13969, %rd15, %rd13951;
	add.cc.s64 	%rd13970, %rd13967, %rd13944;
	addc.cc.s64 	%rd13971, %rd13927, 0;
	add.cc.s64 	%rd13972, %rd13970, %rd13968;
	addc.cc.s64 	%rd13973, %rd13971, %rd13969;
	add.s64 	%rd13974, %rd13946, %rd13973;
	setp.lt.u64 	%p1647, %rd13974, %rd13946;
	selp.u64 	%rd13975, 1, 0, %p1647;
	add.s64 	%rd13976, %rd13948, %rd13975;
	setp.lt.u64 	%p1648, %rd13976, %rd13948;
	selp.u64 	%rd13977, 1, 0, %p1648;
	add.s64 	%rd13978, %rd13950, %rd13977;
	mul.lo.s64 	%rd13979, %rd11, %rd13960;
	mul.lo.s64 	%rd13980, %rd12, %rd13979;
	mul.hi.u64 	%rd13981, %rd12, %rd13979;
	add.cc.s64 	%rd13982, %rd13980, %rd13960;
	addc.cc.s64 	%rd13983, %rd13981, 0;
	mul.lo.s64 	%rd13984, %rd13, %rd13979;
	mul.hi.u64 	%rd13985, %rd13, %rd13979;
	add.cc.s64 	%rd13986, %rd13983, %rd13966;
	addc.cc.s64 	%rd13987, %rd13927, 0;
	add.cc.s64 	%rd13988, %rd13986, %rd13984;
	addc.cc.s64 	%rd13989, %rd13987, %rd13985;
	mul.lo.s64 	%rd13990, %rd14, %rd13979;
	mul.hi.u64 	%rd13991, %rd14, %rd13979;
	add.cc.s64 	%rd13992, %rd13989, %rd13972;
	addc.cc.s64 	%rd13993, %rd13927, 0;
	add.cc.s64 	%rd13994, %rd13992, %rd13990;
	addc.cc.s64 	%rd13995, %rd13993, %rd13991;
	mul.lo.s64 	%rd13996, %rd15, %rd13979;
	mul.hi.u64 	%rd13997, %rd15, %rd13979;
	add.cc.s64 	%rd13998, %rd13995, %rd13974;
	addc.cc.s64 	%rd13999, %rd13927, 0;
	add.cc.s64 	%rd14000, %rd13998, %rd13996;
	addc.cc.s64 	%rd14001, %rd13999, %rd13997;
	add.s64 	%rd14002, %rd13976, %rd14001;
	setp.lt.u64 	%p1649, %rd14002, %rd13976;
	selp.u64 	%rd14003, 1, 0, %p1649;
	add.s64 	%rd14004, %rd13978, %rd14003;
	mul.lo.s64 	%rd14005, %rd11, %rd13988;
	mul.lo.s64 	%rd14006, %rd12, %rd14005;
	mul.hi.u64 	%rd14007, %rd12, %rd14005;
	add.cc.s64 	%rd14008, %rd14006, %rd13988;
	addc.cc.s64 	%rd14009, %rd14007, 0;
	mul.lo.s64 	%rd14010, %rd13, %rd14005;
	mul.hi.u64 	%rd14011, %rd13, %rd14005;
	add.cc.s64 	%rd14012, %rd14009, %rd13994;
	addc.cc.s64 	%rd14013, %rd13927, 0;
	add.cc.s64 	%rd217, %rd14012, %rd14010;
	addc.cc.s64 	%rd14014, %rd14013, %rd14011;
	mul.lo.s64 	%rd14015, %rd14, %rd14005;
	mul.hi.u64 	%rd14016, %rd14, %rd14005;
	add.cc.s64 	%rd14017, %rd14014, %rd14000;
	addc.cc.s64 	%rd14018, %rd13927, 0;
	add.cc.s64 	%rd218, %rd14017, %rd14015;
	addc.cc.s64 	%rd14019, %rd14018, %rd14016;
	mul.lo.s64 	%rd14020, %rd15, %rd14005;
	mul.hi.u64 	%rd14021, %rd15, %rd14005;
	add.cc.s64 	%rd14022, %rd14019, %rd14002;
	addc.cc.s64 	%rd14023, %rd13927, 0;
	add.cc.s64 	%rd219, %rd14022, %rd14020;
	addc.cc.s64 	%rd14024, %rd14023, %rd14021;
	add.s64 	%rd22951, %rd14004, %rd14024;
	setp.gt.u64 	%p1650, %rd22951, %rd15;
	@%p1650 bra 	$L__BB1_86;
	setp.lt.u64 	%p1651, %rd22951, %rd15;
	mov.u64 	%rd22952, %rd219;
	mov.u64 	%rd22953, %rd218;
	mov.u64 	%rd22954, %rd217;
	@%p1651 bra 	$L__BB1_87;
	setp.lt.u64 	%p1652, %rd14, %rd219;
	@%p1652 bra 	$L__BB1_86;
	setp.gt.u64 	%p1653, %rd14, %rd219;
	mov.u64 	%rd22952, %rd219;
	mov.u64 	%rd22953, %rd218;
	mov.u64 	%rd22954, %rd217;
	@%p1653 bra 	$L__BB1_87;
	setp.lt.u64 	%p1654, %rd13, %rd218;
	@%p1654 bra 	$L__BB1_86;
	setp.gt.u64 	%p1655, %rd13, %rd218;
	setp.gt.u64 	%p1656, %rd12, %rd217;
	or.pred  	%p1657, %p1655, %p1656;
	mov.u64 	%rd22952, %rd219;
	mov.u64 	%rd22953, %rd218;
	mov.u64 	%rd22954, %rd217;
	@%p1657 bra 	$L__BB1_87;
$L__BB1_86:
	sub.s64 	%rd22954, %rd217, %rd12;
	setp.lt.u64 	%p1658, %rd217, %rd12;
	selp.u64 	%rd14025, 1, 0, %p1658;
	add.s64 	%rd14026, %rd13, %rd14025;
	sub.s64 	%rd22953, %rd218, %rd14026;
	setp.lt.u64 	%p1659, %rd218, %rd14026;
	selp.u64 	%rd14027, 1, 0, %p1659;
	add.s64 	%rd14028, %rd14, %rd14027;
	sub.s64 	%rd22952, %rd219, %rd14028;
	setp.lt.u64 	%p1660, %rd219, %rd14028;
	selp.u64 	%rd14029, 1, 0, %p1660;
	add.s64 	%rd14030, %rd15, %rd14029;
	sub.s64 	%rd22951, %rd22951, %rd14030;
$L__BB1_87:
	and.b64  	%rd14031, %rd80, 4294967295;
	shr.u64 	%rd14032, %rd80, 32;
	shr.u64 	%rd14033, %rd22954, 32;
	and.b64  	%rd14034, %rd22954, 4294967295;
	mul.lo.s64 	%rd14035, %rd14034, %rd14031;
	mul.lo.s64 	%rd14036, %rd14033, %rd14031;
	mul.lo.s64 	%rd14037, %rd14034, %rd14032;
	shr.u64 	%rd14038, %rd14035, 32;
	and.b64  	%rd14039, %rd14036, 4294967295;
	add.s64 	%rd14040, %rd14038, %rd14039;
	and.b64  	%rd14041, %rd14037, 4294967295;
	add.s64 	%rd14042, %rd14040, %rd14041;
	shr.u64 	%rd14043, %rd14036, 32;
	mad.lo.s64 	%rd14044, %rd14033, %rd14032, %rd14043;
	shr.u64 	%rd14045, %rd14037, 32;
	add.s64 	%rd14046, %rd14044, %rd14045;
	shr.u64 	%rd14047, %rd14042, 32;
	shl.b64 	%rd14048, %rd14042, 32;
	and.b64  	%rd14049, %rd14035, 4294967295;
	or.b64  	%rd14050, %rd14048, %rd14049;
	add.s64 	%rd14051, %rd14046, %rd14047;
	shr.u64 	%rd14052, %rd22953, 32;
	and.b64  	%rd14053, %rd22953, 4294967295;
	mul.lo.s64 	%rd14054, %rd14053, %rd14031;
	mul.lo.s64 	%rd14055, %rd14052, %rd14031;
	mul.lo.s64 	%rd14056, %rd14053, %rd14032;
	shr.u64 	%rd14057, %rd14054, 32;
	and.b64  	%rd14058, %rd14055, 4294967295;
	add.s64 	%rd14059, %rd14057, %rd14058;
	and.b64  	%rd14060, %rd14056, 4294967295;
	add.s64 	%rd14061, %rd14059, %rd14060;
	shr.u64 	%rd14062, %rd14055, 32;
	mad.lo.s64 	%rd14063, %rd14052, %rd14032, %rd14062;
	shr.u64 	%rd14064, %rd14056, 32;
	add.s64 	%rd14065, %rd14063, %rd14064;
	shr.u64 	%rd14066, %rd14061, 32;
	shl.b64 	%rd14067, %rd14061, 32;
	and.b64  	%rd14068, %rd14054, 4294967295;
	or.b64  	%rd14069, %rd14067, %rd14068;
	add.s64 	%rd14070, %rd14065, %rd14066;
	shr.u64 	%rd14071, %rd22952, 32;
	and.b64  	%rd14072, %rd22952, 4294967295;
	mul.lo.s64 	%rd14073, %rd14072, %rd14031;
	mul.lo.s64 	%rd14074, %rd14071, %rd14031;
	mul.lo.s64 	%rd14075, %rd14072, %rd14032;
	shr.u64 	%rd14076, %rd14073, 32;
	and.b64  	%rd14077, %rd14074, 4294967295;
	add.s64 	%rd14078, %rd14076, %rd14077;
	and.b64  	%rd14079, %rd14075, 4294967295;
	add.s64 	%rd14080, %rd14078, %rd14079;
	shr.u64 	%rd14081, %rd14074, 32;
	mad.lo.s64 	%rd14082, %rd14071, %rd14032, %rd14081;
	shr.u64 	%rd14083, %rd14075, 32;
	add.s64 	%rd14084, %rd14082, %rd14083;
	shr.u64 	%rd14085, %rd14080, 32;
	shl.b64 	%rd14086, %rd14080, 32;
	and.b64  	%rd14087, %rd14073, 4294967295;
	or.b64  	%rd14088, %rd14086, %rd14087;
	add.s64 	%rd14089, %rd14084, %rd14085;
	shr.u64 	%rd14090, %rd22951, 32;
	and.b64  	%rd14091, %rd22951, 4294967295;
	mul.lo.s64 	%rd14092, %rd14091, %rd14031;
	mul.lo.s64 	%rd14093, %rd14090, %rd14031;
	mul.lo.s64 	%rd14094, %rd14091, %rd14032;
	shr.u64 	%rd14095, %rd14092, 32;
	and.b64  	%rd14096, %rd14093, 4294967295;
	add.s64 	%rd14097, %rd14095, %rd14096;
	and.b64  	%rd14098, %rd14094, 4294967295;
	add.s64 	%rd14099, %rd14097, %rd14098;
	shr.u64 	%rd14100, %rd14093, 32;
	mad.lo.s64 	%rd14101, %rd14090, %rd14032, %rd14100;
	shr.u64 	%rd14102, %rd14094, 32;
	add.s64 	%rd14103, %rd14101, %rd14102;
	shr.u64 	%rd14104, %rd14099, 32;
	shl.b64 	%rd14105, %rd14099, 32;
	and.b64  	%rd14106, %rd14092, 4294967295;
	or.b64  	%rd14107, %rd14105, %rd14106;
	add.s64 	%rd14108, %rd14103, %rd14104;
	and.b64  	%rd14109, %rd79, 4294967295;
	shr.u64 	%rd14110, %rd79, 32;
	mul.lo.s64 	%rd14111, %rd14034, %rd14109;
	mul.lo.s64 	%rd14112, %rd14033, %rd14109;
	mul.lo.s64 	%rd14113, %rd14034, %rd14110;
	shr.u64 	%rd14114, %rd14111, 32;
	and.b64  	%rd14115, %rd14112, 4294967295;
	add.s64 	%rd14116, %rd14114, %rd14115;
	and.b64  	%rd14117, %rd14113, 4294967295;
	add.s64 	%rd14118, %rd14116, %rd14117;
	shr.u64 	%rd14119, %rd14112, 32;
	mad.lo.s64 	%rd14120, %rd14033, %rd14110, %rd14119;
	shr.u64 	%rd14121, %rd14113, 32;
	add.s64 	%rd14122, %rd14120, %rd14121;
	shr.u64 	%rd14123, %rd14118, 32;
	shl.b64 	%rd14124, %rd14118, 32;
	and.b64  	%rd14125, %rd14111, 4294967295;
	or.b64  	%rd14126, %rd14124, %rd14125;
	add.s64 	%rd14127, %rd14069, %rd14126;
	setp.lt.u64 	%p1661, %rd14127, %rd14069;
	selp.u64 	%rd14128, 1, 0, %p1661;
	add.s64 	%rd14129, %rd14122, %rd14070;
	add.s64 	%rd14130, %rd14129, %rd14123;
	add.s64 	%rd14131, %rd14130, %rd14128;
	mul.lo.s64 	%rd14132, %rd14053, %rd14109;
	mul.lo.s64 	%rd14133, %rd14052, %rd14109;
	mul.lo.s64 	%rd14134, %rd14053, %rd14110;
	shr.u64 	%rd14135, %rd14132, 32;
	and.b64  	%rd14136, %rd14133, 4294967295;
	add.s64 	%rd14137, %rd14135, %rd14136;
	and.b64  	%rd14138, %rd14134, 4294967295;
	add.s64 	%rd14139, %rd14137, %rd14138;
	shr.u64 	%rd14140, %rd14133, 32;
	mad.lo.s64 	%rd14141, %rd14052, %rd14110, %rd14140;
	shr.u64 	%rd14142, %rd14134, 32;
	add.s64 	%rd14143, %rd14141, %rd14142;
	shr.u64 	%rd14144, %rd14139, 32;
	shl.b64 	%rd14145, %rd14139, 32;
	and.b64  	%rd14146, %rd14132, 4294967295;
	or.b64  	%rd14147, %rd14145, %rd14146;
	add.s64 	%rd14148, %rd14088, %rd14128;
	add.s64 	%rd14149, %rd14148, %rd14147;
	max.u64 	%rd14150, %rd14088, %rd14148;
	setp.gt.u64 	%p1662, %rd14150, %rd14149;
	selp.u64 	%rd14151, 1, 0, %p1662;
	add.s64 	%rd14152, %rd14143, %rd14089;
	add.s64 	%rd14153, %rd14152, %rd14144;
	add.s64 	%rd14154, %rd14153, %rd14151;
	mul.lo.s64 	%rd14155, %rd14072, %rd14109;
	mul.lo.s64 	%rd14156, %rd14071, %rd14109;
	mul.lo.s64 	%rd14157, %rd14072, %rd14110;
	shr.u64 	%rd14158, %rd14155, 32;
	and.b64  	%rd14159, %rd14156, 4294967295;
	add.s64 	%rd14160, %rd14158, %rd14159;
	and.b64  	%rd14161, %rd14157, 4294967295;
	add.s64 	%rd14162, %rd14160, %rd14161;
	shr.u64 	%rd14163, %rd14156, 32;
	mad.lo.s64 	%rd14164, %rd14071, %rd14110, %rd14163;
	shr.u64 	%rd14165, %rd14157, 32;
	add.s64 	%rd14166, %rd14164, %rd14165;
	shr.u64 	%rd14167, %rd14162, 32;
	shl.b64 	%rd14168, %rd14162, 32;
	and.b64  	%rd14169, %rd14155, 4294967295;
	or.b64  	%rd14170, %rd14168, %rd14169;
	add.s64 	%rd14171, %rd14107, %rd14151;
	add.s64 	%rd14172, %rd14171, %rd14170;
	max.u64 	%rd14173, %rd14107, %rd14171;
	setp.gt.u64 	%p1663, %rd14173, %rd14172;
	selp.u64 	%rd14174, 1, 0, %p1663;
	add.s64 	%rd14175, %rd14166, %rd14108;
	add.s64 	%rd14176, %rd14175, %rd14167;
	add.s64 	%rd14177, %rd14176, %rd14174;
	and.b64  	%rd14178, %rd78, 4294967295;
	shr.u64 	%rd14179, %rd78, 32;
	mul.lo.s64 	%rd14180, %rd14034, %rd14178;
	mul.lo.s64 	%rd14181, %rd14033, %rd14178;
	mul.lo.s64 	%rd14182, %rd14034, %rd14179;
	shr.u64 	%rd14183, %rd14180, 32;
	and.b64  	%rd14184, %rd14181, 4294967295;
	add.s64 	%rd14185, %rd14183, %rd14184;
	and.b64  	%rd14186, %rd14182, 4294967295;
	add.s64 	%rd14187, %rd14185, %rd14186;
	shr.u64 	%rd14188, %rd14181, 32;
	mad.lo.s64 	%rd14189, %rd14033, %rd14179, %rd14188;
	shr.u64 	%rd14190, %rd14182, 32;
	add.s64 	%rd14191, %rd14189, %rd14190;
	shr.u64 	%rd14192, %rd14187, 32;
	shl.b64 	%rd14193, %rd14187, 32;
	and.b64  	%rd14194, %rd14180, 4294967295;
	or.b64  	%rd14195, %rd14193, %rd14194;
	add.s64 	%rd14196, %rd14149, %rd14195;
	setp.lt.u64 	%p1664, %rd14196, %rd14149;
	selp.u64 	%rd14197, 1, 0, %p1664;
	add.s64 	%rd14198, %rd14191, %rd14154;
	add.s64 	%rd14199, %rd14198, %rd14192;
	add.s64 	%rd14200, %rd14199, %rd14197;
	mul.lo.s64 	%rd14201, %rd14053, %rd14178;
	mul.lo.s64 	%rd14202, %rd14052, %rd14178;
	mul.lo.s64 	%rd14203, %rd14053, %rd14179;
	shr.u64 	%rd14204, %rd14201, 32;
	and.b64  	%rd14205, %rd14202, 4294967295;
	add.s64 	%rd14206, %rd14204, %rd14205;
	and.b64  	%rd14207, %rd14203, 4294967295;
	add.s64 	%rd14208, %rd14206, %rd14207;
	shr.u64 	%rd14209, %rd14202, 32;
	mad.lo.s64 	%rd14210, %rd14052, %rd14179, %rd14209;
	shr.u64 	%rd14211, %rd14203, 32;
	add.s64 	%rd14212, %rd14210, %rd14211;
	shr.u64 	%rd14213, %rd14208, 32;
	shl.b64 	%rd14214, %rd14208, 32;
	and.b64  	%rd14215, %rd14201, 4294967295;
	or.b64  	%rd14216, %rd14214, %rd14215;
	add.s64 	%rd14217, %rd14172, %rd14197;
	add.s64 	%rd14218, %rd14217, %rd14216;
	max.u64 	%rd14219, %rd14172, %rd14217;
	setp.gt.u64 	%p1665, %rd14219, %rd14218;
	selp.u64 	%rd14220, 1, 0, %p1665;
	add.s64 	%rd14221, %rd14212, %rd14177;
	add.s64 	%rd14222, %rd14221, %rd14213;
	add.s64 	%rd14223, %rd14222, %rd14220;
	and.b64  	%rd14224, %rd77, 4294967295;
	shr.u64 	%rd14225, %rd77, 32;
	mul.lo.s64 	%rd14226, %rd14034, %rd14224;
	mul.lo.s64 	%rd14227, %rd14033, %rd14224;
	mul.lo.s64 	%rd14228, %rd14034, %rd14225;
	shr.u64 	%rd14229, %rd14226, 32;
	and.b64  	%rd14230, %rd14227, 4294967295;
	add.s64 	%rd14231, %rd14229, %rd14230;
	and.b64  	%rd14232, %rd14228, 4294967295;
	add.s64 	%rd14233, %rd14231, %rd14232;
	shr.u64 	%rd14234, %rd14227, 32;
	mad.lo.s64 	%rd14235, %rd14033, %rd14225, %rd14234;
	shr.u64 	%rd14236, %rd14228, 32;
	add.s64 	%rd14237, %rd14235, %rd14236;
	shr.u64 	%rd14238, %rd14233, 32;
	shl.b64 	%rd14239, %rd14233, 32;
	and.b64  	%rd14240, %rd14226, 4294967295;
	or.b64  	%rd14241, %rd14239, %rd14240;
	add.s64 	%rd14242, %rd14218, %rd14241;
	setp.lt.u64 	%p1666, %rd14242, %rd14218;
	selp.u64 	%rd14243, 1, 0, %p1666;
	add.s64 	%rd14244, %rd14237, %rd14223;
	add.s64 	%rd14245, %rd14244, %rd14238;
	add.s64 	%rd14246, %rd14245, %rd14243;
	mul.lo.s64 	%rd14247, %rd11, %rd14050;
	mul.lo.s64 	%rd14248, %rd12, %rd14247;
	mul.hi.u64 	%rd14249, %rd12, %rd14247;
	add.cc.s64 	%rd14250, %rd14248, %rd14050;
	addc.cc.s64 	%rd14251, %rd14249, 0;
	mul.lo.s64 	%rd14252, %rd13, %rd14247;
	mul.hi.u64 	%rd14253, %rd13, %rd14247;
	mov.b64 	%rd14254, 0;
	add.cc.s64 	%rd14255, %rd14251, %rd14127;
	addc.cc.s64 	%rd14256, %rd14254, 0;
	add.cc.s64 	%rd14257, %rd14255, %rd14252;
	addc.cc.s64 	%rd14258, %rd14256, %rd14253;
	mul.lo.s64 	%rd14259, %rd14, %rd14247;
	mul.hi.u64 	%rd14260, %rd14, %rd14247;
	add.cc.s64 	%rd14261, %rd14258, %rd14196;
	addc.cc.s64 	%rd14262, %rd14254, 0;
	add.cc.s64 	%rd14263, %rd14261, %rd14259;
	addc.cc.s64 	%rd14264, %rd14262, %rd14260;
	mul.lo.s64 	%rd14265, %rd15, %rd14247;
	mul.hi.u64 	%rd14266, %rd15, %rd14247;
	add.cc.s64 	%rd14267, %rd14264, %rd14242;
	addc.cc.s64 	%rd14268, %rd14254, 0;
	add.cc.s64 	%rd14269, %rd14267, %rd14265;
	addc.cc.s64 	%rd14270, %rd14268, %rd14266;
	add.s64 	%rd14271, %rd14051, %rd14270;
	setp.lt.u64 	%p1667, %rd14271, %rd14051;
	selp.u64 	%rd14272, 1, 0, %p1667;
	add.s64 	%rd14273, %rd14131, %rd14272;
	setp.lt.u64 	%p1668, %rd14273, %rd14131;
	selp.u64 	%rd14274, 1, 0, %p1668;
	add.s64 	%rd14275, %rd14200, %rd14274;
	setp.lt.u64 	%p1669, %rd14275, %rd14200;
	selp.u64 	%rd14276, 1, 0, %p1669;
	add.s64 	%rd14277, %rd14246, %rd14276;
	mul.lo.s64 	%rd14278, %rd11, %rd14257;
	mul.lo.s64 	%rd14279, %rd12, %rd14278;
	mul.hi.u64 	%rd14280, %rd12, %rd14278;
	add.cc.s64 	%rd14281, %rd14279, %rd14257;
	addc.cc.s64 	%rd14282, %rd14280, 0;
	mul.lo.s64 	%rd14283, %rd13, %rd14278;
	mul.hi.u64 	%rd14284, %rd13, %rd14278;
	add.cc.s64 	%rd14285, %rd14282, %rd14263;
	addc.cc.s64 	%rd14286, %rd14254, 0;
	add.cc.s64 	%rd14287, %rd14285, %rd14283;
	addc.cc.s64 	%rd14288, %rd14286, %rd14284;
	mul.lo.s64 	%rd14289, %rd14, %rd14278;
	mul.hi.u64 	%rd14290, %rd14, %rd14278;
	add.cc.s64 	%rd14291, %rd14288, %rd14269;
	addc.cc.s64 	%rd14292, %rd14254, 0;
	add.cc.s64 	%rd14293, %rd14291, %rd14289;
	addc.cc.s64 	%rd14294, %rd14292, %rd14290;
	mul.lo.s64 	%rd14295, %rd15, %rd14278;
	mul.hi.u64 	%rd14296, %rd15, %rd14278;
	add.cc.s64 	%rd14297, %rd14294, %rd14271;
	addc.cc.s64 	%rd14298, %rd14254, 0;
	add.cc.s64 	%rd14299, %rd14297, %rd14295;
	addc.cc.s64 	%rd14300, %rd14298, %rd14296;
	add.s64 	%rd14301, %rd14273, %rd14300;
	setp.lt.u64 	%p1670, %rd14301, %rd14273;
	selp.u64 	%rd14302, 1, 0, %p1670;
	add.s64 	%rd14303, %rd14275, %rd14302;
	setp.lt.u64 	%p1671, %rd14303, %rd14275;
	selp.u64 	%rd14304, 1, 0, %p1671;
	add.s64 	%rd14305, %rd14277, %rd14304;
	mul.lo.s64 	%rd14306, %rd11, %rd14287;
	mul.lo.s64 	%rd14307, %rd12, %rd14306;
	mul.hi.u64 	%rd14308, %rd12, %rd14306;
	add.cc.s64 	%rd14309, %rd14307, %rd14287;
	addc.cc.s64 	%rd14310, %rd14308, 0;
	mul.lo.s64 	%rd14311, %rd13, %rd14306;
	mul.hi.u64 	%rd14312, %rd13, %rd14306;
	add.cc.s64 	%rd14313, %rd14310, %rd14293;
	addc.cc.s64 	%rd14314, %rd14254, 0;
	add.cc.s64 	%rd14315, %rd14313, %rd14311;
	addc.cc.s64 	%rd14316, %rd14314, %rd14312;
	mul.lo.s64 	%rd14317, %rd14, %rd14306;
	mul.hi.u64 	%rd14318, %rd14, %rd14306;
	add.cc.s64 	%rd14319, %rd14316, %rd14299;
	addc.cc.s64 	%rd14320, %rd14254, 0;
	add.cc.s64 	%rd14321, %rd14319, %rd14317;
	addc.cc.s64 	%rd14322, %rd14320, %rd14318;
	mul.lo.s64 	%rd14323, %rd15, %rd14306;
	mul.hi.u64 	%rd14324, %rd15, %rd14306;
	add.cc.s64 	%rd14325, %rd14322, %rd14301;
	addc.cc.s64 	%rd14326, %rd14254, 0;
	add.cc.s64 	%rd14327, %rd14325, %rd14323;
	addc.cc.s64 	%rd14328, %rd14326, %rd14324;
	add.s64 	%rd14329, %rd14303, %rd14328;
	setp.lt.u64 	%p1672, %rd14329, %rd14303;
	selp.u64 	%rd14330, 1, 0, %p1672;
	add.s64 	%rd14331, %rd14305, %rd14330;
	mul.lo.s64 	%rd14332, %rd11, %rd14315;
	mul.lo.s64 	%rd14333, %rd12, %rd14332;
	mul.hi.u64 	%rd14334, %rd12, %rd14332;
	add.cc.s64 	%rd14335, %rd14333, %rd14315;
	addc.cc.s64 	%rd14336, %rd14334, 0;
	mul.lo.s64 	%rd14337, %rd13, %rd14332;
	mul.hi.u64 	%rd14338, %rd13, %rd14332;
	add.cc.s64 	%rd14339, %rd14336, %rd14321;
	addc.cc.s64 	%rd14340, %rd14254, 0;
	add.cc.s64 	%rd229, %rd14339, %rd14337;
	addc.cc.s64 	%rd14341, %rd14340, %rd14338;
	mul.lo.s64 	%rd14342, %rd14, %rd14332;
	mul.hi.u64 	%rd14343, %rd14, %rd14332;
	add.cc.s64 	%rd14344, %rd14341, %rd14327;
	addc.cc.s64 	%rd14345, %rd14254, 0;
	add.cc.s64 	%rd230, %rd14344, %rd14342;
	addc.cc.s64 	%rd14346, %rd14345, %rd14343;
	mul.lo.s64 	%rd14347, %rd15, %rd14332;
	mul.hi.u64 	%rd14348, %rd15, %rd14332;
	add.cc.s64 	%rd14349, %rd14346, %rd14329;
	addc.cc.s64 	%rd14350, %rd14254, 0;
	add.cc.s64 	%rd231, %rd14349, %rd14347;
	addc.cc.s64 	%rd14351, %rd14350, %rd14348;
	add.s64 	%rd22955, %rd14331, %rd14351;
	setp.gt.u64 	%p1673, %rd22955, %rd15;
	@%p1673 bra 	$L__BB1_93;
	setp.lt.u64 	%p1674, %rd22955, %rd15;
	mov.u64 	%rd22956, %rd231;
	mov.u64 	%rd22957, %rd230;
	mov.u64 	%rd22958, %rd229;
	@%p1674 bra 	$L__BB1_94;
	setp.lt.u64 	%p1675, %rd14, %rd231;
	@%p1675 bra 	$L__BB1_93;
	setp.gt.u64 	%p1676, %rd14, %rd231;
	mov.u64 	%rd22956, %rd231;
	mov.u64 	%rd22957, %rd230;
	mov.u64 	%rd22958, %rd229;
	@%p1676 bra 	$L__BB1_94;
	setp.lt.u64 	%p1677, %rd13, %rd230;
	@%p1677 bra 	$L__BB1_93;
	setp.gt.u64 	%p1678, %rd13, %rd230;
	setp.gt.u64 	%p1679, %rd12, %rd229;
	or.pred  	%p1680, %p1678, %p1679;
	mov.u64 	%rd22956, %rd231;
	mov.u64 	%rd22957, %rd230;
	mov.u64 	%rd22958, %rd229;
	@%p1680 bra 	$L__BB1_94;
$L__BB1_93:
	sub.s64 	%rd22958, %rd229, %rd12;
	setp.lt.u64 	%p1681, %rd229, %rd12;
	selp.u64 	%rd14352, 1, 0, %p1681;
	add.s64 	%rd14353, %rd13, %rd14352;
	sub.s64 	%rd22957, %rd230, %rd14353;
	setp.lt.u64 	%p1682, %rd230, %rd14353;
	selp.u64 	%rd14354, 1, 0, %p1682;
	add.s64 	%rd14355, %rd14, %rd14354;
	sub.s64 	%rd22956, %rd231, %rd14355;
	setp.lt.u64 	%p1683, %rd231, %rd14355;
	selp.u64 	%rd14356, 1, 0, %p1683;
	add.s64 	%rd14357, %rd15, %rd14356;
	sub.s64 	%rd22955, %rd22955, %rd14357;
$L__BB1_94:
	sub.s64 	%rd22962, %rd22942, %rd22938;
	setp.lt.u64 	%p1684, %rd22942, %rd22938;
	selp.u64 	%rd14358, 1, 0, %p1684;
	add.s64 	%rd14359, %rd22937, %rd14358;
	sub.s64 	%rd22961, %rd22941, %rd14359;
	setp.lt.u64 	%p1685, %rd22941, %rd14359;
	selp.u64 	%rd14360, 1, 0, %p1685;
	add.s64 	%rd14361, %rd22936, %rd14360;
	sub.s64 	%rd22960, %rd22940, %rd14361;
	setp.lt.u64 	%p1686, %rd22940, %rd14361;
	selp.u64 	%rd14362, 1, 0, %p1686;
	add.s64 	%rd14363, %rd22935, %rd14362;
	sub.s64 	%rd22959, %rd22939, %rd14363;
	setp.ge.u64 	%p1687, %rd22939, %rd14363;
	@%p1687 bra 	$L__BB1_96;
	add.s64 	%rd245, %rd22962, %rd12;
	setp.ge.u64 	%p1688, %rd245, %rd22962;
	setp.lt.u64 	%p1689, %rd245, %rd22962;
	selp.u64 	%rd14364, 1, 0, %p1689;
	add.s64 	%rd14365, %rd22961, %rd14364;
	add.s64 	%rd246, %rd14365, %rd13;
	setp.lt.u64 	%p1690, %rd246, %rd22961;
	setp.eq.s64 	%p1691, %rd246, %rd22961;
	selp.u32 	%r535, -1, 0, %p1691;
	selp.u32 	%r536, -1, 0, %p1690;
	selp.b32 	%r537, %r536, %r535, %p1688;
	and.b32  	%r539, %r537, 1;
	setp.eq.b32 	%p1692, %r539, 1;
	or.pred  	%p1693, %p1690, %p1692;
	selp.u64 	%rd14366, 1, 0, %p1693;
	add.s64 	%rd14367, %rd22960, %rd14366;
	add.s64 	%rd247, %rd14367, %rd14;
	setp.ge.u64 	%p1694, %rd247, %rd22960;
	setp.lt.u64 	%p1695, %rd247, %rd22960;
	setp.eq.s64 	%p1696, %rd247, %rd22960;
	selp.u32 	%r540, -1, 0, %p1695;
	selp.u32 	%r541, -1, 0, %p1696;
	selp.b32 	%r542, %r541, %r540, %p1693;
	selp.b32 	%r543, %r542, %r540, %p1694;
	cvt.u64.u32 	%rd14368, %r543;
	and.b64  	%rd14369, %rd14368, 1;
	add.s64 	%rd14370, %rd22959, %rd14369;
	add.s64 	%rd22959, %rd14370, %rd15;
	mov.u64 	%rd22960, %rd247;
	mov.u64 	%rd22961, %rd246;
	mov.u64 	%rd22962, %rd245;
$L__BB1_96:
	sub.s64 	%rd22966, %rd22958, %rd22950;
	setp.lt.u64 	%p1697, %rd22958, %rd22950;
	selp.u64 	%rd14371, 1, 0, %p1697;
	add.s64 	%rd14372, %rd22949, %rd14371;
	sub.s64 	%rd22965, %rd22957, %rd14372;
	setp.lt.u64 	%p1698, %rd22957, %rd14372;
	selp.u64 	%rd14373, 1, 0, %p1698;
	add.s64 	%rd14374, %rd22948, %rd14373;
	sub.s64 	%rd22964, %rd22956, %rd14374;
	setp.lt.u64 	%p1699, %rd22956, %rd14374;
	selp.u64 	%rd14375, 1, 0, %p1699;
	add.s64 	%rd14376, %rd22947, %rd14375;
	sub.s64 	%rd22963, %rd22955, %rd14376;
	setp.ge.u64 	%p1700, %rd22955, %rd14376;
	@%p1700 bra 	$L__BB1_98;
	add.s64 	%rd257, %rd22966, %rd12;
	setp.ge.u64 	%p1701, %rd257, %rd22966;
	setp.lt.u64 	%p1702, %rd257, %rd22966;
	selp.u64 	%rd14377, 1, 0, %p1702;
	add.s64 	%rd14378, %rd22965, %rd14377;
	add.s64 	%rd258, %rd14378, %rd13;
	setp.lt.u64 	%p1703, %rd258, %rd22965;
	setp.eq.s64 	%p1704, %rd258, %rd22965;
	selp.u32 	%r544, -1, 0, %p1704;
	selp.u32 	%r545, -1, 0, %p1703;
	selp.b32 	%r546, %r545, %r544, %p1701;
	and.b32  	%r548, %r546, 1;
	setp.eq.b32 	%p1705, %r548, 1;
	or.pred  	%p1706, %p1703, %p1705;
	selp.u64 	%rd14379, 1, 0, %p1706;
	add.s64 	%rd14380, %rd22964, %rd14379;
	add.s64 	%rd259, %rd14380, %rd14;
	setp.ge.u64 	%p1707, %rd259, %rd22964;
	setp.lt.u64 	%p1708, %rd259, %rd22964;
	setp.eq.s64 	%p1709, %rd259, %rd22964;
	selp.u32 	%r549, -1, 0, %p1708;
	selp.u32 	%r550, -1, 0, %p1709;
	selp.b32 	%r551, %r550, %r549, %p1706;
	selp.b32 	%r552, %r551, %r549, %p1707;
	cvt.u64.u32 	%rd14381, %r552;
	and.b64  	%rd14382, %rd14381, 1;
	add.s64 	%rd14383, %rd22963, %rd14382;
	add.s64 	%rd22963, %rd14383, %rd15;
	mov.u64 	%rd22964, %rd259;
	mov.u64 	%rd22965, %rd258;
	mov.u64 	%rd22966, %rd257;
$L__BB1_98:
	setp.gt.u64 	%p1710, %rd22959, %rd49;
	@%p1710 bra 	$L__BB1_224;
	setp.lt.u64 	%p1711, %rd22959, %rd49;
	ld.const.u64 	%rd14384, [ZERO+16];
	setp.ne.s64 	%p1712, %rd22960, %rd14384;
	ld.const.u64 	%rd14385, [ZERO+8];
	setp.ne.s64 	%p1713, %rd22961, %rd14385;
	or.pred  	%p1714, %p1712, %p1713;
	or.pred  	%p1715, %p1714, %p1711;
	ld.const.u64 	%rd14386, [ZERO];
	setp.ne.s64 	%p1716, %rd22962, %rd14386;
	or.pred  	%p1717, %p1715, %p1716;
	@%p1717 bra 	$L__BB1_224;
	setp.gt.u64 	%p1718, %rd22963, %rd49;
	mov.b64 	%rd23111, 0;
	mov.b32 	%r1090, 1;
	mov.u64 	%rd23112, %rd23111;
	mov.u64 	%rd23113, %rd23111;
	mov.u64 	%rd23114, %rd23111;
	mov.u64 	%rd23115, %rd43;
	mov.u64 	%rd23116, %rd42;
	mov.u64 	%rd23117, %rd41;
	mov.u64 	%rd23118, %rd40;
	mov.u64 	%rd23119, %rd43;
	mov.u64 	%rd23120, %rd42;
	mov.u64 	%rd23121, %rd41;
	mov.u64 	%rd23122, %rd40;
	@%p1718 bra 	$L__BB1_326;
	setp.lt.u64 	%p1719, %rd22963, %rd49;
	setp.ne.s64 	%p1720, %rd22964, %rd14384;
	setp.ne.s64 	%p1721, %rd22965, %rd14385;
	or.pred  	%p1722, %p1720, %p1721;
	or.pred  	%p1723, %p1722, %p1719;
	setp.ne.s64 	%p1724, %rd22966, %rd14386;
	or.pred  	%p1725, %p1723, %p1724;
	mov.u64 	%rd23115, %rd43;
	mov.u64 	%rd23116, %rd42;
	mov.u64 	%rd23117, %rd41;
	mov.u64 	%rd23118, %rd40;
	mov.u64 	%rd23119, %rd43;
	mov.u64 	%rd23120, %rd42;
	mov.u64 	%rd23121, %rd41;
	mov.u64 	%rd23122, %rd40;
	@%p1725 bra 	$L__BB1_326;
	or.b64  	%rd14390, %rd92, %rd91;
	or.b64  	%rd14391, %rd14390, %rd90;
	or.b64  	%rd14392, %rd14391, %rd89;
	setp.eq.s64 	%p1726, %rd14392, 0;
	mov.u64 	%rd23112, %rd23111;
	mov.u64 	%rd23113, %rd23111;
	mov.u64 	%rd23114, %rd23111;
	mov.u64 	%rd23115, %rd43;
	mov.u64 	%rd23116, %rd42;
	mov.u64 	%rd23117, %rd41;
	mov.u64 	%rd23118, %rd40;
	mov.u64 	%rd23119, %rd43;
	mov.u64 	%rd23120, %rd42;
	mov.u64 	%rd23121, %rd41;
	mov.u64 	%rd23122, %rd40;
	@%p1726 bra 	$L__BB1_326;
	mul.lo.s64 	%rd14393, %rd197, %rd197;
	mul.lo.s64 	%rd14394, %rd198, %rd197;
	shr.u64 	%rd14395, %rd14393, 32;
	shl.b64 	%rd14396, %rd14394, 1;
	and.b64  	%rd14397, %rd14396, 8589934590;
	add.s64 	%rd14398, %rd14395, %rd14397;
	shr.u64 	%rd14399, %rd14394, 31;
	and.b64  	%rd14400, %rd14399, 8589934590;
	mad.lo.s64 	%rd14401, %rd198, %rd198, %rd14400;
	shr.u64 	%rd14402, %rd14398, 32;
	shl.b64 	%rd14403, %rd14398, 32;
	and.b64  	%rd14404, %rd14393, 4294967295;
	or.b64  	%rd14405, %rd14403, %rd14404;
	add.s64 	%rd14406, %rd14401, %rd14402;
	mul.lo.s64 	%rd14407, %rd199, %rd197;
	mul.lo.s64 	%rd14408, %rd200, %rd197;
	mul.lo.s64 	%rd14409, %rd199, %rd198;
	shr.u64 	%rd14410, %rd14407, 32;
	and.b64  	%rd14411, %rd14408, 4294967295;
	add.s64 	%rd14412, %rd14410, %rd14411;
	and.b64  	%rd14413, %rd14409, 4294967295;
	add.s64 	%rd14414, %rd14412, %rd14413;
	shr.u64 	%rd14415, %rd14408, 32;
	mad.lo.s64 	%rd14416, %rd200, %rd198, %rd14415;
	shr.u64 	%rd14417, %rd14409, 32;
	add.s64 	%rd14418, %rd14416, %rd14417;
	shr.u64 	%rd14419, %rd14414, 32;
	shl.b64 	%rd14420, %rd14414, 32;
	and.b64  	%rd14421, %rd14407, 4294967295;
	or.b64  	%rd14422, %rd14420, %rd14421;
	add.s64 	%rd14423, %rd14418, %rd14419;
	mul.lo.s64 	%rd14424, %rd201, %rd197;
	mul.lo.s64 	%rd14425, %rd202, %rd197;
	mul.lo.s64 	%rd14426, %rd201, %rd198;
	shr.u64 	%rd14427, %rd14424, 32;
	and.b64  	%rd14428, %rd14425, 4294967295;
	add.s64 	%rd14429, %rd14427, %rd14428;
	and.b64  	%rd14430, %rd14426, 4294967295;
	add.s64 	%rd14431, %rd14429, %rd14430;
	shr.u64 	%rd14432, %rd14425, 32;
	mad.lo.s64 	%rd14433, %rd202, %rd198, %rd14432;
	shr.u64 	%rd14434, %rd14426, 32;
	add.s64 	%rd14435, %rd14433, %rd14434;
	shr.u64 	%rd14436, %rd14431, 32;
	shl.b64 	%rd14437, %rd14431, 32;
	and.b64  	%rd14438, %rd14424, 4294967295;
	or.b64  	%rd14439, %rd14437, %rd14438;
	add.s64 	%rd14440, %rd14435, %rd14436;
	mul.lo.s64 	%rd14441, %rd203, %rd197;
	mul.lo.s64 	%rd14442, %rd204, %rd197;
	mul.lo.s64 	%rd14443, %rd203, %rd198;
	shr.u64 	%rd14444, %rd14441, 32;
	and.b64  	%rd14445, %rd14442, 4294967295;
	add.s64 	%rd14446, %rd14444, %rd14445;
	and.b64  	%rd14447, %rd14443, 4294967295;
	add.s64 	%rd14448, %rd14446, %rd14447;
	shr.u64 	%rd14449, %rd14442, 32;
	mad.lo.s64 	%rd14450, %rd204, %rd198, %rd14449;
	shr.u64 	%rd14451, %rd14443, 32;
	add.s64 	%rd14452, %rd14450, %rd14451;
	shr.u64 	%rd14453, %rd14448, 32;
	shl.b64 	%rd14454, %rd14448, 32;
	and.b64  	%rd14455, %rd14441, 4294967295;
	or.b64  	%rd14456, %rd14454, %rd14455;
	add.s64 	%rd14457, %rd14452, %rd14453;
	shl.b64 	%rd14458, %rd14422, 1;
	shr.u64 	%rd14459, %rd14420, 63;
	add.s64 	%rd14460, %rd14423, %rd14423;
	add.s64 	%rd14461, %rd14460, %rd14459;
	mul.lo.s64 	%rd14462, %rd199, %rd199;
	mul.lo.s64 	%rd14463, %rd200, %rd199;
	shr.u64 	%rd14464, %rd14462, 32;
	shl.b64 	%rd14465, %rd14463, 1;
	and.b64  	%rd14466, %rd14465, 8589934590;
	add.s64 	%rd14467, %rd14464, %rd14466;
	shr.u64 	%rd14468, %rd14463, 31;
	and.b64  	%rd14469, %rd14468, 8589934590;
	mad.lo.s64 	%rd14470, %rd200, %rd200, %rd14469;
	shr.u64 	%rd14471, %rd14467, 32;
	shl.b64 	%rd14472, %rd14467, 32;
	and.b64  	%rd14473, %rd14462, 4294967295;
	or.b64  	%rd14474, %rd14472, %rd14473;
	add.s64 	%rd14475, %rd14439, %rd14459;
	add.s64 	%rd14476, %rd14475, %rd14474;
	max.u64 	%rd14477, %rd14439, %rd14475;
	setp.gt.u64 	%p1727, %rd14477, %rd14476;
	selp.u64 	%rd14478, 1, 0, %p1727;
	add.s64 	%rd14479, %rd14470, %rd14440;
	add.s64 	%rd14480, %rd14479, %rd14471;
	add.s64 	%rd14481, %rd14480, %rd14478;
	mul.lo.s64 	%rd14482, %rd201, %rd199;
	mul.lo.s64 	%rd14483, %rd202, %rd199;
	mul.lo.s64 	%rd14484, %rd201, %rd200;
	shr.u64 	%rd14485, %rd14482, 32;
	and.b64  	%rd14486, %rd14483, 4294967295;
	add.s64 	%rd14487, %rd14485, %rd14486;
	and.b64  	%rd14488, %rd14484, 4294967295;
	add.s64 	%rd14489, %rd14487, %rd14488;
	shr.u64 	%rd14490, %rd14483, 32;
	mad.lo.s64 	%rd14491, %rd202, %rd200, %rd14490;
	shr.u64 	%rd14492, %rd14484, 32;
	add.s64 	%rd14493, %rd14491, %rd14492;
	shr.u64 	%rd14494, %rd14489, 32;
	shl.b64 	%rd14495, %rd14489, 32;
	and.b64  	%rd14496, %rd14482, 4294967295;
	or.b64  	%rd14497, %rd14495, %rd14496;
	add.s64 	%rd14498, %rd14456, %rd14478;
	add.s64 	%rd14499, %rd14498, %rd14497;
	max.u64 	%rd14500, %rd14456, %rd14498;
	setp.gt.u64 	%p1728, %rd14500, %rd14499;
	selp.u64 	%rd14501, 1, 0, %p1728;
	add.s64 	%rd14502, %rd14493, %rd14457;
	add.s64 	%rd14503, %rd14502, %rd14494;
	add.s64 	%rd14504, %rd14503, %rd14501;
	add.s64 	%rd14505, %rd14476, %rd14439;
	setp.lt.u64 	%p1729, %rd14505, %rd14476;
	selp.u64 	%rd14506, 1, 0, %p1729;
	add.s64 	%rd14507, %rd14440, %rd14481;
	add.s64 	%rd14508, %rd14507, %rd14506;
	add.s64 	%rd14509, %rd14499, %rd14506;
	add.s64 	%rd14510, %rd14509, %rd14497;
	max.u64 	%rd14511, %rd14499, %rd14509;
	setp.gt.u64 	%p1730, %rd14511, %rd14510;
	selp.u64 	%rd14512, 1, 0, %p1730;
	add.s64 	%rd14513, %rd14493, %rd14504;
	add.s64 	%rd14514, %rd14513, %rd14494;
	add.s64 	%rd14515, %rd14514, %rd14512;
	add.s64 	%rd14516, %rd14510, %rd14456;
	setp.lt.u64 	%p1731, %rd14516, %rd14510;
	selp.u64 	%rd14517, 1, 0, %p1731;
	add.s64 	%rd14518, %rd14457, %rd14515;
	add.s64 	%rd14519, %rd14518, %rd14517;
	mul.lo.s64 	%rd14520, %rd11, %rd14405;
	mul.lo.s64 	%rd14521, %rd12, %rd14520;
	mul.hi.u64 	%rd14522, %rd12, %rd14520;
	add.cc.s64 	%rd14523, %rd14521, %rd14405;
	addc.cc.s64 	%rd14524, %rd14522, 0;
	mul.lo.s64 	%rd14525, %rd13, %rd14520;
	mul.hi.u64 	%rd14526, %rd13, %rd14520;
	mov.b64 	%rd14527, 0;
	add.cc.s64 	%rd14528, %rd14524, %rd14458;
	addc.cc.s64 	%rd14529, %rd14527, 0;
	add.cc.s64 	%rd14530, %rd14528, %rd14525;
	addc.cc.s64 	%rd14531, %rd14529, %rd14526;
	mul.lo.s64 	%rd14532, %rd14, %rd14520;
	mul.hi.u64 	%rd14533, %rd14, %rd14520;
	add.cc.s64 	%rd14534, %rd14531, %rd14505;
	addc.cc.s64 	%rd14535, %rd14527, 0;
	add.cc.s64 	%rd14536, %rd14534, %rd14532;
	addc.cc.s64 	%rd14537, %rd14535, %rd14533;
	mul.lo.s64 	%rd14538, %rd15, %rd14520;
	mul.hi.u64 	%rd14539, %rd15, %rd14520;
	add.cc.s64 	%rd14540, %rd14537, %rd14516;
	addc.cc.s64 	%rd14541, %rd14527, 0;
	add.cc.s64 	%rd14542, %rd14540, %rd14538;
	addc.cc.s64 	%rd14543, %rd14541, %rd14539;
	add.s64 	%rd14544, %rd14406, %rd14543;
	setp.lt.u64 	%p1732, %rd14544, %rd14406;
	selp.u64 	%rd14545, 1, 0, %p1732;
	add.s64 	%rd14546, %rd14461, %rd14545;
	setp.lt.u64 	%p1733, %rd14546, %rd14461;
	selp.u64 	%rd14547, 1, 0, %p1733;
	add.s64 	%rd14548, %rd14508, %rd14547;
	setp.lt.u64 	%p1734, %rd14548, %rd14508;
	selp.u64 	%rd14549, 1, 0, %p1734;
	add.s64 	%rd14550, %rd14519, %rd14549;
	mul.lo.s64 	%rd14551, %rd11, %rd14530;
	mul.lo.s64 	%rd14552, %rd12, %rd14551;
	mul.hi.u64 	%rd14553, %rd12, %rd14551;
	add.cc.s64 	%rd14554, %rd14552, %rd14530;
	addc.cc.s64 	%rd14555, %rd14553, 0;
	mul.lo.s64 	%rd14556, %rd13, %rd14551;
	mul.hi.u64 	%rd14557, %rd13, %rd14551;
	add.cc.s64 	%rd14558, %rd14555, %rd14536;
	addc.cc.s64 	%rd14559, %rd14527, 0;
	add.cc.s64 	%rd14560, %rd14558, %rd14556;
	addc.cc.s64 	%rd14561, %rd14559, %rd14557;
	mul.lo.s64 	%rd14562, %rd14, %rd14551;
	mul.hi.u64 	%rd14563, %rd14, %rd14551;
	add.cc.s64 	%rd14564, %rd14561, %rd14542;
	addc.cc.s64 	%rd14565, %rd14527, 0;
	add.cc.s64 	%rd14566, %rd14564, %rd14562;
	addc.cc.s64 	%rd14567, %rd14565, %rd14563;
	mul.lo.s64 	%rd14568, %rd15, %rd14551;
	mul.hi.u64 	%rd14569, %rd15, %rd14551;
	add.cc.s64 	%rd14570, %rd14567, %rd14544;
	addc.cc.s64 	%rd14571, %rd14527, 0;
	add.cc.s64 	%rd14572, %rd14570, %rd14568;
	addc.cc.s64 	%rd14573, %rd14571, %rd14569;
	add.s64 	%rd14574, %rd14546, %rd14573;
	setp.lt.u64 	%p1735, %rd14574, %rd14546;
	selp.u64 	%rd14575, 1, 0, %p1735;
	add.s64 	%rd14576, %rd14548, %rd14575;
	setp.lt.u64 	%p1736, %rd14576, %rd14548;
	selp.u64 	%rd14577, 1, 0, %p1736;
	add.s64 	%rd14578, %rd14550, %rd14577;
	mul.lo.s64 	%rd14579, %rd11, %rd14560;
	mul.lo.s64 	%rd14580, %rd12, %rd14579;
	mul.hi.u64 	%rd14581, %rd12, %rd14579;
	add.cc.s64 	%rd14582, %rd14580, %rd14560;
	addc.cc.s64 	%rd14583, %rd14581, 0;
	mul.lo.s64 	%rd14584, %rd13, %rd14579;
	mul.hi.u64 	%rd14585, %rd13, %rd14579;
	add.cc.s64 	%rd14586, %rd14583, %rd14566;
	addc.cc.s64 	%rd14587, %rd14527, 0;
	add.cc.s64 	%rd14588, %rd14586, %rd14584;
	addc.cc.s64 	%rd14589, %rd14587, %rd14585;
	mul.lo.s64 	%rd14590, %rd14, %rd14579;
	mul.hi.u64 	%rd14591, %rd14, %rd14579;
	add.cc.s64 	%rd14592, %rd14589, %rd14572;
	addc.cc.s64 	%rd14593, %rd14527, 0;
	add.cc.s64 	%rd14594, %rd14592, %rd14590;
	addc.cc.s64 	%rd14595, %rd14593, %rd14591;
	mul.lo.s64 	%rd14596, %rd15, %rd14579;
	mul.hi.u64 	%rd14597, %rd15, %rd14579;
	add.cc.s64 	%rd14598, %rd14595, %rd14574;
	addc.cc.s64 	%rd14599, %rd14527, 0;
	add.cc.s64 	%rd14600, %rd14598, %rd14596;
	addc.cc.s64 	%rd14601, %rd14599, %rd14597;
	add.s64 	%rd14602, %rd14576, %rd14601;
	setp.lt.u64 	%p1737, %rd14602, %rd14576;
	selp.u64 	%rd14603, 1, 0, %p1737;
	add.s64 	%rd14604, %rd14578, %rd14603;
	mul.lo.s64 	%rd14605, %rd11, %rd14588;
	mul.lo.s64 	%rd14606, %rd12, %rd14605;
	mul.hi.u64 	%rd14607, %rd12, %rd14605;
	add.cc.s64 	%rd14608, %rd14606, %rd14588;
	addc.cc.s64 	%rd14609, %rd14607, 0;
	mul.lo.s64 	%rd14610, %rd13, %rd14605;
	mul.hi.u64 	%rd14611, %rd13, %rd14605;
	add.cc.s64 	%rd14612, %rd14609, %rd14594;
	addc.cc.s64 	%rd14613, %rd14527, 0;
	add.cc.s64 	%rd268, %rd14612, %rd14610;
	addc.cc.s64 	%rd14614, %rd14613, %rd14611;
	mul.lo.s64 	%rd14615, %rd14, %rd14605;
	mul.hi.u64 	%rd14616, %rd14, %rd14605;
	add.cc.s64 	%rd14617, %rd14614, %rd14600;
	addc.cc.s64 	%rd14618, %rd14527, 0;
	add.cc.s64 	%rd269, %rd14617, %rd14615;
	addc.cc.s64 	%rd14619, %rd14618, %rd14616;
	mul.lo.s64 	%rd14620, %rd15, %rd14605;
	mul.hi.u64 	%rd14621, %rd15, %rd14605;
	add.cc.s64 	%rd14622, %rd14619, %rd14602;
	addc.cc.s64 	%rd14623, %rd14527, 0;
	add.cc.s64 	%rd270, %rd14622, %rd14620;
	addc.cc.s64 	%rd14624, %rd14623, %rd14621;
	add.s64 	%rd22970, %rd14604, %rd14624;
	setp.gt.u64 	%p1738, %rd22970, %rd15;
	@%p1738 bra 	$L__BB1_109;
	setp.lt.u64 	%p1739, %rd22970, %rd15;
	mov.u64 	%rd22967, %rd268;
	mov.u64 	%rd22968, %rd269;
	mov.u64 	%rd22969, %rd270;
	@%p1739 bra 	$L__BB1_110;
	setp.lt.u64 	%p1740, %rd14, %rd270;
	@%p1740 bra 	$L__BB1_109;
	setp.gt.u64 	%p1741, %rd14, %rd270;
	mov.u64 	%rd22967, %rd268;
	mov.u64 	%rd22968, %rd269;
	mov.u64 	%rd22969, %rd270;
	@%p1741 bra 	$L__BB1_110;
	setp.lt.u64 	%p1742, %rd13, %rd269;
	@%p1742 bra 	$L__BB1_109;
	setp.gt.u64 	%p1743, %rd13, %rd269;
	setp.gt.u64 	%p1744, %rd12, %rd268;
	or.pred  	%p1745, %p1743, %p1744;
	mov.u64 	%rd22967, %rd268;
	mov.u64 	%rd22968, %rd269;
	mov.u64 	%rd22969, %rd270;
	@%p1745 bra 	$L__BB1_110;
$L__BB1_109:
	sub.s64 	%rd22967, %rd268, %rd12;
	setp.lt.u64 	%p1746, %rd268, %rd12;
	selp.u64 	%rd14625, 1, 0, %p1746;
	add.s64 	%rd14626, %rd13, %rd14625;
	sub.s64 	%rd22968, %rd269, %rd14626;
	setp.lt.u64 	%p1747, %rd269, %rd14626;
	selp.u64 	%rd14627, 1, 0, %p1747;
	add.s64 	%rd14628, %rd14, %rd14627;
	sub.s64 	%rd22969, %rd270, %rd14628;
	setp.lt.u64 	%p1748, %rd270, %rd14628;
	selp.u64 	%rd14629, 1, 0, %p1748;
	add.s64 	%rd14630, %rd15, %rd14629;
	sub.s64 	%rd22970, %rd22970, %rd14630;
$L__BB1_110:
	shr.u64 	%rd280, %rd22967, 32;
	and.b64  	%rd281, %rd22967, 4294967295;
	mul.lo.s64 	%rd14631, %rd281, %rd137;
	mul.lo.s64 	%rd14632, %rd280, %rd137;
	mul.lo.s64 	%rd14633, %rd281, %rd138;
	shr.u64 	%rd14634, %rd14631, 32;
	and.b64  	%rd14635, %rd14632, 4294967295;
	add.s64 	%rd14636, %rd14634, %rd14635;
	and.b64  	%rd14637, %rd14633, 4294967295;
	add.s64 	%rd14638, %rd14636, %rd14637;
	shr.u64 	%rd14639, %rd14632, 32;
	mad.lo.s64 	%rd14640, %rd280, %rd138, %rd14639;
	shr.u64 	%rd14641, %rd14633, 32;
	add.s64 	%rd14642, %rd14640, %rd14641;
	shr.u64 	%rd14643, %rd14638, 32;
	shl.b64 	%rd14644, %rd14638, 32;
	and.b64  	%rd14645, %rd14631, 4294967295;
	or.b64  	%rd14646, %rd14644, %rd14645;
	add.s64 	%rd14647, %rd14642, %rd14643;
	shr.u64 	%rd282, %rd22968, 32;
	and.b64  	%rd283, %rd22968, 4294967295;
	mul.lo.s64 	%rd14648, %rd283, %rd137;
	mul.lo.s64 	%rd14649, %rd282, %rd137;
	mul.lo.s64 	%rd14650, %rd283, %rd138;
	shr.u64 	%rd14651, %rd14648, 32;
	and.b64  	%rd14652, %rd14649, 4294967295;
	add.s64 	%rd14653, %rd14651, %rd14652;
	and.b64  	%rd14654, %rd14650, 4294967295;
	add.s64 	%rd14655, %rd14653, %rd14654;
	shr.u64 	%rd14656, %rd14649, 32;
	mad.lo.s64 	%rd14657, %rd282, %rd138, %rd14656;
	shr.u64 	%rd14658, %rd14650, 32;
	add.s64 	%rd14659, %rd14657, %rd14658;
	shr.u64 	%rd14660, %rd14655, 32;
	shl.b64 	%rd14661, %rd14655, 32;
	and.b64  	%rd14662, %rd14648, 4294967295;
	or.b64  	%rd14663, %rd14661, %rd14662;
	add.s64 	%rd14664, %rd14659, %rd14660;
	shr.u64 	%rd284, %rd22969, 32;
	and.b64  	%rd285, %rd22969, 4294967295;
	mul.lo.s64 	%rd14665, %rd285, %rd137;
	mul.lo.s64 	%rd14666, %rd284, %rd137;
	mul.lo.s64 	%rd14667, %rd285, %rd138;
	shr.u64 	%rd14668, %rd14665, 32;
	and.b64  	%rd14669, %rd14666, 4294967295;
	add.s64 	%rd14670, %rd14668, %rd14669;
	and.b64  	%rd14671, %rd14667, 4294967295;
	add.s64 	%rd14672, %rd14670, %rd14671;
	shr.u64 	%rd14673, %rd14666, 32;
	mad.lo.s64 	%rd14674, %rd284, %rd138, %rd14673;
	shr.u64 	%rd14675, %rd14667, 32;
	add.s64 	%rd14676, %rd14674, %rd14675;
	shr.u64 	%rd14677, %rd14672, 32;
	shl.b64 	%rd14678, %rd14672, 32;
	and.b64  	%rd14679, %rd14665, 4294967295;
	or.b64  	%rd14680, %rd14678, %rd14679;
	add.s64 	%rd14681, %rd14676, %rd14677;
	shr.u64 	%rd286, %rd22970, 32;
	and.b64  	%rd287, %rd22970, 4294967295;
	mul.lo.s64 	%rd14682, %rd287, %rd137;
	mul.lo.s64 	%rd14683, %rd286, %rd137;
	mul.lo.s64 	%rd14684, %rd287, %rd138;
	shr.u64 	%rd14685, %rd14682, 32;
	and.b64  	%rd14686, %rd14683, 4294967295;
	add.s64 	%rd14687, %rd14685, %rd14686;
	and.b64  	%rd14688, %rd14684, 4294967295;
	add.s64 	%rd14689, %rd14687, %rd14688;
	shr.u64 	%rd14690, %rd14683, 32;
	mad.lo.s64 	%rd14691, %rd286, %rd138, %rd14690;
	shr.u64 	%rd14692, %rd14684, 32;
	add.s64 	%rd14693, %rd14691, %rd14692;
	shr.u64 	%rd14694, %rd14689, 32;
	shl.b64 	%rd14695, %rd14689, 32;
	and.b64  	%rd14696, %rd14682, 4294967295;
	or.b64  	%rd14697, %rd14695, %rd14696;
	add.s64 	%rd14698, %rd14693, %rd14694;
	mul.lo.s64 	%rd14699, %rd281, %rd147;
	mul.lo.s64 	%rd14700, %rd280, %rd147;
	mul.lo.s64 	%rd14701, %rd281, %rd148;
	shr.u64 	%rd14702, %rd14699, 32;
	and.b64  	%rd14703, %rd14700, 4294967295;
	add.s64 	%rd14704, %rd14702, %rd14703;
	and.b64  	%rd14705, %rd14701, 4294967295;
	add.s64 	%rd14706, %rd14704, %rd14705;
	shr.u64 	%rd14707, %rd14700, 32;
	mad.lo.s64 	%rd14708, %rd280, %rd148, %rd14707;
	shr.u64 	%rd14709, %rd14701, 32;
	add.s64 	%rd14710, %rd14708, %rd14709;
	shr.u64 	%rd14711, %rd14706, 32;
	shl.b64 	%rd14712, %rd14706, 32;
	and.b64  	%rd14713, %rd14699, 4294967295;
	or.b64  	%rd14714, %rd14712, %rd14713;
	add.s64 	%rd14715, %rd14663, %rd14714;
	setp.lt.u64 	%p1749, %rd14715, %rd14663;
	selp.u64 	%rd14716, 1, 0, %p1749;
	add.s64 	%rd14717, %rd14710, %rd14664;
	add.s64 	%rd14718, %rd14717, %rd14711;
	add.s64 	%rd14719, %rd14718, %rd14716;
	mul.lo.s64 	%rd14720, %rd283, %rd147;
	mul.lo.s64 	%rd14721, %rd282, %rd147;
	mul.lo.s64 	%rd14722, %rd283, %rd148;
	shr.u64 	%rd14723, %rd14720, 32;
	and.b64  	%rd14724, %rd14721, 4294967295;
	add.s64 	%rd14725, %rd14723, %rd14724;
	and.b64  	%rd14726, %rd14722, 4294967295;
	add.s64 	%rd14727, %rd14725, %rd14726;
	shr.u64 	%rd14728, %rd14721, 32;
	mad.lo.s64 	%rd14729, %rd282, %rd148, %rd14728;
	shr.u64 	%rd14730, %rd14722, 32;
	add.s64 	%rd14731, %rd14729, %rd14730;
	shr.u64 	%rd14732, %rd14727, 32;
	shl.b64 	%rd14733, %rd14727, 32;
	and.b64  	%rd14734, %rd14720, 4294967295;
	or.b64  	%rd14735, %rd14733, %rd14734;
	add.s64 	%rd14736, %rd14680, %rd14716;
	add.s64 	%rd14737, %rd14736, %rd14735;
	max.u64 	%rd14738, %rd14680, %rd14736;
	setp.gt.u64 	%p1750, %rd14738, %rd14737;
	selp.u64 	%rd14739, 1, 0, %p1750;
	add.s64 	%rd14740, %rd14731, %rd14681;
	add.s64 	%rd14741, %rd14740, %rd14732;
	add.s64 	%rd14742, %rd14741, %rd14739;
	mul.lo.s64 	%rd14743, %rd285, %rd147;
	mul.lo.s64 	%rd14744, %rd284, %rd147;
	mul.lo.s64 	%rd14745, %rd285, %rd148;
	shr.u64 	%rd14746, %rd14743, 32;
	and.b64  	%rd14747, %rd14744, 4294967295;
	add.s64 	%rd14748, %rd14746, %rd14747;
	and.b64  	%rd14749, %rd14745, 4294967295;
	add.s64 	%rd14750, %rd14748, %rd14749;
	shr.u64 	%rd14751, %rd14744, 32;
	mad.lo.s64 	%rd14752, %rd284, %rd148, %rd14751;
	shr.u64 	%rd14753, %rd14745, 32;
	add.s64 	%rd14754, %rd14752, %rd14753;
	shr.u64 	%rd14755, %rd14750, 32;
	shl.b64 	%rd14756, %rd14750, 32;
	and.b64  	%rd14757, %rd14743, 4294967295;
	or.b64  	%rd14758, %rd14756, %rd14757;
	add.s64 	%rd14759, %rd14697, %rd14739;
	add.s64 	%rd14760, %rd14759, %rd14758;
	max.u64 	%rd14761, %rd14697, %rd14759;
	setp.gt.u64 	%p1751, %rd14761, %rd14760;
	selp.u64 	%rd14762, 1, 0, %p1751;
	add.s64 	%rd14763, %rd14754, %rd14698;
	add.s64 	%rd14764, %rd14763, %rd14755;
	add.s64 	%rd14765, %rd14764, %rd14762;
	mul.lo.s64 	%rd14766, %rd281, %rd149;
	mul.lo.s64 	%rd14767, %rd280, %rd149;
	mul.lo.s64 	%rd14768, %rd281, %rd150;
	shr.u64 	%rd14769, %rd14766, 32;
	and.b64  	%rd14770, %rd14767, 4294967295;
	add.s64 	%rd14771, %rd14769, %rd14770;
	and.b64  	%rd14772, %rd14768, 4294967295;
	add.s64 	%rd14773, %rd14771, %rd14772;
	shr.u64 	%rd14774, %rd14767, 32;
	mad.lo.s64 	%rd14775, %rd280, %rd150, %rd14774;
	shr.u64 	%rd14776, %rd14768, 32;
	add.s64 	%rd14777, %rd14775, %rd14776;
	shr.u64 	%rd14778, %rd14773, 32;
	shl.b64 	%rd14779, %rd14773, 32;
	and.b64  	%rd14780, %rd14766, 4294967295;
	or.b64  	%rd14781, %rd14779, %rd14780;
	add.s64 	%rd14782, %rd14737, %rd14781;
	setp.lt.u64 	%p1752, %rd14782, %rd14737;
	selp.u64 	%rd14783, 1, 0, %p1752;
	add.s64 	%rd14784, %rd14777, %rd14742;
	add.s64 	%rd14785, %rd14784, %rd14778;
	add.s64 	%rd14786, %rd14785, %rd14783;
	mul.lo.s64 	%rd14787, %rd283, %rd149;
	mul.lo.s64 	%rd14788, %rd282, %rd149;
	mul.lo.s64 	%rd14789, %rd283, %rd150;
	shr.u64 	%rd14790, %rd14787, 32;
	and.b64  	%rd14791, %rd14788, 4294967295;
	add.s64 	%rd14792, %rd14790, %rd14791;
	and.b64  	%rd14793, %rd14789, 4294967295;
	add.s64 	%rd14794, %rd14792, %rd14793;
	shr.u64 	%rd14795, %rd14788, 32;
	mad.lo.s64 	%rd14796, %rd282, %rd150, %rd14795;
	shr.u64 	%rd14797, %rd14789, 32;
	add.s64 	%rd14798, %rd14796, %rd14797;
	shr.u64 	%rd14799, %rd14794, 32;
	shl.b64 	%rd14800, %rd14794, 32;
	and.b64  	%rd14801, %rd14787, 4294967295;
	or.b64  	%rd14802, %rd14800, %rd14801;
	add.s64 	%rd14803, %rd14760, %rd14783;
	add.s64 	%rd14804, %rd14803, %rd14802;
	max.u64 	%rd14805, %rd14760, %rd14803;
	setp.gt.u64 	%p1753, %rd14805, %rd14804;
	selp.u64 	%rd14806, 1, 0, %p1753;
	add.s64 	%rd14807, %rd14798, %rd14765;
	add.s64 	%rd14808, %rd14807, %rd14799;
	add.s64 	%rd14809, %rd14808, %rd14806;
	mul.lo.s64 	%rd14810, %rd281, %rd151;
	mul.lo.s64 	%rd14811, %rd280, %rd151;
	mul.lo.s64 	%rd14812, %rd281, %rd152;
	shr.u64 	%rd14813, %rd14810, 32;
	and.b64  	%rd14814, %rd14811, 4294967295;
	add.s64 	%rd14815, %rd14813, %rd14814;
	and.b64  	%rd14816, %rd14812, 4294967295;
	add.s64 	%rd14817, %rd14815, %rd14816;
	shr.u64 	%rd14818, %rd14811, 32;
	mad.lo.s64 	%rd14819, %rd280, %rd152, %rd14818;
	shr.u64 	%rd14820, %rd14812, 32;
	add.s64 	%rd14821, %rd14819, %rd14820;
	shr.u64 	%rd14822, %rd14817, 32;
	shl.b64 	%rd14823, %rd14817, 32;
	and.b64  	%rd14824, %rd14810, 4294967295;
	or.b64  	%rd14825, %rd14823, %rd14824;
	add.s64 	%rd14826, %rd14804, %rd14825;
	setp.lt.u64 	%p1754, %rd14826, %rd14804;
	selp.u64 	%rd14827, 1, 0, %p1754;
	add.s64 	%rd14828, %rd14821, %rd14809;
	add.s64 	%rd14829, %rd14828, %rd14822;
	add.s64 	%rd14830, %rd14829, %rd14827;
	mul.lo.s64 	%rd14831, %rd11, %rd14646;
	mul.lo.s64 	%rd14832, %rd12, %rd14831;
	mul.hi.u64 	%rd14833, %rd12, %rd14831;
	add.cc.s64 	%rd14834, %rd14832, %rd14646;
	addc.cc.s64 	%rd14835, %rd14833, 0;
	mul.lo.s64 	%rd14836, %rd13, %rd14831;
	mul.hi.u64 	%rd14837, %rd13, %rd14831;
	mov.b64 	%rd14838, 0;
	add.cc.s64 	%rd14839, %rd14835, %rd14715;
	addc.cc.s64 	%rd14840, %rd14838, 0;
	add.cc.s64 	%rd14841, %rd14839, %rd14836;
	addc.cc.s64 	%rd14842, %rd14840, %rd14837;
	mul.lo.s64 	%rd14843, %rd14, %rd14831;
	mul.hi.u64 	%rd14844, %rd14, %rd14831;
	add.cc.s64 	%rd14845, %rd14842, %rd14782;
	addc.cc.s64 	%rd14846, %rd14838, 0;
	add.cc.s64 	%rd14847, %rd14845, %rd14843;
	addc.cc.s64 	%rd14848, %rd14846, %rd14844;
	mul.lo.s64 	%rd14849, %rd15, %rd14831;
	mul.hi.u64 	%rd14850, %rd15, %rd14831;
	add.cc.s64 	%rd14851, %rd14848, %rd14826;
	addc.cc.s64 	%rd14852, %rd14838, 0;
	add.cc.s64 	%rd14853, %rd14851, %rd14849;
	addc.cc.s64 	%rd14854, %rd14852, %rd14850;
	add.s64 	%rd14855, %rd14647, %rd14854;
	setp.lt.u64 	%p1755, %rd14855, %rd14647;
	selp.u64 	%rd14856, 1, 0, %p1755;
	add.s64 	%rd14857, %rd14719, %rd14856;
	setp.lt.u64 	%p1756, %rd14857, %rd14719;
	selp.u64 	%rd14858, 1, 0, %p1756;
	add.s64 	%rd14859, %rd14786, %rd14858;
	setp.lt.u64 	%p1757, %rd14859, %rd14786;
	selp.u64 	%rd14860, 1, 0, %p1757;
	add.s64 	%rd14861, %rd14830, %rd14860;
	mul.lo.s64 	%rd14862, %rd11, %rd14841;
	mul.lo.s64 	%rd14863, %rd12, %rd14862;
	mul.hi.u64 	%rd14864, %rd12, %rd14862;
	add.cc.s64 	%rd14865, %rd14863, %rd14841;
	addc.cc.s64 	%rd14866, %rd14864, 0;
	mul.lo.s64 	%rd14867, %rd13, %rd14862;
	mul.hi.u64 	%rd14868, %rd13, %rd14862;
	add.cc.s64 	%rd14869, %rd14866, %rd14847;
	addc.cc.s64 	%rd14870, %rd14838, 0;
	add.cc.s64 	%rd14871, %rd14869, %rd14867;
	addc.cc.s64 	%rd14872, %rd14870, %rd14868;
	mul.lo.s64 	%rd14873, %rd14, %rd14862;
	mul.hi.u64 	%rd14874, %rd14, %rd14862;
	add.cc.s64 	%rd14875, %rd14872, %rd14853;
	addc.cc.s64 	%rd14876, %rd14838, 0;
	add.cc.s64 	%rd14877, %rd14875, %rd14873;
	addc.cc.s64 	%rd14878, %rd14876, %rd14874;
	mul.lo.s64 	%rd14879, %rd15, %rd14862;
	mul.hi.u64 	%rd14880, %rd15, %rd14862;
	add.cc.s64 	%rd14881, %rd14878, %rd14855;
	addc.cc.s64 	%rd14882, %rd14838, 0;
	add.cc.s64 	%rd14883, %rd14881, %rd14879;
	addc.cc.s64 	%rd14884, %rd14882, %rd14880;
	add.s64 	%rd14885, %rd14857, %rd14884;
	setp.lt.u64 	%p1758, %rd14885, %rd14857;
	selp.u64 	%rd14886, 1, 0, %p1758;
	add.s64 	%rd14887, %rd14859, %rd14886;
	setp.lt.u64 	%p1759, %rd14887, %rd14859;
	selp.u64 	%rd14888, 1, 0, %p1759;
	add.s64 	%rd14889, %rd14861, %rd14888;
	mul.lo.s64 	%rd14890, %rd11, %rd14871;
	mul.lo.s64 	%rd14891, %rd12, %rd14890;
	mul.hi.u64 	%rd14892, %rd12, %rd14890;
	add.cc.s64 	%rd14893, %rd14891, %rd14871;
	addc.cc.s64 	%rd14894, %rd14892, 0;
	mul.lo.s64 	%rd14895, %rd13, %rd14890;
	mul.hi.u64 	%rd14896, %rd13, %rd14890;
	add.cc.s64 	%rd14897, %rd14894, %rd14877;
	addc.cc.s64 	%rd14898, %rd14838, 0;
	add.cc.s64 	%rd14899, %rd14897, %rd14895;
	addc.cc.s64 	%rd14900, %rd14898, %rd14896;
	mul.lo.s64 	%rd14901, %rd14, %rd14890;
	mul.hi.u64 	%rd14902, %rd14, %rd14890;
	add.cc.s64 	%rd14903, %rd14900, %rd14883;
	addc.cc.s64 	%rd14904, %rd14838, 0;
	add.cc.s64 	%rd14905, %rd14903, %rd14901;
	addc.cc.s64 	%rd14906, %rd14904, %rd14902;
	mul.lo.s64 	%rd14907, %rd15, %rd14890;
	mul.hi.u64 	%rd14908, %rd15, %rd14890;
	add.cc.s64 	%rd14909, %rd14906, %rd14885;
	addc.cc.s64 	%rd14910, %rd14838, 0;
	add.cc.s64 	%rd14911, %rd14909, %rd14907;
	addc.cc.s64 	%rd14912, %rd14910, %rd14908;
	add.s64 	%rd14913, %rd14887, %rd14912;
	setp.lt.u64 	%p1760, %rd14913, %rd14887;
	selp.u64 	%rd14914, 1, 0, %p1760;
	add.s64 	%rd14915, %rd14889, %rd14914;
	mul.lo.s64 	%rd14916, %rd11, %rd14899;
	mul.lo.s64 	%rd14917, %rd12, %rd14916;
	mul.hi.u64 	%rd14918, %rd12, %rd14916;
	add.cc.s64 	%rd14919, %rd14917, %rd14899;
	addc.cc.s64 	%rd14920, %rd14918, 0;
	mul.lo.s64 	%rd14921, %rd13, %rd14916;
	mul.hi.u64 	%rd14922, %rd13, %rd14916;
	add.cc.s64 	%rd14923, %rd14920, %rd14905;
	addc.cc.s64 	%rd14924, %rd14838, 0;
	add.cc.s64 	%rd288, %rd14923, %rd14921;
	addc.cc.s64 	%rd14925, %rd14924, %rd14922;
	mul.lo.s64 	%rd14926, %rd14, %rd14916;
	mul.hi.u64 	%rd14927, %rd14, %rd14916;
	add.cc.s64 	%rd14928, %rd14925, %rd14911;
	addc.cc.s64 	%rd14929, %rd14838, 0;
	add.cc.s64 	%rd289, %rd14928, %rd14926;
	addc.cc.s64 	%rd14930, %rd14929, %rd14927;
	mul.lo.s64 	%rd14931, %rd15, %rd14916;
	mul.hi.u64 	%rd14932, %rd15, %rd14916;
	add.cc.s64 	%rd14933, %rd14930, %rd14913;
	addc.cc.s64 	%rd14934, %rd14838, 0;
	add.cc.s64 	%rd290, %rd14933, %rd14931;
	addc.cc.s64 	%rd14935, %rd14934, %rd14932;
	add.s64 	%rd22974, %rd14915, %rd14935;
	setp.gt.u64 	%p1761, %rd22974, %rd15;
	@%p1761 bra 	$L__BB1_116;
	setp.lt.u64 	%p1762, %rd22974, %rd15;
	mov.u64 	%rd22971, %rd288;
	mov.u64 	%rd22972, %rd289;
	mov.u64 	%rd22973, %rd290;
	@%p1762 bra 	$L__BB1_117;
	setp.lt.u64 	%p1763, %rd14, %rd290;
	@%p1763 bra 	$L__BB1_116;
	setp.gt.u64 	%p1764, %rd14, %rd290;
	mov.u64 	%rd22971, %rd288;
	mov.u64 	%rd22972, %rd289;
	mov.u64 	%rd22973, %rd290;
	@%p1764 bra 	$L__BB1_117;
	setp.lt.u64 	%p1765, %rd13, %rd289;
	@%p1765 bra 	$L__BB1_116;
	setp.gt.u64 	%p1766, %rd13, %rd289;
	setp.gt.u64 	%p1767, %rd12, %rd288;
	or.pred  	%p1768, %p1766, %p1767;
	mov.u64 	%rd22971, %rd288;
	mov.u64 	%rd22972, %rd289;
	mov.u64 	%rd22973, %rd290;
	@%p1768 bra 	$L__BB1_117;
$L__BB1_116:
	sub.s64 	%rd22971, %rd288, %rd12;
	setp.lt.u64 	%p1769, %rd288, %rd12;
	selp.u64 	%rd14936, 1, 0, %p1769;
	add.s64 	%rd14937, %rd13, %rd14936;
	sub.s64 	%rd22972, %rd289, %rd14937;
	setp.lt.u64 	%p1770, %rd289, %rd14937;
	selp.u64 	%rd14938, 1, 0, %p1770;
	add.s64 	%rd14939, %rd14, %rd14938;
	sub.s64 	%rd22973, %rd290, %rd14939;
	setp.lt.u64 	%p1771, %rd290, %rd14939;
	selp.u64 	%rd14940, 1, 0, %p1771;
	add.s64 	%rd14941, %rd15, %rd14940;
	sub.s64 	%rd22974, %rd22974, %rd14941;
$L__BB1_117:
	shl.b64 	%rd300, %rd22971, 1;
	setp.gt.s64 	%p1772, %rd22971, -1;
	mov.b64 	{%r556, %r557}, %rd22972;
	mov.b64 	{%r558, %r559}, %rd22971;
	shf.l.wrap.b32 	%r560, %r559, %r556, 1;
	shf.l.wrap.b32 	%r561, %r556, %r557, 1;
	mov.b64 	%rd301, {%r560, %r561};
	setp.lt.u64 	%p1773, %rd301, %rd22972;
	setp.eq.s64 	%p1774, %rd301, %rd22972;
	selp.u32 	%r562, -1, 0, %p1774;
	selp.u32 	%r563, -1, 0, %p1773;
	selp.b32 	%r564, %r563, %r562, %p1772;
	and.b32  	%r566, %r564, 1;
	setp.eq.b32 	%p1775, %r566, 1;
	or.pred  	%p1776, %p1773, %p1775;
	selp.u64 	%rd14942, 1, 0, %p1776;
	shl.b64 	%rd14943, %rd22973, 1;
	or.b64  	%rd302, %rd14943, %rd14942;
	setp.ge.u64 	%p1777, %rd302, %rd22973;
	setp.lt.u64 	%p1778, %rd302, %rd22973;
	setp.eq.s64 	%p1779, %rd302, %rd22973;
	selp.u32 	%r567, -1, 0, %p1778;
	selp.u32 	%r568, -1, 0, %p1779;
	selp.b32 	%r569, %r568, %r567, %p1776;
	selp.b32 	%r570, %r569, %r567, %p1777;
	and.b32  	%r571, %r570, 1;
	setp.eq.b32 	%p1, %r571, 1;
	cvt.u64.u32 	%rd14944, %r570;
	and.b64  	%rd14945, %rd14944, 1;
	shl.b64 	%rd14946, %rd22974, 1;
	or.b64  	%rd22978, %rd14946, %rd14945;
	setp.lt.u64 	%p1780, %rd22978, %rd22974;
	@%p1780 bra 	$L__BB1_124;
	setp.eq.s64 	%p1781, %rd22978, %rd22974;
	and.pred  	%p1782, %p1781, %p1;
	setp.gt.u64 	%p1783, %rd22978, %rd15;
	or.pred  	%p1784, %p1782, %p1783;
	@%p1784 bra 	$L__BB1_124;
	setp.lt.u64 	%p1785, %rd22978, %rd15;
	mov.u64 	%rd22975, %rd300;
	mov.u64 	%rd22976, %rd301;
	mov.u64 	%rd22977, %rd302;
	@%p1785 bra 	$L__BB1_125;
	setp.gt.u64 	%p1786, %rd302, %rd14;
	@%p1786 bra 	$L__BB1_124;
	setp.lt.u64 	%p1787, %rd302, %rd14;
	mov.u64 	%rd22975, %rd300;
	mov.u64 	%rd22976, %rd301;
	mov.u64 	%rd22977, %rd302;
	@%p1787 bra 	$L__BB1_125;
	setp.gt.u64 	%p1788, %rd301, %rd13;
	@%p1788 bra 	$L__BB1_124;
	setp.lt.u64 	%p1789, %rd301, %rd13;
	setp.lt.u64 	%p1790, %rd300, %rd12;
	or.pred  	%p1791, %p1789, %p1790;
	mov.u64 	%rd22975, %rd300;
	mov.u64 	%rd22976, %rd301;
	mov.u64 	%rd22977, %rd302;
	@%p1791 bra 	$L__BB1_125;
$L__BB1_124:
	sub.s64 	%rd22975, %rd300, %rd12;
	setp.lt.u64 	%p1792, %rd300, %rd12;
	selp.u64 	%rd14947, 1, 0, %p1792;
	add.s64 	%rd14948, %rd13, %rd14947;
	sub.s64 	%rd22976, %rd301, %rd14948;
	setp.lt.u64 	%p1793, %rd301, %rd14948;
	selp.u64 	%rd14949, 1, 0, %p1793;
	add.s64 	%rd14950, %rd14, %rd14949;
	sub.s64 	%rd22977, %rd302, %rd14950;
	setp.lt.u64 	%p1794, %rd302, %rd14950;
	selp.u64 	%rd14951, 1, 0, %p1794;
	add.s64 	%rd14952, %rd15, %rd14951;
	sub.s64 	%rd22978, %rd22978, %rd14952;
$L__BB1_125:
	shl.b64 	%rd312, %rd22975, 1;
	setp.gt.s64 	%p1795, %rd22975, -1;
	mov.b64 	{%r572, %r573}, %rd22976;
	mov.b64 	{%r574, %r575}, %rd22975;
	shf.l.wrap.b32 	%r576, %r575, %r572, 1;
	shf.l.wrap.b32 	%r577, %r572, %r573, 1;
	mov.b64 	%rd313, {%r576, %r577};
	setp.lt.u64 	%p1796, %rd313, %rd22976;
	setp.eq.s64 	%p1797, %rd313, %rd22976;
	selp.u32 	%r578, -1, 0, %p1797;
	selp.u32 	%r579, -1, 0, %p1796;
	selp.b32 	%r580, %r579, %r578, %p1795;
	and.b32  	%r582, %r580, 1;
	setp.eq.b32 	%p1798, %r582, 1;
	or.pred  	%p1799, %p1796, %p1798;
	selp.u64 	%rd14953, 1, 0, %p1799;
	shl.b64 	%rd14954, %rd22977, 1;
	or.b64  	%rd314, %rd14954, %rd14953;
	setp.ge.u64 	%p1800, %rd314, %rd22977;
	setp.lt.u64 	%p1801, %rd314, %rd22977;
	setp.eq.s64 	%p1802, %rd314, %rd22977;
	selp.u32 	%r583, -1, 0, %p1801;
	selp.u32 	%r584, -1, 0, %p1802;
	selp.b32 	%r585, %r584, %r583, %p1799;
	selp.b32 	%r586, %r585, %r583, %p1800;
	and.b32  	%r587, %r586, 1;
	setp.eq.b32 	%p2, %r587, 1;
	cvt.u64.u32 	%rd14955, %r586;
	and.b64  	%rd14956, %rd14955, 1;
	shl.b64 	%rd14957, %rd22978, 1;
	or.b64  	%rd22982, %rd14957, %rd14956;
	setp.lt.u64 	%p1803, %rd22982, %rd22978;
	@%p1803 bra 	$L__BB1_132;
	setp.eq.s64 	%p1804, %rd22982, %rd22978;
	and.pred  	%p1805, %p1804, %p2;
	setp.gt.u64 	%p1806, %rd22982, %rd15;
	or.pred  	%p1807, %p1805, %p1806;
	@%p1807 bra 	$L__BB1_132;
	setp.lt.u64 	%p1808, %rd22982, %rd15;
	mov.u64 	%rd22979, %rd312;
	mov.u64 	%rd22980, %rd313;
	mov.u64 	%rd22981, %rd314;
	@%p1808 bra 	$L__BB1_133;
	setp.gt.u64 	%p1809, %rd314, %rd14;
	@%p1809 bra 	$L__BB1_132;
	setp.lt.u64 	%p1810, %rd314, %rd14;
	mov.u64 	%rd22979, %rd312;
	mov.u64 	%rd22980, %rd313;
	mov.u64 	%rd22981, %rd314;
	@%p1810 bra 	$L__BB1_133;
	setp.gt.u64 	%p1811, %rd313, %rd13;
	@%p1811 bra 	$L__BB1_132;
	setp.lt.u64 	%p1812, %rd313, %rd13;
	setp.lt.u64 	%p1813, %rd312, %rd12;
	or.pred  	%p1814, %p1812, %p1813;
	mov.u64 	%rd22979, %rd312;
	mov.u64 	%rd22980, %rd313;
	mov.u64 	%rd22981, %rd314;
	@%p1814 bra 	$L__BB1_133;
$L__BB1_132:
	sub.s64 	%rd22979, %rd312, %rd12;
	setp.lt.u64 	%p1815, %rd312, %rd12;
	selp.u64 	%rd14958, 1, 0, %p1815;
	add.s64 	%rd14959, %rd13, %rd14958;
	sub.s64 	%rd22980, %rd313, %rd14959;
	setp.lt.u64 	%p1816, %rd313, %rd14959;
	selp.u64 	%rd14960, 1, 0, %p1816;
	add.s64 	%rd14961, %rd14, %rd14960;
	sub.s64 	%rd22981, %rd314, %rd14961;
	setp.lt.u64 	%p1817, %rd314, %rd14961;
	selp.u64 	%rd14962, 1, 0, %p1817;
	add.s64 	%rd14963, %rd15, %rd14962;
	sub.s64 	%rd22982, %rd22982, %rd14963;
$L__BB1_133:
	mul.lo.s64 	%rd14964, %rd281, %rd281;
	mul.lo.s64 	%rd14965, %rd280, %rd281;
	shr.u64 	%rd14966, %rd14964, 32;
	shl.b64 	%rd14967, %rd14965, 1;
	and.b64  	%rd14968, %rd14967, 8589934590;
	add.s64 	%rd14969, %rd14966, %rd14968;
	shr.u64 	%rd14970, %rd14965, 31;
	and.b64  	%rd14971, %rd14970, 8589934590;
	mad.lo.s64 	%rd14972, %rd280, %rd280, %rd14971;
	shr.u64 	%rd14973, %rd14969, 32;
	shl.b64 	%rd14974, %rd14969, 32;
	and.b64  	%rd14975, %rd14964, 4294967295;
	or.b64  	%rd14976, %rd14974, %rd14975;
	add.s64 	%rd14977, %rd14972, %rd14973;
	mul.lo.s64 	%rd14978, %rd283, %rd281;
	mul.lo.s64 	%rd14979, %rd282, %rd281;
	mul.lo.s64 	%rd14980, %rd283, %rd280;
	shr.u64 	%rd14981, %rd14978, 32;
	and.b64  	%rd14982, %rd14979, 4294967295;
	add.s64 	%rd14983, %rd14981, %rd14982;
	and.b64  	%rd14984, %rd14980, 4294967295;
	add.s64 	%rd14985, %rd14983, %rd14984;
	shr.u64 	%rd14986, %rd14979, 32;
	mad.lo.s64 	%rd14987, %rd282, %rd280, %rd14986;
	shr.u64 	%rd14988, %rd14980, 32;
	add.s64 	%rd14989, %rd14987, %rd14988;
	shr.u64 	%rd14990, %rd14985, 32;
	shl.b64 	%rd14991, %rd14985, 32;
	and.b64  	%rd14992, %rd14978, 4294967295;
	or.b64  	%rd14993, %rd14991, %rd14992;
	add.s64 	%rd14994, %rd14989, %rd14990;
	mul.lo.s64 	%rd14995, %rd285, %rd281;
	mul.lo.s64 	%rd14996, %rd284, %rd281;
	mul.lo.s64 	%rd14997, %rd285, %rd280;
	shr.u64 	%rd14998, %rd14995, 32;
	and.b64  	%rd14999, %rd14996, 4294967295;
	add.s64 	%rd15000, %rd14998, %rd14999;
	and.b64  	%rd15001, %rd14997, 4294967295;
	add.s64 	%rd15002, %rd15000, %rd15001;
	shr.u64 	%rd15003, %rd14996, 32;
	mad.lo.s64 	%rd15004, %rd284, %rd280, %rd15003;
	shr.u64 	%rd15005, %rd14997, 32;
	add.s64 	%rd15006, %rd15004, %rd15005;
	shr.u64 	%rd15007, %rd15002, 32;
	shl.b64 	%rd15008, %rd15002, 32;
	and.b64  	%rd15009, %rd14995, 4294967295;
	or.b64  	%rd15010, %rd15008, %rd15009;
	add.s64 	%rd15011, %rd15006, %rd15007;
	mul.lo.s64 	%rd15012, %rd287, %rd281;
	mul.lo.s64 	%rd15013, %rd286, %rd281;
	mul.lo.s64 	%rd15014, %rd287, %rd280;
	shr.u64 	%rd15015, %rd15012, 32;
	and.b64  	%rd15016, %rd15013, 4294967295;
	add.s64 	%rd15017, %rd15015, %rd15016;
	and.b64  	%rd15018, %rd15014, 4294967295;
	add.s64 	%rd15019, %rd15017, %rd15018;
	shr.u64 	%rd15020, %rd15013, 32;
	mad.lo.s64 	%rd15021, %rd286, %rd280, %rd15020;
	shr.u64 	%rd15022, %rd15014, 32;
	add.s64 	%rd15023, %rd15021, %rd15022;
	shr.u64 	%rd15024, %rd15019, 32;
	shl.b64 	%rd15025, %rd15019, 32;
	and.b64  	%rd15026, %rd15012, 4294967295;
	or.b64  	%rd15027, %rd15025, %rd15026;
	add.s64 	%rd15028, %rd15023, %rd15024;
	shl.b64 	%rd15029, %rd14993, 1;
	shr.u64 	%rd15030, %rd14991, 63;
	add.s64 	%rd15031, %rd14994, %rd14994;
	add.s64 	%rd15032, %rd15031, %rd15030;
	mul.lo.s64 	%rd15033, %rd283, %rd283;
	mul.lo.s64 	%rd15034, %rd282, %rd283;
	shr.u64 	%rd15035, %rd15033, 32;
	shl.b64 	%rd15036, %rd15034, 1;
	and.b64  	%rd15037, %rd15036, 8589934590;
	add.s64 	%rd15038, %rd15035, %rd15037;
	shr.u64 	%rd15039, %rd15034, 31;
	and.b64  	%rd15040, %rd15039, 8589934590;
	mad.lo.s64 	%rd15041, %rd282, %rd282, %rd15040;
	shr.u64 	%rd15042, %rd15038, 32;
	shl.b64 	%rd15043, %rd15038, 32;
	and.b64  	%rd15044, %rd15033, 4294967295;
	or.b64  	%rd15045, %rd15043, %rd15044;
	add.s64 	%rd15046, %rd15010, %rd15030;
	add.s64 	%rd15047, %rd15046, %rd15045;
	max.u64 	%rd15048, %rd15010, %rd15046;
	setp.gt.u64 	%p1818, %rd15048, %rd15047;
	selp.u64 	%rd15049, 1, 0, %p1818;
	add.s64 	%rd15050, %rd15041, %rd15011;
	add.s64 	%rd15051, %rd15050, %rd15042;
	add.s64 	%rd15052, %rd15051, %rd15049;
	mul.lo.s64 	%rd15053, %rd285, %rd283;
	mul.lo.s64 	%rd15054, %rd284, %rd283;
	mul.lo.s64 	%rd15055, %rd285, %rd282;
	shr.u64 	%rd15056, %rd15053, 32;
	and.b64  	%rd15057, %rd15054, 4294967295;
	add.s64 	%rd15058, %rd15056, %rd15057;
	and.b64  	%rd15059, %rd15055, 4294967295;
	add.s64 	%rd15060, %rd15058, %rd15059;
	shr.u64 	%rd15061, %rd15054, 32;
	mad.lo.s64 	%rd15062, %rd284, %rd282, %rd15061;
	shr.u64 	%rd15063, %rd15055, 32;
	add.s64 	%rd15064, %rd15062, %rd15063;
	shr.u64 	%rd15065, %rd15060, 32;
	shl.b64 	%rd15066, %rd15060, 32;
	and.b64  	%rd15067, %rd15053, 4294967295;
	or.b64  	%rd15068, %rd15066, %rd15067;
	add.s64 	%rd15069, %rd15027, %rd15049;
	add.s64 	%rd15070, %rd15069, %rd15068;
	max.u64 	%rd15071, %rd15027, %rd15069;
	setp.gt.u64 	%p1819, %rd15071, %rd15070;
	selp.u64 	%rd15072, 1, 0, %p1819;
	add.s64 	%rd15073, %rd15064, %rd15028;
	add.s64 	%rd15074, %rd15073, %rd15065;
	add.s64 	%rd15075, %rd15074, %rd15072;
	add.s64 	%rd15076, %rd15047, %rd15010;
	setp.lt.u64 	%p1820, %rd15076, %rd15047;
	selp.u64 	%rd15077, 1, 0, %p1820;
	add.s64 	%rd15078, %rd15011, %rd15052;
	add.s64 	%rd15079, %rd15078, %rd15077;
	add.s64 	%rd15080, %rd15070, %rd15077;
	add.s64 	%rd15081, %rd15080, %rd15068;
	max.u64 	%rd15082, %rd15070, %rd15080;
	setp.gt.u64 	%p1821, %rd15082, %rd15081;
	selp.u64 	%rd15083, 1, 0, %p1821;
	add.s64 	%rd15084, %rd15064, %rd15075;
	add.s64 	%rd15085, %rd15084, %rd15065;
	add.s64 	%rd15086, %rd15085, %rd15083;
	add.s64 	%rd15087, %rd15081, %rd15027;
	setp.lt.u64 	%p1822, %rd15087, %rd15081;
	selp.u64 	%rd15088, 1, 0, %p1822;
	add.s64 	%rd15089, %rd15028, %rd15086;
	add.s64 	%rd15090, %rd15089, %rd15088;
	mul.lo.s64 	%rd15091, %rd11, %rd14976;
	mul.lo.s64 	%rd15092, %rd12, %rd15091;
	mul.hi.u64 	%rd15093, %rd12, %rd15091;
	add.cc.s64 	%rd15094, %rd15092, %rd14976;
	addc.cc.s64 	%rd15095, %rd15093, 0;
	mul.lo.s64 	%rd15096, %rd13, %rd15091;
	mul.hi.u64 	%rd15097, %rd13, %rd15091;
	mov.b64 	%rd15098, 0;
	add.cc.s64 	%rd15099, %rd15095, %rd15029;
	addc.cc.s64 	%rd15100, %rd15098, 0;
	add.cc.s64 	%rd15101, %rd15099, %rd15096;
	addc.cc.s64 	%rd15102, %rd15100, %rd15097;
	mul.lo.s64 	%rd15103, %rd14, %rd15091;
	mul.hi.u64 	%rd15104, %rd14, %rd15091;
	add.cc.s64 	%rd15105, %rd15102, %rd15076;
	addc.cc.s64 	%rd15106, %rd15098, 0;
	add.cc.s64 	%rd15107, %rd15105, %rd15103;
	addc.cc.s64 	%rd15108, %rd15106, %rd15104;
	mul.lo.s64 	%rd15109, %rd15, %rd15091;
	mul.hi.u64 	%rd15110, %rd15, %rd15091;
	add.cc.s64 	%rd15111, %rd15108, %rd15087;
	addc.cc.s64 	%rd15112, %rd15098, 0;
	add.cc.s64 	%rd15113, %rd15111, %rd15109;
	addc.cc.s64 	%rd15114, %rd15112, %rd15110;
	add.s64 	%rd15115, %rd14977, %rd15114;
	setp.lt.u64 	%p1823, %rd15115, %rd14977;
	selp.u64 	%rd15116, 1, 0, %p1823;
	add.s64 	%rd15117, %rd15032, %rd15116;
	setp.lt.u64 	%p1824, %rd15117, %rd15032;
	selp.u64 	%rd15118, 1, 0, %p1824;
	add.s64 	%rd15119, %rd15079, %rd15118;
	setp.lt.u64 	%p1825, %rd15119, %rd15079;
	selp.u64 	%rd15120, 1, 0, %p1825;
	add.s64 	%rd15121, %rd15090, %rd15120;
	mul.lo.s64 	%rd15122, %rd11, %rd15101;
	mul.lo.s64 	%rd15123, %rd12, %rd15122;
	mul.hi.u64 	%rd15124, %rd12, %rd15122;
	add.cc.s64 	%rd15125, %rd15123, %rd15101;
	addc.cc.s64 	%rd15126, %rd15124, 0;
	mul.lo.s64 	%rd15127, %rd13, %rd15122;
	mul.hi.u64 	%rd15128, %rd13, %rd15122;
	add.cc.s64 	%rd15129, %rd15126, %rd15107;
	addc.cc.s64 	%rd15130, %rd15098, 0;
	add.cc.s64 	%rd15131, %rd15129, %rd15127;
	addc.cc.s64 	%rd15132, %rd15130, %rd15128;
	mul.lo.s64 	%rd15133, %rd14, %rd15122;
	mul.hi.u64 	%rd15134, %rd14, %rd15122;
	add.cc.s64 	%rd15135, %rd15132, %rd15113;
	addc.cc.s64 	%rd15136, %rd15098, 0;
	add.cc.s64 	%rd15137, %rd15135, %rd15133;
	addc.cc.s64 	%rd15138, %rd15136, %rd15134;
	mul.lo.s64 	%rd15139, %rd15, %rd15122;
	mul.hi.u64 	%rd15140, %rd15, %rd15122;
	add.cc.s64 	%rd15141, %rd15138, %rd15115;
	addc.cc.s64 	%rd15142, %rd15098, 0;
	add.cc.s64 	%rd15143, %rd15141, %rd15139;
	addc.cc.s64 	%rd15144, %rd15142, %rd15140;
	add.s64 	%rd15145, %rd15117, %rd15144;
	setp.lt.u64 	%p1826, %rd15145, %rd15117;
	selp.u64 	%rd15146, 1, 0, %p1826;
	add.s64 	%rd15147, %rd15119, %rd15146;
	setp.lt.u64 	%p1827, %rd15147, %rd15119;
	selp.u64 	%rd15148, 1, 0, %p1827;
	add.s64 	%rd15149, %rd15121, %rd15148;
	mul.lo.s64 	%rd15150, %rd11, %rd15131;
	mul.lo.s64 	%rd15151, %rd12, %rd15150;
	mul.hi.u64 	%rd15152, %rd12, %rd15150;
	add.cc.s64 	%rd15153, %rd15151, %rd15131;
	addc.cc.s64 	%rd15154, %rd15152, 0;
	mul.lo.s64 	%rd15155, %rd13, %rd15150;
	mul.hi.u64 	%rd15156, %rd13, %rd15150;
	add.cc.s64 	%rd15157, %rd15154, %rd15137;
	addc.cc.s64 	%rd15158, %rd15098, 0;
	add.cc.s64 	%rd15159, %rd15157, %rd15155;
	addc.cc.s64 	%rd15160, %rd15158, %rd15156;
	mul.lo.s64 	%rd15161, %rd14, %rd15150;
	mul.hi.u64 	%rd15162, %rd14, %rd15150;
	add.cc.s64 	%rd15163, %rd15160, %rd15143;
	addc.cc.s64 	%rd15164, %rd15098, 0;
	add.cc.s64 	%rd15165, %rd15163, %rd15161;
	addc.cc.s64 	%rd15166, %rd15164, %rd15162;
	mul.lo.s64 	%rd15167, %rd15, %rd15150;
	mul.hi.u64 	%rd15168, %rd15, %rd15150;
	add.cc.s64 	%rd15169, %rd15166, %rd15145;
	addc.cc.s64 	%rd15170, %rd15098, 0;
	add.cc.s64 	%rd15171, %rd15169, %rd15167;
	addc.cc.s64 	%rd15172, %rd15170, %rd15168;
	add.s64 	%rd15173, %rd15147, %rd15172;
	setp.lt.u64 	%p1828, %rd15173, %rd15147;
	selp.u64 	%rd15174, 1, 0, %p1828;
	add.s64 	%rd15175, %rd15149, %rd15174;
	mul.lo.s64 	%rd15176, %rd11, %rd15159;
	mul.lo.s64 	%rd15177, %rd12, %rd15176;
	mul.hi.u64 	%rd15178, %rd12, %rd15176;
	add.cc.s64 	%rd15179, %rd15177, %rd15159;
	addc.cc.s64 	%rd15180, %rd15178, 0;
	mul.lo.s64 	%rd15181, %rd13, %rd15176;
	mul.hi.u64 	%rd15182, %rd13, %rd15176;
	add.cc.s64 	%rd15183, %rd15180, %rd15165;
	addc.cc.s64 	%rd15184, %rd15098, 0;
	add.cc.s64 	%rd324, %rd15183, %rd15181;
	addc.cc.s64 	%rd15185, %rd15184, %rd15182;
	mul.lo.s64 	%rd15186, %rd14, %rd15176;
	mul.hi.u64 	%rd15187, %rd14, %rd15176;
	add.cc.s64 	%rd15188, %rd15185, %rd15171;
	addc.cc.s64 	%rd15189, %rd15098, 0;
	add.cc.s64 	%rd325, %rd15188, %rd15186;
	addc.cc.s64 	%rd15190, %rd15189, %rd15187;
	mul.lo.s64 	%rd15191, %rd15, %rd15176;
	mul.hi.u64 	%rd15192, %rd15, %rd15176;
	add.cc.s64 	%rd15193, %rd15190, %rd15173;
	addc.cc.s64 	%rd15194, %rd15098, 0;
	add.cc.s64 	%rd326, %rd15193, %rd15191;
	addc.cc.s64 	%rd15195, %rd15194, %rd15192;
	add.s64 	%rd22986, %rd15175, %rd15195;
	setp.gt.u64 	%p1829, %rd22986, %rd15;
	@%p1829 bra 	$L__BB1_139;
	setp.lt.u64 	%p1830, %rd22986, %rd15;
	mov.u64 	%rd22983, %rd324;
	mov.u64 	%rd22984, %rd325;
	mov.u64 	%rd22985, %rd326;
	@%p1830 bra 	$L__BB1_140;
	setp.lt.u64 	%p1831, %rd14, %rd326;
	@%p1831 bra 	$L__BB1_139;
	setp.gt.u64 	%p1832, %rd14, %rd326;
	mov.u64 	%rd22983, %rd324;
	mov.u64 	%rd22984, %rd325;
	mov.u64 	%rd22985, %rd326;
	@%p1832 bra 	$L__BB1_140;
	setp.lt.u64 	%p1833, %rd13, %rd325;
	@%p1833 bra 	$L__BB1_139;
	setp.gt.u64 	%p1834, %rd13, %rd325;
	setp.gt.u64 	%p1835, %rd12, %rd324;
	or.pred  	%p1836, %p1834, %p1835;
	mov.u64 	%rd22983, %rd324;
	mov.u64 	%rd22984, %rd325;
	mov.u64 	%rd22985, %rd326;
	@%p1836 bra 	$L__BB1_140;
$L__BB1_139:
	sub.s64 	%rd22983, %rd324, %rd12;
	setp.lt.u64 	%p1837, %rd324, %rd12;
	selp.u64 	%rd15196, 1, 0, %p1837;
	add.s64 	%rd15197, %rd13, %rd15196;
	sub.s64 	%rd22984, %rd325, %rd15197;
	setp.lt.u64 	%p1838, %rd325, %rd15197;
	selp.u64 	%rd15198, 1, 0, %p1838;
	add.s64 	%rd15199, %rd14, %rd15198;
	sub.s64 	%rd22985, %rd326, %rd15199;
	setp.lt.u64 	%p1839, %rd326, %rd15199;
	selp.u64 	%rd15200, 1, 0, %p1839;
	add.s64 	%rd15201, %rd15, %rd15200;
	sub.s64 	%rd22986, %rd22986, %rd15201;
$L__BB1_140:
	shl.b64 	%rd336, %rd22983, 1;
	setp.gt.s64 	%p1840, %rd22983, -1;
	mov.b64 	{%r588, %r589}, %rd22984;
	mov.b64 	{%r590, %r591}, %rd22983;
	shf.l.wrap.b32 	%r592, %r591, %r588, 1;
	shf.l.wrap.b32 	%r593, %r588, %r589, 1;
	mov.b64 	%rd337, {%r592, %r593};
	setp.lt.u64 	%p1841, %rd337, %rd22984;
	setp.eq.s64 	%p1842, %rd337, %rd22984;
	selp.u32 	%r594, -1, 0, %p1842;
	selp.u32 	%r595, -1, 0, %p1841;
	selp.b32 	%r596, %r595, %r594, %p1840;
	and.b32  	%r598, %r596, 1;
	setp.eq.b32 	%p1843, %r598, 1;
	or.pred  	%p1844, %p1841, %p1843;
	selp.u64 	%rd15202, 1, 0, %p1844;
	shl.b64 	%rd15203, %rd22985, 1;
	or.b64  	%rd338, %rd15203, %rd15202;
	setp.ge.u64 	%p1845, %rd338, %rd22985;
	setp.lt.u64 	%p1846, %rd338, %rd22985;
	setp.eq.s64 	%p1847, %rd338, %rd22985;
	selp.u32 	%r599, -1, 0, %p1846;
	selp.u32 	%r600, -1, 0, %p1847;
	selp.b32 	%r601, %r600, %r599, %p1844;
	selp.b32 	%r602, %r601, %r599, %p1845;
	and.b32  	%r603, %r602, 1;
	setp.eq.b32 	%p3, %r603, 1;
	cvt.u64.u32 	%rd15204, %r602;
	and.b64  	%rd15205, %rd15204, 1;
	shl.b64 	%rd15206, %rd22986, 1;
	or.b64  	%rd22990, %rd15206, %rd15205;
	setp.lt.u64 	%p1848, %rd22990, %rd22986;
	@%p1848 bra 	$L__BB1_147;
	setp.eq.s64 	%p1849, %rd22990, %rd22986;
	and.pred  	%p1850, %p1849, %p3;
	setp.gt.u64 	%p1851, %rd22990, %rd15;
	or.pred  	%p1852, %p1850, %p1851;
	@%p1852 bra 	$L__BB1_147;
	setp.lt.u64 	%p1853, %rd22990, %rd15;
	mov.u64 	%rd22987, %rd336;
	mov.u64 	%rd22988, %rd337;
	mov.u64 	%rd22989, %rd338;
	@%p1853 bra 	$L__BB1_148;
	setp.gt.u64 	%p1854, %rd338, %rd14;
	@%p1854 bra 	$L__BB1_147;
	setp.lt.u64 	%p1855, %rd338, %rd14;
	mov.u64 	%rd22987, %rd336;
	mov.u64 	%rd22988, %rd337;
	mov.u64 	%rd22989, %rd338;
	@%p1855 bra 	$L__BB1_148;
	setp.gt.u64 	%p1856, %rd337, %rd13;
	@%p1856 bra 	$L__BB1_147;
	setp.lt.u64 	%p1857, %rd337, %rd13;
	setp.lt.u64 	%p1858, %rd336, %rd12;
	or.pred  	%p1859, %p1857, %p1858;
	mov.u64 	%rd22987, %rd336;
	mov.u64 	%rd22988, %rd337;
	mov.u64 	%rd22989, %rd338;
	@%p1859 bra 	$L__BB1_148;
$L__BB1_147:
	sub.s64 	%rd22987, %rd336, %rd12;
	setp.lt.u64 	%p1860, %rd336, %rd12;
	selp.u64 	%rd15207, 1, 0, %p1860;
	add.s64 	%rd15208, %rd13, %rd15207;
	sub.s64 	%rd22988, %rd337, %rd15208;
	setp.lt.u64 	%p1861, %rd337, %rd15208;
	selp.u64 	%rd15209, 1, 0, %p1861;
	add.s64 	%rd15210, %rd14, %rd15209;
	sub.s64 	%rd22989, %rd338, %rd15210;
	setp.lt.u64 	%p1862, %rd338, %rd15210;
	selp.u64 	%rd15211, 1, 0, %p1862;
	add.s64 	%rd15212, %rd15, %rd15211;
	sub.s64 	%rd22990, %rd22990, %rd15212;
$L__BB1_148:
	shl.b64 	%rd348, %rd22987, 1;
	setp.gt.s64 	%p1863, %rd22987, -1;
	mov.b64 	{%r604, %r605}, %rd22988;
	mov.b64 	{%r606, %r607}, %rd22987;
	shf.l.wrap.b32 	%r608, %r607, %r604, 1;
	shf.l.wrap.b32 	%r609, %r604, %r605, 1;
	mov.b64 	%rd349, {%r608, %r609};
	setp.lt.u64 	%p1864, %rd349, %rd22988;
	setp.eq.s64 	%p1865, %rd349, %rd22988;
	selp.u32 	%r610, -1, 0, %p1865;
	selp.u32 	%r611, -1, 0, %p1864;
	selp.b32 	%r612, %r611, %r610, %p1863;
	and.b32  	%r614, %r612, 1;
	setp.eq.b32 	%p1866, %r614, 1;
	or.pred  	%p1867, %p1864, %p1866;
	selp.u64 	%rd15213, 1, 0, %p1867;
	shl.b64 	%rd15214, %rd22989, 1;
	or.b64  	%rd350, %rd15214, %rd15213;
	setp.ge.u64 	%p1868, %rd350, %rd22989;
	setp.lt.u64 	%p1869, %rd350, %rd22989;
	setp.eq.s64 	%p1870, %rd350, %rd22989;
	selp.u32 	%r615, -1, 0, %p1869;
	selp.u32 	%r616, -1, 0, %p1870;
	selp.b32 	%r617, %r616, %r615, %p1867;
	selp.b32 	%r618, %r617, %r615, %p1868;
	and.b32  	%r619, %r618, 1;
	setp.eq.b32 	%p4, %r619, 1;
	cvt.u64.u32 	%rd15215, %r618;
	and.b64  	%rd15216, %rd15215, 1;
	shl.b64 	%rd15217, %rd22990, 1;
	or.b64  	%rd22994, %rd15217, %rd15216;
	setp.lt.u64 	%p1871, %rd22994, %rd22990;
	@%p1871 bra 	$L__BB1_155;
	setp.eq.s64 	%p1872, %rd22994, %rd22990;
	and.pred  	%p1873, %p1872, %p4;
	setp.gt.u64 	%p1874, %rd22994, %rd15;
	or.pred  	%p1875, %p1873, %p1874;
	@%p1875 bra 	$L__BB1_155;
	setp.lt.u64 	%p1876, %rd22994, %rd15;
	mov.u64 	%rd22991, %rd348;
	mov.u64 	%rd22992, %rd349;
	mov.u64 	%rd22993, %rd350;
	@%p1876 bra 	$L__BB1_156;
	setp.gt.u64 	%p1877, %rd350, %rd14;
	@%p1877 bra 	$L__BB1_155;
	setp.lt.u64 	%p1878, %rd350, %rd14;
	mov.u64 	%rd22991, %rd348;
	mov.u64 	%rd22992, %rd349;
	mov.u64 	%rd22993, %rd350;
	@%p1878 bra 	$L__BB1_156;
	setp.gt.u64 	%p1879, %rd349, %rd13;
	@%p1879 bra 	$L__BB1_155;
	setp.lt.u64 	%p1880, %rd349, %rd13;
	setp.lt.u64 	%p1881, %rd348, %rd12;
	or.pred  	%p1882, %p1880, %p1881;
	mov.u64 	%rd22991, %rd348;
	mov.u64 	%rd22992, %rd349;
	mov.u64 	%rd22993, %rd350;
	@%p1882 bra 	$L__BB1_156;
$L__BB1_155:
	sub.s64 	%rd22991, %rd348, %rd12;
	setp.lt.u64 	%p1883, %rd348, %rd12;
	selp.u64 	%rd15218, 1, 0, %p1883;
	add.s64 	%rd15219, %rd13, %rd15218;
	sub.s64 	%rd22992, %rd349, %rd15219;
	setp.lt.u64 	%p1884, %rd349, %rd15219;
	selp.u64 	%rd15220, 1, 0, %p1884;
	add.s64 	%rd15221, %rd14, %rd15220;
	sub.s64 	%rd22993, %rd350, %rd15221;
	setp.lt.u64 	%p1885, %rd350, %rd15221;
	selp.u64 	%rd15222, 1, 0, %p1885;
	add.s64 	%rd15223, %rd15, %rd15222;
	sub.s64 	%rd22994, %rd22994, %rd15223;
$L__BB1_156:
	shl.b64 	%rd360, %rd22991, 1;
	setp.gt.s64 	%p1886, %rd22991, -1;
	mov.b64 	{%r620, %r621}, %rd22992;
	mov.b64 	{%r622, %r623}, %rd22991;
	shf.l.wrap.b32 	%r624, %r623, %r620, 1;
	shf.l.wrap.b32 	%r625, %r620, %r621, 1;
	mov.b64 	%rd361, {%r624, %r625};
	setp.lt.u64 	%p1887, %rd361, %rd22992;
	setp.eq.s64 	%p1888, %rd361, %rd22992;
	selp.u32 	%r626, -1, 0, %p1888;
	selp.u32 	%r627, -1, 0, %p1887;
	selp.b32 	%r628, %r627, %r626, %p1886;
	and.b32  	%r630, %r628, 1;
	setp.eq.b32 	%p1889, %r630, 1;
	or.pred  	%p1890, %p1887, %p1889;
	selp.u64 	%rd15224, 1, 0, %p1890;
	shl.b64 	%rd15225, %rd22993, 1;
	or.b64  	%rd362, %rd15225, %rd15224;
	setp.ge.u64 	%p1891, %rd362, %rd22993;
	setp.lt.u64 	%p1892, %rd362, %rd22993;
	setp.eq.s64 	%p1893, %rd362, %rd22993;
	selp.u32 	%r631, -1, 0, %p1892;
	selp.u32 	%r632, -1, 0, %p1893;
	selp.b32 	%r633, %r632, %r631, %p1890;
	selp.b32 	%r634, %r633, %r631, %p1891;
	and.b32  	%r635, %r634, 1;
	setp.eq.b32 	%p5, %r635, 1;
	cvt.u64.u32 	%rd15226, %r634;
	and.b64  	%rd15227, %rd15226, 1;
	shl.b64 	%rd15228, %rd22994, 1;
	or.b64  	%rd22998, %rd15228, %rd15227;
	setp.lt.u64 	%p1894, %rd22998, %rd22994;
	@%p1894 bra 	$L__BB1_163;
	setp.eq.s64 	%p1895, %rd22998, %rd22994;
	and.pred  	%p1896, %p1895, %p5;
	setp.gt.u64 	%p1897, %rd22998, %rd15;
	or.pred  	%p1898, %p1896, %p1897;
	@%p1898 bra 	$L__BB1_163;
	setp.lt.u64 	%p1899, %rd22998, %rd15;
	mov.u64 	%rd22995, %rd360;
	mov.u64 	%rd22996, %rd361;
	mov.u64 	%rd22997, %rd362;
	@%p1899 bra 	$L__BB1_164;
	setp.gt.u64 	%p1900, %rd362, %rd14;
	@%p1900 bra 	$L__BB1_163;
	setp.lt.u64 	%p1901, %rd362, %rd14;
	mov.u64 	%rd22995, %rd360;
	mov.u64 	%rd22996, %rd361;
	mov.u64 	%rd22997, %rd362;
	@%p1901 bra 	$L__BB1_164;
	setp.gt.u64 	%p1902, %rd361, %rd13;
	@%p1902 bra 	$L__BB1_163;
	setp.lt.u64 	%p1903, %rd361, %rd13;
	setp.lt.u64 	%p1904, %rd360, %rd12;
	or.pred  	%p1905, %p1903, %p1904;
	mov.u64 	%rd22995, %rd360;
	mov.u64 	%rd22996, %rd361;
	mov.u64 	%rd22997, %rd362;
	@%p1905 bra 	$L__BB1_164;
$L__BB1_163:
	sub.s64 	%rd22995, %rd360, %rd12;
	setp.lt.u64 	%p1906, %rd360, %rd12;
	selp.u64 	%rd15229, 1, 0, %p1906;
	add.s64 	%rd15230, %rd13, %rd15229;
	sub.s64 	%rd22996, %rd361, %rd15230;
	setp.lt.u64 	%p1907, %rd361, %rd15230;
	selp.u64 	%rd15231, 1, 0, %p1907;
	add.s64 	%rd15232, %rd14, %rd15231;
	sub.s64 	%rd22997, %rd362, %rd15232;
	setp.lt.u64 	%p1908, %rd362, %rd15232;
	selp.u64 	%rd15233, 1, 0, %p1908;
	add.s64 	%rd15234, %rd15, %rd15233;
	sub.s64 	%rd22998, %rd22998, %rd15234;
$L__BB1_164:
	mul.lo.s64 	%rd15235, %rd137, %rd137;
	mul.lo.s64 	%rd15236, %rd138, %rd137;
	shr.u64 	%rd15237, %rd15235, 32;
	shl.b64 	%rd15238, %rd15236, 1;
	and.b64  	%rd15239, %rd15238, 8589934590;
	add.s64 	%rd15240, %rd15237, %rd15239;
	shr.u64 	%rd15241, %rd15236, 31;
	and.b64  	%rd15242, %rd15241, 8589934590;
	mad.lo.s64 	%rd15243, %rd138, %rd138, %rd15242;
	shr.u64 	%rd15244, %rd15240, 32;
	shl.b64 	%rd15245, %rd15240, 32;
	and.b64  	%rd15246, %rd15235, 4294967295;
	or.b64  	%rd15247, %rd15245, %rd15246;
	add.s64 	%rd15248, %rd15243, %rd15244;
	mul.lo.s64 	%rd15249, %rd147, %rd137;
	mul.lo.s64 	%rd15250, %rd148, %rd137;
	mul.lo.s64 	%rd15251, %rd147, %rd138;
	shr.u64 	%rd15252, %rd15249, 32;
	and.b64  	%rd15253, %rd15250, 4294967295;
	add.s64 	%rd15254, %rd15252, %rd15253;
	and.b64  	%rd15255, %rd15251, 4294967295;
	add.s64 	%rd15256, %rd15254, %rd15255;
	shr.u64 	%rd15257, %rd15250, 32;
	mad.lo.s64 	%rd15258, %rd148, %rd138, %rd15257;
	shr.u64 	%rd15259, %rd15251, 32;
	add.s64 	%rd15260, %rd15258, %rd15259;
	shr.u64 	%rd15261, %rd15256, 32;
	shl.b64 	%rd15262, %rd15256, 32;
	and.b64  	%rd15263, %rd15249, 4294967295;
	or.b64  	%rd15264, %rd15262, %rd15263;
	add.s64 	%rd15265, %rd15260, %rd15261;
	mul.lo.s64 	%rd15266, %rd149, %rd137;
	mul.lo.s64 	%rd15267, %rd150, %rd137;
	mul.lo.s64 	%rd15268, %rd149, %rd138;
	shr.u64 	%rd15269, %rd15266, 32;
	and.b64  	%rd15270, %rd15267, 4294967295;
	add.s64 	%rd15271, %rd15269, %rd15270;
	and.b64  	%rd15272, %rd15268, 4294967295;
	add.s64 	%rd15273, %rd15271, %rd15272;
	shr.u64 	%rd15274, %rd15267, 32;
	mad.lo.s64 	%rd15275, %rd150, %rd138, %rd15274;
	shr.u64 	%rd15276, %rd15268, 32;
	add.s64 	%rd15277, %rd15275, %rd15276;
	shr.u64 	%rd15278, %rd15273, 32;
	shl.b64 	%rd15279, %rd15273, 32;
	and.b64  	%rd15280, %rd15266, 4294967295;
	or.b64  	%rd15281, %rd15279, %rd15280;
	add.s64 	%rd15282, %rd15277, %rd15278;
	mul.lo.s64 	%rd15283, %rd151, %rd137;
	mul.lo.s64 	%rd15284, %rd152, %rd137;
	mul.lo.s64 	%rd15285, %rd151, %rd138;
	shr.u64 	%rd15286, %rd15283, 32;
	and.b64  	%rd15287, %rd15284, 4294967295;
	add.s64 	%rd15288, %rd15286, %rd15287;
	and.b64  	%rd15289, %rd15285, 4294967295;
	add.s64 	%rd15290, %rd15288, %rd15289;
	shr.u64 	%rd15291, %rd15284, 32;
	mad.lo.s64 	%rd15292, %rd152, %rd138, %rd15291;
	shr.u64 	%rd15293, %rd15285, 32;
	add.s64 	%rd15294, %rd15292, %rd15293;
	shr.u64 	%rd15295, %rd15290, 32;
	shl.b64 	%rd15296, %rd15290, 32;
	and.b64  	%rd15297, %rd15283, 4294967295;
	or.b64  	%rd15298, %rd15296, %rd15297;
	add.s64 	%rd15299, %rd15294, %rd15295;
	shl.b64 	%rd15300, %rd15264, 1;
	shr.u64 	%rd15301, %rd15262, 63;
	add.s64 	%rd15302, %rd15265, %rd15265;
	add.s64 	%rd15303, %rd15302, %rd15301;
	mul.lo.s64 	%rd15304, %rd147, %rd147;
	mul.lo.s64 	%rd15305, %rd148, %rd147;
	shr.u64 	%rd15306, %rd15304, 32;
	shl.b64 	%rd15307, %rd15305, 1;
	and.b64  	%rd15308, %rd15307, 8589934590;
	add.s64 	%rd15309, %rd15306, %rd15308;
	shr.u64 	%rd15310, %rd15305, 31;
	and.b64  	%rd15311, %rd15310, 8589934590;
	mad.lo.s64 	%rd15312, %rd148, %rd148, %rd15311;
	shr.u64 	%rd15313, %rd15309, 32;
	shl.b64 	%rd15314, %rd15309, 32;
	and.b64  	%rd15315, %rd15304, 4294967295;
	or.b64  	%rd15316, %rd15314, %rd15315;
	add.s64 	%rd15317, %rd15281, %rd15301;
	add.s64 	%rd15318, %rd15317, %rd15316;
	max.u64 	%rd15319, %rd15281, %rd15317;
	setp.gt.u64 	%p1909, %rd15319, %rd15318;
	selp.u64 	%rd15320, 1, 0, %p1909;
	add.s64 	%rd15321, %rd15312, %rd15282;
	add.s64 	%rd15322, %rd15321, %rd15313;
	add.s64 	%rd15323, %rd15322, %rd15320;
	mul.lo.s64 	%rd15324, %rd149, %rd147;
	mul.lo.s64 	%rd15325, %rd150, %rd147;
	mul.lo.s64 	%rd15326, %rd149, %rd148;
	shr.u64 	%rd15327, %rd15324, 32;
	and.b64  	%rd15328, %rd15325, 4294967295;
	add.s64 	%rd15329, %rd15327, %rd15328;
	and.b64  	%rd15330, %rd15326, 4294967295;
	add.s64 	%rd15331, %rd15329, %rd15330;
	shr.u64 	%rd15332, %rd15325, 32;
	mad.lo.s64 	%rd15333, %rd150, %rd148, %rd15332;
	shr.u64 	%rd15334, %rd15326, 32;
	add.s64 	%rd15335, %rd15333, %rd15334;
	shr.u64 	%rd15336, %rd15331, 32;
	shl.b64 	%rd15337, %rd15331, 32;
	and.b64  	%rd15338, %rd15324, 4294967295;
	or.b64  	%rd15339, %rd15337, %rd15338;
	add.s64 	%rd15340, %rd15298, %rd15320;
	add.s64 	%rd15341, %rd15340, %rd15339;
	max.u64 	%rd15342, %rd15298, %rd15340;
	setp.gt.u64 	%p1910, %rd15342, %rd15341;
	selp.u64 	%rd15343, 1, 0, %p1910;
	add.s64 	%rd15344, %rd15335, %rd15299;
	add.s64 	%rd15345, %rd15344, %rd15336;
	add.s64 	%rd15346, %rd15345, %rd15343;
	add.s64 	%rd15347, %rd15318, %rd15281;
	setp.lt.u64 	%p1911, %rd15347, %rd15318;
	selp.u64 	%rd15348, 1, 0, %p1911;
	add.s64 	%rd15349, %rd15282, %rd15323;
	add.s64 	%rd15350, %rd15349, %rd15348;
	add.s64 	%rd15351, %rd15341, %rd15348;
	add.s64 	%rd15352, %rd15351, %rd15339;
	max.u64 	%rd15353, %rd15341, %rd15351;
	setp.gt.u64 	%p1912, %rd15353, %rd15352;
	selp.u64 	%rd15354, 1, 0, %p1912;
	add.s64 	%rd15355, %rd15335, %rd15346;
	add.s64 	%rd15356, %rd15355, %rd15336;
	add.s64 	%rd15357, %rd15356, %rd15354;
	add.s64 	%rd15358, %rd15352, %rd15298;
	setp.lt.u64 	%p1913, %rd15358, %rd15352;
	selp.u64 	%rd15359, 1, 0, %p1913;
	add.s64 	%rd15360, %rd15299, %rd15357;
	add.s64 	%rd15361, %rd15360, %rd15359;
	mul.lo.s64 	%rd15362, %rd11, %rd15247;
	mul.lo.s64 	%rd15363, %rd12, %rd15362;
	mul.hi.u64 	%rd15364, %rd12, %rd15362;
	add.cc.s64 	%rd15365, %rd15363, %rd15247;
	addc.cc.s64 	%rd15366, %rd15364, 0;
	mul.lo.s64 	%rd15367, %rd13, %rd15362;
	mul.hi.u64 	%rd15368, %rd13, %rd15362;
	mov.b64 	%rd15369, 0;
	add.cc.s64 	%rd15370, %rd15366, %rd15300;
	addc.cc.s64 	%rd15371, %rd15369, 0;
	add.cc.s64 	%rd15372, %rd15370, %rd15367;
	addc.cc.s64 	%rd15373, %rd15371, %rd15368;
	mul.lo.s64 	%rd15374, %rd14, %rd15362;
	mul.hi.u64 	%rd15375, %rd14, %rd15362;
	add.cc.s64 	%rd15376, %rd15373, %rd15347;
	addc.cc.s64 	%rd15377, %rd15369, 0;
	add.cc.s64 	%rd15378, %rd15376, %rd15374;
	addc.cc.s64 	%rd15379, %rd15377, %rd15375;
	mul.lo.s64 	%rd15380, %rd15, %rd15362;
	mul.hi.u64 	%rd15381, %rd15, %rd15362;
	add.cc.s64 	%rd15382, %rd15379, %rd15358;
	addc.cc.s64 	%rd15383, %rd15369, 0;
	add.cc.s64 	%rd15384, %rd15382, %rd15380;
	addc.cc.s64 	%rd15385, %rd15383, %rd15381;
	add.s64 	%rd15386, %rd15248, %rd15385;
	setp.lt.u64 	%p1914, %rd15386, %rd15248;
	selp.u64 	%rd15387, 1, 0, %p1914;
	add.s64 	%rd15388, %rd15303, %rd15387;
	setp.lt.u64 	%p1915, %rd15388, %rd15303;
	selp.u64 	%rd15389, 1, 0, %p1915;
	add.s64 	%rd15390, %rd15350, %rd15389;
	setp.lt.u64 	%p1916, %rd15390, %rd15350;
	selp.u64 	%rd15391, 1, 0, %p1916;
	add.s64 	%rd15392, %rd15361, %rd15391;
	mul.lo.s64 	%rd15393, %rd11, %rd15372;
	mul.lo.s64 	%rd15394, %rd12, %rd15393;
	mul.hi.u64 	%rd15395, %rd12, %rd15393;
	add.cc.s64 	%rd15396, %rd15394, %rd15372;
	addc.cc.s64 	%rd15397, %rd15395, 0;
	mul.lo.s64 	%rd15398, %rd13, %rd15393;
	mul.hi.u64 	%rd15399, %rd13, %rd15393;
	add.cc.s64 	%rd15400, %rd15397, %rd15378;
	addc.cc.s64 	%rd15401, %rd15369, 0;
	add.cc.s64 	%rd15402, %rd15400, %rd15398;
	addc.cc.s64 	%rd15403, %rd15401, %rd15399;
	mul.lo.s64 	%rd15404, %rd14, %rd15393;
	mul.hi.u64 	%rd15405, %rd14, %rd15393;
	add.cc.s64 	%rd15406, %rd15403, %rd15384;
	addc.cc.s64 	%rd15407, %rd15369, 0;
	add.cc.s64 	%rd15408, %rd15406, %rd15404;
	addc.cc.s64 	%rd15409, %rd15407, %rd15405;
	mul.lo.s64 	%rd15410, %rd15, %rd15393;
	mul.hi.u64 	%rd15411, %rd15, %rd15393;
	add.cc.s64 	%rd15412, %rd15409, %rd15386;
	addc.cc.s64 	%rd15413, %rd15369, 0;
	add.cc.s64 	%rd15414, %rd15412, %rd15410;
	addc.cc.s64 	%rd15415, %rd15413, %rd15411;
	add.s64 	%rd15416, %rd15388, %rd15415;
	setp.lt.u64 	%p1917, %rd15416, %rd15388;
	selp.u64 	%rd15417, 1, 0, %p1917;
	add.s64 	%rd15418, %rd15390, %rd15417;
	setp.lt.u64 	%p1918, %rd15418, %rd15390;
	selp.u64 	%rd15419, 1, 0, %p1918;
	add.s64 	%rd15420, %rd15392, %rd15419;
	mul.lo.s64 	%rd15421, %rd11, %rd15402;
	mul.lo.s64 	%rd15422, %rd12, %rd15421;
	mul.hi.u64 	%rd15423, %rd12, %rd15421;
	add.cc.s64 	%rd15424, %rd15422, %rd15402;
	addc.cc.s64 	%rd15425, %rd15423, 0;
	mul.lo.s64 	%rd15426, %rd13, %rd15421;
	mul.hi.u64 	%rd15427, %rd13, %rd15421;
	add.cc.s64 	%rd15428, %rd15425, %rd15408;
	addc.cc.s64 	%rd15429, %rd15369, 0;
	add.cc.s64 	%rd15430, %rd15428, %rd15426;
	addc.cc.s64 	%rd15431, %rd15429, %rd15427;
	mul.lo.s64 	%rd15432, %rd14, %rd15421;
	mul.hi.u64 	%rd15433, %rd14, %rd15421;
	add.cc.s64 	%rd15434, %rd15431, %rd15414;
	addc.cc.s64 	%rd15435, %rd15369, 0;
	add.cc.s64 	%rd15436, %rd15434, %rd15432;
	addc.cc.s64 	%rd15437, %rd15435, %rd15433;
	mul.lo.s64 	%rd15438, %rd15, %rd15421;
	mul.hi.u64 	%rd15439, %rd15, %rd15421;
	add.cc.s64 	%rd15440, %rd15437, %rd15416;
	addc.cc.s64 	%rd15441, %rd15369, 0;
	add.cc.s64 	%rd15442, %rd15440, %rd15438;
	addc.cc.s64 	%rd15443, %rd15441, %rd15439;
	add.s64 	%rd15444, %rd15418, %rd15443;
	setp.lt.u64 	%p1919, %rd15444, %rd15418;
	selp.u64 	%rd15445, 1, 0, %p1919;
	add.s64 	%rd15446, %rd15420, %rd15445;
	mul.lo.s64 	%rd15447, %rd11, %rd15430;
	mul.lo.s64 	%rd15448, %rd12, %rd15447;
	mul.hi.u64 	%rd15449, %rd12, %rd15447;
	add.cc.s64 	%rd15450, %rd15448, %rd15430;
	addc.cc.s64 	%rd15451, %rd15449, 0;
	mul.lo.s64 	%rd15452, %rd13, %rd15447;
	mul.hi.u64 	%rd15453, %rd13, %rd15447;
	add.cc.s64 	%rd15454, %rd15451, %rd15436;
	addc.cc.s64 	%rd15455, %rd15369, 0;
	add.cc.s64 	%rd372, %rd15454, %rd15452;
	addc.cc.s64 	%rd15456, %rd15455, %rd15453;
	mul.lo.s64 	%rd15457, %rd14, %rd15447;
	mul.hi.u64 	%rd15458, %rd14, %rd15447;
	add.cc.s64 	%rd15459, %rd15456, %rd15442;
	addc.cc.s64 	%rd15460, %rd15369, 0;
	add.cc.s64 	%rd373, %rd15459, %rd15457;
	addc.cc.s64 	%rd15461, %rd15460, %rd15458;
	mul.lo.s64 	%rd15462, %rd15, %rd15447;
	mul.hi.u64 	%rd15463, %rd15, %rd15447;
	add.cc.s64 	%rd15464, %rd15461, %rd15444;
	addc.cc.s64 	%rd15465, %rd15369, 0;
	add.cc.s64 	%rd374, %rd15464, %rd15462;
	addc.cc.s64 	%rd15466, %rd15465, %rd15463;
	add.s64 	%rd23002, %rd15446, %rd15466;
	setp.gt.u64 	%p1920, %rd23002, %rd15;
	@%p1920 bra 	$L__BB1_170;
	setp.lt.u64 	%p1921, %rd23002, %rd15;
	mov.u64 	%rd22999, %rd372;
	mov.u64 	%rd23000, %rd373;
	mov.u64 	%rd23001, %rd374;
	@%p1921 bra 	$L__BB1_171;
	setp.lt.u64 	%p1922, %rd14, %rd374;
	@%p1922 bra 	$L__BB1_170;
	setp.gt.u64 	%p1923, %rd14, %rd374;
	mov.u64 	%rd22999, %rd372;
	mov.u64 	%rd23000, %rd373;
	mov.u64 	%rd23001, %rd374;
	@%p1923 bra 	$L__BB1_171;
	setp.lt.u64 	%p1924, %rd13, %rd373;
	@%p1924 bra 	$L__BB1_170;
	setp.gt.u64 	%p1925, %rd13, %rd373;
	setp.gt.u64 	%p1926, %rd12, %rd372;
	or.pred  	%p1927, %p1925, %p1926;
	mov.u64 	%rd22999, %rd372;
	mov.u64 	%rd23000, %rd373;
	mov.u64 	%rd23001, %rd374;
	@%p1927 bra 	$L__BB1_171;
$L__BB1_170:
	sub.s64 	%rd22999, %rd372, %rd12;
	setp.lt.u64 	%p1928, %rd372, %rd12;
	selp.u64 	%rd15467, 1, 0, %p1928;
	add.s64 	%rd15468, %rd13, %rd15467;
	sub.s64 	%rd23000, %rd373, %rd15468;
	setp.lt.u64 	%p1929, %rd373, %rd15468;
	selp.u64 	%rd15469, 1, 0, %p1929;
	add.s64 	%rd15470, %rd14, %rd15469;
	sub.s64 	%rd23001, %rd374, %rd15470;
	setp.lt.u64 	%p1930, %rd374, %rd15470;
	selp.u64 	%rd15471, 1, 0, %p1930;
	add.s64 	%rd15472, %rd15, %rd15471;
	sub.s64 	%rd23002, %rd23002, %rd15472;
$L__BB1_171:
	shl.b64 	%rd384, %rd22999, 1;
	setp.gt.s64 	%p1931, %rd22999, -1;
	mov.b64 	{%r636, %r637}, %rd23000;
	mov.b64 	{%r638, %r639}, %rd22999;
	shf.l.wrap.b32 	%r640, %r639, %r636, 1;
	shf.l.wrap.b32 	%r641, %r636, %r637, 1;
	mov.b64 	%rd385, {%r640, %r641};
	setp.lt.u64 	%p1932, %rd385, %rd23000;
	setp.eq.s64 	%p1933, %rd385, %rd23000;
	selp.u32 	%r642, -1, 0, %p1933;
	selp.u32 	%r643, -1, 0, %p1932;
	selp.b32 	%r644, %r643, %r642, %p1931;
	and.b32  	%r646, %r644, 1;
	setp.eq.b32 	%p1934, %r646, 1;
	or.pred  	%p1935, %p1932, %p1934;
	selp.u64 	%rd15473, 1, 0, %p1935;
	shl.b64 	%rd15474, %rd23001, 1;
	or.b64  	%rd386, %rd15474, %rd15473;
	setp.ge.u64 	%p1936, %rd386, %rd23001;
	setp.lt.u64 	%p1937, %rd386, %rd23001;
	setp.eq.s64 	%p1938, %rd386, %rd23001;
	selp.u32 	%r647, -1, 0, %p1937;
	selp.u32 	%r648, -1, 0, %p1938;
	selp.b32 	%r649, %r648, %r647, %p1935;
	selp.b32 	%r650, %r649, %r647, %p1936;
	and.b32  	%r651, %r650, 1;
	setp.eq.b32 	%p6, %r651, 1;
	cvt.u64.u32 	%rd15475, %r650;
	and.b64  	%rd15476, %rd15475, 1;
	shl.b64 	%rd15477, %rd23002, 1;
	or.b64  	%rd23006, %rd15477, %rd15476;
	setp.lt.u64 	%p1939, %rd23006, %rd23002;
	@%p1939 bra 	$L__BB1_178;
	setp.eq.s64 	%p1940, %rd23006, %rd23002;
	and.pred  	%p1941, %p1940, %p6;
	setp.gt.u64 	%p1942, %rd23006, %rd15;
	or.pred  	%p1943, %p1941, %p1942;
	@%p1943 bra 	$L__BB1_178;
	setp.lt.u64 	%p1944, %rd23006, %rd15;
	mov.u64 	%rd23003, %rd384;
	mov.u64 	%rd23004, %rd385;
	mov.u64 	%rd23005, %rd386;
	@%p1944 bra 	$L__BB1_179;
	setp.gt.u64 	%p1945, %rd386, %rd14;
	@%p1945 bra 	$L__BB1_178;
	setp.lt.u64 	%p1946, %rd386, %rd14;
	mov.u64 	%rd23003, %rd384;
	mov.u64 	%rd23004, %rd385;
	mov.u64 	%rd23005, %rd386;
	@%p1946 bra 	$L__BB1_179;
	setp.gt.u64 	%p1947, %rd385, %rd13;
	@%p1947 bra 	$L__BB1_178;
	setp.lt.u64 	%p1948, %rd385, %rd13;
	setp.lt.u64 	%p1949, %rd384, %rd12;
	or.pred  	%p1950, %p1948, %p1949;
	mov.u64 	%rd23003, %rd384;
	mov.u64 	%rd23004, %rd385;
	mov.u64 	%rd23005, %rd386;
	@%p1950 bra 	$L__BB1_179;
$L__BB1_178:
	sub.s64 	%rd23003, %rd384, %rd12;
	setp.lt.u64 	%p1951, %rd384, %rd12;
	selp.u64 	%rd15478, 1, 0, %p1951;
	add.s64 	%rd15479, %rd13, %rd15478;
	sub.s64 	%rd23004, %rd385, %rd15479;
	setp.lt.u64 	%p1952, %rd385, %rd15479;
	selp.u64 	%rd15480, 1, 0, %p1952;
	add.s64 	%rd15481, %rd14, %rd15480;
	sub.s64 	%rd23005, %rd386, %rd15481;
	setp.lt.u64 	%p1953, %rd386, %rd15481;
	selp.u64 	%rd15482, 1, 0, %p1953;
	add.s64 	%rd15483, %rd15, %rd15482;
	sub.s64 	%rd23006, %rd23006, %rd15483;
$L__BB1_179:
	add.s64 	%rd396, %rd23003, %rd22999;
	setp.ge.u64 	%p1954, %rd396, %rd23003;
	setp.lt.u64 	%p1955, %rd396, %rd23003;
	selp.u64 	%rd15484, 1, 0, %p1955;
	add.s64 	%rd15485, %rd23004, %rd15484;
	add.s64 	%rd397, %rd15485, %rd23000;
	setp.lt.u64 	%p1956, %rd397, %rd23004;
	setp.eq.s64 	%p1957, %rd397, %rd23004;
	selp.u32 	%r652, -1, 0, %p1957;
	selp.u32 	%r653, -1, 0, %p1956;
	selp.b32 	%r654, %r653, %r652, %p1954;
	and.b32  	%r656, %r654, 1;
	setp.eq.b32 	%p1958, %r656, 1;
	or.pred  	%p1959, %p1956, %p1958;
	selp.u64 	%rd15486, 1, 0, %p1959;
	add.s64 	%rd15487, %rd23005, %rd15486;
	add.s64 	%rd398, %rd15487, %rd23001;
	setp.ge.u64 	%p1960, %rd398, %rd23005;
	setp.lt.u64 	%p1961, %rd398, %rd23005;
	setp.eq.s64 	%p1962, %rd398, %rd23005;
	selp.u32 	%r657, -1, 0, %p1961;
	selp.u32 	%r658, -1, 0, %p1962;
	selp.b32 	%r659, %r658, %r657, %p1959;
	selp.b32 	%r660, %r659, %r657, %p1960;
	and.b32  	%r661, %r660, 1;
	setp.eq.b32 	%p7, %r661, 1;
	cvt.u64.u32 	%rd15488, %r660;
	and.b64  	%rd15489, %rd15488, 1;
	add.s64 	%rd15490, %rd23006, %rd15489;
	add.s64 	%rd23010, %rd15490, %rd23002;
	setp.lt.u64 	%p1963, %rd23010, %rd23006;
	@%p1963 bra 	$L__BB1_186;
	setp.eq.s64 	%p1964, %rd23010, %rd23006;
	and.pred  	%p1965, %p1964, %p7;
	setp.gt.u64 	%p1966, %rd23010, %rd15;
	or.pred  	%p1967, %p1965, %p1966;
	@%p1967 bra 	$L__BB1_186;
	setp.lt.u64 	%p1968, %rd23010, %rd15;
	mov.u64 	%rd23007, %rd396;
	mov.u64 	%rd23008, %rd397;
	mov.u64 	%rd23009, %rd398;
	@%p1968 bra 	$L__BB1_187;
	setp.gt.u64 	%p1969, %rd398, %rd14;
	@%p1969 bra 	$L__BB1_186;
	setp.lt.u64 	%p1970, %rd398, %rd14;
	mov.u64 	%rd23007, %rd396;
	mov.u64 	%rd23008, %rd397;
	mov.u64 	%rd23009, %rd398;
	@%p1970 bra 	$L__BB1_187;
	setp.gt.u64 	%p1971, %rd397, %rd13;
	@%p1971 bra 	$L__BB1_186;
	setp.lt.u64 	%p1972, %rd397, %rd13;
	setp.lt.u64 	%p1973, %rd396, %rd12;
	or.pred  	%p1974, %p1972, %p1973;
	mov.u64 	%rd23007, %rd396;
	mov.u64 	%rd23008, %rd397;
	mov.u64 	%rd23009, %rd398;
	@%p1974 bra 	$L__BB1_187;
$L__BB1_186:
	sub.s64 	%rd23007, %rd396, %rd12;
	setp.lt.u64 	%p1975, %rd396, %rd12;
	selp.u64 	%rd15491, 1, 0, %p1975;
	add.s64 	%rd15492, %rd13, %rd15491;
	sub.s64 	%rd23008, %rd397, %rd15492;
	setp.lt.u64 	%p1976, %rd397, %rd15492;
	selp.u64 	%rd15493, 1, 0, %p1976;
	add.s64 	%rd15494, %rd14, %rd15493;
	sub.s64 	%rd23009, %rd398, %rd15494;
	setp.lt.u64 	%p1977, %rd398, %rd15494;
	selp.u64 	%rd15495, 1, 0, %p1977;
	add.s64 	%rd15496, %rd15, %rd15495;
	sub.s64 	%rd23010, %rd23010, %rd15496;
$L__BB1_187:
	and.b64  	%rd408, %rd23007, 4294967295;
	shr.u64 	%rd409, %rd23007, 32;
	mul.lo.s64 	%rd15497, %rd408, %rd408;
	mul.lo.s64 	%rd15498, %rd409, %rd408;
	shr.u64 	%rd15499, %rd15497, 32;
	shl.b64 	%rd15500, %rd15498, 1;
	and.b64  	%rd15501, %rd15500, 8589934590;
	add.s64 	%rd15502, %rd15499, %rd15501;
	shr.u64 	%rd15503, %rd15498, 31;
	and.b64  	%rd15504, %rd15503, 8589934590;
	mad.lo.s64 	%rd15505, %rd409, %rd409, %rd15504;
	shr.u64 	%rd15506, %rd15502, 32;
	shl.b64 	%rd15507, %rd15502, 32;
	and.b64  	%rd15508, %rd15497, 4294967293;
	or.b64  	%rd15509, %rd15507, %rd15508;
	add.s64 	%rd15510, %rd15505, %rd15506;
	shr.u64 	%rd410, %rd23008, 32;
	and.b64  	%rd411, %rd23008, 4294967295;
	mul.lo.s64 	%rd15511, %rd411, %rd408;
	mul.lo.s64 	%rd15512, %rd410, %rd408;
	mul.lo.s64 	%rd15513, %rd411, %rd409;
	shr.u64 	%rd15514, %rd15511, 32;
	and.b64  	%rd15515, %rd15512, 4294967295;
	add.s64 	%rd15516, %rd15514, %rd15515;
	and.b64  	%rd15517, %rd15513, 4294967295;
	add.s64 	%rd15518, %rd15516, %rd15517;
	shr.u64 	%rd15519, %rd15512, 32;
	mad.lo.s64 	%rd15520, %rd410, %rd409, %rd15519;
	shr.u64 	%rd15521, %rd15513, 32;
	add.s64 	%rd15522, %rd15520, %rd15521;
	shr.u64 	%rd15523, %rd15518, 32;
	shl.b64 	%rd15524, %rd15518, 32;
	and.b64  	%rd15525, %rd15511, 4294967295;
	or.b64  	%rd15526, %rd15524, %rd15525;
	add.s64 	%rd15527, %rd15522, %rd15523;
	shr.u64 	%rd412, %rd23009, 32;
	and.b64  	%rd413, %rd23009, 4294967295;
	mul.lo.s64 	%rd15528, %rd413, %rd408;
	mul.lo.s64 	%rd15529, %rd412, %rd408;
	mul.lo.s64 	%rd15530, %rd413, %rd409;
	shr.u64 	%rd15531, %rd15528, 32;
	and.b64  	%rd15532, %rd15529, 4294967295;
	add.s64 	%rd15533, %rd15531, %rd15532;
	and.b64  	%rd15534, %rd15530, 4294967295;
	add.s64 	%rd15535, %rd15533, %rd15534;
	shr.u64 	%rd15536, %rd15529, 32;
	mad.lo.s64 	%rd15537, %rd412, %rd409, %rd15536;
	shr.u64 	%rd15538, %rd15530, 32;
	add.s64 	%rd15539, %rd15537, %rd15538;
	shr.u64 	%rd15540, %rd15535, 32;
	shl.b64 	%rd15541, %rd15535, 32;
	and.b64  	%rd15542, %rd15528, 4294967295;
	or.b64  	%rd15543, %rd15541, %rd15542;
	add.s64 	%rd15544, %rd15539, %rd15540;
	shr.u64 	%rd414, %rd23010, 32;
	and.b64  	%rd415, %rd23010, 4294967295;
	mul.lo.s64 	%rd15545, %rd415, %rd408;
	mul.lo.s64 	%rd15546, %rd414, %rd408;
	mul.lo.s64 	%rd15547, %rd415, %rd409;
	shr.u64 	%rd15548, %rd15545, 32;
	and.b64  	%rd15549, %rd15546, 4294967295;
	add.s64 	%rd15550, %rd15548, %rd15549;
	and.b64  	%rd15551, %rd15547, 4294967295;
	add.s64 	%rd15552, %rd15550, %rd15551;
	shr.u64 	%rd15553, %rd15546, 32;
	mad.lo.s64 	%rd15554, %rd414, %rd409, %rd15553;
	shr.u64 	%rd15555, %rd15547, 32;
	add.s64 	%rd15556, %rd15554, %rd15555;
	shr.u64 	%rd15557, %rd15552, 32;
	shl.b64 	%rd15558, %rd15552, 32;
	and.b64  	%rd15559, %rd15545, 4294967295;
	or.b64  	%rd15560, %rd15558, %rd15559;
	add.s64 	%rd15561, %rd15556, %rd15557;
	shl.b64 	%rd15562, %rd15526, 1;
	shr.u64 	%rd15563, %rd15524, 63;
	add.s64 	%rd15564, %rd15527, %rd15527;
	add.s64 	%rd15565, %rd15564, %rd15563;
	mul.lo.s64 	%rd15566, %rd411, %rd411;
	mul.lo.s64 	%rd15567, %rd410, %rd411;
	shr.u64 	%rd15568, %rd15566, 32;
	shl.b64 	%rd15569, %rd15567, 1;
	and.b64  	%rd15570, %rd15569, 8589934590;
	add.s64 	%rd15571, %rd15568, %rd15570;
	shr.u64 	%rd15572, %rd15567, 31;
	and.b64  	%rd15573, %rd15572, 8589934590;
	mad.lo.s64 	%rd15574, %rd410, %rd410, %rd15573;
	shr.u64 	%rd15575, %rd15571, 32;
	shl.b64 	%rd15576, %rd15571, 32;
	and.b64  	%rd15577, %rd15566, 4294967293;
	or.b64  	%rd15578, %rd15576, %rd15577;
	add.s64 	%rd15579, %rd15543, %rd15563;
	add.s64 	%rd15580, %rd15579, %rd15578;
	max.u64 	%rd15581, %rd15543, %rd15579;
	setp.gt.u64 	%p1978, %rd15581, %rd15580;
	selp.u64 	%rd15582, 1, 0, %p1978;
	add.s64 	%rd15583, %rd15574, %rd15544;
	add.s64 	%rd15584, %rd15583, %rd15575;
	add.s64 	%rd15585, %rd15584, %rd15582;
	mul.lo.s64 	%rd15586, %rd413, %rd411;
	mul.lo.s64 	%rd15587, %rd412, %rd411;
	mul.lo.s64 	%rd15588, %rd413, %rd410;
	shr.u64 	%rd15589, %rd15586, 32;
	and.b64  	%rd15590, %rd15587, 4294967295;
	add.s64 	%rd15591, %rd15589, %rd15590;
	and.b64  	%rd15592, %rd15588, 4294967295;
	add.s64 	%rd15593, %rd15591, %rd15592;
	shr.u64 	%rd15594, %rd15587, 32;
	mad.lo.s64 	%rd15595, %rd412, %rd410, %rd15594;
	shr.u64 	%rd15596, %rd15588, 32;
	add.s64 	%rd15597, %rd15595, %rd15596;
	shr.u64 	%rd15598, %rd15593, 32;
	shl.b64 	%rd15599, %rd15593, 32;
	and.b64  	%rd15600, %rd15586, 4294967295;
	or.b64  	%rd15601, %rd15599, %rd15600;
	add.s64 	%rd15602, %rd15560, %rd15582;
	add.s64 	%rd15603, %rd15602, %rd15601;
	max.u64 	%rd15604, %rd15560, %rd15602;
	setp.gt.u64 	%p1979, %rd15604, %rd15603;
	selp.u64 	%rd15605, 1, 0, %p1979;
	add.s64 	%rd15606, %rd15597, %rd15561;
	add.s64 	%rd15607, %rd15606, %rd15598;
	add.s64 	%rd15608, %rd15607, %rd15605;
	add.s64 	%rd15609, %rd15580, %rd15543;
	setp.lt.u64 	%p1980, %rd15609, %rd15580;
	selp.u64 	%rd15610, 1, 0, %p1980;
	add.s64 	%rd15611, %rd15544, %rd15585;
	add.s64 	%rd15612, %rd15611, %rd15610;
	add.s64 	%rd15613, %rd15603, %rd15610;
	add.s64 	%rd15614, %rd15613, %rd15601;
	max.u64 	%rd15615, %rd15603, %rd15613;
	setp.gt.u64 	%p1981, %rd15615, %rd15614;
	selp.u64 	%rd15616, 1, 0, %p1981;
	add.s64 	%rd15617, %rd15597, %rd15608;
	add.s64 	%rd15618, %rd15617, %rd15598;
	add.s64 	%rd15619, %rd15618, %rd15616;
	add.s64 	%rd15620, %rd15614, %rd15560;
	setp.lt.u64 	%p1982, %rd15620, %rd15614;
	selp.u64 	%rd15621, 1, 0, %p1982;
	add.s64 	%rd15622, %rd15561, %rd15619;
	add.s64 	%rd15623, %rd15622, %rd15621;
	mul.lo.s64 	%rd15624, %rd11, %rd15509;
	mul.lo.s64 	%rd15625, %rd12, %rd15624;
	mul.hi.u64 	%rd15626, %rd12, %rd15624;
	add.cc.s64 	%rd15627, %rd15625, %rd15509;
	addc.cc.s64 	%rd15628, %rd15626, 0;
	mul.lo.s64 	%rd15629, %rd13, %rd15624;
	mul.hi.u64 	%rd15630, %rd13, %rd15624;
	mov.b64 	%rd15631, 0;
	add.cc.s64 	%rd15632, %rd15628, %rd15562;
	addc.cc.s64 	%rd15633, %rd15631, 0;
	add.cc.s64 	%rd15634, %rd15632, %rd15629;
	addc.cc.s64 	%rd15635, %rd15633, %rd15630;
	mul.lo.s64 	%rd15636, %rd14, %rd15624;
	mul.hi.u64 	%rd15637, %rd14, %rd15624;
	add.cc.s64 	%rd15638, %rd15635, %rd15609;
	addc.cc.s64 	%rd15639, %rd15631, 0;
	add.cc.s64 	%rd15640, %rd15638, %rd15636;
	addc.cc.s64 	%rd15641, %rd15639, %rd15637;
	mul.lo.s64 	%rd15642, %rd15, %rd15624;
	mul.hi.u64 	%rd15643, %rd15, %rd15624;
	add.cc.s64 	%rd15644, %rd15641, %rd15620;
	addc.cc.s64 	%rd15645, %rd15631, 0;
	add.cc.s64 	%rd15646, %rd15644, %rd15642;
	addc.cc.s64 	%rd15647, %rd15645, %rd15643;
	add.s64 	%rd15648, %rd15510, %rd15647;
	setp.lt.u64 	%p1983, %rd15648, %rd15510;
	selp.u64 	%rd15649, 1, 0, %p1983;
	add.s64 	%rd15650, %rd15565, %rd15649;
	setp.lt.u64 	%p1984, %rd15650, %rd15565;
	selp.u64 	%rd15651, 1, 0, %p1984;
	add.s64 	%rd15652, %rd15612, %rd15651;
	setp.lt.u64 	%p1985, %rd15652, %rd15612;
	selp.u64 	%rd15653, 1, 0, %p1985;
	add.s64 	%rd15654, %rd15623, %rd15653;
	mul.lo.s64 	%rd15655, %rd11, %rd15634;
	mul.lo.s64 	%rd15656, %rd12, %rd15655;
	mul.hi.u64 	%rd15657, %rd12, %rd15655;
	add.cc.s64 	%rd15658, %rd15656, %rd15634;
	addc.cc.s64 	%rd15659, %rd15657, 0;
	mul.lo.s64 	%rd15660, %rd13, %rd15655;
	mul.hi.u64 	%rd15661, %rd13, %rd15655;
	add.cc.s64 	%rd15662, %rd15659, %rd15640;
	addc.cc.s64 	%rd15663, %rd15631, 0;
	add.cc.s64 	%rd15664, %rd15662, %rd15660;
	addc.cc.s64 	%rd15665, %rd15663, %rd15661;
	mul.lo.s64 	%rd15666, %rd14, %rd15655;
	mul.hi.u64 	%rd15667, %rd14, %rd15655;
	add.cc.s64 	%rd15668, %rd15665, %rd15646;
	addc.cc.s64 	%rd15669, %rd15631, 0;
	add.cc.s64 	%rd15670, %rd15668, %rd15666;
	addc.cc.s64 	%rd15671, %rd15669, %rd15667;
	mul.lo.s64 	%rd15672, %rd15, %rd15655;
	mul.hi.u64 	%rd15673, %rd15, %rd15655;
	add.cc.s64 	%rd15674, %rd15671, %rd15648;
	addc.cc.s64 	%rd15675, %rd15631, 0;
	add.cc.s64 	%rd15676, %rd15674, %rd15672;
	addc.cc.s64 	%rd15677, %rd15675, %rd15673;
	add.s64 	%rd15678, %rd15650, %rd15677;
	setp.lt.u64 	%p1986, %rd15678, %rd15650;
	selp.u64 	%rd15679, 1, 0, %p1986;
	add.s64 	%rd15680, %rd15652, %rd15679;
	setp.lt.u64 	%p1987, %rd15680, %rd15652;
	selp.u64 	%rd15681, 1, 0, %p1987;
	add.s64 	%rd15682, %rd15654, %rd15681;
	mul.lo.s64 	%rd15683, %rd11, %rd15664;
	mul.lo.s64 	%rd15684, %rd12, %rd15683;
	mul.hi.u64 	%rd15685, %rd12, %rd15683;
	add.cc.s64 	%rd15686, %rd15684, %rd15664;
	addc.cc.s64 	%rd15687, %rd15685, 0;
	mul.lo.s64 	%rd15688, %rd13, %rd15683;
	mul.hi.u64 	%rd15689, %rd13, %rd15683;
	add.cc.s64 	%rd15690, %rd15687, %rd15670;
	addc.cc.s64 	%rd15691, %rd15631, 0;
	add.cc.s64 	%rd15692, %rd15690, %rd15688;
	addc.cc.s64 	%rd15693, %rd15691, %rd15689;
	mul.lo.s64 	%rd15694, %rd14, %rd15683;
	mul.hi.u64 	%rd15695, %rd14, %rd15683;
	add.cc.s64 	%rd15696, %rd15693, %rd15676;
	addc.cc.s64 	%rd15697, %rd15631, 0;
	add.cc.s64 	%rd15698, %rd15696, %rd15694;
	addc.cc.s64 	%rd15699, %rd15697, %rd15695;
	mul.lo.s64 	%rd15700, %rd15, %rd15683;
	mul.hi.u64 	%rd15701, %rd15, %rd15683;
	add.cc.s64 	%rd15702, %rd15699, %rd15678;
	addc.cc.s64 	%rd15703, %rd15631, 0;
	add.cc.s64 	%rd15704, %rd15702, %rd15700;
	addc.cc.s64 	%rd15705, %rd15703, %rd15701;
	add.s64 	%rd15706, %rd15680, %rd15705;
	setp.lt.u64 	%p1988, %rd15706, %rd15680;
	selp.u64 	%rd15707, 1, 0, %p1988;
	add.s64 	%rd15708, %rd15682, %rd15707;
	mul.lo.s64 	%rd15709, %rd11, %rd15692;
	mul.lo.s64 	%rd15710, %rd12, %rd15709;
	mul.hi.u64 	%rd15711, %rd12, %rd15709;
	add.cc.s64 	%rd15712, %rd15710, %rd15692;
	addc.cc.s64 	%rd15713, %rd15711, 0;
	mul.lo.s64 	%rd15714, %rd13, %rd15709;
	mul.hi.u64 	%rd15715, %rd13, %rd15709;
	add.cc.s64 	%rd15716, %rd15713, %rd15698;
	addc.cc.s64 	%rd15717, %rd15631, 0;
	add.cc.s64 	%rd416, %rd15716, %rd15714;
	addc.cc.s64 	%rd15718, %rd15717, %rd15715;
	mul.lo.s64 	%rd15719, %rd14, %rd15709;
	mul.hi.u64 	%rd15720, %rd14, %rd15709;
	add.cc.s64 	%rd15721, %rd15718, %rd15704;
	addc.cc.s64 	%rd15722, %rd15631, 0;
	add.cc.s64 	%rd417, %rd15721, %rd15719;
	addc.cc.s64 	%rd15723, %rd15722, %rd15720;
	mul.lo.s64 	%rd15724, %rd15, %rd15709;
	mul.hi.u64 	%rd15725, %rd15, %rd15709;
	add.cc.s64 	%rd15726, %rd15723, %rd15706;
	addc.cc.s64 	%rd15727, %rd15631, 0;
	add.cc.s64 	%rd418, %rd15726, %rd15724;
	addc.cc.s64 	%rd15728, %rd15727, %rd15725;
	add.s64 	%rd23011, %rd15708, %rd15728;
	setp.gt.u64 	%p1989, %rd23011, %rd15;
	@%p1989 bra 	$L__BB1_193;
	setp.lt.u64 	%p1990, %rd23011, %rd15;
	mov.u64 	%rd23012, %rd418;
	mov.u64 	%rd23013, %rd417;
	mov.u64 	%rd23014, %rd416;
	@%p1990 bra 	$L__BB1_194;
	setp.lt.u64 	%p1991, %rd14, %rd418;
	@%p1991 bra 	$L__BB1_193;
	setp.gt.u64 	%p1992, %rd14, %rd418;
	mov.u64 	%rd23012, %rd418;
	mov.u64 	%rd23013, %rd417;
	mov.u64 	%rd23014, %rd416;
	@%p1992 bra 	$L__BB1_194;
	setp.lt.u64 	%p1993, %rd13, %rd417;
	@%p1993 bra 	$L__BB1_193;
	setp.gt.u64 	%p1994, %rd13, %rd417;
	setp.gt.u64 	%p1995, %rd12, %rd416;
	or.pred  	%p1996, %p1994, %p1995;
	mov.u64 	%rd23012, %rd418;
	mov.u64 	%rd23013, %rd417;
	mov.u64 	%rd23014, %rd416;
	@%p1996 bra 	$L__BB1_194;
$L__BB1_193:
	sub.s64 	%rd23014, %rd416, %rd12;
	setp.lt.u64 	%p1997, %rd416, %rd12;
	selp.u64 	%rd15729, 1, 0, %p1997;
	add.s64 	%rd15730, %rd13, %rd15729;
	sub.s64 	%rd23013, %rd417, %rd15730;
	setp.lt.u64 	%p1998, %rd417, %rd15730;
	selp.u64 	%rd15731, 1, 0, %p1998;
	add.s64 	%rd15732, %rd14, %rd15731;
	sub.s64 	%rd23012, %rd418, %rd15732;
	setp.lt.u64 	%p1999, %rd418, %rd15732;
	selp.u64 	%rd15733, 1, 0, %p1999;
	add.s64 	%rd15734, %rd15, %rd15733;
	sub.s64 	%rd23011, %rd23011, %rd15734;
$L__BB1_194:
	sub.s64 	%rd23018, %rd23014, %rd22979;
	setp.lt.u64 	%p2000, %rd23014, %rd22979;
	selp.u64 	%rd15735, 1, 0, %p2000;
	add.s64 	%rd15736, %rd22980, %rd15735;
	sub.s64 	%rd23017, %rd23013, %rd15736;
	setp.lt.u64 	%p2001, %rd23013, %rd15736;
	selp.u64 	%rd15737, 1, 0, %p2001;
	add.s64 	%rd15738, %rd22981, %rd15737;
	sub.s64 	%rd23016, %rd23012, %rd15738;
	setp.lt.u64 	%p2002, %rd23012, %rd15738;
	selp.u64 	%rd15739, 1, 0, %p2002;
	add.s64 	%rd15740, %rd22982, %rd15739;
	sub.s64 	%rd23015, %rd23011, %rd15740;
	setp.ge.u64 	%p2003, %rd23011, %rd15740;
	@%p2003 bra 	$L__BB1_196;
	add.s64 	%rd432, %rd23018, %rd12;
	setp.ge.u64 	%p2004, %rd432, %rd23018;
	setp.lt.u64 	%p2005, %rd432, %rd23018;
	selp.u64 	%rd15741, 1, 0, %p2005;
	add.s64 	%rd15742, %rd23017, %rd15741;
	add.s64 	%rd433, %rd15742, %rd13;
	setp.lt.u64 	%p2006, %rd433, %rd23017;
	setp.eq.s64 	%p2007, %rd433, %rd23017;
	selp.u32 	%r662, -1, 0, %p2007;
	selp.u32 	%r663, -1, 0, %p2006;
	selp.b32 	%r664, %r663, %r662, %p2004;
	and.b32  	%r666, %r664, 1;
	setp.eq.b32 	%p2008, %r666, 1;
	or.pred  	%p2009, %p2006, %p2008;
	selp.u64 	%rd15743, 1, 0, %p2009;
	add.s64 	%rd15744, %rd23016, %rd15743;
	add.s64 	%rd434, %rd15744, %rd14;
	setp.ge.u64 	%p2010, %rd434, %rd23016;
	setp.lt.u64 	%p2011, %rd434, %rd23016;
	setp.eq.s64 	%p2012, %rd434, %rd23016;
	selp.u32 	%r667, -1, 0, %p2011;
	selp.u32 	%r668, -1, 0, %p2012;
	selp.b32 	%r669, %r668, %r667, %p2009;
	selp.b32 	%r670, %r669, %r667, %p2010;
	cvt.u64.u32 	%rd15745, %r670;
	and.b64  	%rd15746, %rd15745, 1;
	add.s64 	%rd15747, %rd23015, %rd15746;
	add.s64 	%rd23015, %rd15747, %rd15;
	mov.u64 	%rd23016, %rd434;
	mov.u64 	%rd23017, %rd433;
	mov.u64 	%rd23018, %rd432;
$L__BB1_196:
	sub.s64 	%rd23122, %rd23018, %rd22979;
	setp.lt.u64 	%p2013, %rd23018, %rd22979;
	selp.u64 	%rd15748, 1, 0, %p2013;
	add.s64 	%rd15749, %rd22980, %rd15748;
	sub.s64 	%rd23121, %rd23017, %rd15749;
	setp.lt.u64 	%p2014, %rd23017, %rd15749;
	selp.u64 	%rd15750, 1, 0, %p2014;
	add.s64 	%rd15751, %rd22981, %rd15750;
	sub.s64 	%rd23120, %rd23016, %rd15751;
	setp.lt.u64 	%p2015, %rd23016, %rd15751;
	selp.u64 	%rd15752, 1, 0, %p2015;
	add.s64 	%rd15753, %rd22982, %rd15752;
	sub.s64 	%rd23119, %rd23015, %rd15753;
	setp.ge.u64 	%p2016, %rd23015, %rd15753;
	@%p2016 bra 	$L__BB1_198;
	add.s64 	%rd444, %rd23122, %rd12;
	setp.ge.u64 	%p2017, %rd444, %rd23122;
	setp.lt.u64 	%p2018, %rd444, %rd23122;
	selp.u64 	%rd15754, 1, 0, %p2018;
	add.s64 	%rd15755, %rd23121, %rd15754;
	add.s64 	%rd445, %rd15755, %rd13;
	setp.lt.u64 	%p2019, %rd445, %rd23121;
	setp.eq.s64 	%p2020, %rd445, %rd23121;
	selp.u32 	%r671, -1, 0, %p2020;
	selp.u32 	%r672, -1, 0, %p2019;
	selp.b32 	%r673, %r672, %r671, %p2017;
	and.b32  	%r675, %r673, 1;
	setp.eq.b32 	%p2021, %r675, 1;
	or.pred  	%p2022, %p2019, %p2021;
	selp.u64 	%rd15756, 1, 0, %p2022;
	add.s64 	%rd15757, %rd23120, %rd15756;
	add.s64 	%rd446, %rd15757, %rd14;
	setp.ge.u64 	%p2023, %rd446, %rd23120;
	setp.lt.u64 	%p2024, %rd446, %rd23120;
	setp.eq.s64 	%p2025, %rd446, %rd23120;
	selp.u32 	%r676, -1, 0, %p2024;
	selp.u32 	%r677, -1, 0, %p2025;
	selp.b32 	%r678, %r677, %r676, %p2022;
	selp.b32 	%r679, %r678, %r676, %p2023;
	cvt.u64.u32 	%rd15758, %r679;
	and.b64  	%rd15759, %rd15758, 1;
	add.s64 	%rd15760, %rd23119, %rd15759;
	add.s64 	%rd23119, %rd15760, %rd15;
	mov.u64 	%rd23120, %rd446;
	mov.u64 	%rd23121, %rd445;
	mov.u64 	%rd23122, %rd444;
$L__BB1_198:
	sub.s64 	%rd23023, %rd22979, %rd23122;
	setp.lt.u64 	%p2026, %rd22979, %rd23122;
	selp.u64 	%rd15761, 1, 0, %p2026;
	add.s64 	%rd15762, %rd23121, %rd15761;
	sub.s64 	%rd23024, %rd22980, %rd15762;
	setp.lt.u64 	%p2027, %rd22980, %rd15762;
	selp.u64 	%rd15763, 1, 0, %p2027;
	add.s64 	%rd15764, %rd23120, %rd15763;
	sub.s64 	%rd23025, %rd22981, %rd15764;
	setp.lt.u64 	%p2028, %rd22981, %rd15764;
	selp.u64 	%rd15765, 1, 0, %p2028;
	add.s64 	%rd15766, %rd23119, %rd15765;
	sub.s64 	%rd23026, %rd22982, %rd15766;
	setp.ge.u64 	%p2029, %rd22982, %rd15766;
	@%p2029 bra 	$L__BB1_200;
	add.s64 	%rd456, %rd23023, %rd12;
	setp.ge.u64 	%p2030, %rd456, %rd23023;
	setp.lt.u64 	%p2031, %rd456, %rd23023;
	selp.u64 	%rd15767, 1, 0, %p2031;
	add.s64 	%rd15768, %rd23024, %rd15767;
	add.s64 	%rd457, %rd15768, %rd13;
	setp.lt.u64 	%p2032, %rd457, %rd23024;
	setp.eq.s64 	%p2033, %rd457, %rd23024;
	selp.u32 	%r680, -1, 0, %p2033;
	selp.u32 	%r681, -1, 0, %p2032;
	selp.b32 	%r682, %r681, %r680, %p2030;
	and.b32  	%r684, %r682, 1;
	setp.eq.b32 	%p2034, %r684, 1;
	or.pred  	%p2035, %p2032, %p2034;
	selp.u64 	%rd15769, 1, 0, %p2035;
	add.s64 	%rd15770, %rd23025, %rd15769;
	add.s64 	%rd458, %rd15770, %rd14;
	setp.ge.u64 	%p2036, %rd458, %rd23025;
	setp.lt.u64 	%p2037, %rd458, %rd23025;
	setp.eq.s64 	%p2038, %rd458, %rd23025;
	selp.u32 	%r685, -1, 0, %p2037;
	selp.u32 	%r686, -1, 0, %p2038;
	selp.b32 	%r687, %r686, %r685, %p2035;
	selp.b32 	%r688, %r687, %r685, %p2036;
	cvt.u64.u32 	%rd15771, %r688;
	and.b64  	%rd15772, %rd15771, 1;
	add.s64 	%rd15773, %rd23026, %rd15772;
	add.s64 	%rd23026, %rd15773, %rd15;
	mov.u64 	%rd23023, %rd456;
	mov.u64 	%rd23024, %rd457;
	mov.u64 	%rd23025, %rd458;
$L__BB1_200:
	shr.u64 	%rd15774, %rd23023, 32;
	and.b64  	%rd15775, %rd23023, 4294967295;
	mul.lo.s64 	%rd15776, %rd15775, %rd408;
	mul.lo.s64 	%rd15777, %rd15774, %rd408;
	mul.lo.s64 	%rd15778, %rd15775, %rd409;
	shr.u64 	%rd15779, %rd15776, 32;
	and.b64  	%rd15780, %rd15777, 4294967295;
	add.s64 	%rd15781, %rd15779, %rd15780;
	and.b64  	%rd15782, %rd15778, 4294967295;
	add.s64 	%rd15783, %rd15781, %rd15782;
	shr.u64 	%rd15784, %rd15777, 32;
	mad.lo.s64 	%rd15785, %rd15774, %rd409, %rd15784;
	shr.u64 	%rd15786, %rd15778, 32;
	add.s64 	%rd15787, %rd15785, %rd15786;
	shr.u64 	%rd15788, %rd15783, 32;
	shl.b64 	%rd15789, %rd15783, 32;
	and.b64  	%rd15790, %rd15776, 4294967295;
	or.b64  	%rd15791, %rd15789, %rd15790;
	add.s64 	%rd15792, %rd15787, %rd15788;
	shr.u64 	%rd15793, %rd23024, 32;
	and.b64  	%rd15794, %rd23024, 4294967295;
	mul.lo.s64 	%rd15795, %rd15794, %rd408;
	mul.lo.s64 	%rd15796, %rd15793, %rd408;
	mul.lo.s64 	%rd15797, %rd15794, %rd409;
	shr.u64 	%rd15798, %rd15795, 32;
	and.b64  	%rd15799, %rd15796, 4294967295;
	add.s64 	%rd15800, %rd15798, %rd15799;
	and.b64  	%rd15801, %rd15797, 4294967295;
	add.s64 	%rd15802, %rd15800, %rd15801;
	shr.u64 	%rd15803, %rd15796, 32;
	mad.lo.s64 	%rd15804, %rd15793, %rd409, %rd15803;
	shr.u64 	%rd15805, %rd15797, 32;
	add.s64 	%rd15806, %rd15804, %rd15805;
	shr.u64 	%rd15807, %rd15802, 32;
	shl.b64 	%rd15808, %rd15802, 32;
	and.b64  	%rd15809, %rd15795, 4294967295;
	or.b64  	%rd15810, %rd15808, %rd15809;
	add.s64 	%rd15811, %rd15806, %rd15807;
	shr.u64 	%rd15812, %rd23025, 32;
	and.b64  	%rd15813, %rd23025, 4294967295;
	mul.lo.s64 	%rd15814, %rd15813, %rd408;
	mul.lo.s64 	%rd15815, %rd15812, %rd408;
	mul.lo.s64 	%rd15816, %rd15813, %rd409;
	shr.u64 	%rd15817, %rd15814, 32;
	and.b64  	%rd15818, %rd15815, 4294967295;
	add.s64 	%rd15819, %rd15817, %rd15818;
	and.b64  	%rd15820, %rd15816, 4294967295;
	add.s64 	%rd15821, %rd15819, %rd15820;
	shr.u64 	%rd15822, %rd15815, 32;
	mad.lo.s64 	%rd15823, %rd15812, %rd409, %rd15822;
	shr.u64 	%rd15824, %rd15816, 32;
	add.s64 	%rd15825, %rd15823, %rd15824;
	shr.u64 	%rd15826, %rd15821, 32;
	shl.b64 	%rd15827, %rd15821, 32;
	and.b64  	%rd15828, %rd15814, 4294967295;
	or.b64  	%rd15829, %rd15827, %rd15828;
	add.s64 	%rd15830, %rd15825, %rd15826;
	shr.u64 	%rd15831, %rd23026, 32;
	and.b64  	%rd15832, %rd23026, 4294967295;
	mul.lo.s64 	%rd15833, %rd15832, %rd408;
	mul.lo.s64 	%rd15834, %rd15831, %rd408;
	mul.lo.s64 	%rd15835, %rd15832, %rd409;
	shr.u64 	%rd15836, %rd15833, 32;
	and.b64  	%rd15837, %rd15834, 4294967295;
	add.s64 	%rd15838, %rd15836, %rd15837;
	and.b64  	%rd15839, %rd15835, 4294967295;
	add.s64 	%rd15840, %rd15838, %rd15839;
	shr.u64 	%rd15841, %rd15834, 32;
	mad.lo.s64 	%rd15842, %rd15831, %rd409, %rd15841;
	shr.u64 	%rd15843, %rd15835, 32;
	add.s64 	%rd15844, %rd15842, %rd15843;
	shr.u64 	%rd15845, %rd15840, 32;
	shl.b64 	%rd15846, %rd15840, 32;
	and.b64  	%rd15847, %rd15833, 4294967295;
	or.b64  	%rd15848, %rd15846, %rd15847;
	add.s64 	%rd15849, %rd15844, %rd15845;
	mul.lo.s64 	%rd15850, %rd15775, %rd411;
	mul.lo.s64 	%rd15851, %rd15774, %rd411;
	mul.lo.s64 	%rd15852, %rd15775, %rd410;
	shr.u64 	%rd15853, %rd15850, 32;
	and.b64  	%rd15854, %rd15851, 4294967295;
	add.s64 	%rd15855, %rd15853, %rd15854;
	and.b64  	%rd15856, %rd15852, 4294967295;
	add.s64 	%rd15857, %rd15855, %rd15856;
	shr.u64 	%rd15858, %rd15851, 32;
	mad.lo.s64 	%rd15859, %rd15774, %rd410, %rd15858;
	shr.u64 	%rd15860, %rd15852, 32;
	add.s64 	%rd15861, %rd15859, %rd15860;
	shr.u64 	%rd15862, %rd15857, 32;
	shl.b64 	%rd15863, %rd15857, 32;
	and.b64  	%rd15864, %rd15850, 4294967295;
	or.b64  	%rd15865, %rd15863, %rd15864;
	add.s64 	%rd15866, %rd15810, %rd15865;
	setp.lt.u64 	%p2039, %rd15866, %rd15810;
	selp.u64 	%rd15867, 1, 0, %p2039;
	add.s64 	%rd15868, %rd15861, %rd15811;
	add.s64 	%rd15869, %rd15868, %rd15862;
	add.s64 	%rd15870, %rd15869, %rd15867;
	mul.lo.s64 	%rd15871, %rd15794, %rd411;
	mul.lo.s64 	%rd15872, %rd15793, %rd411;
	mul.lo.s64 	%rd15873, %rd15794, %rd410;
	shr.u64 	%rd15874, %rd15871, 32;
	and.b64  	%rd15875, %rd15872, 4294967295;
	add.s64 	%rd15876, %rd15874, %rd15875;
	and.b64  	%rd15877, %rd15873, 4294967295;
	add.s64 	%rd15878, %rd15876, %rd15877;
	shr.u64 	%rd15879, %rd15872, 32;
	mad.lo.s64 	%rd15880, %rd15793, %rd410, %rd15879;
	shr.u64 	%rd15881, %rd15873, 32;
	add.s64 	%rd15882, %rd15880, %rd15881;
	shr.u64 	%rd15883, %rd15878, 32;
	shl.b64 	%rd15884, %rd15878, 32;
	and.b64  	%rd15885, %rd15871, 4294967295;
	or.b64  	%rd15886, %rd15884, %rd15885;
	add.s64 	%rd15887, %rd15829, %rd15867;
	add.s64 	%rd15888, %rd15887, %rd15886;
	max.u64 	%rd15889, %rd15829, %rd15887;
	setp.gt.u64 	%p2040, %rd15889, %rd15888;
	selp.u64 	%rd15890, 1, 0, %p2040;
	add.s64 	%rd15891, %rd15882, %rd15830;
	add.s64 	%rd15892, %rd15891, %rd15883;
	add.s64 	%rd15893, %rd15892, %rd15890;
	mul.lo.s64 	%rd15894, %rd15813, %rd411;
	mul.lo.s64 	%rd15895, %rd15812, %rd411;
	mul.lo.s64 	%rd15896, %rd15813, %rd410;
	shr.u64 	%rd15897, %rd15894, 32;
	and.b64  	%rd15898, %rd15895, 4294967295;
	add.s64 	%rd15899, %rd15897, %rd15898;
	and.b64  	%rd15900, %rd15896, 4294967295;
	add.s64 	%rd15901, %rd15899, %rd15900;
	shr.u64 	%rd15902, %rd15895, 32;
	mad.lo.s64 	%rd15903, %rd15812, %rd410, %rd15902;
	shr.u64 	%rd15904, %rd15896, 32;
	add.s64 	%rd15905, %rd15903, %rd15904;
	shr.u64 	%rd15906, %rd15901, 32;
	shl.b64 	%rd15907, %rd15901, 32;
	and.b64  	%rd15908, %rd15894, 4294967295;
	or.b64  	%rd15909, %rd15907, %rd15908;
	add.s64 	%rd15910, %rd15848, %rd15890;
	add.s64 	%rd15911, %rd15910, %rd15909;
	max.u64 	%rd15912, %rd15848, %rd15910;
	setp.gt.u64 	%p2041, %rd15912, %rd15911;
	selp.u64 	%rd15913, 1, 0, %p2041;
	add.s64 	%rd15914, %rd15905, %rd15849;
	add.s64 	%rd15915, %rd15914, %rd15906;
	add.s64 	%rd15916, %rd15915, %rd15913;
	mul.lo.s64 	%rd15917, %rd15775, %rd413;
	mul.lo.s64 	%rd15918, %rd15774, %rd413;
	mul.lo.s64 	%rd15919, %rd15775, %rd412;
	shr.u64 	%rd15920, %rd15917, 32;
	and.b64  	%rd15921, %rd15918, 4294967295;
	add.s64 	%rd15922, %rd15920, %rd15921;
	and.b64  	%rd15923, %rd15919, 4294967295;
	add.s64 	%rd15924, %rd15922, %rd15923;
	shr.u64 	%rd15925, %rd15918, 32;
	mad.lo.s64 	%rd15926, %rd15774, %rd412, %rd15925;
	shr.u64 	%rd15927, %rd15919, 32;
	add.s64 	%rd15928, %rd15926, %rd15927;
	shr.u64 	%rd15929, %rd15924, 32;
	shl.b64 	%rd15930, %rd15924, 32;
	and.b64  	%rd15931, %rd15917, 4294967295;
	or.b64  	%rd15932, %rd15930, %rd15931;
	add.s64 	%rd15933, %rd15888, %rd15932;
	setp.lt.u64 	%p2042, %rd15933, %rd15888;
	selp.u64 	%rd15934, 1, 0, %p2042;
	add.s64 	%rd15935, %rd15928, %rd15893;
	add.s64 	%rd15936, %rd15935, %rd15929;
	add.s64 	%rd15937, %rd15936, %rd15934;
	mul.lo.s64 	%rd15938, %rd15794, %rd413;
	mul.lo.s64 	%rd15939, %rd15793, %rd413;
	mul.lo.s64 	%rd15940, %rd15794, %rd412;
	shr.u64 	%rd15941, %rd15938, 32;
	and.b64  	%rd15942, %rd15939, 4294967295;
	add.s64 	%rd15943, %rd15941, %rd15942;
	and.b64  	%rd15944, %rd15940, 4294967295;
	add.s64 	%rd15945, %rd15943, %rd15944;
	shr.u64 	%rd15946, %rd15939, 32;
	mad.lo.s64 	%rd15947, %rd15793, %rd412, %rd15946;
	shr.u64 	%rd15948, %rd15940, 32;
	add.s64 	%rd15949, %rd15947, %rd15948;
	shr.u64 	%rd15950, %rd15945, 32;
	shl.b64 	%rd15951, %rd15945, 32;
	and.b64  	%rd15952, %rd15938, 4294967295;
	or.b64  	%rd15953, %rd15951, %rd15952;
	add.s64 	%rd15954, %rd15911, %rd15934;
	add.s64 	%rd15955, %rd15954, %rd15953;
	max.u64 	%rd15956, %rd15911, %rd15954;
	setp.gt.u64 	%p2043, %rd15956, %rd15955;
	selp.u64 	%rd15957, 1, 0, %p2043;
	add.s64 	%rd15958, %rd15949, %rd15916;
	add.s64 	%rd15959, %rd15958, %rd15950;
	add.s64 	%rd15960, %rd15959, %rd15957;
	mul.lo.s64 	%rd15961, %rd15775, %rd415;
	mul.lo.s64 	%rd15962, %rd15774, %rd415;
	mul.lo.s64 	%rd15963, %rd15775, %rd414;
	shr.u64 	%rd15964, %rd15961, 32;
	and.b64  	%rd15965, %rd15962, 4294967295;
	add.s64 	%rd15966, %rd15964, %rd15965;
	and.b64  	%rd15967, %rd15963, 4294967295;
	add.s64 	%rd15968, %rd15966, %rd15967;
	shr.u64 	%rd15969, %rd15962, 32;
	mad.lo.s64 	%rd15970, %rd15774, %rd414, %rd15969;
	shr.u64 	%rd15971, %rd15963, 32;
	add.s64 	%rd15972, %rd15970, %rd15971;
	shr.u64 	%rd15973, %rd15968, 32;
	shl.b64 	%rd15974, %rd15968, 32;
	and.b64  	%rd15975, %rd15961, 4294967295;
	or.b64  	%rd15976, %rd15974, %rd15975;
	add.s64 	%rd15977, %rd15955, %rd15976;
	setp.lt.u64 	%p2044, %rd15977, %rd15955;
	selp.u64 	%rd15978, 1, 0, %p2044;
	add.s64 	%rd15979, %rd15972, %rd15960;
	add.s64 	%rd15980, %rd15979, %rd15973;
	add.s64 	%rd15981, %rd15980, %rd15978;
	mul.lo.s64 	%rd15982, %rd11, %rd15791;
	mul.lo.s64 	%rd15983, %rd12, %rd15982;
	mul.hi.u64 	%rd15984, %rd12, %rd15982;
	add.cc.s64 	%rd15985, %rd15983, %rd15791;
	addc.cc.s64 	%rd15986, %rd15984, 0;
	mul.lo.s64 	%rd15987, %rd13, %rd15982;
	mul.hi.u64 	%rd15988, %rd13, %rd15982;
	mov.b64 	%rd15989, 0;
	add.cc.s64 	%rd15990, %rd15986, %rd15866;
	addc.cc.s64 	%rd15991, %rd15989, 0;
	add.cc.s64 	%rd15992, %rd15990, %rd15987;
	addc.cc.s64 	%rd15993, %rd15991, %rd15988;
	mul.lo.s64 	%rd15994, %rd14, %rd15982;
	mul.hi.u64 	%rd15995, %rd14, %rd15982;
	add.cc.s64 	%rd15996, %rd15993, %rd15933;
	addc.cc.s64 	%rd15997, %rd15989, 0;
	add.cc.s64 	%rd15998, %rd15996, %rd15994;
	addc.cc.s64 	%rd15999, %rd15997, %rd15995;
	mul.lo.s64 	%rd16000, %rd15, %rd15982;
	mul.hi.u64 	%rd16001, %rd15, %rd15982;
	add.cc.s64 	%rd16002, %rd15999, %rd15977;
	addc.cc.s64 	%rd16003, %rd15989, 0;
	add.cc.s64 	%rd16004, %rd16002, %rd16000;
	addc.cc.s64 	%rd16005, %rd16003, %rd16001;
	add.s64 	%rd16006, %rd15792, %rd16005;
	setp.lt.u64 	%p2045, %rd16006, %rd15792;
	selp.u64 	%rd16007, 1, 0, %p2045;
	add.s64 	%rd16008, %rd15870, %rd16007;
	setp.lt.u64 	%p2046, %rd16008, %rd15870;
	selp.u64 	%rd16009, 1, 0, %p2046;
	add.s64 	%rd16010, %rd15937, %rd16009;
	setp.lt.u64 	%p2047, %rd16010, %rd15937;
	selp.u64 	%rd16011, 1, 0, %p2047;
	add.s64 	%rd16012, %rd15981, %rd16011;
	mul.lo.s64 	%rd16013, %rd11, %rd15992;
	mul.lo.s64 	%rd16014, %rd12, %rd16013;
	mul.hi.u64 	%rd16015, %rd12, %rd16013;
	add.cc.s64 	%rd16016, %rd16014, %rd15992;
	addc.cc.s64 	%rd16017, %rd16015, 0;
	mul.lo.s64 	%rd16018, %rd13, %rd16013;
	mul.hi.u64 	%rd16019, %rd13, %rd16013;
	add.cc.s64 	%rd16020, %rd16017, %rd15998;
	addc.cc.s64 	%rd16021, %rd15989, 0;
	add.cc.s64 	%rd16022, %rd16020, %rd16018;
	addc.cc.s64 	%rd16023, %rd16021, %rd16019;
	mul.lo.s64 	%rd16024, %rd14, %rd16013;
	mul.hi.u64 	%rd16025, %rd14, %rd16013;
	add.cc.s64 	%rd16026, %rd16023, %rd16004;
	addc.cc.s64 	%rd16027, %rd15989, 0;
	add.cc.s64 	%rd16028, %rd16026, %rd16024;
	addc.cc.s64 	%rd16029, %rd16027, %rd16025;
	mul.lo.s64 	%rd16030, %rd15, %rd16013;
	mul.hi.u64 	%rd16031, %rd15, %rd16013;
	add.cc.s64 	%rd16032, %rd16029, %rd16006;
	addc.cc.s64 	%rd16033, %rd15989, 0;
	add.cc.s64 	%rd16034, %rd16032, %rd16030;
	addc.cc.s64 	%rd16035, %rd16033, %rd16031;
	add.s64 	%rd16036, %rd16008, %rd16035;
	setp.lt.u64 	%p2048, %rd16036, %rd16008;
	selp.u64 	%rd16037, 1, 0, %p2048;
	add.s64 	%rd16038, %rd16010, %rd16037;
	setp.lt.u64 	%p2049, %rd16038, %rd16010;
	selp.u64 	%rd16039, 1, 0, %p2049;
	add.s64 	%rd16040, %rd16012, %rd16039;
	mul.lo.s64 	%rd16041, %rd11, %rd16022;
	mul.lo.s64 	%rd16042, %rd12, %rd16041;
	mul.hi.u64 	%rd16043, %rd12, %rd16041;
	add.cc.s64 	%rd16044, %rd16042, %rd16022;
	addc.cc.s64 	%rd16045, %rd16043, 0;
	mul.lo.s64 	%rd16046, %rd13, %rd16041;
	mul.hi.u64 	%rd16047, %rd13, %rd16041;
	add.cc.s64 	%rd16048, %rd16045, %rd16028;
	addc.cc.s64 	%rd16049, %rd15989, 0;
	add.cc.s64 	%rd16050, %rd16048, %rd16046;
	addc.cc.s64 	%rd16051, %rd16049, %rd16047;
	mul.lo.s64 	%rd16052, %rd14, %rd16041;
	mul.hi.u64 	%rd16053, %rd14, %rd16041;
	add.cc.s64 	%rd16054, %rd16051, %rd16034;
	addc.cc.s64 	%rd16055, %rd15989, 0;
	add.cc.s64 	%rd16056, %rd16054, %rd16052;
	addc.cc.s64 	%rd16057, %rd16055, %rd16053;
	mul.lo.s64 	%rd16058, %rd15, %rd16041;
	mul.hi.u64 	%rd16059, %rd15, %rd16041;
	add.cc.s64 	%rd16060, %rd16057, %rd16036;
	addc.cc.s64 	%rd16061, %rd15989, 0;
	add.cc.s64 	%rd16062, %rd16060, %rd16058;
	addc.cc.s64 	%rd16063, %rd16061, %rd16059;
	add.s64 	%rd16064, %rd16038, %rd16063;
	setp.lt.u64 	%p2050, %rd16064, %rd16038;
	selp.u64 	%rd16065, 1, 0, %p2050;
	add.s64 	%rd16066, %rd16040, %rd16065;
	mul.lo.s64 	%rd16067, %rd11, %rd16050;
	mul.lo.s64 	%rd16068, %rd12, %rd16067;
	mul.hi.u64 	%rd16069, %rd12, %rd16067;
	add.cc.s64 	%rd16070, %rd16068, %rd16050;
	addc.cc.s64 	%rd16071, %rd16069, 0;
	mul.lo.s64 	%rd16072, %rd13, %rd16067;
	mul.hi.u64 	%rd16073, %rd13, %rd16067;
	add.cc.s64 	%rd16074, %rd16071, %rd16056;
	addc.cc.s64 	%rd16075, %rd15989, 0;
	add.cc.s64 	%rd464, %rd16074, %rd16072;
	addc.cc.s64 	%rd16076, %rd16075, %rd16073;
	mul.lo.s64 	%rd16077, %rd14, %rd16067;
	mul.hi.u64 	%rd16078, %rd14, %rd16067;
	add.cc.s64 	%rd16079, %rd16076, %rd16062;
	addc.cc.s64 	%rd16080, %rd15989, 0;
	add.cc.s64 	%rd465, %rd16079, %rd16077;
	addc.cc.s64 	%rd16081, %rd16080, %rd16078;
	mul.lo.s64 	%rd16082, %rd15, %rd16067;
	mul.hi.u64 	%rd16083, %rd15, %rd16067;
	add.cc.s64 	%rd16084, %rd16081, %rd16064;
	addc.cc.s64 	%rd16085, %rd15989, 0;
	add.cc.s64 	%rd466, %rd16084, %rd16082;
	addc.cc.s64 	%rd16086, %rd16085, %rd16083;
	add.s64 	%rd23027, %rd16066, %rd16086;
	setp.gt.u64 	%p2051, %rd23027, %rd15;
	@%p2051 bra 	$L__BB1_206;
	setp.lt.u64 	%p2052, %rd23027, %rd15;
	mov.u64 	%rd23028, %rd466;
	mov.u64 	%rd23029, %rd465;
	mov.u64 	%rd23030, %rd464;
	@%p2052 bra 	$L__BB1_207;
	setp.lt.u64 	%p2053, %rd14, %rd466;
	@%p2053 bra 	$L__BB1_206;
	setp.gt.u64 	%p2054, %rd14, %rd466;
	mov.u64 	%rd23028, %rd466;
	mov.u64 	%rd23029, %rd465;
	mov.u64 	%rd23030, %rd464;
	@%p2054 bra 	$L__BB1_207;
	setp.lt.u64 	%p2055, %rd13, %rd465;
	@%p2055 bra 	$L__BB1_206;
	setp.gt.u64 	%p2056, %rd13, %rd465;
	setp.gt.u64 	%p2057, %rd12, %rd464;
	or.pred  	%p2058, %p2056, %p2057;
	mov.u64 	%rd23028, %rd466;
	mov.u64 	%rd23029, %rd465;
	mov.u64 	%rd23030, %rd464;
	@%p2058 bra 	$L__BB1_207;
$L__BB1_206:
	sub.s64 	%rd23030, %rd464, %rd12;
	setp.lt.u64 	%p2059, %rd464, %rd12;
	selp.u64 	%rd16087, 1, 0, %p2059;
	add.s64 	%rd16088, %rd13, %rd16087;
	sub.s64 	%rd23029, %rd465, %rd16088;
	setp.lt.u64 	%p2060, %rd465, %rd16088;
	selp.u64 	%rd16089, 1, 0, %p2060;
	add.s64 	%rd16090, %rd14, %rd16089;
	sub.s64 	%rd23028, %rd466, %rd16090;
	setp.lt.u64 	%p2061, %rd466, %rd16090;
	selp.u64 	%rd16091, 1, 0, %p2061;
	add.s64 	%rd16092, %rd15, %rd16091;
	sub.s64 	%rd23027, %rd23027, %rd16092;
$L__BB1_207:
	sub.s64 	%rd23118, %rd23030, %rd22995;
	setp.lt.u64 	%p2062, %rd23030, %rd22995;
	selp.u64 	%rd16093, 1, 0, %p2062;
	add.s64 	%rd16094, %rd22996, %rd16093;
	sub.s64 	%rd23117, %rd23029, %rd16094;
	setp.lt.u64 	%p2063, %rd23029, %rd16094;
	selp.u64 	%rd16095, 1, 0, %p2063;
	add.s64 	%rd16096, %rd22997, %rd16095;
	sub.s64 	%rd23116, %rd23028, %rd16096;
	setp.lt.u64 	%p2064, %rd23028, %rd16096;
	selp.u64 	%rd16097, 1, 0, %p2064;
	add.s64 	%rd16098, %rd22998, %rd16097;
	sub.s64 	%rd23115, %rd23027, %rd16098;
	setp.ge.u64 	%p2065, %rd23027, %rd16098;
	@%p2065 bra 	$L__BB1_209;
	add.s64 	%rd480, %rd23118, %rd12;
	setp.ge.u64 	%p2066, %rd480, %rd23118;
	setp.lt.u64 	%p2067, %rd480, %rd23118;
	selp.u64 	%rd16099, 1, 0, %p2067;
	add.s64 	%rd16100, %rd23117, %rd16099;
	add.s64 	%rd481, %rd16100, %rd13;
	setp.lt.u64 	%p2068, %rd481, %rd23117;
	setp.eq.s64 	%p2069, %rd481, %rd23117;
	selp.u32 	%r689, -1, 0, %p2069;
	selp.u32 	%r690, -1, 0, %p2068;
	selp.b32 	%r691, %r690, %r689, %p2066;
	and.b32  	%r693, %r691, 1;
	setp.eq.b32 	%p2070, %r693, 1;
	or.pred  	%p2071, %p2068, %p2070;
	selp.u64 	%rd16101, 1, 0, %p2071;
	add.s64 	%rd16102, %rd23116, %rd16101;
	add.s64 	%rd482, %rd16102, %rd14;
	setp.ge.u64 	%p2072, %rd482, %rd23116;
	setp.lt.u64 	%p2073, %rd482, %rd23116;
	setp.eq.s64 	%p2074, %rd482, %rd23116;
	selp.u32 	%r694, -1, 0, %p2073;
	selp.u32 	%r695, -1, 0, %p2074;
	selp.b32 	%r696, %r695, %r694, %p2071;
	selp.b32 	%r697, %r696, %r694, %p2072;
	cvt.u64.u32 	%rd16103, %r697;
	and.b64  	%rd16104, %rd16103, 1;
	add.s64 	%rd16105, %rd23115, %rd16104;
	add.s64 	%rd23115, %rd16105, %rd15;
	mov.u64 	%rd23116, %rd482;
	mov.u64 	%rd23117, %rd481;
	mov.u64 	%rd23118, %rd480;
$L__BB1_209:
	mul.lo.s64 	%rd16106, %rd97, %rd197;
	mul.lo.s64 	%rd16107, %rd98, %rd197;
	mul.lo.s64 	%rd16108, %rd97, %rd198;
	shr.u64 	%rd16109, %rd16106, 32;
	and.b64  	%rd16110, %rd16107, 4294967295;
	add.s64 	%rd16111, %rd16109, %rd16110;
	and.b64  	%rd16112, %rd16108, 4294967295;
	add.s64 	%rd16113, %rd16111, %rd16112;
	shr.u64 	%rd16114, %rd16107, 32;
	mad.lo.s64 	%rd16115, %rd98, %rd198, %rd16114;
	shr.u64 	%rd16116, %rd16108, 32;
	add.s64 	%rd16117, %rd16115, %rd16116;
	shr.u64 	%rd16118, %rd16113, 32;
	shl.b64 	%rd16119, %rd16113, 32;
	and.b64  	%rd16120, %rd16106, 4294967295;
	or.b64  	%rd16121, %rd16119, %rd16120;
	add.s64 	%rd16122, %rd16117, %rd16118;
	mul.lo.s64 	%rd16123, %rd100, %rd197;
	mul.lo.s64 	%rd16124, %rd99, %rd197;
	mul.lo.s64 	%rd16125, %rd100, %rd198;
	shr.u64 	%rd16126, %rd16123, 32;
	and.b64  	%rd16127, %rd16124, 4294967295;
	add.s64 	%rd16128, %rd16126, %rd16127;
	and.b64  	%rd16129, %rd16125, 4294967295;
	add.s64 	%rd16130, %rd16128, %rd16129;
	shr.u64 	%rd16131, %rd16124, 32;
	mad.lo.s64 	%rd16132, %rd99, %rd198, %rd16131;
	shr.u64 	%rd16133, %rd16125, 32;
	add.s64 	%rd16134, %rd16132, %rd16133;
	shr.u64 	%rd16135, %rd16130, 32;
	shl.b64 	%rd16136, %rd16130, 32;
	and.b64  	%rd16137, %rd16123, 4294967295;
	or.b64  	%rd16138, %rd16136, %rd16137;
	add.s64 	%rd16139, %rd16134, %rd16135;
	mul.lo.s64 	%rd16140, %rd102, %rd197;
	mul.lo.s64 	%rd16141, %rd101, %rd197;
	mul.lo.s64 	%rd16142, %rd102, %rd198;
	shr.u64 	%rd16143, %rd16140, 32;
	and.b64  	%rd16144, %rd16141, 4294967295;
	add.s64 	%rd16145, %rd16143, %rd16144;
	and.b64  	%rd16146, %rd16142, 4294967295;
	add.s64 	%rd16147, %rd16145, %rd16146;
	shr.u64 	%rd16148, %rd16141, 32;
	mad.lo.s64 	%rd16149, %rd101, %rd198, %rd16148;
	shr.u64 	%rd16150, %rd16142, 32;
	add.s64 	%rd16151, %rd16149, %rd16150;
	shr.u64 	%rd16152, %rd16147, 32;
	shl.b64 	%rd16153, %rd16147, 32;
	and.b64  	%rd16154, %rd16140, 4294967295;
	or.b64  	%rd16155, %rd16153, %rd16154;
	add.s64 	%rd16156, %rd16151, %rd16152;
	mul.lo.s64 	%rd16157, %rd104, %rd197;
	mul.lo.s64 	%rd16158, %rd103, %rd197;
	mul.lo.s64 	%rd16159, %rd104, %rd198;
	shr.u64 	%rd16160, %rd16157, 32;
	and.b64  	%rd16161, %rd16158, 4294967295;
	add.s64 	%rd16162, %rd16160, %rd16161;
	and.b64  	%rd16163, %rd16159, 4294967295;
	add.s64 	%rd16164, %rd16162, %rd16163;
	shr.u64 	%rd16165, %rd16158, 32;
	mad.lo.s64 	%rd16166, %rd103, %rd198, %rd16165;
	shr.u64 	%rd16167, %rd16159, 32;
	add.s64 	%rd16168, %rd16166, %rd16167;
	shr.u64 	%rd16169, %rd16164, 32;
	shl.b64 	%rd16170, %rd16164, 32;
	and.b64  	%rd16171, %rd16157, 4294967295;
	or.b64  	%rd16172, %rd16170, %rd16171;
	add.s64 	%rd16173, %rd16168, %rd16169;
	mul.lo.s64 	%rd16174, %rd97, %rd199;
	mul.lo.s64 	%rd16175, %rd98, %rd199;
	mul.lo.s64 	%rd16176, %rd97, %rd200;
	shr.u64 	%rd16177, %rd16174, 32;
	and.b64  	%rd16178, %rd16175, 4294967295;
	add.s64 	%rd16179, %rd16177, %rd16178;
	and.b64  	%rd16180, %rd16176, 4294967295;
	add.s64 	%rd16181, %rd16179, %rd16180;
	shr.u64 	%rd16182, %rd16175, 32;
	mad.lo.s64 	%rd16183, %rd98, %rd200, %rd16182;
	shr.u64 	%rd16184, %rd16176, 32;
	add.s64 	%rd16185, %rd16183, %rd16184;
	shr.u64 	%rd16186, %rd16181, 32;
	shl.b64 	%rd16187, %rd16181, 32;
	and.b64  	%rd16188, %rd16174, 4294967295;
	or.b64  	%rd16189, %rd16187, %rd16188;
	add.s64 	%rd16190, %rd16138, %rd16189;
	setp.lt.u64 	%p2075, %rd16190, %rd16138;
	selp.u64 	%rd16191, 1, 0, %p2075;
	add.s64 	%rd16192, %rd16185, %rd16139;
	add.s64 	%rd16193, %rd16192, %rd16186;
	add.s64 	%rd16194, %rd16193, %rd16191;
	mul.lo.s64 	%rd16195, %rd100, %rd199;
	mul.lo.s64 	%rd16196, %rd99, %rd199;
	mul.lo.s64 	%rd16197, %rd100, %rd200;
	shr.u64 	%rd16198, %rd16195, 32;
	and.b64  	%rd16199, %rd16196, 4294967295;
	add.s64 	%rd16200, %rd16198, %rd16199;
	and.b64  	%rd16201, %rd16197, 4294967295;
	add.s64 	%rd16202, %rd16200, %rd16201;
	shr.u64 	%rd16203, %rd16196, 32;
	mad.lo.s64 	%rd16204, %rd99, %rd200, %rd16203;
	shr.u64 	%rd16205, %rd16197, 32;
	add.s64 	%rd16206, %rd16204, %rd16205;
	shr.u64 	%rd16207, %rd16202, 32;
	shl.b64 	%rd16208, %rd16202, 32;
	and.b64  	%rd16209, %rd16195, 4294967295;
	or.b64  	%rd16210, %rd16208, %rd16209;
	add.s64 	%rd16211, %rd16155, %rd16191;
	add.s64 	%rd16212, %rd16211, %rd16210;
	max.u64 	%rd16213, %rd16155, %rd16211;
	setp.gt.u64 	%p2076, %rd16213, %rd16212;
	selp.u64 	%rd16214, 1, 0, %p2076;
	add.s64 	%rd16215, %rd16206, %rd16156;
	add.s64 	%rd16216, %rd16215, %rd16207;
	add.s64 	%rd16217, %rd16216, %rd16214;
	mul.lo.s64 	%rd16218, %rd102, %rd199;
	mul.lo.s64 	%rd16219, %rd101, %rd199;
	mul.lo.s64 	%rd16220, %rd102, %rd200;
	shr.u64 	%rd16221, %rd16218, 32;
	and.b64  	%rd16222, %rd16219, 4294967295;
	add.s64 	%rd16223, %rd16221, %rd16222;
	and.b64  	%rd16224, %rd16220, 4294967295;
	add.s64 	%rd16225, %rd16223, %rd16224;
	shr.u64 	%rd16226, %rd16219, 32;
	mad.lo.s64 	%rd16227, %rd101, %rd200, %rd16226;
	shr.u64 	%rd16228, %rd16220, 32;
	add.s64 	%rd16229, %rd16227, %rd16228;
	shr.u64 	%rd16230, %rd16225, 32;
	shl.b64 	%rd16231, %rd16225, 32;
	and.b64  	%rd16232, %rd16218, 4294967295;
	or.b64  	%rd16233, %rd16231, %rd16232;
	add.s64 	%rd16234, %rd16172, %rd16214;
	add.s64 	%rd16235, %rd16234, %rd16233;
	max.u64 	%rd16236, %rd16172, %rd16234;
	setp.gt.u64 	%p2077, %rd16236, %rd16235;
	selp.u64 	%rd16237, 1, 0, %p2077;
	add.s64 	%rd16238, %rd16229, %rd16173;
	add.s64 	%rd16239, %rd16238, %rd16230;
	add.s64 	%rd16240, %rd16239, %rd16237;
	mul.lo.s64 	%rd16241, %rd97, %rd201;
	mul.lo.s64 	%rd16242, %rd98, %rd201;
	mul.lo.s64 	%rd16243, %rd97, %rd202;
	shr.u64 	%rd16244, %rd16241, 32;
	and.b64  	%rd16245, %rd16242, 4294967295;
	add.s64 	%rd16246, %rd16244, %rd16245;
	and.b64  	%rd16247, %rd16243, 4294967295;
	add.s64 	%rd16248, %rd16246, %rd16247;
	shr.u64 	%rd16249, %rd16242, 32;
	mad.lo.s64 	%rd16250, %rd98, %rd202, %rd16249;
	shr.u64 	%rd16251, %rd16243, 32;
	add.s64 	%rd16252, %rd16250, %rd16251;
	shr.u64 	%rd16253, %rd16248, 32;
	shl.b64 	%rd16254, %rd16248, 32;
	and.b64  	%rd16255, %rd16241, 4294967295;
	or.b64  	%rd16256, %rd16254, %rd16255;
	add.s64 	%rd16257, %rd16212, %rd16256;
	setp.lt.u64 	%p2078, %rd16257, %rd16212;
	selp.u64 	%rd16258, 1, 0, %p2078;
	add.s64 	%rd16259, %rd16252, %rd16217;
	add.s64 	%rd16260, %rd16259, %rd16253;
	add.s64 	%rd16261, %rd16260, %rd16258;
	mul.lo.s64 	%rd16262, %rd100, %rd201;
	mul.lo.s64 	%rd16263, %rd99, %rd201;
	mul.lo.s64 	%rd16264, %rd100, %rd202;
	shr.u64 	%rd16265, %rd16262, 32;
	and.b64  	%rd16266, %rd16263, 4294967295;
	add.s64 	%rd16267, %rd16265, %rd16266;
	and.b64  	%rd16268, %rd16264, 4294967295;
	add.s64 	%rd16269, %rd16267, %rd16268;
	shr.u64 	%rd16270, %rd16263, 32;
	mad.lo.s64 	%rd16271, %rd99, %rd202, %rd16270;
	shr.u64 	%rd16272, %rd16264, 32;
	add.s64 	%rd16273, %rd16271, %rd16272;
	shr.u64 	%rd16274, %rd16269, 32;
	shl.b64 	%rd16275, %rd16269, 32;
	and.b64  	%rd16276, %rd16262, 4294967295;
	or.b64  	%rd16277, %rd16275, %rd16276;
	add.s64 	%rd16278, %rd16235, %rd16258;
	add.s64 	%rd16279, %rd16278, %rd16277;
	max.u64 	%rd16280, %rd16235, %rd16278;
	setp.gt.u64 	%p2079, %rd16280, %rd16279;
	selp.u64 	%rd16281, 1, 0, %p2079;
	add.s64 	%rd16282, %rd16273, %rd16240;
	add.s64 	%rd16283, %rd16282, %rd16274;
	add.s64 	%rd16284, %rd16283, %rd16281;
	mul.lo.s64 	%rd16285, %rd97, %rd203;
	mul.lo.s64 	%rd16286, %rd98, %rd203;
	mul.lo.s64 	%rd16287, %rd97, %rd204;
	shr.u64 	%rd16288, %rd16285, 32;
	and.b64  	%rd16289, %rd16286, 4294967295;
	add.s64 	%rd16290, %rd16288, %rd16289;
	and.b64  	%rd16291, %rd16287, 4294967295;
	add.s64 	%rd16292, %rd16290, %rd16291;
	shr.u64 	%rd16293, %rd16286, 32;
	mad.lo.s64 	%rd16294, %rd98, %rd204, %rd16293;
	shr.u64 	%rd16295, %rd16287, 32;
	add.s64 	%rd16296, %rd16294, %rd16295;
	shr.u64 	%rd16297, %rd16292, 32;
	shl.b64 	%rd16298, %rd16292, 32;
	and.b64  	%rd16299, %rd16285, 4294967295;
	or.b64  	%rd16300, %rd16298, %rd16299;
	add.s64 	%rd16301, %rd16279, %rd16300;
	setp.lt.u64 	%p2080, %rd16301, %rd16279;
	selp.u64 	%rd16302, 1, 0, %p2080;
	add.s64 	%rd16303, %rd16296, %rd16284;
	add.s64 	%rd16304, %rd16303, %rd16297;
	add.s64 	%rd16305, %rd16304, %rd16302;
	mul.lo.s64 	%rd16306, %rd11, %rd16121;
	mul.lo.s64 	%rd16307, %rd12, %rd16306;
	mul.hi.u64 	%rd16308, %rd12, %rd16306;
	add.cc.s64 	%rd16309, %rd16307, %rd16121;
	addc.cc.s64 	%rd16310, %rd16308, 0;
	mul.lo.s64 	%rd16311, %rd13, %rd16306;
	mul.hi.u64 	%rd16312, %rd13, %rd16306;
	mov.b64 	%rd16313, 0;
	add.cc.s64 	%rd16314, %rd16310, %rd16190;
	addc.cc.s64 	%rd16315, %rd16313, 0;
	add.cc.s64 	%rd16316, %rd16314, %rd16311;
	addc.cc.s64 	%rd16317, %rd16315, %rd16312;
	mul.lo.s64 	%rd16318, %rd14, %rd16306;
	mul.hi.u64 	%rd16319, %rd14, %rd16306;
	add.cc.s64 	%rd16320, %rd16317, %rd16257;
	addc.cc.s64 	%rd16321, %rd16313, 0;
	add.cc.s64 	%rd16322, %rd16320, %rd16318;
	addc.cc.s64 	%rd16323, %rd16321, %rd16319;
	mul.lo.s64 	%rd16324, %rd15, %rd16306;
	mul.hi.u64 	%rd16325, %rd15, %rd16306;
	add.cc.s64 	%rd16326, %rd16323, %rd16301;
	addc.cc.s64 	%rd16327, %rd16313, 0;
	add.cc.s64 	%rd16328, %rd16326, %rd16324;
	addc.cc.s64 	%rd16329, %rd16327, %rd16325;
	add.s64 	%rd16330, %rd16122, %rd16329;
	setp.lt.u64 	%p2081, %rd16330, %rd16122;
	selp.u64 	%rd16331, 1, 0, %p2081;
	add.s64 	%rd16332, %rd16194, %rd16331;
	setp.lt.u64 	%p2082, %rd16332, %rd16194;
	selp.u64 	%rd16333, 1, 0, %p2082;
	add.s64 	%rd16334, %rd16261, %rd16333;
	setp.lt.u64 	%p2083, %rd16334, %rd16261;
	selp.u64 	%rd16335, 1, 0, %p2083;
	add.s64 	%rd16336, %rd16305, %rd16335;
	mul.lo.s64 	%rd16337, %rd11, %rd16316;
	mul.lo.s64 	%rd16338, %rd12, %rd16337;
	mul.hi.u64 	%rd16339, %rd12, %rd16337;
	add.cc.s64 	%rd16340, %rd16338, %rd16316;
	addc.cc.s64 	%rd16341, %rd16339, 0;
	mul.lo.s64 	%rd16342, %rd13, %rd16337;
	mul.hi.u64 	%rd16343, %rd13, %rd16337;
	add.cc.s64 	%rd16344, %rd16341, %rd16322;
	addc.cc.s64 	%rd16345, %rd16313, 0;
	add.cc.s64 	%rd16346, %rd16344, %rd16342;
	addc.cc.s64 	%rd16347, %rd16345, %rd16343;
	mul.lo.s64 	%rd16348, %rd14, %rd16337;
	mul.hi.u64 	%rd16349, %rd14, %rd16337;
	add.cc.s64 	%rd16350, %rd16347, %rd16328;
	addc.cc.s64 	%rd16351, %rd16313, 0;
	add.cc.s64 	%rd16352, %rd16350, %rd16348;
	addc.cc.s64 	%rd16353, %rd16351, %rd16349;
	mul.lo.s64 	%rd16354, %rd15, %rd16337;
	mul.hi.u64 	%rd16355, %rd15, %rd16337;
	add.cc.s64 	%rd16356, %rd16353, %rd16330;
	addc.cc.s64 	%rd16357, %rd16313, 0;
	add.cc.s64 	%rd16358, %rd16356, %rd16354;
	addc.cc.s64 	%rd16359, %rd16357, %rd16355;
	add.s64 	%rd16360, %rd16332, %rd16359;
	setp.lt.u64 	%p2084, %rd16360, %rd16332;
	selp.u64 	%rd16361, 1, 0, %p2084;
	add.s64 	%rd16362, %rd16334, %rd16361;
	setp.lt.u64 	%p2085, %rd16362, %rd16334;
	selp.u64 	%rd16363, 1, 0, %p2085;
	add.s64 	%rd16364, %rd16336, %rd16363;
	mul.lo.s64 	%rd16365, %rd11, %rd16346;
	mul.lo.s64 	%rd16366, %rd12, %rd16365;
	mul.hi.u64 	%rd16367, %rd12, %rd16365;
	add.cc.s64 	%rd16368, %rd16366, %rd16346;
	addc.cc.s64 	%rd16369, %rd16367, 0;
	mul.lo.s64 	%rd16370, %rd13, %rd16365;
	mul.hi.u64 	%rd16371, %rd13, %rd16365;
	add.cc.s64 	%rd16372, %rd16369, %rd16352;
	addc.cc.s64 	%rd16373, %rd16313, 0;
	add.cc.s64 	%rd16374, %rd16372, %rd16370;
	addc.cc.s64 	%rd16375, %rd16373, %rd16371;
	mul.lo.s64 	%rd16376, %rd14, %rd16365;
	mul.hi.u64 	%rd16377, %rd14, %rd16365;
	add.cc.s64 	%rd16378, %rd16375, %rd16358;
	addc.cc.s64 	%rd16379, %rd16313, 0;
	add.cc.s64 	%rd16380, %rd16378, %rd16376;
	addc.cc.s64 	%rd16381, %rd16379, %rd16377;
	mul.lo.s64 	%rd16382, %rd15, %rd16365;
	mul.hi.u64 	%rd16383, %rd15, %rd16365;
	add.cc.s64 	%rd16384, %rd16381, %rd16360;
	addc.cc.s64 	%rd16385, %rd16313, 0;
	add.cc.s64 	%rd16386, %rd16384, %rd16382;
	addc.cc.s64 	%rd16387, %rd16385, %rd16383;
	add.s64 	%rd16388, %rd16362, %rd16387;
	setp.lt.u64 	%p2086, %rd16388, %rd16362;
	selp.u64 	%rd16389, 1, 0, %p2086;
	add.s64 	%rd16390, %rd16364, %rd16389;
	mul.lo.s64 	%rd16391, %rd11, %rd16374;
	mul.lo.s64 	%rd16392, %rd12, %rd16391;
	mul.hi.u64 	%rd16393, %rd12, %rd16391;
	add.cc.s64 	%rd16394, %rd16392, %rd16374;
	addc.cc.s64 	%rd16395, %rd16393, 0;
	mul.lo.s64 	%rd16396, %rd13, %rd16391;
	mul.hi.u64 	%rd16397, %rd13, %rd16391;
	add.cc.s64 	%rd16398, %rd16395, %rd16380;
	addc.cc.s64 	%rd16399, %rd16313, 0;
	add.cc.s64 	%rd488, %rd16398, %rd16396;
	addc.cc.s64 	%rd16400, %rd16399, %rd16397;
	mul.lo.s64 	%rd16401, %rd14, %rd16391;
	mul.hi.u64 	%rd16402, %rd14, %rd16391;
	add.cc.s64 	%rd16403, %rd16400, %rd16386;
	addc.cc.s64 	%rd16404, %rd16313, 0;
	add.cc.s64 	%rd489, %rd16403, %rd16401;
	addc.cc.s64 	%rd16405, %rd16404, %rd16402;
	mul.lo.s64 	%rd16406, %rd15, %rd16391;
	mul.hi.u64 	%rd16407, %rd15, %rd16391;
	add.cc.s64 	%rd16408, %rd16405, %rd16388;
	addc.cc.s64 	%rd16409, %rd16313, 0;
	add.cc.s64 	%rd490, %rd16408, %rd16406;
	addc.cc.s64 	%rd16410, %rd16409, %rd16407;
	add.s64 	%rd23035, %rd16390, %rd16410;
	setp.gt.u64 	%p2087, %rd23035, %rd15;
	@%p2087 bra 	$L__BB1_215;
	setp.lt.u64 	%p2088, %rd23035, %rd15;
	mov.u64 	%rd23036, %rd490;
	mov.u64 	%rd23037, %rd489;
	mov.u64 	%rd23038, %rd488;
	@%p2088 bra 	$L__BB1_216;
	setp.lt.u64 	%p2089, %rd14, %rd490;
	@%p2089 bra 	$L__BB1_215;
	setp.gt.u64 	%p2090, %rd14, %rd490;
	mov.u64 	%rd23036, %rd490;
	mov.u64 	%rd23037, %rd489;
	mov.u64 	%rd23038, %rd488;
	@%p2090 bra 	$L__BB1_216;
	setp.lt.u64 	%p2091, %rd13, %rd489;
	@%p2091 bra 	$L__BB1_215;
	setp.gt.u64 	%p2092, %rd13, %rd489;
	setp.gt.u64 	%p2093, %rd12, %rd488;
	or.pred  	%p2094, %p2092, %p2093;
	mov.u64 	%rd23036, %rd490;
	mov.u64 	%rd23037, %rd489;
	mov.u64 	%rd23038, %rd488;
	@%p2094 bra 	$L__BB1_216;
$L__BB1_215:
	sub.s64 	%rd23038, %rd488, %rd12;
	setp.lt.u64 	%p2095, %rd488, %rd12;
	selp.u64 	%rd16411, 1, 0, %p2095;
	add.s64 	%rd16412, %rd13, %rd16411;
	sub.s64 	%rd23037, %rd489, %rd16412;
	setp.lt.u64 	%p2096, %rd489, %rd16412;
	selp.u64 	%rd16413, 1, 0, %p2096;
	add.s64 	%rd16414, %rd14, %rd16413;
	sub.s64 	%rd23036, %rd490, %rd16414;
	setp.lt.u64 	%p2097, %rd490, %rd16414;
	selp.u64 	%rd16415, 1, 0, %p2097;
	add.s64 	%rd16416, %rd15, %rd16415;
	sub.s64 	%rd23035, %rd23035, %rd16416;
$L__BB1_216:
	shl.b64 	%rd500, %rd23038, 1;
	setp.gt.s64 	%p2098, %rd23038, -1;
	mov.b64 	{%r698, %r699}, %rd23037;
	mov.b64 	{%r700, %r701}, %rd23038;
	shf.l.wrap.b32 	%r702, %r701, %r698, 1;
	shf.l.wrap.b32 	%r703, %r698, %r699, 1;
	mov.b64 	%rd501, {%r702, %r703};
	setp.lt.u64 	%p2099, %rd501, %rd23037;
	setp.eq.s64 	%p2100, %rd501, %rd23037;
	selp.u32 	%r704, -1, 0, %p2100;
	selp.u32 	%r705, -1, 0, %p2099;
	selp.b32 	%r706, %r705, %r704, %p2098;
	and.b32  	%r708, %r706, 1;
	setp.eq.b32 	%p2101, %r708, 1;
	or.pred  	%p2102, %p2099, %p2101;
	selp.u64 	%rd16417, 1, 0, %p2102;
	shl.b64 	%rd16418, %rd23036, 1;
	or.b64  	%rd502, %rd16418, %rd16417;
	setp.ge.u64 	%p2103, %rd502, %rd23036;
	setp.lt.u64 	%p2104, %rd502, %rd23036;
	setp.eq.s64 	%p2105, %rd502, %rd23036;
	selp.u32 	%r709, -1, 0, %p2104;
	selp.u32 	%r710, -1, 0, %p2105;
	selp.b32 	%r711, %r710, %r709, %p2102;
	selp.b32 	%r712, %r711, %r709, %p2103;
	and.b32  	%r713, %r712, 1;
	setp.eq.b32 	%p8, %r713, 1;
	cvt.u64.u32 	%rd16419, %r712;
	and.b64  	%rd16420, %rd16419, 1;
	shl.b64 	%rd16421, %rd23035, 1;
	or.b64  	%rd23111, %rd16421, %rd16420;
	setp.lt.u64 	%p2106, %rd23111, %rd23035;
	@%p2106 bra 	$L__BB1_223;
	setp.eq.s64 	%p2107, %rd23111, %rd23035;
	and.pred  	%p2108, %p2107, %p8;
	setp.gt.u64 	%p2109, %rd23111, %rd15;
	or.pred  	%p2110, %p2108, %p2109;
	@%p2110 bra 	$L__BB1_223;
	setp.lt.u64 	%p2111, %rd23111, %rd15;
	mov.u32 	%r1090, %r533;
	mov.u64 	%rd23112, %rd502;
	mov.u64 	%rd23113, %rd501;
	mov.u64 	%rd23114, %rd500;
	@%p2111 bra 	$L__BB1_326;
	setp.gt.u64 	%p2112, %rd502, %rd14;
	@%p2112 bra 	$L__BB1_223;
	setp.lt.u64 	%p2113, %rd502, %rd14;
	mov.u32 	%r1090, %r533;
	mov.u64 	%rd23112, %rd502;
	mov.u64 	%rd23113, %rd501;
	mov.u64 	%rd23114, %rd500;
	@%p2113 bra 	$L__BB1_326;
	setp.gt.u64 	%p2114, %rd501, %rd13;
	@%p2114 bra 	$L__BB1_223;
	setp.lt.u64 	%p2115, %rd501, %rd13;
	setp.lt.u64 	%p2116, %rd500, %rd12;
	or.pred  	%p2117, %p2115, %p2116;
	mov.u32 	%r1090, %r533;
	mov.u64 	%rd23112, %rd502;
	mov.u64 	%rd23113, %rd501;
	mov.u64 	%rd23114, %rd500;
	@%p2117 bra 	$L__BB1_326;
$L__BB1_223:
	sub.s64 	%rd23114, %rd500, %rd12;
	setp.lt.u64 	%p2118, %rd500, %rd12;
	selp.u64 	%rd16422, 1, 0, %p2118;
	add.s64 	%rd16423, %rd13, %rd16422;
	sub.s64 	%rd23113, %rd501, %rd16423;
	setp.lt.u64 	%p2119, %rd501, %rd16423;
	selp.u64 	%rd16424, 1, 0, %p2119;
	add.s64 	%rd16425, %rd14, %rd16424;
	sub.s64 	%rd23112, %rd502, %rd16425;
	setp.lt.u64 	%p2120, %rd502, %rd16425;
	selp.u64 	%rd16426, 1, 0, %p2120;
	add.s64 	%rd16427, %rd15, %rd16426;
	sub.s64 	%rd23111, %rd23111, %rd16427;
	mov.u32 	%r1090, %r533;
	bra.uni 	$L__BB1_326;
$L__BB1_224:
	shl.b64 	%rd508, %rd22962, 1;
	setp.gt.s64 	%p2121, %rd22962, -1;
	mov.b64 	{%r718, %r719}, %rd22961;
	mov.b64 	{%r720, %r721}, %rd22962;
	shf.l.wrap.b32 	%r722, %r721, %r718, 1;
	shf.l.wrap.b32 	%r723, %r718, %r719, 1;
	mov.b64 	%rd509, {%r722, %r723};
	setp.lt.u64 	%p2122, %rd509, %rd22961;
	setp.eq.s64 	%p2123, %rd509, %rd22961;
	selp.u32 	%r724, -1, 0, %p2123;
	selp.u32 	%r725, -1, 0, %p2122;
	selp.b32 	%r726, %r725, %r724, %p2121;
	and.b32  	%r728, %r726, 1;
	setp.eq.b32 	%p2124, %r728, 1;
	or.pred  	%p2125, %p2122, %p2124;
	selp.u64 	%rd16428, 1, 0, %p2125;
	shl.b64 	%rd16429, %rd22960, 1;
	or.b64  	%rd510, %rd16429, %rd16428;
	setp.ge.u64 	%p2126, %rd510, %rd22960;
	setp.lt.u64 	%p2127, %rd510, %rd22960;
	setp.eq.s64 	%p2128, %rd510, %rd22960;
	selp.u32 	%r729, -1, 0, %p2127;
	selp.u32 	%r730, -1, 0, %p2128;
	selp.b32 	%r731, %r730, %r729, %p2125;
	selp.b32 	%r732, %r731, %r729, %p2126;
	and.b32  	%r733, %r732, 1;
	setp.eq.b32 	%p9, %r733, 1;
	cvt.u64.u32 	%rd16430, %r732;
	and.b64  	%rd16431, %rd16430, 1;
	shl.b64 	%rd16432, %rd22959, 1;
	or.b64  	%rd23039, %rd16432, %rd16431;
	setp.lt.u64 	%p2129, %rd23039, %rd22959;
	@%p2129 bra 	$L__BB1_231;
	setp.eq.s64 	%p2130, %rd23039, %rd22959;
	and.pred  	%p2131, %p9, %p2130;
	setp.gt.u64 	%p2132, %rd23039, %rd15;
	or.pred  	%p2133, %p2131, %p2132;
	@%p2133 bra 	$L__BB1_231;
	setp.lt.u64 	%p2134, %rd23039, %rd15;
	mov.u64 	%rd23040, %rd510;
	mov.u64 	%rd23041, %rd509;
	mov.u64 	%rd23042, %rd508;
	@%p2134 bra 	$L__BB1_232;
	setp.gt.u64 	%p2135, %rd510, %rd14;
	@%p2135 bra 	$L__BB1_231;
	setp.lt.u64 	%p2136, %rd510, %rd14;
	mov.u64 	%rd23040, %rd510;
	mov.u64 	%rd23041, %rd509;
	mov.u64 	%rd23042, %rd508;
	@%p2136 bra 	$L__BB1_232;
	setp.gt.u64 	%p2137, %rd509, %rd13;
	@%p2137 bra 	$L__BB1_231;
	setp.lt.u64 	%p2138, %rd509, %rd13;
	setp.lt.u64 	%p2139, %rd508, %rd12;
	or.pred  	%p2140, %p2138, %p2139;
	mov.u64 	%rd23040, %rd510;
	mov.u64 	%rd23041, %rd509;
	mov.u64 	%rd23042, %rd508;
	@%p2140 bra 	$L__BB1_232;
$L__BB1_231:
	sub.s64 	%rd23042, %rd508, %rd12;
	setp.lt.u64 	%p2141, %rd508, %rd12;
	selp.u64 	%rd16433, 1, 0, %p2141;
	add.s64 	%rd16434, %rd13, %rd16433;
	sub.s64 	%rd23041, %rd509, %rd16434;
	setp.lt.u64 	%p2142, %rd509, %rd16434;
	selp.u64 	%rd16435, 1, 0, %p2142;
	add.s64 	%rd16436, %rd14, %rd16435;
	sub.s64 	%rd23040, %rd510, %rd16436;
	setp.lt.u64 	%p2143, %rd510, %rd16436;
	selp.u64 	%rd16437, 1, 0, %p2143;
	add.s64 	%rd16438, %rd15, %rd16437;
	sub.s64 	%rd23039, %rd23039, %rd16438;
$L__BB1_232:
	and.b64  	%rd16439, %rd23042, 4294967295;
	shr.u64 	%rd16440, %rd23042, 32;
	mul.lo.s64 	%rd16441, %rd16439, %rd16439;
	mul.lo.s64 	%rd16442, %rd16440, %rd16439;
	shr.u64 	%rd16443, %rd16441, 32;
	shl.b64 	%rd16444, %rd16442, 1;
	and.b64  	%rd16445, %rd16444, 8589934590;
	add.s64 	%rd16446, %rd16443, %rd16445;
	shr.u64 	%rd16447, %rd16442, 31;
	and.b64  	%rd16448, %rd16447, 8589934590;
	mad.lo.s64 	%rd16449, %rd16440, %rd16440, %rd16448;
	shr.u64 	%rd16450, %rd16446, 32;
	shl.b64 	%rd16451, %rd16446, 32;
	and.b64  	%rd16452, %rd16441, 4294967293;
	or.b64  	%rd16453, %rd16451, %rd16452;
	add.s64 	%rd16454, %rd16449, %rd16450;
	shr.u64 	%rd16455, %rd23041, 32;
	and.b64  	%rd16456, %rd23041, 4294967295;
	mul.lo.s64 	%rd16457, %rd16456, %rd16439;
	mul.lo.s64 	%rd16458, %rd16455, %rd16439;
	mul.lo.s64 	%rd16459, %rd16456, %rd16440;
	shr.u64 	%rd16460, %rd16457, 32;
	and.b64  	%rd16461, %rd16458, 4294967295;
	add.s64 	%rd16462, %rd16460, %rd16461;
	and.b64  	%rd16463, %rd16459, 4294967295;
	add.s64 	%rd16464, %rd16462, %rd16463;
	shr.u64 	%rd16465, %rd16458, 32;
	mad.lo.s64 	%rd16466, %rd16455, %rd16440, %rd16465;
	shr.u64 	%rd16467, %rd16459, 32;
	add.s64 	%rd16468, %rd16466, %rd16467;
	shr.u64 	%rd16469, %rd16464, 32;
	shl.b64 	%rd16470, %rd16464, 32;
	and.b64  	%rd16471, %rd16457, 4294967295;
	or.b64  	%rd16472, %rd16470, %rd16471;
	add.s64 	%rd16473, %rd16468, %rd16469;
	shr.u64 	%rd16474, %rd23040, 32;
	and.b64  	%rd16475, %rd23040, 4294967295;
	mul.lo.s64 	%rd16476, %rd16475, %rd16439;
	mul.lo.s64 	%rd16477, %rd16474, %rd16439;
	mul.lo.s64 	%rd16478, %rd16475, %rd16440;
	shr.u64 	%rd16479, %rd16476, 32;
	and.b64  	%rd16480, %rd16477, 4294967295;
	add.s64 	%rd16481, %rd16479, %rd16480;
	and.b64  	%rd16482, %rd16478, 4294967295;
	add.s64 	%rd16483, %rd16481, %rd16482;
	shr.u64 	%rd16484, %rd16477, 32;
	mad.lo.s64 	%rd16485, %rd16474, %rd16440, %rd16484;
	shr.u64 	%rd16486, %rd16478, 32;
	add.s64 	%rd16487, %rd16485, %rd16486;
	shr.u64 	%rd16488, %rd16483, 32;
	shl.b64 	%rd16489, %rd16483, 32;
	and.b64  	%rd16490, %rd16476, 4294967295;
	or.b64  	%rd16491, %rd16489, %rd16490;
	add.s64 	%rd16492, %rd16487, %rd16488;
	shr.u64 	%rd16493, %rd23039, 32;
	and.b64  	%rd16494, %rd23039, 4294967295;
	mul.lo.s64 	%rd16495, %rd16494, %rd16439;
	mul.lo.s64 	%rd16496, %rd16493, %rd16439;
	mul.lo.s64 	%rd16497, %rd16494, %rd16440;
	shr.u64 	%rd16498, %rd16495, 32;
	and.b64  	%rd16499, %rd16496, 4294967295;
	add.s64 	%rd16500, %rd16498, %rd16499;
	and.b64  	%rd16501, %rd16497, 4294967295;
	add.s64 	%rd16502, %rd16500, %rd16501;
	shr.u64 	%rd16503, %rd16496, 32;
	mad.lo.s64 	%rd16504, %rd16493, %rd16440, %rd16503;
	shr.u64 	%rd16505, %rd16497, 32;
	add.s64 	%rd16506, %rd16504, %rd16505;
	shr.u64 	%rd16507, %rd16502, 32;
	shl.b64 	%rd16508, %rd16502, 32;
	and.b64  	%rd16509, %rd16495, 4294967295;
	or.b64  	%rd16510, %rd16508, %rd16509;
	add.s64 	%rd16511, %rd16506, %rd16507;
	shl.b64 	%rd16512, %rd16472, 1;
	shr.u64 	%rd16513, %rd16470, 63;
	add.s64 	%rd16514, %rd16473, %rd16473;
	add.s64 	%rd16515, %rd16514, %rd16513;
	mul.lo.s64 	%rd16516, %rd16456, %rd16456;
	mul.lo.s64 	%rd16517, %rd16455, %rd16456;
	shr.u64 	%rd16518, %rd16516, 32;
	shl.b64 	%rd16519, %rd16517, 1;
	and.b64  	%rd16520, %rd16519, 8589934590;
	add.s64 	%rd16521, %rd16518, %rd16520;
	shr.u64 	%rd16522, %rd16517, 31;
	and.b64  	%rd16523, %rd16522, 8589934590;
	mad.lo.s64 	%rd16524, %rd16455, %rd16455, %rd16523;
	shr.u64 	%rd16525, %rd16521, 32;
	shl.b64 	%rd16526, %rd16521, 32;
	and.b64  	%rd16527, %rd16516, 4294967293;
	or.b64  	%rd16528, %rd16526, %rd16527;
	add.s64 	%rd16529, %rd16491, %rd16513;
	add.s64 	%rd16530, %rd16529, %rd16528;
	max.u64 	%rd16531, %rd16491, %rd16529;
	setp.gt.u64 	%p2144, %rd16531, %rd16530;
	selp.u64 	%rd16532, 1, 0, %p2144;
	add.s64 	%rd16533, %rd16524, %rd16492;
	add.s64 	%rd16534, %rd16533, %rd16525;
	add.s64 	%rd16535, %rd16534, %rd16532;
	mul.lo.s64 	%rd16536, %rd16475, %rd16456;
	mul.lo.s64 	%rd16537, %rd16474, %rd16456;
	mul.lo.s64 	%rd16538, %rd16475, %rd16455;
	shr.u64 	%rd16539, %rd16536, 32;
	and.b64  	%rd16540, %rd16537, 4294967295;
	add.s64 	%rd16541, %rd16539, %rd16540;
	and.b64  	%rd16542, %rd16538, 4294967295;
	add.s64 	%rd16543, %rd16541, %rd16542;
	shr.u64 	%rd16544, %rd16537, 32;
	mad.lo.s64 	%rd16545, %rd16474, %rd16455, %rd16544;
	shr.u64 	%rd16546, %rd16538, 32;
	add.s64 	%rd16547, %rd16545, %rd16546;
	shr.u64 	%rd16548, %rd16543, 32;
	shl.b64 	%rd16549, %rd16543, 32;
	and.b64  	%rd16550, %rd16536, 4294967295;
	or.b64  	%rd16551, %rd16549, %rd16550;
	add.s64 	%rd16552, %rd16510, %rd16532;
	add.s64 	%rd16553, %rd16552, %rd16551;
	max.u64 	%rd16554, %rd16510, %rd16552;
	setp.gt.u64 	%p2145, %rd16554, %rd16553;
	selp.u64 	%rd16555, 1, 0, %p2145;
	add.s64 	%rd16556, %rd16547, %rd16511;
	add.s64 	%rd16557, %rd16556, %rd16548;
	add.s64 	%rd16558, %rd16557, %rd16555;
	add.s64 	%rd16559, %rd16530, %rd16491;
	setp.lt.u64 	%p2146, %rd16559, %rd16530;
	selp.u64 	%rd16560, 1, 0, %p2146;
	add.s64 	%rd16561, %rd16492, %rd16535;
	add.s64 	%rd16562, %rd16561, %rd16560;
	add.s64 	%rd16563, %rd16553, %rd16560;
	add.s64 	%rd16564, %rd16563, %rd16551;
	max.u64 	%rd16565, %rd16553, %rd16563;
	setp.gt.u64 	%p2147, %rd16565, %rd16564;
	selp.u64 	%rd16566, 1, 0, %p2147;
	add.s64 	%rd16567, %rd16547, %rd16558;
	add.s64 	%rd16568, %rd16567, %rd16548;
	add.s64 	%rd16569, %rd16568, %rd16566;
	add.s64 	%rd16570, %rd16564, %rd16510;
	setp.lt.u64 	%p2148, %rd16570, %rd16564;
	selp.u64 	%rd16571, 1, 0, %p2148;
	add.s64 	%rd16572, %rd16511, %rd16569;
	add.s64 	%rd16573, %rd16572, %rd16571;
	mul.lo.s64 	%rd16574, %rd11, %rd16453;
	mul.lo.s64 	%rd16575, %rd12, %rd16574;
	mul.hi.u64 	%rd16576, %rd12, %rd16574;
	add.cc.s64 	%rd16577, %rd16575, %rd16453;
	addc.cc.s64 	%rd16578, %rd16576, 0;
	mul.lo.s64 	%rd16579, %rd13, %rd16574;
	mul.hi.u64 	%rd16580, %rd13, %rd16574;
	mov.b64 	%rd16581, 0;
	add.cc.s64 	%rd16582, %rd16578, %rd16512;
	addc.cc.s64 	%rd16583, %rd16581, 0;
	add.cc.s64 	%rd16584, %rd16582, %rd16579;
	addc.cc.s64 	%rd16585, %rd16583, %rd16580;
	mul.lo.s64 	%rd16586, %rd14, %rd16574;
	mul.hi.u64 	%rd16587, %rd14, %rd16574;
	add.cc.s64 	%rd16588, %rd16585, %rd16559;
	addc.cc.s64 	%rd16589, %rd16581, 0;
	add.cc.s64 	%rd16590, %rd16588, %rd16586;
	addc.cc.s64 	%rd16591, %rd16589, %rd16587;
	mul.lo.s64 	%rd16592, %rd15, %rd16574;
	mul.hi.u64 	%rd16593, %rd15, %rd16574;
	add.cc.s64 	%rd16594, %rd16591, %rd16570;
	addc.cc.s64 	%rd16595, %rd16581, 0;
	add.cc.s64 	%rd16596, %rd16594, %rd16592;
	addc.cc.s64 	%rd16597, %rd16595, %rd16593;
	add.s64 	%rd16598, %rd16454, %rd16597;
	setp.lt.u64 	%p2149, %rd16598, %rd16454;
	selp.u64 	%rd16599, 1, 0, %p2149;
	add.s64 	%rd16600, %rd16515, %rd16599;
	setp.lt.u64 	%p2150, %rd16600, %rd16515;
	selp.u64 	%rd16601, 1, 0, %p2150;
	add.s64 	%rd16602, %rd16562, %rd16601;
	setp.lt.u64 	%p2151, %rd16602, %rd16562;
	selp.u64 	%rd16603, 1, 0, %p2151;
	add.s64 	%rd16604, %rd16573, %rd16603;
	mul.lo.s64 	%rd16605, %rd11, %rd16584;
	mul.lo.s64 	%rd16606, %rd12, %rd16605;
	mul.hi.u64 	%rd16607, %rd12, %rd16605;
	add.cc.s64 	%rd16608, %rd16606, %rd16584;
	addc.cc.s64 	%rd16609, %rd16607, 0;
	mul.lo.s64 	%rd16610, %rd13, %rd16605;
	mul.hi.u64 	%rd16611, %rd13, %rd16605;
	add.cc.s64 	%rd16612, %rd16609, %rd16590;
	addc.cc.s64 	%rd16613, %rd16581, 0;
	add.cc.s64 	%rd16614, %rd16612, %rd16610;
	addc.cc.s64 	%rd16615, %rd16613, %rd16611;
	mul.lo.s64 	%rd16616, %rd14, %rd16605;
	mul.hi.u64 	%rd16617, %rd14, %rd16605;
	add.cc.s64 	%rd16618, %rd16615, %rd16596;
	addc.cc.s64 	%rd16619, %rd16581, 0;
	add.cc.s64 	%rd16620, %rd16618, %rd16616;
	addc.cc.s64 	%rd16621, %rd16619, %rd16617;
	mul.lo.s64 	%rd16622, %rd15, %rd16605;
	mul.hi.u64 	%rd16623, %rd15, %rd16605;
	add.cc.s64 	%rd16624, %rd16621, %rd16598;
	addc.cc.s64 	%rd16625, %rd16581, 0;
	add.cc.s64 	%rd16626, %rd16624, %rd16622;
	addc.cc.s64 	%rd16627, %rd16625, %rd16623;
	add.s64 	%rd16628, %rd16600, %rd16627;
	setp.lt.u64 	%p2152, %rd16628, %rd16600;
	selp.u64 	%rd16629, 1, 0, %p2152;
	add.s64 	%rd16630, %rd16602, %rd16629;
	setp.lt.u64 	%p2153, %rd16630, %rd16602;
	selp.u64 	%rd16631, 1, 0, %p2153;
	add.s64 	%rd16632, %rd16604, %rd16631;
	mul.lo.s64 	%rd16633, %rd11, %rd16614;
	mul.lo.s64 	%rd16634, %rd12, %rd16633;
	mul.hi.u64 	%rd16635, %rd12, %rd16633;
	add.cc.s64 	%rd16636, %rd16634, %rd16614;
	addc.cc.s64 	%rd16637, %rd16635, 0;
	mul.lo.s64 	%rd16638, %rd13, %rd16633;
	mul.hi.u64 	%rd16639, %rd13, %rd16633;
	add.cc.s64 	%rd16640, %rd16637, %rd16620;
	addc.cc.s64 	%rd16641, %rd16581, 0;
	add.cc.s64 	%rd16642, %rd16640, %rd16638;
	addc.cc.s64 	%rd16643, %rd16641, %rd16639;
	mul.lo.s64 	%rd16644, %rd14, %rd16633;
	mul.hi.u64 	%rd16645, %rd14, %rd16633;
	add.cc.s64 	%rd16646, %rd16643, %rd16626;
	addc.cc.s64 	%rd16647, %rd16581, 0;
	add.cc.s64 	%rd16648, %rd16646, %rd16644;
	addc.cc.s64 	%rd16649, %rd16647, %rd16645;
	mul.lo.s64 	%rd16650, %rd15, %rd16633;
	mul.hi.u64 	%rd16651, %rd15, %rd16633;
	add.cc.s64 	%rd16652, %rd16649, %rd16628;
	addc.cc.s64 	%rd16653, %rd16581, 0;
	add.cc.s64 	%rd16654, %rd16652, %rd16650;
	addc.cc.s64 	%rd16655, %rd16653, %rd16651;
	add.s64 	%rd16656, %rd16630, %rd16655;
	setp.lt.u64 	%p2154, %rd16656, %rd16630;
	selp.u64 	%rd16657, 1, 0, %p2154;
	add.s64 	%rd16658, %rd16632, %rd16657;
	mul.lo.s64 	%rd16659, %rd11, %rd16642;
	mul.lo.s64 	%rd16660, %rd12, %rd16659;
	mul.hi.u64 	%rd16661, %rd12, %rd16659;
	add.cc.s64 	%rd16662, %rd16660, %rd16642;
	addc.cc.s64 	%rd16663, %rd16661, 0;
	mul.lo.s64 	%rd16664, %rd13, %rd16659;
	mul.hi.u64 	%rd16665, %rd13, %rd16659;
	add.cc.s64 	%rd16666, %rd16663, %rd16648;
	addc.cc.s64 	%rd16667, %rd16581, 0;
	add.cc.s64 	%rd520, %rd16666, %rd16664;
	addc.cc.s64 	%rd16668, %rd16667, %rd16665;
	mul.lo.s64 	%rd16669, %rd14, %rd16659;
	mul.hi.u64 	%rd16670, %rd14, %rd16659;
	add.cc.s64 	%rd16671, %rd16668, %rd16654;
	addc.cc.s64 	%rd16672, %rd16581, 0;
	add.cc.s64 	%rd521, %rd16671, %rd16669;
	addc.cc.s64 	%rd16673, %rd16672, %rd16670;
	mul.lo.s64 	%rd16674, %rd15, %rd16659;
	mul.hi.u64 	%rd16675, %rd15, %rd16659;
	add.cc.s64 	%rd16676, %rd16673, %rd16656;
	addc.cc.s64 	%rd16677, %rd16581, 0;
	add.cc.s64 	%rd522, %rd16676, %rd16674;
	addc.cc.s64 	%rd16678, %rd16677, %rd16675;
	add.s64 	%rd23043, %rd16658, %rd16678;
	setp.gt.u64 	%p2155, %rd23043, %rd15;
	@%p2155 bra 	$L__BB1_238;
	setp.lt.u64 	%p2156, %rd23043, %rd15;
	mov.u64 	%rd23044, %rd522;
	mov.u64 	%rd23045, %rd521;
	mov.u64 	%rd23046, %rd520;
	@%p2156 bra 	$L__BB1_239;
	setp.lt.u64 	%p2157, %rd14, %rd522;
	@%p2157 bra 	$L__BB1_238;
	setp.gt.u64 	%p2158, %rd14, %rd522;
	mov.u64 	%rd23044, %rd522;
	mov.u64 	%rd23045, %rd521;
	mov.u64 	%rd23046, %rd520;
	@%p2158 bra 	$L__BB1_239;
	setp.lt.u64 	%p2159, %rd13, %rd521;
	@%p2159 bra 	$L__BB1_238;
	setp.gt.u64 	%p2160, %rd13, %rd521;
	setp.gt.u64 	%p2161, %rd12, %rd520;
	or.pred  	%p2162, %p2160, %p2161;
	mov.u64 	%rd23044, %rd522;
	mov.u64 	%rd23045, %rd521;
	mov.u64 	%rd23046, %rd520;
	@%p2162 bra 	$L__BB1_239;
$L__BB1_238:
	sub.s64 	%rd23046, %rd520, %rd12;
	setp.lt.u64 	%p2163, %rd520, %rd12;
	selp.u64 	%rd16679, 1, 0, %p2163;
	add.s64 	%rd16680, %rd13, %rd16679;
	sub.s64 	%rd23045, %rd521, %rd16680;
	setp.lt.u64 	%p2164, %rd521, %rd16680;
	selp.u64 	%rd16681, 1, 0, %p2164;
	add.s64 	%rd16682, %rd14, %rd16681;
	sub.s64 	%rd23044, %rd522, %rd16682;
	setp.lt.u64 	%p2165, %rd522, %rd16682;
	selp.u64 	%rd16683, 1, 0, %p2165;
	add.s64 	%rd16684, %rd15, %rd16683;
	sub.s64 	%rd23043, %rd23043, %rd16684;
$L__BB1_239:
	and.b64  	%rd532, %rd22962, 4294967295;
	shr.u64 	%rd533, %rd22962, 32;
	shr.u64 	%rd534, %rd23046, 32;
	and.b64  	%rd535, %rd23046, 4294967295;
	mul.lo.s64 	%rd16685, %rd535, %rd532;
	mul.lo.s64 	%rd16686, %rd534, %rd532;
	mul.lo.s64 	%rd16687, %rd535, %rd533;
	shr.u64 	%rd16688, %rd16685, 32;
	and.b64  	%rd16689, %rd16686, 4294967295;
	add.s64 	%rd16690, %rd16688, %rd16689;
	and.b64  	%rd16691, %rd16687, 4294967295;
	add.s64 	%rd16692, %rd16690, %rd16691;
	shr.u64 	%rd16693, %rd16686, 32;
	mad.lo.s64 	%rd16694, %rd534, %rd533, %rd16693;
	shr.u64 	%rd16695, %rd16687, 32;
	add.s64 	%rd16696, %rd16694, %rd16695;
	shr.u64 	%rd16697, %rd16692, 32;
	shl.b64 	%rd16698, %rd16692, 32;
	and.b64  	%rd16699, %rd16685, 4294967295;
	or.b64  	%rd16700, %rd16698, %rd16699;
	add.s64 	%rd16701, %rd16696, %rd16697;
	shr.u64 	%rd536, %rd23045, 32;
	and.b64  	%rd537, %rd23045, 4294967295;
	mul.lo.s64 	%rd16702, %rd537, %rd532;
	mul.lo.s64 	%rd16703, %rd536, %rd532;
	mul.lo.s64 	%rd16704, %rd537, %rd533;
	shr.u64 	%rd16705, %rd16702, 32;
	and.b64  	%rd16706, %rd16703, 4294967295;
	add.s64 	%rd16707, %rd16705, %rd16706;
	and.b64  	%rd16708, %rd16704, 4294967295;
	add.s64 	%rd16709, %rd16707, %rd16708;
	shr.u64 	%rd16710, %rd16703, 32;
	mad.lo.s64 	%rd16711, %rd536, %rd533, %rd16710;
	shr.u64 	%rd16712, %rd16704, 32;
	add.s64 	%rd16713, %rd16711, %rd16712;
	shr.u64 	%rd16714, %rd16709, 32;
	shl.b64 	%rd16715, %rd16709, 32;
	and.b64  	%rd16716, %rd16702, 4294967295;
	or.b64  	%rd16717, %rd16715, %rd16716;
	add.s64 	%rd16718, %rd16713, %rd16714;
	shr.u64 	%rd538, %rd23044, 32;
	and.b64  	%rd539, %rd23044, 4294967295;
	mul.lo.s64 	%rd16719, %rd539, %rd532;
	mul.lo.s64 	%rd16720, %rd538, %rd532;
	mul.lo.s64 	%rd16721, %rd539, %rd533;
	shr.u64 	%rd16722, %rd16719, 32;
	and.b64  	%rd16723, %rd16720, 4294967295;
	add.s64 	%rd16724, %rd16722, %rd16723;
	and.b64  	%rd16725, %rd16721, 4294967295;
	add.s64 	%rd16726, %rd16724, %rd16725;
	shr.u64 	%rd16727, %rd16720, 32;
	mad.lo.s64 	%rd16728, %rd538, %rd533, %rd16727;
	shr.u64 	%rd16729, %rd16721, 32;
	add.s64 	%rd16730, %rd16728, %rd16729;
	shr.u64 	%rd16731, %rd16726, 32;
	shl.b64 	%rd16732, %rd16726, 32;
	and.b64  	%rd16733, %rd16719, 4294967295;
	or.b64  	%rd16734, %rd16732, %rd16733;
	add.s64 	%rd16735, %rd16730, %rd16731;
	shr.u64 	%rd540, %rd23043, 32;
	and.b64  	%rd541, %rd23043, 4294967295;
	mul.lo.s64 	%rd16736, %rd541, %rd532;
	mul.lo.s64 	%rd16737, %rd540, %rd532;
	mul.lo.s64 	%rd16738, %rd541, %rd533;
	shr.u64 	%rd16739, %rd16736, 32;
	and.b64  	%rd16740, %rd16737, 4294967295;
	add.s64 	%rd16741, %rd16739, %rd16740;
	and.b64  	%rd16742, %rd16738, 4294967295;
	add.s64 	%rd16743, %rd16741, %rd16742;
	shr.u64 	%rd16744, %rd16737, 32;
	mad.lo.s64 	%rd16745, %rd540, %rd533, %rd16744;
	shr.u64 	%rd16746, %rd16738, 32;
	add.s64 	%rd16747, %rd16745, %rd16746;
	shr.u64 	%rd16748, %rd16743, 32;
	shl.b64 	%rd16749, %rd16743, 32;
	and.b64  	%rd16750, %rd16736, 4294967295;
	or.b64  	%rd16751, %rd16749, %rd16750;
	add.s64 	%rd16752, %rd16747, %rd16748;
	and.b64  	%rd542, %rd22961, 4294967295;
	shr.u64 	%rd543, %rd22961, 32;
	mul.lo.s64 	%rd16753, %rd535, %rd542;
	mul.lo.s64 	%rd16754, %rd534, %rd542;
	mul.lo.s64 	%rd16755, %rd535, %rd543;
	shr.u64 	%rd16756, %rd16753, 32;
	and.b64  	%rd16757, %rd16754, 4294967295;
	add.s64 	%rd16758, %rd16756, %rd16757;
	and.b64  	%rd16759, %rd16755, 4294967295;
	add.s64 	%rd16760, %rd16758, %rd16759;
	shr.u64 	%rd16761, %rd16754, 32;
	mad.lo.s64 	%rd16762, %rd534, %rd543, %rd16761;
	shr.u64 	%rd16763, %rd16755, 32;
	add.s64 	%rd16764, %rd16762, %rd16763;
	shr.u64 	%rd16765, %rd16760, 32;
	shl.b64 	%rd16766, %rd16760, 32;
	and.b64  	%rd16767, %rd16753, 4294967295;
	or.b64  	%rd16768, %rd16766, %rd16767;
	add.s64 	%rd16769, %rd16717, %rd16768;
	setp.lt.u64 	%p2166, %rd16769, %rd16717;
	selp.u64 	%rd16770, 1, 0, %p2166;
	add.s64 	%rd16771, %rd16764, %rd16718;
	add.s64 	%rd16772, %rd16771, %rd16765;
	add.s64 	%rd16773, %rd16772, %rd16770;
	mul.lo.s64 	%rd16774, %rd537, %rd542;
	mul.lo.s64 	%rd16775, %rd536, %rd542;
	mul.lo.s64 	%rd16776, %rd537, %rd543;
	shr.u64 	%rd16777, %rd16774, 32;
	and.b64  	%rd16778, %rd16775, 4294967295;
	add.s64 	%rd16779, %rd16777, %rd16778;
	and.b64  	%rd16780, %rd16776, 4294967295;
	add.s64 	%rd16781, %rd16779, %rd16780;
	shr.u64 	%rd16782, %rd16775, 32;
	mad.lo.s64 	%rd16783, %rd536, %rd543, %rd16782;
	shr.u64 	%rd16784, %rd16776, 32;
	add.s64 	%rd16785, %rd16783, %rd16784;
	shr.u64 	%rd16786, %rd16781, 32;
	shl.b64 	%rd16787, %rd16781, 32;
	and.b64  	%rd16788, %rd16774, 4294967295;
	or.b64  	%rd16789, %rd16787, %rd16788;
	add.s64 	%rd16790, %rd16734, %rd16770;
	add.s64 	%rd16791, %rd16790, %rd16789;
	max.u64 	%rd16792, %rd16734, %rd16790;
	setp.gt.u64 	%p2167, %rd16792, %rd16791;
	selp.u64 	%rd16793, 1, 0, %p2167;
	add.s64 	%rd16794, %rd16785, %rd16735;
	add.s64 	%rd16795, %rd16794, %rd16786;
	add.s64 	%rd16796, %rd16795, %rd16793;
	mul.lo.s64 	%rd16797, %rd539, %rd542;
	mul.lo.s64 	%rd16798, %rd538, %rd542;
	mul.lo.s64 	%rd16799, %rd539, %rd543;
	shr.u64 	%rd16800, %rd16797, 32;
	and.b64  	%rd16801, %rd16798, 4294967295;
	add.s64 	%rd16802, %rd16800, %rd16801;
	and.b64  	%rd16803, %rd16799, 4294967295;
	add.s64 	%rd16804, %rd16802, %rd16803;
	shr.u64 	%rd16805, %rd16798, 32;
	mad.lo.s64 	%rd16806, %rd538, %rd543, %rd16805;
	shr.u64 	%rd16807, %rd16799, 32;
	add.s64 	%rd16808, %rd16806, %rd16807;
	shr.u64 	%rd16809, %rd16804, 32;
	shl.b64 	%rd16810, %rd16804, 32;
	and.b64  	%rd16811, %rd16797, 4294967295;
	or.b64  	%rd16812, %rd16810, %rd16811;
	add.s64 	%rd16813, %rd16751, %rd16793;
	add.s64 	%rd16814, %rd16813, %rd16812;
	max.u64 	%rd16815, %rd16751, %rd16813;
	setp.gt.u64 	%p2168, %rd16815, %rd16814;
	selp.u64 	%rd16816, 1, 0, %p2168;
	add.s64 	%rd16817, %rd16808, %rd16752;
	add.s64 	%rd16818, %rd16817, %rd16809;
	add.s64 	%rd16819, %rd16818, %rd16816;
	and.b64  	%rd544, %rd22960, 4294967295;
	shr.u64 	%rd545, %rd22960, 32;
	mul.lo.s64 	%rd16820, %rd535, %rd544;
	mul.lo.s64 	%rd16821, %rd534, %rd544;
	mul.lo.s64 	%rd16822, %rd535, %rd545;
	shr.u64 	%rd16823, %rd16820, 32;
	and.b64  	%rd16824, %rd16821, 4294967295;
	add.s64 	%rd16825, %rd16823, %rd16824;
	and.b64  	%rd16826, %rd16822, 4294967295;
	add.s64 	%rd16827, %rd16825, %rd16826;
	shr.u64 	%rd16828, %rd16821, 32;
	mad.lo.s64 	%rd16829, %rd534, %rd545, %rd16828;
	shr.u64 	%rd16830, %rd16822, 32;
	add.s64 	%rd16831, %rd16829, %rd16830;
	shr.u64 	%rd16832, %rd16827, 32;
	shl.b64 	%rd16833, %rd16827, 32;
	and.b64  	%rd16834, %rd16820, 4294967295;
	or.b64  	%rd16835, %rd16833, %rd16834;
	add.s64 	%rd16836, %rd16791, %rd16835;
	setp.lt.u64 	%p2169, %rd16836, %rd16791;
	selp.u64 	%rd16837, 1, 0, %p2169;
	add.s64 	%rd16838, %rd16831, %rd16796;
	add.s64 	%rd16839, %rd16838, %rd16832;
	add.s64 	%rd16840, %rd16839, %rd16837;
	mul.lo.s64 	%rd16841, %rd537, %rd544;
	mul.lo.s64 	%rd16842, %rd536, %rd544;
	mul.lo.s64 	%rd16843, %rd537, %rd545;
	shr.u64 	%rd16844, %rd16841, 32;
	and.b64  	%rd16845, %rd16842, 4294967295;
	add.s64 	%rd16846, %rd16844, %rd16845;
	and.b64  	%rd16847, %rd16843, 4294967295;
	add.s64 	%rd16848, %rd16846, %rd16847;
	shr.u64 	%rd16849, %rd16842, 32;
	mad.lo.s64 	%rd16850, %rd536, %rd545, %rd16849;
	shr.u64 	%rd16851, %rd16843, 32;
	add.s64 	%rd16852, %rd16850, %rd16851;
	shr.u64 	%rd16853, %rd16848, 32;
	shl.b64 	%rd16854, %rd16848, 32;
	and.b64  	%rd16855, %rd16841, 4294967295;
	or.b64  	%rd16856, %rd16854, %rd16855;
	add.s64 	%rd16857, %rd16814, %rd16837;
	add.s64 	%rd16858, %rd16857, %rd16856;
	max.u64 	%rd16859, %rd16814, %rd16857;
	setp.gt.u64 	%p2170, %rd16859, %rd16858;
	selp.u64 	%rd16860, 1, 0, %p2170;
	add.s64 	%rd16861, %rd16852, %rd16819;
	add.s64 	%rd16862, %rd16861, %rd16853;
	add.s64 	%rd16863, %rd16862, %rd16860;
	and.b64  	%rd546, %rd22959, 4294967295;
	shr.u64 	%rd547, %rd22959, 32;
	mul.lo.s64 	%rd16864, %rd535, %rd546;
	mul.lo.s64 	%rd16865, %rd534, %rd546;
	mul.lo.s64 	%rd16866, %rd535, %rd547;
	shr.u64 	%rd16867, %rd16864, 32;
	and.b64  	%rd16868, %rd16865, 4294967295;
	add.s64 	%rd16869, %rd16867, %rd16868;
	and.b64  	%rd16870, %rd16866, 4294967295;
	add.s64 	%rd16871, %rd16869, %rd16870;
	shr.u64 	%rd16872, %rd16865, 32;
	mad.lo.s64 	%rd16873, %rd534, %rd547, %rd16872;
	shr.u64 	%rd16874, %rd16866, 32;
	add.s64 	%rd16875, %rd16873, %rd16874;
	shr.u64 	%rd16876, %rd16871, 32;
	shl.b64 	%rd16877, %rd16871, 32;
	and.b64  	%rd16878, %rd16864, 4294967295;
	or.b64  	%rd16879, %rd16877, %rd16878;
	add.s64 	%rd16880, %rd16858, %rd16879;
	setp.lt.u64 	%p2171, %rd16880, %rd16858;
	selp.u64 	%rd16881, 1, 0, %p2171;
	add.s64 	%rd16882, %rd16875, %rd16863;
	add.s64 	%rd16883, %rd16882, %rd16876;
	add.s64 	%rd16884, %rd16883, %rd16881;
	mul.lo.s64 	%rd16885, %rd11, %rd16700;
	mul.lo.s64 	%rd16886, %rd12, %rd16885;
	mul.hi.u64 	%rd16887, %rd12, %rd16885;
	add.cc.s64 	%rd16888, %rd16886, %rd16700;
	addc.cc.s64 	%rd16889, %rd16887, 0;
	mul.lo.s64 	%rd16890, %rd13, %rd16885;
	mul.hi.u64 	%rd16891, %rd13, %rd16885;
	mov.b64 	%rd16892, 0;
	add.cc.s64 	%rd16893, %rd16889, %rd16769;
	addc.cc.s64 	%rd16894, %rd16892, 0;
	add.cc.s64 	%rd16895, %rd16893, %rd16890;
	addc.cc.s64 	%rd16896, %rd16894, %rd16891;
	mul.lo.s64 	%rd16897, %rd14, %rd16885;
	mul.hi.u64 	%rd16898, %rd14, %rd16885;
	add.cc.s64 	%rd16899, %rd16896, %rd16836;
	addc.cc.s64 	%rd16900, %rd16892, 0;
	add.cc.s64 	%rd16901, %rd16899, %rd16897;
	addc.cc.s64 	%rd16902, %rd16900, %rd16898;
	mul.lo.s64 	%rd16903, %rd15, %rd16885;
	mul.hi.u64 	%rd16904, %rd15, %rd16885;
	add.cc.s64 	%rd16905, %rd16902, %rd16880;
	addc.cc.s64 	%rd16906, %rd16892, 0;
	add.cc.s64 	%rd16907, %rd16905, %rd16903;
	addc.cc.s64 	%rd16908, %rd16906, %rd16904;
	add.s64 	%rd16909, %rd16701, %rd16908;
	setp.lt.u64 	%p2172, %rd16909, %rd16701;
	selp.u64 	%rd16910, 1, 0, %p2172;
	add.s64 	%rd16911, %rd16773, %rd16910;
	setp.lt.u64 	%p2173, %rd16911, %rd16773;
	selp.u64 	%rd16912, 1, 0, %p2173;
	add.s64 	%rd16913, %rd16840, %rd16912;
	setp.lt.u64 	%p2174, %rd16913, %rd16840;
	selp.u64 	%rd16914, 1, 0, %p2174;
	add.s64 	%rd16915, %rd16884, %rd16914;
	mul.lo.s64 	%rd16916, %rd11, %rd16895;
	mul.lo.s64 	%rd16917, %rd12, %rd16916;
	mul.hi.u64 	%rd16918, %rd12, %rd16916;
	add.cc.s64 	%rd16919, %rd16917, %rd16895;
	addc.cc.s64 	%rd16920, %rd16918, 0;
	mul.lo.s64 	%rd16921, %rd13, %rd16916;
	mul.hi.u64 	%rd16922, %rd13, %rd16916;
	add.cc.s64 	%rd16923, %rd16920, %rd16901;
	addc.cc.s64 	%rd16924, %rd16892, 0;
	add.cc.s64 	%rd16925, %rd16923, %rd16921;
	addc.cc.s64 	%rd16926, %rd16924, %rd16922;
	mul.lo.s64 	%rd16927, %rd14, %rd16916;
	mul.hi.u64 	%rd16928, %rd14, %rd16916;
	add.cc.s64 	%rd16929, %rd16926, %rd16907;
	addc.cc.s64 	%rd16930, %rd16892, 0;
	add.cc.s64 	%rd16931, %rd16929, %rd16927;
	addc.cc.s64 	%rd16932, %rd16930, %rd16928;
	mul.lo.s64 	%rd16933, %rd15, %rd16916;
	mul.hi.u64 	%rd16934, %rd15, %rd16916;
	add.cc.s64 	%rd16935, %rd16932, %rd16909;
	addc.cc.s64 	%rd16936, %rd16892, 0;
	add.cc.s64 	%rd16937, %rd16935, %rd16933;
	addc.cc.s64 	%rd16938, %rd16936, %rd16934;
	add.s64 	%rd16939, %rd16911, %rd16938;
	setp.lt.u64 	%p2175, %rd16939, %rd16911;
	selp.u64 	%rd16940, 1, 0, %p2175;
	add.s64 	%rd16941, %rd16913, %rd16940;
	setp.lt.u64 	%p2176, %rd16941, %rd16913;
	selp.u64 	%rd16942, 1, 0, %p2176;
	add.s64 	%rd16943, %rd16915, %rd16942;
	mul.lo.s64 	%rd16944, %rd11, %rd16925;
	mul.lo.s64 	%rd16945, %rd12, %rd16944;
	mul.hi.u64 	%rd16946, %rd12, %rd16944;
	add.cc.s64 	%rd16947, %rd16945, %rd16925;
	addc.cc.s64 	%rd16948, %rd16946, 0;
	mul.lo.s64 	%rd16949, %rd13, %rd16944;
	mul.hi.u64 	%rd16950, %rd13, %rd16944;
	add.cc.s64 	%rd16951, %rd16948, %rd16931;
	addc.cc.s64 	%rd16952, %rd16892, 0;
	add.cc.s64 	%rd16953, %rd16951, %rd16949;
	addc.cc.s64 	%rd16954, %rd16952, %rd16950;
	mul.lo.s64 	%rd16955, %rd14, %rd16944;
	mul.hi.u64 	%rd16956, %rd14, %rd16944;
	add.cc.s64 	%rd16957, %rd16954, %rd16937;
	addc.cc.s64 	%rd16958, %rd16892, 0;
	add.cc.s64 	%rd16959, %rd16957, %rd16955;
	addc.cc.s64 	%rd16960, %rd16958, %rd16956;
	mul.lo.s64 	%rd16961, %rd15, %rd16944;
	mul.hi.u64 	%rd16962, %rd15, %rd16944;
	add.cc.s64 	%rd16963, %rd16960, %rd16939;
	addc.cc.s64 	%rd16964, %rd16892, 0;
	add.cc.s64 	%rd16965, %rd16963, %rd16961;
	addc.cc.s64 	%rd16966, %rd16964, %rd16962;
	add.s64 	%rd16967, %rd16941, %rd16966;
	setp.lt.u64 	%p2177, %rd16967, %rd16941;
	selp.u64 	%rd16968, 1, 0, %p2177;
	add.s64 	%rd16969, %rd16943, %rd16968;
	mul.lo.s64 	%rd16970, %rd11, %rd16953;
	mul.lo.s64 	%rd16971, %rd12, %rd16970;
	mul.hi.u64 	%rd16972, %rd12, %rd16970;
	add.cc.s64 	%rd16973, %rd16971, %rd16953;
	addc.cc.s64 	%rd16974, %rd16972, 0;
	mul.lo.s64 	%rd16975, %rd13, %rd16970;
	mul.hi.u64 	%rd16976, %rd13, %rd16970;
	add.cc.s64 	%rd16977, %rd16974, %rd16959;
	addc.cc.s64 	%rd16978, %rd16892, 0;
	add.cc.s64 	%rd548, %rd16977, %rd16975;
	addc.cc.s64 	%rd16979, %rd16978, %rd16976;
	mul.lo.s64 	%rd16980, %rd14, %rd16970;
	mul.hi.u64 	%rd16981, %rd14, %rd16970;
	add.cc.s64 	%rd16982, %rd16979, %rd16965;
	addc.cc.s64 	%rd16983, %rd16892, 0;
	add.cc.s64 	%rd549, %rd16982, %rd16980;
	addc.cc.s64 	%rd16984, %rd16983, %rd16981;
	mul.lo.s64 	%rd16985, %rd15, %rd16970;
	mul.hi.u64 	%rd16986, %rd15, %rd16970;
	add.cc.s64 	%rd16987, %rd16984, %rd16967;
	addc.cc.s64 	%rd16988, %rd16892, 0;
	add.cc.s64 	%rd550, %rd16987, %rd16985;
	addc.cc.s64 	%rd16989, %rd16988, %rd16986;
	add.s64 	%rd23047, %rd16969, %rd16989;
	setp.gt.u64 	%p2178, %rd23047, %rd15;
	@%p2178 bra 	$L__BB1_245;
	setp.lt.u64 	%p2179, %rd23047, %rd15;
	mov.u64 	%rd23048, %rd550;
	mov.u64 	%rd23049, %rd549;
	mov.u64 	%rd23050, %rd548;
	@%p2179 bra 	$L__BB1_246;
	setp.lt.u64 	%p2180, %rd14, %rd550;
	@%p2180 bra 	$L__BB1_245;
	setp.gt.u64 	%p2181, %rd14, %rd550;
	mov.u64 	%rd23048, %rd550;
	mov.u64 	%rd23049, %rd549;
	mov.u64 	%rd23050, %rd548;
	@%p2181 bra 	$L__BB1_246;
	setp.lt.u64 	%p2182, %rd13, %rd549;
	@%p2182 bra 	$L__BB1_245;
	setp.gt.u64 	%p2183, %rd13, %rd549;
	setp.gt.u64 	%p2184, %rd12, %rd548;
	or.pred  	%p2185, %p2183, %p2184;
	mov.u64 	%rd23048, %rd550;
	mov.u64 	%rd23049, %rd549;
	mov.u64 	%rd23050, %rd548;
	@%p2185 bra 	$L__BB1_246;
$L__BB1_245:
	sub.s64 	%rd23050, %rd548, %rd12;
	setp.lt.u64 	%p2186, %rd548, %rd12;
	selp.u64 	%rd16990, 1, 0, %p2186;
	add.s64 	%rd16991, %rd13, %rd16990;
	sub.s64 	%rd23049, %rd549, %rd16991;
	setp.lt.u64 	%p2187, %rd549, %rd16991;
	selp.u64 	%rd16992, 1, 0, %p2187;
	add.s64 	%rd16993, %rd14, %rd16992;
	sub.s64 	%rd23048, %rd550, %rd16993;
	setp.lt.u64 	%p2188, %rd550, %rd16993;
	selp.u64 	%rd16994, 1, 0, %p2188;
	add.s64 	%rd16995, %rd15, %rd16994;
	sub.s64 	%rd23047, %rd23047, %rd16995;
$L__BB1_246:
	and.b64  	%rd16996, %rd22938, 4294967295;
	shr.u64 	%rd16997, %rd22938, 32;
	mul.lo.s64 	%rd16998, %rd535, %rd16996;
	mul.lo.s64 	%rd16999, %rd534, %rd16996;
	mul.lo.s64 	%rd17000, %rd535, %rd16997;
	shr.u64 	%rd17001, %rd16998, 32;
	and.b64  	%rd17002, %rd16999, 4294967295;
	add.s64 	%rd17003, %rd17001, %rd17002;
	and.b64  	%rd17004, %rd17000, 4294967295;
	add.s64 	%rd17005, %rd17003, %rd17004;
	shr.u64 	%rd17006, %rd16999, 32;
	mad.lo.s64 	%rd17007, %rd534, %rd16997, %rd17006;
	shr.u64 	%rd17008, %rd17000, 32;
	add.s64 	%rd17009, %rd17007, %rd17008;
	shr.u64 	%rd17010, %rd17005, 32;
	shl.b64 	%rd17011, %rd17005, 32;
	and.b64  	%rd17012, %rd16998, 4294967295;
	or.b64  	%rd17013, %rd17011, %rd17012;
	add.s64 	%rd17014, %rd17009, %rd17010;
	mul.lo.s64 	%rd17015, %rd537, %rd16996;
	mul.lo.s64 	%rd17016, %rd536, %rd16996;
	mul.lo.s64 	%rd17017, %rd537, %rd16997;
	shr.u64 	%rd17018, %rd17015, 32;
	and.b64  	%rd17019, %rd17016, 4294967295;
	add.s64 	%rd17020, %rd17018, %rd17019;
	and.b64  	%rd17021, %rd17017, 4294967295;
	add.s64 	%rd17022, %rd17020, %rd17021;
	shr.u64 	%rd17023, %rd17016, 32;
	mad.lo.s64 	%rd17024, %rd536, %rd16997, %rd17023;
	shr.u64 	%rd17025, %rd17017, 32;
	add.s64 	%rd17026, %rd17024, %rd17025;
	shr.u64 	%rd17027, %rd17022, 32;
	shl.b64 	%rd17028, %rd17022, 32;
	and.b64  	%rd17029, %rd17015, 4294967295;
	or.b64  	%rd17030, %rd17028, %rd17029;
	add.s64 	%rd17031, %rd17026, %rd17027;
	mul.lo.s64 	%rd17032, %rd539, %rd16996;
	mul.lo.s64 	%rd17033, %rd538, %rd16996;
	mul.lo.s64 	%rd17034, %rd539, %rd16997;
	shr.u64 	%rd17035, %rd17032, 32;
	and.b64  	%rd17036, %rd17033, 4294967295;
	add.s64 	%rd17037, %rd17035, %rd17036;
	and.b64  	%rd17038, %rd17034, 4294967295;
	add.s64 	%rd17039, %rd17037, %rd17038;
	shr.u64 	%rd17040, %rd17033, 32;
	mad.lo.s64 	%rd17041, %rd538, %rd16997, %rd17040;
	shr.u64 	%rd17042, %rd17034, 32;
	add.s64 	%rd17043, %rd17041, %rd17042;
	shr.u64 	%rd17044, %rd17039, 32;
	shl.b64 	%rd17045, %rd17039, 32;
	and.b64  	%rd17046, %rd17032, 4294967295;
	or.b64  	%rd17047, %rd17045, %rd17046;
	add.s64 	%rd17048, %rd17043, %rd17044;
	mul.lo.s64 	%rd17049, %rd541, %rd16996;
	mul.lo.s64 	%rd17050, %rd540, %rd16996;
	mul.lo.s64 	%rd17051, %rd541, %rd16997;
	shr.u64 	%rd17052, %rd17049, 32;
	and.b64  	%rd17053, %rd17050, 4294967295;
	add.s64 	%rd17054, %rd17052, %rd17053;
	and.b64  	%rd17055, %rd17051, 4294967295;
	add.s64 	%rd17056, %rd17054, %rd17055;
	shr.u64 	%rd17057, %rd17050, 32;
	mad.lo.s64 	%rd17058, %rd540, %rd16997, %rd17057;
	shr.u64 	%rd17059, %rd17051, 32;
	add.s64 	%rd17060, %rd17058, %rd17059;
	shr.u64 	%rd17061, %rd17056, 32;
	shl.b64 	%rd17062, %rd17056, 32;
	and.b64  	%rd17063, %rd17049, 4294967295;
	or.b64  	%rd17064, %rd17062, %rd17063;
	add.s64 	%rd17065, %rd17060, %rd17061;
	and.b64  	%rd17066, %rd22937, 4294967295;
	shr.u64 	%rd17067, %rd22937, 32;
	mul.lo.s64 	%rd17068, %rd535, %rd17066;
	mul.lo.s64 	%rd17069, %rd534, %rd17066;
	mul.lo.s64 	%rd17070, %rd535, %rd17067;
	shr.u64 	%rd17071, %rd17068, 32;
	and.b64  	%rd17072, %rd17069, 4294967295;
	add.s64 	%rd17073, %rd17071, %rd17072;
	and.b64  	%rd17074, %rd17070, 4294967295;
	add.s64 	%rd17075, %rd17073, %rd17074;
	shr.u64 	%rd17076, %rd17069, 32;
	mad.lo.s64 	%rd17077, %rd534, %rd17067, %rd17076;
	shr.u64 	%rd17078, %rd17070, 32;
	add.s64 	%rd17079, %rd17077, %rd17078;
	shr.u64 	%rd17080, %rd17075, 32;
	shl.b64 	%rd17081, %rd17075, 32;
	and.b64  	%rd17082, %rd17068, 4294967295;
	or.b64  	%rd17083, %rd17081, %rd17082;
	add.s64 	%rd17084, %rd17030, %rd17083;
	setp.lt.u64 	%p2189, %rd17084, %rd17030;
	selp.u64 	%rd17085, 1, 0, %p2189;
	add.s64 	%rd17086, %rd17079, %rd17031;
	add.s64 	%rd17087, %rd17086, %rd17080;
	add.s64 	%rd17088, %rd17087, %rd17085;
	mul.lo.s64 	%rd17089, %rd537, %rd17066;
	mul.lo.s64 	%rd17090, %rd536, %rd17066;
	mul.lo.s64 	%rd17091, %rd537, %rd17067;
	shr.u64 	%rd17092, %rd17089, 32;
	and.b64  	%rd17093, %rd17090, 4294967295;
	add.s64 	%rd17094, %rd17092, %rd17093;
	and.b64  	%rd17095, %rd17091, 4294967295;
	add.s64 	%rd17096, %rd17094, %rd17095;
	shr.u64 	%rd17097, %rd17090, 32;
	mad.lo.s64 	%rd17098, %rd536, %rd17067, %rd17097;
	shr.u64 	%rd17099, %rd17091, 32;
	add.s64 	%rd17100, %rd17098, %rd17099;
	shr.u64 	%rd17101, %rd17096, 32;
	shl.b64 	%rd17102, %rd17096, 32;
	and.b64  	%rd17103, %rd17089, 4294967295;
	or.b64  	%rd17104, %rd17102, %rd17103;
	add.s64 	%rd17105, %rd17047, %rd17085;
	add.s64 	%rd17106, %rd17105, %rd17104;
	max.u64 	%rd17107, %rd17047, %rd17105;
	setp.gt.u64 	%p2190, %rd17107, %rd17106;
	selp.u64 	%rd17108, 1, 0, %p2190;
	add.s64 	%rd17109, %rd17100, %rd17048;
	add.s64 	%rd17110, %rd17109, %rd17101;
	add.s64 	%rd17111, %rd17110, %rd17108;
	mul.lo.s64 	%rd17112, %rd539, %rd17066;
	mul.lo.s64 	%rd17113, %rd538, %rd17066;
	mul.lo.s64 	%rd17114, %rd539, %rd17067;
	shr.u64 	%rd17115, %rd17112, 32;
	and.b64  	%rd17116, %rd17113, 4294967295;
	add.s64 	%rd17117, %rd17115, %rd17116;
	and.b64  	%rd17118, %rd17114, 4294967295;
	add.s64 	%rd17119, %rd17117, %rd17118;
	shr.u64 	%rd17120, %rd17113, 32;
	mad.lo.s64 	%rd17121, %rd538, %rd17067, %rd17120;
	shr.u64 	%rd17122, %rd17114, 32;
	add.s64 	%rd17123, %rd17121, %rd17122;
	shr.u64 	%rd17124, %rd17119, 32;
	shl.b64 	%rd17125, %rd17119, 32;
	and.b64  	%rd17126, %rd17112, 4294967295;
	or.b64  	%rd17127, %rd17125, %rd17126;
	add.s64 	%rd17128, %rd17064, %rd17108;
	add.s64 	%rd17129, %rd17128, %rd17127;
	max.u64 	%rd17130, %rd17064, %rd17128;
	setp.gt.u64 	%p2191, %rd17130, %rd17129;
	selp.u64 	%rd17131, 1, 0, %p2191;
	add.s64 	%rd17132, %rd17123, %rd17065;
	add.s64 	%rd17133, %rd17132, %rd17124;
	add.s64 	%rd17134, %rd17133, %rd17131;
	and.b64  	%rd17135, %rd22936, 4294967295;
	shr.u64 	%rd17136, %rd22936, 32;
	mul.lo.s64 	%rd17137, %rd535, %rd17135;
	mul.lo.s64 	%rd17138, %rd534, %rd17135;
	mul.lo.s64 	%rd17139, %rd535, %rd17136;
	shr.u64 	%rd17140, %rd17137, 32;
	and.b64  	%rd17141, %rd17138, 4294967295;
	add.s64 	%rd17142, %rd17140, %rd17141;
	and.b64  	%rd17143, %rd17139, 4294967295;
	add.s64 	%rd17144, %rd17142, %rd17143;
	shr.u64 	%rd17145, %rd17138, 32;
	mad.lo.s64 	%rd17146, %rd534, %rd17136, %rd17145;
	shr.u64 	%rd17147, %rd17139, 32;
	add.s64 	%rd17148, %rd17146, %rd17147;
	shr.u64 	%rd17149, %rd17144, 32;
	shl.b64 	%rd17150, %rd17144, 32;
	and.b64  	%rd17151, %rd17137, 4294967295;
	or.b64  	%rd17152, %rd17150, %rd17151;
	add.s64 	%rd17153, %rd17106, %rd17152;
	setp.lt.u64 	%p2192, %rd17153, %rd17106;
	selp.u64 	%rd17154, 1, 0, %p2192;
	add.s64 	%rd17155, %rd17148, %rd17111;
	add.s64 	%rd17156, %rd17155, %rd17149;
	add.s64 	%rd17157, %rd17156, %rd17154;
	mul.lo.s64 	%rd17158, %rd537, %rd17135;
	mul.lo.s64 	%rd17159, %rd536, %rd17135;
	mul.lo.s64 	%rd17160, %rd537, %rd17136;
	shr.u64 	%rd17161, %rd17158, 32;
	and.b64  	%rd17162, %rd17159, 4294967295;
	add.s64 	%rd17163, %rd17161, %rd17162;
	and.b64  	%rd17164, %rd17160, 4294967295;
	add.s64 	%rd17165, %rd17163, %rd17164;
	shr.u64 	%rd17166, %rd17159, 32;
	mad.lo.s64 	%rd17167, %rd536, %rd17136, %rd17166;
	shr.u64 	%rd17168, %rd17160, 32;
	add.s64 	%rd17169, %rd17167, %rd17168;
	shr.u64 	%rd17170, %rd17165, 32;
	shl.b64 	%rd17171, %rd17165, 32;
	and.b64  	%rd17172, %rd17158, 4294967295;
	or.b64  	%rd17173, %rd17171, %rd17172;
	add.s64 	%rd17174, %rd17129, %rd17154;
	add.s64 	%rd17175, %rd17174, %rd17173;
	max.u64 	%rd17176, %rd17129, %rd17174;
	setp.gt.u64 	%p2193, %rd17176, %rd17175;
	selp.u64 	%rd17177, 1, 0, %p2193;
	add.s64 	%rd17178, %rd17169, %rd17134;
	add.s64 	%rd17179, %rd17178, %rd17170;
	add.s64 	%rd17180, %rd17179, %rd17177;
	and.b64  	%rd17181, %rd22935, 4294967295;
	shr.u64 	%rd17182, %rd22935, 32;
	mul.lo.s64 	%rd17183, %rd535, %rd17181;
	mul.lo.s64 	%rd17184, %rd534, %rd17181;
	mul.lo.s64 	%rd17185, %rd535, %rd17182;
	shr.u64 	%rd17186, %rd17183, 32;
	and.b64  	%rd17187, %rd17184, 4294967295;
	add.s64 	%rd17188, %rd17186, %rd17187;
	and.b64  	%rd17189, %rd17185, 4294967295;
	add.s64 	%rd17190, %rd17188, %rd17189;
	shr.u64 	%rd17191, %rd17184, 32;
	mad.lo.s64 	%rd17192, %rd534, %rd17182, %rd17191;
	shr.u64 	%rd17193, %rd17185, 32;
	add.s64 	%rd17194, %rd17192, %rd17193;
	shr.u64 	%rd17195, %rd17190, 32;
	shl.b64 	%rd17196, %rd17190, 32;
	and.b64  	%rd17197, %rd17183, 4294967295;
	or.b64  	%rd17198, %rd17196, %rd17197;
	add.s64 	%rd17199, %rd17175, %rd17198;
	setp.lt.u64 	%p2194, %rd17199, %rd17175;
	selp.u64 	%rd17200, 1, 0, %p2194;
	add.s64 	%rd17201, %rd17194, %rd17180;
	add.s64 	%rd17202, %rd17201, %rd17195;
	add.s64 	%rd17203, %rd17202, %rd17200;
	mul.lo.s64 	%rd17204, %rd11, %rd17013;
	mul.lo.s64 	%rd17205, %rd12, %rd17204;
	mul.hi.u64 	%rd17206, %rd12, %rd17204;
	add.cc.s64 	%rd17207, %rd17205, %rd17013;
	addc.cc.s64 	%rd17208, %rd17206, 0;
	mul.lo.s64 	%rd17209, %rd13, %rd17204;
	mul.hi.u64 	%rd17210, %rd13, %rd17204;
	mov.b64 	%rd17211, 0;
	add.cc.s64 	%rd17212, %rd17208, %rd17084;
	addc.cc.s64 	%rd17213, %rd17211, 0;
	add.cc.s64 	%rd17214, %rd17212, %rd17209;
	addc.cc.s64 	%rd17215, %rd17213, %rd17210;
	mul.lo.s64 	%rd17216, %rd14, %rd17204;
	mul.hi.u64 	%rd17217, %rd14, %rd17204;
	add.cc.s64 	%rd17218, %rd17215, %rd17153;
	addc.cc.s64 	%rd17219, %rd17211, 0;
	add.cc.s64 	%rd17220, %rd17218, %rd17216;
	addc.cc.s64 	%rd17221, %rd17219, %rd17217;
	mul.lo.s64 	%rd17222, %rd15, %rd17204;
	mul.hi.u64 	%rd17223, %rd15, %rd17204;
	add.cc.s64 	%rd17224, %rd17221, %rd17199;
	addc.cc.s64 	%rd17225, %rd17211, 0;
	add.cc.s64 	%rd17226, %rd17224, %rd17222;
	addc.cc.s64 	%rd17227, %rd17225, %rd17223;
	add.s64 	%rd17228, %rd17014, %rd17227;
	setp.lt.u64 	%p2195, %rd17228, %rd17014;
	selp.u64 	%rd17229, 1, 0, %p2195;
	add.s64 	%rd17230, %rd17088, %rd17229;
	setp.lt.u64 	%p2196, %rd17230, %rd17088;
	selp.u64 	%rd17231, 1, 0, %p2196;
	add.s64 	%rd17232, %rd17157, %rd17231;
	setp.lt.u64 	%p2197, %rd17232, %rd17157;
	selp.u64 	%rd17233, 1, 0, %p2197;
	add.s64 	%rd17234, %rd17203, %rd17233;
	mul.lo.s64 	%rd17235, %rd11, %rd17214;
	mul.lo.s64 	%rd17236, %rd12, %rd17235;
	mul.hi.u64 	%rd17237, %rd12, %rd17235;
	add.cc.s64 	%rd17238, %rd17236, %rd17214;
	addc.cc.s64 	%rd17239, %rd17237, 0;
	mul.lo.s64 	%rd17240, %rd13, %rd17235;
	mul.hi.u64 	%rd17241, %rd13, %rd17235;
	add.cc.s64 	%rd17242, %rd17239, %rd17220;
	addc.cc.s64 	%rd17243, %rd17211, 0;
	add.cc.s64 	%rd17244, %rd17242, %rd17240;
	addc.cc.s64 	%rd17245, %rd17243, %rd17241;
	mul.lo.s64 	%rd17246, %rd14, %rd17235;
	mul.hi.u64 	%rd17247, %rd14, %rd17235;
	add.cc.s64 	%rd17248, %rd17245, %rd17226;
	addc.cc.s64 	%rd17249, %rd17211, 0;
	add.cc.s64 	%rd17250, %rd17248, %rd17246;
	addc.cc.s64 	%rd17251, %rd17249, %rd17247;
	mul.lo.s64 	%rd17252, %rd15, %rd17235;
	mul.hi.u64 	%rd17253, %rd15, %rd17235;
	add.cc.s64 	%rd17254, %rd17251, %rd17228;
	addc.cc.s64 	%rd17255, %rd17211, 0;
	add.cc.s64 	%rd17256, %rd17254, %rd17252;
	addc.cc.s64 	%rd17257, %rd17255, %rd17253;
	add.s64 	%rd17258, %rd17230, %rd17257;
	setp.lt.u64 	%p2198, %rd17258, %rd17230;
	selp.u64 	%rd17259, 1, 0, %p2198;
	add.s64 	%rd17260, %rd17232, %rd17259;
	setp.lt.u64 	%p2199, %rd17260, %rd17232;
	selp.u64 	%rd17261, 1, 0, %p2199;
	add.s64 	%rd17262, %rd17234, %rd17261;
	mul.lo.s64 	%rd17263, %rd11, %rd17244;
	mul.lo.s64 	%rd17264, %rd12, %rd17263;
	mul.hi.u64 	%rd17265, %rd12, %rd17263;
	add.cc.s64 	%rd17266, %rd17264, %rd17244;
	addc.cc.s64 	%rd17267, %rd17265, 0;
	mul.lo.s64 	%rd17268, %rd13, %rd17263;
	mul.hi.u64 	%rd17269, %rd13, %rd17263;
	add.cc.s64 	%rd17270, %rd17267, %rd17250;
	addc.cc.s64 	%rd17271, %rd17211, 0;
	add.cc.s64 	%rd17272, %rd17270, %rd17268;
	addc.cc.s64 	%rd17273, %rd17271, %rd17269;
	mul.lo.s64 	%rd17274, %rd14, %rd17263;
	mul.hi.u64 	%rd17275, %rd14, %rd17263;
	add.cc.s64 	%rd17276, %rd17273, %rd17256;
	addc.cc.s64 	%rd17277, %rd17211, 0;
	add.cc.s64 	%rd17278, %rd17276, %rd17274;
	addc.cc.s64 	%rd17279, %rd17277, %rd17275;
	mul.lo.s64 	%rd17280, %rd15, %rd17263;
	mul.hi.u64 	%rd17281, %rd15, %rd17263;
	add.cc.s64 	%rd17282, %rd17279, %rd17258;
	addc.cc.s64 	%rd17283, %rd17211, 0;
	add.cc.s64 	%rd17284, %rd17282, %rd17280;
	addc.cc.s64 	%rd17285, %rd17283, %rd17281;
	add.s64 	%rd17286, %rd17260, %rd17285;
	setp.lt.u64 	%p2200, %rd17286, %rd17260;
	selp.u64 	%rd17287, 1, 0, %p2200;
	add.s64 	%rd17288, %rd17262, %rd17287;
	mul.lo.s64 	%rd17289, %rd11, %rd17272;
	mul.lo.s64 	%rd17290, %rd12, %rd17289;
	mul.hi.u64 	%rd17291, %rd12, %rd17289;
	add.cc.s64 	%rd17292, %rd17290, %rd17272;
	addc.cc.s64 	%rd17293, %rd17291, 0;
	mul.lo.s64 	%rd17294, %rd13, %rd17289;
	mul.hi.u64 	%rd17295, %rd13, %rd17289;
	add.cc.s64 	%rd17296, %rd17293, %rd17278;
	addc.cc.s64 	%rd17297, %rd17211, 0;
	add.cc.s64 	%rd560, %rd17296, %rd17294;
	addc.cc.s64 	%rd17298, %rd17297, %rd17295;
	mul.lo.s64 	%rd17299, %rd14, %rd17289;
	mul.hi.u64 	%rd17300, %rd14, %rd17289;
	add.cc.s64 	%rd17301, %rd17298, %rd17284;
	addc.cc.s64 	%rd17302, %rd17211, 0;
	add.cc.s64 	%rd561, %rd17301, %rd17299;
	addc.cc.s64 	%rd17303, %rd17302, %rd17300;
	mul.lo.s64 	%rd17304, %rd15, %rd17289;
	mul.hi.u64 	%rd17305, %rd15, %rd17289;
	add.cc.s64 	%rd17306, %rd17303, %rd17286;
	addc.cc.s64 	%rd17307, %rd17211, 0;
	add.cc.s64 	%rd562, %rd17306, %rd17304;
	addc.cc.s64 	%rd17308, %rd17307, %rd17305;
	add.s64 	%rd23051, %rd17288, %rd17308;
	setp.gt.u64 	%p2201, %rd23051, %rd15;
	@%p2201 bra 	$L__BB1_252;
	setp.lt.u64 	%p2202, %rd23051, %rd15;
	mov.u64 	%rd23052, %rd562;
	mov.u64 	%rd23053, %rd561;
	mov.u64 	%rd23054, %rd560;
	@%p2202 bra 	$L__BB1_253;
	setp.lt.u64 	%p2203, %rd14, %rd562;
	@%p2203 bra 	$L__BB1_252;
	setp.gt.u64 	%p2204, %rd14, %rd562;
	mov.u64 	%rd23052, %rd562;
	mov.u64 	%rd23053, %rd561;
	mov.u64 	%rd23054, %rd560;
	@%p2204 bra 	$L__BB1_253;
	setp.lt.u64 	%p2205, %rd13, %rd561;
	@%p2205 bra 	$L__BB1_252;
	setp.gt.u64 	%p2206, %rd13, %rd561;
	setp.gt.u64 	%p2207, %rd12, %rd560;
	or.pred  	%p2208, %p2206, %p2207;
	mov.u64 	%rd23052, %rd562;
	mov.u64 	%rd23053, %rd561;
	mov.u64 	%rd23054, %rd560;
	@%p2208 bra 	$L__BB1_253;
$L__BB1_252:
	sub.s64 	%rd23054, %rd560, %rd12;
	setp.lt.u64 	%p2209, %rd560, %rd12;
	selp.u64 	%rd17309, 1, 0, %p2209;
	add.s64 	%rd17310, %rd13, %rd17309;
	sub.s64 	%rd23053, %rd561, %rd17310;
	setp.lt.u64 	%p2210, %rd561, %rd17310;
	selp.u64 	%rd17311, 1, 0, %p2210;
	add.s64 	%rd17312, %rd14, %rd17311;
	sub.s64 	%rd23052, %rd562, %rd17312;
	setp.lt.u64 	%p2211, %rd562, %rd17312;
	selp.u64 	%rd17313, 1, 0, %p2211;
	add.s64 	%rd17314, %rd15, %rd17313;
	sub.s64 	%rd23051, %rd23051, %rd17314;
$L__BB1_253:
	shl.b64 	%rd572, %rd22966, 1;
	setp.gt.s64 	%p2212, %rd22966, -1;
	mov.b64 	{%r734, %r735}, %rd22965;
	mov.b64 	{%r736, %r737}, %rd22966;
	shf.l.wrap.b32 	%r738, %r737, %r734, 1;
	shf.l.wrap.b32 	%r739, %r734, %r735, 1;
	mov.b64 	%rd573, {%r738, %r739};
	setp.lt.u64 	%p2213, %rd573, %rd22965;
	setp.eq.s64 	%p2214, %rd573, %rd22965;
	selp.u32 	%r740, -1, 0, %p2214;
	selp.u32 	%r741, -1, 0, %p2213;
	selp.b32 	%r742, %r741, %r740, %p2212;
	and.b32  	%r744, %r742, 1;
	setp.eq.b32 	%p2215, %r744, 1;
	or.pred  	%p2216, %p2213, %p2215;
	selp.u64 	%rd17315, 1, 0, %p2216;
	shl.b64 	%rd17316, %rd22964, 1;
	or.b64  	%rd574, %rd17316, %rd17315;
	setp.ge.u64 	%p2217, %rd574, %rd22964;
	setp.lt.u64 	%p2218, %rd574, %rd22964;
	setp.eq.s64 	%p2219, %rd574, %rd22964;
	selp.u32 	%r745, -1, 0, %p2218;
	selp.u32 	%r746, -1, 0, %p2219;
	selp.b32 	%r747, %r746, %r745, %p2216;
	selp.b32 	%r748, %r747, %r745, %p2217;
	and.b32  	%r749, %r748, 1;
	setp.eq.b32 	%p10, %r749, 1;
	cvt.u64.u32 	%rd17317, %r748;
	and.b64  	%rd17318, %rd17317, 1;
	shl.b64 	%rd17319, %rd22963, 1;
	or.b64  	%rd23055, %rd17319, %rd17318;
	setp.lt.u64 	%p2220, %rd23055, %rd22963;
	@%p2220 bra 	$L__BB1_260;
	setp.eq.s64 	%p2221, %rd23055, %rd22963;
	and.pred  	%p2222, %p10, %p2221;
	setp.gt.u64 	%p2223, %rd23055, %rd15;
	or.pred  	%p2224, %p2222, %p2223;
	@%p2224 bra 	$L__BB1_260;
	setp.lt.u64 	%p2225, %rd23055, %rd15;
	mov.u64 	%rd23056, %rd574;
	mov.u64 	%rd23057, %rd573;
	mov.u64 	%rd23058, %rd572;
	@%p2225 bra 	$L__BB1_261;
	setp.gt.u64 	%p2226, %rd574, %rd14;
	@%p2226 bra 	$L__BB1_260;
	setp.lt.u64 	%p2227, %rd574, %rd14;
	mov.u64 	%rd23056, %rd574;
	mov.u64 	%rd23057, %rd573;
	mov.u64 	%rd23058, %rd572;
	@%p2227 bra 	$L__BB1_261;
	setp.gt.u64 	%p2228, %rd573, %rd13;
	@%p2228 bra 	$L__BB1_260;
	setp.lt.u64 	%p2229, %rd573, %rd13;
	setp.lt.u64 	%p2230, %rd572, %rd12;
	or.pred  	%p2231, %p2229, %p2230;
	mov.u64 	%rd23056, %rd574;
	mov.u64 	%rd23057, %rd573;
	mov.u64 	%rd23058, %rd572;
	@%p2231 bra 	$L__BB1_261;
$L__BB1_260:
	sub.s64 	%rd23058, %rd572, %rd12;
	setp.lt.u64 	%p2232, %rd572, %rd12;
	selp.u64 	%rd17320, 1, 0, %p2232;
	add.s64 	%rd17321, %rd13, %rd17320;
	sub.s64 	%rd23057, %rd573, %rd17321;
	setp.lt.u64 	%p2233, %rd573, %rd17321;
	selp.u64 	%rd17322, 1, 0, %p2233;
	add.s64 	%rd17323, %rd14, %rd17322;
	sub.s64 	%rd23056, %rd574, %rd17323;
	setp.lt.u64 	%p2234, %rd574, %rd17323;
	selp.u64 	%rd17324, 1, 0, %p2234;
	add.s64 	%rd17325, %rd15, %rd17324;
	sub.s64 	%rd23055, %rd23055, %rd17325;
$L__BB1_261:
	and.b64  	%rd584, %rd23058, 4294967295;
	shr.u64 	%rd585, %rd23058, 32;
	mul.lo.s64 	%rd17326, %rd584, %rd584;
	mul.lo.s64 	%rd17327, %rd585, %rd584;
	shr.u64 	%rd17328, %rd17326, 32;
	shl.b64 	%rd17329, %rd17327, 1;
	and.b64  	%rd17330, %rd17329, 8589934590;
	add.s64 	%rd17331, %rd17328, %rd17330;
	shr.u64 	%rd17332, %rd17327, 31;
	and.b64  	%rd17333, %rd17332, 8589934590;
	mad.lo.s64 	%rd17334, %rd585, %rd585, %rd17333;
	shr.u64 	%rd17335, %rd17331, 32;
	shl.b64 	%rd17336, %rd17331, 32;
	and.b64  	%rd17337, %rd17326, 4294967293;
	or.b64  	%rd17338, %rd17336, %rd17337;
	add.s64 	%rd17339, %rd17334, %rd17335;
	shr.u64 	%rd586, %rd23057, 32;
	and.b64  	%rd587, %rd23057, 4294967295;
	mul.lo.s64 	%rd17340, %rd587, %rd584;
	mul.lo.s64 	%rd17341, %rd586, %rd584;
	mul.lo.s64 	%rd17342, %rd587, %rd585;
	shr.u64 	%rd17343, %rd17340, 32;
	and.b64  	%rd17344, %rd17341, 4294967295;
	add.s64 	%rd17345, %rd17343, %rd17344;
	and.b64  	%rd17346, %rd17342, 4294967295;
	add.s64 	%rd17347, %rd17345, %rd17346;
	shr.u64 	%rd17348, %rd17341, 32;
	mad.lo.s64 	%rd17349, %rd586, %rd585, %rd17348;
	shr.u64 	%rd17350, %rd17342, 32;
	add.s64 	%rd17351, %rd17349, %rd17350;
	shr.u64 	%rd17352, %rd17347, 32;
	shl.b64 	%rd17353, %rd17347, 32;
	and.b64  	%rd17354, %rd17340, 4294967295;
	or.b64  	%rd17355, %rd17353, %rd17354;
	add.s64 	%rd17356, %rd17351, %rd17352;
	shr.u64 	%rd588, %rd23056, 32;
	and.b64  	%rd589, %rd23056, 4294967295;
	mul.lo.s64 	%rd17357, %rd589, %rd584;
	mul.lo.s64 	%rd17358, %rd588, %rd584;
	mul.lo.s64 	%rd17359, %rd589, %rd585;
	shr.u64 	%rd17360, %rd17357, 32;
	and.b64  	%rd17361, %rd17358, 4294967295;
	add.s64 	%rd17362, %rd17360, %rd17361;
	and.b64  	%rd17363, %rd17359, 4294967295;
	add.s64 	%rd17364, %rd17362, %rd17363;
	shr.u64 	%rd17365, %rd17358, 32;
	mad.lo.s64 	%rd17366, %rd588, %rd585, %rd17365;
	shr.u64 	%rd17367, %rd17359, 32;
	add.s64 	%rd17368, %rd17366, %rd17367;
	shr.u64 	%rd17369, %rd17364, 32;
	shl.b64 	%rd17370, %rd17364, 32;
	and.b64  	%rd17371, %rd17357, 4294967295;
	or.b64  	%rd17372, %rd17370, %rd17371;
	add.s64 	%rd17373, %rd17368, %rd17369;
	shr.u64 	%rd590, %rd23055, 32;
	and.b64  	%rd591, %rd23055, 4294967295;
	mul.lo.s64 	%rd17374, %rd591, %rd584;
	mul.lo.s64 	%rd17375, %rd590, %rd584;
	mul.lo.s64 	%rd17376, %rd591, %rd585;
	shr.u64 	%rd17377, %rd17374, 32;
	and.b64  	%rd17378, %rd17375, 4294967295;
	add.s64 	%rd17379, %rd17377, %rd17378;
	and.b64  	%rd17380, %rd17376, 4294967295;
	add.s64 	%rd17381, %rd17379, %rd17380;
	shr.u64 	%rd17382, %rd17375, 32;
	mad.lo.s64 	%rd17383, %rd590, %rd585, %rd17382;
	shr.u64 	%rd17384, %rd17376, 32;
	add.s64 	%rd17385, %rd17383, %rd17384;
	shr.u64 	%rd17386, %rd17381, 32;
	shl.b64 	%rd17387, %rd17381, 32;
	and.b64  	%rd17388, %rd17374, 4294967295;
	or.b64  	%rd17389, %rd17387, %rd17388;
	add.s64 	%rd17390, %rd17385, %rd17386;
	shl.b64 	%rd17391, %rd17355, 1;
	shr.u64 	%rd17392, %rd17353, 63;
	add.s64 	%rd17393, %rd17356, %rd17356;
	add.s64 	%rd17394, %rd17393, %rd17392;
	mul.lo.s64 	%rd17395, %rd587, %rd587;
	mul.lo.s64 	%rd17396, %rd586, %rd587;
	shr.u64 	%rd17397, %rd17395, 32;
	shl.b64 	%rd17398, %rd17396, 1;
	and.b64  	%rd17399, %rd17398, 8589934590;
	add.s64 	%rd17400, %rd17397, %rd17399;
	shr.u64 	%rd17401, %rd17396, 31;
	and.b64  	%rd17402, %rd17401, 8589934590;
	mad.lo.s64 	%rd17403, %rd586, %rd586, %rd17402;
	shr.u64 	%rd17404, %rd17400, 32;
	shl.b64 	%rd17405, %rd17400, 32;
	and.b64  	%rd17406, %rd17395, 4294967293;
	or.b64  	%rd17407, %rd17405, %rd17406;
	add.s64 	%rd17408, %rd17372, %rd17392;
	add.s64 	%rd17409, %rd17408, %rd17407;
	max.u64 	%rd17410, %rd17372, %rd17408;
	setp.gt.u64 	%p2235, %rd17410, %rd17409;
	selp.u64 	%rd17411, 1, 0, %p2235;
	add.s64 	%rd17412, %rd17403, %rd17373;
	add.s64 	%rd17413, %rd17412, %rd17404;
	add.s64 	%rd17414, %rd17413, %rd17411;
	mul.lo.s64 	%rd17415, %rd589, %rd587;
	mul.lo.s64 	%rd17416, %rd588, %rd587;
	mul.lo.s64 	%rd17417, %rd589, %rd586;
	shr.u64 	%rd17418, %rd17415, 32;
	and.b64  	%rd17419, %rd17416, 4294967295;
	add.s64 	%rd17420, %rd17418, %rd17419;
	and.b64  	%rd17421, %rd17417, 4294967295;
	add.s64 	%rd17422, %rd17420, %rd17421;
	shr.u64 	%rd17423, %rd17416, 32;
	mad.lo.s64 	%rd17424, %rd588, %rd586, %rd17423;
	shr.u64 	%rd17425, %rd17417, 32;
	add.s64 	%rd17426, %rd17424, %rd17425;
	shr.u64 	%rd17427, %rd17422, 32;
	shl.b64 	%rd17428, %rd17422, 32;
	and.b64  	%rd17429, %rd17415, 4294967295;
	or.b64  	%rd17430, %rd17428, %rd17429;
	add.s64 	%rd17431, %rd17389, %rd17411;
	add.s64 	%rd17432, %rd17431, %rd17430;
	max.u64 	%rd17433, %rd17389, %rd17431;
	setp.gt.u64 	%p2236, %rd17433, %rd17432;
	selp.u64 	%rd17434, 1, 0, %p2236;
	add.s64 	%rd17435, %rd17426, %rd17390;
	add.s64 	%rd17436, %rd17435, %rd17427;
	add.s64 	%rd17437, %rd17436, %rd17434;
	add.s64 	%rd17438, %rd17409, %rd17372;
	setp.lt.u64 	%p2237, %rd17438, %rd17409;
	selp.u64 	%rd17439, 1, 0, %p2237;
	add.s64 	%rd17440, %rd17373, %rd17414;
	add.s64 	%rd17441, %rd17440, %rd17439;
	add.s64 	%rd17442, %rd17432, %rd17439;
	add.s64 	%rd17443, %rd17442, %rd17430;
	max.u64 	%rd17444, %rd17432, %rd17442;
	setp.gt.u64 	%p2238, %rd17444, %rd17443;
	selp.u64 	%rd17445, 1, 0, %p2238;
	add.s64 	%rd17446, %rd17426, %rd17437;
	add.s64 	%rd17447, %rd17446, %rd17427;
	add.s64 	%rd17448, %rd17447, %rd17445;
	add.s64 	%rd17449, %rd17443, %rd17389;
	setp.lt.u64 	%p2239, %rd17449, %rd17443;
	selp.u64 	%rd17450, 1, 0, %p2239;
	add.s64 	%rd17451, %rd17390, %rd17448;
	add.s64 	%rd17452, %rd17451, %rd17450;
	mul.lo.s64 	%rd17453, %rd11, %rd17338;
	mul.lo.s64 	%rd17454, %rd12, %rd17453;
	mul.hi.u64 	%rd17455, %rd12, %rd17453;
	add.cc.s64 	%rd17456, %rd17454, %rd17338;
	addc.cc.s64 	%rd17457, %rd17455, 0;
	mul.lo.s64 	%rd17458, %rd13, %rd17453;
	mul.hi.u64 	%rd17459, %rd13, %rd17453;
	mov.b64 	%rd17460, 0;
	add.cc.s64 	%rd17461, %rd17457, %rd17391;
	addc.cc.s64 	%rd17462, %rd17460, 0;
	add.cc.s64 	%rd17463, %rd17461, %rd17458;
	addc.cc.s64 	%rd17464, %rd17462, %rd17459;
	mul.lo.s64 	%rd17465, %rd14, %rd17453;
	mul.hi.u64 	%rd17466, %rd14, %rd17453;
	add.cc.s64 	%rd17467, %rd17464, %rd17438;
	addc.cc.s64 	%rd17468, %rd17460, 0;
	add.cc.s64 	%rd17469, %rd17467, %rd17465;
	addc.cc.s64 	%rd17470, %rd17468, %rd17466;
	mul.lo.s64 	%rd17471, %rd15, %rd17453;
	mul.hi.u64 	%rd17472, %rd15, %rd17453;
	add.cc.s64 	%rd17473, %rd17470, %rd17449;
	addc.cc.s64 	%rd17474, %rd17460, 0;
	add.cc.s64 	%rd17475, %rd17473, %rd17471;
	addc.cc.s64 	%rd17476, %rd17474, %rd17472;
	add.s64 	%rd17477, %rd17339, %rd17476;
	setp.lt.u64 	%p2240, %rd17477, %rd17339;
	selp.u64 	%rd17478, 1, 0, %p2240;
	add.s64 	%rd17479, %rd17394, %rd17478;
	setp.lt.u64 	%p2241, %rd17479, %rd17394;
	selp.u64 	%rd17480, 1, 0, %p2241;
	add.s64 	%rd17481, %rd17441, %rd17480;
	setp.lt.u64 	%p2242, %rd17481, %rd17441;
	selp.u64 	%rd17482, 1, 0, %p2242;
	add.s64 	%rd17483, %rd17452, %rd17482;
	mul.lo.s64 	%rd17484, %rd11, %rd17463;
	mul.lo.s64 	%rd17485, %rd12, %rd17484;
	mul.hi.u64 	%rd17486, %rd12, %rd17484;
	add.cc.s64 	%rd17487, %rd17485, %rd17463;
	addc.cc.s64 	%rd17488, %rd17486, 0;
	mul.lo.s64 	%rd17489, %rd13, %rd17484;
	mul.hi.u64 	%rd17490, %rd13, %rd17484;
	add.cc.s64 	%rd17491, %rd17488, %rd17469;
	addc.cc.s64 	%rd17492, %rd17460, 0;
	add.cc.s64 	%rd17493, %rd17491, %rd17489;
	addc.cc.s64 	%rd17494, %rd17492, %rd17490;
	mul.lo.s64 	%rd17495, %rd14, %rd17484;
	mul.hi.u64 	%rd17496, %rd14, %rd17484;
	add.cc.s64 	%rd17497, %rd17494, %rd17475;
	addc.cc.s64 	%rd17498, %rd17460, 0;
	add.cc.s64 	%rd17499, %rd17497, %rd17495;
	addc.cc.s64 	%rd17500, %rd17498, %rd17496;
	mul.lo.s64 	%rd17501, %rd15, %rd17484;
	mul.hi.u64 	%rd17502, %rd15, %rd17484;
	add.cc.s64 	%rd17503, %rd17500, %rd17477;
	addc.cc.s64 	%rd17504, %rd17460, 0;
	add.cc.s64 	%rd17505, %rd17503, %rd17501;
	addc.cc.s64 	%rd17506, %rd17504, %rd17502;
	add.s64 	%rd17507, %rd17479, %rd17506;
	setp.lt.u64 	%p2243, %rd17507, %rd17479;
	selp.u64 	%rd17508, 1, 0, %p2243;
	add.s64 	%rd17509, %rd17481, %rd17508;
	setp.lt.u64 	%p2244, %rd17509, %rd17481;
	selp.u64 	%rd17510, 1, 0, %p2244;
	add.s64 	%rd17511, %rd17483, %rd17510;
	mul.lo.s64 	%rd17512, %rd11, %rd17493;
	mul.lo.s64 	%rd17513, %rd12, %rd17512;
	mul.hi.u64 	%rd17514, %rd12, %rd17512;
	add.cc.s64 	%rd17515, %rd17513, %rd17493;
	addc.cc.s64 	%rd17516, %rd17514, 0;
	mul.lo.s64 	%rd17517, %rd13, %rd17512;
	mul.hi.u64 	%rd17518, %rd13, %rd17512;
	add.cc.s64 	%rd17519, %rd17516, %rd17499;
	addc.cc.s64 	%rd17520, %rd17460, 0;
	add.cc.s64 	%rd17521, %rd17519, %rd17517;
	addc.cc.s64 	%rd17522, %rd17520, %rd17518;
	mul.lo.s64 	%rd17523, %rd14, %rd17512;
	mul.hi.u64 	%rd17524, %rd14, %rd17512;
	add.cc.s64 	%rd17525, %rd17522, %rd17505;
	addc.cc.s64 	%rd17526, %rd17460, 0;
	add.cc.s64 	%rd17527, %rd17525, %rd17523;
	addc.cc.s64 	%rd17528, %rd17526, %rd17524;
	mul.lo.s64 	%rd17529, %rd15, %rd17512;
	mul.hi.u64 	%rd17530, %rd15, %rd17512;
	add.cc.s64 	%rd17531, %rd17528, %rd17507;
	addc.cc.s64 	%rd17532, %rd17460, 0;
	add.cc.s64 	%rd17533, %rd17531, %rd17529;
	addc.cc.s64 	%rd17534, %rd17532, %rd17530;
	add.s64 	%rd17535, %rd17509, %rd17534;
	setp.lt.u64 	%p2245, %rd17535, %rd17509;
	selp.u64 	%rd17536, 1, 0, %p2245;
	add.s64 	%rd17537, %rd17511, %rd17536;
	mul.lo.s64 	%rd17538, %rd11, %rd17521;
	mul.lo.s64 	%rd17539, %rd12, %rd17538;
	mul.hi.u64 	%rd17540, %rd12, %rd17538;
	add.cc.s64 	%rd17541, %rd17539, %rd17521;
	addc.cc.s64 	%rd17542, %rd17540, 0;
	mul.lo.s64 	%rd17543, %rd13, %rd17538;
	mul.hi.u64 	%rd17544, %rd13, %rd17538;
	add.cc.s64 	%rd17545, %rd17542, %rd17527;
	addc.cc.s64 	%rd17546, %rd17460, 0;
	add.cc.s64 	%rd592, %rd17545, %rd17543;
	addc.cc.s64 	%rd17547, %rd17546, %rd17544;
	mul.lo.s64 	%rd17548, %rd14, %rd17538;
	mul.hi.u64 	%rd17549, %rd14, %rd17538;
	add.cc.s64 	%rd17550, %rd17547, %rd17533;
	addc.cc.s64 	%rd17551, %rd17460, 0;
	add.cc.s64 	%rd593, %rd17550, %rd17548;
	addc.cc.s64 	%rd17552, %rd17551, %rd17549;
	mul.lo.s64 	%rd17553, %rd15, %rd17538;
	mul.hi.u64 	%rd17554, %rd15, %rd17538;
	add.cc.s64 	%rd17555, %rd17552, %rd17535;
	addc.cc.s64 	%rd17556, %rd17460, 0;
	add.cc.s64 	%rd594, %rd17555, %rd17553;
	addc.cc.s64 	%rd17557, %rd17556, %rd17554;
	add.s64 	%rd23059, %rd17537, %rd17557;
	setp.gt.u64 	%p2246, %rd23059, %rd15;
	@%p2246 bra 	$L__BB1_267;
	setp.lt.u64 	%p2247, %rd23059, %rd15;
	mov.u64 	%rd23060, %rd594;
	mov.u64 	%rd23061, %rd593;
	mov.u64 	%rd23062, %rd592;
	@%p2247 bra 	$L__BB1_268;
	setp.lt.u64 	%p2248, %rd14, %rd594;
	@%p2248 bra 	$L__BB1_267;
	setp.gt.u64 	%p2249, %rd14, %rd594;
	mov.u64 	%rd23060, %rd594;
	mov.u64 	%rd23061, %rd593;
	mov.u64 	%rd23062, %rd592;
	@%p2249 bra 	$L__BB1_268;
	setp.lt.u64 	%p2250, %rd13, %rd593;
	@%p2250 bra 	$L__BB1_267;
	setp.gt.u64 	%p2251, %rd13, %rd593;
	setp.gt.u64 	%p2252, %rd12, %rd592;
	or.pred  	%p2253, %p2251, %p2252;
	mov.u64 	%rd23060, %rd594;
	mov.u64 	%rd23061, %rd593;
	mov.u64 	%rd23062, %rd592;
	@%p2253 bra 	$L__BB1_268;
$L__BB1_267:
	sub.s64 	%rd23062, %rd592, %rd12;
	setp.lt.u64 	%p2254, %rd592, %rd12;
	selp.u64 	%rd17558, 1, 0, %p2254;
	add.s64 	%rd17559, %rd13, %rd17558;
	sub.s64 	%rd23061, %rd593, %rd17559;
	setp.lt.u64 	%p2255, %rd593, %rd17559;
	selp.u64 	%rd17560, 1, 0, %p2255;
	add.s64 	%rd17561, %rd14, %rd17560;
	sub.s64 	%rd23060, %rd594, %rd17561;
	setp.lt.u64 	%p2256, %rd594, %rd17561;
	selp.u64 	%rd17562, 1, 0, %p2256;
	add.s64 	%rd17563, %rd15, %rd17562;
	sub.s64 	%rd23059, %rd23059, %rd17563;
$L__BB1_268:
	sub.s64 	%rd23066, %rd23062, %rd23050;
	setp.lt.u64 	%p2257, %rd23062, %rd23050;
	selp.u64 	%rd17564, 1, 0, %p2257;
	add.s64 	%rd17565, %rd23049, %rd17564;
	sub.s64 	%rd23065, %rd23061, %rd17565;
	setp.lt.u64 	%p2258, %rd23061, %rd17565;
	selp.u64 	%rd17566, 1, 0, %p2258;
	add.s64 	%rd17567, %rd23048, %rd17566;
	sub.s64 	%rd23064, %rd23060, %rd17567;
	setp.lt.u64 	%p2259, %rd23060, %rd17567;
	selp.u64 	%rd17568, 1, 0, %p2259;
	add.s64 	%rd17569, %rd23047, %rd17568;
	sub.s64 	%rd23063, %rd23059, %rd17569;
	setp.ge.u64 	%p2260, %rd23059, %rd17569;
	@%p2260 bra 	$L__BB1_270;
	add.s64 	%rd608, %rd23066, %rd12;
	setp.ge.u64 	%p2261, %rd608, %rd23066;
	setp.lt.u64 	%p2262, %rd608, %rd23066;
	selp.u64 	%rd17570, 1, 0, %p2262;
	add.s64 	%rd17571, %rd23065, %rd17570;
	add.s64 	%rd609, %rd17571, %rd13;
	setp.lt.u64 	%p2263, %rd609, %rd23065;
	setp.eq.s64 	%p2264, %rd609, %rd23065;
	selp.u32 	%r750, -1, 0, %p2264;
	selp.u32 	%r751, -1, 0, %p2263;
	selp.b32 	%r752, %r751, %r750, %p2261;
	and.b32  	%r754, %r752, 1;
	setp.eq.b32 	%p2265, %r754, 1;
	or.pred  	%p2266, %p2263, %p2265;
	selp.u64 	%rd17572, 1, 0, %p2266;
	add.s64 	%rd17573, %rd23064, %rd17572;
	add.s64 	%rd610, %rd17573, %rd14;
	setp.ge.u64 	%p2267, %rd610, %rd23064;
	setp.lt.u64 	%p2268, %rd610, %rd23064;
	setp.eq.s64 	%p2269, %rd610, %rd23064;
	selp.u32 	%r755, -1, 0, %p2268;
	selp.u32 	%r756, -1, 0, %p2269;
	selp.b32 	%r757, %r756, %r755, %p2266;
	selp.b32 	%r758, %r757, %r755, %p2267;
	cvt.u64.u32 	%rd17574, %r758;
	and.b64  	%rd17575, %rd17574, 1;
	add.s64 	%rd17576, %rd23063, %rd17575;
	add.s64 	%rd23063, %rd17576, %rd15;
	mov.u64 	%rd23064, %rd610;
	mov.u64 	%rd23065, %rd609;
	mov.u64 	%rd23066, %rd608;
$L__BB1_270:
	sub.s64 	%rd23070, %rd23066, %rd23054;
	setp.lt.u64 	%p2270, %rd23066, %rd23054;
	selp.u64 	%rd17577, 1, 0, %p2270;
	add.s64 	%rd17578, %rd23053, %rd17577;
	sub.s64 	%rd23069, %rd23065, %rd17578;
	setp.lt.u64 	%p2271, %rd23065, %rd17578;
	selp.u64 	%rd17579, 1, 0, %p2271;
	add.s64 	%rd17580, %rd23052, %rd17579;
	sub.s64 	%rd23068, %rd23064, %rd17580;
	setp.lt.u64 	%p2272, %rd23064, %rd17580;
	selp.u64 	%rd17581, 1, 0, %p2272;
	add.s64 	%rd17582, %rd23051, %rd17581;
	sub.s64 	%rd23067, %rd23063, %rd17582;
	setp.ge.u64 	%p2273, %rd23063, %rd17582;
	@%p2273 bra 	$L__BB1_272;
	add.s64 	%rd620, %rd23070, %rd12;
	setp.ge.u64 	%p2274, %rd620, %rd23070;
	setp.lt.u64 	%p2275, %rd620, %rd23070;
	selp.u64 	%rd17583, 1, 0, %p2275;
	add.s64 	%rd17584, %rd23069, %rd17583;
	add.s64 	%rd621, %rd17584, %rd13;
	setp.lt.u64 	%p2276, %rd621, %rd23069;
	setp.eq.s64 	%p2277, %rd621, %rd23069;
	selp.u32 	%r759, -1, 0, %p2277;
	selp.u32 	%r760, -1, 0, %p2276;
	selp.b32 	%r761, %r760, %r759, %p2274;
	and.b32  	%r763, %r761, 1;
	setp.eq.b32 	%p2278, %r763, 1;
	or.pred  	%p2279, %p2276, %p2278;
	selp.u64 	%rd17585, 1, 0, %p2279;
	add.s64 	%rd17586, %rd23068, %rd17585;
	add.s64 	%rd622, %rd17586, %rd14;
	setp.ge.u64 	%p2280, %rd622, %rd23068;
	setp.lt.u64 	%p2281, %rd622, %rd23068;
	setp.eq.s64 	%p2282, %rd622, %rd23068;
	selp.u32 	%r764, -1, 0, %p2281;
	selp.u32 	%r765, -1, 0, %p2282;
	selp.b32 	%r766, %r765, %r764, %p2279;
	selp.b32 	%r767, %r766, %r764, %p2280;
	cvt.u64.u32 	%rd17587, %r767;
	and.b64  	%rd17588, %rd17587, 1;
	add.s64 	%rd17589, %rd23067, %rd17588;
	add.s64 	%rd23067, %rd17589, %rd15;
	mov.u64 	%rd23068, %rd622;
	mov.u64 	%rd23069, %rd621;
	mov.u64 	%rd23070, %rd620;
$L__BB1_272:
	sub.s64 	%rd23122, %rd23070, %rd23054;
	setp.lt.u64 	%p2283, %rd23070, %rd23054;
	selp.u64 	%rd17590, 1, 0, %p2283;
	add.s64 	%rd17591, %rd23053, %rd17590;
	sub.s64 	%rd23121, %rd23069, %rd17591;
	setp.lt.u64 	%p2284, %rd23069, %rd17591;
	selp.u64 	%rd17592, 1, 0, %p2284;
	add.s64 	%rd17593, %rd23052, %rd17592;
	sub.s64 	%rd23120, %rd23068, %rd17593;
	setp.lt.u64 	%p2285, %rd23068, %rd17593;
	selp.u64 	%rd17594, 1, 0, %p2285;
	add.s64 	%rd17595, %rd23051, %rd17594;
	sub.s64 	%rd23119, %rd23067, %rd17595;
	setp.ge.u64 	%p2286, %rd23067, %rd17595;
	@%p2286 bra 	$L__BB1_274;
	add.s64 	%rd632, %rd23122, %rd12;
	setp.ge.u64 	%p2287, %rd632, %rd23122;
	setp.lt.u64 	%p2288, %rd632, %rd23122;
	selp.u64 	%rd17596, 1, 0, %p2288;
	add.s64 	%rd17597, %rd23121, %rd17596;
	add.s64 	%rd633, %rd17597, %rd13;
	setp.lt.u64 	%p2289, %rd633, %rd23121;
	setp.eq.s64 	%p2290, %rd633, %rd23121;
	selp.u32 	%r768, -1, 0, %p2290;
	selp.u32 	%r769, -1, 0, %p2289;
	selp.b32 	%r770, %r769, %r768, %p2287;
	and.b32  	%r772, %r770, 1;
	setp.eq.b32 	%p2291, %r772, 1;
	or.pred  	%p2292, %p2289, %p2291;
	selp.u64 	%rd17598, 1, 0, %p2292;
	add.s64 	%rd17599, %rd23120, %rd17598;
	add.s64 	%rd634, %rd17599, %rd14;
	setp.ge.u64 	%p2293, %rd634, %rd23120;
	setp.lt.u64 	%p2294, %rd634, %rd23120;
	setp.eq.s64 	%p2295, %rd634, %rd23120;
	selp.u32 	%r773, -1, 0, %p2294;
	selp.u32 	%r774, -1, 0, %p2295;
	selp.b32 	%r775, %r774, %r773, %p2292;
	selp.b32 	%r776, %r775, %r773, %p2293;
	cvt.u64.u32 	%rd17600, %r776;
	and.b64  	%rd17601, %rd17600, 1;
	add.s64 	%rd17602, %rd23119, %rd17601;
	add.s64 	%rd23119, %rd17602, %rd15;
	mov.u64 	%rd23120, %rd634;
	mov.u64 	%rd23121, %rd633;
	mov.u64 	%rd23122, %rd632;
$L__BB1_274:
	sub.s64 	%rd23078, %rd23054, %rd23122;
	setp.lt.u64 	%p2296, %rd23054, %rd23122;
	selp.u64 	%rd17603, 1, 0, %p2296;
	add.s64 	%rd17604, %rd23121, %rd17603;
	sub.s64 	%rd23077, %rd23053, %rd17604;
	setp.lt.u64 	%p2297, %rd23053, %rd17604;
	selp.u64 	%rd17605, 1, 0, %p2297;
	add.s64 	%rd17606, %rd23120, %rd17605;
	sub.s64 	%rd23076, %rd23052, %rd17606;
	setp.lt.u64 	%p2298, %rd23052, %rd17606;
	selp.u64 	%rd17607, 1, 0, %p2298;
	add.s64 	%rd17608, %rd23119, %rd17607;
	sub.s64 	%rd23075, %rd23051, %rd17608;
	setp.ge.u64 	%p2299, %rd23051, %rd17608;
	@%p2299 bra 	$L__BB1_276;
	add.s64 	%rd644, %rd23078, %rd12;
	setp.ge.u64 	%p2300, %rd644, %rd23078;
	setp.lt.u64 	%p2301, %rd644, %rd23078;
	selp.u64 	%rd17609, 1, 0, %p2301;
	add.s64 	%rd17610, %rd23077, %rd17609;
	add.s64 	%rd645, %rd17610, %rd13;
	setp.lt.u64 	%p2302, %rd645, %rd23077;
	setp.eq.s64 	%p2303, %rd645, %rd23077;
	selp.u32 	%r777, -1, 0, %p2303;
	selp.u32 	%r778, -1, 0, %p2302;
	selp.b32 	%r779, %r778, %r777, %p2300;
	and.b32  	%r781, %r779, 1;
	setp.eq.b32 	%p2304, %r781, 1;
	or.pred  	%p2305, %p2302, %p2304;
	selp.u64 	%rd17611, 1, 0, %p2305;
	add.s64 	%rd17612, %rd23076, %rd17611;
	add.s64 	%rd646, %rd17612, %rd14;
	setp.ge.u64 	%p2306, %rd646, %rd23076;
	setp.lt.u64 	%p2307, %rd646, %rd23076;
	setp.eq.s64 	%p2308, %rd646, %rd23076;
	selp.u32 	%r782, -1, 0, %p2307;
	selp.u32 	%r783, -1, 0, %p2308;
	selp.b32 	%r784, %r783, %r782, %p2305;
	selp.b32 	%r785, %r784, %r782, %p2306;
	cvt.u64.u32 	%rd17613, %r785;
	and.b64  	%rd17614, %rd17613, 1;
	add.s64 	%rd17615, %rd23075, %rd17614;
	add.s64 	%rd23075, %rd17615, %rd15;
	mov.u64 	%rd23076, %rd646;
	mov.u64 	%rd23077, %rd645;
	mov.u64 	%rd23078, %rd644;
$L__BB1_276:
	shr.u64 	%rd17616, %rd23078, 32;
	and.b64  	%rd17617, %rd23078, 4294967295;
	mul.lo.s64 	%rd17618, %rd17617, %rd584;
	mul.lo.s64 	%rd17619, %rd17616, %rd584;
	mul.lo.s64 	%rd17620, %rd17617, %rd585;
	shr.u64 	%rd17621, %rd17618, 32;
	and.b64  	%rd17622, %rd17619, 4294967295;
	add.s64 	%rd17623, %rd17621, %rd17622;
	and.b64  	%rd17624, %rd17620, 4294967295;
	add.s64 	%rd17625, %rd17623, %rd17624;
	shr.u64 	%rd17626, %rd17619, 32;
	mad.lo.s64 	%rd17627, %rd17616, %rd585, %rd17626;
	shr.u64 	%rd17628, %rd17620, 32;
	add.s64 	%rd17629, %rd17627, %rd17628;
	shr.u64 	%rd17630, %rd17625, 32;
	shl.b64 	%rd17631, %rd17625, 32;
	and.b64  	%rd17632, %rd17618, 4294967295;
	or.b64  	%rd17633, %rd17631, %rd17632;
	add.s64 	%rd17634, %rd17629, %rd17630;
	shr.u64 	%rd17635, %rd23077, 32;
	and.b64  	%rd17636, %rd23077, 4294967295;
	mul.lo.s64 	%rd17637, %rd17636, %rd584;
	mul.lo.s64 	%rd17638, %rd17635, %rd584;
	mul.lo.s64 	%rd17639, %rd17636, %rd585;
	shr.u64 	%rd17640, %rd17637, 32;
	and.b64  	%rd17641, %rd17638, 4294967295;
	add.s64 	%rd17642, %rd17640, %rd17641;
	and.b64  	%rd17643, %rd17639, 4294967295;
	add.s64 	%rd17644, %rd17642, %rd17643;
	shr.u64 	%rd17645, %rd17638, 32;
	mad.lo.s64 	%rd17646, %rd17635, %rd585, %rd17645;
	shr.u64 	%rd17647, %rd17639, 32;
	add.s64 	%rd17648, %rd17646, %rd17647;
	shr.u64 	%rd17649, %rd17644, 32;
	shl.b64 	%rd17650, %rd17644, 32;
	and.b64  	%rd17651, %rd17637, 4294967295;
	or.b64  	%rd17652, %rd17650, %rd17651;
	add.s64 	%rd17653, %rd17648, %rd17649;
	shr.u64 	%rd17654, %rd23076, 32;
	and.b64  	%rd17655, %rd23076, 4294967295;
	mul.lo.s64 	%rd17656, %rd17655, %rd584;
	mul.lo.s64 	%rd17657, %rd17654, %rd584;
	mul.lo.s64 	%rd17658, %rd17655, %rd585;
	shr.u64 	%rd17659, %rd17656, 32;
	and.b64  	%rd17660, %rd17657, 4294967295;
	add.s64 	%rd17661, %rd17659, %rd17660;
	and.b64  	%rd17662, %rd17658, 4294967295;
	add.s64 	%rd17663, %rd17661, %rd17662;
	shr.u64 	%rd17664, %rd17657, 32;
	mad.lo.s64 	%rd17665, %rd17654, %rd585, %rd17664;
	shr.u64 	%rd17666, %rd17658, 32;
	add.s64 	%rd17667, %rd17665, %rd17666;
	shr.u64 	%rd17668, %rd17663, 32;
	shl.b64 	%rd17669, %rd17663, 32;
	and.b64  	%rd17670, %rd17656, 4294967295;
	or.b64  	%rd17671, %rd17669, %rd17670;
	add.s64 	%rd17672, %rd17667, %rd17668;
	shr.u64 	%rd17673, %rd23075, 32;
	and.b64  	%rd17674, %rd23075, 4294967295;
	mul.lo.s64 	%rd17675, %rd17674, %rd584;
	mul.lo.s64 	%rd17676, %rd17673, %rd584;
	mul.lo.s64 	%rd17677, %rd17674, %rd585;
	shr.u64 	%rd17678, %rd17675, 32;
	and.b64  	%rd17679, %rd17676, 4294967295;
	add.s64 	%rd17680, %rd17678, %rd17679;
	and.b64  	%rd17681, %rd17677, 4294967295;
	add.s64 	%rd17682, %rd17680, %rd17681;
	shr.u64 	%rd17683, %rd17676, 32;
	mad.lo.s64 	%rd17684, %rd17673, %rd585, %rd17683;
	shr.u64 	%rd17685, %rd17677, 32;
	add.s64 	%rd17686, %rd17684, %rd17685;
	shr.u64 	%rd17687, %rd17682, 32;
	shl.b64 	%rd17688, %rd17682, 32;
	and.b64  	%rd17689, %rd17675, 4294967295;
	or.b64  	%rd17690, %rd17688, %rd17689;
	add.s64 	%rd17691, %rd17686, %rd17687;
	mul.lo.s64 	%rd17692, %rd17617, %rd587;
	mul.lo.s64 	%rd17693, %rd17616, %rd587;
	mul.lo.s64 	%rd17694, %rd17617, %rd586;
	shr.u64 	%rd17695, %rd17692, 32;
	and.b64  	%rd17696, %rd17693, 4294967295;
	add.s64 	%rd17697, %rd17695, %rd17696;
	and.b64  	%rd17698, %rd17694, 4294967295;
	add.s64 	%rd17699, %rd17697, %rd17698;
	shr.u64 	%rd17700, %rd17693, 32;
	mad.lo.s64 	%rd17701, %rd17616, %rd586, %rd17700;
	shr.u64 	%rd17702, %rd17694, 32;
	add.s64 	%rd17703, %rd17701, %rd17702;
	shr.u64 	%rd17704, %rd17699, 32;
	shl.b64 	%rd17705, %rd17699, 32;
	and.b64  	%rd17706, %rd17692, 4294967295;
	or.b64  	%rd17707, %rd17705, %rd17706;
	add.s64 	%rd17708, %rd17652, %rd17707;
	setp.lt.u64 	%p2309, %rd17708, %rd17652;
	selp.u64 	%rd17709, 1, 0, %p2309;
	add.s64 	%rd17710, %rd17703, %rd17653;
	add.s64 	%rd17711, %rd17710, %rd17704;
	add.s64 	%rd17712, %rd17711, %rd17709;
	mul.lo.s64 	%rd17713, %rd17636, %rd587;
	mul.lo.s64 	%rd17714, %rd17635, %rd587;
	mul.lo.s64 	%rd17715, %rd17636, %rd586;
	shr.u64 	%rd17716, %rd17713, 32;
	and.b64  	%rd17717, %rd17714, 4294967295;
	add.s64 	%rd17718, %rd17716, %rd17717;
	and.b64  	%rd17719, %rd17715, 4294967295;
	add.s64 	%rd17720, %rd17718, %rd17719;
	shr.u64 	%rd17721, %rd17714, 32;
	mad.lo.s64 	%rd17722, %rd17635, %rd586, %rd17721;
	shr.u64 	%rd17723, %rd17715, 32;
	add.s64 	%rd17724, %rd17722, %rd17723;
	shr.u64 	%rd17725, %rd17720, 32;
	shl.b64 	%rd17726, %rd17720, 32;
	and.b64  	%rd17727, %rd17713, 4294967295;
	or.b64  	%rd17728, %rd17726, %rd17727;
	add.s64 	%rd17729, %rd17671, %rd17709;
	add.s64 	%rd17730, %rd17729, %rd17728;
	max.u64 	%rd17731, %rd17671, %rd17729;
	setp.gt.u64 	%p2310, %rd17731, %rd17730;
	selp.u64 	%rd17732, 1, 0, %p2310;
	add.s64 	%rd17733, %rd17724, %rd17672;
	add.s64 	%rd17734, %rd17733, %rd17725;
	add.s64 	%rd17735, %rd17734, %rd17732;
	mul.lo.s64 	%rd17736, %rd17655, %rd587;
	mul.lo.s64 	%rd17737, %rd17654, %rd587;
	mul.lo.s64 	%rd17738, %rd17655, %rd586;
	shr.u64 	%rd17739, %rd17736, 32;
	and.b64  	%rd17740, %rd17737, 4294967295;
	add.s64 	%rd17741, %rd17739, %rd17740;
	and.b64  	%rd17742, %rd17738, 4294967295;
	add.s64 	%rd17743, %rd17741, %rd17742;
	shr.u64 	%rd17744, %rd17737, 32;
	mad.lo.s64 	%rd17745, %rd17654, %rd586, %rd17744;
	shr.u64 	%rd17746, %rd17738, 32;
	add.s64 	%rd17747, %rd17745, %rd17746;
	shr.u64 	%rd17748, %rd17743, 32;
	shl.b64 	%rd17749, %rd17743, 32;
	and.b64  	%rd17750, %rd17736, 4294967295;
	or.b64  	%rd17751, %rd17749, %rd17750;
	add.s64 	%rd17752, %rd17690, %rd17732;
	add.s64 	%rd17753, %rd17752, %rd17751;
	max.u64 	%rd17754, %rd17690, %rd17752;
	setp.gt.u64 	%p2311, %rd17754, %rd17753;
	selp.u64 	%rd17755, 1, 0, %p2311;
	add.s64 	%rd17756, %rd17747, %rd17691;
	add.s64 	%rd17757, %rd17756, %rd17748;
	add.s64 	%rd17758, %rd17757, %rd17755;
	mul.lo.s64 	%rd17759, %rd17617, %rd589;
	mul.lo.s64 	%rd17760, %rd17616, %rd589;
	mul.lo.s64 	%rd17761, %rd17617, %rd588;
	shr.u64 	%rd17762, %rd17759, 32;
	and.b64  	%rd17763, %rd17760, 4294967295;
	add.s64 	%rd17764, %rd17762, %rd17763;
	and.b64  	%rd17765, %rd17761, 4294967295;
	add.s64 	%rd17766, %rd17764, %rd17765;
	shr.u64 	%rd17767, %rd17760, 32;
	mad.lo.s64 	%rd17768, %rd17616, %rd588, %rd17767;
	shr.u64 	%rd17769, %rd17761, 32;
	add.s64 	%rd17770, %rd17768, %rd17769;
	shr.u64 	%rd17771, %rd17766, 32;
	shl.b64 	%rd17772, %rd17766, 32;
	and.b64  	%rd17773, %rd17759, 4294967295;
	or.b64  	%rd17774, %rd17772, %rd17773;
	add.s64 	%rd17775, %rd17730, %rd17774;
	setp.lt.u64 	%p2312, %rd17775, %rd17730;
	selp.u64 	%rd17776, 1, 0, %p2312;
	add.s64 	%rd17777, %rd17770, %rd17735;
	add.s64 	%rd17778, %rd17777, %rd17771;
	add.s64 	%rd17779, %rd17778, %rd17776;
	mul.lo.s64 	%rd17780, %rd17636, %rd589;
	mul.lo.s64 	%rd17781, %rd17635, %rd589;
	mul.lo.s64 	%rd17782, %rd17636, %rd588;
	shr.u64 	%rd17783, %rd17780, 32;
	and.b64  	%rd17784, %rd17781, 4294967295;
	add.s64 	%rd17785, %rd17783, %rd17784;
	and.b64  	%rd17786, %rd17782, 4294967295;
	add.s64 	%rd17787, %rd17785, %rd17786;
	shr.u64 	%rd17788, %rd17781, 32;
	mad.lo.s64 	%rd17789, %rd17635, %rd588, %rd17788;
	shr.u64 	%rd17790, %rd17782, 32;
	add.s64 	%rd17791, %rd17789, %rd17790;
	shr.u64 	%rd17792, %rd17787, 32;
	shl.b64 	%rd17793, %rd17787, 32;
	and.b64  	%rd17794, %rd17780, 4294967295;
	or.b64  	%rd17795, %rd17793, %rd17794;
	add.s64 	%rd17796, %rd17753, %rd17776;
	add.s64 	%rd17797, %rd17796, %rd17795;
	max.u64 	%rd17798, %rd17753, %rd17796;
	setp.gt.u64 	%p2313, %rd17798, %rd17797;
	selp.u64 	%rd17799, 1, 0, %p2313;
	add.s64 	%rd17800, %rd17791, %rd17758;
	add.s64 	%rd17801, %rd17800, %rd17792;
	add.s64 	%rd17802, %rd17801, %rd17799;
	mul.lo.s64 	%rd17803, %rd17617, %rd591;
	mul.lo.s64 	%rd17804, %rd17616, %rd591;
	mul.lo.s64 	%rd17805, %rd17617, %rd590;
	shr.u64 	%rd17806, %rd17803, 32;
	and.b64  	%rd17807, %rd17804, 4294967295;
	add.s64 	%rd17808, %rd17806, %rd17807;
	and.b64  	%rd17809, %rd17805, 4294967295;
	add.s64 	%rd17810, %rd17808, %rd17809;
	shr.u64 	%rd17811, %rd17804, 32;
	mad.lo.s64 	%rd17812, %rd17616, %rd590, %rd17811;
	shr.u64 	%rd17813, %rd17805, 32;
	add.s64 	%rd17814, %rd17812, %rd17813;
	shr.u64 	%rd17815, %rd17810, 32;
	shl.b64 	%rd17816, %rd17810, 32;
	and.b64  	%rd17817, %rd17803, 4294967295;
	or.b64  	%rd17818, %rd17816, %rd17817;
	add.s64 	%rd17819, %rd17797, %rd17818;
	setp.lt.u64 	%p2314, %rd17819, %rd17797;
	selp.u64 	%rd17820, 1, 0, %p2314;
	add.s64 	%rd17821, %rd17814, %rd17802;
	add.s64 	%rd17822, %rd17821, %rd17815;
	add.s64 	%rd17823, %rd17822, %rd17820;
	mul.lo.s64 	%rd17824, %rd11, %rd17633;
	mul.lo.s64 	%rd17825, %rd12, %rd17824;
	mul.hi.u64 	%rd17826, %rd12, %rd17824;
	add.cc.s64 	%rd17827, %rd17825, %rd17633;
	addc.cc.s64 	%rd17828, %rd17826, 0;
	mul.lo.s64 	%rd17829, %rd13, %rd17824;
	mul.hi.u64 	%rd17830, %rd13, %rd17824;
	mov.b64 	%rd17831, 0;
	add.cc.s64 	%rd17832, %rd17828, %rd17708;
	addc.cc.s64 	%rd17833, %rd17831, 0;
	add.cc.s64 	%rd17834, %rd17832, %rd17829;
	addc.cc.s64 	%rd17835, %rd17833, %rd17830;
	mul.lo.s64 	%rd17836, %rd14, %rd17824;
	mul.hi.u64 	%rd17837, %rd14, %rd17824;
	add.cc.s64 	%rd17838, %rd17835, %rd17775;
	addc.cc.s64 	%rd17839, %rd17831, 0;
	add.cc.s64 	%rd17840, %rd17838, %rd17836;
	addc.cc.s64 	%rd17841, %rd17839, %rd17837;
	mul.lo.s64 	%rd17842, %rd15, %rd17824;
	mul.hi.u64 	%rd17843, %rd15, %rd17824;
	add.cc.s64 	%rd17844, %rd17841, %rd17819;
	addc.cc.s64 	%rd17845, %rd17831, 0;
	add.cc.s64 	%rd17846, %rd17844, %rd17842;
	addc.cc.s64 	%rd17847, %rd17845, %rd17843;
	add.s64 	%rd17848, %rd17634, %rd17847;
	setp.lt.u64 	%p2315, %rd17848, %rd17634;
	selp.u64 	%rd17849, 1, 0, %p2315;
	add.s64 	%rd17850, %rd17712, %rd17849;
	setp.lt.u64 	%p2316, %rd17850, %rd17712;
	selp.u64 	%rd17851, 1, 0, %p2316;
	add.s64 	%rd17852, %rd17779, %rd17851;
	setp.lt.u64 	%p2317, %rd17852, %rd17779;
	selp.u64 	%rd17853, 1, 0, %p2317;
	add.s64 	%rd17854, %rd17823, %rd17853;
	mul.lo.s64 	%rd17855, %rd11, %rd17834;
	mul.lo.s64 	%rd17856, %rd12, %rd17855;
	mul.hi.u64 	%rd17857, %rd12, %rd17855;
	add.cc.s64 	%rd17858, %rd17856, %rd17834;
	addc.cc.s64 	%rd17859, %rd17857, 0;
	mul.lo.s64 	%rd17860, %rd13, %rd17855;
	mul.hi.u64 	%rd17861, %rd13, %rd17855;
	add.cc.s64 	%rd17862, %rd17859, %rd17840;
	addc.cc.s64 	%rd17863, %rd17831, 0;
	add.cc.s64 	%rd17864, %rd17862, %rd17860;
	addc.cc.s64 	%rd17865, %rd17863, %rd17861;
	mul.lo.s64 	%rd17866, %rd14, %rd17855;
	mul.hi.u64 	%rd17867, %rd14, %rd17855;
	add.cc.s64 	%rd17868, %rd17865, %rd17846;
	addc.cc.s64 	%rd17869, %rd17831, 0;
	add.cc.s64 	%rd17870, %rd17868, %rd17866;
	addc.cc.s64 	%rd17871, %rd17869, %rd17867;
	mul.lo.s64 	%rd17872, %rd15, %rd17855;
	mul.hi.u64 	%rd17873, %rd15, %rd17855;
	add.cc.s64 	%rd17874, %rd17871, %rd17848;
	addc.cc.s64 	%rd17875, %rd17831, 0;
	add.cc.s64 	%rd17876, %rd17874, %rd17872;
	addc.cc.s64 	%rd17877, %rd17875, %rd17873;
	add.s64 	%rd17878, %rd17850, %rd17877;
	setp.lt.u64 	%p2318, %rd17878, %rd17850;
	selp.u64 	%rd17879, 1, 0, %p2318;
	add.s64 	%rd17880, %rd17852, %rd17879;
	setp.lt.u64 	%p2319, %rd17880, %rd17852;
	selp.u64 	%rd17881, 1, 0, %p2319;
	add.s64 	%rd17882, %rd17854, %rd17881;
	mul.lo.s64 	%rd17883, %rd11, %rd17864;
	mul.lo.s64 	%rd17884, %rd12, %rd17883;
	mul.hi.u64 	%rd17885, %rd12, %rd17883;
	add.cc.s64 	%rd17886, %rd17884, %rd17864;
	addc.cc.s64 	%rd17887, %rd17885, 0;
	mul.lo.s64 	%rd17888, %rd13, %rd17883;
	mul.hi.u64 	%rd17889, %rd13, %rd17883;
	add.cc.s64 	%rd17890, %rd17887, %rd17870;
	addc.cc.s64 	%rd17891, %rd17831, 0;
	add.cc.s64 	%rd17892, %rd17890, %rd17888;
	addc.cc.s64 	%rd17893, %rd17891, %rd17889;
	mul.lo.s64 	%rd17894, %rd14, %rd17883;
	mul.hi.u64 	%rd17895, %rd14, %rd17883;
	add.cc.s64 	%rd17896, %rd17893, %rd17876;
	addc.cc.s64 	%rd17897, %rd17831, 0;
	add.cc.s64 	%rd17898, %rd17896, %rd17894;
	addc.cc.s64 	%rd17899, %rd17897, %rd17895;
	mul.lo.s64 	%rd17900, %rd15, %rd17883;
	mul.hi.u64 	%rd17901, %rd15, %rd17883;
	add.cc.s64 	%rd17902, %rd17899, %rd17878;
	addc.cc.s64 	%rd17903, %rd17831, 0;
	add.cc.s64 	%rd17904, %rd17902, %rd17900;
	addc.cc.s64 	%rd17905, %rd17903, %rd17901;
	add.s64 	%rd17906, %rd17880, %rd17905;
	setp.lt.u64 	%p2320, %rd17906, %rd17880;
	selp.u64 	%rd17907, 1, 0, %p2320;
	add.s64 	%rd17908, %rd17882, %rd17907;
	mul.lo.s64 	%rd17909, %rd11, %rd17892;
	mul.lo.s64 	%rd17910, %rd12, %rd17909;
	mul.hi.u64 	%rd17911, %rd12, %rd17909;
	add.cc.s64 	%rd17912, %rd17910, %rd17892;
	addc.cc.s64 	%rd17913, %rd17911, 0;
	mul.lo.s64 	%rd17914, %rd13, %rd17909;
	mul.hi.u64 	%rd17915, %rd13, %rd17909;
	add.cc.s64 	%rd17916, %rd17913, %rd17898;
	addc.cc.s64 	%rd17917, %rd17831, 0;
	add.cc.s64 	%rd652, %rd17916, %rd17914;
	addc.cc.s64 	%rd17918, %rd17917, %rd17915;
	mul.lo.s64 	%rd17919, %rd14, %rd17909;
	mul.hi.u64 	%rd17920, %rd14, %rd17909;
	add.cc.s64 	%rd17921, %rd17918, %rd17904;
	addc.cc.s64 	%rd17922, %rd17831, 0;
	add.cc.s64 	%rd653, %rd17921, %rd17919;
	addc.cc.s64 	%rd17923, %rd17922, %rd17920;
	mul.lo.s64 	%rd17924, %rd15, %rd17909;
	mul.hi.u64 	%rd17925, %rd15, %rd17909;
	add.cc.s64 	%rd17926, %rd17923, %rd17906;
	addc.cc.s64 	%rd17927, %rd17831, 0;
	add.cc.s64 	%rd654, %rd17926, %rd17924;
	addc.cc.s64 	%rd17928, %rd17927, %rd17925;
	add.s64 	%rd23079, %rd17908, %rd17928;
	setp.gt.u64 	%p2321, %rd23079, %rd15;
	@%p2321 bra 	$L__BB1_282;
	setp.lt.u64 	%p2322, %rd23079, %rd15;
	mov.u64 	%rd23080, %rd654;
	mov.u64 	%rd23081, %rd653;
	mov.u64 	%rd23082, %rd652;
	@%p2322 bra 	$L__BB1_283;
	setp.lt.u64 	%p2323, %rd14, %rd654;
	@%p2323 bra 	$L__BB1_282;
	setp.gt.u64 	%p2324, %rd14, %rd654;
	mov.u64 	%rd23080, %rd654;
	mov.u64 	%rd23081, %rd653;
	mov.u64 	%rd23082, %rd652;
	@%p2324 bra 	$L__BB1_283;
	setp.lt.u64 	%p2325, %rd13, %rd653;
	@%p2325 bra 	$L__BB1_282;
	setp.gt.u64 	%p2326, %rd13, %rd653;
	setp.gt.u64 	%p2327, %rd12, %rd652;
	or.pred  	%p2328, %p2326, %p2327;
	mov.u64 	%rd23080, %rd654;
	mov.u64 	%rd23081, %rd653;
	mov.u64 	%rd23082, %rd652;
	@%p2328 bra 	$L__BB1_283;
$L__BB1_282:
	sub.s64 	%rd23082, %rd652, %rd12;
	setp.lt.u64 	%p2329, %rd652, %rd12;
	selp.u64 	%rd17929, 1, 0, %p2329;
	add.s64 	%rd17930, %rd13, %rd17929;
	sub.s64 	%rd23081, %rd653, %rd17930;
	setp.lt.u64 	%p2330, %rd653, %rd17930;
	selp.u64 	%rd17931, 1, 0, %p2330;
	add.s64 	%rd17932, %rd14, %rd17931;
	sub.s64 	%rd23080, %rd654, %rd17932;
	setp.lt.u64 	%p2331, %rd654, %rd17932;
	selp.u64 	%rd17933, 1, 0, %p2331;
	add.s64 	%rd17934, %rd15, %rd17933;
	sub.s64 	%rd23079, %rd23079, %rd17934;
$L__BB1_283:
	and.b64  	%rd17935, %rd22950, 4294967295;
	shr.u64 	%rd17936, %rd22950, 32;
	shr.u64 	%rd17937, %rd23050, 32;
	and.b64  	%rd17938, %rd23050, 4294967295;
	mul.lo.s64 	%rd17939, %rd17938, %rd17935;
	mul.lo.s64 	%rd17940, %rd17937, %rd17935;
	mul.lo.s64 	%rd17941, %rd17938, %rd17936;
	shr.u64 	%rd17942, %rd17939, 32;
	and.b64  	%rd17943, %rd17940, 4294967295;
	add.s64 	%rd17944, %rd17942, %rd17943;
	and.b64  	%rd17945, %rd17941, 4294967295;
	add.s64 	%rd17946, %rd17944, %rd17945;
	shr.u64 	%rd17947, %rd17940, 32;
	mad.lo.s64 	%rd17948, %rd17937, %rd17936, %rd17947;
	shr.u64 	%rd17949, %rd17941, 32;
	add.s64 	%rd17950, %rd17948, %rd17949;
	shr.u64 	%rd17951, %rd17946, 32;
	shl.b64 	%rd17952, %rd17946, 32;
	and.b64  	%rd17953, %rd17939, 4294967295;
	or.b64  	%rd17954, %rd17952, %rd17953;
	add.s64 	%rd17955, %rd17950, %rd17951;
	shr.u64 	%rd17956, %rd23049, 32;
	and.b64  	%rd17957, %rd23049, 4294967295;
	mul.lo.s64 	%rd17958, %rd17957, %rd17935;
	mul.lo.s64 	%rd17959, %rd17956, %rd17935;
	mul.lo.s64 	%rd17960, %rd17957, %rd17936;
	shr.u64 	%rd17961, %rd17958, 32;
	and.b64  	%rd17962, %rd17959, 4294967295;
	add.s64 	%rd17963, %rd17961, %rd17962;
	and.b64  	%rd17964, %rd17960, 4294967295;
	add.s64 	%rd17965, %rd17963, %rd17964;
	shr.u64 	%rd17966, %rd17959, 32;
	mad.lo.s64 	%rd17967, %rd17956, %rd17936, %rd17966;
	shr.u64 	%rd17968, %rd17960, 32;
	add.s64 	%rd17969, %rd17967, %rd17968;
	shr.u64 	%rd17970, %rd17965, 32;
	shl.b64 	%rd17971, %rd17965, 32;
	and.b64  	%rd17972, %rd17958, 4294967295;
	or.b64  	%rd17973, %rd17971, %rd17972;
	add.s64 	%rd17974, %rd17969, %rd17970;
	shr.u64 	%rd17975, %rd23048, 32;
	and.b64  	%rd17976, %rd23048, 4294967295;
	mul.lo.s64 	%rd17977, %rd17976, %rd17935;
	mul.lo.s64 	%rd17978, %rd17975, %rd17935;
	mul.lo.s64 	%rd17979, %rd17976, %rd17936;
	shr.u64 	%rd17980, %rd17977, 32;
	and.b64  	%rd17981, %rd17978, 4294967295;
	add.s64 	%rd17982, %rd17980, %rd17981;
	and.b64  	%rd17983, %rd17979, 4294967295;
	add.s64 	%rd17984, %rd17982, %rd17983;
	shr.u64 	%rd17985, %rd17978, 32;
	mad.lo.s64 	%rd17986, %rd17975, %rd17936, %rd17985;
	shr.u64 	%rd17987, %rd17979, 32;
	add.s64 	%rd17988, %rd17986, %rd17987;
	shr.u64 	%rd17989, %rd17984, 32;
	shl.b64 	%rd17990, %rd17984, 32;
	and.b64  	%rd17991, %rd17977, 4294967295;
	or.b64  	%rd17992, %rd17990, %rd17991;
	add.s64 	%rd17993, %rd17988, %rd17989;
	shr.u64 	%rd17994, %rd23047, 32;
	and.b64  	%rd17995, %rd23047, 4294967295;
	mul.lo.s64 	%rd17996, %rd17995, %rd17935;
	mul.lo.s64 	%rd17997, %rd17994, %rd17935;
	mul.lo.s64 	%rd17998, %rd17995, %rd17936;
	shr.u64 	%rd17999, %rd17996, 32;
	and.b64  	%rd18000, %rd17997, 4294967295;
	add.s64 	%rd18001, %rd17999, %rd18000;
	and.b64  	%rd18002, %rd17998, 4294967295;
	add.s64 	%rd18003, %rd18001, %rd18002;
	shr.u64 	%rd18004, %rd17997, 32;
	mad.lo.s64 	%rd18005, %rd17994, %rd17936, %rd18004;
	shr.u64 	%rd18006, %rd17998, 32;
	add.s64 	%rd18007, %rd18005, %rd18006;
	shr.u64 	%rd18008, %rd18003, 32;
	shl.b64 	%rd18009, %rd18003, 32;
	and.b64  	%rd18010, %rd17996, 4294967295;
	or.b64  	%rd18011, %rd18009, %rd18010;
	add.s64 	%rd18012, %rd18007, %rd18008;
	and.b64  	%rd18013, %rd22949, 4294967295;
	shr.u64 	%rd18014, %rd22949, 32;
	mul.lo.s64 	%rd18015, %rd17938, %rd18013;
	mul.lo.s64 	%rd18016, %rd17937, %rd18013;
	mul.lo.s64 	%rd18017, %rd17938, %rd18014;
	shr.u64 	%rd18018, %rd18015, 32;
	and.b64  	%rd18019, %rd18016, 4294967295;
	add.s64 	%rd18020, %rd18018, %rd18019;
	and.b64  	%rd18021, %rd18017, 4294967295;
	add.s64 	%rd18022, %rd18020, %rd18021;
	shr.u64 	%rd18023, %rd18016, 32;
	mad.lo.s64 	%rd18024, %rd17937, %rd18014, %rd18023;
	shr.u64 	%rd18025, %rd18017, 32;
	add.s64 	%rd18026, %rd18024, %rd18025;
	shr.u64 	%rd18027, %rd18022, 32;
	shl.b64 	%rd18028, %rd18022, 32;
	and.b64  	%rd18029, %rd18015, 4294967295;
	or.b64  	%rd18030, %rd18028, %rd18029;
	add.s64 	%rd18031, %rd17973, %rd18030;
	setp.lt.u64 	%p2332, %rd18031, %rd17973;
	selp.u64 	%rd18032, 1, 0, %p2332;
	add.s64 	%rd18033, %rd18026, %rd17974;
	add.s64 	%rd18034, %rd18033, %rd18027;
	add.s64 	%rd18035, %rd18034, %rd18032;
	mul.lo.s64 	%rd18036, %rd17957, %rd18013;
	mul.lo.s64 	%rd18037, %rd17956, %rd18013;
	mul.lo.s64 	%rd18038, %rd17957, %rd18014;
	shr.u64 	%rd18039, %rd18036, 32;
	and.b64  	%rd18040, %rd18037, 4294967295;
	add.s64 	%rd18041, %rd18039, %rd18040;
	and.b64  	%rd18042, %rd18038, 4294967295;
	add.s64 	%rd18043, %rd18041, %rd18042;
	shr.u64 	%rd18044, %rd18037, 32;
	mad.lo.s64 	%rd18045, %rd17956, %rd18014, %rd18044;
	shr.u64 	%rd18046, %rd18038, 32;
	add.s64 	%rd18047, %rd18045, %rd18046;
	shr.u64 	%rd18048, %rd18043, 32;
	shl.b64 	%rd18049, %rd18043, 32;
	and.b64  	%rd18050, %rd18036, 4294967295;
	or.b64  	%rd18051, %rd18049, %rd18050;
	add.s64 	%rd18052, %rd17992, %rd18032;
	add.s64 	%rd18053, %rd18052, %rd18051;
	max.u64 	%rd18054, %rd17992, %rd18052;
	setp.gt.u64 	%p2333, %rd18054, %rd18053;
	selp.u64 	%rd18055, 1, 0, %p2333;
	add.s64 	%rd18056, %rd18047, %rd17993;
	add.s64 	%rd18057, %rd18056, %rd18048;
	add.s64 	%rd18058, %rd18057, %rd18055;
	mul.lo.s64 	%rd18059, %rd17976, %rd18013;
	mul.lo.s64 	%rd18060, %rd17975, %rd18013;
	mul.lo.s64 	%rd18061, %rd17976, %rd18014;
	shr.u64 	%rd18062, %rd18059, 32;
	and.b64  	%rd18063, %rd18060, 4294967295;
	add.s64 	%rd18064, %rd18062, %rd18063;
	and.b64  	%rd18065, %rd18061, 4294967295;
	add.s64 	%rd18066, %rd18064, %rd18065;
	shr.u64 	%rd18067, %rd18060, 32;
	mad.lo.s64 	%rd18068, %rd17975, %rd18014, %rd18067;
	shr.u64 	%rd18069, %rd18061, 32;
	add.s64 	%rd18070, %rd18068, %rd18069;
	shr.u64 	%rd18071, %rd18066, 32;
	shl.b64 	%rd18072, %rd18066, 32;
	and.b64  	%rd18073, %rd18059, 4294967295;
	or.b64  	%rd18074, %rd18072, %rd18073;
	add.s64 	%rd18075, %rd18011, %rd18055;
	add.s64 	%rd18076, %rd18075, %rd18074;
	max.u64 	%rd18077, %rd18011, %rd18075;
	setp.gt.u64 	%p2334, %rd18077, %rd18076;
	selp.u64 	%rd18078, 1, 0, %p2334;
	add.s64 	%rd18079, %rd18070, %rd18012;
	add.s64 	%rd18080, %rd18079, %rd18071;
	add.s64 	%rd18081, %rd18080, %rd18078;
	and.b64  	%rd18082, %rd22948, 4294967295;
	shr.u64 	%rd18083, %rd22948, 32;
	mul.lo.s64 	%rd18084, %rd17938, %rd18082;
	mul.lo.s64 	%rd18085, %rd17937, %rd18082;
	mul.lo.s64 	%rd18086, %rd17938, %rd18083;
	shr.u64 	%rd18087, %rd18084, 32;
	and.b64  	%rd18088, %rd18085, 4294967295;
	add.s64 	%rd18089, %rd18087, %rd18088;
	and.b64  	%rd18090, %rd18086, 4294967295;
	add.s64 	%rd18091, %rd18089, %rd18090;
	shr.u64 	%rd18092, %rd18085, 32;
	mad.lo.s64 	%rd18093, %rd17937, %rd18083, %rd18092;
	shr.u64 	%rd18094, %rd18086, 32;
	add.s64 	%rd18095, %rd18093, %rd18094;
	shr.u64 	%rd18096, %rd18091, 32;
	shl.b64 	%rd18097, %rd18091, 32;
	and.b64  	%rd18098, %rd18084, 4294967295;
	or.b64  	%rd18099, %rd18097, %rd18098;
	add.s64 	%rd18100, %rd18053, %rd18099;
	setp.lt.u64 	%p2335, %rd18100, %rd18053;
	selp.u64 	%rd18101, 1, 0, %p2335;
	add.s64 	%rd18102, %rd18095, %rd18058;
	add.s64 	%rd18103, %rd18102, %rd18096;
	add.s64 	%rd18104, %rd18103, %rd18101;
	mul.lo.s64 	%rd18105, %rd17957, %rd18082;
	mul.lo.s64 	%rd18106, %rd17956, %rd18082;
	mul.lo.s64 	%rd18107, %rd17957, %rd18083;
	shr.u64 	%rd18108, %rd18105, 32;
	and.b64  	%rd18109, %rd18106, 4294967295;
	add.s64 	%rd18110, %rd18108, %rd18109;
	and.b64  	%rd18111, %rd18107, 4294967295;
	add.s64 	%rd18112, %rd18110, %rd18111;
	shr.u64 	%rd18113, %rd18106, 32;
	mad.lo.s64 	%rd18114, %rd17956, %rd18083, %rd18113;
	shr.u64 	%rd18115, %rd18107, 32;
	add.s64 	%rd18116, %rd18114, %rd18115;
	shr.u64 	%rd18117, %rd18112, 32;
	shl.b64 	%rd18118, %rd18112, 32;
	and.b64  	%rd18119, %rd18105, 4294967295;
	or.b64  	%rd18120, %rd18118, %rd18119;
	add.s64 	%rd18121, %rd18076, %rd18101;
	add.s64 	%rd18122, %rd18121, %rd18120;
	max.u64 	%rd18123, %rd18076, %rd18121;
	setp.gt.u64 	%p2336, %rd18123, %rd18122;
	selp.u64 	%rd18124, 1, 0, %p2336;
	add.s64 	%rd18125, %rd18116, %rd18081;
	add.s64 	%rd18126, %rd18125, %rd18117;
	add.s64 	%rd18127, %rd18126, %rd18124;
	and.b64  	%rd18128, %rd22947, 4294967295;
	shr.u64 	%rd18129, %rd22947, 32;
	mul.lo.s64 	%rd18130, %rd17938, %rd18128;
	mul.lo.s64 	%rd18131, %rd17937, %rd18128;
	mul.lo.s64 	%rd18132, %rd17938, %rd18129;
	shr.u64 	%rd18133, %rd18130, 32;
	and.b64  	%rd18134, %rd18131, 4294967295;
	add.s64 	%rd18135, %rd18133, %rd18134;
	and.b64  	%rd18136, %rd18132, 4294967295;
	add.s64 	%rd18137, %rd18135, %rd18136;
	shr.u64 	%rd18138, %rd18131, 32;
	mad.lo.s64 	%rd18139, %rd17937, %rd18129, %rd18138;
	shr.u64 	%rd18140, %rd18132, 32;
	add.s64 	%rd18141, %rd18139, %rd18140;
	shr.u64 	%rd18142, %rd18137, 32;
	shl.b64 	%rd18143, %rd18137, 32;
	and.b64  	%rd18144, %rd18130, 4294967295;
	or.b64  	%rd18145, %rd18143, %rd18144;
	add.s64 	%rd18146, %rd18122, %rd18145;
	setp.lt.u64 	%p2337, %rd18146, %rd18122;
	selp.u64 	%rd18147, 1, 0, %p2337;
	add.s64 	%rd18148, %rd18141, %rd18127;
	add.s64 	%rd18149, %rd18148, %rd18142;
	add.s64 	%rd18150, %rd18149, %rd18147;
	mul.lo.s64 	%rd18151, %rd11, %rd17954;
	mul.lo.s64 	%rd18152, %rd12, %rd18151;
	mul.hi.u64 	%rd18153, %rd12, %rd18151;
	add.cc.s64 	%rd18154, %rd18152, %rd17954;
	addc.cc.s64 	%rd18155, %rd18153, 0;
	mul.lo.s64 	%rd18156, %rd13, %rd18151;
	mul.hi.u64 	%rd18157, %rd13, %rd18151;
	mov.b64 	%rd18158, 0;
	add.cc.s64 	%rd18159, %rd18155, %rd18031;
	addc.cc.s64 	%rd18160, %rd18158, 0;
	add.cc.s64 	%rd18161, %rd18159, %rd18156;
	addc.cc.s64 	%rd18162, %rd18160, %rd18157;
	mul.lo.s64 	%rd18163, %rd14, %rd18151;
	mul.hi.u64 	%rd18164, %rd14, %rd18151;
	add.cc.s64 	%rd18165, %rd18162, %rd18100;
	addc.cc.s64 	%rd18166, %rd18158, 0;
	add.cc.s64 	%rd18167, %rd18165, %rd18163;
	addc.cc.s64 	%rd18168, %rd18166, %rd18164;
	mul.lo.s64 	%rd18169, %rd15, %rd18151;
	mul.hi.u64 	%rd18170, %rd15, %rd18151;
	add.cc.s64 	%rd18171, %rd18168, %rd18146;
	addc.cc.s64 	%rd18172, %rd18158, 0;
	add.cc.s64 	%rd18173, %rd18171, %rd18169;
	addc.cc.s64 	%rd18174, %rd18172, %rd18170;
	add.s64 	%rd18175, %rd17955, %rd18174;
	setp.lt.u64 	%p2338, %rd18175, %rd17955;
	selp.u64 	%rd18176, 1, 0, %p2338;
	add.s64 	%rd18177, %rd18035, %rd18176;
	setp.lt.u64 	%p2339, %rd18177, %rd18035;
	selp.u64 	%rd18178, 1, 0, %p2339;
	add.s64 	%rd18179, %rd18104, %rd18178;
	setp.lt.u64 	%p2340, %rd18179, %rd18104;
	selp.u64 	%rd18180, 1, 0, %p2340;
	add.s64 	%rd18181, %rd18150, %rd18180;
	mul.lo.s64 	%rd18182, %rd11, %rd18161;
	mul.lo.s64 	%rd18183, %rd12, %rd18182;
	mul.hi.u64 	%rd18184, %rd12, %rd18182;
	add.cc.s64 	%rd18185, %rd18183, %rd18161;
	addc.cc.s64 	%rd18186, %rd18184, 0;
	mul.lo.s64 	%rd18187, %rd13, %rd18182;
	mul.hi.u64 	%rd18188, %rd13, %rd18182;
	add.cc.s64 	%rd18189, %rd18186, %rd18167;
	addc.cc.s64 	%rd18190, %rd18158, 0;
	add.cc.s64 	%rd18191, %rd18189, %rd18187;
	addc.cc.s64 	%rd18192, %rd18190, %rd18188;
	mul.lo.s64 	%rd18193, %rd14, %rd18182;
	mul.hi.u64 	%rd18194, %rd14, %rd18182;
	add.cc.s64 	%rd18195, %rd18192, %rd18173;
	addc.cc.s64 	%rd18196, %rd18158, 0;
	add.cc.s64 	%rd18197, %rd18195, %rd18193;
	addc.cc.s64 	%rd18198, %rd18196, %rd18194;
	mul.lo.s64 	%rd18199, %rd15, %rd18182;
	mul.hi.u64 	%rd18200, %rd15, %rd18182;
	add.cc.s64 	%rd18201, %rd18198, %rd18175;
	addc.cc.s64 	%rd18202, %rd18158, 0;
	add.cc.s64 	%rd18203, %rd18201, %rd18199;
	addc.cc.s64 	%rd18204, %rd18202, %rd18200;
	add.s64 	%rd18205, %rd18177, %rd18204;
	setp.lt.u64 	%p2341, %rd18205, %rd18177;
	selp.u64 	%rd18206, 1, 0, %p2341;
	add.s64 	%rd18207, %rd18179, %rd18206;
	setp.lt.u64 	%p2342, %rd18207, %rd18179;
	selp.u64 	%rd18208, 1, 0, %p2342;
	add.s64 	%rd18209, %rd18181, %rd18208;
	mul.lo.s64 	%rd18210, %rd11, %rd18191;
	mul.lo.s64 	%rd18211, %rd12, %rd18210;
	mul.hi.u64 	%rd18212, %rd12, %rd18210;
	add.cc.s64 	%rd18213, %rd18211, %rd18191;
	addc.cc.s64 	%rd18214, %rd18212, 0;
	mul.lo.s64 	%rd18215, %rd13, %rd18210;
	mul.hi.u64 	%rd18216, %rd13, %rd18210;
	add.cc.s64 	%rd18217, %rd18214, %rd18197;
	addc.cc.s64 	%rd18218, %rd18158, 0;
	add.cc.s64 	%rd18219, %rd18217, %rd18215;
	addc.cc.s64 	%rd18220, %rd18218, %rd18216;
	mul.lo.s64 	%rd18221, %rd14, %rd18210;
	mul.hi.u64 	%rd18222, %rd14, %rd18210;
	add.cc.s64 	%rd18223, %rd18220, %rd18203;
	addc.cc.s64 	%rd18224, %rd18158, 0;
	add.cc.s64 	%rd18225, %rd18223, %rd18221;
	addc.cc.s64 	%rd18226, %rd18224, %rd18222;
	mul.lo.s64 	%rd18227, %rd15, %rd18210;
	mul.hi.u64 	%rd18228, %rd15, %rd18210;
	add.cc.s64 	%rd18229, %rd18226, %rd18205;
	addc.cc.s64 	%rd18230, %rd18158, 0;
	add.cc.s64 	%rd18231, %rd18229, %rd18227;
	addc.cc.s64 	%rd18232, %rd18230, %rd18228;
	add.s64 	%rd18233, %rd18207, %rd18232;
	setp.lt.u64 	%p2343, %rd18233, %rd18207;
	selp.u64 	%rd18234, 1, 0, %p2343;
	add.s64 	%rd18235, %rd18209, %rd18234;
	mul.lo.s64 	%rd18236, %rd11, %rd18219;
	mul.lo.s64 	%rd18237, %rd12, %rd18236;
	mul.hi.u64 	%rd18238, %rd12, %rd18236;
	add.cc.s64 	%rd18239, %rd18237, %rd18219;
	addc.cc.s64 	%rd18240, %rd18238, 0;
	mul.lo.s64 	%rd18241, %rd13, %rd18236;
	mul.hi.u64 	%rd18242, %rd13, %rd18236;
	add.cc.s64 	%rd18243, %rd18240, %rd18225;
	addc.cc.s64 	%rd18244, %rd18158, 0;
	add.cc.s64 	%rd664, %rd18243, %rd18241;
	addc.cc.s64 	%rd18245, %rd18244, %rd18242;
	mul.lo.s64 	%rd18246, %rd14, %rd18236;
	mul.hi.u64 	%rd18247, %rd14, %rd18236;
	add.cc.s64 	%rd18248, %rd18245, %rd18231;
	addc.cc.s64 	%rd18249, %rd18158, 0;
	add.cc.s64 	%rd665, %rd18248, %rd18246;
	addc.cc.s64 	%rd18250, %rd18249, %rd18247;
	mul.lo.s64 	%rd18251, %rd15, %rd18236;
	mul.hi.u64 	%rd18252, %rd15, %rd18236;
	add.cc.s64 	%rd18253, %rd18250, %rd18233;
	addc.cc.s64 	%rd18254, %rd18158, 0;
	add.cc.s64 	%rd666, %rd18253, %rd18251;
	addc.cc.s64 	%rd18255, %rd18254, %rd18252;
	add.s64 	%rd23083, %rd18235, %rd18255;
	setp.gt.u64 	%p2344, %rd23083, %rd15;
	@%p2344 bra 	$L__BB1_289;
	setp.lt.u64 	%p2345, %rd23083, %rd15;
	mov.u64 	%rd23084, %rd666;
	mov.u64 	%rd23085, %rd665;
	mov.u64 	%rd23086, %rd664;
	@%p2345 bra 	$L__BB1_290;
	setp.lt.u64 	%p2346, %rd14, %rd666;
	@%p2346 bra 	$L__BB1_289;
	setp.gt.u64 	%p2347, %rd14, %rd666;
	mov.u64 	%rd23084, %rd666;
	mov.u64 	%rd23085, %rd665;
	mov.u64 	%rd23086, %rd664;
	@%p2347 bra 	$L__BB1_290;
	setp.lt.u64 	%p2348, %rd13, %rd665;
	@%p2348 bra 	$L__BB1_289;
	setp.gt.u64 	%p2349, %rd13, %rd665;
	setp.gt.u64 	%p2350, %rd12, %rd664;
	or.pred  	%p2351, %p2349, %p2350;
	mov.u64 	%rd23084, %rd666;
	mov.u64 	%rd23085, %rd665;
	mov.u64 	%rd23086, %rd664;
	@%p2351 bra 	$L__BB1_290;
$L__BB1_289:
	sub.s64 	%rd23086, %rd664, %rd12;
	setp.lt.u64 	%p2352, %rd664, %rd12;
	selp.u64 	%rd18256, 1, 0, %p2352;
	add.s64 	%rd18257, %rd13, %rd18256;
	sub.s64 	%rd23085, %rd665, %rd18257;
	setp.lt.u64 	%p2353, %rd665, %rd18257;
	selp.u64 	%rd18258, 1, 0, %p2353;
	add.s64 	%rd18259, %rd14, %rd18258;
	sub.s64 	%rd23084, %rd666, %rd18259;
	setp.lt.u64 	%p2354, %rd666, %rd18259;
	selp.u64 	%rd18260, 1, 0, %p2354;
	add.s64 	%rd18261, %rd15, %rd18260;
	sub.s64 	%rd23083, %rd23083, %rd18261;
$L__BB1_290:
	shl.b64 	%rd676, %rd23086, 1;
	setp.gt.s64 	%p2355, %rd23086, -1;
	mov.b64 	{%r786, %r787}, %rd23085;
	mov.b64 	{%r788, %r789}, %rd23086;
	shf.l.wrap.b32 	%r790, %r789, %r786, 1;
	shf.l.wrap.b32 	%r791, %r786, %r787, 1;
	mov.b64 	%rd677, {%r790, %r791};
	setp.lt.u64 	%p2356, %rd677, %rd23085;
	setp.eq.s64 	%p2357, %rd677, %rd23085;
	selp.u32 	%r792, -1, 0, %p2357;
	selp.u32 	%r793, -1, 0, %p2356;
	selp.b32 	%r794, %r793, %r792, %p2355;
	and.b32  	%r796, %r794, 1;
	setp.eq.b32 	%p2358, %r796, 1;
	or.pred  	%p2359, %p2356, %p2358;
	selp.u64 	%rd18262, 1, 0, %p2359;
	shl.b64 	%rd18263, %rd23084, 1;
	or.b64  	%rd678, %rd18263, %rd18262;
	setp.ge.u64 	%p2360, %rd678, %rd23084;
	setp.lt.u64 	%p2361, %rd678, %rd23084;
	setp.eq.s64 	%p2362, %rd678, %rd23084;
	selp.u32 	%r797, -1, 0, %p2361;
	selp.u32 	%r798, -1, 0, %p2362;
	selp.b32 	%r799, %r798, %r797, %p2359;
	selp.b32 	%r800, %r799, %r797, %p2360;
	and.b32  	%r801, %r800, 1;
	setp.eq.b32 	%p11, %r801, 1;
	cvt.u64.u32 	%rd18264, %r800;
	and.b64  	%rd18265, %rd18264, 1;
	shl.b64 	%rd18266, %rd23083, 1;
	or.b64  	%rd23087, %rd18266, %rd18265;
	setp.lt.u64 	%p2363, %rd23087, %rd23083;
	@%p2363 bra 	$L__BB1_297;
	setp.eq.s64 	%p2364, %rd23087, %rd23083;
	and.pred  	%p2365, %p2364, %p11;
	setp.gt.u64 	%p2366, %rd23087, %rd15;
	or.pred  	%p2367, %p2365, %p2366;
	@%p2367 bra 	$L__BB1_297;
	setp.lt.u64 	%p2368, %rd23087, %rd15;
	mov.u64 	%rd23088, %rd678;
	mov.u64 	%rd23089, %rd677;
	mov.u64 	%rd23090, %rd676;
	@%p2368 bra 	$L__BB1_298;
	setp.gt.u64 	%p2369, %rd678, %rd14;
	@%p2369 bra 	$L__BB1_297;
	setp.lt.u64 	%p2370, %rd678, %rd14;
	mov.u64 	%rd23088, %rd678;
	mov.u64 	%rd23089, %rd677;
	mov.u64 	%rd23090, %rd676;
	@%p2370 bra 	$L__BB1_298;
	setp.gt.u64 	%p2371, %rd677, %rd13;
	@%p2371 bra 	$L__BB1_297;
	setp.lt.u64 	%p2372, %rd677, %rd13;
	setp.lt.u64 	%p2373, %rd676, %rd12;
	or.pred  	%p2374, %p2372, %p2373;
	mov.u64 	%rd23088, %rd678;
	mov.u64 	%rd23089, %rd677;
	mov.u64 	%rd23090, %rd676;
	@%p2374 bra 	$L__BB1_298;
$L__BB1_297:
	sub.s64 	%rd23090, %rd676, %rd12;
	setp.lt.u64 	%p2375, %rd676, %rd12;
	selp.u64 	%rd18267, 1, 0, %p2375;
	add.s64 	%rd18268, %rd13, %rd18267;
	sub.s64 	%rd23089, %rd677, %rd18268;
	setp.lt.u64 	%p2376, %rd677, %rd18268;
	selp.u64 	%rd18269, 1, 0, %p2376;
	add.s64 	%rd18270, %rd14, %rd18269;
	sub.s64 	%rd23088, %rd678, %rd18270;
	setp.lt.u64 	%p2377, %rd678, %rd18270;
	selp.u64 	%rd18271, 1, 0, %p2377;
	add.s64 	%rd18272, %rd15, %rd18271;
	sub.s64 	%rd23087, %rd23087, %rd18272;
$L__BB1_298:
	sub.s64 	%rd23118, %rd23082, %rd23090;
	setp.lt.u64 	%p2378, %rd23082, %rd23090;
	selp.u64 	%rd18273, 1, 0, %p2378;
	add.s64 	%rd18274, %rd23089, %rd18273;
	sub.s64 	%rd23117, %rd23081, %rd18274;
	setp.lt.u64 	%p2379, %rd23081, %rd18274;
	selp.u64 	%rd18275, 1, 0, %p2379;
	add.s64 	%rd18276, %rd23088, %rd18275;
	sub.s64 	%rd23116, %rd23080, %rd18276;
	setp.lt.u64 	%p2380, %rd23080, %rd18276;
	selp.u64 	%rd18277, 1, 0, %p2380;
	add.s64 	%rd18278, %rd23087, %rd18277;
	sub.s64 	%rd23115, %rd23079, %rd18278;
	setp.ge.u64 	%p2381, %rd23079, %rd18278;
	@%p2381 bra 	$L__BB1_300;
	add.s64 	%rd692, %rd23118, %rd12;
	setp.ge.u64 	%p2382, %rd692, %rd23118;
	setp.lt.u64 	%p2383, %rd692, %rd23118;
	selp.u64 	%rd18279, 1, 0, %p2383;
	add.s64 	%rd18280, %rd23117, %rd18279;
	add.s64 	%rd693, %rd18280, %rd13;
	setp.lt.u64 	%p2384, %rd693, %rd23117;
	setp.eq.s64 	%p2385, %rd693, %rd23117;
	selp.u32 	%r802, -1, 0, %p2385;
	selp.u32 	%r803, -1, 0, %p2384;
	selp.b32 	%r804, %r803, %r802, %p2382;
	and.b32  	%r806, %r804, 1;
	setp.eq.b32 	%p2386, %r806, 1;
	or.pred  	%p2387, %p2384, %p2386;
	selp.u64 	%rd18281, 1, 0, %p2387;
	add.s64 	%rd18282, %rd23116, %rd18281;
	add.s64 	%rd694, %rd18282, %rd14;
	setp.ge.u64 	%p2388, %rd694, %rd23116;
	setp.lt.u64 	%p2389, %rd694, %rd23116;
	setp.eq.s64 	%p2390, %rd694, %rd23116;
	selp.u32 	%r807, -1, 0, %p2389;
	selp.u32 	%r808, -1, 0, %p2390;
	selp.b32 	%r809, %r808, %r807, %p2387;
	selp.b32 	%r810, %r809, %r807, %p2388;
	cvt.u64.u32 	%rd18283, %r810;
	and.b64  	%rd18284, %rd18283, 1;
	add.s64 	%rd18285, %rd23115, %rd18284;
	add.s64 	%rd23115, %rd18285, %rd15;
	mov.u64 	%rd23116, %rd694;
	mov.u64 	%rd23117, %rd693;
	mov.u64 	%rd23118, %rd692;
$L__BB1_300:
	add.s64 	%rd700, %rd88, %rd76;
	setp.ge.u64 	%p2391, %rd700, %rd88;
	setp.lt.u64 	%p2392, %rd700, %rd88;
	selp.u64 	%rd18286, 1, 0, %p2392;
	add.s64 	%rd18287, %rd87, %rd18286;
	add.s64 	%rd701, %rd18287, %rd75;
	setp.lt.u64 	%p2393, %rd701, %rd87;
	setp.eq.s64 	%p2394, %rd701, %rd87;
	selp.u32 	%r811, -1, 0, %p2394;
	selp.u32 	%r812, -1, 0, %p2393;
	selp.b32 	%r813, %r812, %r811, %p2391;
	and.b32  	%r815, %r813, 1;
	setp.eq.b32 	%p2395, %r815, 1;
	or.pred  	%p2396, %p2393, %p2395;
	selp.u64 	%rd18288, 1, 0, %p2396;
	add.s64 	%rd18289, %rd86, %rd18288;
	add.s64 	%rd702, %rd18289, %rd74;
	setp.ge.u64 	%p2397, %rd702, %rd86;
	setp.lt.u64 	%p2398, %rd702, %rd86;
	setp.eq.s64 	%p2399, %rd702, %rd86;
	selp.u32 	%r816, -1, 0, %p2398;
	selp.u32 	%r817, -1, 0, %p2399;
	selp.b32 	%r818, %r817, %r816, %p2396;
	selp.b32 	%r819, %r818, %r816, %p2397;
	and.b32  	%r820, %r819, 1;
	setp.eq.b32 	%p12, %r820, 1;
	cvt.u64.u32 	%rd18290, %r819;
	and.b64  	%rd18291, %rd18290, 1;
	add.s64 	%rd18292, %rd85, %rd18291;
	add.s64 	%rd23095, %rd18292, %rd73;
	setp.lt.u64 	%p2400, %rd23095, %rd85;
	@%p2400 bra 	$L__BB1_307;
	setp.eq.s64 	%p2401, %rd23095, %rd85;
	and.pred  	%p2402, %p12, %p2401;
	setp.gt.u64 	%p2403, %rd23095, %rd15;
	or.pred  	%p2404, %p2402, %p2403;
	@%p2404 bra 	$L__BB1_307;
	setp.lt.u64 	%p2405, %rd23095, %rd15;
	mov.u64 	%rd23096, %rd702;
	mov.u64 	%rd23097, %rd701;
	mov.u64 	%rd23098, %rd700;
	@%p2405 bra 	$L__BB1_308;
	setp.gt.u64 	%p2406, %rd702, %rd14;
	@%p2406 bra 	$L__BB1_307;
	setp.lt.u64 	%p2407, %rd702, %rd14;
	mov.u64 	%rd23096, %rd702;
	mov.u64 	%rd23097, %rd701;
	mov.u64 	%rd23098, %rd700;
	@%p2407 bra 	$L__BB1_308;
	setp.gt.u64 	%p2408, %rd701, %rd13;
	@%p2408 bra 	$L__BB1_307;
	setp.lt.u64 	%p2409, %rd701, %rd13;
	setp.lt.u64 	%p2410, %rd700, %rd12;
	or.pred  	%p2411, %p2409, %p2410;
	mov.u64 	%rd23096, %rd702;
	mov.u64 	%rd23097, %rd701;
	mov.u64 	%rd23098, %rd700;
	@%p2411 bra 	$L__BB1_308;
$L__BB1_307:
	sub.s64 	%rd23098, %rd700, %rd12;
	setp.lt.u64 	%p2412, %rd700, %rd12;
	selp.u64 	%rd18293, 1, 0, %p2412;
	add.s64 	%rd18294, %rd13, %rd18293;
	sub.s64 	%rd23097, %rd701, %rd18294;
	setp.lt.u64 	%p2413, %rd701, %rd18294;
	selp.u64 	%rd18295, 1, 0, %p2413;
	add.s64 	%rd18296, %rd14, %rd18295;
	sub.s64 	%rd23096, %rd702, %rd18296;
	setp.lt.u64 	%p2414, %rd702, %rd18296;
	selp.u64 	%rd18297, 1, 0, %p2414;
	add.s64 	%rd18298, %rd15, %rd18297;
	sub.s64 	%rd23095, %rd23095, %rd18298;
$L__BB1_308:
	and.b64  	%rd18299, %rd23098, 4294967295;
	shr.u64 	%rd18300, %rd23098, 32;
	mul.lo.s64 	%rd18301, %rd18299, %rd18299;
	mul.lo.s64 	%rd18302, %rd18300, %rd18299;
	shr.u64 	%rd18303, %rd18301, 32;
	shl.b64 	%rd18304, %rd18302, 1;
	and.b64  	%rd18305, %rd18304, 8589934590;
	add.s64 	%rd18306, %rd18303, %rd18305;
	shr.u64 	%rd18307, %rd18302, 31;
	and.b64  	%rd18308, %rd18307, 8589934590;
	mad.lo.s64 	%rd18309, %rd18300, %rd18300, %rd18308;
	shr.u64 	%rd18310, %rd18306, 32;
	shl.b64 	%rd18311, %rd18306, 32;
	and.b64  	%rd18312, %rd18301, 4294967293;
	or.b64  	%rd18313, %rd18311, %rd18312;
	add.s64 	%rd18314, %rd18309, %rd18310;
	shr.u64 	%rd18315, %rd23097, 32;
	and.b64  	%rd18316, %rd23097, 4294967295;
	mul.lo.s64 	%rd18317, %rd18316, %rd18299;
	mul.lo.s64 	%rd18318, %rd18315, %rd18299;
	mul.lo.s64 	%rd18319, %rd18316, %rd18300;
	shr.u64 	%rd18320, %rd18317, 32;
	and.b64  	%rd18321, %rd18318, 4294967295;
	add.s64 	%rd18322, %rd18320, %rd18321;
	and.b64  	%rd18323, %rd18319, 4294967295;
	add.s64 	%rd18324, %rd18322, %rd18323;
	shr.u64 	%rd18325, %rd18318, 32;
	mad.lo.s64 	%rd18326, %rd18315, %rd18300, %rd18325;
	shr.u64 	%rd18327, %rd18319, 32;
	add.s64 	%rd18328, %rd18326, %rd18327;
	shr.u64 	%rd18329, %rd18324, 32;
	shl.b64 	%rd18330, %rd18324, 32;
	and.b64  	%rd18331, %rd18317, 4294967295;
	or.b64  	%rd18332, %rd18330, %rd18331;
	add.s64 	%rd18333, %rd18328, %rd18329;
	shr.u64 	%rd18334, %rd23096, 32;
	and.b64  	%rd18335, %rd23096, 4294967295;
	mul.lo.s64 	%rd18336, %rd18335, %rd18299;
	mul.lo.s64 	%rd18337, %rd18334, %rd18299;
	mul.lo.s64 	%rd18338, %rd18335, %rd18300;
	shr.u64 	%rd18339, %rd18336, 32;
	and.b64  	%rd18340, %rd18337, 4294967295;
	add.s64 	%rd18341, %rd18339, %rd18340;
	and.b64  	%rd18342, %rd18338, 4294967295;
	add.s64 	%rd18343, %rd18341, %rd18342;
	shr.u64 	%rd18344, %rd18337, 32;
	mad.lo.s64 	%rd18345, %rd18334, %rd18300, %rd18344;
	shr.u64 	%rd18346, %rd18338, 32;
	add.s64 	%rd18347, %rd18345, %rd18346;
	shr.u64 	%rd18348, %rd18343, 32;
	shl.b64 	%rd18349, %rd18343, 32;
	and.b64  	%rd18350, %rd18336, 4294967295;
	or.b64  	%rd18351, %rd18349, %rd18350;
	add.s64 	%rd18352, %rd18347, %rd18348;
	shr.u64 	%rd18353, %rd23095, 32;
	and.b64  	%rd18354, %rd23095, 4294967295;
	mul.lo.s64 	%rd18355, %rd18354, %rd18299;
	mul.lo.s64 	%rd18356, %rd18353, %rd18299;
	mul.lo.s64 	%rd18357, %rd18354, %rd18300;
	shr.u64 	%rd18358, %rd18355, 32;
	and.b64  	%rd18359, %rd18356, 4294967295;
	add.s64 	%rd18360, %rd18358, %rd18359;
	and.b64  	%rd18361, %rd18357, 4294967295;
	add.s64 	%rd18362, %rd18360, %rd18361;
	shr.u64 	%rd18363, %rd18356, 32;
	mad.lo.s64 	%rd18364, %rd18353, %rd18300, %rd18363;
	shr.u64 	%rd18365, %rd18357, 32;
	add.s64 	%rd18366, %rd18364, %rd18365;
	shr.u64 	%rd18367, %rd18362, 32;
	shl.b64 	%rd18368, %rd18362, 32;
	and.b64  	%rd18369, %rd18355, 4294967295;
	or.b64  	%rd18370, %rd18368, %rd18369;
	add.s64 	%rd18371, %rd18366, %rd18367;
	shl.b64 	%rd18372, %rd18332, 1;
	shr.u64 	%rd18373, %rd18330, 63;
	add.s64 	%rd18374, %rd18333, %rd18333;
	add.s64 	%rd18375, %rd18374, %rd18373;
	mul.lo.s64 	%rd18376, %rd18316, %rd18316;
	mul.lo.s64 	%rd18377, %rd18315, %rd18316;
	shr.u64 	%rd18378, %rd18376, 32;
	shl.b64 	%rd18379, %rd18377, 1;
	and.b64  	%rd18380, %rd18379, 8589934590;
	add.s64 	%rd18381, %rd18378, %rd18380;
	shr.u64 	%rd18382, %rd18377, 31;
	and.b64  	%rd18383, %rd18382, 8589934590;
	mad.lo.s64 	%rd18384, %rd18315, %rd18315, %rd18383;
	shr.u64 	%rd18385, %rd18381, 32;
	shl.b64 	%rd18386, %rd18381, 32;
	and.b64  	%rd18387, %rd18376, 4294967293;
	or.b64  	%rd18388, %rd18386, %rd18387;
	add.s64 	%rd18389, %rd18351, %rd18373;
	add.s64 	%rd18390, %rd18389, %rd18388;
	max.u64 	%rd18391, %rd18351, %rd18389;
	setp.gt.u64 	%p2415, %rd18391, %rd18390;
	selp.u64 	%rd18392, 1, 0, %p2415;
	add.s64 	%rd18393, %rd18384, %rd18352;
	add.s64 	%rd18394, %rd18393, %rd18385;
	add.s64 	%rd18395, %rd18394, %rd18392;
	mul.lo.s64 	%rd18396, %rd18335, %rd18316;
	mul.lo.s64 	%rd18397, %rd18334, %rd18316;
	mul.lo.s64 	%rd18398, %rd18335, %rd18315;
	shr.u64 	%rd18399, %rd18396, 32;
	and.b64  	%rd18400, %rd18397, 4294967295;
	add.s64 	%rd18401, %rd18399, %rd18400;
	and.b64  	%rd18402, %rd18398, 4294967295;
	add.s64 	%rd18403, %rd18401, %rd18402;
	shr.u64 	%rd18404, %rd18397, 32;
	mad.lo.s64 	%rd18405, %rd18334, %rd18315, %rd18404;
	shr.u64 	%rd18406, %rd18398, 32;
	add.s64 	%rd18407, %rd18405, %rd18406;
	shr.u64 	%rd18408, %rd18403, 32;
	shl.b64 	%rd18409, %rd18403, 32;
	and.b64  	%rd18410, %rd18396, 4294967295;
	or.b64  	%rd18411, %rd18409, %rd18410;
	add.s64 	%rd18412, %rd18370, %rd18392;
	add.s64 	%rd18413, %rd18412, %rd18411;
	max.u64 	%rd18414, %rd18370, %rd18412;
	setp.gt.u64 	%p2416, %rd18414, %rd18413;
	selp.u64 	%rd18415, 1, 0, %p2416;
	add.s64 	%rd18416, %rd18407, %rd18371;
	add.s64 	%rd18417, %rd18416, %rd18408;
	add.s64 	%rd18418, %rd18417, %rd18415;
	add.s64 	%rd18419, %rd18390, %rd18351;
	setp.lt.u64 	%p2417, %rd18419, %rd18390;
	selp.u64 	%rd18420, 1, 0, %p2417;
	add.s64 	%rd18421, %rd18352, %rd18395;
	add.s64 	%rd18422, %rd18421, %rd18420;
	add.s64 	%rd18423, %rd18413, %rd18420;
	add.s64 	%rd18424, %rd18423, %rd18411;
	max.u64 	%rd18425, %rd18413, %rd18423;
	setp.gt.u64 	%p2418, %rd18425, %rd18424;
	selp.u64 	%rd18426, 1, 0, %p2418;
	add.s64 	%rd18427, %rd18407, %rd18418;
	add.s64 	%rd18428, %rd18427, %rd18408;
	add.s64 	%rd18429, %rd18428, %rd18426;
	add.s64 	%rd18430, %rd18424, %rd18370;
	setp.lt.u64 	%p2419, %rd18430, %rd18424;
	selp.u64 	%rd18431, 1, 0, %p2419;
	add.s64 	%rd18432, %rd18371, %rd18429;
	add.s64 	%rd18433, %rd18432, %rd18431;
	mul.lo.s64 	%rd18434, %rd11, %rd18313;
	mul.lo.s64 	%rd18435, %rd12, %rd18434;
	mul.hi.u64 	%rd18436, %rd12, %rd18434;
	add.cc.s64 	%rd18437, %rd18435, %rd18313;
	addc.cc.s64 	%rd18438, %rd18436, 0;
	mul.lo.s64 	%rd18439, %rd13, %rd18434;
	mul.hi.u64 	%rd18440, %rd13, %rd18434;
	mov.b64 	%rd18441, 0;
	add.cc.s64 	%rd18442, %rd18438, %rd18372;
	addc.cc.s64 	%rd18443, %rd18441, 0;
	add.cc.s64 	%rd18444, %rd18442, %rd18439;
	addc.cc.s64 	%rd18445, %rd18443, %rd18440;
	mul.lo.s64 	%rd18446, %rd14, %rd18434;
	mul.hi.u64 	%rd18447, %rd14, %rd18434;
	add.cc.s64 	%rd18448, %rd18445, %rd18419;
	addc.cc.s64 	%rd18449, %rd18441, 0;
	add.cc.s64 	%rd18450, %rd18448, %rd18446;
	addc.cc.s64 	%rd18451, %rd18449, %rd18447;
	mul.lo.s64 	%rd18452, %rd15, %rd18434;
	mul.hi.u64 	%rd18453, %rd15, %rd18434;
	add.cc.s64 	%rd18454, %rd18451, %rd18430;
	addc.cc.s64 	%rd18455, %rd18441, 0;
	add.cc.s64 	%rd18456, %rd18454, %rd18452;
	addc.cc.s64 	%rd18457, %rd18455, %rd18453;
	add.s64 	%rd18458, %rd18314, %rd18457;
	setp.lt.u64 	%p2420, %rd18458, %rd18314;
	selp.u64 	%rd18459, 1, 0, %p2420;
	add.s64 	%rd18460, %rd18375, %rd18459;
	setp.lt.u64 	%p2421, %rd18460, %rd18375;
	selp.u64 	%rd18461, 1, 0, %p2421;
	add.s64 	%rd18462, %rd18422, %rd18461;
	setp.lt.u64 	%p2422, %rd18462, %rd18422;
	selp.u64 	%rd18463, 1, 0, %p2422;
	add.s64 	%rd18464, %rd18433, %rd18463;
	mul.lo.s64 	%rd18465, %rd11, %rd18444;
	mul.lo.s64 	%rd18466, %rd12, %rd18465;
	mul.hi.u64 	%rd18467, %rd12, %rd18465;
	add.cc.s64 	%rd18468, %rd18466, %rd18444;
	addc.cc.s64 	%rd18469, %rd18467, 0;
	mul.lo.s64 	%rd18470, %rd13, %rd18465;
	mul.hi.u64 	%rd18471, %rd13, %rd18465;
	add.cc.s64 	%rd18472, %rd18469, %rd18450;
	addc.cc.s64 	%rd18473, %rd18441, 0;
	add.cc.s64 	%rd18474, %rd18472, %rd18470;
	addc.cc.s64 	%rd18475, %rd18473, %rd18471;
	mul.lo.s64 	%rd18476, %rd14, %rd18465;
	mul.hi.u64 	%rd18477, %rd14, %rd18465;
	add.cc.s64 	%rd18478, %rd18475, %rd18456;
	addc.cc.s64 	%rd18479, %rd18441, 0;
	add.cc.s64 	%rd18480, %rd18478, %rd18476;
	addc.cc.s64 	%rd18481, %rd18479, %rd18477;
	mul.lo.s64 	%rd18482, %rd15, %rd18465;
	mul.hi.u64 	%rd18483, %rd15, %rd18465;
	add.cc.s64 	%rd18484, %rd18481, %rd18458;
	addc.cc.s64 	%rd18485, %rd18441, 0;
	add.cc.s64 	%rd18486, %rd18484, %rd18482;
	addc.cc.s64 	%rd18487, %rd18485, %rd18483;
	add.s64 	%rd18488, %rd18460, %rd18487;
	setp.lt.u64 	%p2423, %rd18488, %rd18460;
	selp.u64 	%rd18489, 1, 0, %p2423;
	add.s64 	%rd18490, %rd18462, %rd18489;
	setp.lt.u64 	%p2424, %rd18490, %rd18462;
	selp.u64 	%rd18491, 1, 0, %p2424;
	add.s64 	%rd18492, %rd18464, %rd18491;
	mul.lo.s64 	%rd18493, %rd11, %rd18474;
	mul.lo.s64 	%rd18494, %rd12, %rd18493;
	mul.hi.u64 	%rd18495, %rd12, %rd18493;
	add.cc.s64 	%rd18496, %rd18494, %rd18474;
	addc.cc.s64 	%rd18497, %rd18495, 0;
	mul.lo.s64 	%rd18498, %rd13, %rd18493;
	mul.hi.u64 	%rd18499, %rd13, %rd18493;
	add.cc.s64 	%rd18500, %rd18497, %rd18480;
	addc.cc.s64 	%rd18501, %rd18441, 0;
	add.cc.s64 	%rd18502, %rd18500, %rd18498;
	addc.cc.s64 	%rd18503, %rd18501, %rd18499;
	mul.lo.s64 	%rd18504, %rd14, %rd18493;
	mul.hi.u64 	%rd18505, %rd14, %rd18493;
	add.cc.s64 	%rd18506, %rd18503, %rd18486;
	addc.cc.s64 	%rd18507, %rd18441, 0;
	add.cc.s64 	%rd18508, %rd18506, %rd18504;
	addc.cc.s64 	%rd18509, %rd18507, %rd18505;
	mul.lo.s64 	%rd18510, %rd15, %rd18493;
	mul.hi.u64 	%rd18511, %rd15, %rd18493;
	add.cc.s64 	%rd18512, %rd18509, %rd18488;
	addc.cc.s64 	%rd18513, %rd18441, 0;
	add.cc.s64 	%rd18514, %rd18512, %rd18510;
	addc.cc.s64 	%rd18515, %rd18513, %rd18511;
	add.s64 	%rd18516, %rd18490, %rd18515;
	setp.lt.u64 	%p2425, %rd18516, %rd18490;
	selp.u64 	%rd18517, 1, 0, %p2425;
	add.s64 	%rd18518, %rd18492, %rd18517;
	mul.lo.s64 	%rd18519, %rd11, %rd18502;
	mul.lo.s64 	%rd18520, %rd12, %rd18519;
	mul.hi.u64 	%rd18521, %rd12, %rd18519;
	add.cc.s64 	%rd18522, %rd18520, %rd18502;
	addc.cc.s64 	%rd18523, %rd18521, 0;
	mul.lo.s64 	%rd18524, %rd13, %rd18519;
	mul.hi.u64 	%rd18525, %rd13, %rd18519;
	add.cc.s64 	%rd18526, %rd18523, %rd18508;
	addc.cc.s64 	%rd18527, %rd18441, 0;
	add.cc.s64 	%rd712, %rd18526, %rd18524;
	addc.cc.s64 	%rd18528, %rd18527, %rd18525;
	mul.lo.s64 	%rd18529, %rd14, %rd18519;
	mul.hi.u64 	%rd18530, %rd14, %rd18519;
	add.cc.s64 	%rd18531, %rd18528, %rd18514;
	addc.cc.s64 	%rd18532, %rd18441, 0;
	add.cc.s64 	%rd713, %rd18531, %rd18529;
	addc.cc.s64 	%rd18533, %rd18532, %rd18530;
	mul.lo.s64 	%rd18534, %rd15, %rd18519;
	mul.hi.u64 	%rd18535, %rd15, %rd18519;
	add.cc.s64 	%rd18536, %rd18533, %rd18516;
	addc.cc.s64 	%rd18537, %rd18441, 0;
	add.cc.s64 	%rd714, %rd18536, %rd18534;
	addc.cc.s64 	%rd18538, %rd18537, %rd18535;
	add.s64 	%rd23099, %rd18518, %rd18538;
	setp.gt.u64 	%p2426, %rd23099, %rd15;
	@%p2426 bra 	$L__BB1_314;
	setp.lt.u64 	%p2427, %rd23099, %rd15;
	mov.u64 	%rd23100, %rd714;
	mov.u64 	%rd23101, %rd713;
	mov.u64 	%rd23102, %rd712;
	@%p2427 bra 	$L__BB1_315;
	setp.lt.u64 	%p2428, %rd14, %rd714;
	@%p2428 bra 	$L__BB1_314;
	setp.gt.u64 	%p2429, %rd14, %rd714;
	mov.u64 	%rd23100, %rd714;
	mov.u64 	%rd23101, %rd713;
	mov.u64 	%rd23102, %rd712;
	@%p2429 bra 	$L__BB1_315;
	setp.lt.u64 	%p2430, %rd13, %rd713;
	@%p2430 bra 	$L__BB1_314;
	setp.gt.u64 	%p2431, %rd13, %rd713;
	setp.gt.u64 	%p2432, %rd12, %rd712;
	or.pred  	%p2433, %p2431, %p2432;
	mov.u64 	%rd23100, %rd714;
	mov.u64 	%rd23101, %rd713;
	mov.u64 	%rd23102, %rd712;
	@%p2433 bra 	$L__BB1_315;
$L__BB1_314:
	sub.s64 	%rd23102, %rd712, %rd12;
	setp.lt.u64 	%p2434, %rd712, %rd12;
	selp.u64 	%rd18539, 1, 0, %p2434;
	add.s64 	%rd18540, %rd13, %rd18539;
	sub.s64 	%rd23101, %rd713, %rd18540;
	setp.lt.u64 	%p2435, %rd713, %rd18540;
	selp.u64 	%rd18541, 1, 0, %p2435;
	add.s64 	%rd18542, %rd14, %rd18541;
	sub.s64 	%rd23100, %rd714, %rd18542;
	setp.lt.u64 	%p2436, %rd714, %rd18542;
	selp.u64 	%rd18543, 1, 0, %p2436;
	add.s64 	%rd18544, %rd15, %rd18543;
	sub.s64 	%rd23099, %rd23099, %rd18544;
$L__BB1_315:
	sub.s64 	%rd23106, %rd23102, %rd22930;
	setp.lt.u64 	%p2437, %rd23102, %rd22930;
	selp.u64 	%rd18545, 1, 0, %p2437;
	add.s64 	%rd18546, %rd22929, %rd18545;
	sub.s64 	%rd23105, %rd23101, %rd18546;
	setp.lt.u64 	%p2438, %rd23101, %rd18546;
	selp.u64 	%rd18547, 1, 0, %p2438;
	add.s64 	%rd18548, %rd22928, %rd18547;
	sub.s64 	%rd23104, %rd23100, %rd18548;
	setp.lt.u64 	%p2439, %rd23100, %rd18548;
	selp.u64 	%rd18549, 1, 0, %p2439;
	add.s64 	%rd18550, %rd22927, %rd18549;
	sub.s64 	%rd23103, %rd23099, %rd18550;
	setp.ge.u64 	%p2440, %rd23099, %rd18550;
	@%p2440 bra 	$L__BB1_317;
	add.s64 	%rd728, %rd23106, %rd12;
	setp.ge.u64 	%p2441, %rd728, %rd23106;
	setp.lt.u64 	%p2442, %rd728, %rd23106;
	selp.u64 	%rd18551, 1, 0, %p2442;
	add.s64 	%rd18552, %rd23105, %rd18551;
	add.s64 	%rd729, %rd18552, %rd13;
	setp.lt.u64 	%p2443, %rd729, %rd23105;
	setp.eq.s64 	%p2444, %rd729, %rd23105;
	selp.u32 	%r821, -1, 0, %p2444;
	selp.u32 	%r822, -1, 0, %p2443;
	selp.b32 	%r823, %r822, %r821, %p2441;
	and.b32  	%r825, %r823, 1;
	setp.eq.b32 	%p2445, %r825, 1;
	or.pred  	%p2446, %p2443, %p2445;
	selp.u64 	%rd18553, 1, 0, %p2446;
	add.s64 	%rd18554, %rd23104, %rd18553;
	add.s64 	%rd730, %rd18554, %rd14;
	setp.ge.u64 	%p2447, %rd730, %rd23104;
	setp.lt.u64 	%p2448, %rd730, %rd23104;
	setp.eq.s64 	%p2449, %rd730, %rd23104;
	selp.u32 	%r826, -1, 0, %p2448;
	selp.u32 	%r827, -1, 0, %p2449;
	selp.b32 	%r828, %r827, %r826, %p2446;
	selp.b32 	%r829, %r828, %r826, %p2447;
	cvt.u64.u32 	%rd18555, %r829;
	and.b64  	%rd18556, %rd18555, 1;
	add.s64 	%rd18557, %rd23103, %rd18556;
	add.s64 	%rd23103, %rd18557, %rd15;
	mov.u64 	%rd23104, %rd730;
	mov.u64 	%rd23105, %rd729;
	mov.u64 	%rd23106, %rd728;
$L__BB1_317:
	sub.s64 	%rd23110, %rd23106, %rd22934;
	setp.lt.u64 	%p2450, %rd23106, %rd22934;
	selp.u64 	%rd18558, 1, 0, %p2450;
	add.s64 	%rd18559, %rd22933, %rd18558;
	sub.s64 	%rd23109, %rd23105, %rd18559;
	setp.lt.u64 	%p2451, %rd23105, %rd18559;
	selp.u64 	%rd18560, 1, 0, %p2451;
	add.s64 	%rd18561, %rd22932, %rd18560;
	sub.s64 	%rd23108, %rd23104, %rd18561;
	setp.lt.u64 	%p2452, %rd23104, %rd18561;
	selp.u64 	%rd18562, 1, 0, %p2452;
	add.s64 	%rd18563, %rd22931, %rd18562;
	sub.s64 	%rd23107, %rd23103, %rd18563;
	setp.ge.u64 	%p2453, %rd23103, %rd18563;
	@%p2453 bra 	$L__BB1_319;
	add.s64 	%rd740, %rd23110, %rd12;
	setp.ge.u64 	%p2454, %rd740, %rd23110;
	setp.lt.u64 	%p2455, %rd740, %rd23110;
	selp.u64 	%rd18564, 1, 0, %p2455;
	add.s64 	%rd18565, %rd23109, %rd18564;
	add.s64 	%rd741, %rd18565, %rd13;
	setp.lt.u64 	%p2456, %rd741, %rd23109;
	setp.eq.s64 	%p2457, %rd741, %rd23109;
	selp.u32 	%r830, -1, 0, %p2457;
	selp.u32 	%r831, -1, 0, %p2456;
	selp.b32 	%r832, %r831, %r830, %p2454;
	and.b32  	%r834, %r832, 1;
	setp.eq.b32 	%p2458, %r834, 1;
	or.pred  	%p2459, %p2456, %p2458;
	selp.u64 	%rd18566, 1, 0, %p2459;
	add.s64 	%rd18567, %rd23108, %rd18566;
	add.s64 	%rd742, %rd18567, %rd14;
	setp.ge.u64 	%p2460, %rd742, %rd23108;
	setp.lt.u64 	%p2461, %rd742, %rd23108;
	setp.eq.s64 	%p2462, %rd742, %rd23108;
	selp.u32 	%r835, -1, 0, %p2461;
	selp.u32 	%r836, -1, 0, %p2462;
	selp.b32 	%r837, %r836, %r835, %p2459;
	selp.b32 	%r838, %r837, %r835, %p2460;
	cvt.u64.u32 	%rd18568, %r838;
	and.b64  	%rd18569, %rd18568, 1;
	add.s64 	%rd18570, %rd23107, %rd18569;
	add.s64 	%rd23107, %rd18570, %rd15;
	mov.u64 	%rd23108, %rd742;
	mov.u64 	%rd23109, %rd741;
	mov.u64 	%rd23110, %rd740;
$L__BB1_319:
	and.b64  	%rd18571, %rd23110, 4294967295;
	shr.u64 	%rd18572, %rd23110, 32;
	mul.lo.s64 	%rd18573, %rd532, %rd18571;
	mul.lo.s64 	%rd18574, %rd533, %rd18571;
	mul.lo.s64 	%rd18575, %rd532, %rd18572;
	shr.u64 	%rd18576, %rd18573, 32;
	and.b64  	%rd18577, %rd18574, 4294967295;
	add.s64 	%rd18578, %rd18576, %rd18577;
	and.b64  	%rd18579, %rd18575, 4294967295;
	add.s64 	%rd18580, %rd18578, %rd18579;
	shr.u64 	%rd18581, %rd18574, 32;
	mad.lo.s64 	%rd18582, %rd533, %rd18572, %rd18581;
	shr.u64 	%rd18583, %rd18575, 32;
	add.s64 	%rd18584, %rd18582, %rd18583;
	shr.u64 	%rd18585, %rd18580, 32;
	shl.b64 	%rd18586, %rd18580, 32;
	and.b64  	%rd18587, %rd18573, 4294967295;
	or.b64  	%rd18588, %rd18586, %rd18587;
	add.s64 	%rd18589, %rd18584, %rd18585;
	mul.lo.s64 	%rd18590, %rd542, %rd18571;
	mul.lo.s64 	%rd18591, %rd543, %rd18571;
	mul.lo.s64 	%rd18592, %rd542, %rd18572;
	shr.u64 	%rd18593, %rd18590, 32;
	and.b64  	%rd18594, %rd18591, 4294967295;
	add.s64 	%rd18595, %rd18593, %rd18594;
	and.b64  	%rd18596, %rd18592, 4294967295;
	add.s64 	%rd18597, %rd18595, %rd18596;
	shr.u64 	%rd18598, %rd18591, 32;
	mad.lo.s64 	%rd18599, %rd543, %rd18572, %rd18598;
	shr.u64 	%rd18600, %rd18592, 32;
	add.s64 	%rd18601, %rd18599, %rd18600;
	shr.u64 	%rd18602, %rd18597, 32;
	shl.b64 	%rd18603, %rd18597, 32;
	and.b64  	%rd18604, %rd18590, 4294967295;
	or.b64  	%rd18605, %rd18603, %rd18604;
	add.s64 	%rd18606, %rd18601, %rd18602;
	mul.lo.s64 	%rd18607, %rd544, %rd18571;
	mul.lo.s64 	%rd18608, %rd545, %rd18571;
	mul.lo.s64 	%rd18609, %rd544, %rd18572;
	shr.u64 	%rd18610, %rd18607, 32;
	and.b64  	%rd18611, %rd18608, 4294967295;
	add.s64 	%rd18612, %rd18610, %rd18611;
	and.b64  	%rd18613, %rd18609, 4294967295;
	add.s64 	%rd18614, %rd18612, %rd18613;
	shr.u64 	%rd18615, %rd18608, 32;
	mad.lo.s64 	%rd18616, %rd545, %rd18572, %rd18615;
	shr.u64 	%rd18617, %rd18609, 32;
	add.s64 	%rd18618, %rd18616, %rd18617;
	shr.u64 	%rd18619, %rd18614, 32;
	shl.b64 	%rd18620, %rd18614, 32;
	and.b64  	%rd18621, %rd18607, 4294967295;
	or.b64  	%rd18622, %rd18620, %rd18621;
	add.s64 	%rd18623, %rd18618, %rd18619;
	mul.lo.s64 	%rd18624, %rd546, %rd18571;
	mul.lo.s64 	%rd18625, %rd547, %rd18571;
	mul.lo.s64 	%rd18626, %rd546, %rd18572;
	shr.u64 	%rd18627, %rd18624, 32;
	and.b64  	%rd18628, %rd18625, 4294967295;
	add.s64 	%rd18629, %rd18627, %rd18628;
	and.b64  	%rd18630, %rd18626, 4294967295;
	add.s64 	%rd18631, %rd18629, %rd18630;
	shr.u64 	%rd18632, %rd18625, 32;
	mad.lo.s64 	%rd18633, %rd547, %rd18572, %rd18632;
	shr.u64 	%rd18634, %rd18626, 32;
	add.s64 	%rd18635, %rd18633, %rd18634;
	shr.u64 	%rd18636, %rd18631, 32;
	shl.b64 	%rd18637, %rd18631, 32;
	and.b64  	%rd18638, %rd18624, 4294967295;
	or.b64  	%rd18639, %rd18637, %rd18638;
	add.s64 	%rd18640, %rd18635, %rd18636;
	and.b64  	%rd18641, %rd23109, 4294967295;
	shr.u64 	%rd18642, %rd23109, 32;
	mul.lo.s64 	%rd18643, %rd532, %rd18641;
	mul.lo.s64 	%rd18644, %rd533, %rd18641;
	mul.lo.s64 	%rd18645, %rd532, %rd18642;
	shr.u64 	%rd18646, %rd18643, 32;
	and.b64  	%rd18647, %rd18644, 4294967295;
	add.s64 	%rd18648, %rd18646, %rd18647;
	and.b64  	%rd18649, %rd18645, 4294967295;
	add.s64 	%rd18650, %rd18648, %rd18649;
	shr.u64 	%rd18651, %rd18644, 32;
	mad.lo.s64 	%rd18652, %rd533, %rd18642, %rd18651;
	shr.u64 	%rd18653, %rd18645, 32;
	add.s64 	%rd18654, %rd18652, %rd18653;
	shr.u64 	%rd18655, %rd18650, 32;
	shl.b64 	%rd18656, %rd18650, 32;
	and.b64  	%rd18657, %rd18643, 4294967295;
	or.b64  	%rd18658, %rd18656, %rd18657;
	add.s64 	%rd18659, %rd18605, %rd18658;
	setp.lt.u64 	%p2463, %rd18659, %rd18605;
	selp.u64 	%rd18660, 1, 0, %p2463;
	add.s64 	%rd18661, %rd18654, %rd18606;
	add.s64 	%rd18662, %rd18661, %rd18655;
	add.s64 	%rd18663, %rd18662, %rd18660;
	mul.lo.s64 	%rd18664, %rd542, %rd18641;
	mul.lo.s64 	%rd18665, %rd543, %rd18641;
	mul.lo.s64 	%rd18666, %rd542, %rd18642;
	shr.u64 	%rd18667, %rd18664, 32;
	and.b64  	%rd18668, %rd18665, 4294967295;
	add.s64 	%rd18669, %rd18667, %rd18668;
	and.b64  	%rd18670, %rd18666, 4294967295;
	add.s64 	%rd18671, %rd18669, %rd18670;
	shr.u64 	%rd18672, %rd18665, 32;
	mad.lo.s64 	%rd18673, %rd543, %rd18642, %rd18672;
	shr.u64 	%rd18674, %rd18666, 32;
	add.s64 	%rd18675, %rd18673, %rd18674;
	shr.u64 	%rd18676, %rd18671, 32;
	shl.b64 	%rd18677, %rd18671, 32;
	and.b64  	%rd18678, %rd18664, 4294967295;
	or.b64  	%rd18679, %rd18677, %rd18678;
	add.s64 	%rd18680, %rd18622, %rd18660;
	add.s64 	%rd18681, %rd18680, %rd18679;
	max.u64 	%rd18682, %rd18622, %rd18680;
	setp.gt.u64 	%p2464, %rd18682, %rd18681;
	selp.u64 	%rd18683, 1, 0, %p2464;
	add.s64 	%rd18684, %rd18675, %rd18623;
	add.s64 	%rd18685, %rd18684, %rd18676;
	add.s64 	%rd18686, %rd18685, %rd18683;
	mul.lo.s64 	%rd18687, %rd544, %rd18641;
	mul.lo.s64 	%rd18688, %rd545, %rd18641;
	mul.lo.s64 	%rd18689, %rd544, %rd18642;
	shr.u64 	%rd18690, %rd18687, 32;
	and.b64  	%rd18691, %rd18688, 4294967295;
	add.s64 	%rd18692, %rd18690, %rd18691;
	and.b64  	%rd18693, %rd18689, 4294967295;
	add.s64 	%rd18694, %rd18692, %rd18693;
	shr.u64 	%rd18695, %rd18688, 32;
	mad.lo.s64 	%rd18696, %rd545, %rd18642, %rd18695;
	shr.u64 	%rd18697, %rd18689, 32;
	add.s64 	%rd18698, %rd18696, %rd18697;
	shr.u64 	%rd18699, %rd18694, 32;
	shl.b64 	%rd18700, %rd18694, 32;
	and.b64  	%rd18701, %rd18687, 4294967295;
	or.b64  	%rd18702, %rd18700, %rd18701;
	add.s64 	%rd18703, %rd18639, %rd18683;
	add.s64 	%rd18704, %rd18703, %rd18702;
	max.u64 	%rd18705, %rd18639, %rd18703;
	setp.gt.u64 	%p2465, %rd18705, %rd18704;
	selp.u64 	%rd18706, 1, 0, %p2465;
	add.s64 	%rd18707, %rd18698, %rd18640;
	add.s64 	%rd18708, %rd18707, %rd18699;
	add.s64 	%rd18709, %rd18708, %rd18706;
	and.b64  	%rd18710, %rd23108, 4294967295;
	shr.u64 	%rd18711, %rd23108, 32;
	mul.lo.s64 	%rd18712, %rd532, %rd18710;
	mul.lo.s64 	%rd18713, %rd533, %rd18710;
	mul.lo.s64 	%rd18714, %rd532, %rd18711;
	shr.u64 	%rd18715, %rd18712, 32;
	and.b64  	%rd18716, %rd18713, 4294967295;
	add.s64 	%rd18717, %rd18715, %rd18716;
	and.b64  	%rd18718, %rd18714, 4294967295;
	add.s64 	%rd18719, %rd18717, %rd18718;
	shr.u64 	%rd18720, %rd18713, 32;
	mad.lo.s64 	%rd18721, %rd533, %rd18711, %rd18720;
	shr.u64 	%rd18722, %rd18714, 32;
	add.s64 	%rd18723, %rd18721, %rd18722;
	shr.u64 	%rd18724, %rd18719, 32;
	shl.b64 	%rd18725, %rd18719, 32;
	and.b64  	%rd18726, %rd18712, 4294967295;
	or.b64  	%rd18727, %rd18725, %rd18726;
	add.s64 	%rd18728, %rd18681, %rd18727;
	setp.lt.u64 	%p2466, %rd18728, %rd18681;
	selp.u64 	%rd18729, 1, 0, %p2466;
	add.s64 	%rd18730, %rd18723, %rd18686;
	add.s64 	%rd18731, %rd18730, %rd18724;
	add.s64 	%rd18732, %rd18731, %rd18729;
	mul.lo.s64 	%rd18733, %rd542, %rd18710;
	mul.lo.s64 	%rd18734, %rd543, %rd18710;
	mul.lo.s64 	%rd18735, %rd542, %rd18711;
	shr.u64 	%rd18736, %rd18733, 32;
	and.b64  	%rd18737, %rd18734, 4294967295;
	add.s64 	%rd18738, %rd18736, %rd18737;
	and.b64  	%rd18739, %rd18735, 4294967295;
	add.s64 	%rd18740, %rd18738, %rd18739;
	shr.u64 	%rd18741, %rd18734, 32;
	mad.lo.s64 	%rd18742, %rd543, %rd18711, %rd18741;
	shr.u64 	%rd18743, %rd18735, 32;
	add.s64 	%rd18744, %rd18742, %rd18743;
	shr.u64 	%rd18745, %rd18740, 32;
	shl.b64 	%rd18746, %rd18740, 32;
	and.b64  	%rd18747, %rd18733, 4294967295;
	or.b64  	%rd18748, %rd18746, %rd18747;
	add.s64 	%rd18749, %rd18704, %rd18729;
	add.s64 	%rd18750, %rd18749, %rd18748;
	max.u64 	%rd18751, %rd18704, %rd18749;
	setp.gt.u64 	%p2467, %rd18751, %rd18750;
	selp.u64 	%rd18752, 1, 0, %p2467;
	add.s64 	%rd18753, %rd18744, %rd18709;
	add.s64 	%rd18754, %rd18753, %rd18745;
	add.s64 	%rd18755, %rd18754, %rd18752;
	and.b64  	%rd18756, %rd23107, 4294967295;
	shr.u64 	%rd18757, %rd23107, 32;
	mul.lo.s64 	%rd18758, %rd532, %rd18756;
	mul.lo.s64 	%rd18759, %rd533, %rd18756;
	mul.lo.s64 	%rd18760, %rd532, %rd18757;
	shr.u64 	%rd18761, %rd18758, 32;
	and.b64  	%rd18762, %rd18759, 4294967295;
	add.s64 	%rd18763, %rd18761, %rd18762;
	and.b64  	%rd18764, %rd18760, 4294967295;
	add.s64 	%rd18765, %rd18763, %rd18764;
	shr.u64 	%rd18766, %rd18759, 32;
	mad.lo.s64 	%rd18767, %rd533, %rd18757, %rd18766;
	shr.u64 	%rd18768, %rd18760, 32;
	add.s64 	%rd18769, %rd18767, %rd18768;
	shr.u64 	%rd18770, %rd18765, 32;
	shl.b64 	%rd18771, %rd18765, 32;
	and.b64  	%rd18772, %rd18758, 4294967295;
	or.b64  	%rd18773, %rd18771, %rd18772;
	add.s64 	%rd18774, %rd18750, %rd18773;
	setp.lt.u64 	%p2468, %rd18774, %rd18750;
	selp.u64 	%rd18775, 1, 0, %p2468;
	add.s64 	%rd18776, %rd18769, %rd18755;
	add.s64 	%rd18777, %rd18776, %rd18770;
	add.s64 	%rd18778, %rd18777, %rd18775;
	mul.lo.s64 	%rd18779, %rd11, %rd18588;
	mul.lo.s64 	%rd18780, %rd12, %rd18779;
	mul.hi.u64 	%rd18781, %rd12, %rd18779;
	add.cc.s64 	%rd18782, %rd18780, %rd18588;
	addc.cc.s64 	%rd18783, %rd18781, 0;
	mul.lo.s64 	%rd18784, %rd13, %rd18779;
	mul.hi.u64 	%rd18785, %rd13, %rd18779;
	mov.b64 	%rd18786, 0;
	add.cc.s64 	%rd18787, %rd18783, %rd18659;
	addc.cc.s64 	%rd18788, %rd18786, 0;
	add.cc.s64 	%rd18789, %rd18787, %rd18784;
	addc.cc.s64 	%rd18790, %rd18788, %rd18785;
	mul.lo.s64 	%rd18791, %rd14, %rd18779;
	mul.hi.u64 	%rd18792, %rd14, %rd18779;
	add.cc.s64 	%rd18793, %rd18790, %rd18728;
	addc.cc.s64 	%rd18794, %rd18786, 0;
	add.cc.s64 	%rd18795, %rd18793, %rd18791;
	addc.cc.s64 	%rd18796, %rd18794, %rd18792;
	mul.lo.s64 	%rd18797, %rd15, %rd18779;
	mul.hi.u64 	%rd18798, %rd15, %rd18779;
	add.cc.s64 	%rd18799, %rd18796, %rd18774;
	addc.cc.s64 	%rd18800, %rd18786, 0;
	add.cc.s64 	%rd18801, %rd18799, %rd18797;
	addc.cc.s64 	%rd18802, %rd18800, %rd18798;
	add.s64 	%rd18803, %rd18589, %rd18802;
	setp.lt.u64 	%p2469, %rd18803, %rd18589;
	selp.u64 	%rd18804, 1, 0, %p2469;
	add.s64 	%rd18805, %rd18663, %rd18804;
	setp.lt.u64 	%p2470, %rd18805, %rd18663;
	selp.u64 	%rd18806, 1, 0, %p2470;
	add.s64 	%rd18807, %rd18732, %rd18806;
	setp.lt.u64 	%p2471, %rd18807, %rd18732;
	selp.u64 	%rd18808, 1, 0, %p2471;
	add.s64 	%rd18809, %rd18778, %rd18808;
	mul.lo.s64 	%rd18810, %rd11, %rd18789;
	mul.lo.s64 	%rd18811, %rd12, %rd18810;
	mul.hi.u64 	%rd18812, %rd12, %rd18810;
	add.cc.s64 	%rd18813, %rd18811, %rd18789;
	addc.cc.s64 	%rd18814, %rd18812, 0;
	mul.lo.s64 	%rd18815, %rd13, %rd18810;
	mul.hi.u64 	%rd18816, %rd13, %rd18810;
	add.cc.s64 	%rd18817, %rd18814, %rd18795;
	addc.cc.s64 	%rd18818, %rd18786, 0;
	add.cc.s64 	%rd18819, %rd18817, %rd18815;
	addc.cc.s64 	%rd18820, %rd18818, %rd18816;
	mul.lo.s64 	%rd18821, %rd14, %rd18810;
	mul.hi.u64 	%rd18822, %rd14, %rd18810;
	add.cc.s64 	%rd18823, %rd18820, %rd18801;
	addc.cc.s64 	%rd18824, %rd18786, 0;
	add.cc.s64 	%rd18825, %rd18823, %rd18821;
	addc.cc.s64 	%rd18826, %rd18824, %rd18822;
	mul.lo.s64 	%rd18827, %rd15, %rd18810;
	mul.hi.u64 	%rd18828, %rd15, %rd18810;
	add.cc.s64 	%rd18829, %rd18826, %rd18803;
	addc.cc.s64 	%rd18830, %rd18786, 0;
	add.cc.s64 	%rd18831, %rd18829, %rd18827;
	addc.cc.s64 	%rd18832, %rd18830, %rd18828;
	add.s64 	%rd18833, %rd18805, %rd18832;
	setp.lt.u64 	%p2472, %rd18833, %rd18805;
	selp.u64 	%rd18834, 1, 0, %p2472;
	add.s64 	%rd18835, %rd18807, %rd18834;
	setp.lt.u64 	%p2473, %rd18835, %rd18807;
	selp.u64 	%rd18836, 1, 0, %p2473;
	add.s64 	%rd18837, %rd18809, %rd18836;
	mul.lo.s64 	%rd18838, %rd11, %rd18819;
	mul.lo.s64 	%rd18839, %rd12, %rd18838;
	mul.hi.u64 	%rd18840, %rd12, %rd18838;
	add.cc.s64 	%rd18841, %rd18839, %rd18819;
	addc.cc.s64 	%rd18842, %rd18840, 0;
	mul.lo.s64 	%rd18843, %rd13, %rd18838;
	mul.hi.u64 	%rd18844, %rd13, %rd18838;
	add.cc.s64 	%rd18845, %rd18842, %rd18825;
	addc.cc.s64 	%rd18846, %rd18786, 0;
	add.cc.s64 	%rd18847, %rd18845, %rd18843;
	addc.cc.s64 	%rd18848, %rd18846, %rd18844;
	mul.lo.s64 	%rd18849, %rd14, %rd18838;
	mul.hi.u64 	%rd18850, %rd14, %rd18838;
	add.cc.s64 	%rd18851, %rd18848, %rd18831;
	addc.cc.s64 	%rd18852, %rd18786, 0;
	add.cc.s64 	%rd18853, %rd18851, %rd18849;
	addc.cc.s64 	%rd18854, %rd18852, %rd18850;
	mul.lo.s64 	%rd18855, %rd15, %rd18838;
	mul.hi.u64 	%rd18856, %rd15, %rd18838;
	add.cc.s64 	%rd18857, %rd18854, %rd18833;
	addc.cc.s64 	%rd18858, %rd18786, 0;
	add.cc.s64 	%rd18859, %rd18857, %rd18855;
	addc.cc.s64 	%rd18860, %rd18858, %rd18856;
	add.s64 	%rd18861, %rd18835, %rd18860;
	setp.lt.u64 	%p2474, %rd18861, %rd18835;
	selp.u64 	%rd18862, 1, 0, %p2474;
	add.s64 	%rd18863, %rd18837, %rd18862;
	mul.lo.s64 	%rd18864, %rd11, %rd18847;
	mul.lo.s64 	%rd18865, %rd12, %rd18864;
	mul.hi.u64 	%rd18866, %rd12, %rd18864;
	add.cc.s64 	%rd18867, %rd18865, %rd18847;
	addc.cc.s64 	%rd18868, %rd18866, 0;
	mul.lo.s64 	%rd18869, %rd13, %rd18864;
	mul.hi.u64 	%rd18870, %rd13, %rd18864;
	add.cc.s64 	%rd18871, %rd18868, %rd18853;
	addc.cc.s64 	%rd18872, %rd18786, 0;
	add.cc.s64 	%rd748, %rd18871, %rd18869;
	addc.cc.s64 	%rd18873, %rd18872, %rd18870;
	mul.lo.s64 	%rd18874, %rd14, %rd18864;
	mul.hi.u64 	%rd18875, %rd14, %rd18864;
	add.cc.s64 	%rd18876, %rd18873, %rd18859;
	addc.cc.s64 	%rd18877, %rd18786, 0;
	add.cc.s64 	%rd749, %rd18876, %rd18874;
	addc.cc.s64 	%rd18878, %rd18877, %rd18875;
	mul.lo.s64 	%rd18879, %rd15, %rd18864;
	mul.hi.u64 	%rd18880, %rd15, %rd18864;
	add.cc.s64 	%rd18881, %rd18878, %rd18861;
	addc.cc.s64 	%rd18882, %rd18786, 0;
	add.cc.s64 	%rd750, %rd18881, %rd18879;
	addc.cc.s64 	%rd18883, %rd18882, %rd18880;
	add.s64 	%rd23111, %rd18863, %rd18883;
	setp.gt.u64 	%p2475, %rd23111, %rd15;
	@%p2475 bra 	$L__BB1_325;
	setp.lt.u64 	%p2476, %rd23111, %rd15;
	mov.u32 	%r1090, %r533;
	mov.u64 	%rd23112, %rd750;
	mov.u64 	%rd23113, %rd749;
	mov.u64 	%rd23114, %rd748;
	@%p2476 bra 	$L__BB1_326;
	setp.lt.u64 	%p2477, %rd14, %rd750;
	@%p2477 bra 	$L__BB1_325;
	setp.gt.u64 	%p2478, %rd14, %rd750;
	mov.u32 	%r1090, %r533;
	mov.u64 	%rd23112, %rd750;
	mov.u64 	%rd23113, %rd749;
	mov.u64 	%rd23114, %rd748;
	@%p2478 bra 	$L__BB1_326;
	setp.lt.u64 	%p2479, %rd13, %rd749;
	@%p2479 bra 	$L__BB1_325;
	setp.gt.u64 	%p2480, %rd13, %rd749;
	setp.gt.u64 	%p2481, %rd12, %rd748;
	or.pred  	%p2482, %p2480, %p2481;
	mov.u32 	%r1090, %r533;
	mov.u64 	%rd23112, %rd750;
	mov.u64 	%rd23113, %rd749;
	mov.u64 	%rd23114, %rd748;
	@%p2482 bra 	$L__BB1_326;
$L__BB1_325:
	sub.s64 	%rd23114, %rd748, %rd12;
	setp.lt.u64 	%p2483, %rd748, %rd12;
	selp.u64 	%rd18884, 1, 0, %p2483;
	add.s64 	%rd18885, %rd13, %rd18884;
	sub.s64 	%rd23113, %rd749, %rd18885;
	setp.lt.u64 	%p2484, %rd749, %rd18885;
	selp.u64 	%rd18886, 1, 0, %p2484;
	add.s64 	%rd18887, %rd14, %rd18886;
	sub.s64 	%rd23112, %rd750, %rd18887;
	setp.lt.u64 	%p2485, %rd750, %rd18887;
	selp.u64 	%rd18888, 1, 0, %p2485;
	add.s64 	%rd18889, %rd15, %rd18888;
	sub.s64 	%rd23111, %rd23111, %rd18889;
	mov.u32 	%r1090, %r533;
$L__BB1_326:
	setp.ne.s32 	%p2486, %r1091, 0;
	mov.b64 	%rd23379, 0;
	mov.b32 	%r1091, 1;
	mov.u64 	%rd23380, %rd23379;
	mov.u64 	%rd23381, %rd23379;
	mov.u64 	%rd23382, %rd23379;
	mov.u64 	%rd23383, %rd43;
	mov.u64 	%rd23384, %rd42;
	mov.u64 	%rd23385, %rd41;
	mov.u64 	%rd23386, %rd40;
	mov.u64 	%rd23387, %rd43;
	mov.u64 	%rd23388, %rd42;
	mov.u64 	%rd23389, %rd41;
	mov.u64 	%rd23390, %rd40;
	@%p2486 bra 	$L__BB1_867;
	or.b64  	%rd18892, %rd76, %rd75;
	or.b64  	%rd18893, %rd18892, %rd74;
	or.b64  	%rd18894, %rd18893, %rd73;
	setp.eq.s64 	%p2487, %rd18894, 0;
	mov.u64 	%rd23383, %rd43;
	mov.u64 	%rd23384, %rd42;
	mov.u64 	%rd23385, %rd41;
	mov.u64 	%rd23386, %rd40;
	mov.u64 	%rd23387, %rd43;
	mov.u64 	%rd23388, %rd42;
	mov.u64 	%rd23389, %rd41;
	mov.u64 	%rd23390, %rd40;
	@%p2487 bra 	$L__BB1_867;
	or.b64  	%rd18896, %rd80, %rd79;
	or.b64  	%rd18897, %rd18896, %rd78;
	or.b64  	%rd18898, %rd18897, %rd77;
	setp.eq.s64 	%p2488, %rd18898, 0;
	mov.u64 	%rd23380, %rd23379;
	mov.u64 	%rd23381, %rd23379;
	mov.u64 	%rd23382, %rd23379;
	mov.u64 	%rd23383, %rd43;
	mov.u64 	%rd23384, %rd42;
	mov.u64 	%rd23385, %rd41;
	mov.u64 	%rd23386, %rd40;
	mov.u64 	%rd23387, %rd43;
	mov.u64 	%rd23388, %rd42;
	mov.u64 	%rd23389, %rd41;
	mov.u64 	%rd23390, %rd40;
	@%p2488 bra 	$L__BB1_867;
	and.b64  	%rd18899, %rd80, 4294967295;
	shr.u64 	%rd18900, %rd80, 32;
	mul.lo.s64 	%rd18901, %rd18899, %rd18899;
	mul.lo.s64 	%rd18902, %rd18900, %rd18899;
	shr.u64 	%rd18903, %rd18901, 32;
	shl.b64 	%rd18904, %rd18902, 1;
	and.b64  	%rd18905, %rd18904, 8589934590;
	add.s64 	%rd18906, %rd18903, %rd18905;
	shr.u64 	%rd18907, %rd18902, 31;
	and.b64  	%rd18908, %rd18907, 8589934590;
	mad.lo.s64 	%rd18909, %rd18900, %rd18900, %rd18908;
	shr.u64 	%rd18910, %rd18906, 32;
	shl.b64 	%rd18911, %rd18906, 32;
	and.b64  	%rd18912, %rd18901, 4294967293;
	or.b64  	%rd18913, %rd18911, %rd18912;
	add.s64 	%rd18914, %rd18909, %rd18910;
	shr.u64 	%rd18915, %rd79, 32;
	and.b64  	%rd18916, %rd79, 4294967295;
	mul.lo.s64 	%rd18917, %rd18916, %rd18899;
	mul.lo.s64 	%rd18918, %rd18915, %rd18899;
	mul.lo.s64 	%rd18919, %rd18916, %rd18900;
	shr.u64 	%rd18920, %rd18917, 32;
	and.b64  	%rd18921, %rd18918, 4294967295;
	add.s64 	%rd18922, %rd18920, %rd18921;
	and.b64  	%rd18923, %rd18919, 4294967295;
	add.s64 	%rd18924, %rd18922, %rd18923;
	shr.u64 	%rd18925, %rd18918, 32;
	mad.lo.s64 	%rd18926, %rd18915, %rd18900, %rd18925;
	shr.u64 	%rd18927, %rd18919, 32;
	add.s64 	%rd18928, %rd18926, %rd18927;
	shr.u64 	%rd18929, %rd18924, 32;
	shl.b64 	%rd18930, %rd18924, 32;
	and.b64  	%rd18931, %rd18917, 4294967295;
	or.b64  	%rd18932, %rd18930, %rd18931;
	add.s64 	%rd18933, %rd18928, %rd18929;
	shr.u64 	%rd18934, %rd78, 32;
	and.b64  	%rd18935, %rd78, 4294967295;
	mul.lo.s64 	%rd18936, %rd18935, %rd18899;
	mul.lo.s64 	%rd18937, %rd18934, %rd18899;
	mul.lo.s64 	%rd18938, %rd18935, %rd18900;
	shr.u64 	%rd18939, %rd18936, 32;
	and.b64  	%rd18940, %rd18937, 4294967295;
	add.s64 	%rd18941, %rd18939, %rd18940;
	and.b64  	%rd18942, %rd18938, 4294967295;
	add.s64 	%rd18943, %rd18941, %rd18942;
	shr.u64 	%rd18944, %rd18937, 32;
	mad.lo.s64 	%rd18945, %rd18934, %rd18900, %rd18944;
	shr.u64 	%rd18946, %rd18938, 32;
	add.s64 	%rd18947, %rd18945, %rd18946;
	shr.u64 	%rd18948, %rd18943, 32;
	shl.b64 	%rd18949, %rd18943, 32;
	and.b64  	%rd18950, %rd18936, 4294967295;
	or.b64  	%rd18951, %rd18949, %rd18950;
	add.s64 	%rd18952, %rd18947, %rd18948;
	shr.u64 	%rd18953, %rd77, 32;
	and.b64  	%rd18954, %rd77, 4294967295;
	mul.lo.s64 	%rd18955, %rd18954, %rd18899;
	mul.lo.s64 	%rd18956, %rd18953, %rd18899;
	mul.lo.s64 	%rd18957, %rd18954, %rd18900;
	shr.u64 	%rd18958, %rd18955, 32;
	and.b64  	%rd18959, %rd18956, 4294967295;
	add.s64 	%rd18960, %rd18958, %rd18959;
	and.b64  	%rd18961, %rd18957, 4294967295;
	add.s64 	%rd18962, %rd18960, %rd18961;
	shr.u64 	%rd18963, %rd18956, 32;
	mad.lo.s64 	%rd18964, %rd18953, %rd18900, %rd18963;
	shr.u64 	%rd18965, %rd18957, 32;
	add.s64 	%rd18966, %rd18964, %rd18965;
	shr.u64 	%rd18967, %rd18962, 32;
	shl.b64 	%rd18968, %rd18962, 32;
	and.b64  	%rd18969, %rd18955, 4294967295;
	or.b64  	%rd18970, %rd18968, %rd18969;
	add.s64 	%rd18971, %rd18966, %rd18967;
	shl.b64 	%rd18972, %rd18932, 1;
	shr.u64 	%rd18973, %rd18930, 63;
	add.s64 	%rd18974, %rd18933, %rd18933;
	add.s64 	%rd18975, %rd18974, %rd18973;
	mul.lo.s64 	%rd18976, %rd18916, %rd18916;
	mul.lo.s64 	%rd18977, %rd18915, %rd18916;
	shr.u64 	%rd18978, %rd18976, 32;
	shl.b64 	%rd18979, %rd18977, 1;
	and.b64  	%rd18980, %rd18979, 8589934590;
	add.s64 	%rd18981, %rd18978, %rd18980;
	shr.u64 	%rd18982, %rd18977, 31;
	and.b64  	%rd18983, %rd18982, 8589934590;
	mad.lo.s64 	%rd18984, %rd18915, %rd18915, %rd18983;
	shr.u64 	%rd18985, %rd18981, 32;
	shl.b64 	%rd18986, %rd18981, 32;
	and.b64  	%rd18987, %rd18976, 4294967293;
	or.b64  	%rd18988, %rd18986, %rd18987;
	add.s64 	%rd18989, %rd18951, %rd18973;
	add.s64 	%rd18990, %rd18989, %rd18988;
	max.u64 	%rd18991, %rd18951, %rd18989;
	setp.gt.u64 	%p2489, %rd18991, %rd18990;
	selp.u64 	%rd18992, 1, 0, %p2489;
	add.s64 	%rd18993, %rd18984, %rd18952;
	add.s64 	%rd18994, %rd18993, %rd18985;
	add.s64 	%rd18995, %rd18994, %rd18992;
	mul.lo.s64 	%rd18996, %rd18935, %rd18916;
	mul.lo.s64 	%rd18997, %rd18934, %rd18916;
	mul.lo.s64 	%rd18998, %rd18935, %rd18915;
	shr.u64 	%rd18999, %rd18996, 32;
	and.b64  	%rd19000, %rd18997, 4294967295;
	add.s64 	%rd19001, %rd18999, %rd19000;
	and.b64  	%rd19002, %rd18998, 4294967295;
	add.s64 	%rd19003, %rd19001, %rd19002;
	shr.u64 	%rd19004, %rd18997, 32;
	mad.lo.s64 	%rd19005, %rd18934, %rd18915, %rd19004;
	shr.u64 	%rd19006, %rd18998, 32;
	add.s64 	%rd19007, %rd19005, %rd19006;
	shr.u64 	%rd19008, %rd19003, 32;
	shl.b64 	%rd19009, %rd19003, 32;
	and.b64  	%rd19010, %rd18996, 4294967295;
	or.b64  	%rd19011, %rd19009, %rd19010;
	add.s64 	%rd19012, %rd18970, %rd18992;
	add.s64 	%rd19013, %rd19012, %rd19011;
	max.u64 	%rd19014, %rd18970, %rd19012;
	setp.gt.u64 	%p2490, %rd19014, %rd19013;
	selp.u64 	%rd19015, 1, 0, %p2490;
	add.s64 	%rd19016, %rd19007, %rd18971;
	add.s64 	%rd19017, %rd19016, %rd19008;
	add.s64 	%rd19018, %rd19017, %rd19015;
	add.s64 	%rd19019, %rd18990, %rd18951;
	setp.lt.u64 	%p2491, %rd19019, %rd18990;
	selp.u64 	%rd19020, 1, 0, %p2491;
	add.s64 	%rd19021, %rd18952, %rd18995;
	add.s64 	%rd19022, %rd19021, %rd19020;
	add.s64 	%rd19023, %rd19013, %rd19020;
	add.s64 	%rd19024, %rd19023, %rd19011;
	max.u64 	%rd19025, %rd19013, %rd19023;
	setp.gt.u64 	%p2492, %rd19025, %rd19024;
	selp.u64 	%rd19026, 1, 0, %p2492;
	add.s64 	%rd19027, %rd19007, %rd19018;
	add.s64 	%rd19028, %rd19027, %rd19008;
	add.s64 	%rd19029, %rd19028, %rd19026;
	add.s64 	%rd19030, %rd19024, %rd18970;
	setp.lt.u64 	%p2493, %rd19030, %rd19024;
	selp.u64 	%rd19031, 1, 0, %p2493;
	add.s64 	%rd19032, %rd18971, %rd19029;
	add.s64 	%rd19033, %rd19032, %rd19031;
	mul.lo.s64 	%rd19034, %rd11, %rd18913;
	mul.lo.s64 	%rd19035, %rd12, %rd19034;
	mul.hi.u64 	%rd19036, %rd12, %rd19034;
	add.cc.s64 	%rd19037, %rd19035, %rd18913;
	addc.cc.s64 	%rd19038, %rd19036, 0;
	mul.lo.s64 	%rd19039, %rd13, %rd19034;
	mul.hi.u64 	%rd19040, %rd13, %rd19034;
	mov.b64 	%rd19041, 0;
	add.cc.s64 	%rd19042, %rd19038, %rd18972;
	addc.cc.s64 	%rd19043, %rd19041, 0;
	add.cc.s64 	%rd19044, %rd19042, %rd19039;
	addc.cc.s64 	%rd19045, %rd19043, %rd19040;
	mul.lo.s64 	%rd19046, %rd14, %rd19034;
	mul.hi.u64 	%rd19047, %rd14, %rd19034;
	add.cc.s64 	%rd19048, %rd19045, %rd19019;
	addc.cc.s64 	%rd19049, %rd19041, 0;
	add.cc.s64 	%rd19050, %rd19048, %rd19046;
	addc.cc.s64 	%rd19051, %rd19049, %rd19047;
	mul.lo.s64 	%rd19052, %rd15, %rd19034;
	mul.hi.u64 	%rd19053, %rd15, %rd19034;
	add.cc.s64 	%rd19054, %rd19051, %rd19030;
	addc.cc.s64 	%rd19055, %rd19041, 0;
	add.cc.s64 	%rd19056, %rd19054, %rd19052;
	addc.cc.s64 	%rd19057, %rd19055, %rd19053;
	add.s64 	%rd19058, %rd18914, %rd19057;
	setp.lt.u64 	%p2494, %rd19058, %rd18914;
	selp.u64 	%rd19059, 1, 0, %p2494;
	add.s64 	%rd19060, %rd18975, %rd19059;
	setp.lt.u64 	%p2495, %rd19060, %rd18975;
	selp.u64 	%rd19061, 1, 0, %p2495;
	add.s64 	%rd19062, %rd19022, %rd19061;
	setp.lt.u64 	%p2496, %rd19062, %rd19022;
	selp.u64 	%rd19063, 1, 0, %p2496;
	add.s64 	%rd19064, %rd19033, %rd19063;
	mul.lo.s64 	%rd19065, %rd11, %rd19044;
	mul.lo.s64 	%rd19066, %rd12, %rd19065;
	mul.hi.u64 	%rd19067, %rd12, %rd19065;
	add.cc.s64 	%rd19068, %rd19066, %rd19044;
	addc.cc.s64 	%rd19069, %rd19067, 0;
	mul.lo.s64 	%rd19070, %rd13, %rd19065;
	mul.hi.u64 	%rd19071, %rd13, %rd19065;
	add.cc.s64 	%rd19072, %rd19069, %rd19050;
	addc.cc.s64 	%rd19073, %rd19041, 0;
	add.cc.s64 	%rd19074, %rd19072, %rd19070;
	addc.cc.s64 	%rd19075, %rd19073, %rd19071;
	mul.lo.s64 	%rd19076, %rd14, %rd19065;
	mul.hi.u64 	%rd19077, %rd14, %rd19065;
	add.cc.s64 	%rd19078, %rd19075, %rd19056;
	addc.cc.s64 	%rd19079, %rd19041, 0;
	add.cc.s64 	%rd19080, %rd19078, %rd19076;
	addc.cc.s64 	%rd19081, %rd19079, %rd19077;
	mul.lo.s64 	%rd19082, %rd15, %rd19065;
	mul.hi.u64 	%rd19083, %rd15, %rd19065;
	add.cc.s64 	%rd19084, %rd19081, %rd19058;
	addc.cc.s64 	%rd19085, %rd19041, 0;
	add.cc.s64 	%rd19086, %rd19084, %rd19082;
	addc.cc.s64 	%rd19087, %rd19085, %rd19083;
	add.s64 	%rd19088, %rd19060, %rd19087;
	setp.lt.u64 	%p2497, %rd19088, %rd19060;
	selp.u64 	%rd19089, 1, 0, %p2497;
	add.s64 	%rd19090, %rd19062, %rd19089;
	setp.lt.u64 	%p2498, %rd19090, %rd19062;
	selp.u64 	%rd19091, 1, 0, %p2498;
	add.s64 	%rd19092, %rd19064, %rd19091;
	mul.lo.s64 	%rd19093, %rd11, %rd19074;
	mul.lo.s64 	%rd19094, %rd12, %rd19093;
	mul.hi.u64 	%rd19095, %rd12, %rd19093;
	add.cc.s64 	%rd19096, %rd19094, %rd19074;
	addc.cc.s64 	%rd19097, %rd19095, 0;
	mul.lo.s64 	%rd19098, %rd13, %rd19093;
	mul.hi.u64 	%rd19099, %rd13, %rd19093;
	add.cc.s64 	%rd19100, %rd19097, %rd19080;
	addc.cc.s64 	%rd19101, %rd19041, 0;
	add.cc.s64 	%rd19102, %rd19100, %rd19098;
	addc.cc.s64 	%rd19103, %rd19101, %rd19099;
	mul.lo.s64 	%rd19104, %rd14, %rd19093;
	mul.hi.u64 	%rd19105, %rd14, %rd19093;
	add.cc.s64 	%rd19106, %rd19103, %rd19086;
	addc.cc.s64 	%rd19107, %rd19041, 0;
	add.cc.s64 	%rd19108, %rd19106, %rd19104;
	addc.cc.s64 	%rd19109, %rd19107, %rd19105;
	mul.lo.s64 	%rd19110, %rd15, %rd19093;
	mul.hi.u64 	%rd19111, %rd15, %rd19093;
	add.cc.s64 	%rd19112, %rd19109, %rd19088;
	addc.cc.s64 	%rd19113, %rd19041, 0;
	add.cc.s64 	%rd19114, %rd19112, %rd19110;
	addc.cc.s64 	%rd19115, %rd19113, %rd19111;
	add.s64 	%rd19116, %rd19090, %rd19115;
	setp.lt.u64 	%p2499, %rd19116, %rd19090;
	selp.u64 	%rd19117, 1, 0, %p2499;
	add.s64 	%rd19118, %rd19092, %rd19117;
	mul.lo.s64 	%rd19119, %rd11, %rd19102;
	mul.lo.s64 	%rd19120, %rd12, %rd19119;
	mul.hi.u64 	%rd19121, %rd12, %rd19119;
	add.cc.s64 	%rd19122, %rd19120, %rd19102;
	addc.cc.s64 	%rd19123, %rd19121, 0;
	mul.lo.s64 	%rd19124, %rd13, %rd19119;
	mul.hi.u64 	%rd19125, %rd13, %rd19119;
	add.cc.s64 	%rd19126, %rd19123, %rd19108;
	addc.cc.s64 	%rd19127, %rd19041, 0;
	add.cc.s64 	%rd791, %rd19126, %rd19124;
	addc.cc.s64 	%rd19128, %rd19127, %rd19125;
	mul.lo.s64 	%rd19129, %rd14, %rd19119;
	mul.hi.u64 	%rd19130, %rd14, %rd19119;
	add.cc.s64 	%rd19131, %rd19128, %rd19114;
	addc.cc.s64 	%rd19132, %rd19041, 0;
	add.cc.s64 	%rd792, %rd19131, %rd19129;
	addc.cc.s64 	%rd19133, %rd19132, %rd19130;
	mul.lo.s64 	%rd19134, %rd15, %rd19119;
	mul.hi.u64 	%rd19135, %rd15, %rd19119;
	add.cc.s64 	%rd19136, %rd19133, %rd19116;
	addc.cc.s64 	%rd19137, %rd19041, 0;
	add.cc.s64 	%rd793, %rd19136, %rd19134;
	addc.cc.s64 	%rd19138, %rd19137, %rd19135;
	add.s64 	%rd23126, %rd19118, %rd19138;
	setp.gt.u64 	%p2500, %rd23126, %rd15;
	@%p2500 bra 	$L__BB1_335;
	setp.lt.u64 	%p2501, %rd23126, %rd15;
	mov.u64 	%rd23123, %rd791;
	mov.u64 	%rd23124, %rd792;
	mov.u64 	%rd23125, %rd793;
	@%p2501 bra 	$L__BB1_336;
	setp.lt.u64 	%p2502, %rd14, %rd793;
	@%p2502 bra 	$L__BB1_335;
	setp.gt.u64 	%p2503, %rd14, %rd793;
	mov.u64 	%rd23123, %rd791;
	mov.u64 	%rd23124, %rd792;
	mov.u64 	%rd23125, %rd793;
	@%p2503 bra 	$L__BB1_336;
	setp.lt.u64 	%p2504, %rd13, %rd792;
	@%p2504 bra 	$L__BB1_335;
	setp.gt.u64 	%p2505, %rd13, %rd792;
	setp.gt.u64 	%p2506, %rd12, %rd791;
	or.pred  	%p2507, %p2505, %p2506;
	mov.u64 	%rd23123, %rd791;
	mov.u64 	%rd23124, %rd792;
	mov.u64 	%rd23125, %rd793;
	@%p2507 bra 	$L__BB1_336;
$L__BB1_335:
	sub.s64 	%rd23123, %rd791, %rd12;
	setp.lt.u64 	%p2508, %rd791, %rd12;
	selp.u64 	%rd19139, 1, 0, %p2508;
	add.s64 	%rd19140, %rd13, %rd19139;
	sub.s64 	%rd23124, %rd792, %rd19140;
	setp.lt.u64 	%p2509, %rd792, %rd19140;
	selp.u64 	%rd19141, 1, 0, %p2509;
	add.s64 	%rd19142, %rd14, %rd19141;
	sub.s64 	%rd23125, %rd793, %rd19142;
	setp.lt.u64 	%p2510, %rd793, %rd19142;
	selp.u64 	%rd19143, 1, 0, %p2510;
	add.s64 	%rd19144, %rd15, %rd19143;
	sub.s64 	%rd23126, %rd23126, %rd19144;
$L__BB1_336:
	and.b64  	%rd803, %rd84, 4294967295;
	shr.u64 	%rd804, %rd84, 32;
	shr.u64 	%rd805, %rd23123, 32;
	and.b64  	%rd806, %rd23123, 4294967295;
	mul.lo.s64 	%rd19145, %rd806, %rd803;
	mul.lo.s64 	%rd19146, %rd805, %rd803;
	mul.lo.s64 	%rd19147, %rd806, %rd804;
	shr.u64 	%rd19148, %rd19145, 32;
	and.b64  	%rd19149, %rd19146, 4294967295;
	add.s64 	%rd19150, %rd19148, %rd19149;
	and.b64  	%rd19151, %rd19147, 4294967295;
	add.s64 	%rd19152, %rd19150, %rd19151;
	shr.u64 	%rd19153, %rd19146, 32;
	mad.lo.s64 	%rd19154, %rd805, %rd804, %rd19153;
	shr.u64 	%rd19155, %rd19147, 32;
	add.s64 	%rd19156, %rd19154, %rd19155;
	shr.u64 	%rd19157, %rd19152, 32;
	shl.b64 	%rd19158, %rd19152, 32;
	and.b64  	%rd19159, %rd19145, 4294967295;
	or.b64  	%rd19160, %rd19158, %rd19159;
	add.s64 	%rd19161, %rd19156, %rd19157;
	shr.u64 	%rd807, %rd23124, 32;
	and.b64  	%rd808, %rd23124, 4294967295;
	mul.lo.s64 	%rd19162, %rd808, %rd803;
	mul.lo.s64 	%rd19163, %rd807, %rd803;
	mul.lo.s64 	%rd19164, %rd808, %rd804;
	shr.u64 	%rd19165, %rd19162, 32;
	and.b64  	%rd19166, %rd19163, 4294967295;
	add.s64 	%rd19167, %rd19165, %rd19166;
	and.b64  	%rd19168, %rd19164, 4294967295;
	add.s64 	%rd19169, %rd19167, %rd19168;
	shr.u64 	%rd19170, %rd19163, 32;
	mad.lo.s64 	%rd19171, %rd807, %rd804, %rd19170;
	shr.u64 	%rd19172, %rd19164, 32;
	add.s64 	%rd19173, %rd19171, %rd19172;
	shr.u64 	%rd19174, %rd19169, 32;
	shl.b64 	%rd19175, %rd19169, 32;
	and.b64  	%rd19176, %rd19162, 4294967295;
	or.b64  	%rd19177, %rd19175, %rd19176;
	add.s64 	%rd19178, %rd19173, %rd19174;
	shr.u64 	%rd809, %rd23125, 32;
	and.b64  	%rd810, %rd23125, 4294967295;
	mul.lo.s64 	%rd19179, %rd810, %rd803;
	mul.lo.s64 	%rd19180, %rd809, %rd803;
	mul.lo.s64 	%rd19181, %rd810, %rd804;
	shr.u64 	%rd19182, %rd19179, 32;
	and.b64  	%rd19183, %rd19180, 4294967295;
	add.s64 	%rd19184, %rd19182, %rd19183;
	and.b64  	%rd19185, %rd19181, 4294967295;
	add.s64 	%rd19186, %rd19184, %rd19185;
	shr.u64 	%rd19187, %rd19180, 32;
	mad.lo.s64 	%rd19188, %rd809, %rd804, %rd19187;
	shr.u64 	%rd19189, %rd19181, 32;
	add.s64 	%rd19190, %rd19188, %rd19189;
	shr.u64 	%rd19191, %rd19186, 32;
	shl.b64 	%rd19192, %rd19186, 32;
	and.b64  	%rd19193, %rd19179, 4294967295;
	or.b64  	%rd19194, %rd19192, %rd19193;
	add.s64 	%rd19195, %rd19190, %rd19191;
	shr.u64 	%rd811, %rd23126, 32;
	and.b64  	%rd812, %rd23126, 4294967295;
	mul.lo.s64 	%rd19196, %rd812, %rd803;
	mul.lo.s64 	%rd19197, %rd811, %rd803;
	mul.lo.s64 	%rd19198, %rd812, %rd804;
	shr.u64 	%rd19199, %rd19196, 32;
	and.b64  	%rd19200, %rd19197, 4294967295;
	add.s64 	%rd19201, %rd19199, %rd19200;
	and.b64  	%rd19202, %rd19198, 4294967295;
	add.s64 	%rd19203, %rd19201, %rd19202;
	shr.u64 	%rd19204, %rd19197, 32;
	mad.lo.s64 	%rd19205, %rd811, %rd804, %rd19204;
	shr.u64 	%rd19206, %rd19198, 32;
	add.s64 	%rd19207, %rd19205, %rd19206;
	shr.u64 	%rd19208, %rd19203, 32;
	shl.b64 	%rd19209, %rd19203, 32;
	and.b64  	%rd19210, %rd19196, 4294967295;
	or.b64  	%rd19211, %rd19209, %rd19210;
	add.s64 	%rd19212, %rd19207, %rd19208;
	and.b64  	%rd813, %rd83, 4294967295;
	shr.u64 	%rd814, %rd83, 32;
	mul.lo.s64 	%rd19213, %rd806, %rd813;
	mul.lo.s64 	%rd19214, %rd805, %rd813;
	mul.lo.s64 	%rd19215, %rd806, %rd814;
	shr.u64 	%rd19216, %rd19213, 32;
	and.b64  	%rd19217, %rd19214, 4294967295;
	add.s64 	%rd19218, %rd19216, %rd19217;
	and.b64  	%rd19219, %rd19215, 4294967295;
	add.s64 	%rd19220, %rd19218, %rd19219;
	shr.u64 	%rd19221, %rd19214, 32;
	mad.lo.s64 	%rd19222, %rd805, %rd814, %rd19221;
	shr.u64 	%rd19223, %rd19215, 32;
	add.s64 	%rd19224, %rd19222, %rd19223;
	shr.u64 	%rd19225, %rd19220, 32;
	shl.b64 	%rd19226, %rd19220, 32;
	and.b64  	%rd19227, %rd19213, 4294967295;
	or.b64  	%rd19228, %rd19226, %rd19227;
	add.s64 	%rd19229, %rd19177, %rd19228;
	setp.lt.u64 	%p2511, %rd19229, %rd19177;
	selp.u64 	%rd19230, 1, 0, %p2511;
	add.s64 	%rd19231, %rd19224, %rd19178;
	add.s64 	%rd19232, %rd19231, %rd19225;
	add.s64 	%rd19233, %rd19232, %rd19230;
	mul.lo.s64 	%rd19234, %rd808, %rd813;
	mul.lo.s64 	%rd19235, %rd807, %rd813;
	mul.lo.s64 	%rd19236, %rd808, %rd814;
	shr.u64 	%rd19237, %rd19234, 32;
	and.b64  	%rd19238, %rd19235, 4294967295;
	add.s64 	%rd19239, %rd19237, %rd19238;
	and.b64  	%rd19240, %rd19236, 4294967295;
	add.s64 	%rd19241, %rd19239, %rd19240;
	shr.u64 	%rd19242, %rd19235, 32;
	mad.lo.s64 	%rd19243, %rd807, %rd814, %rd19242;
	shr.u64 	%rd19244, %rd19236, 32;
	add.s64 	%rd19245, %rd19243, %rd19244;
	shr.u64 	%rd19246, %rd19241, 32;
	shl.b64 	%rd19247, %rd19241, 32;
	and.b64  	%rd19248, %rd19234, 4294967295;
	or.b64  	%rd19249, %rd19247, %rd19248;
	add.s64 	%rd19250, %rd19194, %rd19230;
	add.s64 	%rd19251, %rd19250, %rd19249;
	max.u64 	%rd19252, %rd19194, %rd19250;
	setp.gt.u64 	%p2512, %rd19252, %rd19251;
	selp.u64 	%rd19253, 1, 0, %p2512;
	add.s64 	%rd19254, %rd19245, %rd19195;
	add.s64 	%rd19255, %rd19254, %rd19246;
	add.s64 	%rd19256, %rd19255, %rd19253;
	mul.lo.s64 	%rd19257, %rd810, %rd813;
	mul.lo.s64 	%rd19258, %rd809, %rd813;
	mul.lo.s64 	%rd19259, %rd810, %rd814;
	shr.u64 	%rd19260, %rd19257, 32;
	and.b64  	%rd19261, %rd19258, 4294967295;
	add.s64 	%rd19262, %rd19260, %rd19261;
	and.b64  	%rd19263, %rd19259, 4294967295;
	add.s64 	%rd19264, %rd19262, %rd19263;
	shr.u64 	%rd19265, %rd19258, 32;
	mad.lo.s64 	%rd19266, %rd809, %rd814, %rd19265;
	shr.u64 	%rd19267, %rd19259, 32;
	add.s64 	%rd19268, %rd19266, %rd19267;
	shr.u64 	%rd19269, %rd19264, 32;
	shl.b64 	%rd19270, %rd19264, 32;
	and.b64  	%rd19271, %rd19257, 4294967295;
	or.b64  	%rd19272, %rd19270, %rd19271;
	add.s64 	%rd19273, %rd19211, %rd19253;
	add.s64 	%rd19274, %rd19273, %rd19272;
	max.u64 	%rd19275, %rd19211, %rd19273;
	setp.gt.u64 	%p2513, %rd19275, %rd19274;
	selp.u64 	%rd19276, 1, 0, %p2513;
	add.s64 	%rd19277, %rd19268, %rd19212;
	add.s64 	%rd19278, %rd19277, %rd19269;
	add.s64 	%rd19279, %rd19278, %rd19276;
	and.b64  	%rd815, %rd82, 4294967295;
	shr.u64 	%rd816, %rd82, 32;
	mul.lo.s64 	%rd19280, %rd806, %rd815;
	mul.lo.s64 	%rd19281, %rd805, %rd815;
	mul.lo.s64 	%rd19282, %rd806, %rd816;
	shr.u64 	%rd19283, %rd19280, 32;
	and.b64  	%rd19284, %rd19281, 4294967295;
	add.s64 	%rd19285, %rd19283, %rd19284;
	and.b64  	%rd19286, %rd19282, 4294967295;
	add.s64 	%rd19287, %rd19285, %rd19286;
	shr.u64 	%rd19288, %rd19281, 32;
	mad.lo.s64 	%rd19289, %rd805, %rd816, %rd19288;
	shr.u64 	%rd19290, %rd19282, 32;
	add.s64 	%rd19291, %rd19289, %rd19290;
	shr.u64 	%rd19292, %rd19287, 32;
	shl.b64 	%rd19293, %rd19287, 32;
	and.b64  	%rd19294, %rd19280, 4294967295;
	or.b64  	%rd19295, %rd19293, %rd19294;
	add.s64 	%rd19296, %rd19251, %rd19295;
	setp.lt.u64 	%p2514, %rd19296, %rd19251;
	selp.u64 	%rd19297, 1, 0, %p2514;
	add.s64 	%rd19298, %rd19291, %rd19256;
	add.s64 	%rd19299, %rd19298, %rd19292;
	add.s64 	%rd19300, %rd19299, %rd19297;
	mul.lo.s64 	%rd19301, %rd808, %rd815;
	mul.lo.s64 	%rd19302, %rd807, %rd815;
	mul.lo.s64 	%rd19303, %rd808, %rd816;
	shr.u64 	%rd19304, %rd19301, 32;
	and.b64  	%rd19305, %rd19302, 4294967295;
	add.s64 	%rd19306, %rd19304, %rd19305;
	and.b64  	%rd19307, %rd19303, 4294967295;
	add.s64 	%rd19308, %rd19306, %rd19307;
	shr.u64 	%rd19309, %rd19302, 32;
	mad.lo.s64 	%rd19310, %rd807, %rd816, %rd19309;
	shr.u64 	%rd19311, %rd19303, 32;
	add.s64 	%rd19312, %rd19310, %rd19311;
	shr.u64 	%rd19313, %rd19308, 32;
	shl.b64 	%rd19314, %rd19308, 32;
	and.b64  	%rd19315, %rd19301, 4294967295;
	or.b64  	%rd19316, %rd19314, %rd19315;
	add.s64 	%rd19317, %rd19274, %rd19297;
	add.s64 	%rd19318, %rd19317, %rd19316;
	max.u64 	%rd19319, %rd19274, %rd19317;
	setp.gt.u64 	%p2515, %rd19319, %rd19318;
	selp.u64 	%rd19320, 1, 0, %p2515;
	add.s64 	%rd19321, %rd19312, %rd19279;
	add.s64 	%rd19322, %rd19321, %rd19313;
	add.s64 	%rd19323, %rd19322, %rd19320;
	and.b64  	%rd817, %rd81, 4294967295;
	shr.u64 	%rd818, %rd81, 32;
	mul.lo.s64 	%rd19324, %rd806, %rd817;
	mul.lo.s64 	%rd19325, %rd805, %rd817;
	mul.lo.s64 	%rd19326, %rd806, %rd818;
	shr.u64 	%rd19327, %rd19324, 32;
	and.b64  	%rd19328, %rd19325, 4294967295;
	add.s64 	%rd19329, %rd19327, %rd19328;
	and.b64  	%rd19330, %rd19326, 4294967295;
	add.s64 	%rd19331, %rd19329, %rd19330;
	shr.u64 	%rd19332, %rd19325, 32;
	mad.lo.s64 	%rd19333, %rd805, %rd818, %rd19332;
	shr.u64 	%rd19334, %rd19326, 32;
	add.s64 	%rd19335, %rd19333, %rd19334;
	shr.u64 	%rd19336, %rd19331, 32;
	shl.b64 	%rd19337, %rd19331, 32;
	and.b64  	%rd19338, %rd19324, 4294967295;
	or.b64  	%rd19339, %rd19337, %rd19338;
	add.s64 	%rd19340, %rd19318, %rd19339;
	setp.lt.u64 	%p2516, %rd19340, %rd19318;
	selp.u64 	%rd19341, 1, 0, %p2516;
	add.s64 	%rd19342, %rd19335, %rd19323;
	add.s64 	%rd19343, %rd19342, %rd19336;
	add.s64 	%rd19344, %rd19343, %rd19341;
	mul.lo.s64 	%rd19345, %rd11, %rd19160;
	mul.lo.s64 	%rd19346, %rd12, %rd19345;
	mul.hi.u64 	%rd19347, %rd12, %rd19345;
	add.cc.s64 	%rd19348, %rd19346, %rd19160;
	addc.cc.s64 	%rd19349, %rd19347, 0;
	mul.lo.s64 	%rd19350, %rd13, %rd19345;
	mul.hi.u64 	%rd19351, %rd13, %rd19345;
	mov.b64 	%rd19352, 0;
	add.cc.s64 	%rd19353, %rd19349, %rd19229;
	addc.cc.s64 	%rd19354, %rd19352, 0;
	add.cc.s64 	%rd19355, %rd19353, %rd19350;
	addc.cc.s64 	%rd19356, %rd19354, %rd19351;
	mul.lo.s64 	%rd19357, %rd14, %rd19345;
	mul.hi.u64 	%rd19358, %rd14, %rd19345;
	add.cc.s64 	%rd19359, %rd19356, %rd19296;
	addc.cc.s64 	%rd19360, %rd19352, 0;
	add.cc.s64 	%rd19361, %rd19359, %rd19357;
	addc.cc.s64 	%rd19362, %rd19360, %rd19358;
	mul.lo.s64 	%rd19363, %rd15, %rd19345;
	mul.hi.u64 	%rd19364, %rd15, %rd19345;
	add.cc.s64 	%rd19365, %rd19362, %rd19340;
	addc.cc.s64 	%rd19366, %rd19352, 0;
	add.cc.s64 	%rd19367, %rd19365, %rd19363;
	addc.cc.s64 	%rd19368, %rd19366, %rd19364;
	add.s64 	%rd19369, %rd19161, %rd19368;
	setp.lt.u64 	%p2517, %rd19369, %rd19161;
	selp.u64 	%rd19370, 1, 0, %p2517;
	add.s64 	%rd19371, %rd19233, %rd19370;
	setp.lt.u64 	%p2518, %rd19371, %rd19233;
	selp.u64 	%rd19372, 1, 0, %p2518;
	add.s64 	%rd19373, %rd19300, %rd19372;
	setp.lt.u64 	%p2519, %rd19373, %rd19300;
	selp.u64 	%rd19374, 1, 0, %p2519;
	add.s64 	%rd19375, %rd19344, %rd19374;
	mul.lo.s64 	%rd19376, %rd11, %rd19355;
	mul.lo.s64 	%rd19377, %rd12, %rd19376;
	mul.hi.u64 	%rd19378, %rd12, %rd19376;
	add.cc.s64 	%rd19379, %rd19377, %rd19355;
	addc.cc.s64 	%rd19380, %rd19378, 0;
	mul.lo.s64 	%rd19381, %rd13, %rd19376;
	mul.hi.u64 	%rd19382, %rd13, %rd19376;
	add.cc.s64 	%rd19383, %rd19380, %rd19361;
	addc.cc.s64 	%rd19384, %rd19352, 0;
	add.cc.s64 	%rd19385, %rd19383, %rd19381;
	addc.cc.s64 	%rd19386, %rd19384, %rd19382;
	mul.lo.s64 	%rd19387, %rd14, %rd19376;
	mul.hi.u64 	%rd19388, %rd14, %rd19376;
	add.cc.s64 	%rd19389, %rd19386, %rd19367;
	addc.cc.s64 	%rd19390, %rd19352, 0;
	add.cc.s64 	%rd19391, %rd19389, %rd19387;
	addc.cc.s64 	%rd19392, %rd19390, %rd19388;
	mul.lo.s64 	%rd19393, %rd15, %rd19376;
	mul.hi.u64 	%rd19394, %rd15, %rd19376;
	add.cc.s64 	%rd19395, %rd19392, %rd19369;
	addc.cc.s64 	%rd19396, %rd19352, 0;
	add.cc.s64 	%rd19397, %rd19395, %rd19393;
	addc.cc.s64 	%rd19398, %rd19396, %rd19394;
	add.s64 	%rd19399, %rd19371, %rd19398;
	setp.lt.u64 	%p2520, %rd19399, %rd19371;
	selp.u64 	%rd19400, 1, 0, %p2520;
	add.s64 	%rd19401, %rd19373, %rd19400;
	setp.lt.u64 	%p2521, %rd19401, %rd19373;
	selp.u64 	%rd19402, 1, 0, %p2521;
	add.s64 	%rd19403, %rd19375, %rd19402;
	mul.lo.s64 	%rd19404, %rd11, %rd19385;
	mul.lo.s64 	%rd19405, %rd12, %rd19404;
	mul.hi.u64 	%rd19406, %rd12, %rd19404;
	add.cc.s64 	%rd19407, %rd19405, %rd19385;
	addc.cc.s64 	%rd19408, %rd19406, 0;
	mul.lo.s64 	%rd19409, %rd13, %rd19404;
	mul.hi.u64 	%rd19410, %rd13, %rd19404;
	add.cc.s64 	%rd19411, %rd19408, %rd19391;
	addc.cc.s64 	%rd19412, %rd19352, 0;
	add.cc.s64 	%rd19413, %rd19411, %rd19409;
	addc.cc.s64 	%rd19414, %rd19412, %rd19410;
	mul.lo.s64 	%rd19415, %rd14, %rd19404;
	mul.hi.u64 	%rd19416, %rd14, %rd19404;
	add.cc.s64 	%rd19417, %rd19414, %rd19397;
	addc.cc.s64 	%rd19418, %rd19352, 0;
	add.cc.s64 	%rd19419, %rd19417, %rd19415;
	addc.cc.s64 	%rd19420, %rd19418, %rd19416;
	mul.lo.s64 	%rd19421, %rd15, %rd19404;
	mul.hi.u64 	%rd19422, %rd15, %rd19404;
	add.cc.s64 	%rd19423, %rd19420, %rd19399;
	addc.cc.s64 	%rd19424, %rd19352, 0;
	add.cc.s64 	%rd19425, %rd19423, %rd19421;
	addc.cc.s64 	%rd19426, %rd19424, %rd19422;
	add.s64 	%rd19427, %rd19401, %rd19426;
	setp.lt.u64 	%p2522, %rd19427, %rd19401;
	selp.u64 	%rd19428, 1, 0, %p2522;
	add.s64 	%rd19429, %rd19403, %rd19428;
	mul.lo.s64 	%rd19430, %rd11, %rd19413;
	mul.lo.s64 	%rd19431, %rd12, %rd19430;
	mul.hi.u64 	%rd19432, %rd12, %rd19430;
	add.cc.s64 	%rd19433, %rd19431, %rd19413;
	addc.cc.s64 	%rd19434, %rd19432, 0;
	mul.lo.s64 	%rd19435, %rd13, %rd19430;
	mul.hi.u64 	%rd19436, %rd13, %rd19430;
	add.cc.s64 	%rd19437, %rd19434, %rd19419;
	addc.cc.s64 	%rd19438, %rd19352, 0;
	add.cc.s64 	%rd819, %rd19437, %rd19435;
	addc.cc.s64 	%rd19439, %rd19438, %rd19436;
	mul.lo.s64 	%rd19440, %rd14, %rd19430;
	mul.hi.u64 	%rd19441, %rd14, %rd19430;
	add.cc.s64 	%rd19442, %rd19439, %rd19425;
	addc.cc.s64 	%rd19443, %rd19352, 0;
	add.cc.s64 	%rd820, %rd19442, %rd19440;
	addc.cc.s64 	%rd19444, %rd19443, %rd19441;
	mul.lo.s64 	%rd19445, %rd15, %rd19430;
	mul.hi.u64 	%rd19446, %rd15, %rd19430;
	add.cc.s64 	%rd19447, %rd19444, %rd19427;
	addc.cc.s64 	%rd19448, %rd19352, 0;
	add.cc.s64 	%rd821, %rd19447, %rd19445;
	addc.cc.s64 	%rd19449, %rd19448, %rd19446;
	add.s64 	%rd23130, %rd19429, %rd19449;
	setp.gt.u64 	%p2523, %rd23130, %rd15;
	@%p2523 bra 	$L__BB1_342;
	setp.lt.u64 	%p2524, %rd23130, %rd15;
	mov.u64 	%rd23127, %rd819;
	mov.u64 	%rd23128, %rd820;
	mov.u64 	%rd23129, %rd821;
	@%p2524 bra 	$L__BB1_343;
	setp.lt.u64 	%p2525, %rd14, %rd821;
	@%p2525 bra 	$L__BB1_342;
	setp.gt.u64 	%p2526, %rd14, %rd821;
	mov.u64 	%rd23127, %rd819;
	mov.u64 	%rd23128, %rd820;
	mov.u64 	%rd23129, %rd821;
	@%p2526 bra 	$L__BB1_343;
	setp.lt.u64 	%p2527, %rd13, %rd820;
	@%p2527 bra 	$L__BB1_342;
	setp.gt.u64 	%p2528, %rd13, %rd820;
	setp.gt.u64 	%p2529, %rd12, %rd819;
	or.pred  	%p2530, %p2528, %p2529;
	mov.u64 	%rd23127, %rd819;
	mov.u64 	%rd23128, %rd820;
	mov.u64 	%rd23129, %rd821;
	@%p2530 bra 	$L__BB1_343;
$L__BB1_342:
	sub.s64 	%rd23127, %rd819, %rd12;
	setp.lt.u64 	%p2531, %rd819, %rd12;
	selp.u64 	%rd19450, 1, 0, %p2531;
	add.s64 	%rd19451, %rd13, %rd19450;
	sub.s64 	%rd23128, %rd820, %rd19451;
	setp.lt.u64 	%p2532, %rd820, %rd19451;
	selp.u64 	%rd19452, 1, 0, %p2532;
	add.s64 	%rd19453, %rd14, %rd19452;
	sub.s64 	%rd23129, %rd821, %rd19453;
	setp.lt.u64 	%p2533, %rd821, %rd19453;
	selp.u64 	%rd19454, 1, 0, %p2533;
	add.s64 	%rd19455, %rd15, %rd19454;
	sub.s64 	%rd23130, %rd23130, %rd19455;
$L__BB1_343:
	shl.b64 	%rd831, %rd23127, 1;
	setp.gt.s64 	%p2534, %rd23127, -1;
	mov.b64 	{%r846, %r847}, %rd23128;
	mov.b64 	{%r848, %r849}, %rd23127;
	shf.l.wrap.b32 	%r850, %r849, %r846, 1;
	shf.l.wrap.b32 	%r851, %r846, %r847, 1;
	mov.b64 	%rd832, {%r850, %r851};
	setp.lt.u64 	%p2535, %rd832, %rd23128;
	setp.eq.s64 	%p2536, %rd832, %rd23128;
	selp.u32 	%r852, -1, 0, %p2536;
	selp.u32 	%r853, -1, 0, %p2535;
	selp.b32 	%r854, %r853, %r852, %p2534;
	and.b32  	%r856, %r854, 1;
	setp.eq.b32 	%p2537, %r856, 1;
	or.pred  	%p2538, %p2535, %p2537;
	selp.u64 	%rd19456, 1, 0, %p2538;
	shl.b64 	%rd19457, %rd23129, 1;
	or.b64  	%rd833, %rd19457, %rd19456;
	setp.ge.u64 	%p2539, %rd833, %rd23129;
	setp.lt.u64 	%p2540, %rd833, %rd23129;
	setp.eq.s64 	%p2541, %rd833, %rd23129;
	selp.u32 	%r857, -1, 0, %p2540;
	selp.u32 	%r858, -1, 0, %p2541;
	selp.b32 	%r859, %r858, %r857, %p2538;
	selp.b32 	%r860, %r859, %r857, %p2539;
	and.b32  	%r861, %r860, 1;
	setp.eq.b32 	%p13, %r861, 1;
	cvt.u64.u32 	%rd19458, %r860;
	and.b64  	%rd19459, %rd19458, 1;
	shl.b64 	%rd19460, %rd23130, 1;
	or.b64  	%rd23134, %rd19460, %rd19459;
	setp.lt.u64 	%p2542, %rd23134, %rd23130;
	@%p2542 bra 	$L__BB1_350;
	setp.eq.s64 	%p2543, %rd23134, %rd23130;
	and.pred  	%p2544, %p2543, %p13;
	setp.gt.u64 	%p2545, %rd23134, %rd15;
	or.pred  	%p2546, %p2544, %p2545;
	@%p2546 bra 	$L__BB1_350;
	setp.lt.u64 	%p2547, %rd23134, %rd15;
	mov.u64 	%rd23131, %rd831;
	mov.u64 	%rd23132, %rd832;
	mov.u64 	%rd23133, %rd833;
	@%p2547 bra 	$L__BB1_351;
	setp.gt.u64 	%p2548, %rd833, %rd14;
	@%p2548 bra 	$L__BB1_350;
	setp.lt.u64 	%p2549, %rd833, %rd14;
	mov.u64 	%rd23131, %rd831;
	mov.u64 	%rd23132, %rd832;
	mov.u64 	%rd23133, %rd833;
	@%p2549 bra 	$L__BB1_351;
	setp.gt.u64 	%p2550, %rd832, %rd13;
	@%p2550 bra 	$L__BB1_350;
	setp.lt.u64 	%p2551, %rd832, %rd13;
	setp.lt.u64 	%p2552, %rd831, %rd12;
	or.pred  	%p2553, %p2551, %p2552;
	mov.u64 	%rd23131, %rd831;
	mov.u64 	%rd23132, %rd832;
	mov.u64 	%rd23133, %rd833;
	@%p2553 bra 	$L__BB1_351;
$L__BB1_350:
	sub.s64 	%rd23131, %rd831, %rd12;
	setp.lt.u64 	%p2554, %rd831, %rd12;
	selp.u64 	%rd19461, 1, 0, %p2554;
	add.s64 	%rd19462, %rd13, %rd19461;
	sub.s64 	%rd23132, %rd832, %rd19462;
	setp.lt.u64 	%p2555, %rd832, %rd19462;
	selp.u64 	%rd19463, 1, 0, %p2555;
	add.s64 	%rd19464, %rd14, %rd19463;
	sub.s64 	%rd23133, %rd833, %rd19464;
	setp.lt.u64 	%p2556, %rd833, %rd19464;
	selp.u64 	%rd19465, 1, 0, %p2556;
	add.s64 	%rd19466, %rd15, %rd19465;
	sub.s64 	%rd23134, %rd23134, %rd19466;
$L__BB1_351:
	shl.b64 	%rd843, %rd23131, 1;
	setp.gt.s64 	%p2557, %rd23131, -1;
	mov.b64 	{%r862, %r863}, %rd23132;
	mov.b64 	{%r864, %r865}, %rd23131;
	shf.l.wrap.b32 	%r866, %r865, %r862, 1;
	shf.l.wrap.b32 	%r867, %r862, %r863, 1;
	mov.b64 	%rd844, {%r866, %r867};
	setp.lt.u64 	%p2558, %rd844, %rd23132;
	setp.eq.s64 	%p2559, %rd844, %rd23132;
	selp.u32 	%r868, -1, 0, %p2559;
	selp.u32 	%r869, -1, 0, %p2558;
	selp.b32 	%r870, %r869, %r868, %p2557;
	and.b32  	%r872, %r870, 1;
	setp.eq.b32 	%p2560, %r872, 1;
	or.pred  	%p2561, %p2558, %p2560;
	selp.u64 	%rd19467, 1, 0, %p2561;
	shl.b64 	%rd19468, %rd23133, 1;
	or.b64  	%rd845, %rd19468, %rd19467;
	setp.ge.u64 	%p2562, %rd845, %rd23133;
	setp.lt.u64 	%p2563, %rd845, %rd23133;
	setp.eq.s64 	%p2564, %rd845, %rd23133;
	selp.u32 	%r873, -1, 0, %p2563;
	selp.u32 	%r874, -1, 0, %p2564;
	selp.b32 	%r875, %r874, %r873, %p2561;
	selp.b32 	%r876, %r875, %r873, %p2562;
	and.b32  	%r877, %r876, 1;
	setp.eq.b32 	%p14, %r877, 1;
	cvt.u64.u32 	%rd19469, %r876;
	and.b64  	%rd19470, %rd19469, 1;
	shl.b64 	%rd19471, %rd23134, 1;
	or.b64  	%rd23138, %rd19471, %rd19470;
	setp.lt.u64 	%p2565, %rd23138, %rd23134;
	@%p2565 bra 	$L__BB1_358;
	setp.eq.s64 	%p2566, %rd23138, %rd23134;
	and.pred  	%p2567, %p2566, %p14;
	setp.gt.u64 	%p2568, %rd23138, %rd15;
	or.pred  	%p2569, %p2567, %p2568;
	@%p2569 bra 	$L__BB1_358;
	setp.lt.u64 	%p2570, %rd23138, %rd15;
	mov.u64 	%rd23135, %rd843;
	mov.u64 	%rd23136, %rd844;
	mov.u64 	%rd23137, %rd845;
	@%p2570 bra 	$L__BB1_359;
	setp.gt.u64 	%p2571, %rd845, %rd14;
	@%p2571 bra 	$L__BB1_358;
	setp.lt.u64 	%p2572, %rd845, %rd14;
	mov.u64 	%rd23135, %rd843;
	mov.u64 	%rd23136, %rd844;
	mov.u64 	%rd23137, %rd845;
	@%p2572 bra 	$L__BB1_359;
	setp.gt.u64 	%p2573, %rd844, %rd13;
	@%p2573 bra 	$L__BB1_358;
	setp.lt.u64 	%p2574, %rd844, %rd13;
	setp.lt.u64 	%p2575, %rd843, %rd12;
	or.pred  	%p2576, %p2574, %p2575;
	mov.u64 	%rd23135, %rd843;
	mov.u64 	%rd23136, %rd844;
	mov.u64 	%rd23137, %rd845;
	@%p2576 bra 	$L__BB1_359;
$L__BB1_358:
	sub.s64 	%rd23135, %rd843, %rd12;
	setp.lt.u64 	%p2577, %rd843, %rd12;
	selp.u64 	%rd19472, 1, 0, %p2577;
	add.s64 	%rd19473, %rd13, %rd19472;
	sub.s64 	%rd23136, %rd844, %rd19473;
	setp.lt.u64 	%p2578, %rd844, %rd19473;
	selp.u64 	%rd19474, 1, 0, %p2578;
	add.s64 	%rd19475, %rd14, %rd19474;
	sub.s64 	%rd23137, %rd845, %rd19475;
	setp.lt.u64 	%p2579, %rd845, %rd19475;
	selp.u64 	%rd19476, 1, 0, %p2579;
	add.s64 	%rd19477, %rd15, %rd19476;
	sub.s64 	%rd23138, %rd23138, %rd19477;
$L__BB1_359:
	mul.lo.s64 	%rd19478, %rd806, %rd806;
	mul.lo.s64 	%rd19479, %rd805, %rd806;
	shr.u64 	%rd19480, %rd19478, 32;
	shl.b64 	%rd19481, %rd19479, 1;
	and.b64  	%rd19482, %rd19481, 8589934590;
	add.s64 	%rd19483, %rd19480, %rd19482;
	shr.u64 	%rd19484, %rd19479, 31;
	and.b64  	%rd19485, %rd19484, 8589934590;
	mad.lo.s64 	%rd19486, %rd805, %rd805, %rd19485;
	shr.u64 	%rd19487, %rd19483, 32;
	shl.b64 	%rd19488, %rd19483, 32;
	and.b64  	%rd19489, %rd19478, 4294967295;
	or.b64  	%rd19490, %rd19488, %rd19489;
	add.s64 	%rd19491, %rd19486, %rd19487;
	mul.lo.s64 	%rd19492, %rd808, %rd806;
	mul.lo.s64 	%rd19493, %rd807, %rd806;
	mul.lo.s64 	%rd19494, %rd808, %rd805;
	shr.u64 	%rd19495, %rd19492, 32;
	and.b64  	%rd19496, %rd19493, 4294967295;
	add.s64 	%rd19497, %rd19495, %rd19496;
	and.b64  	%rd19498, %rd19494, 4294967295;
	add.s64 	%rd19499, %rd19497, %rd19498;
	shr.u64 	%rd19500, %rd19493, 32;
	mad.lo.s64 	%rd19501, %rd807, %rd805, %rd19500;
	shr.u64 	%rd19502, %rd19494, 32;
	add.s64 	%rd19503, %rd19501, %rd19502;
	shr.u64 	%rd19504, %rd19499, 32;
	shl.b64 	%rd19505, %rd19499, 32;
	and.b64  	%rd19506, %rd19492, 4294967295;
	or.b64  	%rd19507, %rd19505, %rd19506;
	add.s64 	%rd19508, %rd19503, %rd19504;
	mul.lo.s64 	%rd19509, %rd810, %rd806;
	mul.lo.s64 	%rd19510, %rd809, %rd806;
	mul.lo.s64 	%rd19511, %rd810, %rd805;
	shr.u64 	%rd19512, %rd19509, 32;
	and.b64  	%rd19513, %rd19510, 4294967295;
	add.s64 	%rd19514, %rd19512, %rd19513;
	and.b64  	%rd19515, %rd19511, 4294967295;
	add.s64 	%rd19516, %rd19514, %rd19515;
	shr.u64 	%rd19517, %rd19510, 32;
	mad.lo.s64 	%rd19518, %rd809, %rd805, %rd19517;
	shr.u64 	%rd19519, %rd19511, 32;
	add.s64 	%rd19520, %rd19518, %rd19519;
	shr.u64 	%rd19521, %rd19516, 32;
	shl.b64 	%rd19522, %rd19516, 32;
	and.b64  	%rd19523, %rd19509, 4294967295;
	or.b64  	%rd19524, %rd19522, %rd19523;
	add.s64 	%rd19525, %rd19520, %rd19521;
	mul.lo.s64 	%rd19526, %rd812, %rd806;
	mul.lo.s64 	%rd19527, %rd811, %rd806;
	mul.lo.s64 	%rd19528, %rd812, %rd805;
	shr.u64 	%rd19529, %rd19526, 32;
	and.b64  	%rd19530, %rd19527, 4294967295;
	add.s64 	%rd19531, %rd19529, %rd19530;
	and.b64  	%rd19532, %rd19528, 4294967295;
	add.s64 	%rd19533, %rd19531, %rd19532;
	shr.u64 	%rd19534, %rd19527, 32;
	mad.lo.s64 	%rd19535, %rd811, %rd805, %rd19534;
	shr.u64 	%rd19536, %rd19528, 32;
	add.s64 	%rd19537, %rd19535, %rd19536;
	shr.u64 	%rd19538, %rd19533, 32;
	shl.b64 	%rd19539, %rd19533, 32;
	and.b64  	%rd19540, %rd19526, 4294967295;
	or.b64  	%rd19541, %rd19539, %rd19540;
	add.s64 	%rd19542, %rd19537, %rd19538;
	shl.b64 	%rd19543, %rd19507, 1;
	shr.u64 	%rd19544, %rd19505, 63;
	add.s64 	%rd19545, %rd19508, %rd19508;
	add.s64 	%rd19546, %rd19545, %rd19544;
	mul.lo.s64 	%rd19547, %rd808, %rd808;
	mul.lo.s64 	%rd19548, %rd807, %rd808;
	shr.u64 	%rd19549, %rd19547, 32;
	shl.b64 	%rd19550, %rd19548, 1;
	and.b64  	%rd19551, %rd19550, 8589934590;
	add.s64 	%rd19552, %rd19549, %rd19551;
	shr.u64 	%rd19553, %rd19548, 31;
	and.b64  	%rd19554, %rd19553, 8589934590;
	mad.lo.s64 	%rd19555, %rd807, %rd807, %rd19554;
	shr.u64 	%rd19556, %rd19552, 32;
	shl.b64 	%rd19557, %rd19552, 32;
	and.b64  	%rd19558, %rd19547, 4294967295;
	or.b64  	%rd19559, %rd19557, %rd19558;
	add.s64 	%rd19560, %rd19524, %rd19544;
	add.s64 	%rd19561, %rd19560, %rd19559;
	max.u64 	%rd19562, %rd19524, %rd19560;
	setp.gt.u64 	%p2580, %rd19562, %rd19561;
	selp.u64 	%rd19563, 1, 0, %p2580;
	add.s64 	%rd19564, %rd19555, %rd19525;
	add.s64 	%rd19565, %rd19564, %rd19556;
	add.s64 	%rd19566, %rd19565, %rd19563;
	mul.lo.s64 	%rd19567, %rd810, %rd808;
	mul.lo.s64 	%rd19568, %rd809, %rd808;
	mul.lo.s64 	%rd19569, %rd810, %rd807;
	shr.u64 	%rd19570, %rd19567, 32;
	and.b64  	%rd19571, %rd19568, 4294967295;
	add.s64 	%rd19572, %rd19570, %rd19571;
	and.b64  	%rd19573, %rd19569, 4294967295;
	add.s64 	%rd19574, %rd19572, %rd19573;
	shr.u64 	%rd19575, %rd19568, 32;
	mad.lo.s64 	%rd19576, %rd809, %rd807, %rd19575;
	shr.u64 	%rd19577, %rd19569, 32;
	add.s64 	%rd19578, %rd19576, %rd19577;
	shr.u64 	%rd19579, %rd19574, 32;
	shl.b64 	%rd19580, %rd19574, 32;
	and.b64  	%rd19581, %rd19567, 4294967295;
	or.b64  	%rd19582, %rd19580, %rd19581;
	add.s64 	%rd19583, %rd19541, %rd19563;
	add.s64 	%rd19584, %rd19583, %rd19582;
	max.u64 	%rd19585, %rd19541, %rd19583;
	setp.gt.u64 	%p2581, %rd19585, %rd19584;
	selp.u64 	%rd19586, 1, 0, %p2581;
	add.s64 	%rd19587, %rd19578, %rd19542;
	add.s64 	%rd19588, %rd19587, %rd19579;
	add.s64 	%rd19589, %rd19588, %rd19586;
	add.s64 	%rd19590, %rd19561, %rd19524;
	setp.lt.u64 	%p2582, %rd19590, %rd19561;
	selp.u64 	%rd19591, 1, 0, %p2582;
	add.s64 	%rd19592, %rd19525, %rd19566;
	add.s64 	%rd19593, %rd19592, %rd19591;
	add.s64 	%rd19594, %rd19584, %rd19591;
	add.s64 	%rd19595, %rd19594, %rd19582;
	max.u64 	%rd19596, %rd19584, %rd19594;
	setp.gt.u64 	%p2583, %rd19596, %rd19595;
	selp.u64 	%rd19597, 1, 0, %p2583;
	add.s64 	%rd19598, %rd19578, %rd19589;
	add.s64 	%rd19599, %rd19598, %rd19579;
	add.s64 	%rd19600, %rd19599, %rd19597;
	add.s64 	%rd19601, %rd19595, %rd19541;
	setp.lt.u64 	%p2584, %rd19601, %rd19595;
	selp.u64 	%rd19602, 1, 0, %p2584;
	add.s64 	%rd19603, %rd19542, %rd19600;
	add.s64 	%rd19604, %rd19603, %rd19602;
	mul.lo.s64 	%rd19605, %rd11, %rd19490;
	mul.lo.s64 	%rd19606, %rd12, %rd19605;
	mul.hi.u64 	%rd19607, %rd12, %rd19605;
	add.cc.s64 	%rd19608, %rd19606, %rd19490;
	addc.cc.s64 	%rd19609, %rd19607, 0;
	mul.lo.s64 	%rd19610, %rd13, %rd19605;
	mul.hi.u64 	%rd19611, %rd13, %rd19605;
	mov.b64 	%rd19612, 0;
	add.cc.s64 	%rd19613, %rd19609, %rd19543;
	addc.cc.s64 	%rd19614, %rd19612, 0;
	add.cc.s64 	%rd19615, %rd19613, %rd19610;
	addc.cc.s64 	%rd19616, %rd19614, %rd19611;
	mul.lo.s64 	%rd19617, %rd14, %rd19605;
	mul.hi.u64 	%rd19618, %rd14, %rd19605;
	add.cc.s64 	%rd19619, %rd19616, %rd19590;
	addc.cc.s64 	%rd19620, %rd19612, 0;
	add.cc.s64 	%rd19621, %rd19619, %rd19617;
	addc.cc.s64 	%rd19622, %rd19620, %rd19618;
	mul.lo.s64 	%rd19623, %rd15, %rd19605;
	mul.hi.u64 	%rd19624, %rd15, %rd19605;
	add.cc.s64 	%rd19625, %rd19622, %rd19601;
	addc.cc.s64 	%rd19626, %rd19612, 0;
	add.cc.s64 	%rd19627, %rd19625, %rd19623;
	addc.cc.s64 	%rd19628, %rd19626, %rd19624;
	add.s64 	%rd19629, %rd19491, %rd19628;
	setp.lt.u64 	%p2585, %rd19629, %rd19491;
	selp.u64 	%rd19630, 1, 0, %p2585;
	add.s64 	%rd19631, %rd19546, %rd19630;
	setp.lt.u64 	%p2586, %rd19631, %rd19546;
	selp.u64 	%rd19632, 1, 0, %p2586;
	add.s64 	%rd19633, %rd19593, %rd19632;
	setp.lt.u64 	%p2587, %rd19633, %rd19593;
	selp.u64 	%rd19634, 1, 0, %p2587;
	add.s64 	%rd19635, %rd19604, %rd19634;
	mul.lo.s64 	%rd19636, %rd11, %rd19615;
	mul.lo.s64 	%rd19637, %rd12, %rd19636;
	mul.hi.u64 	%rd19638, %rd12, %rd19636;
	add.cc.s64 	%rd19639, %rd19637, %rd19615;
	addc.cc.s64 	%rd19640, %rd19638, 0;
	mul.lo.s64 	%rd19641, %rd13, %rd19636;
	mul.hi.u64 	%rd19642, %rd13, %rd19636;
	add.cc.s64 	%rd19643, %rd19640, %rd19621;
	addc.cc.s64 	%rd19644, %rd19612, 0;
	add.cc.s64 	%rd19645, %rd19643, %rd19641;
	addc.cc.s64 	%rd19646, %rd19644, %rd19642;
	mul.lo.s64 	%rd19647, %rd14, %rd19636;
	mul.hi.u64 	%rd19648, %rd14, %rd19636;
	add.cc.s64 	%rd19649, %rd19646, %rd19627;
	addc.cc.s64 	%rd19650, %rd19612, 0;
	add.cc.s64 	%rd19651, %rd19649, %rd19647;
	addc.cc.s64 	%rd19652, %rd19650, %rd19648;
	mul.lo.s64 	%rd19653, %rd15, %rd19636;
	mul.hi.u64 	%rd19654, %rd15, %rd19636;
	add.cc.s64 	%rd19655, %rd19652, %rd19629;
	addc.cc.s64 	%rd19656, %rd19612, 0;
	add.cc.s64 	%rd19657, %rd19655, %rd19653;
	addc.cc.s64 	%rd19658, %rd19656, %rd19654;
	add.s64 	%rd19659, %rd19631, %rd19658;
	setp.lt.u64 	%p2588, %rd19659, %rd19631;
	selp.u64 	%rd19660, 1, 0, %p2588;
	add.s64 	%rd19661, %rd19633, %rd19660;
	setp.lt.u64 	%p2589, %rd19661, %rd19633;
	selp.u64 	%rd19662, 1, 0, %p2589;
	add.s64 	%rd19663, %rd19635, %rd19662;
	mul.lo.s64 	%rd19664, %rd11, %rd19645;
	mul.lo.s64 	%rd19665, %rd12, %rd19664;
	mul.hi.u64 	%rd19666, %rd12, %rd19664;
	add.cc.s64 	%rd19667, %rd19665, %rd19645;
	addc.cc.s64 	%rd19668, %rd19666, 0;
	mul.lo.s64 	%rd19669, %rd13, %rd19664;
	mul.hi.u64 	%rd19670, %rd13, %rd19664;
	add.cc.s64 	%rd19671, %rd19668, %rd19651;
	addc.cc.s64 	%rd19672, %rd19612, 0;
	add.cc.s64 	%rd19673, %rd19671, %rd19669;
	addc.cc.s64 	%rd19674, %rd19672, %rd19670;
	mul.lo.s64 	%rd19675, %rd14, %rd19664;
	mul.hi.u64 	%rd19676, %rd14, %rd19664;
	add.cc.s64 	%rd19677, %rd19674, %rd19657;
	addc.cc.s64 	%rd19678, %rd19612, 0;
	add.cc.s64 	%rd19679, %rd19677, %rd19675;
	addc.cc.s64 	%rd19680, %rd19678, %rd19676;
	mul.lo.s64 	%rd19681, %rd15, %rd19664;
	mul.hi.u64 	%rd19682, %rd15, %rd19664;
	add.cc.s64 	%rd19683, %rd19680, %rd19659;
	addc.cc.s64 	%rd19684, %rd19612, 0;
	add.cc.s64 	%rd19685, %rd19683, %rd19681;
	addc.cc.s64 	%rd19686, %rd19684, %rd19682;
	add.s64 	%rd19687, %rd19661, %rd19686;
	setp.lt.u64 	%p2590, %rd19687, %rd19661;
	selp.u64 	%rd19688, 1, 0, %p2590;
	add.s64 	%rd19689, %rd19663, %rd19688;
	mul.lo.s64 	%rd19690, %rd11, %rd19673;
	mul.lo.s64 	%rd19691, %rd12, %rd19690;
	mul.hi.u64 	%rd19692, %rd12, %rd19690;
	add.cc.s64 	%rd19693, %rd19691, %rd19673;
	addc.cc.s64 	%rd19694, %rd19692, 0;
	mul.lo.s64 	%rd19695, %rd13, %rd19690;
	mul.hi.u64 	%rd19696, %rd13, %rd19690;
	add.cc.s64 	%rd19697, %rd19694, %rd19679;
	addc.cc.s64 	%rd19698, %rd19612, 0;
	add.cc.s64 	%rd855, %rd19697, %rd19695;
	addc.cc.s64 	%rd19699, %rd19698, %rd19696;
	mul.lo.s64 	%rd19700, %rd14, %rd19690;
	mul.hi.u64 	%rd19701, %rd14, %rd19690;
	add.cc.s64 	%rd19702, %rd19699, %rd19685;
	addc.cc.s64 	%rd19703, %rd19612, 0;
	add.cc.s64 	%rd856, %rd19702, %rd19700;
	addc.cc.s64 	%rd19704, %rd19703, %rd19701;
	mul.lo.s64 	%rd19705, %rd15, %rd19690;
	mul.hi.u64 	%rd19706, %rd15, %rd19690;
	add.cc.s64 	%rd19707, %rd19704, %rd19687;
	addc.cc.s64 	%rd19708, %rd19612, 0;
	add.cc.s64 	%rd857, %rd19707, %rd19705;
	addc.cc.s64 	%rd19709, %rd19708, %rd19706;
	add.s64 	%rd23142, %rd19689, %rd19709;
	setp.gt.u64 	%p2591, %rd23142, %rd15;
	@%p2591 bra 	$L__BB1_365;
	setp.lt.u64 	%p2592, %rd23142, %rd15;
	mov.u64 	%rd23139, %rd855;
	mov.u64 	%rd23140, %rd856;
	mov.u64 	%rd23141, %rd857;
	@%p2592 bra 	$L__BB1_366;
	setp.lt.u64 	%p2593, %rd14, %rd857;
	@%p2593 bra 	$L__BB1_365;
	setp.gt.u64 	%p2594, %rd14, %rd857;
	mov.u64 	%rd23139, %rd855;
	mov.u64 	%rd23140, %rd856;
	mov.u64 	%rd23141, %rd857;
	@%p2594 bra 	$L__BB1_366;
	setp.lt.u64 	%p2595, %rd13, %rd856;
	@%p2595 bra 	$L__BB1_365;
	setp.gt.u64 	%p2596, %rd13, %rd856;
	setp.gt.u64 	%p2597, %rd12, %rd855;
	or.pred  	%p2598, %p2596, %p2597;
	mov.u64 	%rd23139, %rd855;
	mov.u64 	%rd23140, %rd856;
	mov.u64 	%rd23141, %rd857;
	@%p2598 bra 	$L__BB1_366;
$L__BB1_365:
	sub.s64 	%rd23139, %rd855, %rd12;
	setp.lt.u64 	%p2599, %rd855, %rd12;
	selp.u64 	%rd19710, 1, 0, %p2599;
	add.s64 	%rd19711, %rd13, %rd19710;
	sub.s64 	%rd23140, %rd856, %rd19711;
	setp.lt.u64 	%p2600, %rd856, %rd19711;
	selp.u64 	%rd19712, 1, 0, %p2600;
	add.s64 	%rd19713, %rd14, %rd19712;
	sub.s64 	%rd23141, %rd857, %rd19713;
	setp.lt.u64 	%p2601, %rd857, %rd19713;
	selp.u64 	%rd19714, 1, 0, %p2601;
	add.s64 	%rd19715, %rd15, %rd19714;
	sub.s64 	%rd23142, %rd23142, %rd19715;
$L__BB1_366:
	shl.b64 	%rd867, %rd23139, 1;
	setp.gt.s64 	%p2602, %rd23139, -1;
	mov.b64 	{%r878, %r879}, %rd23140;
	mov.b64 	{%r880, %r881}, %rd23139;
	shf.l.wrap.b32 	%r882, %r881, %r878, 1;
	shf.l.wrap.b32 	%r883, %r878, %r879, 1;
	mov.b64 	%rd868, {%r882, %r883};
	setp.lt.u64 	%p2603, %rd868, %rd23140;
	setp.eq.s64 	%p2604, %rd868, %rd23140;
	selp.u32 	%r884, -1, 0, %p2604;
	selp.u32 	%r885, -1, 0, %p2603;
	selp.b32 	%r886, %r885, %r884, %p2602;
	and.b32  	%r888, %r886, 1;
	setp.eq.b32 	%p2605, %r888, 1;
	or.pred  	%p2606, %p2603, %p2605;
	selp.u64 	%rd19716, 1, 0, %p2606;
	shl.b64 	%rd19717, %rd23141, 1;
	or.b64  	%rd869, %rd19717, %rd19716;
	setp.ge.u64 	%p2607, %rd869, %rd23141;
	setp.lt.u64 	%p2608, %rd869, %rd23141;
	setp.eq.s64 	%p2609, %rd869, %rd23141;
	selp.u32 	%r889, -1, 0, %p2608;
	selp.u32 	%r890, -1, 0, %p2609;
	selp.b32 	%r891, %r890, %r889, %p2606;
	selp.b32 	%r892, %r891, %r889, %p2607;
	and.b32  	%r893, %r892, 1;
	setp.eq.b32 	%p15, %r893, 1;
	cvt.u64.u32 	%rd19718, %r892;
	and.b64  	%rd19719, %rd19718, 1;
	shl.b64 	%rd19720, %rd23142, 1;
	or.b64  	%rd23146, %rd19720, %rd19719;
	setp.lt.u64 	%p2610, %rd23146, %rd23142;
	@%p2610 bra 	$L__BB1_373;
	setp.eq.s64 	%p2611, %rd23146, %rd23142;
	and.pred  	%p2612, %p2611, %p15;
	setp.gt.u64 	%p2613, %rd23146, %rd15;
	or.pred  	%p2614, %p2612, %p2613;
	@%p2614 bra 	$L__BB1_373;
	setp.lt.u64 	%p2615, %rd23146, %rd15;
	mov.u64 	%rd23143, %rd867;
	mov.u64 	%rd23144, %rd868;
	mov.u64 	%rd23145, %rd869;
	@%p2615 bra 	$L__BB1_374;
	setp.gt.u64 	%p2616, %rd869, %rd14;
	@%p2616 bra 	$L__BB1_373;
	setp.lt.u64 	%p2617, %rd869, %rd14;
	mov.u64 	%rd23143, %rd867;
	mov.u64 	%rd23144, %rd868;
	mov.u64 	%rd23145, %rd869;
	@%p2617 bra 	$L__BB1_374;
	setp.gt.u64 	%p2618, %rd868, %rd13;
	@%p2618 bra 	$L__BB1_373;
	setp.lt.u64 	%p2619, %rd868, %rd13;
	setp.lt.u64 	%p2620, %rd867, %rd12;
	or.pred  	%p2621, %p2619, %p2620;
	mov.u64 	%rd23143, %rd867;
	mov.u64 	%rd23144, %rd868;
	mov.u64 	%rd23145, %rd869;
	@%p2621 bra 	$L__BB1_374;
$L__BB1_373:
	sub.s64 	%rd23143, %rd867, %rd12;
	setp.lt.u64 	%p2622, %rd867, %rd12;
	selp.u64 	%rd19721, 1, 0, %p2622;
	add.s64 	%rd19722, %rd13, %rd19721;
	sub.s64 	%rd23144, %rd868, %rd19722;
	setp.lt.u64 	%p2623, %rd868, %rd19722;
	selp.u64 	%rd19723, 1, 0, %p2623;
	add.s64 	%rd19724, %rd14, %rd19723;
	sub.s64 	%rd23145, %rd869, %rd19724;
	setp.lt.u64 	%p2624, %rd869, %rd19724;
	selp.u64 	%rd19725, 1, 0, %p2624;
	add.s64 	%rd19726, %rd15, %rd19725;
	sub.s64 	%rd23146, %rd23146, %rd19726;
$L__BB1_374:
	shl.b64 	%rd879, %rd23143, 1;
	setp.gt.s64 	%p2625, %rd23143, -1;
	mov.b64 	{%r894, %r895}, %rd23144;
	mov.b64 	{%r896, %r897}, %rd23143;
	shf.l.wrap.b32 	%r898, %r897, %r894, 1;
	shf.l.wrap.b32 	%r899, %r894, %r895, 1;
	mov.b64 	%rd880, {%r898, %r899};
	setp.lt.u64 	%p2626, %rd880, %rd23144;
	setp.eq.s64 	%p2627, %rd880, %rd23144;
	selp.u32 	%r900, -1, 0, %p2627;
	selp.u32 	%r901, -1, 0, %p2626;
	selp.b32 	%r902, %r901, %r900, %p2625;
	and.b32  	%r904, %r902, 1;
	setp.eq.b32 	%p2628, %r904, 1;
	or.pred  	%p2629, %p2626, %p2628;
	selp.u64 	%rd19727, 1, 0, %p2629;
	shl.b64 	%rd19728, %rd23145, 1;
	or.b64  	%rd881, %rd19728, %rd19727;
	setp.ge.u64 	%p2630, %rd881, %rd23145;
	setp.lt.u64 	%p2631, %rd881, %rd23145;
	setp.eq.s64 	%p2632, %rd881, %rd23145;
	selp.u32 	%r905, -1, 0, %p2631;
	selp.u32 	%r906, -1, 0, %p2632;
	selp.b32 	%r907, %r906, %r905, %p2629;
	selp.b32 	%r908, %r907, %r905, %p2630;
	and.b32  	%r909, %r908, 1;
	setp.eq.b32 	%p16, %r909, 1;
	cvt.u64.u32 	%rd19729, %r908;
	and.b64  	%rd19730, %rd19729, 1;
	shl.b64 	%rd19731, %rd23146, 1;
	or.b64  	%rd23150, %rd19731, %rd19730;
	setp.lt.u64 	%p2633, %rd23150, %rd23146;
	@%p2633 bra 	$L__BB1_381;
	setp.eq.s64 	%p2634, %rd23150, %rd23146;
	and.pred  	%p2635, %p2634, %p16;
	setp.gt.u64 	%p2636, %rd23150, %rd15;
	or.pred  	%p2637, %p2635, %p2636;
	@%p2637 bra 	$L__BB1_381;
	setp.lt.u64 	%p2638, %rd23150, %rd15;
	mov.u64 	%rd23147, %rd879;
	mov.u64 	%rd23148, %rd880;
	mov.u64 	%rd23149, %rd881;
	@%p2638 bra 	$L__BB1_382;
	setp.gt.u64 	%p2639, %rd881, %rd14;
	@%p2639 bra 	$L__BB1_381;
	setp.lt.u64 	%p2640, %rd881, %rd14;
	mov.u64 	%rd23147, %rd879;
	mov.u64 	%rd23148, %rd880;
	mov.u64 	%rd23149, %rd881;
	@%p2640 bra 	$L__BB1_382;
	setp.gt.u64 	%p2641, %rd880, %rd13;
	@%p2641 bra 	$L__BB1_381;
	setp.lt.u64 	%p2642, %rd880, %rd13;
	setp.lt.u64 	%p2643, %rd879, %rd12;
	or.pred  	%p2644, %p2642, %p2643;
	mov.u64 	%rd23147, %rd879;
	mov.u64 	%rd23148, %rd880;
	mov.u64 	%rd23149, %rd881;
	@%p2644 bra 	$L__BB1_382;
$L__BB1_381:
	sub.s64 	%rd23147, %rd879, %rd12;
	setp.lt.u64 	%p2645, %rd879, %rd12;
	selp.u64 	%rd19732, 1, 0, %p2645;
	add.s64 	%rd19733, %rd13, %rd19732;
	sub.s64 	%rd23148, %rd880, %rd19733;
	setp.lt.u64 	%p2646, %rd880, %rd19733;
	selp.u64 	%rd19734, 1, 0, %p2646;
	add.s64 	%rd19735, %rd14, %rd19734;
	sub.s64 	%rd23149, %rd881, %rd19735;
	setp.lt.u64 	%p2647, %rd881, %rd19735;
	selp.u64 	%rd19736, 1, 0, %p2647;
	add.s64 	%rd19737, %rd15, %rd19736;
	sub.s64 	%rd23150, %rd23150, %rd19737;
$L__BB1_382:
	shl.b64 	%rd891, %rd23147, 1;
	setp.gt.s64 	%p2648, %rd23147, -1;
	mov.b64 	{%r910, %r911}, %rd23148;
	mov.b64 	{%r912, %r913}, %rd23147;
	shf.l.wrap.b32 	%r914, %r913, %r910, 1;
	shf.l.wrap.b32 	%r915, %r910, %r911, 1;
	mov.b64 	%rd892, {%r914, %r915};
	setp.lt.u64 	%p2649, %rd892, %rd23148;
	setp.eq.s64 	%p2650, %rd892, %rd23148;
	selp.u32 	%r916, -1, 0, %p2650;
	selp.u32 	%r917, -1, 0, %p2649;
	selp.b32 	%r918, %r917, %r916, %p2648;
	and.b32  	%r920, %r918, 1;
	setp.eq.b32 	%p2651, %r920, 1;
	or.pred  	%p2652, %p2649, %p2651;
	selp.u64 	%rd19738, 1, 0, %p2652;
	shl.b64 	%rd19739, %rd23149, 1;
	or.b64  	%rd893, %rd19739, %rd19738;
	setp.ge.u64 	%p2653, %rd893, %rd23149;
	setp.lt.u64 	%p2654, %rd893, %rd23149;
	setp.eq.s64 	%p2655, %rd893, %rd23149;
	selp.u32 	%r921, -1, 0, %p2654;
	selp.u32 	%r922, -1, 0, %p2655;
	selp.b32 	%r923, %r922, %r921, %p2652;
	selp.b32 	%r924, %r923, %r921, %p2653;
	and.b32  	%r925, %r924, 1;
	setp.eq.b32 	%p17, %r925, 1;
	cvt.u64.u32 	%rd19740, %r924;
	and.b64  	%rd19741, %rd19740, 1;
	shl.b64 	%rd19742, %rd23150, 1;
	or.b64  	%rd23154, %rd19742, %rd19741;
	setp.lt.u64 	%p2656, %rd23154, %rd23150;
	@%p2656 bra 	$L__BB1_389;
	setp.eq.s64 	%p2657, %rd23154, %rd23150;
	and.pred  	%p2658, %p2657, %p17;
	setp.gt.u64 	%p2659, %rd23154, %rd15;
	or.pred  	%p2660, %p2658, %p2659;
	@%p2660 bra 	$L__BB1_389;
	setp.lt.u64 	%p2661, %rd23154, %rd15;
	mov.u64 	%rd23151, %rd891;
	mov.u64 	%rd23152, %rd892;
	mov.u64 	%rd23153, %rd893;
	@%p2661 bra 	$L__BB1_390;
	setp.gt.u64 	%p2662, %rd893, %rd14;
	@%p2662 bra 	$L__BB1_389;
	setp.lt.u64 	%p2663, %rd893, %rd14;
	mov.u64 	%rd23151, %rd891;
	mov.u64 	%rd23152, %rd892;
	mov.u64 	%rd23153, %rd893;
	@%p2663 bra 	$L__BB1_390;
	setp.gt.u64 	%p2664, %rd892, %rd13;
	@%p2664 bra 	$L__BB1_389;
	setp.lt.u64 	%p2665, %rd892, %rd13;
	setp.lt.u64 	%p2666, %rd891, %rd12;
	or.pred  	%p2667, %p2665, %p2666;
	mov.u64 	%rd23151, %rd891;
	mov.u64 	%rd23152, %rd892;
	mov.u64 	%rd23153, %rd893;
	@%p2667 bra 	$L__BB1_390;
$L__BB1_389:
	sub.s64 	%rd23151, %rd891, %rd12;
	setp.lt.u64 	%p2668, %rd891, %rd12;
	selp.u64 	%rd19743, 1, 0, %p2668;
	add.s64 	%rd19744, %rd13, %rd19743;
	sub.s64 	%rd23152, %rd892, %rd19744;
	setp.lt.u64 	%p2669, %rd892, %rd19744;
	selp.u64 	%rd19745, 1, 0, %p2669;
	add.s64 	%rd19746, %rd14, %rd19745;
	sub.s64 	%rd23153, %rd893, %rd19746;
	setp.lt.u64 	%p2670, %rd893, %rd19746;
	selp.u64 	%rd19747, 1, 0, %p2670;
	add.s64 	%rd19748, %rd15, %rd19747;
	sub.s64 	%rd23154, %rd23154, %rd19748;
$L__BB1_390:
	mul.lo.s64 	%rd19749, %rd803, %rd803;
	mul.lo.s64 	%rd19750, %rd804, %rd803;
	shr.u64 	%rd19751, %rd19749, 32;
	shl.b64 	%rd19752, %rd19750, 1;
	and.b64  	%rd19753, %rd19752, 8589934590;
	add.s64 	%rd19754, %rd19751, %rd19753;
	shr.u64 	%rd19755, %rd19750, 31;
	and.b64  	%rd19756, %rd19755, 8589934590;
	mad.lo.s64 	%rd19757, %rd804, %rd804, %rd19756;
	shr.u64 	%rd19758, %rd19754, 32;
	shl.b64 	%rd19759, %rd19754, 32;
	and.b64  	%rd19760, %rd19749, 4294967295;
	or.b64  	%rd19761, %rd19759, %rd19760;
	add.s64 	%rd19762, %rd19757, %rd19758;
	mul.lo.s64 	%rd19763, %rd813, %rd803;
	mul.lo.s64 	%rd19764, %rd814, %rd803;
	mul.lo.s64 	%rd19765, %rd813, %rd804;
	shr.u64 	%rd19766, %rd19763, 32;
	and.b64  	%rd19767, %rd19764, 4294967295;
	add.s64 	%rd19768, %rd19766, %rd19767;
	and.b64  	%rd19769, %rd19765, 4294967295;
	add.s64 	%rd19770, %rd19768, %rd19769;
	shr.u64 	%rd19771, %rd19764, 32;
	mad.lo.s64 	%rd19772, %rd814, %rd804, %rd19771;
	shr.u64 	%rd19773, %rd19765, 32;
	add.s64 	%rd19774, %rd19772, %rd19773;
	shr.u64 	%rd19775, %rd19770, 32;
	shl.b64 	%rd19776, %rd19770, 32;
	and.b64  	%rd19777, %rd19763, 4294967295;
	or.b64  	%rd19778, %rd19776, %rd19777;
	add.s64 	%rd19779, %rd19774, %rd19775;
	mul.lo.s64 	%rd19780, %rd815, %rd803;
	mul.lo.s64 	%rd19781, %rd816, %rd803;
	mul.lo.s64 	%rd19782, %rd815, %rd804;
	shr.u64 	%rd19783, %rd19780, 32;
	and.b64  	%rd19784, %rd19781, 4294967295;
	add.s64 	%rd19785, %rd19783, %rd19784;
	and.b64  	%rd19786, %rd19782, 4294967295;
	add.s64 	%rd19787, %rd19785, %rd19786;
	shr.u64 	%rd19788, %rd19781, 32;
	mad.lo.s64 	%rd19789, %rd816, %rd804, %rd19788;
	shr.u64 	%rd19790, %rd19782, 32;
	add.s64 	%rd19791, %rd19789, %rd19790;
	shr.u64 	%rd19792, %rd19787, 32;
	shl.b64 	%rd19793, %rd19787, 32;
	and.b64  	%rd19794, %rd19780, 4294967295;
	or.b64  	%rd19795, %rd19793, %rd19794;
	add.s64 	%rd19796, %rd19791, %rd19792;
	mul.lo.s64 	%rd19797, %rd817, %rd803;
	mul.lo.s64 	%rd19798, %rd818, %rd803;
	mul.lo.s64 	%rd19799, %rd817, %rd804;
	shr.u64 	%rd19800, %rd19797, 32;
	and.b64  	%rd19801, %rd19798, 4294967295;
	add.s64 	%rd19802, %rd19800, %rd19801;
	and.b64  	%rd19803, %rd19799, 4294967295;
	add.s64 	%rd19804, %rd19802, %rd19803;
	shr.u64 	%rd19805, %rd19798, 32;
	mad.lo.s64 	%rd19806, %rd818, %rd804, %rd19805;
	shr.u64 	%rd19807, %rd19799, 32;
	add.s64 	%rd19808, %rd19806, %rd19807;
	shr.u64 	%rd19809, %rd19804, 32;
	shl.b64 	%rd19810, %rd19804, 32;
	and.b64  	%rd19811, %rd19797, 4294967295;
	or.b64  	%rd19812, %rd19810, %rd19811;
	add.s64 	%rd19813, %rd19808, %rd19809;
	shl.b64 	%rd19814, %rd19778, 1;
	shr.u64 	%rd19815, %rd19776, 63;
	add.s64 	%rd19816, %rd19779, %rd19779;
	add.s64 	%rd19817, %rd19816, %rd19815;
	mul.lo.s64 	%rd19818, %rd813, %rd813;
	mul.lo.s64 	%rd19819, %rd814, %rd813;
	shr.u64 	%rd19820, %rd19818, 32;
	shl.b64 	%rd19821, %rd19819, 1;
	and.b64  	%rd19822, %rd19821, 8589934590;
	add.s64 	%rd19823, %rd19820, %rd19822;
	shr.u64 	%rd19824, %rd19819, 31;
	and.b64  	%rd19825, %rd19824, 8589934590;
	mad.lo.s64 	%rd19826, %rd814, %rd814, %rd19825;
	shr.u64 	%rd19827, %rd19823, 32;
	shl.b64 	%rd19828, %rd19823, 32;
	and.b64  	%rd19829, %rd19818, 4294967295;
	or.b64  	%rd19830, %rd19828, %rd19829;
	add.s64 	%rd19831, %rd19795, %rd19815;
	add.s64 	%rd19832, %rd19831, %rd19830;
	max.u64 	%rd19833, %rd19795, %rd19831;
	setp.gt.u64 	%p2671, %rd19833, %rd19832;
	selp.u64 	%rd19834, 1, 0, %p2671;
	add.s64 	%rd19835, %rd19826, %rd19796;
	add.s64 	%rd19836, %rd19835, %rd19827;
	add.s64 	%rd19837, %rd19836, %rd19834;
	mul.lo.s64 	%rd19838, %rd815, %rd813;
	mul.lo.s64 	%rd19839, %rd816, %rd813;
	mul.lo.s64 	%rd19840, %rd815, %rd814;
	shr.u64 	%rd19841, %rd19838, 32;
	and.b64  	%rd19842, %rd19839, 4294967295;
	add.s64 	%rd19843, %rd19841, %rd19842;
	and.b64  	%rd19844, %rd19840, 4294967295;
	add.s64 	%rd19845, %rd19843, %rd19844;
	shr.u64 	%rd19846, %rd19839, 32;
	mad.lo.s64 	%rd19847, %rd816, %rd814, %rd19846;
	shr.u64 	%rd19848, %rd19840, 32;
	add.s64 	%rd19849, %rd19847, %rd19848;
	shr.u64 	%rd19850, %rd19845, 32;
	shl.b64 	%rd19851, %rd19845, 32;
	and.b64  	%rd19852, %rd19838, 4294967295;
	or.b64  	%rd19853, %rd19851, %rd19852;
	add.s64 	%rd19854, %rd19812, %rd19834;
	add.s64 	%rd19855, %rd19854, %rd19853;
	max.u64 	%rd19856, %rd19812, %rd19854;
	setp.gt.u64 	%p2672, %rd19856, %rd19855;
	selp.u64 	%rd19857, 1, 0, %p2672;
	add.s64 	%rd19858, %rd19849, %rd19813;
	add.s64 	%rd19859, %rd19858, %rd19850;
	add.s64 	%rd19860, %rd19859, %rd19857;
	add.s64 	%rd19861, %rd19832, %rd19795;
	setp.lt.u64 	%p2673, %rd19861, %rd19832;
	selp.u64 	%rd19862, 1, 0, %p2673;
	add.s64 	%rd19863, %rd19796, %rd19837;
	add.s64 	%rd19864, %rd19863, %rd19862;
	add.s64 	%rd19865, %rd19855, %rd19862;
	add.s64 	%rd19866, %rd19865, %rd19853;
	max.u64 	%rd19867, %rd19855, %rd19865;
	setp.gt.u64 	%p2674, %rd19867, %rd19866;
	selp.u64 	%rd19868, 1, 0, %p2674;
	add.s64 	%rd19869, %rd19849, %rd19860;
	add.s64 	%rd19870, %rd19869, %rd19850;
	add.s64 	%rd19871, %rd19870, %rd19868;
	add.s64 	%rd19872, %rd19866, %rd19812;
	setp.lt.u64 	%p2675, %rd19872, %rd19866;
	selp.u64 	%rd19873, 1, 0, %p2675;
	add.s64 	%rd19874, %rd19813, %rd19871;
	add.s64 	%rd19875, %rd19874, %rd19873;
	mul.lo.s64 	%rd19876, %rd11, %rd19761;
	mul.lo.s64 	%rd19877, %rd12, %rd19876;
	mul.hi.u64 	%rd19878, %rd12, %rd19876;
	add.cc.s64 	%rd19879, %rd19877, %rd19761;
	addc.cc.s64 	%rd19880, %rd19878, 0;
	mul.lo.s64 	%rd19881, %rd13, %rd19876;
	mul.hi.u64 	%rd19882, %rd13, %rd19876;
	mov.b64 	%rd19883, 0;
	add.cc.s64 	%rd19884, %rd19880, %rd19814;
	addc.cc.s64 	%rd19885, %rd19883, 0;
	add.cc.s64 	%rd19886, %rd19884, %rd19881;
	addc.cc.s64 	%rd19887, %rd19885, %rd19882;
	mul.lo.s64 	%rd19888, %rd14, %rd19876;
	mul.hi.u64 	%rd19889, %rd14, %rd19876;
	add.cc.s64 	%rd19890, %rd19887, %rd19861;
	addc.cc.s64 	%rd19891, %rd19883, 0;
	add.cc.s64 	%rd19892, %rd19890, %rd19888;
	addc.cc.s64 	%rd19893, %rd19891, %rd19889;
	mul.lo.s64 	%rd19894, %rd15, %rd19876;
	mul.hi.u64 	%rd19895, %rd15, %rd19876;
	add.cc.s64 	%rd19896, %rd19893, %rd19872;
	addc.cc.s64 	%rd19897, %rd19883, 0;
	add.cc.s64 	%rd19898, %rd19896, %rd19894;
	addc.cc.s64 	%rd19899, %rd19897, %rd19895;
	add.s64 	%rd19900, %rd19762, %rd19899;
	setp.lt.u64 	%p2676, %rd19900, %rd19762;
	selp.u64 	%rd19901, 1, 0, %p2676;
	add.s64 	%rd19902, %rd19817, %rd19901;
	setp.lt.u64 	%p2677, %rd19902, %rd19817;
	selp.u64 	%rd19903, 1, 0, %p2677;
	add.s64 	%rd19904, %rd19864, %rd19903;
	setp.lt.u64 	%p2678, %rd19904, %rd19864;
	selp.u64 	%rd19905, 1, 0, %p2678;
	add.s64 	%rd19906, %rd19875, %rd19905;
	mul.lo.s64 	%rd19907, %rd11, %rd19886;
	mul.lo.s64 	%rd19908, %rd12, %rd19907;
	mul.hi.u64 	%rd19909, %rd12, %rd19907;
	add.cc.s64 	%rd19910, %rd19908, %rd19886;
	addc.cc.s64 	%rd19911, %rd19909, 0;
	mul.lo.s64 	%rd19912, %rd13, %rd19907;
	mul.hi.u64 	%rd19913, %rd13, %rd19907;
	add.cc.s64 	%rd19914, %rd19911, %rd19892;
	addc.cc.s64 	%rd19915, %rd19883, 0;
	add.cc.s64 	%rd19916, %rd19914, %rd19912;
	addc.cc.s64 	%rd19917, %rd19915, %rd19913;
	mul.lo.s64 	%rd19918, %rd14, %rd19907;
	mul.hi.u64 	%rd19919, %rd14, %rd19907;
	add.cc.s64 	%rd19920, %rd19917, %rd19898;
	addc.cc.s64 	%rd19921, %rd19883, 0;
	add.cc.s64 	%rd19922, %rd19920, %rd19918;
	addc.cc.s64 	%rd19923, %rd19921, %rd19919;
	mul.lo.s64 	%rd19924, %rd15, %rd19907;
	mul.hi.u64 	%rd19925, %rd15, %rd19907;
	add.cc.s64 	%rd19926, %rd19923, %rd19900;
	addc.cc.s64 	%rd19927, %rd19883, 0;
	add.cc.s64 	%rd19928, %rd19926, %rd19924;
	addc.cc.s64 	%rd19929, %rd19927, %rd19925;
	add.s64 	%rd19930, %rd19902, %rd19929;
	setp.lt.u64 	%p2679, %rd19930, %rd19902;
	selp.u64 	%rd19931, 1, 0, %p2679;
	add.s64 	%rd19932, %rd19904, %rd19931;
	setp.lt.u64 	%p2680, %rd19932, %rd19904;
	selp.u64 	%rd19933, 1, 0, %p2680;
	add.s64 	%rd19934, %rd19906, %rd19933;
	mul.lo.s64 	%rd19935, %rd11, %rd19916;
	mul.lo.s64 	%rd19936, %rd12, %rd19935;
	mul.hi.u64 	%rd19937, %rd12, %rd19935;
	add.cc.s64 	%rd19938, %rd19936, %rd19916;
	addc.cc.s64 	%rd19939, %rd19937, 0;
	mul.lo.s64 	%rd19940, %rd13, %rd19935;
	mul.hi.u64 	%rd19941, %rd13, %rd19935;
	add.cc.s64 	%rd19942, %rd19939, %rd19922;
	addc.cc.s64 	%rd19943, %rd19883, 0;
	add.cc.s64 	%rd19944, %rd19942, %rd19940;
	addc.cc.s64 	%rd19945, %rd19943, %rd19941;
	mul.lo.s64 	%rd19946, %rd14, %rd19935;
	mul.hi.u64 	%rd19947, %rd14, %rd19935;
	add.cc.s64 	%rd19948, %rd19945, %rd19928;
	addc.cc.s64 	%rd19949, %rd19883, 0;
	add.cc.s64 	%rd19950, %rd19948, %rd19946;
	addc.cc.s64 	%rd19951, %rd19949, %rd19947;
	mul.lo.s64 	%rd19952, %rd15, %rd19935;
	mul.hi.u64 	%rd19953, %rd15, %rd19935;
	add.cc.s64 	%rd19954, %rd19951, %rd19930;
	addc.cc.s64 	%rd19955, %rd19883, 0;
	add.cc.s64 	%rd19956, %rd19954, %rd19952;
	addc.cc.s64 	%rd19957, %rd19955, %rd19953;
	add.s64 	%rd19958, %rd19932, %rd19957;
	setp.lt.u64 	%p2681, %rd19958, %rd19932;
	selp.u64 	%rd19959, 1, 0, %p2681;
	add.s64 	%rd19960, %rd19934, %rd19959;
	mul.lo.s64 	%rd19961, %rd11, %rd19944;
	mul.lo.s64 	%rd19962, %rd12, %rd19961;
	mul.hi.u64 	%rd19963, %rd12, %rd19961;
	add.cc.s64 	%rd19964, %rd19962, %rd19944;
	addc.cc.s64 	%rd19965, %rd19963, 0;
	mul.lo.s64 	%rd19966, %rd13, %rd19961;
	mul.hi.u64 	%rd19967, %rd13, %rd19961;
	add.cc.s64 	%rd19968, %rd19965, %rd19950;
	addc.cc.s64 	%rd19969, %rd19883, 0;
	add.cc.s64 	%rd903, %rd19968, %rd19966;
	addc.cc.s64 	%rd19970, %rd19969, %rd19967;
	mul.lo.s64 	%rd19971, %rd14, %rd19961;
	mul.hi.u64 	%rd19972, %rd14, %rd19961;
	add.cc.s64 	%rd19973, %rd19970, %rd19956;
	addc.cc.s64 	%rd19974, %rd19883, 0;
	add.cc.s64 	%rd904, %rd19973, %rd19971;
	addc.cc.s64 	%rd19975, %rd19974, %rd19972;
	mul.lo.s64 	%rd19976, %rd15, %rd19961;
	mul.hi.u64 	%rd19977, %rd15, %rd19961;
	add.cc.s64 	%rd19978, %rd19975, %rd19958;
	addc.cc.s64 	%rd19979, %rd19883, 0;
	add.cc.s64 	%rd905, %rd19978, %rd19976;
	addc.cc.s64 	%rd19980, %rd19979, %rd19977;
	add.s64 	%rd23158, %rd19960, %rd19980;
	setp.gt.u64 	%p2682, %rd23158, %rd15;
	@%p2682 bra 	$L__BB1_396;
	setp.lt.u64 	%p2683, %rd23158, %rd15;
	mov.u64 	%rd23155, %rd903;
	mov.u64 	%rd23156, %rd904;
	mov.u64 	%rd23157, %rd905;
	@%p2683 bra 	$L__BB1_397;
	setp.lt.u64 	%p2684, %rd14, %rd905;
	@%p2684 bra 	$L__BB1_396;
	setp.gt.u64 	%p2685, %rd14, %rd905;
	mov.u64 	%rd23155, %rd903;
	mov.u64 	%rd23156, %rd904;
	mov.u64 	%rd23157, %rd905;
	@%p2685 bra 	$L__BB1_397;
	setp.lt.u64 	%p2686, %rd13, %rd904;
	@%p2686 bra 	$L__BB1_396;
	setp.gt.u64 	%p2687, %rd13, %rd904;
	setp.gt.u64 	%p2688, %rd12, %rd903;
	or.pred  	%p2689, %p2687, %p2688;
	mov.u64 	%rd23155, %rd903;
	mov.u64 	%rd23156, %rd904;
	mov.u64 	%rd23157, %rd905;
	@%p2689 bra 	$L__BB1_397;
$L__BB1_396:
	sub.s64 	%rd23155, %rd903, %rd12;
	setp.lt.u64 	%p2690, %rd903, %rd12;
	selp.u64 	%rd19981, 1, 0, %p2690;
	add.s64 	%rd19982, %rd13, %rd19981;
	sub.s64 	%rd23156, %rd904, %rd19982;
	setp.lt.u64 	%p2691, %rd904, %rd19982;
	selp.u64 	%rd19983, 1, 0, %p2691;
	add.s64 	%rd19984, %rd14, %rd19983;
	sub.s64 	%rd23157, %rd905, %rd19984;
	setp.lt.u64 	%p2692, %rd905, %rd19984;
	selp.u64 	%rd19985, 1, 0, %p2692;
	add.s64 	%rd19986, %rd15, %rd19985;
	sub.s64 	%rd23158, %rd23158, %rd19986;
$L__BB1_397:
	shl.b64 	%rd915, %rd23155, 1;
	setp.gt.s64 	%p2693, %rd23155, -1;
	mov.b64 	{%r926, %r927}, %rd23156;
	mov.b64 	{%r928, %r929}, %rd23155;
	shf.l.wrap.b32 	%r930, %r929, %r926, 1;
	shf.l.wrap.b32 	%r931, %r926, %r927, 1;
	mov.b64 	%rd916, {%r930, %r931};
	setp.lt.u64 	%p2694, %rd916, %rd23156;
	setp.eq.s64 	%p2695, %rd916, %rd23156;
	selp.u32 	%r932, -1, 0, %p2695;
	selp.u32 	%r933, -1, 0, %p2694;
	selp.b32 	%r934, %r933, %r932, %p2693;
	and.b32  	%r936, %r934, 1;
	setp.eq.b32 	%p2696, %r936, 1;
	or.pred  	%p2697, %p2694, %p2696;
	selp.u64 	%rd19987, 1, 0, %p2697;
	shl.b64 	%rd19988, %rd23157, 1;
	or.b64  	%rd917, %rd19988, %rd19987;
	setp.ge.u64 	%p2698, %rd917, %rd23157;
	setp.lt.u64 	%p2699, %rd917, %rd23157;
	setp.eq.s64 	%p2700, %rd917, %rd23157;
	selp.u32 	%r937, -1, 0, %p2699;
	selp.u32 	%r938, -1, 0, %p2700;
	selp.b32 	%r939, %r938, %r937, %p2697;
	selp.b32 	%r940, %r939, %r937, %p2698;
	and.b32  	%r941, %r940, 1;
	setp.eq.b32 	%p18, %r941, 1;
	cvt.u64.u32 	%rd19989, %r940;
	and.b64  	%rd19990, %rd19989, 1;
	shl.b64 	%rd19991, %rd23158, 1;
	or.b64  	%rd23162, %rd19991, %rd19990;
	setp.lt.u64 	%p2701, %rd23162, %rd23158;
	@%p2701 bra 	$L__BB1_404;
	setp.eq.s64 	%p2702, %rd23162, %rd23158;
	and.pred  	%p2703, %p2702, %p18;
	setp.gt.u64 	%p2704, %rd23162, %rd15;
	or.pred  	%p2705, %p2703, %p2704;
	@%p2705 bra 	$L__BB1_404;
	setp.lt.u64 	%p2706, %rd23162, %rd15;
	mov.u64 	%rd23159, %rd915;
	mov.u64 	%rd23160, %rd916;
	mov.u64 	%rd23161, %rd917;
	@%p2706 bra 	$L__BB1_405;
	setp.gt.u64 	%p2707, %rd917, %rd14;
	@%p2707 bra 	$L__BB1_404;
	setp.lt.u64 	%p2708, %rd917, %rd14;
	mov.u64 	%rd23159, %rd915;
	mov.u64 	%rd23160, %rd916;
	mov.u64 	%rd23161, %rd917;
	@%p2708 bra 	$L__BB1_405;
	setp.gt.u64 	%p2709, %rd916, %rd13;
	@%p2709 bra 	$L__BB1_404;
	setp.lt.u64 	%p2710, %rd916, %rd13;
	setp.lt.u64 	%p2711, %rd915, %rd12;
	or.pred  	%p2712, %p2710, %p2711;
	mov.u64 	%rd23159, %rd915;
	mov.u64 	%rd23160, %rd916;
	mov.u64 	%rd23161, %rd917;
	@%p2712 bra 	$L__BB1_405;
$L__BB1_404:
	sub.s64 	%rd23159, %rd915, %rd12;
	setp.lt.u64 	%p2713, %rd915, %rd12;
	selp.u64 	%rd19992, 1, 0, %p2713;
	add.s64 	%rd19993, %rd13, %rd19992;
	sub.s64 	%rd23160, %rd916, %rd19993;
	setp.lt.u64 	%p2714, %rd916, %rd19993;
	selp.u64 	%rd19994, 1, 0, %p2714;
	add.s64 	%rd19995, %rd14, %rd19994;
	sub.s64 	%rd23161, %rd917, %rd19995;
	setp.lt.u64 	%p2715, %rd917, %rd19995;
	selp.u64 	%rd19996, 1, 0, %p2715;
	add.s64 	%rd19997, %rd15, %rd19996;
	sub.s64 	%rd23162, %rd23162, %rd19997;
$L__BB1_405:
	add.s64 	%rd927, %rd23159, %rd23155;
	setp.ge.u64 	%p2716, %rd927, %rd23159;
	setp.lt.u64 	%p2717, %rd927, %rd23159;
	selp.u64 	%rd19998, 1, 0, %p2717;
	add.s64 	%rd19999, %rd23160, %rd19998;
	add.s64 	%rd928, %rd19999, %rd23156;
	setp.lt.u64 	%p2718, %rd928, %rd23160;
	setp.eq.s64 	%p2719, %rd928, %rd23160;
	selp.u32 	%r942, -1, 0, %p2719;
	selp.u32 	%r943, -1, 0, %p2718;
	selp.b32 	%r944, %r943, %r942, %p2716;
	and.b32  	%r946, %r944, 1;
	setp.eq.b32 	%p2720, %r946, 1;
	or.pred  	%p2721, %p2718, %p2720;
	selp.u64 	%rd20000, 1, 0, %p2721;
	add.s64 	%rd20001, %rd23161, %rd20000;
	add.s64 	%rd929, %rd20001, %rd23157;
	setp.ge.u64 	%p2722, %rd929, %rd23161;
	setp.lt.u64 	%p2723, %rd929, %rd23161;
	setp.eq.s64 	%p2724, %rd929, %rd23161;
	selp.u32 	%r947, -1, 0, %p2723;
	selp.u32 	%r948, -1, 0, %p2724;
	selp.b32 	%r949, %r948, %r947, %p2721;
	selp.b32 	%r950, %r949, %r947, %p2722;
	and.b32  	%r951, %r950, 1;
	setp.eq.b32 	%p19, %r951, 1;
	cvt.u64.u32 	%rd20002, %r950;
	and.b64  	%rd20003, %rd20002, 1;
	add.s64 	%rd20004, %rd23162, %rd20003;
	add.s64 	%rd23166, %rd20004, %rd23158;
	setp.lt.u64 	%p2725, %rd23166, %rd23162;
	@%p2725 bra 	$L__BB1_412;
	setp.eq.s64 	%p2726, %rd23166, %rd23162;
	and.pred  	%p2727, %p2726, %p19;
	setp.gt.u64 	%p2728, %rd23166, %rd15;
	or.pred  	%p2729, %p2727, %p2728;
	@%p2729 bra 	$L__BB1_412;
	setp.lt.u64 	%p2730, %rd23166, %rd15;
	mov.u64 	%rd23163, %rd927;
	mov.u64 	%rd23164, %rd928;
	mov.u64 	%rd23165, %rd929;
	@%p2730 bra 	$L__BB1_413;
	setp.gt.u64 	%p2731, %rd929, %rd14;
	@%p2731 bra 	$L__BB1_412;
	setp.lt.u64 	%p2732, %rd929, %rd14;
	mov.u64 	%rd23163, %rd927;
	mov.u64 	%rd23164, %rd928;
	mov.u64 	%rd23165, %rd929;
	@%p2732 bra 	$L__BB1_413;
	setp.gt.u64 	%p2733, %rd928, %rd13;
	@%p2733 bra 	$L__BB1_412;
	setp.lt.u64 	%p2734, %rd928, %rd13;
	setp.lt.u64 	%p2735, %rd927, %rd12;
	or.pred  	%p2736, %p2734, %p2735;
	mov.u64 	%rd23163, %rd927;
	mov.u64 	%rd23164, %rd928;
	mov.u64 	%rd23165, %rd929;
	@%p2736 bra 	$L__BB1_413;
$L__BB1_412:
	sub.s64 	%rd23163, %rd927, %rd12;
	setp.lt.u64 	%p2737, %rd927, %rd12;
	selp.u64 	%rd20005, 1, 0, %p2737;
	add.s64 	%rd20006, %rd13, %rd20005;
	sub.s64 	%rd23164, %rd928, %rd20006;
	setp.lt.u64 	%p2738, %rd928, %rd20006;
	selp.u64 	%rd20007, 1, 0, %p2738;
	add.s64 	%rd20008, %rd14, %rd20007;
	sub.s64 	%rd23165, %rd929, %rd20008;
	setp.lt.u64 	%p2739, %rd929, %rd20008;
	selp.u64 	%rd20009, 1, 0, %p2739;
	add.s64 	%rd20010, %rd15, %rd20009;
	sub.s64 	%rd23166, %rd23166, %rd20010;
$L__BB1_413:
	and.b64  	%rd939, %rd23163, 4294967295;
	shr.u64 	%rd940, %rd23163, 32;
	mul.lo.s64 	%rd20011, %rd939, %rd939;
	mul.lo.s64 	%rd20012, %rd940, %rd939;
	shr.u64 	%rd20013, %rd20011, 32;
	shl.b64 	%rd20014, %rd20012, 1;
	and.b64  	%rd20015, %rd20014, 8589934590;
	add.s64 	%rd20016, %rd20013, %rd20015;
	shr.u64 	%rd20017, %rd20012, 31;
	and.b64  	%rd20018, %rd20017, 8589934590;
	mad.lo.s64 	%rd20019, %rd940, %rd940, %rd20018;
	shr.u64 	%rd20020, %rd20016, 32;
	shl.b64 	%rd20021, %rd20016, 32;
	and.b64  	%rd20022, %rd20011, 4294967293;
	or.b64  	%rd20023, %rd20021, %rd20022;
	add.s64 	%rd20024, %rd20019, %rd20020;
	shr.u64 	%rd941, %rd23164, 32;
	and.b64  	%rd942, %rd23164, 4294967295;
	mul.lo.s64 	%rd20025, %rd942, %rd939;
	mul.lo.s64 	%rd20026, %rd941, %rd939;
	mul.lo.s64 	%rd20027, %rd942, %rd940;
	shr.u64 	%rd20028, %rd20025, 32;
	and.b64  	%rd20029, %rd20026, 4294967295;
	add.s64 	%rd20030, %rd20028, %rd20029;
	and.b64  	%rd20031, %rd20027, 4294967295;
	add.s64 	%rd20032, %rd20030, %rd20031;
	shr.u64 	%rd20033, %rd20026, 32;
	mad.lo.s64 	%rd20034, %rd941, %rd940, %rd20033;
	shr.u64 	%rd20035, %rd20027, 32;
	add.s64 	%rd20036, %rd20034, %rd20035;
	shr.u64 	%rd20037, %rd20032, 32;
	shl.b64 	%rd20038, %rd20032, 32;
	and.b64  	%rd20039, %rd20025, 4294967295;
	or.b64  	%rd20040, %rd20038, %rd20039;
	add.s64 	%rd20041, %rd20036, %rd20037;
	shr.u64 	%rd943, %rd23165, 32;
	and.b64  	%rd944, %rd23165, 4294967295;
	mul.lo.s64 	%rd20042, %rd944, %rd939;
	mul.lo.s64 	%rd20043, %rd943, %rd939;
	mul.lo.s64 	%rd20044, %rd944, %rd940;
	shr.u64 	%rd20045, %rd20042, 32;
	and.b64  	%rd20046, %rd20043, 4294967295;
	add.s64 	%rd20047, %rd20045, %rd20046;
	and.b64  	%rd20048, %rd20044, 4294967295;
	add.s64 	%rd20049, %rd20047, %rd20048;
	shr.u64 	%rd20050, %rd20043, 32;
	mad.lo.s64 	%rd20051, %rd943, %rd940, %rd20050;
	shr.u64 	%rd20052, %rd20044, 32;
	add.s64 	%rd20053, %rd20051, %rd20052;
	shr.u64 	%rd20054, %rd20049, 32;
	shl.b64 	%rd20055, %rd20049, 32;
	and.b64  	%rd20056, %rd20042, 4294967295;
	or.b64  	%rd20057, %rd20055, %rd20056;
	add.s64 	%rd20058, %rd20053, %rd20054;
	shr.u64 	%rd945, %rd23166, 32;
	and.b64  	%rd946, %rd23166, 4294967295;
	mul.lo.s64 	%rd20059, %rd946, %rd939;
	mul.lo.s64 	%rd20060, %rd945, %rd939;
	mul.lo.s64 	%rd20061, %rd946, %rd940;
	shr.u64 	%rd20062, %rd20059, 32;
	and.b64  	%rd20063, %rd20060, 4294967295;
	add.s64 	%rd20064, %rd20062, %rd20063;
	and.b64  	%rd20065, %rd20061, 4294967295;
	add.s64 	%rd20066, %rd20064, %rd20065;
	shr.u64 	%rd20067, %rd20060, 32;
	mad.lo.s64 	%rd20068, %rd945, %rd940, %rd20067;
	shr.u64 	%rd20069, %rd20061, 32;
	add.s64 	%rd20070, %rd20068, %rd20069;
	shr.u64 	%rd20071, %rd20066, 32;
	shl.b64 	%rd20072, %rd20066, 32;
	and.b64  	%rd20073, %rd20059, 4294967295;
	or.b64  	%rd20074, %rd20072, %rd20073;
	add.s64 	%rd20075, %rd20070, %rd20071;
	shl.b64 	%rd20076, %rd20040, 1;
	shr.u64 	%rd20077, %rd20038, 63;
	add.s64 	%rd20078, %rd20041, %rd20041;
	add.s64 	%rd20079, %rd20078, %rd20077;
	mul.lo.s64 	%rd20080, %rd942, %rd942;
	mul.lo.s64 	%rd20081, %rd941, %rd942;
	shr.u64 	%rd20082, %rd20080, 32;
	shl.b64 	%rd20083, %rd20081, 1;
	and.b64  	%rd20084, %rd20083, 8589934590;
	add.s64 	%rd20085, %rd20082, %rd20084;
	shr.u64 	%rd20086, %rd20081, 31;
	and.b64  	%rd20087, %rd20086, 8589934590;
	mad.lo.s64 	%rd20088, %rd941, %rd941, %rd20087;
	shr.u64 	%rd20089, %rd20085, 32;
	shl.b64 	%rd20090, %rd20085, 32;
	and.b64  	%rd20091, %rd20080, 4294967293;
	or.b64  	%rd20092, %rd20090, %rd20091;
	add.s64 	%rd20093, %rd20057, %rd20077;
	add.s64 	%rd20094, %rd20093, %rd20092;
	max.u64 	%rd20095, %rd20057, %rd20093;
	setp.gt.u64 	%p2740, %rd20095, %rd20094;
	selp.u64 	%rd20096, 1, 0, %p2740;
	add.s64 	%rd20097, %rd20088, %rd20058;
	add.s64 	%rd20098, %rd20097, %rd20089;
	add.s64 	%rd20099, %rd20098, %rd20096;
	mul.lo.s64 	%rd20100, %rd944, %rd942;
	mul.lo.s64 	%rd20101, %rd943, %rd942;
	mul.lo.s64 	%rd20102, %rd944, %rd941;
	shr.u64 	%rd20103, %rd20100, 32;
	and.b64  	%rd20104, %rd20101, 4294967295;
	add.s64 	%rd20105, %rd20103, %rd20104;
	and.b64  	%rd20106, %rd20102, 4294967295;
	add.s64 	%rd20107, %rd20105, %rd20106;
	shr.u64 	%rd20108, %rd20101, 32;
	mad.lo.s64 	%rd20109, %rd943, %rd941, %rd20108;
	shr.u64 	%rd20110, %rd20102, 32;
	add.s64 	%rd20111, %rd20109, %rd20110;
	shr.u64 	%rd20112, %rd20107, 32;
	shl.b64 	%rd20113, %rd20107, 32;
	and.b64  	%rd20114, %rd20100, 4294967295;
	or.b64  	%rd20115, %rd20113, %rd20114;
	add.s64 	%rd20116, %rd20074, %rd20096;
	add.s64 	%rd20117, %rd20116, %rd20115;
	max.u64 	%rd20118, %rd20074, %rd20116;
	setp.gt.u64 	%p2741, %rd20118, %rd20117;
	selp.u64 	%rd20119, 1, 0, %p2741;
	add.s64 	%rd20120, %rd20111, %rd20075;
	add.s64 	%rd20121, %rd20120, %rd20112;
	add.s64 	%rd20122, %rd20121, %rd20119;
	add.s64 	%rd20123, %rd20094, %rd20057;
	setp.lt.u64 	%p2742, %rd20123, %rd20094;
	selp.u64 	%rd20124, 1, 0, %p2742;
	add.s64 	%rd20125, %rd20058, %rd20099;
	add.s64 	%rd20126, %rd20125, %rd20124;
	add.s64 	%rd20127, %rd20117, %rd20124;
	add.s64 	%rd20128, %rd20127, %rd20115;
	max.u64 	%rd20129, %rd20117, %rd20127;
	setp.gt.u64 	%p2743, %rd20129, %rd20128;
	selp.u64 	%rd20130, 1, 0, %p2743;
	add.s64 	%rd20131, %rd20111, %rd20122;
	add.s64 	%rd20132, %rd20131, %rd20112;
	add.s64 	%rd20133, %rd20132, %rd20130;
	add.s64 	%rd20134, %rd20128, %rd20074;
	setp.lt.u64 	%p2744, %rd20134, %rd20128;
	selp.u64 	%rd20135, 1, 0, %p2744;
	add.s64 	%rd20136, %rd20075, %rd20133;
	add.s64 	%rd20137, %rd20136, %rd20135;
	mul.lo.s64 	%rd20138, %rd11, %rd20023;
	mul.lo.s64 	%rd20139, %rd12, %rd20138;
	mul.hi.u64 	%rd20140, %rd12, %rd20138;
	add.cc.s64 	%rd20141, %rd20139, %rd20023;
	addc.cc.s64 	%rd20142, %rd20140, 0;
	mul.lo.s64 	%rd20143, %rd13, %rd20138;
	mul.hi.u64 	%rd20144, %rd13, %rd20138;
	mov.b64 	%rd20145, 0;
	add.cc.s64 	%rd20146, %rd20142, %rd20076;
	addc.cc.s64 	%rd20147, %rd20145, 0;
	add.cc.s64 	%rd20148, %rd20146, %rd20143;
	addc.cc.s64 	%rd20149, %rd20147, %rd20144;
	mul.lo.s64 	%rd20150, %rd14, %rd20138;
	mul.hi.u64 	%rd20151, %rd14, %rd20138;
	add.cc.s64 	%rd20152, %rd20149, %rd20123;
	addc.cc.s64 	%rd20153, %rd20145, 0;
	add.cc.s64 	%rd20154, %rd20152, %rd20150;
	addc.cc.s64 	%rd20155, %rd20153, %rd20151;
	mul.lo.s64 	%rd20156, %rd15, %rd20138;
	mul.hi.u64 	%rd20157, %rd15, %rd20138;
	add.cc.s64 	%rd20158, %rd20155, %rd20134;
	addc.cc.s64 	%rd20159, %rd20145, 0;
	add.cc.s64 	%rd20160, %rd20158, %rd20156;
	addc.cc.s64 	%rd20161, %rd20159, %rd20157;
	add.s64 	%rd20162, %rd20024, %rd20161;
	setp.lt.u64 	%p2745, %rd20162, %rd20024;
	selp.u64 	%rd20163, 1, 0, %p2745;
	add.s64 	%rd20164, %rd20079, %rd20163;
	setp.lt.u64 	%p2746, %rd20164, %rd20079;
	selp.u64 	%rd20165, 1, 0, %p2746;
	add.s64 	%rd20166, %rd20126, %rd20165;
	setp.lt.u64 	%p2747, %rd20166, %rd20126;
	selp.u64 	%rd20167, 1, 0, %p2747;
	add.s64 	%rd20168, %rd20137, %rd20167;
	mul.lo.s64 	%rd20169, %rd11, %rd20148;
	mul.lo.s64 	%rd20170, %rd12, %rd20169;
	mul.hi.u64 	%rd20171, %rd12, %rd20169;
	add.cc.s64 	%rd20172, %rd20170, %rd20148;
	addc.cc.s64 	%rd20173, %rd20171, 0;
	mul.lo.s64 	%rd20174, %rd13, %rd20169;
	mul.hi.u64 	%rd20175, %rd13, %rd20169;
	add.cc.s64 	%rd20176, %rd20173, %rd20154;
	addc.cc.s64 	%rd20177, %rd20145, 0;
	add.cc.s64 	%rd20178, %rd20176, %rd20174;
	addc.cc.s64 	%rd20179, %rd20177, %rd20175;
	mul.lo.s64 	%rd20180, %rd14, %rd20169;
	mul.hi.u64 	%rd20181, %rd14, %rd20169;
	add.cc.s64 	%rd20182, %rd20179, %rd20160;
	addc.cc.s64 	%rd20183, %rd20145, 0;
	add.cc.s64 	%rd20184, %rd20182, %rd20180;
	addc.cc.s64 	%rd20185, %rd20183, %rd20181;
	mul.lo.s64 	%rd20186, %rd15, %rd20169;
	mul.hi.u64 	%rd20187, %rd15, %rd20169;
	add.cc.s64 	%rd20188, %rd20185, %rd20162;
	addc.cc.s64 	%rd20189, %rd20145, 0;
	add.cc.s64 	%rd20190, %rd20188, %rd20186;
	addc.cc.s64 	%rd20191, %rd20189, %rd20187;
	add.s64 	%rd20192, %rd20164, %rd20191;
	setp.lt.u64 	%p2748, %rd20192, %rd20164;
	selp.u64 	%rd20193, 1, 0, %p2748;
	add.s64 	%rd20194, %rd20166, %rd20193;
	setp.lt.u64 	%p2749, %rd20194, %rd20166;
	selp.u64 	%rd20195, 1, 0, %p2749;
	add.s64 	%rd20196, %rd20168, %rd20195;
	mul.lo.s64 	%rd20197, %rd11, %rd20178;
	mul.lo.s64 	%rd20198, %rd12, %rd20197;
	mul.hi.u64 	%rd20199, %rd12, %rd20197;
	add.cc.s64 	%rd20200, %rd20198, %rd20178;
	addc.cc.s64 	%rd20201, %rd20199, 0;
	mul.lo.s64 	%rd20202, %rd13, %rd20197;
	mul.hi.u64 	%rd20203, %rd13, %rd20197;
	add.cc.s64 	%rd20204, %rd20201, %rd20184;
	addc.cc.s64 	%rd20205, %rd20145, 0;
	add.cc.s64 	%rd20206, %rd20204, %rd20202;
	addc.cc.s64 	%rd20207, %rd20205, %rd20203;
	mul.lo.s64 	%rd20208, %rd14, %rd20197;
	mul.hi.u64 	%rd20209, %rd14, %rd20197;
	add.cc.s64 	%rd20210, %rd20207, %rd20190;
	addc.cc.s64 	%rd20211, %rd20145, 0;
	add.cc.s64 	%rd20212, %rd20210, %rd20208;
	addc.cc.s64 	%rd20213, %rd20211, %rd20209;
	mul.lo.s64 	%rd20214, %rd15, %rd20197;
	mul.hi.u64 	%rd20215, %rd15, %rd20197;
	add.cc.s64 	%rd20216, %rd20213, %rd20192;
	addc.cc.s64 	%rd20217, %rd20145, 0;
	add.cc.s64 	%rd20218, %rd20216, %rd20214;
	addc.cc.s64 	%rd20219, %rd20217, %rd20215;
	add.s64 	%rd20220, %rd20194, %rd20219;
	setp.lt.u64 	%p2750, %rd20220, %rd20194;
	selp.u64 	%rd20221, 1, 0, %p2750;
	add.s64 	%rd20222, %rd20196, %rd20221;
	mul.lo.s64 	%rd20223, %rd11, %rd20206;
	mul.lo.s64 	%rd20224, %rd12, %rd20223;
	mul.hi.u64 	%rd20225, %rd12, %rd20223;
	add.cc.s64 	%rd20226, %rd20224, %rd20206;
	addc.cc.s64 	%rd20227, %rd20225, 0;
	mul.lo.s64 	%rd20228, %rd13, %rd20223;
	mul.hi.u64 	%rd20229, %rd13, %rd20223;
	add.cc.s64 	%rd20230, %rd20227, %rd20212;
	addc.cc.s64 	%rd20231, %rd20145, 0;
	add.cc.s64 	%rd947, %rd20230, %rd20228;
	addc.cc.s64 	%rd20232, %rd20231, %rd20229;
	mul.lo.s64 	%rd20233, %rd14, %rd20223;
	mul.hi.u64 	%rd20234, %rd14, %rd20223;
	add.cc.s64 	%rd20235, %rd20232, %rd20218;
	addc.cc.s64 	%rd20236, %rd20145, 0;
	add.cc.s64 	%rd948, %rd20235, %rd20233;
	addc.cc.s64 	%rd20237, %rd20236, %rd20234;
	mul.lo.s64 	%rd20238, %rd15, %rd20223;
	mul.hi.u64 	%rd20239, %rd15, %rd20223;
	add.cc.s64 	%rd20240, %rd20237, %rd20220;
	addc.cc.s64 	%rd20241, %rd20145, 0;
	add.cc.s64 	%rd949, %rd20240, %rd20238;
	addc.cc.s64 	%rd20242, %rd20241, %rd20239;
	add.s64 	%rd23167, %rd20222, %rd20242;
	setp.gt.u64 	%p2751, %rd23167, %rd15;
	@%p2751 bra 	$L__BB1_419;
	setp.lt.u64 	%p2752, %rd23167, %rd15;
	mov.u64 	%rd23168, %rd949;
	mov.u64 	%rd23169, %rd948;
	mov.u64 	%rd23170, %rd947;
	@%p2752 bra 	$L__BB1_420;
	setp.lt.u64 	%p2753, %rd14, %rd949;
	@%p2753 bra 	$L__BB1_419;
	setp.gt.u64 	%p2754, %rd14, %rd949;
	mov.u64 	%rd23168, %rd949;
	mov.u64 	%rd23169, %rd948;
	mov.u64 	%rd23170, %rd947;
	@%p2754 bra 	$L__BB1_420;
	setp.lt.u64 	%p2755, %rd13, %rd948;
	@%p2755 bra 	$L__BB1_419;
	setp.gt.u64 	%p2756, %rd13, %rd948;
	setp.gt.u64 	%p2757, %rd12, %rd947;
	or.pred  	%p2758, %p2756, %p2757;
	mov.u64 	%rd23168, %rd949;
	mov.u64 	%rd23169, %rd948;
	mov.u64 	%rd23170, %rd947;
	@%p2758 bra 	$L__BB1_420;
$L__BB1_419:
	sub.s64 	%rd23170, %rd947, %rd12;
	setp.lt.u64 	%p2759, %rd947, %rd12;
	selp.u64 	%rd20243, 1, 0, %p2759;
	add.s64 	%rd20244, %rd13, %rd20243;
	sub.s64 	%rd23169, %rd948, %rd20244;
	setp.lt.u64 	%p2760, %rd948, %rd20244;
	selp.u64 	%rd20245, 1, 0, %p2760;
	add.s64 	%rd20246, %rd14, %rd20245;
	sub.s64 	%rd23168, %rd949, %rd20246;
	setp.lt.u64 	%p2761, %rd949, %rd20246;
	selp.u64 	%rd20247, 1, 0, %p2761;
	add.s64 	%rd20248, %rd15, %rd20247;
	sub.s64 	%rd23167, %rd23167, %rd20248;
$L__BB1_420:
	sub.s64 	%rd23174, %rd23170, %rd23135;
	setp.lt.u64 	%p2762, %rd23170, %rd23135;
	selp.u64 	%rd20249, 1, 0, %p2762;
	add.s64 	%rd20250, %rd23136, %rd20249;
	sub.s64 	%rd23173, %rd23169, %rd20250;
	setp.lt.u64 	%p2763, %rd23169, %rd20250;
	selp.u64 	%rd20251, 1, 0, %p2763;
	add.s64 	%rd20252, %rd23137, %rd20251;
	sub.s64 	%rd23172, %rd23168, %rd20252;
	setp.lt.u64 	%p2764, %rd23168, %rd20252;
	selp.u64 	%rd20253, 1, 0, %p2764;
	add.s64 	%rd20254, %rd23138, %rd20253;
	sub.s64 	%rd23171, %rd23167, %rd20254;
	setp.ge.u64 	%p2765, %rd23167, %rd20254;
	@%p2765 bra 	$L__BB1_422;
	add.s64 	%rd963, %rd23174, %rd12;
	setp.ge.u64 	%p2766, %rd963, %rd23174;
	setp.lt.u64 	%p2767, %rd963, %rd23174;
	selp.u64 	%rd20255, 1, 0, %p2767;
	add.s64 	%rd20256, %rd23173, %rd20255;
	add.s64 	%rd964, %rd20256, %rd13;
	setp.lt.u64 	%p2768, %rd964, %rd23173;
	setp.eq.s64 	%p2769, %rd964, %rd23173;
	selp.u32 	%r952, -1, 0, %p2769;
	selp.u32 	%r953, -1, 0, %p2768;
	selp.b32 	%r954, %r953, %r952, %p2766;
	and.b32  	%r956, %r954, 1;
	setp.eq.b32 	%p2770, %r956, 1;
	or.pred  	%p2771, %p2768, %p2770;
	selp.u64 	%rd20257, 1, 0, %p2771;
	add.s64 	%rd20258, %rd23172, %rd20257;
	add.s64 	%rd965, %rd20258, %rd14;
	setp.ge.u64 	%p2772, %rd965, %rd23172;
	setp.lt.u64 	%p2773, %rd965, %rd23172;
	setp.eq.s64 	%p2774, %rd965, %rd23172;
	selp.u32 	%r957, -1, 0, %p2773;
	selp.u32 	%r958, -1, 0, %p2774;
	selp.b32 	%r959, %r958, %r957, %p2771;
	selp.b32 	%r960, %r959, %r957, %p2772;
	cvt.u64.u32 	%rd20259, %r960;
	and.b64  	%rd20260, %rd20259, 1;
	add.s64 	%rd20261, %rd23171, %rd20260;
	add.s64 	%rd23171, %rd20261, %rd15;
	mov.u64 	%rd23172, %rd965;
	mov.u64 	%rd23173, %rd964;
	mov.u64 	%rd23174, %rd963;
$L__BB1_422:
	sub.s64 	%rd23390, %rd23174, %rd23135;
	setp.lt.u64 	%p2775, %rd23174, %rd23135;
	selp.u64 	%rd20262, 1, 0, %p2775;
	add.s64 	%rd20263, %rd23136, %rd20262;
	sub.s64 	%rd23389, %rd23173, %rd20263;
	setp.lt.u64 	%p2776, %rd23173, %rd20263;
	selp.u64 	%rd20264, 1, 0, %p2776;
	add.s64 	%rd20265, %rd23137, %rd20264;
	sub.s64 	%rd23388, %rd23172, %rd20265;
	setp.lt.u64 	%p2777, %rd23172, %rd20265;
	selp.u64 	%rd20266, 1, 0, %p2777;
	add.s64 	%rd20267, %rd23138, %rd20266;
	sub.s64 	%rd23387, %rd23171, %rd20267;
	setp.ge.u64 	%p2778, %rd23171, %rd20267;
	@%p2778 bra 	$L__BB1_424;
	add.s64 	%rd975, %rd23390, %rd12;
	setp.ge.u64 	%p2779, %rd975, %rd23390;
	setp.lt.u64 	%p2780, %rd975, %rd23390;
	selp.u64 	%rd20268, 1, 0, %p2780;
	add.s64 	%rd20269, %rd23389, %rd20268;
	add.s64 	%rd976, %rd20269, %rd13;
	setp.lt.u64 	%p2781, %rd976, %rd23389;
	setp.eq.s64 	%p2782, %rd976, %rd23389;
	selp.u32 	%r961, -1, 0, %p2782;
	selp.u32 	%r962, -1, 0, %p2781;
	selp.b32 	%r963, %r962, %r961, %p2779;
	and.b32  	%r965, %r963, 1;
	setp.eq.b32 	%p2783, %r965, 1;
	or.pred  	%p2784, %p2781, %p2783;
	selp.u64 	%rd20270, 1, 0, %p2784;
	add.s64 	%rd20271, %rd23388, %rd20270;
	add.s64 	%rd977, %rd20271, %rd14;
	setp.ge.u64 	%p2785, %rd977, %rd23388;
	setp.lt.u64 	%p2786, %rd977, %rd23388;
	setp.eq.s64 	%p2787, %rd977, %rd23388;
	selp.u32 	%r966, -1, 0, %p2786;
	selp.u32 	%r967, -1, 0, %p2787;
	selp.b32 	%r968, %r967, %r966, %p2784;
	selp.b32 	%r969, %r968, %r966, %p2785;
	cvt.u64.u32 	%rd20272, %r969;
	and.b64  	%rd20273, %rd20272, 1;
	add.s64 	%rd20274, %rd23387, %rd20273;
	add.s64 	%rd23387, %rd20274, %rd15;
	mov.u64 	%rd23388, %rd977;
	mov.u64 	%rd23389, %rd976;
	mov.u64 	%rd23390, %rd975;
$L__BB1_424:
	sub.s64 	%rd23179, %rd23135, %rd23390;
	setp.lt.u64 	%p2788, %rd23135, %rd23390;
	selp.u64 	%rd20275, 1, 0, %p2788;
	add.s64 	%rd20276, %rd23389, %rd20275;
	sub.s64 	%rd23180, %rd23136, %rd20276;
	setp.lt.u64 	%p2789, %rd23136, %rd20276;
	selp.u64 	%rd20277, 1, 0, %p2789;
	add.s64 	%rd20278, %rd23388, %rd20277;
	sub.s64 	%rd23181, %rd23137, %rd20278;
	setp.lt.u64 	%p2790, %rd23137, %rd20278;
	selp.u64 	%rd20279, 1, 0, %p2790;
	add.s64 	%rd20280, %rd23387, %rd20279;
	sub.s64 	%rd23182, %rd23138, %rd20280;
	setp.ge.u64 	%p2791, %rd23138, %rd20280;
	@%p2791 bra 	$L__BB1_426;
	add.s64 	%rd987, %rd23179, %rd12;
	setp.ge.u64 	%p2792, %rd987, %rd23179;
	setp.lt.u64 	%p2793, %rd987, %rd23179;
	selp.u64 	%rd20281, 1, 0, %p2793;
	add.s64 	%rd20282, %rd23180, %rd20281;
	add.s64 	%rd988, %rd20282, %rd13;
	setp.lt.u64 	%p2794, %rd988, %rd23180;
	setp.eq.s64 	%p2795, %rd988, %rd23180;
	selp.u32 	%r970, -1, 0, %p2795;
	selp.u32 	%r971, -1, 0, %p2794;
	selp.b32 	%r972, %r971, %r970, %p2792;
	and.b32  	%r974, %r972, 1;
	setp.eq.b32 	%p2796, %r974, 1;
	or.pred  	%p2797, %p2794, %p2796;
	selp.u64 	%rd20283, 1, 0, %p2797;
	add.s64 	%rd20284, %rd23181, %rd20283;
	add.s64 	%rd989, %rd20284, %rd14;
	setp.ge.u64 	%p2798, %rd989, %rd23181;
	setp.lt.u64 	%p2799, %rd989, %rd23181;
	setp.eq.s64 	%p2800, %rd989, %rd23181;
	selp.u32 	%r975, -1, 0, %p2799;
	selp.u32 	%r976, -1, 0, %p2800;
	selp.b32 	%r977, %r976, %r975, %p2797;
	selp.b32 	%r978, %r977, %r975, %p2798;
	cvt.u64.u32 	%rd20285, %r978;
	and.b64  	%rd20286, %rd20285, 1;
	add.s64 	%rd20287, %rd23182, %rd20286;
	add.s64 	%rd23182, %rd20287, %rd15;
	mov.u64 	%rd23179, %rd987;
	mov.u64 	%rd23180, %rd988;
	mov.u64 	%rd23181, %rd989;
$L__BB1_426:
	shr.u64 	%rd20288, %rd23179, 32;
	and.b64  	%rd20289, %rd23179, 4294967295;
	mul.lo.s64 	%rd20290, %rd20289, %rd939;
	mul.lo.s64 	%rd20291, %rd20288, %rd939;
	mul.lo.s64 	%rd20292, %rd20289, %rd940;
	shr.u64 	%rd20293, %rd20290, 32;
	and.b64  	%rd20294, %rd20291, 4294967295;
	add.s64 	%rd20295, %rd20293, %rd20294;
	and.b64  	%rd20296, %rd20292, 4294967295;
	add.s64 	%rd20297, %rd20295, %rd20296;
	shr.u64 	%rd20298, %rd20291, 32;
	mad.lo.s64 	%rd20299, %rd20288, %rd940, %rd20298;
	shr.u64 	%rd20300, %rd20292, 32;
	add.s64 	%rd20301, %rd20299, %rd20300;
	shr.u64 	%rd20302, %rd20297, 32;
	shl.b64 	%rd20303, %rd20297, 32;
	and.b64  	%rd20304, %rd20290, 4294967295;
	or.b64  	%rd20305, %rd20303, %rd20304;
	add.s64 	%rd20306, %rd20301, %rd20302;
	shr.u64 	%rd20307, %rd23180, 32;
	and.b64  	%rd20308, %rd23180, 4294967295;
	mul.lo.s64 	%rd20309, %rd20308, %rd939;
	mul.lo.s64 	%rd20310, %rd20307, %rd939;
	mul.lo.s64 	%rd20311, %rd20308, %rd940;
	shr.u64 	%rd20312, %rd20309, 32;
	and.b64  	%rd20313, %rd20310, 4294967295;
	add.s64 	%rd20314, %rd20312, %rd20313;
	and.b64  	%rd20315, %rd20311, 4294967295;
	add.s64 	%rd20316, %rd20314, %rd20315;
	shr.u64 	%rd20317, %rd20310, 32;
	mad.lo.s64 	%rd20318, %rd20307, %rd940, %rd20317;
	shr.u64 	%rd20319, %rd20311, 32;
	add.s64 	%rd20320, %rd20318, %rd20319;
	shr.u64 	%rd20321, %rd20316, 32;
	shl.b64 	%rd20322, %rd20316, 32;
	and.b64  	%rd20323, %rd20309, 4294967295;
	or.b64  	%rd20324, %rd20322, %rd20323;
	add.s64 	%rd20325, %rd20320, %rd20321;
	shr.u64 	%rd20326, %rd23181, 32;
	and.b64  	%rd20327, %rd23181, 4294967295;
	mul.lo.s64 	%rd20328, %rd20327, %rd939;
	mul.lo.s64 	%rd20329, %rd20326, %rd939;
	mul.lo.s64 	%rd20330, %rd20327, %rd940;
	shr.u64 	%rd20331, %rd20328, 32;
	and.b64  	%rd20332, %rd20329, 4294967295;
	add.s64 	%rd20333, %rd20331, %rd20332;
	and.b64  	%rd20334, %rd20330, 4294967295;
	add.s64 	%rd20335, %rd20333, %rd20334;
	shr.u64 	%rd20336, %rd20329, 32;
	mad.lo.s64 	%rd20337, %rd20326, %rd940, %rd20336;
	shr.u64 	%rd20338, %rd20330, 32;
	add.s64 	%rd20339, %rd20337, %rd20338;
	shr.u64 	%rd20340, %rd20335, 32;
	shl.b64 	%rd20341, %rd20335, 32;
	and.b64  	%rd20342, %rd20328, 4294967295;
	or.b64  	%rd20343, %rd20341, %rd20342;
	add.s64 	%rd20344, %rd20339, %rd20340;
	shr.u64 	%rd20345, %rd23182, 32;
	and.b64  	%rd20346, %rd23182, 4294967295;
	mul.lo.s64 	%rd20347, %rd20346, %rd939;
	mul.lo.s64 	%rd20348, %rd20345, %rd939;
	mul.lo.s64 	%rd20349, %rd20346, %rd940;
	shr.u64 	%rd20350, %rd20347, 32;
	and.b64  	%rd20351, %rd20348, 4294967295;
	add.s64 	%rd20352, %rd20350, %rd20351;
	and.b64  	%rd20353, %rd20349, 4294967295;
	add.s64 	%rd20354, %rd20352, %rd20353;
	shr.u64 	%rd20355, %rd20348, 32;
	mad.lo.s64 	%rd20356, %rd20345, %rd940, %rd20355;
	shr.u64 	%rd20357, %rd20349, 32;
	add.s64 	%rd20358, %rd20356, %rd20357;
	shr.u64 	%rd20359, %rd20354, 32;
	shl.b64 	%rd20360, %rd20354, 32;
	and.b64  	%rd20361, %rd20347, 4294967295;
	or.b64  	%rd20362, %rd20360, %rd20361;
	add.s64 	%rd20363, %rd20358, %rd20359;
	mul.lo.s64 	%rd20364, %rd20289, %rd942;
	mul.lo.s64 	%rd20365, %rd20288, %rd942;
	mul.lo.s64 	%rd20366, %rd20289, %rd941;
	shr.u64 	%rd20367, %rd20364, 32;
	and.b64  	%rd20368, %rd20365, 4294967295;
	add.s64 	%rd20369, %rd20367, %rd20368;
	and.b64  	%rd20370, %rd20366, 4294967295;
	add.s64 	%rd20371, %rd20369, %rd20370;
	shr.u64 	%rd20372, %rd20365, 32;
	mad.lo.s64 	%rd20373, %rd20288, %rd941, %rd20372;
	shr.u64 	%rd20374, %rd20366, 32;
	add.s64 	%rd20375, %rd20373, %rd20374;
	shr.u64 	%rd20376, %rd20371, 32;
	shl.b64 	%rd20377, %rd20371, 32;
	and.b64  	%rd20378, %rd20364, 4294967295;
	or.b64  	%rd20379, %rd20377, %rd20378;
	add.s64 	%rd20380, %rd20324, %rd20379;
	setp.lt.u64 	%p2801, %rd20380, %rd20324;
	selp.u64 	%rd20381, 1, 0, %p2801;
	add.s64 	%rd20382, %rd20375, %rd20325;
	add.s64 	%rd20383, %rd20382, %rd20376;
	add.s64 	%rd20384, %rd20383, %rd20381;
	mul.lo.s64 	%rd20385, %rd20308, %rd942;
	mul.lo.s64 	%rd20386, %rd20307, %rd942;
	mul.lo.s64 	%rd20387, %rd20308, %rd941;
	shr.u64 	%rd20388, %rd20385, 32;
	and.b64  	%rd20389, %rd20386, 4294967295;
	add.s64 	%rd20390, %rd20388, %rd20389;
	and.b64  	%rd20391, %rd20387, 4294967295;
	add.s64 	%rd20392, %rd20390, %rd20391;
	shr.u64 	%rd20393, %rd20386, 32;
	mad.lo.s64 	%rd20394, %rd20307, %rd941, %rd20393;
	shr.u64 	%rd20395, %rd20387, 32;
	add.s64 	%rd20396, %rd20394, %rd20395;
	shr.u64 	%rd20397, %rd20392, 32;
	shl.b64 	%rd20398, %rd20392, 32;
	and.b64  	%rd20399, %rd20385, 4294967295;
	or.b64  	%rd20400, %rd20398, %rd20399;
	add.s64 	%rd20401, %rd20343, %rd20381;
	add.s64 	%rd20402, %rd20401, %rd20400;
	max.u64 	%rd20403, %rd20343, %rd20401;
	setp.gt.u64 	%p2802, %rd20403, %rd20402;
	selp.u64 	%rd20404, 1, 0, %p2802;
	add.s64 	%rd20405, %rd20396, %rd20344;
	add.s64 	%rd20406, %rd20405, %rd20397;
	add.s64 	%rd20407, %rd20406, %rd20404;
	mul.lo.s64 	%rd20408, %rd20327, %rd942;
	mul.lo.s64 	%rd20409, %rd20326, %rd942;
	mul.lo.s64 	%rd20410, %rd20327, %rd941;
	shr.u64 	%rd20411, %rd20408, 32;
	and.b64  	%rd20412, %rd20409, 4294967295;
	add.s64 	%rd20413, %rd20411, %rd20412;
	and.b64  	%rd20414, %rd20410, 4294967295;
	add.s64 	%rd20415, %rd20413, %rd20414;
	shr.u64 	%rd20416, %rd20409, 32;
	mad.lo.s64 	%rd20417, %rd20326, %rd941, %rd20416;
	shr.u64 	%rd20418, %rd20410, 32;
	add.s64 	%rd20419, %rd20417, %rd20418;
	shr.u64 	%rd20420, %rd20415, 32;
	shl.b64 	%rd20421, %rd20415, 32;
	and.b64  	%rd20422, %rd20408, 4294967295;
	or.b64  	%rd20423, %rd20421, %rd20422;
	add.s64 	%rd20424, %rd20362, %rd20404;
	add.s64 	%rd20425, %rd20424, %rd20423;
	max.u64 	%rd20426, %rd20362, %rd20424;
	setp.gt.u64 	%p2803, %rd20426, %rd20425;
	selp.u64 	%rd20427, 1, 0, %p2803;
	add.s64 	%rd20428, %rd20419, %rd20363;
	add.s64 	%rd20429, %rd20428, %rd20420;
	add.s64 	%rd20430, %rd20429, %rd20427;
	mul.lo.s64 	%rd20431, %rd20289, %rd944;
	mul.lo.s64 	%rd20432, %rd20288, %rd944;
	mul.lo.s64 	%rd20433, %rd20289, %rd943;
	shr.u64 	%rd20434, %rd20431, 32;
	and.b64  	%rd20435, %rd20432, 4294967295;
	add.s64 	%rd20436, %rd20434, %rd20435;
	and.b64  	%rd20437, %rd20433, 4294967295;
	add.s64 	%rd20438, %rd20436, %rd20437;
	shr.u64 	%rd20439, %rd20432, 32;
	mad.lo.s64 	%rd20440, %rd20288, %rd943, %rd20439;
	shr.u64 	%rd20441, %rd20433, 32;
	add.s64 	%rd20442, %rd20440, %rd20441;
	shr.u64 	%rd20443, %rd20438, 32;
	shl.b64 	%rd20444, %rd20438, 32;
	and.b64  	%rd20445, %rd20431, 4294967295;
	or.b64  	%rd20446, %rd20444, %rd20445;
	add.s64 	%rd20447, %rd20402, %rd20446;
	setp.lt.u64 	%p2804, %rd20447, %rd20402;
	selp.u64 	%rd20448, 1, 0, %p2804;
	add.s64 	%rd20449, %rd20442, %rd20407;
	add.s64 	%rd20450, %rd20449, %rd20443;
	add.s64 	%rd20451, %rd20450, %rd20448;
	mul.lo.s64 	%rd20452, %rd20308, %rd944;
	mul.lo.s64 	%rd20453, %rd20307, %rd944;
	mul.lo.s64 	%rd20454, %rd20308, %rd943;
	shr.u64 	%rd20455, %rd20452, 32;
	and.b64  	%rd20456, %rd20453, 4294967295;
	add.s64 	%rd20457, %rd20455, %rd20456;
	and.b64  	%rd20458, %rd20454, 4294967295;
	add.s64 	%rd20459, %rd20457, %rd20458;
	shr.u64 	%rd20460, %rd20453, 32;
	mad.lo.s64 	%rd20461, %rd20307, %rd943, %rd20460;
	shr.u64 	%rd20462, %rd20454, 32;
	add.s64 	%rd20463, %rd20461, %rd20462;
	shr.u64 	%rd20464, %rd20459, 32;
	shl.b64 	%rd20465, %rd20459, 32;
	and.b64  	%rd20466, %rd20452, 4294967295;
	or.b64  	%rd20467, %rd20465, %rd20466;
	add.s64 	%rd20468, %rd20425, %rd20448;
	add.s64 	%rd20469, %rd20468, %rd20467;
	max.u64 	%rd20470, %rd20425, %rd20468;
	setp.gt.u64 	%p2805, %rd20470, %rd20469;
	selp.u64 	%rd20471, 1, 0, %p2805;
	add.s64 	%rd20472, %rd20463, %rd20430;
	add.s64 	%rd20473, %rd20472, %rd20464;
	add.s64 	%rd20474, %rd20473, %rd20471;
	mul.lo.s64 	%rd20475, %rd20289, %rd946;
	mul.lo.s64 	%rd20476, %rd20288, %rd946;
	mul.lo.s64 	%rd20477, %rd20289, %rd945;
	shr.u64 	%rd20478, %rd20475, 32;
	and.b64  	%rd20479, %rd20476, 4294967295;
	add.s64 	%rd20480, %rd20478, %rd20479;
	and.b64  	%rd20481, %rd20477, 4294967295;
	add.s64 	%rd20482, %rd20480, %rd20481;
	shr.u64 	%rd20483, %rd20476, 32;
	mad.lo.s64 	%rd20484, %rd20288, %rd945, %rd20483;
	shr.u64 	%rd20485, %rd20477, 32;
	add.s64 	%rd20486, %rd20484, %rd20485;
	shr.u64 	%rd20487, %rd20482, 32;
	shl.b64 	%rd20488, %rd20482, 32;
	and.b64  	%rd20489, %rd20475, 4294967295;
	or.b64  	%rd20490, %rd20488, %rd20489;
	add.s64 	%rd20491, %rd20469, %rd20490;
	setp.lt.u64 	%p2806, %rd20491, %rd20469;
	selp.u64 	%rd20492, 1, 0, %p2806;
	add.s64 	%rd20493, %rd20486, %rd20474;
	add.s64 	%rd20494, %rd20493, %rd20487;
	add.s64 	%rd20495, %rd20494, %rd20492;
	mul.lo.s64 	%rd20496, %rd11, %rd20305;
	mul.lo.s64 	%rd20497, %rd12, %rd20496;
	mul.hi.u64 	%rd20498, %rd12, %rd20496;
	add.cc.s64 	%rd20499, %rd20497, %rd20305;
	addc.cc.s64 	%rd20500, %rd20498, 0;
	mul.lo.s64 	%rd20501, %rd13, %rd20496;
	mul.hi.u64 	%rd20502, %rd13, %rd20496;
	mov.b64 	%rd20503, 0;
	add.cc.s64 	%rd20504, %rd20500, %rd20380;
	addc.cc.s64 	%rd20505, %rd20503, 0;
	add.cc.s64 	%rd20506, %rd20504, %rd20501;
	addc.cc.s64 	%rd20507, %rd20505, %rd20502;
	mul.lo.s64 	%rd20508, %rd14, %rd20496;
	mul.hi.u64 	%rd20509, %rd14, %rd20496;
	add.cc.s64 	%rd20510, %rd20507, %rd20447;
	addc.cc.s64 	%rd20511, %rd20503, 0;
	add.cc.s64 	%rd20512, %rd20510, %rd20508;
	addc.cc.s64 	%rd20513, %rd20511, %rd20509;
	mul.lo.s64 	%rd20514, %rd15, %rd20496;
	mul.hi.u64 	%rd20515, %rd15, %rd20496;
	add.cc.s64 	%rd20516, %rd20513, %rd20491;
	addc.cc.s64 	%rd20517, %rd20503, 0;
	add.cc.s64 	%rd20518, %rd20516, %rd20514;
	addc.cc.s64 	%rd20519, %rd20517, %rd20515;
	add.s64 	%rd20520, %rd20306, %rd20519;
	setp.lt.u64 	%p2807, %rd20520, %rd20306;
	selp.u64 	%rd20521, 1, 0, %p2807;
	add.s64 	%rd20522, %rd20384, %rd20521;
	setp.lt.u64 	%p2808, %rd20522, %rd20384;
	selp.u64 	%rd20523, 1, 0, %p2808;
	add.s64 	%rd20524, %rd20451, %rd20523;
	setp.lt.u64 	%p2809, %rd20524, %rd20451;
	selp.u64 	%rd20525, 1, 0, %p2809;
	add.s64 	%rd20526, %rd20495, %rd20525;
	mul.lo.s64 	%rd20527, %rd11, %rd20506;
	mul.lo.s64 	%rd20528, %rd12, %rd20527;
	mul.hi.u64 	%rd20529, %rd12, %rd20527;
	add.cc.s64 	%rd20530, %rd20528, %rd20506;
	addc.cc.s64 	%rd20531, %rd20529, 0;
	mul.lo.s64 	%rd20532, %rd13, %rd20527;
	mul.hi.u64 	%rd20533, %rd13, %rd20527;
	add.cc.s64 	%rd20534, %rd20531, %rd20512;
	addc.cc.s64 	%rd20535, %rd20503, 0;
	add.cc.s64 	%rd20536, %rd20534, %rd20532;
	addc.cc.s64 	%rd20537, %rd20535, %rd20533;
	mul.lo.s64 	%rd20538, %rd14, %rd20527;
	mul.hi.u64 	%rd20539, %rd14, %rd20527;
	add.cc.s64 	%rd20540, %rd20537, %rd20518;
	addc.cc.s64 	%rd20541, %rd20503, 0;
	add.cc.s64 	%rd20542, %rd20540, %rd20538;
	addc.cc.s64 	%rd20543, %rd20541, %rd20539;
	mul.lo.s64 	%rd20544, %rd15, %rd20527;
	mul.hi.u64 	%rd20545, %rd15, %rd20527;
	add.cc.s64 	%rd20546, %rd20543, %rd20520;
	addc.cc.s64 	%rd20547, %rd20503, 0;
	add.cc.s64 	%rd20548, %rd20546, %rd20544;
	addc.cc.s64 	%rd20549, %rd20547, %rd20545;
	add.s64 	%rd20550, %rd20522, %rd20549;
	setp.lt.u64 	%p2810, %rd20550, %rd20522;
	selp.u64 	%rd20551, 1, 0, %p2810;
	add.s64 	%rd20552, %rd20524, %rd20551;
	setp.lt.u64 	%p2811, %rd20552, %rd20524;
	selp.u64 	%rd20553, 1, 0, %p2811;
	add.s64 	%rd20554, %rd20526, %rd20553;
	mul.lo.s64 	%rd20555, %rd11, %rd20536;
	mul.lo.s64 	%rd20556, %rd12, %rd20555;
	mul.hi.u64 	%rd20557, %rd12, %rd20555;
	add.cc.s64 	%rd20558, %rd20556, %rd20536;
	addc.cc.s64 	%rd20559, %rd20557, 0;
	mul.lo.s64 	%rd20560, %rd13, %rd20555;
	mul.hi.u64 	%rd20561, %rd13, %rd20555;
	add.cc.s64 	%rd20562, %rd20559, %rd20542;
	addc.cc.s64 	%rd20563, %rd20503, 0;
	add.cc.s64 	%rd20564, %rd20562, %rd20560;
	addc.cc.s64 	%rd20565, %rd20563, %rd20561;
	mul.lo.s64 	%rd20566, %rd14, %rd20555;
	mul.hi.u64 	%rd20567, %rd14, %rd20555;
	add.cc.s64 	%rd20568, %rd20565, %rd20548;
	addc.cc.s64 	%rd20569, %rd20503, 0;
	add.cc.s64 	%rd20570, %rd20568, %rd20566;
	addc.cc.s64 	%rd20571, %rd20569, %rd20567;
	mul.lo.s64 	%rd20572, %rd15, %rd20555;
	mul.hi.u64 	%rd20573, %rd15, %rd20555;
	add.cc.s64 	%rd20574, %rd20571, %rd20550;
	addc.cc.s64 	%rd20575, %rd20503, 0;
	add.cc.s64 	%rd20576, %rd20574, %rd20572;
	addc.cc.s64 	%rd20577, %rd20575, %rd20573;
	add.s64 	%rd20578, %rd20552, %rd20577;
	setp.lt.u64 	%p2812, %rd20578, %rd20552;
	selp.u64 	%rd20579, 1, 0, %p2812;
	add.s64 	%rd20580, %rd20554, %rd20579;
	mul.lo.s64 	%rd20581, %rd11, %rd20564;
	mul.lo.s64 	%rd20582, %rd12, %rd20581;
	mul.hi.u64 	%rd20583, %rd12, %rd20581;
	add.cc.s64 	%rd20584, %rd20582, %rd20564;
	addc.cc.s64 	%rd20585, %rd20583, 0;
	mul.lo.s64 	%rd20586, %rd13, %rd20581;
	mul.hi.u64 	%rd20587, %rd13, %rd20581;
	add.cc.s64 	%rd20588, %rd20585, %rd20570;
	addc.cc.s64 	%rd20589, %rd20503, 0;
	add.cc.s64 	%rd995, %rd20588, %rd20586;
	addc.cc.s64 	%rd20590, %rd20589, %rd20587;
	mul.lo.s64 	%rd20591, %rd14, %rd20581;
	mul.hi.u64 	%rd20592, %rd14, %rd20581;
	add.cc.s64 	%rd20593, %rd20590, %rd20576;
	addc.cc.s64 	%rd20594, %rd20503, 0;
	add.cc.s64 	%rd996, %rd20593, %rd20591;
	addc.cc.s64 	%rd20595, %rd20594, %rd20592;
	mul.lo.s64 	%rd20596, %rd15, %rd20581;
	mul.hi.u64 	%rd20597, %rd15, %rd20581;
	add.cc.s64 	%rd20598, %rd20595, %rd20578;
	addc.cc.s64 	%rd20599, %rd20503, 0;
	add.cc.s64 	%rd997, %rd20598, %rd20596;
	addc.cc.s64 	%rd20600, %rd20599, %rd20597;
	add.s64 	%rd23183, %rd20580, %rd20600;
	setp.gt.u64 	%p2813, %rd23183, %rd15;
	@%p2813 bra 	$L__BB1_432;
	setp.lt.u64 	%p2814, %rd23183, %rd15;
	mov.u64 	%rd23184, %rd997;
	mov.u64 	%rd23185, %rd996;
	mov.u64 	%rd23186, %rd995;
	@%p2814 bra 	$L__BB1_433;
	setp.lt.u64 	%p2815, %rd14, %rd997;
	@%p2815 bra 	$L__BB1_432;
	setp.gt.u64 	%p2816, %rd14, %rd997;
	mov.u64 	%rd23184, %rd997;
	mov.u64 	%rd23185, %rd996;
	mov.u64 	%rd23186, %rd995;
	@%p2816 bra 	$L__BB1_433;
	setp.lt.u64 	%p2817, %rd13, %rd996;
	@%p2817 bra 	$L__BB1_432;
	setp.gt.u64 	%p2818, %rd13, %rd996;
	setp.gt.u64 	%p2819, %rd12, %rd995;
	or.pred  	%p2820, %p2818, %p2819;
	mov.u64 	%rd23184, %rd997;
	mov.u64 	%rd23185, %rd996;
	mov.u64 	%rd23186, %rd995;
	@%p2820 bra 	$L__BB1_433;
$L__BB1_432:
	sub.s64 	%rd23186, %rd995, %rd12;
	setp.lt.u64 	%p2821, %rd995, %rd12;
	selp.u64 	%rd20601, 1, 0, %p2821;
	add.s64 	%rd20602, %rd13, %rd20601;
	sub.s64 	%rd23185, %rd996, %rd20602;
	setp.lt.u64 	%p2822, %rd996, %rd20602;
	selp.u64 	%rd20603, 1, 0, %p2822;
	add.s64 	%rd20604, %rd14, %rd20603;
	sub.s64 	%rd23184, %rd997, %rd20604;
	setp.lt.u64 	%p2823, %rd997, %rd20604;
	selp.u64 	%rd20605, 1, 0, %p2823;
	add.s64 	%rd20606, %rd15, %rd20605;
	sub.s64 	%rd23183, %rd23183, %rd20606;
$L__BB1_433:
	sub.s64 	%rd23386, %rd23186, %rd23151;
	setp.lt.u64 	%p2824, %rd23186, %rd23151;
	selp.u64 	%rd20607, 1, 0, %p2824;
	add.s64 	%rd20608, %rd23152, %rd20607;
	sub.s64 	%rd23385, %rd23185, %rd20608;
	setp.lt.u64 	%p2825, %rd23185, %rd20608;
	selp.u64 	%rd20609, 1, 0, %p2825;
	add.s64 	%rd20610, %rd23153, %rd20609;
	sub.s64 	%rd23384, %rd23184, %rd20610;
	setp.lt.u64 	%p2826, %rd23184, %rd20610;
	selp.u64 	%rd20611, 1, 0, %p2826;
	add.s64 	%rd20612, %rd23154, %rd20611;
	sub.s64 	%rd23383, %rd23183, %rd20612;
	setp.ge.u64 	%p2827, %rd23183, %rd20612;
	@%p2827 bra 	$L__BB1_435;
	add.s64 	%rd1011, %rd23386, %rd12;
	setp.ge.u64 	%p2828, %rd1011, %rd23386;
	setp.lt.u64 	%p2829, %rd1011, %rd23386;
	selp.u64 	%rd20613, 1, 0, %p2829;
	add.s64 	%rd20614, %rd23385, %rd20613;
	add.s64 	%rd1012, %rd20614, %rd13;
	setp.lt.u64 	%p2830, %rd1012, %rd23385;
	setp.eq.s64 	%p2831, %rd1012, %rd23385;
	selp.u32 	%r979, -1, 0, %p2831;
	selp.u32 	%r980, -1, 0, %p2830;
	selp.b32 	%r981, %r980, %r979, %p2828;
	and.b32  	%r983, %r981, 1;
	setp.eq.b32 	%p2832, %r983, 1;
	or.pred  	%p2833, %p2830, %p2832;
	selp.u64 	%rd20615, 1, 0, %p2833;
	add.s64 	%rd20616, %rd23384, %rd20615;
	add.s64 	%rd1013, %rd20616, %rd14;
	setp.ge.u64 	%p2834, %rd1013, %rd23384;
	setp.lt.u64 	%p2835, %rd1013, %rd23384;
	setp.eq.s64 	%p2836, %rd1013, %rd23384;
	selp.u32 	%r984, -1, 0, %p2835;
	selp.u32 	%r985, -1, 0, %p2836;
	selp.b32 	%r986, %r985, %r984, %p2833;
	selp.b32 	%r987, %r986, %r984, %p2834;
	cvt.u64.u32 	%rd20617, %r987;
	and.b64  	%rd20618, %rd20617, 1;
	add.s64 	%rd20619, %rd23383, %rd20618;
	add.s64 	%rd23383, %rd20619, %rd15;
	mov.u64 	%rd23384, %rd1013;
	mov.u64 	%rd23385, %rd1012;
	mov.u64 	%rd23386, %rd1011;
$L__BB1_435:
	and.b64  	%rd20620, %rd23386, 4294967295;
	shr.u64 	%rd20621, %rd23386, 32;
	shr.u64 	%rd20622, %rd76, 32;
	and.b64  	%rd20623, %rd76, 4294967295;
	mul.lo.s64 	%rd20624, %rd20623, %rd20620;
	mul.lo.s64 	%rd20625, %rd20622, %rd20620;
	mul.lo.s64 	%rd20626, %rd20623, %rd20621;
	shr.u64 	%rd20627, %rd20624, 32;
	and.b64  	%rd20628, %rd20625, 4294967295;
	add.s64 	%rd20629, %rd20627, %rd20628;
	and.b64  	%rd20630, %rd20626, 4294967295;
	add.s64 	%rd20631, %rd20629, %rd20630;
	shr.u64 	%rd20632, %rd20625, 32;
	mad.lo.s64 	%rd20633, %rd20622, %rd20621, %rd20632;
	shr.u64 	%rd20634, %rd20626, 32;
	add.s64 	%rd20635, %rd20633, %rd20634;
	shr.u64 	%rd20636, %rd20631, 32;
	shl.b64 	%rd20637, %rd20631, 32;
	and.b64  	%rd20638, %rd20624, 4294967295;
	or.b64  	%rd20639, %rd20637, %rd20638;
	add.s64 	%rd20640, %rd20635, %rd20636;
	shr.u64 	%rd20641, %rd75, 32;
	and.b64  	%rd20642, %rd75, 4294967295;
	mul.lo.s64 	%rd20643, %rd20642, %rd20620;
	mul.lo.s64 	%rd20644, %rd20641, %rd20620;
	mul.lo.s64 	%rd20645, %rd20642, %rd20621;
	shr.u64 	%rd20646, %rd20643, 32;
	and.b64  	%rd20647, %rd20644, 4294967295;
	add.s64 	%rd20648, %rd20646, %rd20647;
	and.b64  	%rd20649, %rd20645, 4294967295;
	add.s64 	%rd20650, %rd20648, %rd20649;
	shr.u64 	%rd20651, %rd20644, 32;
	mad.lo.s64 	%rd20652, %rd20641, %rd20621, %rd20651;
	shr.u64 	%rd20653, %rd20645, 32;
	add.s64 	%rd20654, %rd20652, %rd20653;
	shr.u64 	%rd20655, %rd20650, 32;
	shl.b64 	%rd20656, %rd20650, 32;
	and.b64  	%rd20657, %rd20643, 4294967295;
	or.b64  	%rd20658, %rd20656, %rd20657;
	add.s64 	%rd20659, %rd20654, %rd20655;
	shr.u64 	%rd20660, %rd74, 32;
	and.b64  	%rd20661, %rd74, 4294967295;
	mul.lo.s64 	%rd20662, %rd20661, %rd20620;
	mul.lo.s64 	%rd20663, %rd20660, %rd20620;
	mul.lo.s64 	%rd20664, %rd20661, %rd20621;
	shr.u64 	%rd20665, %rd20662, 32;
	and.b64  	%rd20666, %rd20663, 4294967295;
	add.s64 	%rd20667, %rd20665, %rd20666;
	and.b64  	%rd20668, %rd20664, 4294967295;
	add.s64 	%rd20669, %rd20667, %rd20668;
	shr.u64 	%rd20670, %rd20663, 32;
	mad.lo.s64 	%rd20671, %rd20660, %rd20621, %rd20670;
	shr.u64 	%rd20672, %rd20664, 32;
	add.s64 	%rd20673, %rd20671, %rd20672;
	shr.u64 	%rd20674, %rd20669, 32;
	shl.b64 	%rd20675, %rd20669, 32;
	and.b64  	%rd20676, %rd20662, 4294967295;
	or.b64  	%rd20677, %rd20675, %rd20676;
	add.s64 	%rd20678, %rd20673, %rd20674;
	shr.u64 	%rd20679, %rd73, 32;
	and.b64  	%rd20680, %rd73, 4294967295;
	mul.lo.s64 	%rd20681, %rd20680, %rd20620;
	mul.lo.s64 	%rd20682, %rd20679, %rd20620;
	mul.lo.s64 	%rd20683, %rd20680, %rd20621;
	shr.u64 	%rd20684, %rd20681, 32;
	and.b64  	%rd20685, %rd20682, 4294967295;
	add.s64 	%rd20686, %rd20684, %rd20685;
	and.b64  	%rd20687, %rd20683, 4294967295;
	add.s64 	%rd20688, %rd20686, %rd20687;
	shr.u64 	%rd20689, %rd20682, 32;
	mad.lo.s64 	%rd20690, %rd20679, %rd20621, %rd20689;
	shr.u64 	%rd20691, %rd20683, 32;
	add.s64 	%rd20692, %rd20690, %rd20691;
	shr.u64 	%rd20693, %rd20688, 32;
	shl.b64 	%rd20694, %rd20688, 32;
	and.b64  	%rd20695, %rd20681, 4294967295;
	or.b64  	%rd20696, %rd20694, %rd20695;
	add.s64 	%rd20697, %rd20692, %rd20693;
	and.b64  	%rd20698, %rd23385, 4294967295;
	shr.u64 	%rd20699, %rd23385, 32;
	mul.lo.s64 	%rd20700, %rd20623, %rd20698;
	mul.lo.s64 	%rd20701, %rd20622, %rd20698;
	mul.lo.s64 	%rd20702, %rd20623, %rd20699;
	shr.u64 	%rd20703, %rd20700, 32;
	and.b64  	%rd20704, %rd20701, 4294967295;
	add.s64 	%rd20705, %rd20703, %rd20704;
	and.b64  	%rd20706, %rd20702, 4294967295;
	add.s64 	%rd20707, %rd20705, %rd20706;
	shr.u64 	%rd20708, %rd20701, 32;
	mad.lo.s64 	%rd20709, %rd20622, %rd20699, %rd20708;
	shr.u64 	%rd20710, %rd20702, 32;
	add.s64 	%rd20711, %rd20709, %rd20710;
	shr.u64 	%rd20712, %rd20707, 32;
	shl.b64 	%rd20713, %rd20707, 32;
	and.b64  	%rd20714, %rd20700, 4294967295;
	or.b64  	%rd20715, %rd20713, %rd20714;
	add.s64 	%rd20716, %rd20658, %rd20715;
	setp.lt.u64 	%p2837, %rd20716, %rd20658;
	selp.u64 	%rd20717, 1, 0, %p2837;
	add.s64 	%rd20718, %rd20711, %rd20659;
	add.s64 	%rd20719, %rd20718, %rd20712;
	add.s64 	%rd20720, %rd20719, %rd20717;
	mul.lo.s64 	%rd20721, %rd20642, %rd20698;
	mul.lo.s64 	%rd20722, %rd20641, %rd20698;
	mul.lo.s64 	%rd20723, %rd20642, %rd20699;
	shr.u64 	%rd20724, %rd20721, 32;
	and.b64  	%rd20725, %rd20722, 4294967295;
	add.s64 	%rd20726, %rd20724, %rd20725;
	and.b64  	%rd20727, %rd20723, 4294967295;
	add.s64 	%rd20728, %rd20726, %rd20727;
	shr.u64 	%rd20729, %rd20722, 32;
	mad.lo.s64 	%rd20730, %rd20641, %rd20699, %rd20729;
	shr.u64 	%rd20731, %rd20723, 32;
	add.s64 	%rd20732, %rd20730, %rd20731;
	shr.u64 	%rd20733, %rd20728, 32;
	shl.b64 	%rd20734, %rd20728, 32;
	and.b64  	%rd20735, %rd20721, 4294967295;
	or.b64  	%rd20736, %rd20734, %rd20735;
	add.s64 	%rd20737, %rd20677, %rd20717;
	add.s64 	%rd20738, %rd20737, %rd20736;
	max.u64 	%rd20739, %rd20677, %rd20737;
	setp.gt.u64 	%p2838, %rd20739, %rd20738;
	selp.u64 	%rd20740, 1, 0, %p2838;
	add.s64 	%rd20741, %rd20732, %rd20678;
	add.s64 	%rd20742, %rd20741, %rd20733;
	add.s64 	%rd20743, %rd20742, %rd20740;
	mul.lo.s64 	%rd20744, %rd20661, %rd20698;
	mul.lo.s64 	%rd20745, %rd20660, %rd20698;
	mul.lo.s64 	%rd20746, %rd20661, %rd20699;
	shr.u64 	%rd20747, %rd20744, 32;
	and.b64  	%rd20748, %rd20745, 4294967295;
	add.s64 	%rd20749, %rd20747, %rd20748;
	and.b64  	%rd20750, %rd20746, 4294967295;
	add.s64 	%rd20751, %rd20749, %rd20750;
	shr.u64 	%rd20752, %rd20745, 32;
	mad.lo.s64 	%rd20753, %rd20660, %rd20699, %rd20752;
	shr.u64 	%rd20754, %rd20746, 32;
	add.s64 	%rd20755, %rd20753, %rd20754;
	shr.u64 	%rd20756, %rd20751, 32;
	shl.b64 	%rd20757, %rd20751, 32;
	and.b64  	%rd20758, %rd20744, 4294967295;
	or.b64  	%rd20759, %rd20757, %rd20758;
	add.s64 	%rd20760, %rd20696, %rd20740;
	add.s64 	%rd20761, %rd20760, %rd20759;
	max.u64 	%rd20762, %rd20696, %rd20760;
	setp.gt.u64 	%p2839, %rd20762, %rd20761;
	selp.u64 	%rd20763, 1, 0, %p2839;
	add.s64 	%rd20764, %rd20755, %rd20697;
	add.s64 	%rd20765, %rd20764, %rd20756;
	add.s64 	%rd20766, %rd20765, %rd20763;
	and.b64  	%rd20767, %rd23384, 4294967295;
	shr.u64 	%rd20768, %rd23384, 32;
	mul.lo.s64 	%rd20769, %rd20623, %rd20767;
	mul.lo.s64 	%rd20770, %rd20622, %rd20767;
	mul.lo.s64 	%rd20771, %rd20623, %rd20768;
	shr.u64 	%rd20772, %rd20769, 32;
	and.b64  	%rd20773, %rd20770, 4294967295;
	add.s64 	%rd20774, %rd20772, %rd20773;
	and.b64  	%rd20775, %rd20771, 4294967295;
	add.s64 	%rd20776, %rd20774, %rd20775;
	shr.u64 	%rd20777, %rd20770, 32;
	mad.lo.s64 	%rd20778, %rd20622, %rd20768, %rd20777;
	shr.u64 	%rd20779, %rd20771, 32;
	add.s64 	%rd20780, %rd20778, %rd20779;
	shr.u64 	%rd20781, %rd20776, 32;
	shl.b64 	%rd20782, %rd20776, 32;
	and.b64  	%rd20783, %rd20769, 4294967295;
	or.b64  	%rd20784, %rd20782, %rd20783;
	add.s64 	%rd20785, %rd20738, %rd20784;
	setp.lt.u64 	%p2840, %rd20785, %rd20738;
	selp.u64 	%rd20786, 1, 0, %p2840;
	add.s64 	%rd20787, %rd20780, %rd20743;
	add.s64 	%rd20788, %rd20787, %rd20781;
	add.s64 	%rd20789, %rd20788, %rd20786;
	mul.lo.s64 	%rd20790, %rd20642, %rd20767;
	mul.lo.s64 	%rd20791, %rd20641, %rd20767;
	mul.lo.s64 	%rd20792, %rd20642, %rd20768;
	shr.u64 	%rd20793, %rd20790, 32;
	and.b64  	%rd20794, %rd20791, 4294967295;
	add.s64 	%rd20795, %rd20793, %rd20794;
	and.b64  	%rd20796, %rd20792, 4294967295;
	add.s64 	%rd20797, %rd20795, %rd20796;
	shr.u64 	%rd20798, %rd20791, 32;
	mad.lo.s64 	%rd20799, %rd20641, %rd20768, %rd20798;
	shr.u64 	%rd20800, %rd20792, 32;
	add.s64 	%rd20801, %rd20799, %rd20800;
	shr.u64 	%rd20802, %rd20797, 32;
	shl.b64 	%rd20803, %rd20797, 32;
	and.b64  	%rd20804, %rd20790, 4294967295;
	or.b64  	%rd20805, %rd20803, %rd20804;
	add.s64 	%rd20806, %rd20761, %rd20786;
	add.s64 	%rd20807, %rd20806, %rd20805;
	max.u64 	%rd20808, %rd20761, %rd20806;
	setp.gt.u64 	%p2841, %rd20808, %rd20807;
	selp.u64 	%rd20809, 1, 0, %p2841;
	add.s64 	%rd20810, %rd20801, %rd20766;
	add.s64 	%rd20811, %rd20810, %rd20802;
	add.s64 	%rd20812, %rd20811, %rd20809;
	and.b64  	%rd20813, %rd23383, 4294967295;
	shr.u64 	%rd20814, %rd23383, 32;
	mul.lo.s64 	%rd20815, %rd20623, %rd20813;
	mul.lo.s64 	%rd20816, %rd20622, %rd20813;
	mul.lo.s64 	%rd20817, %rd20623, %rd20814;
	shr.u64 	%rd20818, %rd20815, 32;
	and.b64  	%rd20819, %rd20816, 4294967295;
	add.s64 	%rd20820, %rd20818, %rd20819;
	and.b64  	%rd20821, %rd20817, 4294967295;
	add.s64 	%rd20822, %rd20820, %rd20821;
	shr.u64 	%rd20823, %rd20816, 32;
	mad.lo.s64 	%rd20824, %rd20622, %rd20814, %rd20823;
	shr.u64 	%rd20825, %rd20817, 32;
	add.s64 	%rd20826, %rd20824, %rd20825;
	shr.u64 	%rd20827, %rd20822, 32;
	shl.b64 	%rd20828, %rd20822, 32;
	and.b64  	%rd20829, %rd20815, 4294967295;
	or.b64  	%rd20830, %rd20828, %rd20829;
	add.s64 	%rd20831, %rd20807, %rd20830;
	setp.lt.u64 	%p2842, %rd20831, %rd20807;
	selp.u64 	%rd20832, 1, 0, %p2842;
	add.s64 	%rd20833, %rd20826, %rd20812;
	add.s64 	%rd20834, %rd20833, %rd20827;
	add.s64 	%rd20835, %rd20834, %rd20832;
	mul.lo.s64 	%rd20836, %rd11, %rd20639;
	mul.lo.s64 	%rd20837, %rd12, %rd20836;
	mul.hi.u64 	%rd20838, %rd12, %rd20836;
	add.cc.s64 	%rd20839, %rd20837, %rd20639;
	addc.cc.s64 	%rd20840, %rd20838, 0;
	mul.lo.s64 	%rd20841, %rd13, %rd20836;
	mul.hi.u64 	%rd20842, %rd13, %rd20836;
	mov.b64 	%rd20843, 0;
	add.cc.s64 	%rd20844, %rd20840, %rd20716;
	addc.cc.s64 	%rd20845, %rd20843, 0;
	add.cc.s64 	%rd20846, %rd20844, %rd20841;
	addc.cc.s64 	%rd20847, %rd20845, %rd20842;
	mul.lo.s64 	%rd20848, %rd14, %rd20836;
	mul.hi.u64 	%rd20849, %rd14, %rd20836;
	add.cc.s64 	%rd20850, %rd20847, %rd20785;
	addc.cc.s64 	%rd20851, %rd20843, 0;
	add.cc.s64 	%rd20852, %rd20850, %rd20848;
	addc.cc.s64 	%rd20853, %rd20851, %rd20849;
	mul.lo.s64 	%rd20854, %rd15, %rd20836;
	mul.hi.u64 	%rd20855, %rd15, %rd20836;
	add.cc.s64 	%rd20856, %rd20853, %rd20831;
	addc.cc.s64 	%rd20857, %rd20843, 0;
	add.cc.s64 	%rd20858, %rd20856, %rd20854;
	addc.cc.s64 	%rd20859, %rd20857, %rd20855;
	add.s64 	%rd20860, %rd20640, %rd20859;
	setp.lt.u64 	%p2843, %rd20860, %rd20640;
	selp.u64 	%rd20861, 1, 0, %p2843;
	add.s64 	%rd20862, %rd20720, %rd20861;
	setp.lt.u64 	%p2844, %rd20862, %rd20720;
	selp.u64 	%rd20863, 1, 0, %p2844;
	add.s64 	%rd20864, %rd20789, %rd20863;
	setp.lt.u64 	%p2845, %rd20864, %rd20789;
	selp.u64 	%rd20865, 1, 0, %p2845;
	add.s64 	%rd20866, %rd20835, %rd20865;
	mul.lo.s64 	%rd20867, %rd11, %rd20846;
	mul.lo.s64 	%rd20868, %rd12, %rd20867;
	mul.hi.u64 	%rd20869, %rd12, %rd20867;
	add.cc.s64 	%rd20870, %rd20868, %rd20846;
	addc.cc.s64 	%rd20871, %rd20869, 0;
	mul.lo.s64 	%rd20872, %rd13, %rd20867;
	mul.hi.u64 	%rd20873, %rd13, %rd20867;
	add.cc.s64 	%rd20874, %rd20871, %rd20852;
	addc.cc.s64 	%rd20875, %rd20843, 0;
	add.cc.s64 	%rd20876, %rd20874, %rd20872;
	addc.cc.s64 	%rd20877, %rd20875, %rd20873;
	mul.lo.s64 	%rd20878, %rd14, %rd20867;
	mul.hi.u64 	%rd20879, %rd14, %rd20867;
	add.cc.s64 	%rd20880, %rd20877, %rd20858;
	addc.cc.s64 	%rd20881, %rd20843, 0;
	add.cc.s64 	%rd20882, %rd20880, %rd20878;
	addc.cc.s64 	%rd20883, %rd20881, %rd20879;
	mul.lo.s64 	%rd20884, %rd15, %rd20867;
	mul.hi.u64 	%rd20885, %rd15, %rd20867;
	add.cc.s64 	%rd20886, %rd20883, %rd20860;
	addc.cc.s64 	%rd20887, %rd20843, 0;
	add.cc.s64 	%rd20888, %rd20886, %rd20884;
	addc.cc.s64 	%rd20889, %rd20887, %rd20885;
	add.s64 	%rd20890, %rd20862, %rd20889;
	setp.lt.u64 	%p2846, %rd20890, %rd20862;
	selp.u64 	%rd20891, 1, 0, %p2846;
	add.s64 	%rd20892, %rd20864, %rd20891;
	setp.lt.u64 	%p2847, %rd20892, %rd20864;
	selp.u64 	%rd20893, 1, 0, %p2847;
	add.s64 	%rd20894, %rd20866, %rd20893;
	mul.lo.s64 	%rd20895, %rd11, %rd20876;
	mul.lo.s64 	%rd20896, %rd12, %rd20895;
	mul.hi.u64 	%rd20897, %rd12, %rd20895;
	add.cc.s64 	%rd20898, %rd20896, %rd20876;
	addc.cc.s64 	%rd20899, %rd20897, 0;
	mul.lo.s64 	%rd20900, %rd13, %rd20895;
	mul.hi.u64 	%rd20901, %rd13, %rd20895;
	add.cc.s64 	%rd20902, %rd20899, %rd20882;
	addc.cc.s64 	%rd20903, %rd20843, 0;
	add.cc.s64 	%rd20904, %rd20902, %rd20900;
	addc.cc.s64 	%rd20905, %rd20903, %rd20901;
	mul.lo.s64 	%rd20906, %rd14, %rd20895;
	mul.hi.u64 	%rd20907, %rd14, %rd20895;
	add.cc.s64 	%rd20908, %rd20905, %rd20888;
	addc.cc.s64 	%rd20909, %rd20843, 0;
	add.cc.s64 	%rd20910, %rd20908, %rd20906;
	addc.cc.s64 	%rd20911, %rd20909, %rd20907;
	mul.lo.s64 	%rd20912, %rd15, %rd20895;
	mul.hi.u64 	%rd20913, %rd15, %rd20895;
	add.cc.s64 	%rd20914, %rd20911, %rd20890;
	addc.cc.s64 	%rd20915, %rd20843, 0;
	add.cc.s64 	%rd20916, %rd20914, %rd20912;
	addc.cc.s64 	%rd20917, %rd20915, %rd20913;
	add.s64 	%rd20918, %rd20892, %rd20917;
	setp.lt.u64 	%p2848, %rd20918, %rd20892;
	selp.u64 	%rd20919, 1, 0, %p2848;
	add.s64 	%rd20920, %rd20894, %rd20919;
	mul.lo.s64 	%rd20921, %rd11, %rd20904;
	mul.lo.s64 	%rd20922, %rd12, %rd20921;
	mul.hi.u64 	%rd20923, %rd12, %rd20921;
	add.cc.s64 	%rd20924, %rd20922, %rd20904;
	addc.cc.s64 	%rd20925, %rd20923, 0;
	mul.lo.s64 	%rd20926, %rd13, %rd20921;
	mul.hi.u64 	%rd20927, %rd13, %rd20921;
	add.cc.s64 	%rd20928, %rd20925, %rd20910;
	addc.cc.s64 	%rd20929, %rd20843, 0;
	add.cc.s64 	%rd1019, %rd20928, %rd20926;
	addc.cc.s64 	%rd20930, %rd20929, %rd20927;
	mul.lo.s64 	%rd20931, %rd14, %rd20921;
	mul.hi.u64 	%rd20932, %rd14, %rd20921;
	add.cc.s64 	%rd20933, %rd20930, %rd20916;
	addc.cc.s64 	%rd20934, %rd20843, 0;
	add.cc.s64 	%rd1020, %rd20933, %rd20931;
	addc.cc.s64 	%rd20935, %rd20934, %rd20932;
	mul.lo.s64 	%rd20936, %rd15, %rd20921;
	mul.hi.u64 	%rd20937, %rd15, %rd20921;
	add.cc.s64 	%rd20938, %rd20935, %rd20918;
	addc.cc.s64 	%rd20939, %rd20843, 0;
	add.cc.s64 	%rd1021, %rd20938, %rd20936;
	addc.cc.s64 	%rd20940, %rd20939, %rd20937;
	add.s64 	%rd23191, %rd20920, %rd20940;
	setp.gt.u64 	%p2849, %rd23191, %rd15;
	@%p2849 bra 	$L__BB1_441;
	setp.lt.u64 	%p2850, %rd23191, %rd15;
	mov.u64 	%rd23192, %rd1021;
	mov.u64 	%rd23193, %rd1020;
	mov.u64 	%rd23194, %rd1019;
	@%p2850 bra 	$L__BB1_442;
	setp.lt.u64 	%p2851, %rd14, %rd1021;
	@%p2851 bra 	$L__BB1_441;
	setp.gt.u64 	%p2852, %rd14, %rd1021;
	mov.u64 	%rd23192, %rd1021;
	mov.u64 	%rd23193, %rd1020;
	mov.u64 	%rd23194, %rd1019;
	@%p2852 bra 	$L__BB1_442;
	setp.lt.u64 	%p2853, %rd13, %rd1020;
	@%p2853 bra 	$L__BB1_441;
	setp.gt.u64 	%p2854, %rd13, %rd1020;
	setp.gt.u64 	%p2855, %rd12, %rd1019;
	or.pred  	%p2856, %p2854, %p2855;
	mov.u64 	%rd23192, %rd1021;
	mov.u64 	%rd23193, %rd1020;
	mov.u64 	%rd23194, %rd1019;
	@%p2856 bra 	$L__BB1_442;
$L__BB1_441:
	sub.s64 	%rd23194, %rd1019, %rd12;
	setp.lt.u64 	%p2857, %rd1019, %rd12;
	selp.u64 	%rd20941, 1, 0, %p2857;
	add.s64 	%rd20942, %rd13, %rd20941;
	sub.s64 	%rd23193, %rd1020, %rd20942;
	setp.lt.u64 	%p2858, %rd1020, %rd20942;
	selp.u64 	%rd20943, 1, 0, %p2858;
	add.s64 	%rd20944, %rd14, %rd20943;
	sub.s64 	%rd23192, %rd1021, %rd20944;
	setp.lt.u64 	%p2859, %rd1021, %rd20944;
	selp.u64 	%rd20945, 1, 0, %p2859;
	add.s64 	%rd20946, %rd15, %rd20945;
	sub.s64 	%rd23191, %rd23191, %rd20946;
$L__BB1_442:
	shl.b64 	%rd1031, %rd23194, 1;
	setp.gt.s64 	%p2860, %rd23194, -1;
	mov.b64 	{%r988, %r989}, %rd23193;
	mov.b64 	{%r990, %r991}, %rd23194;
	shf.l.wrap.b32 	%r992, %r991, %r988, 1;
	shf.l.wrap.b32 	%r993, %r988, %r989, 1;
	mov.b64 	%rd1032, {%r992, %r993};
	setp.lt.u64 	%p2861, %rd1032, %rd23193;
	setp.eq.s64 	%p2862, %rd1032, %rd23193;
	selp.u32 	%r994, -1, 0, %p2862;
	selp.u32 	%r995, -1, 0, %p2861;
	selp.b32 	%r996, %r995, %r994, %p2860;
	and.b32  	%r998, %r996, 1;
	setp.eq.b32 	%p2863, %r998, 1;
	or.pred  	%p2864, %p2861, %p2863;
	selp.u64 	%rd20947, 1, 0, %p2864;
	shl.b64 	%rd20948, %rd23192, 1;
	or.b64  	%rd1033, %rd20948, %rd20947;
	setp.ge.u64 	%p2865, %rd1033, %rd23192;
	setp.lt.u64 	%p2866, %rd1033, %rd23192;
	setp.eq.s64 	%p2867, %rd1033, %rd23192;
	selp.u32 	%r999, -1, 0, %p2866;
	selp.u32 	%r1000, -1, 0, %p2867;
	selp.b32 	%r1001, %r1000, %r999, %p2864;
	selp.b32 	%r1002, %r1001, %r999, %p2865;
	and.b32  	%r1003, %r1002, 1;
	setp.eq.b32 	%p20, %r1003, 1;
	cvt.u64.u32 	%rd20949, %r1002;
	and.b64  	%rd20950, %rd20949, 1;
	shl.b64 	%rd20951, %rd23191, 1;
	or.b64  	%rd23379, %rd20951, %rd20950;
	setp.lt.u64 	%p2868, %rd23379, %rd23191;
	@%p2868 bra 	$L__BB1_449;
	setp.eq.s64 	%p2869, %rd23379, %rd23191;
	and.pred  	%p2870, %p2869, %p20;
	setp.gt.u64 	%p2871, %rd23379, %rd15;
	or.pred  	%p2872, %p2870, %p2871;
	@%p2872 bra 	$L__BB1_449;
	setp.lt.u64 	%p2873, %rd23379, %rd15;
	mov.b32 	%r1091, 0;
	mov.u64 	%rd23380, %rd1033;
	mov.u64 	%rd23381, %rd1032;
	mov.u64 	%rd23382, %rd1031;
	@%p2873 bra 	$L__BB1_867;
	setp.gt.u64 	%p2874, %rd1033, %rd14;
	@%p2874 bra 	$L__BB1_449;
	setp.lt.u64 	%p2875, %rd1033, %rd14;
	mov.u64 	%rd23380, %rd1033;
	mov.u64 	%rd23381, %rd1032;
	mov.u64 	%rd23382, %rd1031;
	@%p2875 bra 	$L__BB1_867;
	setp.gt.u64 	%p2876, %rd1032, %rd13;
	@%p2876 bra 	$L__BB1_449;
	setp.lt.u64 	%p2877, %rd1032, %rd13;
	setp.lt.u64 	%p2878, %rd1031, %rd12;
	or.pred  	%p2879, %p2877, %p2878;
	mov.u64 	%rd23380, %rd1033;
	mov.u64 	%rd23381, %rd1032;
	mov.u64 	%rd23382, %rd1031;
	@%p2879 bra 	$L__BB1_867;
$L__BB1_449:
	sub.s64 	%rd23382, %rd1031, %rd12;
	setp.lt.u64 	%p2880, %rd1031, %rd12;
	selp.u64 	%rd20952, 1, 0, %p2880;
	add.s64 	%rd20953, %rd13, %rd20952;
	sub.s64 	%rd23381, %rd1032, %rd20953;
	setp.lt.u64 	%p2881, %rd1032, %rd20953;
	selp.u64 	%rd20954, 1, 0, %p2881;
	add.s64 	%rd20955, %rd14, %rd20954;
	sub.s64 	%rd23380, %rd1033, %rd20955;
	setp.lt.u64 	%p2882, %rd1033, %rd20955;
	selp.u64 	%rd20956, 1, 0, %p2882;
	add.s64 	%rd20957, %rd15, %rd20956;
	sub.s64 	%rd23379, %rd23379, %rd20957;
	mov.b32 	%r1091, 0;
	bra.uni 	$L__BB1_867;
$L__BB1_450:
	setp.ne.s32 	%p112, %r1091, 0;
	mov.u32 	%r1091, %r1090;
	mov.u64 	%rd23379, %rd85;
	mov.u64 	%rd23380, %rd86;
	mov.u64 	%rd23381, %rd87;
	mov.u64 	%rd23382, %rd88;
	mov.u64 	%rd23383, %rd89;
	mov.u64 	%rd23384, %rd90;
	mov.u64 	%rd23385, %rd91;
	mov.u64 	%rd23386, %rd92;
	mov.u64 	%rd23387, %rd93;
	mov.u64 	%rd23388, %rd94;
	mov.u64 	%rd23389, %rd95;
	mov.u64 	%rd23390, %rd96;
	@%p112 bra 	$L__BB1_743;
	or.b64  	%rd2950, %rd76, %rd75;
	or.b64  	%rd2951, %rd2950, %rd74;
	or.b64  	%rd2952, %rd2951, %rd73;
	setp.eq.s64 	%p113, %rd2952, 0;
	mov.u32 	%r1091, %r1090;
	mov.u64 	%rd23379, %rd85;
	mov.u64 	%rd23380, %rd86;
	mov.u64 	%rd23381, %rd87;
	mov.u64 	%rd23382, %rd88;
	mov.u64 	%rd23383, %rd89;
	mov.u64 	%rd23384, %rd90;
	mov.u64 	%rd23385, %rd91;
	mov.u64 	%rd23386, %rd92;
	mov.u64 	%rd23387, %rd93;
	mov.u64 	%rd23388, %rd94;
	mov.u64 	%rd23389, %rd95;
	mov.u64 	%rd23390, %rd96;
	@%p113 bra 	$L__BB1_743;
	setp.ne.s32 	%p114, %r1090, 0;
	mov.b32 	%r58, 0;
	mov.u32 	%r1091, %r58;
	mov.u64 	%rd23379, %rd73;
	mov.u64 	%rd23380, %rd74;
	mov.u64 	%rd23381, %rd75;
	mov.u64 	%rd23382, %rd76;
	mov.u64 	%rd23383, %rd77;
	mov.u64 	%rd23384, %rd78;
	mov.u64 	%rd23385, %rd79;
	mov.u64 	%rd23386, %rd80;
	mov.u64 	%rd23387, %rd81;
	mov.u64 	%rd23388, %rd82;
	mov.u64 	%rd23389, %rd83;
	mov.u64 	%rd23390, %rd84;
	@%p114 bra 	$L__BB1_743;
	or.b64  	%rd2953, %rd88, %rd87;
	or.b64  	%rd2954, %rd2953, %rd86;
	or.b64  	%rd2955, %rd2954, %rd85;
	setp.eq.s64 	%p115, %rd2955, 0;
	mov.u64 	%rd23379, %rd73;
	mov.u64 	%rd23380, %rd74;
	mov.u64 	%rd23381, %rd75;
	mov.u64 	%rd23382, %rd76;
	mov.u64 	%rd23383, %rd77;
	mov.u64 	%rd23384, %rd78;
	mov.u64 	%rd23385, %rd79;
	mov.u64 	%rd23386, %rd80;
	mov.u64 	%rd23387, %rd81;
	mov.u64 	%rd23388, %rd82;
	mov.u64 	%rd23389, %rd83;
	mov.u64 	%rd23390, %rd84;
	@%p115 bra 	$L__BB1_743;
	and.b64  	%rd1039, %rd76, 4294967295;
	shr.u64 	%rd1040, %rd76, 32;
	mul.lo.s64 	%rd2956, %rd1039, %rd1039;
	mul.lo.s64 	%rd2957, %rd1040, %rd1039;
	shr.u64 	%rd2958, %rd2956, 32;
	shl.b64 	%rd2959, %rd2957, 1;
	and.b64  	%rd2960, %rd2959, 8589934590;
	add.s64 	%rd2961, %rd2958, %rd2960;
	shr.u64 	%rd2962, %rd2957, 31;
	and.b64  	%rd2963, %rd2962, 8589934590;
	mad.lo.s64 	%rd2964, %rd1040, %rd1040, %rd2963;
	shr.u64 	%rd2965, %rd2961, 32;
	shl.b64 	%rd2966, %rd2961, 32;
	and.b64  	%rd2967, %rd2956, 4294967293;
	or.b64  	%rd2968, %rd2966, %rd2967;
	add.s64 	%rd2969, %rd2964, %rd2965;
	shr.u64 	%rd1041, %rd75, 32;
	and.b64  	%rd1042, %rd75, 4294967295;
	mul.lo.s64 	%rd2970, %rd1042, %rd1039;
	mul.lo.s64 	%rd2971, %rd1041, %rd1039;
	mul.lo.s64 	%rd2972, %rd1042, %rd1040;
	shr.u64 	%rd2973, %rd2970, 32;
	and.b64  	%rd2974, %rd2971, 4294967295;
	add.s64 	%rd2975, %rd2973, %rd2974;
	and.b64  	%rd2976, %rd2972, 4294967295;
	add.s64 	%rd2977, %rd2975, %rd2976;
	shr.u64 	%rd2978, %rd2971, 32;
	mad.lo.s64 	%rd2979, %rd1041, %rd1040, %rd2978;
	shr.u64 	%rd2980, %rd2972, 32;
	add.s64 	%rd2981, %rd2979, %rd2980;
	shr.u64 	%rd2982, %rd2977, 32;
	shl.b64 	%rd2983, %rd2977, 32;
	and.b64  	%rd2984, %rd2970, 4294967295;
	or.b64  	%rd2985, %rd2983, %rd2984;
	add.s64 	%rd2986, %rd2981, %rd2982;
	shr.u64 	%rd1043, %rd74, 32;
	and.b64  	%rd1044, %rd74, 4294967295;
	mul.lo.s64 	%rd2987, %rd1044, %rd1039;
	mul.lo.s64 	%rd2988, %rd1043, %rd1039;
	mul.lo.s64 	%rd2989, %rd1044, %rd1040;
	shr.u64 	%rd2990, %rd2987, 32;
	and.b64  	%rd2991, %rd2988, 4294967295;
	add.s64 	%rd2992, %rd2990, %rd2991;
	and.b64  	%rd2993, %rd2989, 4294967295;
	add.s64 	%rd2994, %rd2992, %rd2993;
	shr.u64 	%rd2995, %rd2988, 32;
	mad.lo.s64 	%rd2996, %rd1043, %rd1040, %rd2995;
	shr.u64 	%rd2997, %rd2989, 32;
	add.s64 	%rd2998, %rd2996, %rd2997;
	shr.u64 	%rd2999, %rd2994, 32;
	shl.b64 	%rd3000, %rd2994, 32;
	and.b64  	%rd3001, %rd2987, 4294967295;
	or.b64  	%rd3002, %rd3000, %rd3001;
	add.s64 	%rd3003, %rd2998, %rd2999;
	shr.u64 	%rd1045, %rd73, 32;
	and.b64  	%rd1046, %rd73, 4294967295;
	mul.lo.s64 	%rd3004, %rd1046, %rd1039;
	mul.lo.s64 	%rd3005, %rd1045, %rd1039;
	mul.lo.s64 	%rd3006, %rd1046, %rd1040;
	shr.u64 	%rd3007, %rd3004, 32;
	and.b64  	%rd3008, %rd3005, 4294967295;
	add.s64 	%rd3009, %rd3007, %rd3008;
	and.b64  	%rd3010, %rd3006, 4294967295;
	add.s64 	%rd3011, %rd3009, %rd3010;
	shr.u64 	%rd3012, %rd3005, 32;
	mad.lo.s64 	%rd3013, %rd1045, %rd1040, %rd3012;
	shr.u64 	%rd3014, %rd3006, 32;
	add.s64 	%rd3015, %rd3013, %rd3014;
	shr.u64 	%rd3016, %rd3011, 32;
	shl.b64 	%rd3017, %rd3011, 32;
	and.b64  	%rd3018, %rd3004, 4294967295;
	or.b64  	%rd3019, %rd3017, %rd3018;
	add.s64 	%rd3020, %rd3015, %rd3016;
	shl.b64 	%rd3021, %rd2985, 1;
	shr.u64 	%rd3022, %rd2983, 63;
	add.s64 	%rd3023, %rd2986, %rd2986;
	add.s64 	%rd3024, %rd3023, %rd3022;
	mul.lo.s64 	%rd3025, %rd1042, %rd1042;
	mul.lo.s64 	%rd3026, %rd1041, %rd1042;
	shr.u64 	%rd3027, %rd3025, 32;
	shl.b64 	%rd3028, %rd3026, 1;
	and.b64  	%rd3029, %rd3028, 8589934590;
	add.s64 	%rd3030, %rd3027, %rd3029;
	shr.u64 	%rd3031, %rd3026, 31;
	and.b64  	%rd3032, %rd3031, 8589934590;
	mad.lo.s64 	%rd3033, %rd1041, %rd1041, %rd3032;
	shr.u64 	%rd3034, %rd3030, 32;
	shl.b64 	%rd3035, %rd3030, 32;
	and.b64  	%rd3036, %rd3025, 4294967293;
	or.b64  	%rd3037, %rd3035, %rd3036;
	add.s64 	%rd3038, %rd3002, %rd3022;
	add.s64 	%rd3039, %rd3038, %rd3037;
	max.u64 	%rd3040, %rd3002, %rd3038;
	setp.gt.u64 	%p116, %rd3040, %rd3039;
	selp.u64 	%rd3041, 1, 0, %p116;
	add.s64 	%rd3042, %rd3033, %rd3003;
	add.s64 	%rd3043, %rd3042, %rd3034;
	add.s64 	%rd3044, %rd3043, %rd3041;
	mul.lo.s64 	%rd3045, %rd1044, %rd1042;
	mul.lo.s64 	%rd3046, %rd1043, %rd1042;
	mul.lo.s64 	%rd3047, %rd1044, %rd1041;
	shr.u64 	%rd3048, %rd3045, 32;
	and.b64  	%rd3049, %rd3046, 4294967295;
	add.s64 	%rd3050, %rd3048, %rd3049;
	and.b64  	%rd3051, %rd3047, 4294967295;
	add.s64 	%rd3052, %rd3050, %rd3051;
	shr.u64 	%rd3053, %rd3046, 32;
	mad.lo.s64 	%rd3054, %rd1043, %rd1041, %rd3053;
	shr.u64 	%rd3055, %rd3047, 32;
	add.s64 	%rd3056, %rd3054, %rd3055;
	shr.u64 	%rd3057, %rd3052, 32;
	shl.b64 	%rd3058, %rd3052, 32;
	and.b64  	%rd3059, %rd3045, 4294967295;
	or.b64  	%rd3060, %rd3058, %rd3059;
	add.s64 	%rd3061, %rd3019, %rd3041;
	add.s64 	%rd3062, %rd3061, %rd3060;
	max.u64 	%rd3063, %rd3019, %rd3061;
	setp.gt.u64 	%p117, %rd3063, %rd3062;
	selp.u64 	%rd3064, 1, 0, %p117;
	add.s64 	%rd3065, %rd3056, %rd3020;
	add.s64 	%rd3066, %rd3065, %rd3057;
	add.s64 	%rd3067, %rd3066, %rd3064;
	add.s64 	%rd3068, %rd3039, %rd3002;
	setp.lt.u64 	%p118, %rd3068, %rd3039;
	selp.u64 	%rd3069, 1, 0, %p118;
	add.s64 	%rd3070, %rd3003, %rd3044;
	add.s64 	%rd3071, %rd3070, %rd3069;
	add.s64 	%rd3072, %rd3062, %rd3069;
	add.s64 	%rd3073, %rd3072, %rd3060;
	max.u64 	%rd3074, %rd3062, %rd3072;
	setp.gt.u64 	%p119, %rd3074, %rd3073;
	selp.u64 	%rd3075, 1, 0, %p119;
	add.s64 	%rd3076, %rd3056, %rd3067;
	add.s64 	%rd3077, %rd3076, %rd3057;
	add.s64 	%rd3078, %rd3077, %rd3075;
	add.s64 	%rd3079, %rd3073, %rd3019;
	setp.lt.u64 	%p120, %rd3079, %rd3073;
	selp.u64 	%rd3080, 1, 0, %p120;
	add.s64 	%rd3081, %rd3020, %rd3078;
	add.s64 	%rd3082, %rd3081, %rd3080;
	mul.lo.s64 	%rd3083, %rd11, %rd2968;
	mul.lo.s64 	%rd3084, %rd12, %rd3083;
	mul.hi.u64 	%rd3085, %rd12, %rd3083;
	add.cc.s64 	%rd3086, %rd3084, %rd2968;
	addc.cc.s64 	%rd3087, %rd3085, 0;
	mul.lo.s64 	%rd3088, %rd13, %rd3083;
	mul.hi.u64 	%rd3089, %rd13, %rd3083;
	mov.b64 	%rd3090, 0;
	add.cc.s64 	%rd3091, %rd3087, %rd3021;
	addc.cc.s64 	%rd3092, %rd3090, 0;
	add.cc.s64 	%rd3093, %rd3091, %rd3088;
	addc.cc.s64 	%rd3094, %rd3092, %rd3089;
	mul.lo.s64 	%rd3095, %rd14, %rd3083;
	mul.hi.u64 	%rd3096, %rd14, %rd3083;
	add.cc.s64 	%rd3097, %rd3094, %rd3068;
	addc.cc.s64 	%rd3098, %rd3090, 0;
	add.cc.s64 	%rd3099, %rd3097, %rd3095;
	addc.cc.s64 	%rd3100, %rd3098, %rd3096;
	mul.lo.s64 	%rd3101, %rd15, %rd3083;
	mul.hi.u64 	%rd3102, %rd15, %rd3083;
	add.cc.s64 	%rd3103, %rd3100, %rd3079;
	addc.cc.s64 	%rd3104, %rd3090, 0;
	add.cc.s64 	%rd3105, %rd3103, %rd3101;
	addc.cc.s64 	%rd3106, %rd3104, %rd3102;
	add.s64 	%rd3107, %rd2969, %rd3106;
	setp.lt.u64 	%p121, %rd3107, %rd2969;
	selp.u64 	%rd3108, 1, 0, %p121;
	add.s64 	%rd3109, %rd3024, %rd3108;
	setp.lt.u64 	%p122, %rd3109, %rd3024;
	selp.u64 	%rd3110, 1, 0, %p122;
	add.s64 	%rd3111, %rd3071, %rd3110;
	setp.lt.u64 	%p123, %rd3111, %rd3071;
	selp.u64 	%rd3112, 1, 0, %p123;
	add.s64 	%rd3113, %rd3082, %rd3112;
	mul.lo.s64 	%rd3114, %rd11, %rd3093;
	mul.lo.s64 	%rd3115, %rd12, %rd3114;
	mul.hi.u64 	%rd3116, %rd12, %rd3114;
	add.cc.s64 	%rd3117, %rd3115, %rd3093;
	addc.cc.s64 	%rd3118, %rd3116, 0;
	mul.lo.s64 	%rd3119, %rd13, %rd3114;
	mul.hi.u64 	%rd3120, %rd13, %rd3114;
	add.cc.s64 	%rd3121, %rd3118, %rd3099;
	addc.cc.s64 	%rd3122, %rd3090, 0;
	add.cc.s64 	%rd3123, %rd3121, %rd3119;
	addc.cc.s64 	%rd3124, %rd3122, %rd3120;
	mul.lo.s64 	%rd3125, %rd14, %rd3114;
	mul.hi.u64 	%rd3126, %rd14, %rd3114;
	add.cc.s64 	%rd3127, %rd3124, %rd3105;
	addc.cc.s64 	%rd3128, %rd3090, 0;
	add.cc.s64 	%rd3129, %rd3127, %rd3125;
	addc.cc.s64 	%rd3130, %rd3128, %rd3126;
	mul.lo.s64 	%rd3131, %rd15, %rd3114;
	mul.hi.u64 	%rd3132, %rd15, %rd3114;
	add.cc.s64 	%rd3133, %rd3130, %rd3107;
	addc.cc.s64 	%rd3134, %rd3090, 0;
	add.cc.s64 	%rd3135, %rd3133, %rd3131;
	addc.cc.s64 	%rd3136, %rd3134, %rd3132;
	add.s64 	%rd3137, %rd3109, %rd3136;
	setp.lt.u64 	%p124, %rd3137, %rd3109;
	selp.u64 	%rd3138, 1, 0, %p124;
	add.s64 	%rd3139, %rd3111, %rd3138;
	setp.lt.u64 	%p125, %rd3139, %rd3111;
	selp.u64 	%rd3140, 1, 0, %p125;
	add.s64 	%rd3141, %rd3113, %rd3140;
	mul.lo.s64 	%rd3142, %rd11, %rd3123;
	mul.lo.s64 	%rd3143, %rd12, %rd3142;
	mul.hi.u64 	%rd3144, %rd12, %rd3142;
	add.cc.s64 	%rd3145, %rd3143, %rd3123;
	addc.cc.s64 	%rd3146, %rd3144, 0;
	mul.lo.s64 	%rd3147, %rd13, %rd3142;
	mul.hi.u64 	%rd3148, %rd13, %rd3142;
	add.cc.s64 	%rd3149, %rd3146, %rd3129;
	addc.cc.s64 	%rd3150, %rd3090, 0;
	add.cc.s64 	%rd3151, %rd3149, %rd3147;
	addc.cc.s64 	%rd3152, %rd3150, %rd3148;
	mul.lo.s64 	%rd3153, %rd14, %rd3142;
	mul.hi.u64 	%rd3154, %rd14, %rd3142;
	add.cc.s64 	%rd3155, %rd3152, %rd3135;
	addc.cc.s64 	%rd3156, %rd3090, 0;
	add.cc.s64 	%rd3157, %rd3155, %rd3153;
	addc.cc.s64 	%rd3158, %rd3156, %rd3154;
	mul.lo.s64 	%rd3159, %rd15, %rd3142;
	mul.hi.u64 	%rd3160, %rd15, %rd3142;
	add.cc.s64 	%rd3161, %rd3158, %rd3137;
	addc.cc.s64 	%rd3162, %rd3090, 0;
	add.cc.s64 	%rd3163, %rd3161, %rd3159;
	addc.cc.s64 	%rd3164, %rd3162, %rd3160;
	add.s64 	%rd3165, %rd3139, %rd3164;
	setp.lt.u64 	%p126, %rd3165, %rd3139;
	selp.u64 	%rd3166, 1, 0, %p126;
	add.s64 	%rd3167, %rd3141, %rd3166;
	mul.lo.s64 	%rd3168, %rd11, %rd3151;
	mul.lo.s64 	%rd3169, %rd12, %rd3168;
	mul.hi.u64 	%rd3170, %rd12, %rd3168;
	add.cc.s64 	%rd3171, %rd3169, %rd3151;
	addc.cc.s64 	%rd3172, %rd3170, 0;
	mul.lo.s64 	%rd3173, %rd13, %rd3168;
	mul.hi.u64 	%rd3174, %rd13, %rd3168;
	add.cc.s64 	%rd3175, %rd3172, %rd3157;
	addc.cc.s64 	%rd3176, %rd3090, 0;
	add.cc.s64 	%rd1047, %rd3175, %rd3173;
	addc.cc.s64 	%rd3177, %rd3176, %rd3174;
	mul.lo.s64 	%rd3178, %rd14, %rd3168;
	mul.hi.u64 	%rd3179, %rd14, %rd3168;
	add.cc.s64 	%rd3180, %rd3177, %rd3163;
	addc.cc.s64 	%rd3181, %rd3090, 0;
	add.cc.s64 	%rd1048, %rd3180, %rd3178;
	addc.cc.s64 	%rd3182, %rd3181, %rd3179;
	mul.lo.s64 	%rd3183, %rd15, %rd3168;
	mul.hi.u64 	%rd3184, %rd15, %rd3168;
	add.cc.s64 	%rd3185, %rd3182, %rd3165;
	addc.cc.s64 	%rd3186, %rd3090, 0;
	add.cc.s64 	%rd1049, %rd3185, %rd3183;
	addc.cc.s64 	%rd3187, %rd3186, %rd3184;
	add.s64 	%rd23198, %rd3167, %rd3187;
	setp.gt.u64 	%p127, %rd23198, %rd15;
	@%p127 bra 	$L__BB1_460;
	setp.lt.u64 	%p128, %rd23198, %rd15;
	mov.u64 	%rd23195, %rd1047;
	mov.u64 	%rd23196, %rd1048;
	mov.u64 	%rd23197, %rd1049;
	@%p128 bra 	$L__BB1_461;
	setp.lt.u64 	%p129, %rd14, %rd1049;
	@%p129 bra 	$L__BB1_460;
	setp.gt.u64 	%p130, %rd14, %rd1049;
	mov.u64 	%rd23195, %rd1047;
	mov.u64 	%rd23196, %rd1048;
	mov.u64 	%rd23197, %rd1049;
	@%p130 bra 	$L__BB1_461;
	setp.lt.u64 	%p131, %rd13, %rd1048;
	@%p131 bra 	$L__BB1_460;
	setp.gt.u64 	%p132, %rd13, %rd1048;
	setp.lt.u64 	%p133, %rd1047, %rd12;
	or.pred  	%p134, %p132, %p133;
	mov.u64 	%rd23195, %rd1047;
	mov.u64 	%rd23196, %rd1048;
	mov.u64 	%rd23197, %rd1049;
	@%p134 bra 	$L__BB1_461;
$L__BB1_460:
	sub.s64 	%rd23195, %rd1047, %rd12;
	setp.lt.u64 	%p135, %rd1047, %rd12;
	selp.u64 	%rd3188, 1, 0, %p135;
	add.s64 	%rd3189, %rd13, %rd3188;
	sub.s64 	%rd23196, %rd1048, %rd3189;
	setp.lt.u64 	%p136, %rd1048, %rd3189;
	selp.u64 	%rd3190, 1, 0, %p136;
	add.s64 	%rd3191, %rd14, %rd3190;
	sub.s64 	%rd23197, %rd1049, %rd3191;
	setp.lt.u64 	%p137, %rd1049, %rd3191;
	selp.u64 	%rd3192, 1, 0, %p137;
	add.s64 	%rd3193, %rd15, %rd3192;
	sub.s64 	%rd23198, %rd23198, %rd3193;
$L__BB1_461:
	and.b64  	%rd3194, %rd88, 4294967295;
	shr.u64 	%rd3195, %rd88, 32;
	mul.lo.s64 	%rd3196, %rd3194, %rd3194;
	mul.lo.s64 	%rd3197, %rd3195, %rd3194;
	shr.u64 	%rd3198, %rd3196, 32;
	shl.b64 	%rd3199, %rd3197, 1;
	and.b64  	%rd3200, %rd3199, 8589934590;
	add.s64 	%rd3201, %rd3198, %rd3200;
	shr.u64 	%rd3202, %rd3197, 31;
	and.b64  	%rd3203, %rd3202, 8589934590;
	mad.lo.s64 	%rd3204, %rd3195, %rd3195, %rd3203;
	shr.u64 	%rd3205, %rd3201, 32;
	shl.b64 	%rd3206, %rd3201, 32;
	and.b64  	%rd3207, %rd3196, 4294967293;
	or.b64  	%rd3208, %rd3206, %rd3207;
	add.s64 	%rd3209, %rd3204, %rd3205;
	shr.u64 	%rd3210, %rd87, 32;
	and.b64  	%rd3211, %rd87, 4294967295;
	mul.lo.s64 	%rd3212, %rd3211, %rd3194;
	mul.lo.s64 	%rd3213, %rd3210, %rd3194;
	mul.lo.s64 	%rd3214, %rd3211, %rd3195;
	shr.u64 	%rd3215, %rd3212, 32;
	and.b64  	%rd3216, %rd3213, 4294967295;
	add.s64 	%rd3217, %rd3215, %rd3216;
	and.b64  	%rd3218, %rd3214, 4294967295;
	add.s64 	%rd3219, %rd3217, %rd3218;
	shr.u64 	%rd3220, %rd3213, 32;
	mad.lo.s64 	%rd3221, %rd3210, %rd3195, %rd3220;
	shr.u64 	%rd3222, %rd3214, 32;
	add.s64 	%rd3223, %rd3221, %rd3222;
	shr.u64 	%rd3224, %rd3219, 32;
	shl.b64 	%rd3225, %rd3219, 32;
	and.b64  	%rd3226, %rd3212, 4294967295;
	or.b64  	%rd3227, %rd3225, %rd3226;
	add.s64 	%rd3228, %rd3223, %rd3224;
	shr.u64 	%rd3229, %rd86, 32;
	and.b64  	%rd3230, %rd86, 4294967295;
	mul.lo.s64 	%rd3231, %rd3230, %rd3194;
	mul.lo.s64 	%rd3232, %rd3229, %rd3194;
	mul.lo.s64 	%rd3233, %rd3230, %rd3195;
	shr.u64 	%rd3234, %rd3231, 32;
	and.b64  	%rd3235, %rd3232, 4294967295;
	add.s64 	%rd3236, %rd3234, %rd3235;
	and.b64  	%rd3237, %rd3233, 4294967295;
	add.s64 	%rd3238, %rd3236, %rd3237;
	shr.u64 	%rd3239, %rd3232, 32;
	mad.lo.s64 	%rd3240, %rd3229, %rd3195, %rd3239;
	shr.u64 	%rd3241, %rd3233, 32;
	add.s64 	%rd3242, %rd3240, %rd3241;
	shr.u64 	%rd3243, %rd3238, 32;
	shl.b64 	%rd3244, %rd3238, 32;
	and.b64  	%rd3245, %rd3231, 4294967295;
	or.b64  	%rd3246, %rd3244, %rd3245;
	add.s64 	%rd3247, %rd3242, %rd3243;
	shr.u64 	%rd3248, %rd85, 32;
	and.b64  	%rd3249, %rd85, 4294967295;
	mul.lo.s64 	%rd3250, %rd3249, %rd3194;
	mul.lo.s64 	%rd3251, %rd3248, %rd3194;
	mul.lo.s64 	%rd3252, %rd3249, %rd3195;
	shr.u64 	%rd3253, %rd3250, 32;
	and.b64  	%rd3254, %rd3251, 4294967295;
	add.s64 	%rd3255, %rd3253, %rd3254;
	and.b64  	%rd3256, %rd3252, 4294967295;
	add.s64 	%rd3257, %rd3255, %rd3256;
	shr.u64 	%rd3258, %rd3251, 32;
	mad.lo.s64 	%rd3259, %rd3248, %rd3195, %rd3258;
	shr.u64 	%rd3260, %rd3252, 32;
	add.s64 	%rd3261, %rd3259, %rd3260;
	shr.u64 	%rd3262, %rd3257, 32;
	shl.b64 	%rd3263, %rd3257, 32;
	and.b64  	%rd3264, %rd3250, 4294967295;
	or.b64  	%rd3265, %rd3263, %rd3264;
	add.s64 	%rd3266, %rd3261, %rd3262;
	shl.b64 	%rd3267, %rd3227, 1;
	shr.u64 	%rd3268, %rd3225, 63;
	add.s64 	%rd3269, %rd3228, %rd3228;
	add.s64 	%rd3270, %rd3269, %rd3268;
	mul.lo.s64 	%rd3271, %rd3211, %rd3211;
	mul.lo.s64 	%rd3272, %rd3210, %rd3211;
	shr.u64 	%rd3273, %rd3271, 32;
	shl.b64 	%rd3274, %rd3272, 1;
	and.b64  	%rd3275, %rd3274, 8589934590;
	add.s64 	%rd3276, %rd3273, %rd3275;
	shr.u64 	%rd3277, %rd3272, 31;
	and.b64  	%rd3278, %rd3277, 8589934590;
	mad.lo.s64 	%rd3279, %rd3210, %rd3210, %rd3278;
	shr.u64 	%rd3280, %rd3276, 32;
	shl.b64 	%rd3281, %rd3276, 32;
	and.b64  	%rd3282, %rd3271, 4294967293;
	or.b64  	%rd3283, %rd3281, %rd3282;
	add.s64 	%rd3284, %rd3246, %rd3268;
	add.s64 	%rd3285, %rd3284, %rd3283;
	max.u64 	%rd3286, %rd3246, %rd3284;
	setp.gt.u64 	%p138, %rd3286, %rd3285;
	selp.u64 	%rd3287, 1, 0, %p138;
	add.s64 	%rd3288, %rd3279, %rd3247;
	add.s64 	%rd3289, %rd3288, %rd3280;
	add.s64 	%rd3290, %rd3289, %rd3287;
	mul.lo.s64 	%rd3291, %rd3230, %rd3211;
	mul.lo.s64 	%rd3292, %rd3229, %rd3211;
	mul.lo.s64 	%rd3293, %rd3230, %rd3210;
	shr.u64 	%rd3294, %rd3291, 32;
	and.b64  	%rd3295, %rd3292, 4294967295;
	add.s64 	%rd3296, %rd3294, %rd3295;
	and.b64  	%rd3297, %rd3293, 4294967295;
	add.s64 	%rd3298, %rd3296, %rd3297;
	shr.u64 	%rd3299, %rd3292, 32;
	mad.lo.s64 	%rd3300, %rd3229, %rd3210, %rd3299;
	shr.u64 	%rd3301, %rd3293, 32;
	add.s64 	%rd3302, %rd3300, %rd3301;
	shr.u64 	%rd3303, %rd3298, 32;
	shl.b64 	%rd3304, %rd3298, 32;
	and.b64  	%rd3305, %rd3291, 4294967295;
	or.b64  	%rd3306, %rd3304, %rd3305;
	add.s64 	%rd3307, %rd3265, %rd3287;
	add.s64 	%rd3308, %rd3307, %rd3306;
	max.u64 	%rd3309, %rd3265, %rd3307;
	setp.gt.u64 	%p139, %rd3309, %rd3308;
	selp.u64 	%rd3310, 1, 0, %p139;
	add.s64 	%rd3311, %rd3302, %rd3266;
	add.s64 	%rd3312, %rd3311, %rd3303;
	add.s64 	%rd3313, %rd3312, %rd3310;
	add.s64 	%rd3314, %rd3285, %rd3246;
	setp.lt.u64 	%p140, %rd3314, %rd3285;
	selp.u64 	%rd3315, 1, 0, %p140;
	add.s64 	%rd3316, %rd3247, %rd3290;
	add.s64 	%rd3317, %rd3316, %rd3315;
	add.s64 	%rd3318, %rd3308, %rd3315;
	add.s64 	%rd3319, %rd3318, %rd3306;
	max.u64 	%rd3320, %rd3308, %rd3318;
	setp.gt.u64 	%p141, %rd3320, %rd3319;
	selp.u64 	%rd3321, 1, 0, %p141;
	add.s64 	%rd3322, %rd3302, %rd3313;
	add.s64 	%rd3323, %rd3322, %rd3303;
	add.s64 	%rd3324, %rd3323, %rd3321;
	add.s64 	%rd3325, %rd3319, %rd3265;
	setp.lt.u64 	%p142, %rd3325, %rd3319;
	selp.u64 	%rd3326, 1, 0, %p142;
	add.s64 	%rd3327, %rd3266, %rd3324;
	add.s64 	%rd3328, %rd3327, %rd3326;
	mul.lo.s64 	%rd3329, %rd11, %rd3208;
	mul.lo.s64 	%rd3330, %rd12, %rd3329;
	mul.hi.u64 	%rd3331, %rd12, %rd3329;
	add.cc.s64 	%rd3332, %rd3330, %rd3208;
	addc.cc.s64 	%rd3333, %rd3331, 0;
	mul.lo.s64 	%rd3334, %rd13, %rd3329;
	mul.hi.u64 	%rd3335, %rd13, %rd3329;
	mov.b64 	%rd3336, 0;
	add.cc.s64 	%rd3337, %rd3333, %rd3267;
	addc.cc.s64 	%rd3338, %rd3336, 0;
	add.cc.s64 	%rd3339, %rd3337, %rd3334;
	addc.cc.s64 	%rd3340, %rd3338, %rd3335;
	mul.lo.s64 	%rd3341, %rd14, %rd3329;
	mul.hi.u64 	%rd3342, %rd14, %rd3329;
	add.cc.s64 	%rd3343, %rd3340, %rd3314;
	addc.cc.s64 	%rd3344, %rd3336, 0;
	add.cc.s64 	%rd3345, %rd3343, %rd3341;
	addc.cc.s64 	%rd3346, %rd3344, %rd3342;
	mul.lo.s64 	%rd3347, %rd15, %rd3329;
	mul.hi.u64 	%rd3348, %rd15, %rd3329;
	add.cc.s64 	%rd3349, %rd3346, %rd3325;
	addc.cc.s64 	%rd3350, %rd3336, 0;
	add.cc.s64 	%rd3351, %rd3349, %rd3347;
	addc.cc.s64 	%rd3352, %rd3350, %rd3348;
	add.s64 	%rd3353, %rd3209, %rd3352;
	setp.lt.u64 	%p143, %rd3353, %rd3209;
	selp.u64 	%rd3354, 1, 0, %p143;
	add.s64 	%rd3355, %rd3270, %rd3354;
	setp.lt.u64 	%p144, %rd3355, %rd3270;
	selp.u64 	%rd3356, 1, 0, %p144;
	add.s64 	%rd3357, %rd3317, %rd3356;
	setp.lt.u64 	%p145, %rd3357, %rd3317;
	selp.u64 	%rd3358, 1, 0, %p145;
	add.s64 	%rd3359, %rd3328, %rd3358;
	mul.lo.s64 	%rd3360, %rd11, %rd3339;
	mul.lo.s64 	%rd3361, %rd12, %rd3360;
	mul.hi.u64 	%rd3362, %rd12, %rd3360;
	add.cc.s64 	%rd3363, %rd3361, %rd3339;
	addc.cc.s64 	%rd3364, %rd3362, 0;
	mul.lo.s64 	%rd3365, %rd13, %rd3360;
	mul.hi.u64 	%rd3366, %rd13, %rd3360;
	add.cc.s64 	%rd3367, %rd3364, %rd3345;
	addc.cc.s64 	%rd3368, %rd3336, 0;
	add.cc.s64 	%rd3369, %rd3367, %rd3365;
	addc.cc.s64 	%rd3370, %rd3368, %rd3366;
	mul.lo.s64 	%rd3371, %rd14, %rd3360;
	mul.hi.u64 	%rd3372, %rd14, %rd3360;
	add.cc.s64 	%rd3373, %rd3370, %rd3351;
	addc.cc.s64 	%rd3374, %rd3336, 0;
	add.cc.s64 	%rd3375, %rd3373, %rd3371;
	addc.cc.s64 	%rd3376, %rd3374, %rd3372;
	mul.lo.s64 	%rd3377, %rd15, %rd3360;
	mul.hi.u64 	%rd3378, %rd15, %rd3360;
	add.cc.s64 	%rd3379, %rd3376, %rd3353;
	addc.cc.s64 	%rd3380, %rd3336, 0;
	add.cc.s64 	%rd3381, %rd3379, %rd3377;
	addc.cc.s64 	%rd3382, %rd3380, %rd3378;
	add.s64 	%rd3383, %rd3355, %rd3382;
	setp.lt.u64 	%p146, %rd3383, %rd3355;
	selp.u64 	%rd3384, 1, 0, %p146;
	add.s64 	%rd3385, %rd3357, %rd3384;
	setp.lt.u64 	%p147, %rd3385, %rd3357;
	selp.u64 	%rd3386, 1, 0, %p147;
	add.s64 	%rd3387, %rd3359, %rd3386;
	mul.lo.s64 	%rd3388, %rd11, %rd3369;
	mul.lo.s64 	%rd3389, %rd12, %rd3388;
	mul.hi.u64 	%rd3390, %rd12, %rd3388;
	add.cc.s64 	%rd3391, %rd3389, %rd3369;
	addc.cc.s64 	%rd3392, %rd3390, 0;
	mul.lo.s64 	%rd3393, %rd13, %rd3388;
	mul.hi.u64 	%rd3394, %rd13, %rd3388;
	add.cc.s64 	%rd3395, %rd3392, %rd3375;
	addc.cc.s64 	%rd3396, %rd3336, 0;
	add.cc.s64 	%rd3397, %rd3395, %rd3393;
	addc.cc.s64 	%rd3398, %rd3396, %rd3394;
	mul.lo.s64 	%rd3399, %rd14, %rd3388;
	mul.hi.u64 	%rd3400, %rd14, %rd3388;
	add.cc.s64 	%rd3401, %rd3398, %rd3381;
	addc.cc.s64 	%rd3402, %rd3336, 0;
	add.cc.s64 	%rd3403, %rd3401, %rd3399;
	addc.cc.s64 	%rd3404, %rd3402, %rd3400;
	mul.lo.s64 	%rd3405, %rd15, %rd3388;
	mul.hi.u64 	%rd3406, %rd15, %rd3388;
	add.cc.s64 	%rd3407, %rd3404, %rd3383;
	addc.cc.s64 	%rd3408, %rd3336, 0;
	add.cc.s64 	%rd3409, %rd3407, %rd3405;
	addc.cc.s64 	%rd3410, %rd3408, %rd3406;
	add.s64 	%rd3411, %rd3385, %rd3410;
	setp.lt.u64 	%p148, %rd3411, %rd3385;
	selp.u64 	%rd3412, 1, 0, %p148;
	add.s64 	%rd3413, %rd3387, %rd3412;
	mul.lo.s64 	%rd3414, %rd11, %rd3397;
	mul.lo.s64 	%rd3415, %rd12, %rd3414;
	mul.hi.u64 	%rd3416, %rd12, %rd3414;
	add.cc.s64 	%rd3417, %rd3415, %rd3397;
	addc.cc.s64 	%rd3418, %rd3416, 0;
	mul.lo.s64 	%rd3419, %rd13, %rd3414;
	mul.hi.u64 	%rd3420, %rd13, %rd3414;
	add.cc.s64 	%rd3421, %rd3418, %rd3403;
	addc.cc.s64 	%rd3422, %rd3336, 0;
	add.cc.s64 	%rd1059, %rd3421, %rd3419;
	addc.cc.s64 	%rd3423, %rd3422, %rd3420;
	mul.lo.s64 	%rd3424, %rd14, %rd3414;
	mul.hi.u64 	%rd3425, %rd14, %rd3414;
	add.cc.s64 	%rd3426, %rd3423, %rd3409;
	addc.cc.s64 	%rd3427, %rd3336, 0;
	add.cc.s64 	%rd1060, %rd3426, %rd3424;
	addc.cc.s64 	%rd3428, %rd3427, %rd3425;
	mul.lo.s64 	%rd3429, %rd15, %rd3414;
	mul.hi.u64 	%rd3430, %rd15, %rd3414;
	add.cc.s64 	%rd3431, %rd3428, %rd3411;
	addc.cc.s64 	%rd3432, %rd3336, 0;
	add.cc.s64 	%rd1061, %rd3431, %rd3429;
	addc.cc.s64 	%rd3433, %rd3432, %rd3430;
	add.s64 	%rd23202, %rd3413, %rd3433;
	setp.gt.u64 	%p149, %rd23202, %rd15;
	@%p149 bra 	$L__BB1_467;
	setp.lt.u64 	%p150, %rd23202, %rd15;
	mov.u64 	%rd23199, %rd1059;
	mov.u64 	%rd23200, %rd1060;
	mov.u64 	%rd23201, %rd1061;
	@%p150 bra 	$L__BB1_468;
	setp.lt.u64 	%p151, %rd14, %rd1061;
	@%p151 bra 	$L__BB1_467;
	setp.gt.u64 	%p152, %rd14, %rd1061;
	mov.u64 	%rd23199, %rd1059;
	mov.u64 	%rd23200, %rd1060;
	mov.u64 	%rd23201, %rd1061;
	@%p152 bra 	$L__BB1_468;
	setp.lt.u64 	%p153, %rd13, %rd1060;
	@%p153 bra 	$L__BB1_467;
	setp.gt.u64 	%p154, %rd13, %rd1060;
	setp.lt.u64 	%p155, %rd1059, %rd12;
	or.pred  	%p156, %p154, %p155;
	mov.u64 	%rd23199, %rd1059;
	mov.u64 	%rd23200, %rd1060;
	mov.u64 	%rd23201, %rd1061;
	@%p156 bra 	$L__BB1_468;
$L__BB1_467:
	sub.s64 	%rd23199, %rd1059, %rd12;
	setp.lt.u64 	%p157, %rd1059, %rd12;
	selp.u64 	%rd3434, 1, 0, %p157;
	add.s64 	%rd3435, %rd13, %rd3434;
	sub.s64 	%rd23200, %rd1060, %rd3435;
	setp.lt.u64 	%p158, %rd1060, %rd3435;
	selp.u64 	%rd3436, 1, 0, %p158;
	add.s64 	%rd3437, %rd14, %rd3436;
	sub.s64 	%rd23201, %rd1061, %rd3437;
	setp.lt.u64 	%p159, %rd1061, %rd3437;
	selp.u64 	%rd3438, 1, 0, %p159;
	add.s64 	%rd3439, %rd15, %rd3438;
	sub.s64 	%rd23202, %rd23202, %rd3439;
$L__BB1_468:
	and.b64  	%rd1071, %rd84, 4294967295;
	shr.u64 	%rd1072, %rd84, 32;
	shr.u64 	%rd3440, %rd23199, 32;
	and.b64  	%rd3441, %rd23199, 4294967295;
	mul.lo.s64 	%rd3442, %rd3441, %rd1071;
	mul.lo.s64 	%rd3443, %rd3440, %rd1071;
	mul.lo.s64 	%rd3444, %rd3441, %rd1072;
	shr.u64 	%rd3445, %rd3442, 32;
	and.b64  	%rd3446, %rd3443, 4294967295;
	add.s64 	%rd3447, %rd3445, %rd3446;
	and.b64  	%rd3448, %rd3444, 4294967295;
	add.s64 	%rd3449, %rd3447, %rd3448;
	shr.u64 	%rd3450, %rd3443, 32;
	mad.lo.s64 	%rd3451, %rd3440, %rd1072, %rd3450;
	shr.u64 	%rd3452, %rd3444, 32;
	add.s64 	%rd3453, %rd3451, %rd3452;
	shr.u64 	%rd3454, %rd3449, 32;
	shl.b64 	%rd3455, %rd3449, 32;
	and.b64  	%rd3456, %rd3442, 4294967295;
	or.b64  	%rd3457, %rd3455, %rd3456;
	add.s64 	%rd3458, %rd3453, %rd3454;
	shr.u64 	%rd3459, %rd23200, 32;
	and.b64  	%rd3460, %rd23200, 4294967295;
	mul.lo.s64 	%rd3461, %rd3460, %rd1071;
	mul.lo.s64 	%rd3462, %rd3459, %rd1071;
	mul.lo.s64 	%rd3463, %rd3460, %rd1072;
	shr.u64 	%rd3464, %rd3461, 32;
	and.b64  	%rd3465, %rd3462, 4294967295;
	add.s64 	%rd3466, %rd3464, %rd3465;
	and.b64  	%rd3467, %rd3463, 4294967295;
	add.s64 	%rd3468, %rd3466, %rd3467;
	shr.u64 	%rd3469, %rd3462, 32;
	mad.lo.s64 	%rd3470, %rd3459, %rd1072, %rd3469;
	shr.u64 	%rd3471, %rd3463, 32;
	add.s64 	%rd3472, %rd3470, %rd3471;
	shr.u64 	%rd3473, %rd3468, 32;
	shl.b64 	%rd3474, %rd3468, 32;
	and.b64  	%rd3475, %rd3461, 4294967295;
	or.b64  	%rd3476, %rd3474, %rd3475;
	add.s64 	%rd3477, %rd3472, %rd3473;
	shr.u64 	%rd3478, %rd23201, 32;
	and.b64  	%rd3479, %rd23201, 4294967295;
	mul.lo.s64 	%rd3480, %rd3479, %rd1071;
	mul.lo.s64 	%rd3481, %rd3478, %rd1071;
	mul.lo.s64 	%rd3482, %rd3479, %rd1072;
	shr.u64 	%rd3483, %rd3480, 32;
	and.b64  	%rd3484, %rd3481, 4294967295;
	add.s64 	%rd3485, %rd3483, %rd3484;
	and.b64  	%rd3486, %rd3482, 4294967295;
	add.s64 	%rd3487, %rd3485, %rd3486;
	shr.u64 	%rd3488, %rd3481, 32;
	mad.lo.s64 	%rd3489, %rd3478, %rd1072, %rd3488;
	shr.u64 	%rd3490, %rd3482, 32;
	add.s64 	%rd3491, %rd3489, %rd3490;
	shr.u64 	%rd3492, %rd3487, 32;
	shl.b64 	%rd3493, %rd3487, 32;
	and.b64  	%rd3494, %rd3480, 4294967295;
	or.b64  	%rd3495, %rd3493, %rd3494;
	add.s64 	%rd3496, %rd3491, %rd3492;
	shr.u64 	%rd3497, %rd23202, 32;
	and.b64  	%rd3498, %rd23202, 4294967295;
	mul.lo.s64 	%rd3499, %rd3498, %rd1071;
	mul.lo.s64 	%rd3500, %rd3497, %rd1071;
	mul.lo.s64 	%rd3501, %rd3498, %rd1072;
	shr.u64 	%rd3502, %rd3499, 32;
	and.b64  	%rd3503, %rd3500, 4294967295;
	add.s64 	%rd3504, %rd3502, %rd3503;
	and.b64  	%rd3505, %rd3501, 4294967295;
	add.s64 	%rd3506, %rd3504, %rd3505;
	shr.u64 	%rd3507, %rd3500, 32;
	mad.lo.s64 	%rd3508, %rd3497, %rd1072, %rd3507;
	shr.u64 	%rd3509, %rd3501, 32;
	add.s64 	%rd3510, %rd3508, %rd3509;
	shr.u64 	%rd3511, %rd3506, 32;
	shl.b64 	%rd3512, %rd3506, 32;
	and.b64  	%rd3513, %rd3499, 4294967295;
	or.b64  	%rd3514, %rd3512, %rd3513;
	add.s64 	%rd3515, %rd3510, %rd3511;
	and.b64  	%rd1073, %rd83, 4294967295;
	shr.u64 	%rd1074, %rd83, 32;
	mul.lo.s64 	%rd3516, %rd3441, %rd1073;
	mul.lo.s64 	%rd3517, %rd3440, %rd1073;
	mul.lo.s64 	%rd3518, %rd3441, %rd1074;
	shr.u64 	%rd3519, %rd3516, 32;
	and.b64  	%rd3520, %rd3517, 4294967295;
	add.s64 	%rd3521, %rd3519, %rd3520;
	and.b64  	%rd3522, %rd3518, 4294967295;
	add.s64 	%rd3523, %rd3521, %rd3522;
	shr.u64 	%rd3524, %rd3517, 32;
	mad.lo.s64 	%rd3525, %rd3440, %rd1074, %rd3524;
	shr.u64 	%rd3526, %rd3518, 32;
	add.s64 	%rd3527, %rd3525, %rd3526;
	shr.u64 	%rd3528, %rd3523, 32;
	shl.b64 	%rd3529, %rd3523, 32;
	and.b64  	%rd3530, %rd3516, 4294967295;
	or.b64  	%rd3531, %rd3529, %rd3530;
	add.s64 	%rd3532, %rd3476, %rd3531;
	setp.lt.u64 	%p160, %rd3532, %rd3476;
	selp.u64 	%rd3533, 1, 0, %p160;
	add.s64 	%rd3534, %rd3527, %rd3477;
	add.s64 	%rd3535, %rd3534, %rd3528;
	add.s64 	%rd3536, %rd3535, %rd3533;
	mul.lo.s64 	%rd3537, %rd3460, %rd1073;
	mul.lo.s64 	%rd3538, %rd3459, %rd1073;
	mul.lo.s64 	%rd3539, %rd3460, %rd1074;
	shr.u64 	%rd3540, %rd3537, 32;
	and.b64  	%rd3541, %rd3538, 4294967295;
	add.s64 	%rd3542, %rd3540, %rd3541;
	and.b64  	%rd3543, %rd3539, 4294967295;
	add.s64 	%rd3544, %rd3542, %rd3543;
	shr.u64 	%rd3545, %rd3538, 32;
	mad.lo.s64 	%rd3546, %rd3459, %rd1074, %rd3545;
	shr.u64 	%rd3547, %rd3539, 32;
	add.s64 	%rd3548, %rd3546, %rd3547;
	shr.u64 	%rd3549, %rd3544, 32;
	shl.b64 	%rd3550, %rd3544, 32;
	and.b64  	%rd3551, %rd3537, 4294967295;
	or.b64  	%rd3552, %rd3550, %rd3551;
	add.s64 	%rd3553, %rd3495, %rd3533;
	add.s64 	%rd3554, %rd3553, %rd3552;
	max.u64 	%rd3555, %rd3495, %rd3553;
	setp.gt.u64 	%p161, %rd3555, %rd3554;
	selp.u64 	%rd3556, 1, 0, %p161;
	add.s64 	%rd3557, %rd3548, %rd3496;
	add.s64 	%rd3558, %rd3557, %rd3549;
	add.s64 	%rd3559, %rd3558, %rd3556;
	mul.lo.s64 	%rd3560, %rd3479, %rd1073;
	mul.lo.s64 	%rd3561, %rd3478, %rd1073;
	mul.lo.s64 	%rd3562, %rd3479, %rd1074;
	shr.u64 	%rd3563, %rd3560, 32;
	and.b64  	%rd3564, %rd3561, 4294967295;
	add.s64 	%rd3565, %rd3563, %rd3564;
	and.b64  	%rd3566, %rd3562, 4294967295;
	add.s64 	%rd3567, %rd3565, %rd3566;
	shr.u64 	%rd3568, %rd3561, 32;
	mad.lo.s64 	%rd3569, %rd3478, %rd1074, %rd3568;
	shr.u64 	%rd3570, %rd3562, 32;
	add.s64 	%rd3571, %rd3569, %rd3570;
	shr.u64 	%rd3572, %rd3567, 32;
	shl.b64 	%rd3573, %rd3567, 32;
	and.b64  	%rd3574, %rd3560, 4294967295;
	or.b64  	%rd3575, %rd3573, %rd3574;
	add.s64 	%rd3576, %rd3514, %rd3556;
	add.s64 	%rd3577, %rd3576, %rd3575;
	max.u64 	%rd3578, %rd3514, %rd3576;
	setp.gt.u64 	%p162, %rd3578, %rd3577;
	selp.u64 	%rd3579, 1, 0, %p162;
	add.s64 	%rd3580, %rd3571, %rd3515;
	add.s64 	%rd3581, %rd3580, %rd3572;
	add.s64 	%rd3582, %rd3581, %rd3579;
	and.b64  	%rd1075, %rd82, 4294967295;
	shr.u64 	%rd1076, %rd82, 32;
	mul.lo.s64 	%rd3583, %rd3441, %rd1075;
	mul.lo.s64 	%rd3584, %rd3440, %rd1075;
	mul.lo.s64 	%rd3585, %rd3441, %rd1076;
	shr.u64 	%rd3586, %rd3583, 32;
	and.b64  	%rd3587, %rd3584, 4294967295;
	add.s64 	%rd3588, %rd3586, %rd3587;
	and.b64  	%rd3589, %rd3585, 4294967295;
	add.s64 	%rd3590, %rd3588, %rd3589;
	shr.u64 	%rd3591, %rd3584, 32;
	mad.lo.s64 	%rd3592, %rd3440, %rd1076, %rd3591;
	shr.u64 	%rd3593, %rd3585, 32;
	add.s64 	%rd3594, %rd3592, %rd3593;
	shr.u64 	%rd3595, %rd3590, 32;
	shl.b64 	%rd3596, %rd3590, 32;
	and.b64  	%rd3597, %rd3583, 4294967295;
	or.b64  	%rd3598, %rd3596, %rd3597;
	add.s64 	%rd3599, %rd3554, %rd3598;
	setp.lt.u64 	%p163, %rd3599, %rd3554;
	selp.u64 	%rd3600, 1, 0, %p163;
	add.s64 	%rd3601, %rd3594, %rd3559;
	add.s64 	%rd3602, %rd3601, %rd3595;
	add.s64 	%rd3603, %rd3602, %rd3600;
	mul.lo.s64 	%rd3604, %rd3460, %rd1075;
	mul.lo.s64 	%rd3605, %rd3459, %rd1075;
	mul.lo.s64 	%rd3606, %rd3460, %rd1076;
	shr.u64 	%rd3607, %rd3604, 32;
	and.b64  	%rd3608, %rd3605, 4294967295;
	add.s64 	%rd3609, %rd3607, %rd3608;
	and.b64  	%rd3610, %rd3606, 4294967295;
	add.s64 	%rd3611, %rd3609, %rd3610;
	shr.u64 	%rd3612, %rd3605, 32;
	mad.lo.s64 	%rd3613, %rd3459, %rd1076, %rd3612;
	shr.u64 	%rd3614, %rd3606, 32;
	add.s64 	%rd3615, %rd3613, %rd3614;
	shr.u64 	%rd3616, %rd3611, 32;
	shl.b64 	%rd3617, %rd3611, 32;
	and.b64  	%rd3618, %rd3604, 4294967295;
	or.b64  	%rd3619, %rd3617, %rd3618;
	add.s64 	%rd3620, %rd3577, %rd3600;
	add.s64 	%rd3621, %rd3620, %rd3619;
	max.u64 	%rd3622, %rd3577, %rd3620;
	setp.gt.u64 	%p164, %rd3622, %rd3621;
	selp.u64 	%rd3623, 1, 0, %p164;
	add.s64 	%rd3624, %rd3615, %rd3582;
	add.s64 	%rd3625, %rd3624, %rd3616;
	add.s64 	%rd3626, %rd3625, %rd3623;
	and.b64  	%rd1077, %rd81, 4294967295;
	shr.u64 	%rd1078, %rd81, 32;
	mul.lo.s64 	%rd3627, %rd3441, %rd1077;
	mul.lo.s64 	%rd3628, %rd3440, %rd1077;
	mul.lo.s64 	%rd3629, %rd3441, %rd1078;
	shr.u64 	%rd3630, %rd3627, 32;
	and.b64  	%rd3631, %rd3628, 4294967295;
	add.s64 	%rd3632, %rd3630, %rd3631;
	and.b64  	%rd3633, %rd3629, 4294967295;
	add.s64 	%rd3634, %rd3632, %rd3633;
	shr.u64 	%rd3635, %rd3628, 32;
	mad.lo.s64 	%rd3636, %rd3440, %rd1078, %rd3635;
	shr.u64 	%rd3637, %rd3629, 32;
	add.s64 	%rd3638, %rd3636, %rd3637;
	shr.u64 	%rd3639, %rd3634, 32;
	shl.b64 	%rd3640, %rd3634, 32;
	and.b64  	%rd3641, %rd3627, 4294967295;
	or.b64  	%rd3642, %rd3640, %rd3641;
	add.s64 	%rd3643, %rd3621, %rd3642;
	setp.lt.u64 	%p165, %rd3643, %rd3621;
	selp.u64 	%rd3644, 1, 0, %p165;
	add.s64 	%rd3645, %rd3638, %rd3626;
	add.s64 	%rd3646, %rd3645, %rd3639;
	add.s64 	%rd3647, %rd3646, %rd3644;
	mul.lo.s64 	%rd3648, %rd11, %rd3457;
	mul.lo.s64 	%rd3649, %rd12, %rd3648;
	mul.hi.u64 	%rd3650, %rd12, %rd3648;
	add.cc.s64 	%rd3651, %rd3649, %rd3457;
	addc.cc.s64 	%rd3652, %rd3650, 0;
	mul.lo.s64 	%rd3653, %rd13, %rd3648;
	mul.hi.u64 	%rd3654, %rd13, %rd3648;
	mov.b64 	%rd3655, 0;
	add.cc.s64 	%rd3656, %rd3652, %rd3532;
	addc.cc.s64 	%rd3657, %rd3655, 0;
	add.cc.s64 	%rd3658, %rd3656, %rd3653;
	addc.cc.s64 	%rd3659, %rd3657, %rd3654;
	mul.lo.s64 	%rd3660, %rd14, %rd3648;
	mul.hi.u64 	%rd3661, %rd14, %rd3648;
	add.cc.s64 	%rd3662, %rd3659, %rd3599;
	addc.cc.s64 	%rd3663, %rd3655, 0;
	add.cc.s64 	%rd3664, %rd3662, %rd3660;
	addc.cc.s64 	%rd3665, %rd3663, %rd3661;
	mul.lo.s64 	%rd3666, %rd15, %rd3648;
	mul.hi.u64 	%rd3667, %rd15, %rd3648;
	add.cc.s64 	%rd3668, %rd3665, %rd3643;
	addc.cc.s64 	%rd3669, %rd3655, 0;
	add.cc.s64 	%rd3670, %rd3668, %rd3666;
	addc.cc.s64 	%rd3671, %rd3669, %rd3667;
	add.s64 	%rd3672, %rd3458, %rd3671;
	setp.lt.u64 	%p166, %rd3672, %rd3458;
	selp.u64 	%rd3673, 1, 0, %p166;
	add.s64 	%rd3674, %rd3536, %rd3673;
	setp.lt.u64 	%p167, %rd3674, %rd3536;
	selp.u64 	%rd3675, 1, 0, %p167;
	add.s64 	%rd3676, %rd3603, %rd3675;
	setp.lt.u64 	%p168, %rd3676, %rd3603;
	selp.u64 	%rd3677, 1, 0, %p168;
	add.s64 	%rd3678, %rd3647, %rd3677;
	mul.lo.s64 	%rd3679, %rd11, %rd3658;
	mul.lo.s64 	%rd3680, %rd12, %rd3679;
	mul.hi.u64 	%rd3681, %rd12, %rd3679;
	add.cc.s64 	%rd3682, %rd3680, %rd3658;
	addc.cc.s64 	%rd3683, %rd3681, 0;
	mul.lo.s64 	%rd3684, %rd13, %rd3679;
	mul.hi.u64 	%rd3685, %rd13, %rd3679;
	add.cc.s64 	%rd3686, %rd3683, %rd3664;
	addc.cc.s64 	%rd3687, %rd3655, 0;
	add.cc.s64 	%rd3688, %rd3686, %rd3684;
	addc.cc.s64 	%rd3689, %rd3687, %rd3685;
	mul.lo.s64 	%rd3690, %rd14, %rd3679;
	mul.hi.u64 	%rd3691, %rd14, %rd3679;
	add.cc.s64 	%rd3692, %rd3689, %rd3670;
	addc.cc.s64 	%rd3693, %rd3655, 0;
	add.cc.s64 	%rd3694, %rd3692, %rd3690;
	addc.cc.s64 	%rd3695, %rd3693, %rd3691;
	mul.lo.s64 	%rd3696, %rd15, %rd3679;
	mul.hi.u64 	%rd3697, %rd15, %rd3679;
	add.cc.s64 	%rd3698, %rd3695, %rd3672;
	addc.cc.s64 	%rd3699, %rd3655, 0;
	add.cc.s64 	%rd3700, %rd3698, %rd3696;
	addc.cc.s64 	%rd3701, %rd3699, %rd3697;
	add.s64 	%rd3702, %rd3674, %rd3701;
	setp.lt.u64 	%p169, %rd3702, %rd3674;
	selp.u64 	%rd3703, 1, 0, %p169;
	add.s64 	%rd3704, %rd3676, %rd3703;
	setp.lt.u64 	%p170, %rd3704, %rd3676;
	selp.u64 	%rd3705, 1, 0, %p170;
	add.s64 	%rd3706, %rd3678, %rd3705;
	mul.lo.s64 	%rd3707, %rd11, %rd3688;
	mul.lo.s64 	%rd3708, %rd12, %rd3707;
	mul.hi.u64 	%rd3709, %rd12, %rd3707;
	add.cc.s64 	%rd3710, %rd3708, %rd3688;
	addc.cc.s64 	%rd3711, %rd3709, 0;
	mul.lo.s64 	%rd3712, %rd13, %rd3707;
	mul.hi.u64 	%rd3713, %rd13, %rd3707;
	add.cc.s64 	%rd3714, %rd3711, %rd3694;
	addc.cc.s64 	%rd3715, %rd3655, 0;
	add.cc.s64 	%rd3716, %rd3714, %rd3712;
	addc.cc.s64 	%rd3717, %rd3715, %rd3713;
	mul.lo.s64 	%rd3718, %rd14, %rd3707;
	mul.hi.u64 	%rd3719, %rd14, %rd3707;
	add.cc.s64 	%rd3720, %rd3717, %rd3700;
	addc.cc.s64 	%rd3721, %rd3655, 0;
	add.cc.s64 	%rd3722, %rd3720, %rd3718;
	addc.cc.s64 	%rd3723, %rd3721, %rd3719;
	mul.lo.s64 	%rd3724, %rd15, %rd3707;
	mul.hi.u64 	%rd3725, %rd15, %rd3707;
	add.cc.s64 	%rd3726, %rd3723, %rd3702;
	addc.cc.s64 	%rd3727, %rd3655, 0;
	add.cc.s64 	%rd3728, %rd3726, %rd3724;
	addc.cc.s64 	%rd3729, %rd3727, %rd3725;
	add.s64 	%rd3730, %rd3704, %rd3729;
	setp.lt.u64 	%p171, %rd3730, %rd3704;
	selp.u64 	%rd3731, 1, 0, %p171;
	add.s64 	%rd3732, %rd3706, %rd3731;
	mul.lo.s64 	%rd3733, %rd11, %rd3716;
	mul.lo.s64 	%rd3734, %rd12, %rd3733;
	mul.hi.u64 	%rd3735, %rd12, %rd3733;
	add.cc.s64 	%rd3736, %rd3734, %rd3716;
	addc.cc.s64 	%rd3737, %rd3735, 0;
	mul.lo.s64 	%rd3738, %rd13, %rd3733;
	mul.hi.u64 	%rd3739, %rd13, %rd3733;
	add.cc.s64 	%rd3740, %rd3737, %rd3722;
	addc.cc.s64 	%rd3741, %rd3655, 0;
	add.cc.s64 	%rd1079, %rd3740, %rd3738;
	addc.cc.s64 	%rd3742, %rd3741, %rd3739;
	mul.lo.s64 	%rd3743, %rd14, %rd3733;
	mul.hi.u64 	%rd3744, %rd14, %rd3733;
	add.cc.s64 	%rd3745, %rd3742, %rd3728;
	addc.cc.s64 	%rd3746, %rd3655, 0;
	add.cc.s64 	%rd1080, %rd3745, %rd3743;
	addc.cc.s64 	%rd3747, %rd3746, %rd3744;
	mul.lo.s64 	%rd3748, %rd15, %rd3733;
	mul.hi.u64 	%rd3749, %rd15, %rd3733;
	add.cc.s64 	%rd3750, %rd3747, %rd3730;
	addc.cc.s64 	%rd3751, %rd3655, 0;
	add.cc.s64 	%rd1081, %rd3750, %rd3748;
	addc.cc.s64 	%rd3752, %rd3751, %rd3749;
	add.s64 	%rd23206, %rd3732, %rd3752;
	setp.gt.u64 	%p172, %rd23206, %rd15;
	@%p172 bra 	$L__BB1_474;
	setp.lt.u64 	%p173, %rd23206, %rd15;
	mov.u64 	%rd23203, %rd1079;
	mov.u64 	%rd23204, %rd1080;
	mov.u64 	%rd23205, %rd1081;
	@%p173 bra 	$L__BB1_475;
	setp.lt.u64 	%p174, %rd14, %rd1081;
	@%p174 bra 	$L__BB1_474;
	setp.gt.u64 	%p175, %rd14, %rd1081;
	mov.u64 	%rd23203, %rd1079;
	mov.u64 	%rd23204, %rd1080;
	mov.u64 	%rd23205, %rd1081;
	@%p175 bra 	$L__BB1_475;
	setp.lt.u64 	%p176, %rd13, %rd1080;
	@%p176 bra 	$L__BB1_474;
	setp.gt.u64 	%p177, %rd13, %rd1080;
	setp.lt.u64 	%p178, %rd1079, %rd12;
	or.pred  	%p179, %p177, %p178;
	mov.u64 	%rd23203, %rd1079;
	mov.u64 	%rd23204, %rd1080;
	mov.u64 	%rd23205, %rd1081;
	@%p179 bra 	$L__BB1_475;
$L__BB1_474:
	sub.s64 	%rd23203, %rd1079, %rd12;
	setp.lt.u64 	%p180, %rd1079, %rd12;
	selp.u64 	%rd3753, 1, 0, %p180;
	add.s64 	%rd3754, %rd13, %rd3753;
	sub.s64 	%rd23204, %rd1080, %rd3754;
	setp.lt.u64 	%p181, %rd1080, %rd3754;
	selp.u64 	%rd3755, 1, 0, %p181;
	add.s64 	%rd3756, %rd14, %rd3755;
	sub.s64 	%rd23205, %rd1081, %rd3756;
	setp.lt.u64 	%p182, %rd1081, %rd3756;
	selp.u64 	%rd3757, 1, 0, %p182;
	add.s64 	%rd3758, %rd15, %rd3757;
	sub.s64 	%rd23206, %rd23206, %rd3758;
$L__BB1_475:
	and.b64  	%rd3759, %rd96, 4294967295;
	shr.u64 	%rd3760, %rd96, 32;
	shr.u64 	%rd3761, %rd23195, 32;
	and.b64  	%rd3762, %rd23195, 4294967295;
	mul.lo.s64 	%rd3763, %rd3762, %rd3759;
	mul.lo.s64 	%rd3764, %rd3761, %rd3759;
	mul.lo.s64 	%rd3765, %rd3762, %rd3760;
	shr.u64 	%rd3766, %rd3763, 32;
	and.b64  	%rd3767, %rd3764, 4294967295;
	add.s64 	%rd3768, %rd3766, %rd3767;
	and.b64  	%rd3769, %rd3765, 4294967295;
	add.s64 	%rd3770, %rd3768, %rd3769;
	shr.u64 	%rd3771, %rd3764, 32;
	mad.lo.s64 	%rd3772, %rd3761, %rd3760, %rd3771;
	shr.u64 	%rd3773, %rd3765, 32;
	add.s64 	%rd3774, %rd3772, %rd3773;
	shr.u64 	%rd3775, %rd3770, 32;
	shl.b64 	%rd3776, %rd3770, 32;
	and.b64  	%rd3777, %rd3763, 4294967295;
	or.b64  	%rd3778, %rd3776, %rd3777;
	add.s64 	%rd3779, %rd3774, %rd3775;
	shr.u64 	%rd3780, %rd23196, 32;
	and.b64  	%rd3781, %rd23196, 4294967295;
	mul.lo.s64 	%rd3782, %rd3781, %rd3759;
	mul.lo.s64 	%rd3783, %rd3780, %rd3759;
	mul.lo.s64 	%rd3784, %rd3781, %rd3760;
	shr.u64 	%rd3785, %rd3782, 32;
	and.b64  	%rd3786, %rd3783, 4294967295;
	add.s64 	%rd3787, %rd3785, %rd3786;
	and.b64  	%rd3788, %rd3784, 4294967295;
	add.s64 	%rd3789, %rd3787, %rd3788;
	shr.u64 	%rd3790, %rd3783, 32;
	mad.lo.s64 	%rd3791, %rd3780, %rd3760, %rd3790;
	shr.u64 	%rd3792, %rd3784, 32;
	add.s64 	%rd3793, %rd3791, %rd3792;
	shr.u64 	%rd3794, %rd3789, 32;
	shl.b64 	%rd3795, %rd3789, 32;
	and.b64  	%rd3796, %rd3782, 4294967295;
	or.b64  	%rd3797, %rd3795, %rd3796;
	add.s64 	%rd3798, %rd3793, %rd3794;
	shr.u64 	%rd3799, %rd23197, 32;
	and.b64  	%rd3800, %rd23197, 4294967295;
	mul.lo.s64 	%rd3801, %rd3800, %rd3759;
	mul.lo.s64 	%rd3802, %rd3799, %rd3759;
	mul.lo.s64 	%rd3803, %rd3800, %rd3760;
	shr.u64 	%rd3804, %rd3801, 32;
	and.b64  	%rd3805, %rd3802, 4294967295;
	add.s64 	%rd3806, %rd3804, %rd3805;
	and.b64  	%rd3807, %rd3803, 4294967295;
	add.s64 	%rd3808, %rd3806, %rd3807;
	shr.u64 	%rd3809, %rd3802, 32;
	mad.lo.s64 	%rd3810, %rd3799, %rd3760, %rd3809;
	shr.u64 	%rd3811, %rd3803, 32;
	add.s64 	%rd3812, %rd3810, %rd3811;
	shr.u64 	%rd3813, %rd3808, 32;
	shl.b64 	%rd3814, %rd3808, 32;
	and.b64  	%rd3815, %rd3801, 4294967295;
	or.b64  	%rd3816, %rd3814, %rd3815;
	add.s64 	%rd3817, %rd3812, %rd3813;
	shr.u64 	%rd3818, %rd23198, 32;
	and.b64  	%rd3819, %rd23198, 4294967295;
	mul.lo.s64 	%rd3820, %rd3819, %rd3759;
	mul.lo.s64 	%rd3821, %rd3818, %rd3759;
	mul.lo.s64 	%rd3822, %rd3819, %rd3760;
	shr.u64 	%rd3823, %rd3820, 32;
	and.b64  	%rd3824, %rd3821, 4294967295;
	add.s64 	%rd3825, %rd3823, %rd3824;
	and.b64  	%rd3826, %rd3822, 4294967295;
	add.s64 	%rd3827, %rd3825, %rd3826;
	shr.u64 	%rd3828, %rd3821, 32;
	mad.lo.s64 	%rd3829, %rd3818, %rd3760, %rd3828;
	shr.u64 	%rd3830, %rd3822, 32;
	add.s64 	%rd3831, %rd3829, %rd3830;
	shr.u64 	%rd3832, %rd3827, 32;
	shl.b64 	%rd3833, %rd3827, 32;
	and.b64  	%rd3834, %rd3820, 4294967295;
	or.b64  	%rd3835, %rd3833, %rd3834;
	add.s64 	%rd3836, %rd3831, %rd3832;
	and.b64  	%rd3837, %rd95, 4294967295;
	shr.u64 	%rd3838, %rd95, 32;
	mul.lo.s64 	%rd3839, %rd3762, %rd3837;
	mul.lo.s64 	%rd3840, %rd3761, %rd3837;
	mul.lo.s64 	%rd3841, %rd3762, %rd3838;
	shr.u64 	%rd3842, %rd3839, 32;
	and.b64  	%rd3843, %rd3840, 4294967295;
	add.s64 	%rd3844, %rd3842, %rd3843;
	and.b64  	%rd3845, %rd3841, 4294967295;
	add.s64 	%rd3846, %rd3844, %rd3845;
	shr.u64 	%rd3847, %rd3840, 32;
	mad.lo.s64 	%rd3848, %rd3761, %rd3838, %rd3847;
	shr.u64 	%rd3849, %rd3841, 32;
	add.s64 	%rd3850, %rd3848, %rd3849;
	shr.u64 	%rd3851, %rd3846, 32;
	shl.b64 	%rd3852, %rd3846, 32;
	and.b64  	%rd3853, %rd3839, 4294967295;
	or.b64  	%rd3854, %rd3852, %rd3853;
	add.s64 	%rd3855, %rd3797, %rd3854;
	setp.lt.u64 	%p183, %rd3855, %rd3797;
	selp.u64 	%rd3856, 1, 0, %p183;
	add.s64 	%rd3857, %rd3850, %rd3798;
	add.s64 	%rd3858, %rd3857, %rd3851;
	add.s64 	%rd3859, %rd3858, %rd3856;
	mul.lo.s64 	%rd3860, %rd3781, %rd3837;
	mul.lo.s64 	%rd3861, %rd3780, %rd3837;
	mul.lo.s64 	%rd3862, %rd3781, %rd3838;
	shr.u64 	%rd3863, %rd3860, 32;
	and.b64  	%rd3864, %rd3861, 4294967295;
	add.s64 	%rd3865, %rd3863, %rd3864;
	and.b64  	%rd3866, %rd3862, 4294967295;
	add.s64 	%rd3867, %rd3865, %rd3866;
	shr.u64 	%rd3868, %rd3861, 32;
	mad.lo.s64 	%rd3869, %rd3780, %rd3838, %rd3868;
	shr.u64 	%rd3870, %rd3862, 32;
	add.s64 	%rd3871, %rd3869, %rd3870;
	shr.u64 	%rd3872, %rd3867, 32;
	shl.b64 	%rd3873, %rd3867, 32;
	and.b64  	%rd3874, %rd3860, 4294967295;
	or.b64  	%rd3875, %rd3873, %rd3874;
	add.s64 	%rd3876, %rd3816, %rd3856;
	add.s64 	%rd3877, %rd3876, %rd3875;
	max.u64 	%rd3878, %rd3816, %rd3876;
	setp.gt.u64 	%p184, %rd3878, %rd3877;
	selp.u64 	%rd3879, 1, 0, %p184;
	add.s64 	%rd3880, %rd3871, %rd3817;
	add.s64 	%rd3881, %rd3880, %rd3872;
	add.s64 	%rd3882, %rd3881, %rd3879;
	mul.lo.s64 	%rd3883, %rd3800, %rd3837;
	mul.lo.s64 	%rd3884, %rd3799, %rd3837;
	mul.lo.s64 	%rd3885, %rd3800, %rd3838;
	shr.u64 	%rd3886, %rd3883, 32;
	and.b64  	%rd3887, %rd3884, 4294967295;
	add.s64 	%rd3888, %rd3886, %rd3887;
	and.b64  	%rd3889, %rd3885, 4294967295;
	add.s64 	%rd3890, %rd3888, %rd3889;
	shr.u64 	%rd3891, %rd3884, 32;
	mad.lo.s64 	%rd3892, %rd3799, %rd3838, %rd3891;
	shr.u64 	%rd3893, %rd3885, 32;
	add.s64 	%rd3894, %rd3892, %rd3893;
	shr.u64 	%rd3895, %rd3890, 32;
	shl.b64 	%rd3896, %rd3890, 32;
	and.b64  	%rd3897, %rd3883, 4294967295;
	or.b64  	%rd3898, %rd3896, %rd3897;
	add.s64 	%rd3899, %rd3835, %rd3879;
	add.s64 	%rd3900, %rd3899, %rd3898;
	max.u64 	%rd3901, %rd3835, %rd3899;
	setp.gt.u64 	%p185, %rd3901, %rd3900;
	selp.u64 	%rd3902, 1, 0, %p185;
	add.s64 	%rd3903, %rd3894, %rd3836;
	add.s64 	%rd3904, %rd3903, %rd3895;
	add.s64 	%rd3905, %rd3904, %rd3902;
	and.b64  	%rd3906, %rd94, 4294967295;
	shr.u64 	%rd3907, %rd94, 32;
	mul.lo.s64 	%rd3908, %rd3762, %rd3906;
	mul.lo.s64 	%rd3909, %rd3761, %rd3906;
	mul.lo.s64 	%rd3910, %rd3762, %rd3907;
	shr.u64 	%rd3911, %rd3908, 32;
	and.b64  	%rd3912, %rd3909, 4294967295;
	add.s64 	%rd3913, %rd3911, %rd3912;
	and.b64  	%rd3914, %rd3910, 4294967295;
	add.s64 	%rd3915, %rd3913, %rd3914;
	shr.u64 	%rd3916, %rd3909, 32;
	mad.lo.s64 	%rd3917, %rd3761, %rd3907, %rd3916;
	shr.u64 	%rd3918, %rd3910, 32;
	add.s64 	%rd3919, %rd3917, %rd3918;
	shr.u64 	%rd3920, %rd3915, 32;
	shl.b64 	%rd3921, %rd3915, 32;
	and.b64  	%rd3922, %rd3908, 4294967295;
	or.b64  	%rd3923, %rd3921, %rd3922;
	add.s64 	%rd3924, %rd3877, %rd3923;
	setp.lt.u64 	%p186, %rd3924, %rd3877;
	selp.u64 	%rd3925, 1, 0, %p186;
	add.s64 	%rd3926, %rd3919, %rd3882;
	add.s64 	%rd3927, %rd3926, %rd3920;
	add.s64 	%rd3928, %rd3927, %rd3925;
	mul.lo.s64 	%rd3929, %rd3781, %rd3906;
	mul.lo.s64 	%rd3930, %rd3780, %rd3906;
	mul.lo.s64 	%rd3931, %rd3781, %rd3907;
	shr.u64 	%rd3932, %rd3929, 32;
	and.b64  	%rd3933, %rd3930, 4294967295;
	add.s64 	%rd3934, %rd3932, %rd3933;
	and.b64  	%rd3935, %rd3931, 4294967295;
	add.s64 	%rd3936, %rd3934, %rd3935;
	shr.u64 	%rd3937, %rd3930, 32;
	mad.lo.s64 	%rd3938, %rd3780, %rd3907, %rd3937;
	shr.u64 	%rd3939, %rd3931, 32;
	add.s64 	%rd3940, %rd3938, %rd3939;
	shr.u64 	%rd3941, %rd3936, 32;
	shl.b64 	%rd3942, %rd3936, 32;
	and.b64  	%rd3943, %rd3929, 4294967295;
	or.b64  	%rd3944, %rd3942, %rd3943;
	add.s64 	%rd3945, %rd3900, %rd3925;
	add.s64 	%rd3946, %rd3945, %rd3944;
	max.u64 	%rd3947, %rd3900, %rd3945;
	setp.gt.u64 	%p187, %rd3947, %rd3946;
	selp.u64 	%rd3948, 1, 0, %p187;
	add.s64 	%rd3949, %rd3940, %rd3905;
	add.s64 	%rd3950, %rd3949, %rd3941;
	add.s64 	%rd3951, %rd3950, %rd3948;
	and.b64  	%rd3952, %rd93, 4294967295;
	shr.u64 	%rd3953, %rd93, 32;
	mul.lo.s64 	%rd3954, %rd3762, %rd3952;
	mul.lo.s64 	%rd3955, %rd3761, %rd3952;
	mul.lo.s64 	%rd3956, %rd3762, %rd3953;
	shr.u64 	%rd3957, %rd3954, 32;
	and.b64  	%rd3958, %rd3955, 4294967295;
	add.s64 	%rd3959, %rd3957, %rd3958;
	and.b64  	%rd3960, %rd3956, 4294967295;
	add.s64 	%rd3961, %rd3959, %rd3960;
	shr.u64 	%rd3962, %rd3955, 32;
	mad.lo.s64 	%rd3963, %rd3761, %rd3953, %rd3962;
	shr.u64 	%rd3964, %rd3956, 32;
	add.s64 	%rd3965, %rd3963, %rd3964;
	shr.u64 	%rd3966, %rd3961, 32;
	shl.b64 	%rd3967, %rd3961, 32;
	and.b64  	%rd3968, %rd3954, 4294967295;
	or.b64  	%rd3969, %rd3967, %rd3968;
	add.s64 	%rd3970, %rd3946, %rd3969;
	setp.lt.u64 	%p188, %rd3970, %rd3946;
	selp.u64 	%rd3971, 1, 0, %p188;
	add.s64 	%rd3972, %rd3965, %rd3951;
	add.s64 	%rd3973, %rd3972, %rd3966;
	add.s64 	%rd3974, %rd3973, %rd3971;
	mul.lo.s64 	%rd3975, %rd11, %rd3778;
	mul.lo.s64 	%rd3976, %rd12, %rd3975;
	mul.hi.u64 	%rd3977, %rd12, %rd3975;
	add.cc.s64 	%rd3978, %rd3976, %rd3778;
	addc.cc.s64 	%rd3979, %rd3977, 0;
	mul.lo.s64 	%rd3980, %rd13, %rd3975;
	mul.hi.u64 	%rd3981, %rd13, %rd3975;
	mov.b64 	%rd3982, 0;
	add.cc.s64 	%rd3983, %rd3979, %rd3855;
	addc.cc.s64 	%rd3984, %rd3982, 0;
	add.cc.s64 	%rd3985, %rd3983, %rd3980;
	addc.cc.s64 	%rd3986, %rd3984, %rd3981;
	mul.lo.s64 	%rd3987, %rd14, %rd3975;
	mul.hi.u64 	%rd3988, %rd14, %rd3975;
	add.cc.s64 	%rd3989, %rd3986, %rd3924;
	addc.cc.s64 	%rd3990, %rd3982, 0;
	add.cc.s64 	%rd3991, %rd3989, %rd3987;
	addc.cc.s64 	%rd3992, %rd3990, %rd3988;
	mul.lo.s64 	%rd3993, %rd15, %rd3975;
	mul.hi.u64 	%rd3994, %rd15, %rd3975;
	add.cc.s64 	%rd3995, %rd3992, %rd3970;
	addc.cc.s64 	%rd3996, %rd3982, 0;
	add.cc.s64 	%rd3997, %rd3995, %rd3993;
	addc.cc.s64 	%rd3998, %rd3996, %rd3994;
	add.s64 	%rd3999, %rd3779, %rd3998;
	setp.lt.u64 	%p189, %rd3999, %rd3779;
	selp.u64 	%rd4000, 1, 0, %p189;
	add.s64 	%rd4001, %rd3859, %rd4000;
	setp.lt.u64 	%p190, %rd4001, %rd3859;
	selp.u64 	%rd4002, 1, 0, %p190;
	add.s64 	%rd4003, %rd3928, %rd4002;
	setp.lt.u64 	%p191, %rd4003, %rd3928;
	selp.u64 	%rd4004, 1, 0, %p191;
	add.s64 	%rd4005, %rd3974, %rd4004;
	mul.lo.s64 	%rd4006, %rd11, %rd3985;
	mul.lo.s64 	%rd4007, %rd12, %rd4006;
	mul.hi.u64 	%rd4008, %rd12, %rd4006;
	add.cc.s64 	%rd4009, %rd4007, %rd3985;
	addc.cc.s64 	%rd4010, %rd4008, 0;
	mul.lo.s64 	%rd4011, %rd13, %rd4006;
	mul.hi.u64 	%rd4012, %rd13, %rd4006;
	add.cc.s64 	%rd4013, %rd4010, %rd3991;
	addc.cc.s64 	%rd4014, %rd3982, 0;
	add.cc.s64 	%rd4015, %rd4013, %rd4011;
	addc.cc.s64 	%rd4016, %rd4014, %rd4012;
	mul.lo.s64 	%rd4017, %rd14, %rd4006;
	mul.hi.u64 	%rd4018, %rd14, %rd4006;
	add.cc.s64 	%rd4019, %rd4016, %rd3997;
	addc.cc.s64 	%rd4020, %rd3982, 0;
	add.cc.s64 	%rd4021, %rd4019, %rd4017;
	addc.cc.s64 	%rd4022, %rd4020, %rd4018;
	mul.lo.s64 	%rd4023, %rd15, %rd4006;
	mul.hi.u64 	%rd4024, %rd15, %rd4006;
	add.cc.s64 	%rd4025, %rd4022, %rd3999;
	addc.cc.s64 	%rd4026, %rd3982, 0;
	add.cc.s64 	%rd4027, %rd4025, %rd4023;
	addc.cc.s64 	%rd4028, %rd4026, %rd4024;
	add.s64 	%rd4029, %rd4001, %rd4028;
	setp.lt.u64 	%p192, %rd4029, %rd4001;
	selp.u64 	%rd4030, 1, 0, %p192;
	add.s64 	%rd4031, %rd4003, %rd4030;
	setp.lt.u64 	%p193, %rd4031, %rd4003;
	selp.u64 	%rd4032, 1, 0, %p193;
	add.s64 	%rd4033, %rd4005, %rd4032;
	mul.lo.s64 	%rd4034, %rd11, %rd4015;
	mul.lo.s64 	%rd4035, %rd12, %rd4034;
	mul.hi.u64 	%rd4036, %rd12, %rd4034;
	add.cc.s64 	%rd4037, %rd4035, %rd4015;
	addc.cc.s64 	%rd4038, %rd4036, 0;
	mul.lo.s64 	%rd4039, %rd13, %rd4034;
	mul.hi.u64 	%rd4040, %rd13, %rd4034;
	add.cc.s64 	%rd4041, %rd4038, %rd4021;
	addc.cc.s64 	%rd4042, %rd3982, 0;
	add.cc.s64 	%rd4043, %rd4041, %rd4039;
	addc.cc.s64 	%rd4044, %rd4042, %rd4040;
	mul.lo.s64 	%rd4045, %rd14, %rd4034;
	mul.hi.u64 	%rd4046, %rd14, %rd4034;
	add.cc.s64 	%rd4047, %rd4044, %rd4027;
	addc.cc.s64 	%rd4048, %rd3982, 0;
	add.cc.s64 	%rd4049, %rd4047, %rd4045;
	addc.cc.s64 	%rd4050, %rd4048, %rd4046;
	mul.lo.s64 	%rd4051, %rd15, %rd4034;
	mul.hi.u64 	%rd4052, %rd15, %rd4034;
	add.cc.s64 	%rd4053, %rd4050, %rd4029;
	addc.cc.s64 	%rd4054, %rd3982, 0;
	add.cc.s64 	%rd4055, %rd4053, %rd4051;
	addc.cc.s64 	%rd4056, %rd4054, %rd4052;
	add.s64 	%rd4057, %rd4031, %rd4056;
	setp.lt.u64 	%p194, %rd4057, %rd4031;
	selp.u64 	%rd4058, 1, 0, %p194;
	add.s64 	%rd4059, %rd4033, %rd4058;
	mul.lo.s64 	%rd4060, %rd11, %rd4043;
	mul.lo.s64 	%rd4061, %rd12, %rd4060;
	mul.hi.u64 	%rd4062, %rd12, %rd4060;
	add.cc.s64 	%rd4063, %rd4061, %rd4043;
	addc.cc.s64 	%rd4064, %rd4062, 0;
	mul.lo.s64 	%rd4065, %rd13, %rd4060;
	mul.hi.u64 	%rd4066, %rd13, %rd4060;
	add.cc.s64 	%rd4067, %rd4064, %rd4049;
	addc.cc.s64 	%rd4068, %rd3982, 0;
	add.cc.s64 	%rd1091, %rd4067, %rd4065;
	addc.cc.s64 	%rd4069, %rd4068, %rd4066;
	mul.lo.s64 	%rd4070, %rd14, %rd4060;
	mul.hi.u64 	%rd4071, %rd14, %rd4060;
	add.cc.s64 	%rd4072, %rd4069, %rd4055;
	addc.cc.s64 	%rd4073, %rd3982, 0;
	add.cc.s64 	%rd1092, %rd4072, %rd4070;
	addc.cc.s64 	%rd4074, %rd4073, %rd4071;
	mul.lo.s64 	%rd4075, %rd15, %rd4060;
	mul.hi.u64 	%rd4076, %rd15, %rd4060;
	add.cc.s64 	%rd4077, %rd4074, %rd4057;
	addc.cc.s64 	%rd4078, %rd3982, 0;
	add.cc.s64 	%rd1093, %rd4077, %rd4075;
	addc.cc.s64 	%rd4079, %rd4078, %rd4076;
	add.s64 	%rd23210, %rd4059, %rd4079;
	setp.gt.u64 	%p195, %rd23210, %rd15;
	@%p195 bra 	$L__BB1_481;
	setp.lt.u64 	%p196, %rd23210, %rd15;
	mov.u64 	%rd23207, %rd1091;
	mov.u64 	%rd23208, %rd1092;
	mov.u64 	%rd23209, %rd1093;
	@%p196 bra 	$L__BB1_482;
	setp.lt.u64 	%p197, %rd14, %rd1093;
	@%p197 bra 	$L__BB1_481;
	setp.gt.u64 	%p198, %rd14, %rd1093;
	mov.u64 	%rd23207, %rd1091;
	mov.u64 	%rd23208, %rd1092;
	mov.u64 	%rd23209, %rd1093;
	@%p198 bra 	$L__BB1_482;
	setp.lt.u64 	%p199, %rd13, %rd1092;
	@%p199 bra 	$L__BB1_481;
	setp.gt.u64 	%p200, %rd13, %rd1092;
	setp.lt.u64 	%p201, %rd1091, %rd12;
	or.pred  	%p202, %p200, %p201;
	mov.u64 	%rd23207, %rd1091;
	mov.u64 	%rd23208, %rd1092;
	mov.u64 	%rd23209, %rd1093;
	@%p202 bra 	$L__BB1_482;
$L__BB1_481:
	sub.s64 	%rd23207, %rd1091, %rd12;
	setp.lt.u64 	%p203, %rd1091, %rd12;
	selp.u64 	%rd4080, 1, 0, %p203;
	add.s64 	%rd4081, %rd13, %rd4080;
	sub.s64 	%rd23208, %rd1092, %rd4081;
	setp.lt.u64 	%p204, %rd1092, %rd4081;
	selp.u64 	%rd4082, 1, 0, %p204;
	add.s64 	%rd4083, %rd14, %rd4082;
	sub.s64 	%rd23209, %rd1093, %rd4083;
	setp.lt.u64 	%p205, %rd1093, %rd4083;
	selp.u64 	%rd4084, 1, 0, %p205;
	add.s64 	%rd4085, %rd15, %rd4084;
	sub.s64 	%rd23210, %rd23210, %rd4085;
$L__BB1_482:
	and.b64  	%rd4086, %rd23199, 4294967295;
	and.b64  	%rd4087, %rd88, 4294967295;
	mul.lo.s64 	%rd4088, %rd4086, %rd4087;
	shr.u64 	%rd4089, %rd23199, 32;
	mul.lo.s64 	%rd4090, %rd4089, %rd4087;
	shr.u64 	%rd4091, %rd88, 32;
	mul.lo.s64 	%rd4092, %rd4086, %rd4091;
	shr.u64 	%rd4093, %rd4088, 32;
	and.b64  	%rd4094, %rd4090, 4294967295;
	add.s64 	%rd4095, %rd4093, %rd4094;
	and.b64  	%rd4096, %rd4092, 4294967295;
	add.s64 	%rd4097, %rd4095, %rd4096;
	shr.u64 	%rd4098, %rd4090, 32;
	mad.lo.s64 	%rd4099, %rd4089, %rd4091, %rd4098;
	shr.u64 	%rd4100, %rd4092, 32;
	add.s64 	%rd4101, %rd4099, %rd4100;
	shr.u64 	%rd4102, %rd4097, 32;
	shl.b64 	%rd4103, %rd4097, 32;
	and.b64  	%rd4104, %rd4088, 4294967295;
	or.b64  	%rd4105, %rd4103, %rd4104;
	add.s64 	%rd4106, %rd4101, %rd4102;
	and.b64  	%rd4107, %rd23200, 4294967295;
	mul.lo.s64 	%rd4108, %rd4107, %rd4087;
	shr.u64 	%rd4109, %rd23200, 32;
	mul.lo.s64 	%rd4110, %rd4109, %rd4087;
	mul.lo.s64 	%rd4111, %rd4107, %rd4091;
	shr.u64 	%rd4112, %rd4108, 32;
	and.b64  	%rd4113, %rd4110, 4294967295;
	add.s64 	%rd4114, %rd4112, %rd4113;
	and.b64  	%rd4115, %rd4111, 4294967295;
	add.s64 	%rd4116, %rd4114, %rd4115;
	shr.u64 	%rd4117, %rd4110, 32;
	mad.lo.s64 	%rd4118, %rd4109, %rd4091, %rd4117;
	shr.u64 	%rd4119, %rd4111, 32;
	add.s64 	%rd4120, %rd4118, %rd4119;
	shr.u64 	%rd4121, %rd4116, 32;
	shl.b64 	%rd4122, %rd4116, 32;
	and.b64  	%rd4123, %rd4108, 4294967295;
	or.b64  	%rd4124, %rd4122, %rd4123;
	add.s64 	%rd4125, %rd4120, %rd4121;
	and.b64  	%rd4126, %rd23201, 4294967295;
	mul.lo.s64 	%rd4127, %rd4126, %rd4087;
	shr.u64 	%rd4128, %rd23201, 32;
	mul.lo.s64 	%rd4129, %rd4128, %rd4087;
	mul.lo.s64 	%rd4130, %rd4126, %rd4091;
	shr.u64 	%rd4131, %rd4127, 32;
	and.b64  	%rd4132, %rd4129, 4294967295;
	add.s64 	%rd4133, %rd4131, %rd4132;
	and.b64  	%rd4134, %rd4130, 4294967295;
	add.s64 	%rd4135, %rd4133, %rd4134;
	shr.u64 	%rd4136, %rd4129, 32;
	mad.lo.s64 	%rd4137, %rd4128, %rd4091, %rd4136;
	shr.u64 	%rd4138, %rd4130, 32;
	add.s64 	%rd4139, %rd4137, %rd4138;
	shr.u64 	%rd4140, %rd4135, 32;
	shl.b64 	%rd4141, %rd4135, 32;
	and.b64  	%rd4142, %rd4127, 4294967295;
	or.b64  	%rd4143, %rd4141, %rd4142;
	add.s64 	%rd4144, %rd4139, %rd4140;
	and.b64  	%rd4145, %rd23202, 4294967295;
	mul.lo.s64 	%rd4146, %rd4145, %rd4087;
	shr.u64 	%rd4147, %rd23202, 32;
	mul.lo.s64 	%rd4148, %rd4147, %rd4087;
	mul.lo.s64 	%rd4149, %rd4145, %rd4091;
	shr.u64 	%rd4150, %rd4146, 32;
	and.b64  	%rd4151, %rd4148, 4294967295;
	add.s64 	%rd4152, %rd4150, %rd4151;
	and.b64  	%rd4153, %rd4149, 4294967295;
	add.s64 	%rd4154, %rd4152, %rd4153;
	shr.u64 	%rd4155, %rd4148, 32;
	mad.lo.s64 	%rd4156, %rd4147, %rd4091, %rd4155;
	shr.u64 	%rd4157, %rd4149, 32;
	add.s64 	%rd4158, %rd4156, %rd4157;
	shr.u64 	%rd4159, %rd4154, 32;
	shl.b64 	%rd4160, %rd4154, 32;
	and.b64  	%rd4161, %rd4146, 4294967295;
	or.b64  	%rd4162, %rd4160, %rd4161;
	add.s64 	%rd4163, %rd4158, %rd4159;
	and.b64  	%rd4164, %rd87, 4294967295;
	mul.lo.s64 	%rd4165, %rd4086, %rd4164;
	mul.lo.s64 	%rd4166, %rd4089, %rd4164;
	shr.u64 	%rd4167, %rd87, 32;
	mul.lo.s64 	%rd4168, %rd4086, %rd4167;
	shr.u64 	%rd4169, %rd4165, 32;
	and.b64  	%rd4170, %rd4166, 4294967295;
	add.s64 	%rd4171, %rd4169, %rd4170;
	and.b64  	%rd4172, %rd4168, 4294967295;
	add.s64 	%rd4173, %rd4171, %rd4172;
	shr.u64 	%rd4174, %rd4166, 32;
	mad.lo.s64 	%rd4175, %rd4089, %rd4167, %rd4174;
	shr.u64 	%rd4176, %rd4168, 32;
	add.s64 	%rd4177, %rd4175, %rd4176;
	shr.u64 	%rd4178, %rd4173, 32;
	shl.b64 	%rd4179, %rd4173, 32;
	and.b64  	%rd4180, %rd4165, 4294967295;
	or.b64  	%rd4181, %rd4179, %rd4180;
	add.s64 	%rd4182, %rd4124, %rd4181;
	setp.lt.u64 	%p206, %rd4182, %rd4124;
	selp.u64 	%rd4183, 1, 0, %p206;
	add.s64 	%rd4184, %rd4177, %rd4125;
	add.s64 	%rd4185, %rd4184, %rd4178;
	add.s64 	%rd4186, %rd4185, %rd4183;
	mul.lo.s64 	%rd4187, %rd4107, %rd4164;
	mul.lo.s64 	%rd4188, %rd4109, %rd4164;
	mul.lo.s64 	%rd4189, %rd4107, %rd4167;
	shr.u64 	%rd4190, %rd4187, 32;
	and.b64  	%rd4191, %rd4188, 4294967295;
	add.s64 	%rd4192, %rd4190, %rd4191;
	and.b64  	%rd4193, %rd4189, 4294967295;
	add.s64 	%rd4194, %rd4192, %rd4193;
	shr.u64 	%rd4195, %rd4188, 32;
	mad.lo.s64 	%rd4196, %rd4109, %rd4167, %rd4195;
	shr.u64 	%rd4197, %rd4189, 32;
	add.s64 	%rd4198, %rd4196, %rd4197;
	shr.u64 	%rd4199, %rd4194, 32;
	shl.b64 	%rd4200, %rd4194, 32;
	and.b64  	%rd4201, %rd4187, 4294967295;
	or.b64  	%rd4202, %rd4200, %rd4201;
	add.s64 	%rd4203, %rd4143, %rd4183;
	add.s64 	%rd4204, %rd4203, %rd4202;
	max.u64 	%rd4205, %rd4143, %rd4203;
	setp.gt.u64 	%p207, %rd4205, %rd4204;
	selp.u64 	%rd4206, 1, 0, %p207;
	add.s64 	%rd4207, %rd4198, %rd4144;
	add.s64 	%rd4208, %rd4207, %rd4199;
	add.s64 	%rd4209, %rd4208, %rd4206;
	mul.lo.s64 	%rd4210, %rd4126, %rd4164;
	mul.lo.s64 	%rd4211, %rd4128, %rd4164;
	mul.lo.s64 	%rd4212, %rd4126, %rd4167;
	shr.u64 	%rd4213, %rd4210, 32;
	and.b64  	%rd4214, %rd4211, 4294967295;
	add.s64 	%rd4215, %rd4213, %rd4214;
	and.b64  	%rd4216, %rd4212, 4294967295;
	add.s64 	%rd4217, %rd4215, %rd4216;
	shr.u64 	%rd4218, %rd4211, 32;
	mad.lo.s64 	%rd4219, %rd4128, %rd4167, %rd4218;
	shr.u64 	%rd4220, %rd4212, 32;
	add.s64 	%rd4221, %rd4219, %rd4220;
	shr.u64 	%rd4222, %rd4217, 32;
	shl.b64 	%rd4223, %rd4217, 32;
	and.b64  	%rd4224, %rd4210, 4294967295;
	or.b64  	%rd4225, %rd4223, %rd4224;
	add.s64 	%rd4226, %rd4162, %rd4206;
	add.s64 	%rd4227, %rd4226, %rd4225;
	max.u64 	%rd4228, %rd4162, %rd4226;
	setp.gt.u64 	%p208, %rd4228, %rd4227;
	selp.u64 	%rd4229, 1, 0, %p208;
	add.s64 	%rd4230, %rd4221, %rd4163;
	add.s64 	%rd4231, %rd4230, %rd4222;
	add.s64 	%rd4232, %rd4231, %rd4229;
	and.b64  	%rd4233, %rd86, 4294967295;
	mul.lo.s64 	%rd4234, %rd4086, %rd4233;
	mul.lo.s64 	%rd4235, %rd4089, %rd4233;
	shr.u64 	%rd4236, %rd86, 32;
	mul.lo.s64 	%rd4237, %rd4086, %rd4236;
	shr.u64 	%rd4238, %rd4234, 32;
	and.b64  	%rd4239, %rd4235, 4294967295;
	add.s64 	%rd4240, %rd4238, %rd4239;
	and.b64  	%rd4241, %rd4237, 4294967295;
	add.s64 	%rd4242, %rd4240, %rd4241;
	shr.u64 	%rd4243, %rd4235, 32;
	mad.lo.s64 	%rd4244, %rd4089, %rd4236, %rd4243;
	shr.u64 	%rd4245, %rd4237, 32;
	add.s64 	%rd4246, %rd4244, %rd4245;
	shr.u64 	%rd4247, %rd4242, 32;
	shl.b64 	%rd4248, %rd4242, 32;
	and.b64  	%rd4249, %rd4234, 4294967295;
	or.b64  	%rd4250, %rd4248, %rd4249;
	add.s64 	%rd4251, %rd4204, %rd4250;
	setp.lt.u64 	%p209, %rd4251, %rd4204;
	selp.u64 	%rd4252, 1, 0, %p209;
	add.s64 	%rd4253, %rd4246, %rd4209;
	add.s64 	%rd4254, %rd4253, %rd4247;
	add.s64 	%rd4255, %rd4254, %rd4252;
	mul.lo.s64 	%rd4256, %rd4107, %rd4233;
	mul.lo.s64 	%rd4257, %rd4109, %rd4233;
	mul.lo.s64 	%rd4258, %rd4107, %rd4236;
	shr.u64 	%rd4259, %rd4256, 32;
	and.b64  	%rd4260, %rd4257, 4294967295;
	add.s64 	%rd4261, %rd4259, %rd4260;
	and.b64  	%rd4262, %rd4258, 4294967295;
	add.s64 	%rd4263, %rd4261, %rd4262;
	shr.u64 	%rd4264, %rd4257, 32;
	mad.lo.s64 	%rd4265, %rd4109, %rd4236, %rd4264;
	shr.u64 	%rd4266, %rd4258, 32;
	add.s64 	%rd4267, %rd4265, %rd4266;
	shr.u64 	%rd4268, %rd4263, 32;
	shl.b64 	%rd4269, %rd4263, 32;
	and.b64  	%rd4270, %rd4256, 4294967295;
	or.b64  	%rd4271, %rd4269, %rd4270;
	add.s64 	%rd4272, %rd4227, %rd4252;
	add.s64 	%rd4273, %rd4272, %rd4271;
	max.u64 	%rd4274, %rd4227, %rd4272;
	setp.gt.u64 	%p210, %rd4274, %rd4273;
	selp.u64 	%rd4275, 1, 0, %p210;
	add.s64 	%rd4276, %rd4267, %rd4232;
	add.s64 	%rd4277, %rd4276, %rd4268;
	add.s64 	%rd4278, %rd4277, %rd4275;
	and.b64  	%rd4279, %rd85, 4294967295;
	mul.lo.s64 	%rd4280, %rd4086, %rd4279;
	mul.lo.s64 	%rd4281, %rd4089, %rd4279;
	shr.u64 	%rd4282, %rd85, 32;
	mul.lo.s64 	%rd4283, %rd4086, %rd4282;
	shr.u64 	%rd4284, %rd4280, 32;
	and.b64  	%rd4285, %rd4281, 4294967295;
	add.s64 	%rd4286, %rd4284, %rd4285;
	and.b64  	%rd4287, %rd4283, 4294967295;
	add.s64 	%rd4288, %rd4286, %rd4287;
	shr.u64 	%rd4289, %rd4281, 32;
	mad.lo.s64 	%rd4290, %rd4089, %rd4282, %rd4289;
	shr.u64 	%rd4291, %rd4283, 32;
	add.s64 	%rd4292, %rd4290, %rd4291;
	shr.u64 	%rd4293, %rd4288, 32;
	shl.b64 	%rd4294, %rd4288, 32;
	and.b64  	%rd4295, %rd4280, 4294967295;
	or.b64  	%rd4296, %rd4294, %rd4295;
	add.s64 	%rd4297, %rd4273, %rd4296;
	setp.lt.u64 	%p211, %rd4297, %rd4273;
	selp.u64 	%rd4298, 1, 0, %p211;
	add.s64 	%rd4299, %rd4292, %rd4278;
	add.s64 	%rd4300, %rd4299, %rd4293;
	add.s64 	%rd4301, %rd4300, %rd4298;
	mul.lo.s64 	%rd4302, %rd11, %rd4105;
	mul.lo.s64 	%rd4303, %rd12, %rd4302;
	mul.hi.u64 	%rd4304, %rd12, %rd4302;
	add.cc.s64 	%rd4305, %rd4303, %rd4105;
	addc.cc.s64 	%rd4306, %rd4304, 0;
	mul.lo.s64 	%rd4307, %rd13, %rd4302;
	mul.hi.u64 	%rd4308, %rd13, %rd4302;
	mov.b64 	%rd4309, 0;
	add.cc.s64 	%rd4310, %rd4306, %rd4182;
	addc.cc.s64 	%rd4311, %rd4309, 0;
	add.cc.s64 	%rd4312, %rd4310, %rd4307;
	addc.cc.s64 	%rd4313, %rd4311, %rd4308;
	mul.lo.s64 	%rd4314, %rd14, %rd4302;
	mul.hi.u64 	%rd4315, %rd14, %rd4302;
	add.cc.s64 	%rd4316, %rd4313, %rd4251;
	addc.cc.s64 	%rd4317, %rd4309, 0;
	add.cc.s64 	%rd4318, %rd4316, %rd4314;
	addc.cc.s64 	%rd4319, %rd4317, %rd4315;
	mul.lo.s64 	%rd4320, %rd15, %rd4302;
	mul.hi.u64 	%rd4321, %rd15, %rd4302;
	add.cc.s64 	%rd4322, %rd4319, %rd4297;
	addc.cc.s64 	%rd4323, %rd4309, 0;
	add.cc.s64 	%rd4324, %rd4322, %rd4320;
	addc.cc.s64 	%rd4325, %rd4323, %rd4321;
	add.s64 	%rd4326, %rd4106, %rd4325;
	setp.lt.u64 	%p212, %rd4326, %rd4106;
	selp.u64 	%rd4327, 1, 0, %p212;
	add.s64 	%rd4328, %rd4186, %rd4327;
	setp.lt.u64 	%p213, %rd4328, %rd4186;
	selp.u64 	%rd4329, 1, 0, %p213;
	add.s64 	%rd4330, %rd4255, %rd4329;
	setp.lt.u64 	%p214, %rd4330, %rd4255;
	selp.u64 	%rd4331, 1, 0, %p214;
	add.s64 	%rd4332, %rd4301, %rd4331;
	mul.lo.s64 	%rd4333, %rd11, %rd4312;
	mul.lo.s64 	%rd4334, %rd12, %rd4333;
	mul.hi.u64 	%rd4335, %rd12, %rd4333;
	add.cc.s64 	%rd4336, %rd4334, %rd4312;
	addc.cc.s64 	%rd4337, %rd4335, 0;
	mul.lo.s64 	%rd4338, %rd13, %rd4333;
	mul.hi.u64 	%rd4339, %rd13, %rd4333;
	add.cc.s64 	%rd4340, %rd4337, %rd4318;
	addc.cc.s64 	%rd4341, %rd4309, 0;
	add.cc.s64 	%rd4342, %rd4340, %rd4338;
	addc.cc.s64 	%rd4343, %rd4341, %rd4339;
	mul.lo.s64 	%rd4344, %rd14, %rd4333;
	mul.hi.u64 	%rd4345, %rd14, %rd4333;
	add.cc.s64 	%rd4346, %rd4343, %rd4324;
	addc.cc.s64 	%rd4347, %rd4309, 0;
	add.cc.s64 	%rd4348, %rd4346, %rd4344;
	addc.cc.s64 	%rd4349, %rd4347, %rd4345;
	mul.lo.s64 	%rd4350, %rd15, %rd4333;
	mul.hi.u64 	%rd4351, %rd15, %rd4333;
	add.cc.s64 	%rd4352, %rd4349, %rd4326;
	addc.cc.s64 	%rd4353, %rd4309, 0;
	add.cc.s64 	%rd4354, %rd4352, %rd4350;
	addc.cc.s64 	%rd4355, %rd4353, %rd4351;
	add.s64 	%rd4356, %rd4328, %rd4355;
	setp.lt.u64 	%p215, %rd4356, %rd4328;
	selp.u64 	%rd4357, 1, 0, %p215;
	add.s64 	%rd4358, %rd4330, %rd4357;
	setp.lt.u64 	%p216, %rd4358, %rd4330;
	selp.u64 	%rd4359, 1, 0, %p216;
	add.s64 	%rd4360, %rd4332, %rd4359;
	mul.lo.s64 	%rd4361, %rd11, %rd4342;
	mul.lo.s64 	%rd4362, %rd12, %rd4361;
	mul.hi.u64 	%rd4363, %rd12, %rd4361;
	add.cc.s64 	%rd4364, %rd4362, %rd4342;
	addc.cc.s64 	%rd4365, %rd4363, 0;
	mul.lo.s64 	%rd4366, %rd13, %rd4361;
	mul.hi.u64 	%rd4367, %rd13, %rd4361;
	add.cc.s64 	%rd4368, %rd4365, %rd4348;
	addc.cc.s64 	%rd4369, %rd4309, 0;
	add.cc.s64 	%rd4370, %rd4368, %rd4366;
	addc.cc.s64 	%rd4371, %rd4369, %rd4367;
	mul.lo.s64 	%rd4372, %rd14, %rd4361;
	mul.hi.u64 	%rd4373, %rd14, %rd4361;
	add.cc.s64 	%rd4374, %rd4371, %rd4354;
	addc.cc.s64 	%rd4375, %rd4309, 0;
	add.cc.s64 	%rd4376, %rd4374, %rd4372;
	addc.cc.s64 	%rd4377, %rd4375, %rd4373;
	mul.lo.s64 	%rd4378, %rd15, %rd4361;
	mul.hi.u64 	%rd4379, %rd15, %rd4361;
	add.cc.s64 	%rd4380, %rd4377, %rd4356;
	addc.cc.s64 	%rd4381, %rd4309, 0;
	add.cc.s64 	%rd4382, %rd4380, %rd4378;
	addc.cc.s64 	%rd4383, %rd4381, %rd4379;
	add.s64 	%rd4384, %rd4358, %rd4383;
	setp.lt.u64 	%p217, %rd4384, %rd4358;
	selp.u64 	%rd4385, 1, 0, %p217;
	add.s64 	%rd4386, %rd4360, %rd4385;
	mul.lo.s64 	%rd4387, %rd11, %rd4370;
	mul.lo.s64 	%rd4388, %rd12, %rd4387;
	mul.hi.u64 	%rd4389, %rd12, %rd4387;
	add.cc.s64 	%rd4390, %rd4388, %rd4370;
	addc.cc.s64 	%rd4391, %rd4389, 0;
	mul.lo.s64 	%rd4392, %rd13, %rd4387;
	mul.hi.u64 	%rd4393, %rd13, %rd4387;
	add.cc.s64 	%rd4394, %rd4391, %rd4376;
	addc.cc.s64 	%rd4395, %rd4309, 0;
	add.cc.s64 	%rd1103, %rd4394, %rd4392;
	addc.cc.s64 	%rd4396, %rd4395, %rd4393;
	mul.lo.s64 	%rd4397, %rd14, %rd4387;
	mul.hi.u64 	%rd4398, %rd14, %rd4387;
	add.cc.s64 	%rd4399, %rd4396, %rd4382;
	addc.cc.s64 	%rd4400, %rd4309, 0;
	add.cc.s64 	%rd1104, %rd4399, %rd4397;
	addc.cc.s64 	%rd4401, %rd4400, %rd4398;
	mul.lo.s64 	%rd4402, %rd15, %rd4387;
	mul.hi.u64 	%rd4403, %rd15, %rd4387;
	add.cc.s64 	%rd4404, %rd4401, %rd4384;
	addc.cc.s64 	%rd4405, %rd4309, 0;
	add.cc.s64 	%rd1105, %rd4404, %rd4402;
	addc.cc.s64 	%rd4406, %rd4405, %rd4403;
	add.s64 	%rd23214, %rd4386, %rd4406;
	setp.gt.u64 	%p218, %rd23214, %rd15;
	@%p218 bra 	$L__BB1_488;
	setp.lt.u64 	%p219, %rd23214, %rd15;
	mov.u64 	%rd23211, %rd1103;
	mov.u64 	%rd23212, %rd1104;
	mov.u64 	%rd23213, %rd1105;
	@%p219 bra 	$L__BB1_489;
	setp.lt.u64 	%p220, %rd14, %rd1105;
	@%p220 bra 	$L__BB1_488;
	setp.gt.u64 	%p221, %rd14, %rd1105;
	mov.u64 	%rd23211, %rd1103;
	mov.u64 	%rd23212, %rd1104;
	mov.u64 	%rd23213, %rd1105;
	@%p221 bra 	$L__BB1_489;
	setp.lt.u64 	%p222, %rd13, %rd1104;
	@%p222 bra 	$L__BB1_488;
	setp.gt.u64 	%p223, %rd13, %rd1104;
	setp.lt.u64 	%p224, %rd1103, %rd12;
	or.pred  	%p225, %p223, %p224;
	mov.u64 	%rd23211, %rd1103;
	mov.u64 	%rd23212, %rd1104;
	mov.u64 	%rd23213, %rd1105;
	@%p225 bra 	$L__BB1_489;
$L__BB1_488:
	sub.s64 	%rd23211, %rd1103, %rd12;
	setp.lt.u64 	%p226, %rd1103, %rd12;
	selp.u64 	%rd4407, 1, 0, %p226;
	add.s64 	%rd4408, %rd13, %rd4407;
	sub.s64 	%rd23212, %rd1104, %rd4408;
	setp.lt.u64 	%p227, %rd1104, %rd4408;
	selp.u64 	%rd4409, 1, 0, %p227;
	add.s64 	%rd4410, %rd14, %rd4409;
	sub.s64 	%rd23213, %rd1105, %rd4410;
	setp.lt.u64 	%p228, %rd1105, %rd4410;
	selp.u64 	%rd4411, 1, 0, %p228;
	add.s64 	%rd4412, %rd15, %rd4411;
	sub.s64 	%rd23214, %rd23214, %rd4412;
$L__BB1_489:
	and.b64  	%rd1115, %rd80, 4294967295;
	shr.u64 	%rd1116, %rd80, 32;
	shr.u64 	%rd4413, %rd23211, 32;
	and.b64  	%rd4414, %rd23211, 4294967295;
	mul.lo.s64 	%rd4415, %rd4414, %rd1115;
	mul.lo.s64 	%rd4416, %rd4413, %rd1115;
	mul.lo.s64 	%rd4417, %rd4414, %rd1116;
	shr.u64 	%rd4418, %rd4415, 32;
	and.b64  	%rd4419, %rd4416, 4294967295;
	add.s64 	%rd4420, %rd4418, %rd4419;
	and.b64  	%rd4421, %rd4417, 4294967295;
	add.s64 	%rd4422, %rd4420, %rd4421;
	shr.u64 	%rd4423, %rd4416, 32;
	mad.lo.s64 	%rd4424, %rd4413, %rd1116, %rd4423;
	shr.u64 	%rd4425, %rd4417, 32;
	add.s64 	%rd4426, %rd4424, %rd4425;
	shr.u64 	%rd4427, %rd4422, 32;
	shl.b64 	%rd4428, %rd4422, 32;
	and.b64  	%rd4429, %rd4415, 4294967295;
	or.b64  	%rd4430, %rd4428, %rd4429;
	add.s64 	%rd4431, %rd4426, %rd4427;
	shr.u64 	%rd4432, %rd23212, 32;
	and.b64  	%rd4433, %rd23212, 4294967295;
	mul.lo.s64 	%rd4434, %rd4433, %rd1115;
	mul.lo.s64 	%rd4435, %rd4432, %rd1115;
	mul.lo.s64 	%rd4436, %rd4433, %rd1116;
	shr.u64 	%rd4437, %rd4434, 32;
	and.b64  	%rd4438, %rd4435, 4294967295;
	add.s64 	%rd4439, %rd4437, %rd4438;
	and.b64  	%rd4440, %rd4436, 4294967295;
	add.s64 	%rd4441, %rd4439, %rd4440;
	shr.u64 	%rd4442, %rd4435, 32;
	mad.lo.s64 	%rd4443, %rd4432, %rd1116, %rd4442;
	shr.u64 	%rd4444, %rd4436, 32;
	add.s64 	%rd4445, %rd4443, %rd4444;
	shr.u64 	%rd4446, %rd4441, 32;
	shl.b64 	%rd4447, %rd4441, 32;
	and.b64  	%rd4448, %rd4434, 4294967295;
	or.b64  	%rd4449, %rd4447, %rd4448;
	add.s64 	%rd4450, %rd4445, %rd4446;
	shr.u64 	%rd4451, %rd23213, 32;
	and.b64  	%rd4452, %rd23213, 4294967295;
	mul.lo.s64 	%rd4453, %rd4452, %rd1115;
	mul.lo.s64 	%rd4454, %rd4451, %rd1115;
	mul.lo.s64 	%rd4455, %rd4452, %rd1116;
	shr.u64 	%rd4456, %rd4453, 32;
	and.b64  	%rd4457, %rd4454, 4294967295;
	add.s64 	%rd4458, %rd4456, %rd4457;
	and.b64  	%rd4459, %rd4455, 4294967295;
	add.s64 	%rd4460, %rd4458, %rd4459;
	shr.u64 	%rd4461, %rd4454, 32;
	mad.lo.s64 	%rd4462, %rd4451, %rd1116, %rd4461;
	shr.u64 	%rd4463, %rd4455, 32;
	add.s64 	%rd4464, %rd4462, %rd4463;
	shr.u64 	%rd4465, %rd4460, 32;
	shl.b64 	%rd4466, %rd4460, 32;
	and.b64  	%rd4467, %rd4453, 4294967295;
	or.b64  	%rd4468, %rd4466, %rd4467;
	add.s64 	%rd4469, %rd4464, %rd4465;
	shr.u64 	%rd4470, %rd23214, 32;
	and.b64  	%rd4471, %rd23214, 4294967295;
	mul.lo.s64 	%rd4472, %rd4471, %rd1115;
	mul.lo.s64 	%rd4473, %rd4470, %rd1115;
	mul.lo.s64 	%rd4474, %rd4471, %rd1116;
	shr.u64 	%rd4475, %rd4472, 32;
	and.b64  	%rd4476, %rd4473, 4294967295;
	add.s64 	%rd4477, %rd4475, %rd4476;
	and.b64  	%rd4478, %rd4474, 4294967295;
	add.s64 	%rd4479, %rd4477, %rd4478;
	shr.u64 	%rd4480, %rd4473, 32;
	mad.lo.s64 	%rd4481, %rd4470, %rd1116, %rd4480;
	shr.u64 	%rd4482, %rd4474, 32;
	add.s64 	%rd4483, %rd4481, %rd4482;
	shr.u64 	%rd4484, %rd4479, 32;
	shl.b64 	%rd4485, %rd4479, 32;
	and.b64  	%rd4486, %rd4472, 4294967295;
	or.b64  	%rd4487, %rd4485, %rd4486;
	add.s64 	%rd4488, %rd4483, %rd4484;
	and.b64  	%rd1117, %rd79, 4294967295;
	shr.u64 	%rd1118, %rd79, 32;
	mul.lo.s64 	%rd4489, %rd4414, %rd1117;
	mul.lo.s64 	%rd4490, %rd4413, %rd1117;
	mul.lo.s64 	%rd4491, %rd4414, %rd1118;
	shr.u64 	%rd4492, %rd4489, 32;
	and.b64  	%rd4493, %rd4490, 4294967295;
	add.s64 	%rd4494, %rd4492, %rd4493;
	and.b64  	%rd4495, %rd4491, 4294967295;
	add.s64 	%rd4496, %rd4494, %rd4495;
	shr.u64 	%rd4497, %rd4490, 32;
	mad.lo.s64 	%rd4498, %rd4413, %rd1118, %rd4497;
	shr.u64 	%rd4499, %rd4491, 32;
	add.s64 	%rd4500, %rd4498, %rd4499;
	shr.u64 	%rd4501, %rd4496, 32;
	shl.b64 	%rd4502, %rd4496, 32;
	and.b64  	%rd4503, %rd4489, 4294967295;
	or.b64  	%rd4504, %rd4502, %rd4503;
	add.s64 	%rd4505, %rd4449, %rd4504;
	setp.lt.u64 	%p229, %rd4505, %rd4449;
	selp.u64 	%rd4506, 1, 0, %p229;
	add.s64 	%rd4507, %rd4500, %rd4450;
	add.s64 	%rd4508, %rd4507, %rd4501;
	add.s64 	%rd4509, %rd4508, %rd4506;
	mul.lo.s64 	%rd4510, %rd4433, %rd1117;
	mul.lo.s64 	%rd4511, %rd4432, %rd1117;
	mul.lo.s64 	%rd4512, %rd4433, %rd1118;
	shr.u64 	%rd4513, %rd4510, 32;
	and.b64  	%rd4514, %rd4511, 4294967295;
	add.s64 	%rd4515, %rd4513, %rd4514;
	and.b64  	%rd4516, %rd4512, 4294967295;
	add.s64 	%rd4517, %rd4515, %rd4516;
	shr.u64 	%rd4518, %rd4511, 32;
	mad.lo.s64 	%rd4519, %rd4432, %rd1118, %rd4518;
	shr.u64 	%rd4520, %rd4512, 32;
	add.s64 	%rd4521, %rd4519, %rd4520;
	shr.u64 	%rd4522, %rd4517, 32;
	shl.b64 	%rd4523, %rd4517, 32;
	and.b64  	%rd4524, %rd4510, 4294967295;
	or.b64  	%rd4525, %rd4523, %rd4524;
	add.s64 	%rd4526, %rd4468, %rd4506;
	add.s64 	%rd4527, %rd4526, %rd4525;
	max.u64 	%rd4528, %rd4468, %rd4526;
	setp.gt.u64 	%p230, %rd4528, %rd4527;
	selp.u64 	%rd4529, 1, 0, %p230;
	add.s64 	%rd4530, %rd4521, %rd4469;
	add.s64 	%rd4531, %rd4530, %rd4522;
	add.s64 	%rd4532, %rd4531, %rd4529;
	mul.lo.s64 	%rd4533, %rd4452, %rd1117;
	mul.lo.s64 	%rd4534, %rd4451, %rd1117;
	mul.lo.s64 	%rd4535, %rd4452, %rd1118;
	shr.u64 	%rd4536, %rd4533, 32;
	and.b64  	%rd4537, %rd4534, 4294967295;
	add.s64 	%rd4538, %rd4536, %rd4537;
	and.b64  	%rd4539, %rd4535, 4294967295;
	add.s64 	%rd4540, %rd4538, %rd4539;
	shr.u64 	%rd4541, %rd4534, 32;
	mad.lo.s64 	%rd4542, %rd4451, %rd1118, %rd4541;
	shr.u64 	%rd4543, %rd4535, 32;
	add.s64 	%rd4544, %rd4542, %rd4543;
	shr.u64 	%rd4545, %rd4540, 32;
	shl.b64 	%rd4546, %rd4540, 32;
	and.b64  	%rd4547, %rd4533, 4294967295;
	or.b64  	%rd4548, %rd4546, %rd4547;
	add.s64 	%rd4549, %rd4487, %rd4529;
	add.s64 	%rd4550, %rd4549, %rd4548;
	max.u64 	%rd4551, %rd4487, %rd4549;
	setp.gt.u64 	%p231, %rd4551, %rd4550;
	selp.u64 	%rd4552, 1, 0, %p231;
	add.s64 	%rd4553, %rd4544, %rd4488;
	add.s64 	%rd4554, %rd4553, %rd4545;
	add.s64 	%rd4555, %rd4554, %rd4552;
	and.b64  	%rd1119, %rd78, 4294967295;
	shr.u64 	%rd1120, %rd78, 32;
	mul.lo.s64 	%rd4556, %rd4414, %rd1119;
	mul.lo.s64 	%rd4557, %rd4413, %rd1119;
	mul.lo.s64 	%rd4558, %rd4414, %rd1120;
	shr.u64 	%rd4559, %rd4556, 32;
	and.b64  	%rd4560, %rd4557, 4294967295;
	add.s64 	%rd4561, %rd4559, %rd4560;
	and.b64  	%rd4562, %rd4558, 4294967295;
	add.s64 	%rd4563, %rd4561, %rd4562;
	shr.u64 	%rd4564, %rd4557, 32;
	mad.lo.s64 	%rd4565, %rd4413, %rd1120, %rd4564;
	shr.u64 	%rd4566, %rd4558, 32;
	add.s64 	%rd4567, %rd4565, %rd4566;
	shr.u64 	%rd4568, %rd4563, 32;
	shl.b64 	%rd4569, %rd4563, 32;
	and.b64  	%rd4570, %rd4556, 4294967295;
	or.b64  	%rd4571, %rd4569, %rd4570;
	add.s64 	%rd4572, %rd4527, %rd4571;
	setp.lt.u64 	%p232, %rd4572, %rd4527;
	selp.u64 	%rd4573, 1, 0, %p232;
	add.s64 	%rd4574, %rd4567, %rd4532;
	add.s64 	%rd4575, %rd4574, %rd4568;
	add.s64 	%rd4576, %rd4575, %rd4573;
	mul.lo.s64 	%rd4577, %rd4433, %rd1119;
	mul.lo.s64 	%rd4578, %rd4432, %rd1119;
	mul.lo.s64 	%rd4579, %rd4433, %rd1120;
	shr.u64 	%rd4580, %rd4577, 32;
	and.b64  	%rd4581, %rd4578, 4294967295;
	add.s64 	%rd4582, %rd4580, %rd4581;
	and.b64  	%rd4583, %rd4579, 4294967295;
	add.s64 	%rd4584, %rd4582, %rd4583;
	shr.u64 	%rd4585, %rd4578, 32;
	mad.lo.s64 	%rd4586, %rd4432, %rd1120, %rd4585;
	shr.u64 	%rd4587, %rd4579, 32;
	add.s64 	%rd4588, %rd4586, %rd4587;
	shr.u64 	%rd4589, %rd4584, 32;
	shl.b64 	%rd4590, %rd4584, 32;
	and.b64  	%rd4591, %rd4577, 4294967295;
	or.b64  	%rd4592, %rd4590, %rd4591;
	add.s64 	%rd4593, %rd4550, %rd4573;
	add.s64 	%rd4594, %rd4593, %rd4592;
	max.u64 	%rd4595, %rd4550, %rd4593;
	setp.gt.u64 	%p233, %rd4595, %rd4594;
	selp.u64 	%rd4596, 1, 0, %p233;
	add.s64 	%rd4597, %rd4588, %rd4555;
	add.s64 	%rd4598, %rd4597, %rd4589;
	add.s64 	%rd4599, %rd4598, %rd4596;
	and.b64  	%rd1121, %rd77, 4294967295;
	shr.u64 	%rd1122, %rd77, 32;
	mul.lo.s64 	%rd4600, %rd4414, %rd1121;
	mul.lo.s64 	%rd4601, %rd4413, %rd1121;
	mul.lo.s64 	%rd4602, %rd4414, %rd1122;
	shr.u64 	%rd4603, %rd4600, 32;
	and.b64  	%rd4604, %rd4601, 4294967295;
	add.s64 	%rd4605, %rd4603, %rd4604;
	and.b64  	%rd4606, %rd4602, 4294967295;
	add.s64 	%rd4607, %rd4605, %rd4606;
	shr.u64 	%rd4608, %rd4601, 32;
	mad.lo.s64 	%rd4609, %rd4413, %rd1122, %rd4608;
	shr.u64 	%rd4610, %rd4602, 32;
	add.s64 	%rd4611, %rd4609, %rd4610;
	shr.u64 	%rd4612, %rd4607, 32;
	shl.b64 	%rd4613, %rd4607, 32;
	and.b64  	%rd4614, %rd4600, 4294967295;
	or.b64  	%rd4615, %rd4613, %rd4614;
	add.s64 	%rd4616, %rd4594, %rd4615;
	setp.lt.u64 	%p234, %rd4616, %rd4594;
	selp.u64 	%rd4617, 1, 0, %p234;
	add.s64 	%rd4618, %rd4611, %rd4599;
	add.s64 	%rd4619, %rd4618, %rd4612;
	add.s64 	%rd4620, %rd4619, %rd4617;
	mul.lo.s64 	%rd4621, %rd11, %rd4430;
	mul.lo.s64 	%rd4622, %rd12, %rd4621;
	mul.hi.u64 	%rd4623, %rd12, %rd4621;
	add.cc.s64 	%rd4624, %rd4622, %rd4430;
	addc.cc.s64 	%rd4625, %rd4623, 0;
	mul.lo.s64 	%rd4626, %rd13, %rd4621;
	mul.hi.u64 	%rd4627, %rd13, %rd4621;
	mov.b64 	%rd4628, 0;
	add.cc.s64 	%rd4629, %rd4625, %rd4505;
	addc.cc.s64 	%rd4630, %rd4628, 0;
	add.cc.s64 	%rd4631, %rd4629, %rd4626;
	addc.cc.s64 	%rd4632, %rd4630, %rd4627;
	mul.lo.s64 	%rd4633, %rd14, %rd4621;
	mul.hi.u64 	%rd4634, %rd14, %rd4621;
	add.cc.s64 	%rd4635, %rd4632, %rd4572;
	addc.cc.s64 	%rd4636, %rd4628, 0;
	add.cc.s64 	%rd4637, %rd4635, %rd4633;
	addc.cc.s64 	%rd4638, %rd4636, %rd4634;
	mul.lo.s64 	%rd4639, %rd15, %rd4621;
	mul.hi.u64 	%rd4640, %rd15, %rd4621;
	add.cc.s64 	%rd4641, %rd4638, %rd4616;
	addc.cc.s64 	%rd4642, %rd4628, 0;
	add.cc.s64 	%rd4643, %rd4641, %rd4639;
	addc.cc.s64 	%rd4644, %rd4642, %rd4640;
	add.s64 	%rd4645, %rd4431, %rd4644;
	setp.lt.u64 	%p235, %rd4645, %rd4431;
	selp.u64 	%rd4646, 1, 0, %p235;
	add.s64 	%rd4647, %rd4509, %rd4646;
	setp.lt.u64 	%p236, %rd4647, %rd4509;
	selp.u64 	%rd4648, 1, 0, %p236;
	add.s64 	%rd4649, %rd4576, %rd4648;
	setp.lt.u64 	%p237, %rd4649, %rd4576;
	selp.u64 	%rd4650, 1, 0, %p237;
	add.s64 	%rd4651, %rd4620, %rd4650;
	mul.lo.s64 	%rd4652, %rd11, %rd4631;
	mul.lo.s64 	%rd4653, %rd12, %rd4652;
	mul.hi.u64 	%rd4654, %rd12, %rd4652;
	add.cc.s64 	%rd4655, %rd4653, %rd4631;
	addc.cc.s64 	%rd4656, %rd4654, 0;
	mul.lo.s64 	%rd4657, %rd13, %rd4652;
	mul.hi.u64 	%rd4658, %rd13, %rd4652;
	add.cc.s64 	%rd4659, %rd4656, %rd4637;
	addc.cc.s64 	%rd4660, %rd4628, 0;
	add.cc.s64 	%rd4661, %rd4659, %rd4657;
	addc.cc.s64 	%rd4662, %rd4660, %rd4658;
	mul.lo.s64 	%rd4663, %rd14, %rd4652;
	mul.hi.u64 	%rd4664, %rd14, %rd4652;
	add.cc.s64 	%rd4665, %rd4662, %rd4643;
	addc.cc.s64 	%rd4666, %rd4628, 0;
	add.cc.s64 	%rd4667, %rd4665, %rd4663;
	addc.cc.s64 	%rd4668, %rd4666, %rd4664;
	mul.lo.s64 	%rd4669, %rd15, %rd4652;
	mul.hi.u64 	%rd4670, %rd15, %rd4652;
	add.cc.s64 	%rd4671, %rd4668, %rd4645;
	addc.cc.s64 	%rd4672, %rd4628, 0;
	add.cc.s64 	%rd4673, %rd4671, %rd4669;
	addc.cc.s64 	%rd4674, %rd4672, %rd4670;
	add.s64 	%rd4675, %rd4647, %rd4674;
	setp.lt.u64 	%p238, %rd4675, %rd4647;
	selp.u64 	%rd4676, 1, 0, %p238;
	add.s64 	%rd4677, %rd4649, %rd4676;
	setp.lt.u64 	%p239, %rd4677, %rd4649;
	selp.u64 	%rd4678, 1, 0, %p239;
	add.s64 	%rd4679, %rd4651, %rd4678;
	mul.lo.s64 	%rd4680, %rd11, %rd4661;
	mul.lo.s64 	%rd4681, %rd12, %rd4680;
	mul.hi.u64 	%rd4682, %rd12, %rd4680;
	add.cc.s64 	%rd4683, %rd4681, %rd4661;
	addc.cc.s64 	%rd4684, %rd4682, 0;
	mul.lo.s64 	%rd4685, %rd13, %rd4680;
	mul.hi.u64 	%rd4686, %rd13, %rd4680;
	add.cc.s64 	%rd4687, %rd4684, %rd4667;
	addc.cc.s64 	%rd4688, %rd4628, 0;
	add.cc.s64 	%rd4689, %rd4687, %rd4685;
	addc.cc.s64 	%rd4690, %rd4688, %rd4686;
	mul.lo.s64 	%rd4691, %rd14, %rd4680;
	mul.hi.u64 	%rd4692, %rd14, %rd4680;
	add.cc.s64 	%rd4693, %rd4690, %rd4673;
	addc.cc.s64 	%rd4694, %rd4628, 0;
	add.cc.s64 	%rd4695, %rd4693, %rd4691;
	addc.cc.s64 	%rd4696, %rd4694, %rd4692;
	mul.lo.s64 	%rd4697, %rd15, %rd4680;
	mul.hi.u64 	%rd4698, %rd15, %rd4680;
	add.cc.s64 	%rd4699, %rd4696, %rd4675;
	addc.cc.s64 	%rd4700, %rd4628, 0;
	add.cc.s64 	%rd4701, %rd4699, %rd4697;
	addc.cc.s64 	%rd4702, %rd4700, %rd4698;
	add.s64 	%rd4703, %rd4677, %rd4702;
	setp.lt.u64 	%p240, %rd4703, %rd4677;
	selp.u64 	%rd4704, 1, 0, %p240;
	add.s64 	%rd4705, %rd4679, %rd4704;
	mul.lo.s64 	%rd4706, %rd11, %rd4689;
	mul.lo.s64 	%rd4707, %rd12, %rd4706;
	mul.hi.u64 	%rd4708, %rd12, %rd4706;
	add.cc.s64 	%rd4709, %rd4707, %rd4689;
	addc.cc.s64 	%rd4710, %rd4708, 0;
	mul.lo.s64 	%rd4711, %rd13, %rd4706;
	mul.hi.u64 	%rd4712, %rd13, %rd4706;
	add.cc.s64 	%rd4713, %rd4710, %rd4695;
	addc.cc.s64 	%rd4714, %rd4628, 0;
	add.cc.s64 	%rd1123, %rd4713, %rd4711;
	addc.cc.s64 	%rd4715, %rd4714, %rd4712;
	mul.lo.s64 	%rd4716, %rd14, %rd4706;
	mul.hi.u64 	%rd4717, %rd14, %rd4706;
	add.cc.s64 	%rd4718, %rd4715, %rd4701;
	addc.cc.s64 	%rd4719, %rd4628, 0;
	add.cc.s64 	%rd1124, %rd4718, %rd4716;
	addc.cc.s64 	%rd4720, %rd4719, %rd4717;
	mul.lo.s64 	%rd4721, %rd15, %rd4706;
	mul.hi.u64 	%rd4722, %rd15, %rd4706;
	add.cc.s64 	%rd4723, %rd4720, %rd4703;
	addc.cc.s64 	%rd4724, %rd4628, 0;
	add.cc.s64 	%rd1125, %rd4723, %rd4721;
	addc.cc.s64 	%rd4725, %rd4724, %rd4722;
	add.s64 	%rd23218, %rd4705, %rd4725;
	setp.gt.u64 	%p241, %rd23218, %rd15;
	@%p241 bra 	$L__BB1_495;
	setp.lt.u64 	%p242, %rd23218, %rd15;
	mov.u64 	%rd23215, %rd1123;
	mov.u64 	%rd23216, %rd1124;
	mov.u64 	%rd23217, %rd1125;
	@%p242 bra 	$L__BB1_496;
	setp.lt.u64 	%p243, %rd14, %rd1125;
	@%p243 bra 	$L__BB1_495;
	setp.gt.u64 	%p244, %rd14, %rd1125;
	mov.u64 	%rd23215, %rd1123;
	mov.u64 	%rd23216, %rd1124;
	mov.u64 	%rd23217, %rd1125;
	@%p244 bra 	$L__BB1_496;
	setp.lt.u64 	%p245, %rd13, %rd1124;
	@%p245 bra 	$L__BB1_495;
	setp.gt.u64 	%p246, %rd13, %rd1124;
	setp.lt.u64 	%p247, %rd1123, %rd12;
	or.pred  	%p248, %p246, %p247;
	mov.u64 	%rd23215, %rd1123;
	mov.u64 	%rd23216, %rd1124;
	mov.u64 	%rd23217, %rd1125;
	@%p248 bra 	$L__BB1_496;
$L__BB1_495:
	sub.s64 	%rd23215, %rd1123, %rd12;
	setp.lt.u64 	%p249, %rd1123, %rd12;
	selp.u64 	%rd4726, 1, 0, %p249;
	add.s64 	%rd4727, %rd13, %rd4726;
	sub.s64 	%rd23216, %rd1124, %rd4727;
	setp.lt.u64 	%p250, %rd1124, %rd4727;
	selp.u64 	%rd4728, 1, 0, %p250;
	add.s64 	%rd4729, %rd14, %rd4728;
	sub.s64 	%rd23217, %rd1125, %rd4729;
	setp.lt.u64 	%p251, %rd1125, %rd4729;
	selp.u64 	%rd4730, 1, 0, %p251;
	add.s64 	%rd4731, %rd15, %rd4730;
	sub.s64 	%rd23218, %rd23218, %rd4731;
$L__BB1_496:
	and.b64  	%rd4732, %rd23195, 4294967295;
	mul.lo.s64 	%rd4733, %rd4732, %rd1039;
	shr.u64 	%rd4734, %rd23195, 32;
	mul.lo.s64 	%rd4735, %rd4734, %rd1039;
	mul.lo.s64 	%rd4736, %rd4732, %rd1040;
	shr.u64 	%rd4737, %rd4733, 32;
	and.b64  	%rd4738, %rd4735, 4294967295;
	add.s64 	%rd4739, %rd4737, %rd4738;
	and.b64  	%rd4740, %rd4736, 4294967295;
	add.s64 	%rd4741, %rd4739, %rd4740;
	shr.u64 	%rd4742, %rd4735, 32;
	mad.lo.s64 	%rd4743, %rd4734, %rd1040, %rd4742;
	shr.u64 	%rd4744, %rd4736, 32;
	add.s64 	%rd4745, %rd4743, %rd4744;
	shr.u64 	%rd4746, %rd4741, 32;
	shl.b64 	%rd4747, %rd4741, 32;
	and.b64  	%rd4748, %rd4733, 4294967295;
	or.b64  	%rd4749, %rd4747, %rd4748;
	add.s64 	%rd4750, %rd4745, %rd4746;
	and.b64  	%rd4751, %rd23196, 4294967295;
	mul.lo.s64 	%rd4752, %rd4751, %rd1039;
	shr.u64 	%rd4753, %rd23196, 32;
	mul.lo.s64 	%rd4754, %rd4753, %rd1039;
	mul.lo.s64 	%rd4755, %rd4751, %rd1040;
	shr.u64 	%rd4756, %rd4752, 32;
	and.b64  	%rd4757, %rd4754, 4294967295;
	add.s64 	%rd4758, %rd4756, %rd4757;
	and.b64  	%rd4759, %rd4755, 4294967295;
	add.s64 	%rd4760, %rd4758, %rd4759;
	shr.u64 	%rd4761, %rd4754, 32;
	mad.lo.s64 	%rd4762, %rd4753, %rd1040, %rd4761;
	shr.u64 	%rd4763, %rd4755, 32;
	add.s64 	%rd4764, %rd4762, %rd4763;
	shr.u64 	%rd4765, %rd4760, 32;
	shl.b64 	%rd4766, %rd4760, 32;
	and.b64  	%rd4767, %rd4752, 4294967295;
	or.b64  	%rd4768, %rd4766, %rd4767;
	add.s64 	%rd4769, %rd4764, %rd4765;
	and.b64  	%rd4770, %rd23197, 4294967295;
	mul.lo.s64 	%rd4771, %rd4770, %rd1039;
	shr.u64 	%rd4772, %rd23197, 32;
	mul.lo.s64 	%rd4773, %rd4772, %rd1039;
	mul.lo.s64 	%rd4774, %rd4770, %rd1040;
	shr.u64 	%rd4775, %rd4771, 32;
	and.b64  	%rd4776, %rd4773, 4294967295;
	add.s64 	%rd4777, %rd4775, %rd4776;
	and.b64  	%rd4778, %rd4774, 4294967295;
	add.s64 	%rd4779, %rd4777, %rd4778;
	shr.u64 	%rd4780, %rd4773, 32;
	mad.lo.s64 	%rd4781, %rd4772, %rd1040, %rd4780;
	shr.u64 	%rd4782, %rd4774, 32;
	add.s64 	%rd4783, %rd4781, %rd4782;
	shr.u64 	%rd4784, %rd4779, 32;
	shl.b64 	%rd4785, %rd4779, 32;
	and.b64  	%rd4786, %rd4771, 4294967295;
	or.b64  	%rd4787, %rd4785, %rd4786;
	add.s64 	%rd4788, %rd4783, %rd4784;
	and.b64  	%rd4789, %rd23198, 4294967295;
	mul.lo.s64 	%rd4790, %rd4789, %rd1039;
	shr.u64 	%rd4791, %rd23198, 32;
	mul.lo.s64 	%rd4792, %rd4791, %rd1039;
	mul.lo.s64 	%rd4793, %rd4789, %rd1040;
	shr.u64 	%rd4794, %rd4790, 32;
	and.b64  	%rd4795, %rd4792, 4294967295;
	add.s64 	%rd4796, %rd4794, %rd4795;
	and.b64  	%rd4797, %rd4793, 4294967295;
	add.s64 	%rd4798, %rd4796, %rd4797;
	shr.u64 	%rd4799, %rd4792, 32;
	mad.lo.s64 	%rd4800, %rd4791, %rd1040, %rd4799;
	shr.u64 	%rd4801, %rd4793, 32;
	add.s64 	%rd4802, %rd4800, %rd4801;
	shr.u64 	%rd4803, %rd4798, 32;
	shl.b64 	%rd4804, %rd4798, 32;
	and.b64  	%rd4805, %rd4790, 4294967295;
	or.b64  	%rd4806, %rd4804, %rd4805;
	add.s64 	%rd4807, %rd4802, %rd4803;
	mul.lo.s64 	%rd4808, %rd4732, %rd1042;
	mul.lo.s64 	%rd4809, %rd4734, %rd1042;
	mul.lo.s64 	%rd4810, %rd4732, %rd1041;
	shr.u64 	%rd4811, %rd4808, 32;
	and.b64  	%rd4812, %rd4809, 4294967295;
	add.s64 	%rd4813, %rd4811, %rd4812;
	and.b64  	%rd4814, %rd4810, 4294967295;
	add.s64 	%rd4815, %rd4813, %rd4814;
	shr.u64 	%rd4816, %rd4809, 32;
	mad.lo.s64 	%rd4817, %rd4734, %rd1041, %rd4816;
	shr.u64 	%rd4818, %rd4810, 32;
	add.s64 	%rd4819, %rd4817, %rd4818;
	shr.u64 	%rd4820, %rd4815, 32;
	shl.b64 	%rd4821, %rd4815, 32;
	and.b64  	%rd4822, %rd4808, 4294967295;
	or.b64  	%rd4823, %rd4821, %rd4822;
	add.s64 	%rd4824, %rd4768, %rd4823;
	setp.lt.u64 	%p252, %rd4824, %rd4768;
	selp.u64 	%rd4825, 1, 0, %p252;
	add.s64 	%rd4826, %rd4819, %rd4769;
	add.s64 	%rd4827, %rd4826, %rd4820;
	add.s64 	%rd4828, %rd4827, %rd4825;
	mul.lo.s64 	%rd4829, %rd4751, %rd1042;
	mul.lo.s64 	%rd4830, %rd4753, %rd1042;
	mul.lo.s64 	%rd4831, %rd4751, %rd1041;
	shr.u64 	%rd4832, %rd4829, 32;
	and.b64  	%rd4833, %rd4830, 4294967295;
	add.s64 	%rd4834, %rd4832, %rd4833;
	and.b64  	%rd4835, %rd4831, 4294967295;
	add.s64 	%rd4836, %rd4834, %rd4835;
	shr.u64 	%rd4837, %rd4830, 32;
	mad.lo.s64 	%rd4838, %rd4753, %rd1041, %rd4837;
	shr.u64 	%rd4839, %rd4831, 32;
	add.s64 	%rd4840, %rd4838, %rd4839;
	shr.u64 	%rd4841, %rd4836, 32;
	shl.b64 	%rd4842, %rd4836, 32;
	and.b64  	%rd4843, %rd4829, 4294967295;
	or.b64  	%rd4844, %rd4842, %rd4843;
	add.s64 	%rd4845, %rd4787, %rd4825;
	add.s64 	%rd4846, %rd4845, %rd4844;
	max.u64 	%rd4847, %rd4787, %rd4845;
	setp.gt.u64 	%p253, %rd4847, %rd4846;
	selp.u64 	%rd4848, 1, 0, %p253;
	add.s64 	%rd4849, %rd4840, %rd4788;
	add.s64 	%rd4850, %rd4849, %rd4841;
	add.s64 	%rd4851, %rd4850, %rd4848;
	mul.lo.s64 	%rd4852, %rd4770, %rd1042;
	mul.lo.s64 	%rd4853, %rd4772, %rd1042;
	mul.lo.s64 	%rd4854, %rd4770, %rd1041;
	shr.u64 	%rd4855, %rd4852, 32;
	and.b64  	%rd4856, %rd4853, 4294967295;
	add.s64 	%rd4857, %rd4855, %rd4856;
	and.b64  	%rd4858, %rd4854, 4294967295;
	add.s64 	%rd4859, %rd4857, %rd4858;
	shr.u64 	%rd4860, %rd4853, 32;
	mad.lo.s64 	%rd4861, %rd4772, %rd1041, %rd4860;
	shr.u64 	%rd4862, %rd4854, 32;
	add.s64 	%rd4863, %rd4861, %rd4862;
	shr.u64 	%rd4864, %rd4859, 32;
	shl.b64 	%rd4865, %rd4859, 32;
	and.b64  	%rd4866, %rd4852, 4294967295;
	or.b64  	%rd4867, %rd4865, %rd4866;
	add.s64 	%rd4868, %rd4806, %rd4848;
	add.s64 	%rd4869, %rd4868, %rd4867;
	max.u64 	%rd4870, %rd4806, %rd4868;
	setp.gt.u64 	%p254, %rd4870, %rd4869;
	selp.u64 	%rd4871, 1, 0, %p254;
	add.s64 	%rd4872, %rd4863, %rd4807;
	add.s64 	%rd4873, %rd4872, %rd4864;
	add.s64 	%rd4874, %rd4873, %rd4871;
	mul.lo.s64 	%rd4875, %rd4732, %rd1044;
	mul.lo.s64 	%rd4876, %rd4734, %rd1044;
	mul.lo.s64 	%rd4877, %rd4732, %rd1043;
	shr.u64 	%rd4878, %rd4875, 32;
	and.b64  	%rd4879, %rd4876, 4294967295;
	add.s64 	%rd4880, %rd4878, %rd4879;
	and.b64  	%rd4881, %rd4877, 4294967295;
	add.s64 	%rd4882, %rd4880, %rd4881;
	shr.u64 	%rd4883, %rd4876, 32;
	mad.lo.s64 	%rd4884, %rd4734, %rd1043, %rd4883;
	shr.u64 	%rd4885, %rd4877, 32;
	add.s64 	%rd4886, %rd4884, %rd4885;
	shr.u64 	%rd4887, %rd4882, 32;
	shl.b64 	%rd4888, %rd4882, 32;
	and.b64  	%rd4889, %rd4875, 4294967295;
	or.b64  	%rd4890, %rd4888, %rd4889;
	add.s64 	%rd4891, %rd4846, %rd4890;
	setp.lt.u64 	%p255, %rd4891, %rd4846;
	selp.u64 	%rd4892, 1, 0, %p255;
	add.s64 	%rd4893, %rd4886, %rd4851;
	add.s64 	%rd4894, %rd4893, %rd4887;
	add.s64 	%rd4895, %rd4894, %rd4892;
	mul.lo.s64 	%rd4896, %rd4751, %rd1044;
	mul.lo.s64 	%rd4897, %rd4753, %rd1044;
	mul.lo.s64 	%rd4898, %rd4751, %rd1043;
	shr.u64 	%rd4899, %rd4896, 32;
	and.b64  	%rd4900, %rd4897, 4294967295;
	add.s64 	%rd4901, %rd4899, %rd4900;
	and.b64  	%rd4902, %rd4898, 4294967295;
	add.s64 	%rd4903, %rd4901, %rd4902;
	shr.u64 	%rd4904, %rd4897, 32;
	mad.lo.s64 	%rd4905, %rd4753, %rd1043, %rd4904;
	shr.u64 	%rd4906, %rd4898, 32;
	add.s64 	%rd4907, %rd4905, %rd4906;
	shr.u64 	%rd4908, %rd4903, 32;
	shl.b64 	%rd4909, %rd4903, 32;
	and.b64  	%rd4910, %rd4896, 4294967295;
	or.b64  	%rd4911, %rd4909, %rd4910;
	add.s64 	%rd4912, %rd4869, %rd4892;
	add.s64 	%rd4913, %rd4912, %rd4911;
	max.u64 	%rd4914, %rd4869, %rd4912;
	setp.gt.u64 	%p256, %rd4914, %rd4913;
	selp.u64 	%rd4915, 1, 0, %p256;
	add.s64 	%rd4916, %rd4907, %rd4874;
	add.s64 	%rd4917, %rd4916, %rd4908;
	add.s64 	%rd4918, %rd4917, %rd4915;
	mul.lo.s64 	%rd4919, %rd4732, %rd1046;
	mul.lo.s64 	%rd4920, %rd4734, %rd1046;
	mul.lo.s64 	%rd4921, %rd4732, %rd1045;
	shr.u64 	%rd4922, %rd4919, 32;
	and.b64  	%rd4923, %rd4920, 4294967295;
	add.s64 	%rd4924, %rd4922, %rd4923;
	and.b64  	%rd4925, %rd4921, 4294967295;
	add.s64 	%rd4926, %rd4924, %rd4925;
	shr.u64 	%rd4927, %rd4920, 32;
	mad.lo.s64 	%rd4928, %rd4734, %rd1045, %rd4927;
	shr.u64 	%rd4929, %rd4921, 32;
	add.s64 	%rd4930, %rd4928, %rd4929;
	shr.u64 	%rd4931, %rd4926, 32;
	shl.b64 	%rd4932, %rd4926, 32;
	and.b64  	%rd4933, %rd4919, 4294967295;
	or.b64  	%rd4934, %rd4932, %rd4933;
	add.s64 	%rd4935, %rd4913, %rd4934;
	setp.lt.u64 	%p257, %rd4935, %rd4913;
	selp.u64 	%rd4936, 1, 0, %p257;
	add.s64 	%rd4937, %rd4930, %rd4918;
	add.s64 	%rd4938, %rd4937, %rd4931;
	add.s64 	%rd4939, %rd4938, %rd4936;
	mul.lo.s64 	%rd4940, %rd11, %rd4749;
	mul.lo.s64 	%rd4941, %rd12, %rd4940;
	mul.hi.u64 	%rd4942, %rd12, %rd4940;
	add.cc.s64 	%rd4943, %rd4941, %rd4749;
	addc.cc.s64 	%rd4944, %rd4942, 0;
	mul.lo.s64 	%rd4945, %rd13, %rd4940;
	mul.hi.u64 	%rd4946, %rd13, %rd4940;
	mov.b64 	%rd4947, 0;
	add.cc.s64 	%rd4948, %rd4944, %rd4824;
	addc.cc.s64 	%rd4949, %rd4947, 0;
	add.cc.s64 	%rd4950, %rd4948, %rd4945;
	addc.cc.s64 	%rd4951, %rd4949, %rd4946;
	mul.lo.s64 	%rd4952, %rd14, %rd4940;
	mul.hi.u64 	%rd4953, %rd14, %rd4940;
	add.cc.s64 	%rd4954, %rd4951, %rd4891;
	addc.cc.s64 	%rd4955, %rd4947, 0;
	add.cc.s64 	%rd4956, %rd4954, %rd4952;
	addc.cc.s64 	%rd4957, %rd4955, %rd4953;
	mul.lo.s64 	%rd4958, %rd15, %rd4940;
	mul.hi.u64 	%rd4959, %rd15, %rd4940;
	add.cc.s64 	%rd4960, %rd4957, %rd4935;
	addc.cc.s64 	%rd4961, %rd4947, 0;
	add.cc.s64 	%rd4962, %rd4960, %rd4958;
	addc.cc.s64 	%rd4963, %rd4961, %rd4959;
	add.s64 	%rd4964, %rd4750, %rd4963;
	setp.lt.u64 	%p258, %rd4964, %rd4750;
	selp.u64 	%rd4965, 1, 0, %p258;
	add.s64 	%rd4966, %rd4828, %rd4965;
	setp.lt.u64 	%p259, %rd4966, %rd4828;
	selp.u64 	%rd4967, 1, 0, %p259;
	add.s64 	%rd4968, %rd4895, %rd4967;
	setp.lt.u64 	%p260, %rd4968, %rd4895;
	selp.u64 	%rd4969, 1, 0, %p260;
	add.s64 	%rd4970, %rd4939, %rd4969;
	mul.lo.s64 	%rd4971, %rd11, %rd4950;
	mul.lo.s64 	%rd4972, %rd12, %rd4971;
	mul.hi.u64 	%rd4973, %rd12, %rd4971;
	add.cc.s64 	%rd4974, %rd4972, %rd4950;
	addc.cc.s64 	%rd4975, %rd4973, 0;
	mul.lo.s64 	%rd4976, %rd13, %rd4971;
	mul.hi.u64 	%rd4977, %rd13, %rd4971;
	add.cc.s64 	%rd4978, %rd4975, %rd4956;
	addc.cc.s64 	%rd4979, %rd4947, 0;
	add.cc.s64 	%rd4980, %rd4978, %rd4976;
	addc.cc.s64 	%rd4981, %rd4979, %rd4977;
	mul.lo.s64 	%rd4982, %rd14, %rd4971;
	mul.hi.u64 	%rd4983, %rd14, %rd4971;
	add.cc.s64 	%rd4984, %rd4981, %rd4962;
	addc.cc.s64 	%rd4985, %rd4947, 0;
	add.cc.s64 	%rd4986, %rd4984, %rd4982;
	addc.cc.s64 	%rd4987, %rd4985, %rd4983;
	mul.lo.s64 	%rd4988, %rd15, %rd4971;
	mul.hi.u64 	%rd4989, %rd15, %rd4971;
	add.cc.s64 	%rd4990, %rd4987, %rd4964;
	addc.cc.s64 	%rd4991, %rd4947, 0;
	add.cc.s64 	%rd4992, %rd4990, %rd4988;
	addc.cc.s64 	%rd4993, %rd4991, %rd4989;
	add.s64 	%rd4994, %rd4966, %rd4993;
	setp.lt.u64 	%p261, %rd4994, %rd4966;
	selp.u64 	%rd4995, 1, 0, %p261;
	add.s64 	%rd4996, %rd4968, %rd4995;
	setp.lt.u64 	%p262, %rd4996, %rd4968;
	selp.u64 	%rd4997, 1, 0, %p262;
	add.s64 	%rd4998, %rd4970, %rd4997;
	mul.lo.s64 	%rd4999, %rd11, %rd4980;
	mul.lo.s64 	%rd5000, %rd12, %rd4999;
	mul.hi.u64 	%rd5001, %rd12, %rd4999;
	add.cc.s64 	%rd5002, %rd5000, %rd4980;
	addc.cc.s64 	%rd5003, %rd5001, 0;
	mul.lo.s64 	%rd5004, %rd13, %rd4999;
	mul.hi.u64 	%rd5005, %rd13, %rd4999;
	add.cc.s64 	%rd5006, %rd5003, %rd4986;
	addc.cc.s64 	%rd5007, %rd4947, 0;
	add.cc.s64 	%rd5008, %rd5006, %rd5004;
	addc.cc.s64 	%rd5009, %rd5007, %rd5005;
	mul.lo.s64 	%rd5010, %rd14, %rd4999;
	mul.hi.u64 	%rd5011, %rd14, %rd4999;
	add.cc.s64 	%rd5012, %rd5009, %rd4992;
	addc.cc.s64 	%rd5013, %rd4947, 0;
	add.cc.s64 	%rd5014, %rd5012, %rd5010;
	addc.cc.s64 	%rd5015, %rd5013, %rd5011;
	mul.lo.s64 	%rd5016, %rd15, %rd4999;
	mul.hi.u64 	%rd5017, %rd15, %rd4999;
	add.cc.s64 	%rd5018, %rd5015, %rd4994;
	addc.cc.s64 	%rd5019, %rd4947, 0;
	add.cc.s64 	%rd5020, %rd5018, %rd5016;
	addc.cc.s64 	%rd5021, %rd5019, %rd5017;
	add.s64 	%rd5022, %rd4996, %rd5021;
	setp.lt.u64 	%p263, %rd5022, %rd4996;
	selp.u64 	%rd5023, 1, 0, %p263;
	add.s64 	%rd5024, %rd4998, %rd5023;
	mul.lo.s64 	%rd5025, %rd11, %rd5008;
	mul.lo.s64 	%rd5026, %rd12, %rd5025;
	mul.hi.u64 	%rd5027, %rd12, %rd5025;
	add.cc.s64 	%rd5028, %rd5026, %rd5008;
	addc.cc.s64 	%rd5029, %rd5027, 0;
	mul.lo.s64 	%rd5030, %rd13, %rd5025;
	mul.hi.u64 	%rd5031, %rd13, %rd5025;
	add.cc.s64 	%rd5032, %rd5029, %rd5014;
	addc.cc.s64 	%rd5033, %rd4947, 0;
	add.cc.s64 	%rd1135, %rd5032, %rd5030;
	addc.cc.s64 	%rd5034, %rd5033, %rd5031;
	mul.lo.s64 	%rd5035, %rd14, %rd5025;
	mul.hi.u64 	%rd5036, %rd14, %rd5025;
	add.cc.s64 	%rd5037, %rd5034, %rd5020;
	addc.cc.s64 	%rd5038, %rd4947, 0;
	add.cc.s64 	%rd1136, %rd5037, %rd5035;
	addc.cc.s64 	%rd5039, %rd5038, %rd5036;
	mul.lo.s64 	%rd5040, %rd15, %rd5025;
	mul.hi.u64 	%rd5041, %rd15, %rd5025;
	add.cc.s64 	%rd5042, %rd5039, %rd5022;
	addc.cc.s64 	%rd5043, %rd4947, 0;
	add.cc.s64 	%rd1137, %rd5042, %rd5040;
	addc.cc.s64 	%rd5044, %rd5043, %rd5041;
	add.s64 	%rd23222, %rd5024, %rd5044;
	setp.gt.u64 	%p264, %rd23222, %rd15;
	@%p264 bra 	$L__BB1_502;
	setp.lt.u64 	%p265, %rd23222, %rd15;
	mov.u64 	%rd23219, %rd1135;
	mov.u64 	%rd23220, %rd1136;
	mov.u64 	%rd23221, %rd1137;
	@%p265 bra 	$L__BB1_503;
	setp.lt.u64 	%p266, %rd14, %rd1137;
	@%p266 bra 	$L__BB1_502;
	setp.gt.u64 	%p267, %rd14, %rd1137;
	mov.u64 	%rd23219, %rd1135;
	mov.u64 	%rd23220, %rd1136;
	mov.u64 	%rd23221, %rd1137;
	@%p267 bra 	$L__BB1_503;
	setp.lt.u64 	%p268, %rd13, %rd1136;
	@%p268 bra 	$L__BB1_502;
	setp.gt.u64 	%p269, %rd13, %rd1136;
	setp.lt.u64 	%p270, %rd1135, %rd12;
	or.pred  	%p271, %p269, %p270;
	mov.u64 	%rd23219, %rd1135;
	mov.u64 	%rd23220, %rd1136;
	mov.u64 	%rd23221, %rd1137;
	@%p271 bra 	$L__BB1_503;
$L__BB1_502:
	sub.s64 	%rd23219, %rd1135, %rd12;
	setp.lt.u64 	%p272, %rd1135, %rd12;
	selp.u64 	%rd5045, 1, 0, %p272;
	add.s64 	%rd5046, %rd13, %rd5045;
	sub.s64 	%rd23220, %rd1136, %rd5046;
	setp.lt.u64 	%p273, %rd1136, %rd5046;
	selp.u64 	%rd5047, 1, 0, %p273;
	add.s64 	%rd5048, %rd14, %rd5047;
	sub.s64 	%rd23221, %rd1137, %rd5048;
	setp.lt.u64 	%p274, %rd1137, %rd5048;
	selp.u64 	%rd5049, 1, 0, %p274;
	add.s64 	%rd5050, %rd15, %rd5049;
	sub.s64 	%rd23222, %rd23222, %rd5050;
$L__BB1_503:
	and.b64  	%rd5051, %rd92, 4294967295;
	shr.u64 	%rd5052, %rd92, 32;
	shr.u64 	%rd5053, %rd23219, 32;
	and.b64  	%rd5054, %rd23219, 4294967295;
	mul.lo.s64 	%rd5055, %rd5054, %rd5051;
	mul.lo.s64 	%rd5056, %rd5053, %rd5051;
	mul.lo.s64 	%rd5057, %rd5054, %rd5052;
	shr.u64 	%rd5058, %rd5055, 32;
	and.b64  	%rd5059, %rd5056, 4294967295;
	add.s64 	%rd5060, %rd5058, %rd5059;
	and.b64  	%rd5061, %rd5057, 4294967295;
	add.s64 	%rd5062, %rd5060, %rd5061;
	shr.u64 	%rd5063, %rd5056, 32;
	mad.lo.s64 	%rd5064, %rd5053, %rd5052, %rd5063;
	shr.u64 	%rd5065, %rd5057, 32;
	add.s64 	%rd5066, %rd5064, %rd5065;
	shr.u64 	%rd5067, %rd5062, 32;
	shl.b64 	%rd5068, %rd5062, 32;
	and.b64  	%rd5069, %rd5055, 4294967295;
	or.b64  	%rd5070, %rd5068, %rd5069;
	add.s64 	%rd5071, %rd5066, %rd5067;
	shr.u64 	%rd5072, %rd23220, 32;
	and.b64  	%rd5073, %rd23220, 4294967295;
	mul.lo.s64 	%rd5074, %rd5073, %rd5051;
	mul.lo.s64 	%rd5075, %rd5072, %rd5051;
	mul.lo.s64 	%rd5076, %rd5073, %rd5052;
	shr.u64 	%rd5077, %rd5074, 32;
	and.b64  	%rd5078, %rd5075, 4294967295;
	add.s64 	%rd5079, %rd5077, %rd5078;
	and.b64  	%rd5080, %rd5076, 4294967295;
	add.s64 	%rd5081, %rd5079, %rd5080;
	shr.u64 	%rd5082, %rd5075, 32;
	mad.lo.s64 	%rd5083, %rd5072, %rd5052, %rd5082;
	shr.u64 	%rd5084, %rd5076, 32;
	add.s64 	%rd5085, %rd5083, %rd5084;
	shr.u64 	%rd5086, %rd5081, 32;
	shl.b64 	%rd5087, %rd5081, 32;
	and.b64  	%rd5088, %rd5074, 4294967295;
	or.b64  	%rd5089, %rd5087, %rd5088;
	add.s64 	%rd5090, %rd5085, %rd5086;
	shr.u64 	%rd5091, %rd23221, 32;
	and.b64  	%rd5092, %rd23221, 4294967295;
	mul.lo.s64 	%rd5093, %rd5092, %rd5051;
	mul.lo.s64 	%rd5094, %rd5091, %rd5051;
	mul.lo.s64 	%rd5095, %rd5092, %rd5052;
	shr.u64 	%rd5096, %rd5093, 32;
	and.b64  	%rd5097, %rd5094, 4294967295;
	add.s64 	%rd5098, %rd5096, %rd5097;
	and.b64  	%rd5099, %rd5095, 4294967295;
	add.s64 	%rd5100, %rd5098, %rd5099;
	shr.u64 	%rd5101, %rd5094, 32;
	mad.lo.s64 	%rd5102, %rd5091, %rd5052, %rd5101;
	shr.u64 	%rd5103, %rd5095, 32;
	add.s64 	%rd5104, %rd5102, %rd5103;
	shr.u64 	%rd5105, %rd5100, 32;
	shl.b64 	%rd5106, %rd5100, 32;
	and.b64  	%rd5107, %rd5093, 4294967295;
	or.b64  	%rd5108, %rd5106, %rd5107;
	add.s64 	%rd5109, %rd5104, %rd5105;
	shr.u64 	%rd5110, %rd23222, 32;
	and.b64  	%rd5111, %rd23222, 4294967295;
	mul.lo.s64 	%rd5112, %rd5111, %rd5051;
	mul.lo.s64 	%rd5113, %rd5110, %rd5051;
	mul.lo.s64 	%rd5114, %rd5111, %rd5052;
	shr.u64 	%rd5115, %rd5112, 32;
	and.b64  	%rd5116, %rd5113, 4294967295;
	add.s64 	%rd5117, %rd5115, %rd5116;
	and.b64  	%rd5118, %rd5114, 4294967295;
	add.s64 	%rd5119, %rd5117, %rd5118;
	shr.u64 	%rd5120, %rd5113, 32;
	mad.lo.s64 	%rd5121, %rd5110, %rd5052, %rd5120;
	shr.u64 	%rd5122, %rd5114, 32;
	add.s64 	%rd5123, %rd5121, %rd5122;
	shr.u64 	%rd5124, %rd5119, 32;
	shl.b64 	%rd5125, %rd5119, 32;
	and.b64  	%rd5126, %rd5112, 4294967295;
	or.b64  	%rd5127, %rd5125, %rd5126;
	add.s64 	%rd5128, %rd5123, %rd5124;
	and.b64  	%rd5129, %rd91, 4294967295;
	shr.u64 	%rd5130, %rd91, 32;
	mul.lo.s64 	%rd5131, %rd5054, %rd5129;
	mul.lo.s64 	%rd5132, %rd5053, %rd5129;
	mul.lo.s64 	%rd5133, %rd5054, %rd5130;
	shr.u64 	%rd5134, %rd5131, 32;
	and.b64  	%rd5135, %rd5132, 4294967295;
	add.s64 	%rd5136, %rd5134, %rd5135;
	and.b64  	%rd5137, %rd5133, 4294967295;
	add.s64 	%rd5138, %rd5136, %rd5137;
	shr.u64 	%rd5139, %rd5132, 32;
	mad.lo.s64 	%rd5140, %rd5053, %rd5130, %rd5139;
	shr.u64 	%rd5141, %rd5133, 32;
	add.s64 	%rd5142, %rd5140, %rd5141;
	shr.u64 	%rd5143, %rd5138, 32;
	shl.b64 	%rd5144, %rd5138, 32;
	and.b64  	%rd5145, %rd5131, 4294967295;
	or.b64  	%rd5146, %rd5144, %rd5145;
	add.s64 	%rd5147, %rd5089, %rd5146;
	setp.lt.u64 	%p275, %rd5147, %rd5089;
	selp.u64 	%rd5148, 1, 0, %p275;
	add.s64 	%rd5149, %rd5142, %rd5090;
	add.s64 	%rd5150, %rd5149, %rd5143;
	add.s64 	%rd5151, %rd5150, %rd5148;
	mul.lo.s64 	%rd5152, %rd5073, %rd5129;
	mul.lo.s64 	%rd5153, %rd5072, %rd5129;
	mul.lo.s64 	%rd5154, %rd5073, %rd5130;
	shr.u64 	%rd5155, %rd5152, 32;
	and.b64  	%rd5156, %rd5153, 4294967295;
	add.s64 	%rd5157, %rd5155, %rd5156;
	and.b64  	%rd5158, %rd5154, 4294967295;
	add.s64 	%rd5159, %rd5157, %rd5158;
	shr.u64 	%rd5160, %rd5153, 32;
	mad.lo.s64 	%rd5161, %rd5072, %rd5130, %rd5160;
	shr.u64 	%rd5162, %rd5154, 32;
	add.s64 	%rd5163, %rd5161, %rd5162;
	shr.u64 	%rd5164, %rd5159, 32;
	shl.b64 	%rd5165, %rd5159, 32;
	and.b64  	%rd5166, %rd5152, 4294967295;
	or.b64  	%rd5167, %rd5165, %rd5166;
	add.s64 	%rd5168, %rd5108, %rd5148;
	add.s64 	%rd5169, %rd5168, %rd5167;
	max.u64 	%rd5170, %rd5108, %rd5168;
	setp.gt.u64 	%p276, %rd5170, %rd5169;
	selp.u64 	%rd5171, 1, 0, %p276;
	add.s64 	%rd5172, %rd5163, %rd5109;
	add.s64 	%rd5173, %rd5172, %rd5164;
	add.s64 	%rd5174, %rd5173, %rd5171;
	mul.lo.s64 	%rd5175, %rd5092, %rd5129;
	mul.lo.s64 	%rd5176, %rd5091, %rd5129;
	mul.lo.s64 	%rd5177, %rd5092, %rd5130;
	shr.u64 	%rd5178, %rd5175, 32;
	and.b64  	%rd5179, %rd5176, 4294967295;
	add.s64 	%rd5180, %rd5178, %rd5179;
	and.b64  	%rd5181, %rd5177, 4294967295;
	add.s64 	%rd5182, %rd5180, %rd5181;
	shr.u64 	%rd5183, %rd5176, 32;
	mad.lo.s64 	%rd5184, %rd5091, %rd5130, %rd5183;
	shr.u64 	%rd5185, %rd5177, 32;
	add.s64 	%rd5186, %rd5184, %rd5185;
	shr.u64 	%rd5187, %rd5182, 32;
	shl.b64 	%rd5188, %rd5182, 32;
	and.b64  	%rd5189, %rd5175, 4294967295;
	or.b64  	%rd5190, %rd5188, %rd5189;
	add.s64 	%rd5191, %rd5127, %rd5171;
	add.s64 	%rd5192, %rd5191, %rd5190;
	max.u64 	%rd5193, %rd5127, %rd5191;
	setp.gt.u64 	%p277, %rd5193, %rd5192;
	selp.u64 	%rd5194, 1, 0, %p277;
	add.s64 	%rd5195, %rd5186, %rd5128;
	add.s64 	%rd5196, %rd5195, %rd5187;
	add.s64 	%rd5197, %rd5196, %rd5194;
	and.b64  	%rd5198, %rd90, 4294967295;
	shr.u64 	%rd5199, %rd90, 32;
	mul.lo.s64 	%rd5200, %rd5054, %rd5198;
	mul.lo.s64 	%rd5201, %rd5053, %rd5198;
	mul.lo.s64 	%rd5202, %rd5054, %rd5199;
	shr.u64 	%rd5203, %rd5200, 32;
	and.b64  	%rd5204, %rd5201, 4294967295;
	add.s64 	%rd5205, %rd5203, %rd5204;
	and.b64  	%rd5206, %rd5202, 4294967295;
	add.s64 	%rd5207, %rd5205, %rd5206;
	shr.u64 	%rd5208, %rd5201, 32;
	mad.lo.s64 	%rd5209, %rd5053, %rd5199, %rd5208;
	shr.u64 	%rd5210, %rd5202, 32;
	add.s64 	%rd5211, %rd5209, %rd5210;
	shr.u64 	%rd5212, %rd5207, 32;
	shl.b64 	%rd5213, %rd5207, 32;
	and.b64  	%rd5214, %rd5200, 4294967295;
	or.b64  	%rd5215, %rd5213, %rd5214;
	add.s64 	%rd5216, %rd5169, %rd5215;
	setp.lt.u64 	%p278, %rd5216, %rd5169;
	selp.u64 	%rd5217, 1, 0, %p278;
	add.s64 	%rd5218, %rd5211, %rd5174;
	add.s64 	%rd5219, %rd5218, %rd5212;
	add.s64 	%rd5220, %rd5219, %rd5217;
	mul.lo.s64 	%rd5221, %rd5073, %rd5198;
	mul.lo.s64 	%rd5222, %rd5072, %rd5198;
	mul.lo.s64 	%rd5223, %rd5073, %rd5199;
	shr.u64 	%rd5224, %rd5221, 32;
	and.b64  	%rd5225, %rd5222, 4294967295;
	add.s64 	%rd5226, %rd5224, %rd5225;
	and.b64  	%rd5227, %rd5223, 4294967295;
	add.s64 	%rd5228, %rd5226, %rd5227;
	shr.u64 	%rd5229, %rd5222, 32;
	mad.lo.s64 	%rd5230, %rd5072, %rd5199, %rd5229;
	shr.u64 	%rd5231, %rd5223, 32;
	add.s64 	%rd5232, %rd5230, %rd5231;
	shr.u64 	%rd5233, %rd5228, 32;
	shl.b64 	%rd5234, %rd5228, 32;
	and.b64  	%rd5235, %rd5221, 4294967295;
	or.b64  	%rd5236, %rd5234, %rd5235;
	add.s64 	%rd5237, %rd5192, %rd5217;
	add.s64 	%rd5238, %rd5237, %rd5236;
	max.u64 	%rd5239, %rd5192, %rd5237;
	setp.gt.u64 	%p279, %rd5239, %rd5238;
	selp.u64 	%rd5240, 1, 0, %p279;
	add.s64 	%rd5241, %rd5232, %rd5197;
	add.s64 	%rd5242, %rd5241, %rd5233;
	add.s64 	%rd5243, %rd5242, %rd5240;
	and.b64  	%rd5244, %rd89, 4294967295;
	shr.u64 	%rd5245, %rd89, 32;
	mul.lo.s64 	%rd5246, %rd5054, %rd5244;
	mul.lo.s64 	%rd5247, %rd5053, %rd5244;
	mul.lo.s64 	%rd5248, %rd5054, %rd5245;
	shr.u64 	%rd5249, %rd5246, 32;
	and.b64  	%rd5250, %rd5247, 4294967295;
	add.s64 	%rd5251, %rd5249, %rd5250;
	and.b64  	%rd5252, %rd5248, 4294967295;
	add.s64 	%rd5253, %rd5251, %rd5252;
	shr.u64 	%rd5254, %rd5247, 32;
	mad.lo.s64 	%rd5255, %rd5053, %rd5245, %rd5254;
	shr.u64 	%rd5256, %rd5248, 32;
	add.s64 	%rd5257, %rd5255, %rd5256;
	shr.u64 	%rd5258, %rd5253, 32;
	shl.b64 	%rd5259, %rd5253, 32;
	and.b64  	%rd5260, %rd5246, 4294967295;
	or.b64  	%rd5261, %rd5259, %rd5260;
	add.s64 	%rd5262, %rd5238, %rd5261;
	setp.lt.u64 	%p280, %rd5262, %rd5238;
	selp.u64 	%rd5263, 1, 0, %p280;
	add.s64 	%rd5264, %rd5257, %rd5243;
	add.s64 	%rd5265, %rd5264, %rd5258;
	add.s64 	%rd5266, %rd5265, %rd5263;
	mul.lo.s64 	%rd5267, %rd11, %rd5070;
	mul.lo.s64 	%rd5268, %rd12, %rd5267;
	mul.hi.u64 	%rd5269, %rd12, %rd5267;
	add.cc.s64 	%rd5270, %rd5268, %rd5070;
	addc.cc.s64 	%rd5271, %rd5269, 0;
	mul.lo.s64 	%rd5272, %rd13, %rd5267;
	mul.hi.u64 	%rd5273, %rd13, %rd5267;
	mov.b64 	%rd5274, 0;
	add.cc.s64 	%rd5275, %rd5271, %rd5147;
	addc.cc.s64 	%rd5276, %rd5274, 0;
	add.cc.s64 	%rd5277, %rd5275, %rd5272;
	addc.cc.s64 	%rd5278, %rd5276, %rd5273;
	mul.lo.s64 	%rd5279, %rd14, %rd5267;
	mul.hi.u64 	%rd5280, %rd14, %rd5267;
	add.cc.s64 	%rd5281, %rd5278, %rd5216;
	addc.cc.s64 	%rd5282, %rd5274, 0;
	add.cc.s64 	%rd5283, %rd5281, %rd5279;
	addc.cc.s64 	%rd5284, %rd5282, %rd5280;
	mul.lo.s64 	%rd5285, %rd15, %rd5267;
	mul.hi.u64 	%rd5286, %rd15, %rd5267;
	add.cc.s64 	%rd5287, %rd5284, %rd5262;
	addc.cc.s64 	%rd5288, %rd5274, 0;
	add.cc.s64 	%rd5289, %rd5287, %rd5285;
	addc.cc.s64 	%rd5290, %rd5288, %rd5286;
	add.s64 	%rd5291, %rd5071, %rd5290;
	setp.lt.u64 	%p281, %rd5291, %rd5071;
	selp.u64 	%rd5292, 1, 0, %p281;
	add.s64 	%rd5293, %rd5151, %rd5292;
	setp.lt.u64 	%p282, %rd5293, %rd5151;
	selp.u64 	%rd5294, 1, 0, %p282;
	add.s64 	%rd5295, %rd5220, %rd5294;
	setp.lt.u64 	%p283, %rd5295, %rd5220;
	selp.u64 	%rd5296, 1, 0, %p283;
	add.s64 	%rd5297, %rd5266, %rd5296;
	mul.lo.s64 	%rd5298, %rd11, %rd5277;
	mul.lo.s64 	%rd5299, %rd12, %rd5298;
	mul.hi.u64 	%rd5300, %rd12, %rd5298;
	add.cc.s64 	%rd5301, %rd5299, %rd5277;
	addc.cc.s64 	%rd5302, %rd5300, 0;
	mul.lo.s64 	%rd5303, %rd13, %rd5298;
	mul.hi.u64 	%rd5304, %rd13, %rd5298;
	add.cc.s64 	%rd5305, %rd5302, %rd5283;
	addc.cc.s64 	%rd5306, %rd5274, 0;
	add.cc.s64 	%rd5307, %rd5305, %rd5303;
	addc.cc.s64 	%rd5308, %rd5306, %rd5304;
	mul.lo.s64 	%rd5309, %rd14, %rd5298;
	mul.hi.u64 	%rd5310, %rd14, %rd5298;
	add.cc.s64 	%rd5311, %rd5308, %rd5289;
	addc.cc.s64 	%rd5312, %rd5274, 0;
	add.cc.s64 	%rd5313, %rd5311, %rd5309;
	addc.cc.s64 	%rd5314, %rd5312, %rd5310;
	mul.lo.s64 	%rd5315, %rd15, %rd5298;
	mul.hi.u64 	%rd5316, %rd15, %rd5298;
	add.cc.s64 	%rd5317, %rd5314, %rd5291;
	addc.cc.s64 	%rd5318, %rd5274, 0;
	add.cc.s64 	%rd5319, %rd5317, %rd5315;
	addc.cc.s64 	%rd5320, %rd5318, %rd5316;
	add.s64 	%rd5321, %rd5293, %rd5320;
	setp.lt.u64 	%p284, %rd5321, %rd5293;
	selp.u64 	%rd5322, 1, 0, %p284;
	add.s64 	%rd5323, %rd5295, %rd5322;
	setp.lt.u64 	%p285, %rd5323, %rd5295;
	selp.u64 	%rd5324, 1, 0, %p285;
	add.s64 	%rd5325, %rd5297, %rd5324;
	mul.lo.s64 	%rd5326, %rd11, %rd5307;
	mul.lo.s64 	%rd5327, %rd12, %rd5326;
	mul.hi.u64 	%rd5328, %rd12, %rd5326;
	add.cc.s64 	%rd5329, %rd5327, %rd5307;
	addc.cc.s64 	%rd5330, %rd5328, 0;
	mul.lo.s64 	%rd5331, %rd13, %rd5326;
	mul.hi.u64 	%rd5332, %rd13, %rd5326;
	add.cc.s64 	%rd5333, %rd5330, %rd5313;
	addc.cc.s64 	%rd5334, %rd5274, 0;
	add.cc.s64 	%rd5335, %rd5333, %rd5331;
	addc.cc.s64 	%rd5336, %rd5334, %rd5332;
	mul.lo.s64 	%rd5337, %rd14, %rd5326;
	mul.hi.u64 	%rd5338, %rd14, %rd5326;
	add.cc.s64 	%rd5339, %rd5336, %rd5319;
	addc.cc.s64 	%rd5340, %rd5274, 0;
	add.cc.s64 	%rd5341, %rd5339, %rd5337;
	addc.cc.s64 	%rd5342, %rd5340, %rd5338;
	mul.lo.s64 	%rd5343, %rd15, %rd5326;
	mul.hi.u64 	%rd5344, %rd15, %rd5326;
	add.cc.s64 	%rd5345, %rd5342, %rd5321;
	addc.cc.s64 	%rd5346, %rd5274, 0;
	add.cc.s64 	%rd5347, %rd5345, %rd5343;
	addc.cc.s64 	%rd5348, %rd5346, %rd5344;
	add.s64 	%rd5349, %rd5323, %rd5348;
	setp.lt.u64 	%p286, %rd5349, %rd5323;
	selp.u64 	%rd5350, 1, 0, %p286;
	add.s64 	%rd5351, %rd5325, %rd5350;
	mul.lo.s64 	%rd5352, %rd11, %rd5335;
	mul.lo.s64 	%rd5353, %rd12, %rd5352;
	mul.hi.u64 	%rd5354, %rd12, %rd5352;
	add.cc.s64 	%rd5355, %rd5353, %rd5335;
	addc.cc.s64 	%rd5356, %rd5354, 0;
	mul.lo.s64 	%rd5357, %rd13, %rd5352;
	mul.hi.u64 	%rd5358, %rd13, %rd5352;
	add.cc.s64 	%rd5359, %rd5356, %rd5341;
	addc.cc.s64 	%rd5360, %rd5274, 0;
	add.cc.s64 	%rd1147, %rd5359, %rd5357;
	addc.cc.s64 	%rd5361, %rd5360, %rd5358;
	mul.lo.s64 	%rd5362, %rd14, %rd5352;
	mul.hi.u64 	%rd5363, %rd14, %rd5352;
	add.cc.s64 	%rd5364, %rd5361, %rd5347;
	addc.cc.s64 	%rd5365, %rd5274, 0;
	add.cc.s64 	%rd1148, %rd5364, %rd5362;
	addc.cc.s64 	%rd5366, %rd5365, %rd5363;
	mul.lo.s64 	%rd5367, %rd15, %rd5352;
	mul.hi.u64 	%rd5368, %rd15, %rd5352;
	add.cc.s64 	%rd5369, %rd5366, %rd5349;
	addc.cc.s64 	%rd5370, %rd5274, 0;
	add.cc.s64 	%rd1149, %rd5369, %rd5367;
	addc.cc.s64 	%rd5371, %rd5370, %rd5368;
	add.s64 	%rd23226, %rd5351, %rd5371;
	setp.gt.u64 	%p287, %rd23226, %rd15;
	@%p287 bra 	$L__BB1_510;
	setp.lt.u64 	%p288, %rd23226, %rd15;
	mov.u64 	%rd23223, %rd1147;
	mov.u64 	%rd23224, %rd1148;
	mov.u64 	%rd23225, %rd1149;
	@%p288 bra 	$L__BB1_511;
	setp.lt.u64 	%p289, %rd14, %rd1149;
	@%p289 bra 	$L__BB1_510;
	setp.gt.u64 	%p290, %rd14, %rd1149;
	mov.u64 	%rd23223, %rd1147;
	mov.u64 	%rd23224, %rd1148;
	mov.u64 	%rd23225, %rd1149;
	@%p290 bra 	$L__BB1_511;
	setp.lt.u64 	%p291, %rd13, %rd1148;
	@%p291 bra 	$L__BB1_510;
	setp.gt.u64 	%p292, %rd13, %rd1148;
	mov.u64 	%rd23223, %rd1147;
	mov.u64 	%rd23224, %rd1148;
	mov.u64 	%rd23225, %rd1149;
	@%p292 bra 	$L__BB1_511;
	setp.ge.u64 	%p293, %rd12, %rd1147;
	setp.gt.u64 	%p294, %rd12, %rd1147;
	and.pred  	%p295, %p293, %p294;
	mov.u64 	%rd23223, %rd1147;
	mov.u64 	%rd23224, %rd1148;
	mov.u64 	%rd23225, %rd1149;
	@%p295 bra 	$L__BB1_511;
$L__BB1_510:
	sub.s64 	%rd23223, %rd1147, %rd12;
	setp.lt.u64 	%p296, %rd1147, %rd12;
	selp.u64 	%rd5372, 1, 0, %p296;
	add.s64 	%rd5373, %rd13, %rd5372;
	sub.s64 	%rd23224, %rd1148, %rd5373;
	setp.lt.u64 	%p297, %rd1148, %rd5373;
	selp.u64 	%rd5374, 1, 0, %p297;
	add.s64 	%rd5375, %rd14, %rd5374;
	sub.s64 	%rd23225, %rd1149, %rd5375;
	setp.lt.u64 	%p298, %rd1149, %rd5375;
	selp.u64 	%rd5376, 1, 0, %p298;
	add.s64 	%rd5377, %rd15, %rd5376;
	sub.s64 	%rd23226, %rd23226, %rd5377;
$L__BB1_511:
	sub.s64 	%rd23227, %rd23207, %rd23203;
	setp.lt.u64 	%p299, %rd23207, %rd23203;
	selp.u64 	%rd5378, 1, 0, %p299;
	add.s64 	%rd5379, %rd23204, %rd5378;
	sub.s64 	%rd23228, %rd23208, %rd5379;
	setp.lt.u64 	%p300, %rd23208, %rd5379;
	selp.u64 	%rd5380, 1, 0, %p300;
	add.s64 	%rd5381, %rd23205, %rd5380;
	sub.s64 	%rd23229, %rd23209, %rd5381;
	setp.lt.u64 	%p301, %rd23209, %rd5381;
	selp.u64 	%rd5382, 1, 0, %p301;
	add.s64 	%rd5383, %rd23206, %rd5382;
	sub.s64 	%rd23230, %rd23210, %rd5383;
	setp.ge.u64 	%p302, %rd23210, %rd5383;
	@%p302 bra 	$L__BB1_513;
	add.s64 	%rd1170, %rd23227, %rd12;
	setp.ge.u64 	%p303, %rd1170, %rd23227;
	setp.lt.u64 	%p304, %rd1170, %rd23227;
	selp.u64 	%rd5384, 1, 0, %p304;
	add.s64 	%rd5385, %rd23228, %rd5384;
	add.s64 	%rd1171, %rd5385, %rd13;
	setp.lt.u64 	%p305, %rd1171, %rd23228;
	setp.eq.s64 	%p306, %rd1171, %rd23228;
	selp.u32 	%r60, -1, 0, %p306;
	selp.u32 	%r61, -1, 0, %p305;
	selp.b32 	%r62, %r61, %r60, %p303;
	and.b32  	%r64, %r62, 1;
	setp.eq.b32 	%p307, %r64, 1;
	or.pred  	%p308, %p305, %p307;
	selp.u64 	%rd5386, 1, 0, %p308;
	add.s64 	%rd5387, %rd23229, %rd5386;
	add.s64 	%rd1172, %rd5387, %rd14;
	setp.ge.u64 	%p309, %rd1172, %rd23229;
	setp.lt.u64 	%p310, %rd1172, %rd23229;
	setp.eq.s64 	%p311, %rd1172, %rd23229;
	selp.u32 	%r65, -1, 0, %p310;
	selp.u32 	%r66, -1, 0, %p311;
	selp.b32 	%r67, %r66, %r65, %p308;
	selp.b32 	%r68, %r67, %r65, %p309;
	cvt.u64.u32 	%rd5388, %r68;
	and.b64  	%rd5389, %rd5388, 1;
	add.s64 	%rd5390, %rd23230, %rd5389;
	add.s64 	%rd23230, %rd5390, %rd15;
	mov.u64 	%rd23227, %rd1170;
	mov.u64 	%rd23228, %rd1171;
	mov.u64 	%rd23229, %rd1172;
$L__BB1_513:
	sub.s64 	%rd23231, %rd23223, %rd23215;
	setp.lt.u64 	%p312, %rd23223, %rd23215;
	selp.u64 	%rd5391, 1, 0, %p312;
	add.s64 	%rd5392, %rd23216, %rd5391;
	sub.s64 	%rd23232, %rd23224, %rd5392;
	setp.lt.u64 	%p313, %rd23224, %rd5392;
	selp.u64 	%rd5393, 1, 0, %p313;
	add.s64 	%rd5394, %rd23217, %rd5393;
	sub.s64 	%rd23233, %rd23225, %rd5394;
	setp.lt.u64 	%p314, %rd23225, %rd5394;
	selp.u64 	%rd5395, 1, 0, %p314;
	add.s64 	%rd5396, %rd23218, %rd5395;
	sub.s64 	%rd23234, %rd23226, %rd5396;
	setp.ge.u64 	%p315, %rd23226, %rd5396;
	@%p315 bra 	$L__BB1_515;
	add.s64 	%rd1193, %rd23231, %rd12;
	setp.ge.u64 	%p316, %rd1193, %rd23231;
	setp.lt.u64 	%p317, %rd1193, %rd23231;
	selp.u64 	%rd5397, 1, 0, %p317;
	add.s64 	%rd5398, %rd23232, %rd5397;
	add.s64 	%rd1194, %rd5398, %rd13;
	setp.lt.u64 	%p318, %rd1194, %rd23232;
	setp.eq.s64 	%p319, %rd1194, %rd23232;
	selp.u32 	%r69, -1, 0, %p319;
	selp.u32 	%r70, -1, 0, %p318;
	selp.b32 	%r71, %r70, %r69, %p316;
	and.b32  	%r73, %r71, 1;
	setp.eq.b32 	%p320, %r73, 1;
	or.pred  	%p321, %p318, %p320;
	selp.u64 	%rd5399, 1, 0, %p321;
	add.s64 	%rd5400, %rd23233, %rd5399;
	add.s64 	%rd1195, %rd5400, %rd14;
	setp.ge.u64 	%p322, %rd1195, %rd23233;
	setp.lt.u64 	%p323, %rd1195, %rd23233;
	setp.eq.s64 	%p324, %rd1195, %rd23233;
	selp.u32 	%r74, -1, 0, %p323;
	selp.u32 	%r75, -1, 0, %p324;
	selp.b32 	%r76, %r75, %r74, %p321;
	selp.b32 	%r77, %r76, %r74, %p322;
	cvt.u64.u32 	%rd5401, %r77;
	and.b64  	%rd5402, %rd5401, 1;
	add.s64 	%rd5403, %rd23234, %rd5402;
	add.s64 	%rd23234, %rd5403, %rd15;
	mov.u64 	%rd23231, %rd1193;
	mov.u64 	%rd23232, %rd1194;
	mov.u64 	%rd23233, %rd1195;
$L__BB1_515:
	setp.gt.u64 	%p325, %rd23230, %rd49;
	@%p325 bra 	$L__BB1_641;
	setp.lt.u64 	%p326, %rd23230, %rd49;
	ld.const.u64 	%rd5404, [ZERO+16];
	setp.ne.s64 	%p327, %rd23229, %rd5404;
	ld.const.u64 	%rd5405, [ZERO+8];
	setp.ne.s64 	%p328, %rd23228, %rd5405;
	or.pred  	%p329, %p327, %p328;
	or.pred  	%p330, %p329, %p326;
	ld.const.u64 	%rd5406, [ZERO];
	setp.ne.s64 	%p331, %rd23227, %rd5406;
	or.pred  	%p332, %p330, %p331;
	@%p332 bra 	$L__BB1_641;
	setp.gt.u64 	%p333, %rd23234, %rd49;
	mov.b64 	%rd23379, 0;
	mov.b32 	%r1091, 1;
	mov.u64 	%rd23380, %rd23379;
	mov.u64 	%rd23381, %rd23379;
	mov.u64 	%rd23382, %rd23379;
	mov.u64 	%rd23383, %rd43;
	mov.u64 	%rd23384, %rd42;
	mov.u64 	%rd23385, %rd41;
	mov.u64 	%rd23386, %rd40;
	mov.u64 	%rd23387, %rd43;
	mov.u64 	%rd23388, %rd42;
	mov.u64 	%rd23389, %rd41;
	mov.u64 	%rd23390, %rd40;
	@%p333 bra 	$L__BB1_743;
	setp.lt.u64 	%p334, %rd23234, %rd49;
	setp.ne.s64 	%p335, %rd23233, %rd5404;
	setp.ne.s64 	%p336, %rd23232, %rd5405;
	or.pred  	%p337, %p335, %p336;
	or.pred  	%p338, %p337, %p334;
	setp.ne.s64 	%p339, %rd23231, %rd5406;
	or.pred  	%p340, %p338, %p339;
	mov.u64 	%rd23383, %rd43;
	mov.u64 	%rd23384, %rd42;
	mov.u64 	%rd23385, %rd41;
	mov.u64 	%rd23386, %rd40;
	mov.u64 	%rd23387, %rd43;
	mov.u64 	%rd23388, %rd42;
	mov.u64 	%rd23389, %rd41;
	mov.u64 	%rd23390, %rd40;
	@%p340 bra 	$L__BB1_743;
	or.b64  	%rd5410, %rd80, %rd79;
	or.b64  	%rd5411, %rd5410, %rd78;
	or.b64  	%rd5412, %rd5411, %rd77;
	setp.eq.s64 	%p341, %rd5412, 0;
	mov.u64 	%rd23380, %rd23379;
	mov.u64 	%rd23381, %rd23379;
	mov.u64 	%rd23382, %rd23379;
	mov.u64 	%rd23383, %rd43;
	mov.u64 	%rd23384, %rd42;
	mov.u64 	%rd23385, %rd41;
	mov.u64 	%rd23386, %rd40;
	mov.u64 	%rd23387, %rd43;
	mov.u64 	%rd23388, %rd42;
	mov.u64 	%rd23389, %rd41;
	mov.u64 	%rd23390, %rd40;
	@%p341 bra 	$L__BB1_743;
	mul.lo.s64 	%rd5413, %rd1115, %rd1115;
	mul.lo.s64 	%rd5414, %rd1116, %rd1115;
	shr.u64 	%rd5415, %rd5413, 32;
	shl.b64 	%rd5416, %rd5414, 1;
	and.b64  	%rd5417, %rd5416, 8589934590;
	add.s64 	%rd5418, %rd5415, %rd5417;
	shr.u64 	%rd5419, %rd5414, 31;
	and.b64  	%rd5420, %rd5419, 8589934590;
	mad.lo.s64 	%rd5421, %rd1116, %rd1116, %rd5420;
	shr.u64 	%rd5422, %rd5418, 32;
	shl.b64 	%rd5423, %rd5418, 32;
	and.b64  	%rd5424, %rd5413, 4294967295;
	or.b64  	%rd5425, %rd5423, %rd5424;
	add.s64 	%rd5426, %rd5421, %rd5422;
	mul.lo.s64 	%rd5427, %rd1117, %rd1115;
	mul.lo.s64 	%rd5428, %rd1118, %rd1115;
	mul.lo.s64 	%rd5429, %rd1117, %rd1116;
	shr.u64 	%rd5430, %rd5427, 32;
	and.b64  	%rd5431, %rd5428, 4294967295;
	add.s64 	%rd5432, %rd5430, %rd5431;
	and.b64  	%rd5433, %rd5429, 4294967295;
	add.s64 	%rd5434, %rd5432, %rd5433;
	shr.u64 	%rd5435, %rd5428, 32;
	mad.lo.s64 	%rd5436, %rd1118, %rd1116, %rd5435;
	shr.u64 	%rd5437, %rd5429, 32;
	add.s64 	%rd5438, %rd5436, %rd5437;
	shr.u64 	%rd5439, %rd5434, 32;
	shl.b64 	%rd5440, %rd5434, 32;
	and.b64  	%rd5441, %rd5427, 4294967295;
	or.b64  	%rd5442, %rd5440, %rd5441;
	add.s64 	%rd5443, %rd5438, %rd5439;
	mul.lo.s64 	%rd5444, %rd1119, %rd1115;
	mul.lo.s64 	%rd5445, %rd1120, %rd1115;
	mul.lo.s64 	%rd5446, %rd1119, %rd1116;
	shr.u64 	%rd5447, %rd5444, 32;
	and.b64  	%rd5448, %rd5445, 4294967295;
	add.s64 	%rd5449, %rd5447, %rd5448;
	and.b64  	%rd5450, %rd5446, 4294967295;
	add.s64 	%rd5451, %rd5449, %rd5450;
	shr.u64 	%rd5452, %rd5445, 32;
	mad.lo.s64 	%rd5453, %rd1120, %rd1116, %rd5452;
	shr.u64 	%rd5454, %rd5446, 32;
	add.s64 	%rd5455, %rd5453, %rd5454;
	shr.u64 	%rd5456, %rd5451, 32;
	shl.b64 	%rd5457, %rd5451, 32;
	and.b64  	%rd5458, %rd5444, 4294967295;
	or.b64  	%rd5459, %rd5457, %rd5458;
	add.s64 	%rd5460, %rd5455, %rd5456;
	mul.lo.s64 	%rd5461, %rd1121, %rd1115;
	mul.lo.s64 	%rd5462, %rd1122, %rd1115;
	mul.lo.s64 	%rd5463, %rd1121, %rd1116;
	shr.u64 	%rd5464, %rd5461, 32;
	and.b64  	%rd5465, %rd5462, 4294967295;
	add.s64 	%rd5466, %rd5464, %rd5465;
	and.b64  	%rd5467, %rd5463, 4294967295;
	add.s64 	%rd5468, %rd5466, %rd5467;
	shr.u64 	%rd5469, %rd5462, 32;
	mad.lo.s64 	%rd5470, %rd1122, %rd1116, %rd5469;
	shr.u64 	%rd5471, %rd5463, 32;
	add.s64 	%rd5472, %rd5470, %rd5471;
	shr.u64 	%rd5473, %rd5468, 32;
	shl.b64 	%rd5474, %rd5468, 32;
	and.b64  	%rd5475, %rd5461, 4294967295;
	or.b64  	%rd5476, %rd5474, %rd5475;
	add.s64 	%rd5477, %rd5472, %rd5473;
	shl.b64 	%rd5478, %rd5442, 1;
	shr.u64 	%rd5479, %rd5440, 63;
	add.s64 	%rd5480, %rd5443, %rd5443;
	add.s64 	%rd5481, %rd5480, %rd5479;
	mul.lo.s64 	%rd5482, %rd1117, %rd1117;
	mul.lo.s64 	%rd5483, %rd1118, %rd1117;
	shr.u64 	%rd5484, %rd5482, 32;
	shl.b64 	%rd5485, %rd5483, 1;
	and.b64  	%rd5486, %rd5485, 8589934590;
	add.s64 	%rd5487, %rd5484, %rd5486;
	shr.u64 	%rd5488, %rd5483, 31;
	and.b64  	%rd5489, %rd5488, 8589934590;
	mad.lo.s64 	%rd5490, %rd1118, %rd1118, %rd5489;
	shr.u64 	%rd5491, %rd5487, 32;
	shl.b64 	%rd5492, %rd5487, 32;
	and.b64  	%rd5493, %rd5482, 4294967295;
	or.b64  	%rd5494, %rd5492, %rd5493;
	add.s64 	%rd5495, %rd5459, %rd5479;
	add.s64 	%rd5496, %rd5495, %rd5494;
	max.u64 	%rd5497, %rd5459, %rd5495;
	setp.gt.u64 	%p342, %rd5497, %rd5496;
	selp.u64 	%rd5498, 1, 0, %p342;
	add.s64 	%rd5499, %rd5490, %rd5460;
	add.s64 	%rd5500, %rd5499, %rd5491;
	add.s64 	%rd5501, %rd5500, %rd5498;
	mul.lo.s64 	%rd5502, %rd1119, %rd1117;
	mul.lo.s64 	%rd5503, %rd1120, %rd1117;
	mul.lo.s64 	%rd5504, %rd1119, %rd1118;
	shr.u64 	%rd5505, %rd5502, 32;
	and.b64  	%rd5506, %rd5503, 4294967295;
	add.s64 	%rd5507, %rd5505, %rd5506;
	and.b64  	%rd5508, %rd5504, 4294967295;
	add.s64 	%rd5509, %rd5507, %rd5508;
	shr.u64 	%rd5510, %rd5503, 32;
	mad.lo.s64 	%rd5511, %rd1120, %rd1118, %rd5510;
	shr.u64 	%rd5512, %rd5504, 32;
	add.s64 	%rd5513, %rd5511, %rd5512;
	shr.u64 	%rd5514, %rd5509, 32;
	shl.b64 	%rd5515, %rd5509, 32;
	and.b64  	%rd5516, %rd5502, 4294967295;
	or.b64  	%rd5517, %rd5515, %rd5516;
	add.s64 	%rd5518, %rd5476, %rd5498;
	add.s64 	%rd5519, %rd5518, %rd5517;
	max.u64 	%rd5520, %rd5476, %rd5518;
	setp.gt.u64 	%p343, %rd5520, %rd5519;
	selp.u64 	%rd5521, 1, 0, %p343;
	add.s64 	%rd5522, %rd5513, %rd5477;
	add.s64 	%rd5523, %rd5522, %rd5514;
	add.s64 	%rd5524, %rd5523, %rd5521;
	add.s64 	%rd5525, %rd5496, %rd5459;
	setp.lt.u64 	%p344, %rd5525, %rd5496;
	selp.u64 	%rd5526, 1, 0, %p344;
	add.s64 	%rd5527, %rd5460, %rd5501;
	add.s64 	%rd5528, %rd5527, %rd5526;
	add.s64 	%rd5529, %rd5519, %rd5526;
	add.s64 	%rd5530, %rd5529, %rd5517;
	max.u64 	%rd5531, %rd5519, %rd5529;
	setp.gt.u64 	%p345, %rd5531, %rd5530;
	selp.u64 	%rd5532, 1, 0, %p345;
	add.s64 	%rd5533, %rd5513, %rd5524;
	add.s64 	%rd5534, %rd5533, %rd5514;
	add.s64 	%rd5535, %rd5534, %rd5532;
	add.s64 	%rd5536, %rd5530, %rd5476;
	setp.lt.u64 	%p346, %rd5536, %rd5530;
	selp.u64 	%rd5537, 1, 0, %p346;
	add.s64 	%rd5538, %rd5477, %rd5535;
	add.s64 	%rd5539, %rd5538, %rd5537;
	mul.lo.s64 	%rd5540, %rd11, %rd5425;
	mul.lo.s64 	%rd5541, %rd12, %rd5540;
	mul.hi.u64 	%rd5542, %rd12, %rd5540;
	add.cc.s64 	%rd5543, %rd5541, %rd5425;
	addc.cc.s64 	%rd5544, %rd5542, 0;
	mul.lo.s64 	%rd5545, %rd13, %rd5540;
	mul.hi.u64 	%rd5546, %rd13, %rd5540;
	mov.b64 	%rd5547, 0;
	add.cc.s64 	%rd5548, %rd5544, %rd5478;
	addc.cc.s64 	%rd5549, %rd5547, 0;
	add.cc.s64 	%rd5550, %rd5548, %rd5545;
	addc.cc.s64 	%rd5551, %rd5549, %rd5546;
	mul.lo.s64 	%rd5552, %rd14, %rd5540;
	mul.hi.u64 	%rd5553, %rd14, %rd5540;
	add.cc.s64 	%rd5554, %rd5551, %rd5525;
	addc.cc.s64 	%rd5555, %rd5547, 0;
	add.cc.s64 	%rd5556, %rd5554, %rd5552;
	addc.cc.s64 	%rd5557, %rd5555, %rd5553;
	mul.lo.s64 	%rd5558, %rd15, %rd5540;
	mul.hi.u64 	%rd5559, %rd15, %rd5540;
	add.cc.s64 	%rd5560, %rd5557, %rd5536;
	addc.cc.s64 	%rd5561, %rd5547, 0;
	add.cc.s64 	%rd5562, %rd5560, %rd5558;
	addc.cc.s64 	%rd5563, %rd5561, %rd5559;
	add.s64 	%rd5564, %rd5426, %rd5563;
	setp.lt.u64 	%p347, %rd5564, %rd5426;
	selp.u64 	%rd5565, 1, 0, %p347;
	add.s64 	%rd5566, %rd5481, %rd5565;
	setp.lt.u64 	%p348, %rd5566, %rd5481;
	selp.u64 	%rd5567, 1, 0, %p348;
	add.s64 	%rd5568, %rd5528, %rd5567;
	setp.lt.u64 	%p349, %rd5568, %rd5528;
	selp.u64 	%rd5569, 1, 0, %p349;
	add.s64 	%rd5570, %rd5539, %rd5569;
	mul.lo.s64 	%rd5571, %rd11, %rd5550;
	mul.lo.s64 	%rd5572, %rd12, %rd5571;
	mul.hi.u64 	%rd5573, %rd12, %rd5571;
	add.cc.s64 	%rd5574, %rd5572, %rd5550;
	addc.cc.s64 	%rd5575, %rd5573, 0;
	mul.lo.s64 	%rd5576, %rd13, %rd5571;
	mul.hi.u64 	%rd5577, %rd13, %rd5571;
	add.cc.s64 	%rd5578, %rd5575, %rd5556;
	addc.cc.s64 	%rd5579, %rd5547, 0;
	add.cc.s64 	%rd5580, %rd5578, %rd5576;
	addc.cc.s64 	%rd5581, %rd5579, %rd5577;
	mul.lo.s64 	%rd5582, %rd14, %rd5571;
	mul.hi.u64 	%rd5583, %rd14, %rd5571;
	add.cc.s64 	%rd5584, %rd5581, %rd5562;
	addc.cc.s64 	%rd5585, %rd5547, 0;
	add.cc.s64 	%rd5586, %rd5584, %rd5582;
	addc.cc.s64 	%rd5587, %rd5585, %rd5583;
	mul.lo.s64 	%rd5588, %rd15, %rd5571;
	mul.hi.u64 	%rd5589, %rd15, %rd5571;
	add.cc.s64 	%rd5590, %rd5587, %rd5564;
	addc.cc.s64 	%rd5591, %rd5547, 0;
	add.cc.s64 	%rd5592, %rd5590, %rd5588;
	addc.cc.s64 	%rd5593, %rd5591, %rd5589;
	add.s64 	%rd5594, %rd5566, %rd5593;
	setp.lt.u64 	%p350, %rd5594, %rd5566;
	selp.u64 	%rd5595, 1, 0, %p350;
	add.s64 	%rd5596, %rd5568, %rd5595;
	setp.lt.u64 	%p351, %rd5596, %rd5568;
	selp.u64 	%rd5597, 1, 0, %p351;
	add.s64 	%rd5598, %rd5570, %rd5597;
	mul.lo.s64 	%rd5599, %rd11, %rd5580;
	mul.lo.s64 	%rd5600, %rd12, %rd5599;
	mul.hi.u64 	%rd5601, %rd12, %rd5599;
	add.cc.s64 	%rd5602, %rd5600, %rd5580;
	addc.cc.s64 	%rd5603, %rd5601, 0;
	mul.lo.s64 	%rd5604, %rd13, %rd5599;
	mul.hi.u64 	%rd5605, %rd13, %rd5599;
	add.cc.s64 	%rd5606, %rd5603, %rd5586;
	addc.cc.s64 	%rd5607, %rd5547, 0;
	add.cc.s64 	%rd5608, %rd5606, %rd5604;
	addc.cc.s64 	%rd5609, %rd5607, %rd5605;
	mul.lo.s64 	%rd5610, %rd14, %rd5599;
	mul.hi.u64 	%rd5611, %rd14, %rd5599;
	add.cc.s64 	%rd5612, %rd5609, %rd5592;
	addc.cc.s64 	%rd5613, %rd5547, 0;
	add.cc.s64 	%rd5614, %rd5612, %rd5610;
	addc.cc.s64 	%rd5615, %rd5613, %rd5611;
	mul.lo.s64 	%rd5616, %rd15, %rd5599;
	mul.hi.u64 	%rd5617, %rd15, %rd5599;
	add.cc.s64 	%rd5618, %rd5615, %rd5594;
	addc.cc.s64 	%rd5619, %rd5547, 0;
	add.cc.s64 	%rd5620, %rd5618, %rd5616;
	addc.cc.s64 	%rd5621, %rd5619, %rd5617;
	add.s64 	%rd5622, %rd5596, %rd5621;
	setp.lt.u64 	%p352, %rd5622, %rd5596;
	selp.u64 	%rd5623, 1, 0, %p352;
	add.s64 	%rd5624, %rd5598, %rd5623;
	mul.lo.s64 	%rd5625, %rd11, %rd5608;
	mul.lo.s64 	%rd5626, %rd12, %rd5625;
	mul.hi.u64 	%rd5627, %rd12, %rd5625;
	add.cc.s64 	%rd5628, %rd5626, %rd5608;
	addc.cc.s64 	%rd5629, %rd5627, 0;
	mul.lo.s64 	%rd5630, %rd13, %rd5625;
	mul.hi.u64 	%rd5631, %rd13, %rd5625;
	add.cc.s64 	%rd5632, %rd5629, %rd5614;
	addc.cc.s64 	%rd5633, %rd5547, 0;
	add.cc.s64 	%rd1219, %rd5632, %rd5630;
	addc.cc.s64 	%rd5634, %rd5633, %rd5631;
	mul.lo.s64 	%rd5635, %rd14, %rd5625;
	mul.hi.u64 	%rd5636, %rd14, %rd5625;
	add.cc.s64 	%rd5637, %rd5634, %rd5620;
	addc.cc.s64 	%rd5638, %rd5547, 0;
	add.cc.s64 	%rd1220, %rd5637, %rd5635;
	addc.cc.s64 	%rd5639, %rd5638, %rd5636;
	mul.lo.s64 	%rd5640, %rd15, %rd5625;
	mul.hi.u64 	%rd5641, %rd15, %rd5625;
	add.cc.s64 	%rd5642, %rd5639, %rd5622;
	addc.cc.s64 	%rd5643, %rd5547, 0;
	add.cc.s64 	%rd1221, %rd5642, %rd5640;
	addc.cc.s64 	%rd5644, %rd5643, %rd5641;
	add.s64 	%rd23238, %rd5624, %rd5644;
	setp.gt.u64 	%p353, %rd23238, %rd15;
	@%p353 bra 	$L__BB1_526;
	setp.lt.u64 	%p354, %rd23238, %rd15;
	mov.u64 	%rd23235, %rd1219;
	mov.u64 	%rd23236, %rd1220;
	mov.u64 	%rd23237, %rd1221;
	@%p354 bra 	$L__BB1_527;
	setp.lt.u64 	%p355, %rd14, %rd1221;
	@%p355 bra 	$L__BB1_526;
	setp.gt.u64 	%p356, %rd14, %rd1221;
	mov.u64 	%rd23235, %rd1219;
	mov.u64 	%rd23236, %rd1220;
	mov.u64 	%rd23237, %rd1221;
	@%p356 bra 	$L__BB1_527;
	setp.lt.u64 	%p357, %rd13, %rd1220;
	@%p357 bra 	$L__BB1_526;
	setp.gt.u64 	%p358, %rd13, %rd1220;
	setp.lt.u64 	%p359, %rd1219, %rd12;
	or.pred  	%p360, %p358, %p359;
	mov.u64 	%rd23235, %rd1219;
	mov.u64 	%rd23236, %rd1220;
	mov.u64 	%rd23237, %rd1221;
	@%p360 bra 	$L__BB1_527;
$L__BB1_526:
	sub.s64 	%rd23235, %rd1219, %rd12;
	setp.lt.u64 	%p361, %rd1219, %rd12;
	selp.u64 	%rd5645, 1, 0, %p361;
	add.s64 	%rd5646, %rd13, %rd5645;
	sub.s64 	%rd23236, %rd1220, %rd5646;
	setp.lt.u64 	%p362, %rd1220, %rd5646;
	selp.u64 	%rd5647, 1, 0, %p362;
	add.s64 	%rd5648, %rd14, %rd5647;
	sub.s64 	%rd23237, %rd1221, %rd5648;
	setp.lt.u64 	%p363, %rd1221, %rd5648;
	selp.u64 	%rd5649, 1, 0, %p363;
	add.s64 	%rd5650, %rd15, %rd5649;
	sub.s64 	%rd23238, %rd23238, %rd5650;
$L__BB1_527:
	shr.u64 	%rd1231, %rd23235, 32;
	and.b64  	%rd1232, %rd23235, 4294967295;
	mul.lo.s64 	%rd5651, %rd1232, %rd1071;
	mul.lo.s64 	%rd5652, %rd1231, %rd1071;
	mul.lo.s64 	%rd5653, %rd1232, %rd1072;
	shr.u64 	%rd5654, %rd5651, 32;
	and.b64  	%rd5655, %rd5652, 4294967295;
	add.s64 	%rd5656, %rd5654, %rd5655;
	and.b64  	%rd5657, %rd5653, 4294967295;
	add.s64 	%rd5658, %rd5656, %rd5657;
	shr.u64 	%rd5659, %rd5652, 32;
	mad.lo.s64 	%rd5660, %rd1231, %rd1072, %rd5659;
	shr.u64 	%rd5661, %rd5653, 32;
	add.s64 	%rd5662, %rd5660, %rd5661;
	shr.u64 	%rd5663, %rd5658, 32;
	shl.b64 	%rd5664, %rd5658, 32;
	and.b64  	%rd5665, %rd5651, 4294967295;
	or.b64  	%rd5666, %rd5664, %rd5665;
	add.s64 	%rd5667, %rd5662, %rd5663;
	shr.u64 	%rd1233, %rd23236, 32;
	and.b64  	%rd1234, %rd23236, 4294967295;
	mul.lo.s64 	%rd5668, %rd1234, %rd1071;
	mul.lo.s64 	%rd5669, %rd1233, %rd1071;
	mul.lo.s64 	%rd5670, %rd1234, %rd1072;
	shr.u64 	%rd5671, %rd5668, 32;
	and.b64  	%rd5672, %rd5669, 4294967295;
	add.s64 	%rd5673, %rd5671, %rd5672;
	and.b64  	%rd5674, %rd5670, 4294967295;
	add.s64 	%rd5675, %rd5673, %rd5674;
	shr.u64 	%rd5676, %rd5669, 32;
	mad.lo.s64 	%rd5677, %rd1233, %rd1072, %rd5676;
	shr.u64 	%rd5678, %rd5670, 32;
	add.s64 	%rd5679, %rd5677, %rd5678;
	shr.u64 	%rd5680, %rd5675, 32;
	shl.b64 	%rd5681, %rd5675, 32;
	and.b64  	%rd5682, %rd5668, 4294967295;
	or.b64  	%rd5683, %rd5681, %rd5682;
	add.s64 	%rd5684, %rd5679, %rd5680;
	shr.u64 	%rd1235, %rd23237, 32;
	and.b64  	%rd1236, %rd23237, 4294967295;
	mul.lo.s64 	%rd5685, %rd1236, %rd1071;
	mul.lo.s64 	%rd5686, %rd1235, %rd1071;
	mul.lo.s64 	%rd5687, %rd1236, %rd1072;
	shr.u64 	%rd5688, %rd5685, 32;
	and.b64  	%rd5689, %rd5686, 4294967295;
	add.s64 	%rd5690, %rd5688, %rd5689;
	and.b64  	%rd5691, %rd5687, 4294967295;
	add.s64 	%rd5692, %rd5690, %rd5691;
	shr.u64 	%rd5693, %rd5686, 32;
	mad.lo.s64 	%rd5694, %rd1235, %rd1072, %rd5693;
	shr.u64 	%rd5695, %rd5687, 32;
	add.s64 	%rd5696, %rd5694, %rd5695;
	shr.u64 	%rd5697, %rd5692, 32;
	shl.b64 	%rd5698, %rd5692, 32;
	and.b64  	%rd5699, %rd5685, 4294967295;
	or.b64  	%rd5700, %rd5698, %rd5699;
	add.s64 	%rd5701, %rd5696, %rd5697;
	shr.u64 	%rd1237, %rd23238, 32;
	and.b64  	%rd1238, %rd23238, 4294967295;
	mul.lo.s64 	%rd5702, %rd1238, %rd1071;
	mul.lo.s64 	%rd5703, %rd1237, %rd1071;
	mul.lo.s64 	%rd5704, %rd1238, %rd1072;
	shr.u64 	%rd5705, %rd5702, 32;
	and.b64  	%rd5706, %rd5703, 4294967295;
	add.s64 	%rd5707, %rd5705, %rd5706;
	and.b64  	%rd5708, %rd5704, 4294967295;
	add.s64 	%rd5709, %rd5707, %rd5708;
	shr.u64 	%rd5710, %rd5703, 32;
	mad.lo.s64 	%rd5711, %rd1237, %rd1072, %rd5710;
	shr.u64 	%rd5712, %rd5704, 32;
	add.s64 	%rd5713, %rd5711, %rd5712;
	shr.u64 	%rd5714, %rd5709, 32;
	shl.b64 	%rd5715, %rd5709, 32;
	and.b64  	%rd5716, %rd5702, 4294967295;
	or.b64  	%rd5717, %rd5715, %rd5716;
	add.s64 	%rd5718, %rd5713, %rd5714;
	mul.lo.s64 	%rd5719, %rd1232, %rd1073;
	mul.lo.s64 	%rd5720, %rd1231, %rd1073;
	mul.lo.s64 	%rd5721, %rd1232, %rd1074;
	shr.u64 	%rd5722, %rd5719, 32;
	and.b64  	%rd5723, %rd5720, 4294967295;
	add.s64 	%rd5724, %rd5722, %rd5723;
	and.b64  	%rd5725, %rd5721, 4294967295;
	add.s64 	%rd5726, %rd5724, %rd5725;
	shr.u64 	%rd5727, %rd5720, 32;
	mad.lo.s64 	%rd5728, %rd1231, %rd1074, %rd5727;
	shr.u64 	%rd5729, %rd5721, 32;
	add.s64 	%rd5730, %rd5728, %rd5729;
	shr.u64 	%rd5731, %rd5726, 32;
	shl.b64 	%rd5732, %rd5726, 32;
	and.b64  	%rd5733, %rd5719, 4294967295;
	or.b64  	%rd5734, %rd5732, %rd5733;
	add.s64 	%rd5735, %rd5683, %rd5734;
	setp.lt.u64 	%p364, %rd5735, %rd5683;
	selp.u64 	%rd5736, 1, 0, %p364;
	add.s64 	%rd5737, %rd5730, %rd5684;
	add.s64 	%rd5738, %rd5737, %rd5731;
	add.s64 	%rd5739, %rd5738, %rd5736;
	mul.lo.s64 	%rd5740, %rd1234, %rd1073;
	mul.lo.s64 	%rd5741, %rd1233, %rd1073;
	mul.lo.s64 	%rd5742, %rd1234, %rd1074;
	shr.u64 	%rd5743, %rd5740, 32;
	and.b64  	%rd5744, %rd5741, 4294967295;
	add.s64 	%rd5745, %rd5743, %rd5744;
	and.b64  	%rd5746, %rd5742, 4294967295;
	add.s64 	%rd5747, %rd5745, %rd5746;
	shr.u64 	%rd5748, %rd5741, 32;
	mad.lo.s64 	%rd5749, %rd1233, %rd1074, %rd5748;
	shr.u64 	%rd5750, %rd5742, 32;
	add.s64 	%rd5751, %rd5749, %rd5750;
	shr.u64 	%rd5752, %rd5747, 32;
	shl.b64 	%rd5753, %rd5747, 32;
	and.b64  	%rd5754, %rd5740, 4294967295;
	or.b64  	%rd5755, %rd5753, %rd5754;
	add.s64 	%rd5756, %rd5700, %rd5736;
	add.s64 	%rd5757, %rd5756, %rd5755;
	max.u64 	%rd5758, %rd5700, %rd5756;
	setp.gt.u64 	%p365, %rd5758, %rd5757;
	selp.u64 	%rd5759, 1, 0, %p365;
	add.s64 	%rd5760, %rd5751, %rd5701;
	add.s64 	%rd5761, %rd5760, %rd5752;
	add.s64 	%rd5762, %rd5761, %rd5759;
	mul.lo.s64 	%rd5763, %rd1236, %rd1073;
	mul.lo.s64 	%rd5764, %rd1235, %rd1073;
	mul.lo.s64 	%rd5765, %rd1236, %rd1074;
	shr.u64 	%rd5766, %rd5763, 32;
	and.b64  	%rd5767, %rd5764, 4294967295;
	add.s64 	%rd5768, %rd5766, %rd5767;
	and.b64  	%rd5769, %rd5765, 4294967295;
	add.s64 	%rd5770, %rd5768, %rd5769;
	shr.u64 	%rd5771, %rd5764, 32;
	mad.lo.s64 	%rd5772, %rd1235, %rd1074, %rd5771;
	shr.u64 	%rd5773, %rd5765, 32;
	add.s64 	%rd5774, %rd5772, %rd5773;
	shr.u64 	%rd5775, %rd5770, 32;
	shl.b64 	%rd5776, %rd5770, 32;
	and.b64  	%rd5777, %rd5763, 4294967295;
	or.b64  	%rd5778, %rd5776, %rd5777;
	add.s64 	%rd5779, %rd5717, %rd5759;
	add.s64 	%rd5780, %rd5779, %rd5778;
	max.u64 	%rd5781, %rd5717, %rd5779;
	setp.gt.u64 	%p366, %rd5781, %rd5780;
	selp.u64 	%rd5782, 1, 0, %p366;
	add.s64 	%rd5783, %rd5774, %rd5718;
	add.s64 	%rd5784, %rd5783, %rd5775;
	add.s64 	%rd5785, %rd5784, %rd5782;
	mul.lo.s64 	%rd5786, %rd1232, %rd1075;
	mul.lo.s64 	%rd5787, %rd1231, %rd1075;
	mul.lo.s64 	%rd5788, %rd1232, %rd1076;
	shr.u64 	%rd5789, %rd5786, 32;
	and.b64  	%rd5790, %rd5787, 4294967295;
	add.s64 	%rd5791, %rd5789, %rd5790;
	and.b64  	%rd5792, %rd5788, 4294967295;
	add.s64 	%rd5793, %rd5791, %rd5792;
	shr.u64 	%rd5794, %rd5787, 32;
	mad.lo.s64 	%rd5795, %rd1231, %rd1076, %rd5794;
	shr.u64 	%rd5796, %rd5788, 32;
	add.s64 	%rd5797, %rd5795, %rd5796;
	shr.u64 	%rd5798, %rd5793, 32;
	shl.b64 	%rd5799, %rd5793, 32;
	and.b64  	%rd5800, %rd5786, 4294967295;
	or.b64  	%rd5801, %rd5799, %rd5800;
	add.s64 	%rd5802, %rd5757, %rd5801;
	setp.lt.u64 	%p367, %rd5802, %rd5757;
	selp.u64 	%rd5803, 1, 0, %p367;
	add.s64 	%rd5804, %rd5797, %rd5762;
	add.s64 	%rd5805, %rd5804, %rd5798;
	add.s64 	%rd5806, %rd5805, %rd5803;
	mul.lo.s64 	%rd5807, %rd1234, %rd1075;
	mul.lo.s64 	%rd5808, %rd1233, %rd1075;
	mul.lo.s64 	%rd5809, %rd1234, %rd1076;
	shr.u64 	%rd5810, %rd5807, 32;
	and.b64  	%rd5811, %rd5808, 4294967295;
	add.s64 	%rd5812, %rd5810, %rd5811;
	and.b64  	%rd5813, %rd5809, 4294967295;
	add.s64 	%rd5814, %rd5812, %rd5813;
	shr.u64 	%rd5815, %rd5808, 32;
	mad.lo.s64 	%rd5816, %rd1233, %rd1076, %rd5815;
	shr.u64 	%rd5817, %rd5809, 32;
	add.s64 	%rd5818, %rd5816, %rd5817;
	shr.u64 	%rd5819, %rd5814, 32;
	shl.b64 	%rd5820, %rd5814, 32;
	and.b64  	%rd5821, %rd5807, 4294967295;
	or.b64  	%rd5822, %rd5820, %rd5821;
	add.s64 	%rd5823, %rd5780, %rd5803;
	add.s64 	%rd5824, %rd5823, %rd5822;
	max.u64 	%rd5825, %rd5780, %rd5823;
	setp.gt.u64 	%p368, %rd5825, %rd5824;
	selp.u64 	%rd5826, 1, 0, %p368;
	add.s64 	%rd5827, %rd5818, %rd5785;
	add.s64 	%rd5828, %rd5827, %rd5819;
	add.s64 	%rd5829, %rd5828, %rd5826;
	mul.lo.s64 	%rd5830, %rd1232, %rd1077;
	mul.lo.s64 	%rd5831, %rd1231, %rd1077;
	mul.lo.s64 	%rd5832, %rd1232, %rd1078;
	shr.u64 	%rd5833, %rd5830, 32;
	and.b64  	%rd5834, %rd5831, 4294967295;
	add.s64 	%rd5835, %rd5833, %rd5834;
	and.b64  	%rd5836, %rd5832, 4294967295;
	add.s64 	%rd5837, %rd5835, %rd5836;
	shr.u64 	%rd5838, %rd5831, 32;
	mad.lo.s64 	%rd5839, %rd1231, %rd1078, %rd5838;
	shr.u64 	%rd5840, %rd5832, 32;
	add.s64 	%rd5841, %rd5839, %rd5840;
	shr.u64 	%rd5842, %rd5837, 32;
	shl.b64 	%rd5843, %rd5837, 32;
	and.b64  	%rd5844, %rd5830, 4294967295;
	or.b64  	%rd5845, %rd5843, %rd5844;
	add.s64 	%rd5846, %rd5824, %rd5845;
	setp.lt.u64 	%p369, %rd5846, %rd5824;
	selp.u64 	%rd5847, 1, 0, %p369;
	add.s64 	%rd5848, %rd5841, %rd5829;
	add.s64 	%rd5849, %rd5848, %rd5842;
	add.s64 	%rd5850, %rd5849, %rd5847;
	mul.lo.s64 	%rd5851, %rd11, %rd5666;
	mul.lo.s64 	%rd5852, %rd12, %rd5851;
	mul.hi.u64 	%rd5853, %rd12, %rd5851;
	add.cc.s64 	%rd5854, %rd5852, %rd5666;
	addc.cc.s64 	%rd5855, %rd5853, 0;
	mul.lo.s64 	%rd5856, %rd13, %rd5851;
	mul.hi.u64 	%rd5857, %rd13, %rd5851;
	mov.b64 	%rd5858, 0;
	add.cc.s64 	%rd5859, %rd5855, %rd5735;
	addc.cc.s64 	%rd5860, %rd5858, 0;
	add.cc.s64 	%rd5861, %rd5859, %rd5856;
	addc.cc.s64 	%rd5862, %rd5860, %rd5857;
	mul.lo.s64 	%rd5863, %rd14, %rd5851;
	mul.hi.u64 	%rd5864, %rd14, %rd5851;
	add.cc.s64 	%rd5865, %rd5862, %rd5802;
	addc.cc.s64 	%rd5866, %rd5858, 0;
	add.cc.s64 	%rd5867, %rd5865, %rd5863;
	addc.cc.s64 	%rd5868, %rd5866, %rd5864;
	mul.lo.s64 	%rd5869, %rd15, %rd5851;
	mul.hi.u64 	%rd5870, %rd15, %rd5851;
	add.cc.s64 	%rd5871, %rd5868, %rd5846;
	addc.cc.s64 	%rd5872, %rd5858, 0;
	add.cc.s64 	%rd5873, %rd5871, %rd5869;
	addc.cc.s64 	%rd5874, %rd5872, %rd5870;
	add.s64 	%rd5875, %rd5667, %rd5874;
	setp.lt.u64 	%p370, %rd5875, %rd5667;
	selp.u64 	%rd5876, 1, 0, %p370;
	add.s64 	%rd5877, %rd5739, %rd5876;
	setp.lt.u64 	%p371, %rd5877, %rd5739;
	selp.u64 	%rd5878, 1, 0, %p371;
	add.s64 	%rd5879, %rd5806, %rd5878;
	setp.lt.u64 	%p372, %rd5879, %rd5806;
	selp.u64 	%rd5880, 1, 0, %p372;
	add.s64 	%rd5881, %rd5850, %rd5880;
	mul.lo.s64 	%rd5882, %rd11, %rd5861;
	mul.lo.s64 	%rd5883, %rd12, %rd5882;
	mul.hi.u64 	%rd5884, %rd12, %rd5882;
	add.cc.s64 	%rd5885, %rd5883, %rd5861;
	addc.cc.s64 	%rd5886, %rd5884, 0;
	mul.lo.s64 	%rd5887, %rd13, %rd5882;
	mul.hi.u64 	%rd5888, %rd13, %rd5882;
	add.cc.s64 	%rd5889, %rd5886, %rd5867;
	addc.cc.s64 	%rd5890, %rd5858, 0;
	add.cc.s64 	%rd5891, %rd5889, %rd5887;
	addc.cc.s64 	%rd5892, %rd5890, %rd5888;
	mul.lo.s64 	%rd5893, %rd14, %rd5882;
	mul.hi.u64 	%rd5894, %rd14, %rd5882;
	add.cc.s64 	%rd5895, %rd5892, %rd5873;
	addc.cc.s64 	%rd5896, %rd5858, 0;
	add.cc.s64 	%rd5897, %rd5895, %rd5893;
	addc.cc.s64 	%rd5898, %rd5896, %rd5894;
	mul.lo.s64 	%rd5899, %rd15, %rd5882;
	mul.hi.u64 	%rd5900, %rd15, %rd5882;
	add.cc.s64 	%rd5901, %rd5898, %rd5875;
	addc.cc.s64 	%rd5902, %rd5858, 0;
	add.cc.s64 	%rd5903, %rd5901, %rd5899;
	addc.cc.s64 	%rd5904, %rd5902, %rd5900;
	add.s64 	%rd5905, %rd5877, %rd5904;
	setp.lt.u64 	%p373, %rd5905, %rd5877;
	selp.u64 	%rd5906, 1, 0, %p373;
	add.s64 	%rd5907, %rd5879, %rd5906;
	setp.lt.u64 	%p374, %rd5907, %rd5879;
	selp.u64 	%rd5908, 1, 0, %p374;
	add.s64 	%rd5909, %rd5881, %rd5908;
	mul.lo.s64 	%rd5910, %rd11, %rd5891;
	mul.lo.s64 	%rd5911, %rd12, %rd5910;
	mul.hi.u64 	%rd5912, %rd12, %rd5910;
	add.cc.s64 	%rd5913, %rd5911, %rd5891;
	addc.cc.s64 	%rd5914, %rd5912, 0;
	mul.lo.s64 	%rd5915, %rd13, %rd5910;
	mul.hi.u64 	%rd5916, %rd13, %rd5910;
	add.cc.s64 	%rd5917, %rd5914, %rd5897;
	addc.cc.s64 	%rd5918, %rd5858, 0;
	add.cc.s64 	%rd5919, %rd5917, %rd5915;
	addc.cc.s64 	%rd5920, %rd5918, %rd5916;
	mul.lo.s64 	%rd5921, %rd14, %rd5910;
	mul.hi.u64 	%rd5922, %rd14, %rd5910;
	add.cc.s64 	%rd5923, %rd5920, %rd5903;
	addc.cc.s64 	%rd5924, %rd5858, 0;
	add.cc.s64 	%rd5925, %rd5923, %rd5921;
	addc.cc.s64 	%rd5926, %rd5924, %rd5922;
	mul.lo.s64 	%rd5927, %rd15, %rd5910;
	mul.hi.u64 	%rd5928, %rd15, %rd5910;
	add.cc.s64 	%rd5929, %rd5926, %rd5905;
	addc.cc.s64 	%rd5930, %rd5858, 0;
	add.cc.s64 	%rd5931, %rd5929, %rd5927;
	addc.cc.s64 	%rd5932, %rd5930, %rd5928;
	add.s64 	%rd5933, %rd5907, %rd5932;
	setp.lt.u64 	%p375, %rd5933, %rd5907;
	selp.u64 	%rd5934, 1, 0, %p375;
	add.s64 	%rd5935, %rd5909, %rd5934;
	mul.lo.s64 	%rd5936, %rd11, %rd5919;
	mul.lo.s64 	%rd5937, %rd12, %rd5936;
	mul.hi.u64 	%rd5938, %rd12, %rd5936;
	add.cc.s64 	%rd5939, %rd5937, %rd5919;
	addc.cc.s64 	%rd5940, %rd5938, 0;
	mul.lo.s64 	%rd5941, %rd13, %rd5936;
	mul.hi.u64 	%rd5942, %rd13, %rd5936;
	add.cc.s64 	%rd5943, %rd5940, %rd5925;
	addc.cc.s64 	%rd5944, %rd5858, 0;
	add.cc.s64 	%rd1239, %rd5943, %rd5941;
	addc.cc.s64 	%rd5945, %rd5944, %rd5942;
	mul.lo.s64 	%rd5946, %rd14, %rd5936;
	mul.hi.u64 	%rd5947, %rd14, %rd5936;
	add.cc.s64 	%rd5948, %rd5945, %rd5931;
	addc.cc.s64 	%rd5949, %rd5858, 0;
	add.cc.s64 	%rd1240, %rd5948, %rd5946;
	addc.cc.s64 	%rd5950, %rd5949, %rd5947;
	mul.lo.s64 	%rd5951, %rd15, %rd5936;
	mul.hi.u64 	%rd5952, %rd15, %rd5936;
	add.cc.s64 	%rd5953, %rd5950, %rd5933;
	addc.cc.s64 	%rd5954, %rd5858, 0;
	add.cc.s64 	%rd1241, %rd5953, %rd5951;
	addc.cc.s64 	%rd5955, %rd5954, %rd5952;
	add.s64 	%rd23242, %rd5935, %rd5955;
	setp.gt.u64 	%p376, %rd23242, %rd15;
	@%p376 bra 	$L__BB1_533;
	setp.lt.u64 	%p377, %rd23242, %rd15;
	mov.u64 	%rd23239, %rd1239;
	mov.u64 	%rd23240, %rd1240;
	mov.u64 	%rd23241, %rd1241;
	@%p377 bra 	$L__BB1_534;
	setp.lt.u64 	%p378, %rd14, %rd1241;
	@%p378 bra 	$L__BB1_533;
	setp.gt.u64 	%p379, %rd14, %rd1241;
	mov.u64 	%rd23239, %rd1239;
	mov.u64 	%rd23240, %rd1240;
	mov.u64 	%rd23241, %rd1241;
	@%p379 bra 	$L__BB1_534;
	setp.lt.u64 	%p380, %rd13, %rd1240;
	@%p380 bra 	$L__BB1_533;
	setp.gt.u64 	%p381, %rd13, %rd1240;
	setp.lt.u64 	%p382, %rd1239, %rd12;
	or.pred  	%p383, %p381, %p382;
	mov.u64 	%rd23239, %rd1239;
	mov.u64 	%rd23240, %rd1240;
	mov.u64 	%rd23241, %rd1241;
	@%p383 bra 	$L__BB1_534;
$L__BB1_533:
	sub.s64 	%rd23239, %rd1239, %rd12;
	setp.lt.u64 	%p384, %rd1239, %rd12;
	selp.u64 	%rd5956, 1, 0, %p384;
	add.s64 	%rd5957, %rd13, %rd5956;
	sub.s64 	%rd23240, %rd1240, %rd5957;
	setp.lt.u64 	%p385, %rd1240, %rd5957;
	selp.u64 	%rd5958, 1, 0, %p385;
	add.s64 	%rd5959, %rd14, %rd5958;
	sub.s64 	%rd23241, %rd1241, %rd5959;
	setp.lt.u64 	%p386, %rd1241, %rd5959;
	selp.u64 	%rd5960, 1, 0, %p386;
	add.s64 	%rd5961, %rd15, %rd5960;
	sub.s64 	%rd23242, %rd23242, %rd5961;
$L__BB1_534:
	shl.b64 	%rd1251, %rd23239, 1;
	setp.gt.s64 	%p387, %rd23239, -1;
	mov.b64 	{%r81, %r82}, %rd23240;
	mov.b64 	{%r83, %r84}, %rd23239;
	shf.l.wrap.b32 	%r85, %r84, %r81, 1;
	shf.l.wrap.b32 	%r86, %r81, %r82, 1;
	mov.b64 	%rd1252, {%r85, %r86};
	setp.lt.u64 	%p388, %rd1252, %rd23240;
	setp.eq.s64 	%p389, %rd1252, %rd23240;
	selp.u32 	%r87, -1, 0, %p389;
	selp.u32 	%r88, -1, 0, %p388;
	selp.b32 	%r89, %r88, %r87, %p387;
	and.b32  	%r91, %r89, 1;
	setp.eq.b32 	%p390, %r91, 1;
	or.pred  	%p391, %p388, %p390;
	selp.u64 	%rd5962, 1, 0, %p391;
	shl.b64 	%rd5963, %rd23241, 1;
	or.b64  	%rd1253, %rd5963, %rd5962;
	setp.ge.u64 	%p392, %rd1253, %rd23241;
	setp.lt.u64 	%p393, %rd1253, %rd23241;
	setp.eq.s64 	%p394, %rd1253, %rd23241;
	selp.u32 	%r92, -1, 0, %p393;
	selp.u32 	%r93, -1, 0, %p394;
	selp.b32 	%r94, %r93, %r92, %p391;
	selp.b32 	%r95, %r94, %r92, %p392;
	and.b32  	%r96, %r95, 1;
	setp.eq.b32 	%p21, %r96, 1;
	cvt.u64.u32 	%rd5964, %r95;
	and.b64  	%rd5965, %rd5964, 1;
	shl.b64 	%rd5966, %rd23242, 1;
	or.b64  	%rd23246, %rd5966, %rd5965;
	setp.lt.u64 	%p395, %rd23246, %rd23242;
	@%p395 bra 	$L__BB1_541;
	setp.eq.s64 	%p396, %rd23246, %rd23242;
	and.pred  	%p397, %p396, %p21;
	setp.gt.u64 	%p398, %rd23246, %rd15;
	or.pred  	%p399, %p397, %p398;
	@%p399 bra 	$L__BB1_541;
	setp.lt.u64 	%p400, %rd23246, %rd15;
	mov.u64 	%rd23243, %rd1251;
	mov.u64 	%rd23244, %rd1252;
	mov.u64 	%rd23245, %rd1253;
	@%p400 bra 	$L__BB1_542;
	setp.gt.u64 	%p401, %rd1253, %rd14;
	@%p401 bra 	$L__BB1_541;
	setp.lt.u64 	%p402, %rd1253, %rd14;
	mov.u64 	%rd23243, %rd1251;
	mov.u64 	%rd23244, %rd1252;
	mov.u64 	%rd23245, %rd1253;
	@%p402 bra 	$L__BB1_542;
	setp.gt.u64 	%p403, %rd1252, %rd13;
	@%p403 bra 	$L__BB1_541;
	setp.lt.u64 	%p404, %rd1252, %rd13;
	setp.lt.u64 	%p405, %rd1251, %rd12;
	or.pred  	%p406, %p404, %p405;
	mov.u64 	%rd23243, %rd1251;
	mov.u64 	%rd23244, %rd1252;
	mov.u64 	%rd23245, %rd1253;
	@%p406 bra 	$L__BB1_542;
$L__BB1_541:
	sub.s64 	%rd23243, %rd1251, %rd12;
	setp.lt.u64 	%p407, %rd1251, %rd12;
	selp.u64 	%rd5967, 1, 0, %p407;
	add.s64 	%rd5968, %rd13, %rd5967;
	sub.s64 	%rd23244, %rd1252, %rd5968;
	setp.lt.u64 	%p408, %rd1252, %rd5968;
	selp.u64 	%rd5969, 1, 0, %p408;
	add.s64 	%rd5970, %rd14, %rd5969;
	sub.s64 	%rd23245, %rd1253, %rd5970;
	setp.lt.u64 	%p409, %rd1253, %rd5970;
	selp.u64 	%rd5971, 1, 0, %p409;
	add.s64 	%rd5972, %rd15, %rd5971;
	sub.s64 	%rd23246, %rd23246, %rd5972;
$L__BB1_542:
	shl.b64 	%rd1263, %rd23243, 1;
	setp.gt.s64 	%p410, %rd23243, -1;
	mov.b64 	{%r97, %r98}, %rd23244;
	mov.b64 	{%r99, %r100}, %rd23243;
	shf.l.wrap.b32 	%r101, %r100, %r97, 1;
	shf.l.wrap.b32 	%r102, %r97, %r98, 1;
	mov.b64 	%rd1264, {%r101, %r102};
	setp.lt.u64 	%p411, %rd1264, %rd23244;
	setp.eq.s64 	%p412, %rd1264, %rd23244;
	selp.u32 	%r103, -1, 0, %p412;
	selp.u32 	%r104, -1, 0, %p411;
	selp.b32 	%r105, %r104, %r103, %p410;
	and.b32  	%r107, %r105, 1;
	setp.eq.b32 	%p413, %r107, 1;
	or.pred  	%p414, %p411, %p413;
	selp.u64 	%rd5973, 1, 0, %p414;
	shl.b64 	%rd5974, %rd23245, 1;
	or.b64  	%rd1265, %rd5974, %rd5973;
	setp.ge.u64 	%p415, %rd1265, %rd23245;
	setp.lt.u64 	%p416, %rd1265, %rd23245;
	setp.eq.s64 	%p417, %rd1265, %rd23245;
	selp.u32 	%r108, -1, 0, %p416;
	selp.u32 	%r109, -1, 0, %p417;
	selp.b32 	%r110, %r109, %r108, %p414;
	selp.b32 	%r111, %r110, %r108, %p415;
	and.b32  	%r112, %r111, 1;
	setp.eq.b32 	%p22, %r112, 1;
	cvt.u64.u32 	%rd5975, %r111;
	and.b64  	%rd5976, %rd5975, 1;
	shl.b64 	%rd5977, %rd23246, 1;
	or.b64  	%rd23250, %rd5977, %rd5976;
	setp.lt.u64 	%p418, %rd23250, %rd23246;
	@%p418 bra 	$L__BB1_549;
	setp.eq.s64 	%p419, %rd23250, %rd23246;
	and.pred  	%p420, %p419, %p22;
	setp.gt.u64 	%p421, %rd23250, %rd15;
	or.pred  	%p422, %p420, %p421;
	@%p422 bra 	$L__BB1_549;
	setp.lt.u64 	%p423, %rd23250, %rd15;
	mov.u64 	%rd23247, %rd1263;
	mov.u64 	%rd23248, %rd1264;
	mov.u64 	%rd23249, %rd1265;
	@%p423 bra 	$L__BB1_550;
	setp.gt.u64 	%p424, %rd1265, %rd14;
	@%p424 bra 	$L__BB1_549;
	setp.lt.u64 	%p425, %rd1265, %rd14;
	mov.u64 	%rd23247, %rd1263;
	mov.u64 	%rd23248, %rd1264;
	mov.u64 	%rd23249, %rd1265;
	@%p425 bra 	$L__BB1_550;
	setp.gt.u64 	%p426, %rd1264, %rd13;
	@%p426 bra 	$L__BB1_549;
	setp.lt.u64 	%p427, %rd1264, %rd13;
	setp.lt.u64 	%p428, %rd1263, %rd12;
	or.pred  	%p429, %p427, %p428;
	mov.u64 	%rd23247, %rd1263;
	mov.u64 	%rd23248, %rd1264;
	mov.u64 	%rd23249, %rd1265;
	@%p429 bra 	$L__BB1_550;
$L__BB1_549:
	sub.s64 	%rd23247, %rd1263, %rd12;
	setp.lt.u64 	%p430, %rd1263, %rd12;
	selp.u64 	%rd5978, 1, 0, %p430;
	add.s64 	%rd5979, %rd13, %rd5978;
	sub.s64 	%rd23248, %rd1264, %rd5979;
	setp.lt.u64 	%p431, %rd1264, %rd5979;
	selp.u64 	%rd5980, 1, 0, %p431;
	add.s64 	%rd5981, %rd14, %rd5980;
	sub.s64 	%rd23249, %rd1265, %rd5981;
	setp.lt.u64 	%p432, %rd1265, %rd5981;
	selp.u64 	%rd5982, 1, 0, %p432;
	add.s64 	%rd5983, %rd15, %rd5982;
	sub.s64 	%rd23250, %rd23250, %rd5983;
$L__BB1_550:
	mul.lo.s64 	%rd5984, %rd1232, %rd1232;
	mul.lo.s64 	%rd5985, %rd1231, %rd1232;
	shr.u64 	%rd5986, %rd5984, 32;
	shl.b64 	%rd5987, %rd5985, 1;
	and.b64  	%rd5988, %rd5987, 8589934590;
	add.s64 	%rd5989, %rd5986, %rd5988;
	shr.u64 	%rd5990, %rd5985, 31;
	and.b64  	%rd5991, %rd5990, 8589934590;
	mad.lo.s64 	%rd5992, %rd1231, %rd1231, %rd5991;
	shr.u64 	%rd5993, %rd5989, 32;
	shl.b64 	%rd5994, %rd5989, 32;
	and.b64  	%rd5995, %rd5984, 4294967295;
	or.b64  	%rd5996, %rd5994, %rd5995;
	add.s64 	%rd5997, %rd5992, %rd5993;
	mul.lo.s64 	%rd5998, %rd1234, %rd1232;
	mul.lo.s64 	%rd5999, %rd1233, %rd1232;
	mul.lo.s64 	%rd6000, %rd1234, %rd1231;
	shr.u64 	%rd6001, %rd5998, 32;
	and.b64  	%rd6002, %rd5999, 4294967295;
	add.s64 	%rd6003, %rd6001, %rd6002;
	and.b64  	%rd6004, %rd6000, 4294967295;
	add.s64 	%rd6005, %rd6003, %rd6004;
	shr.u64 	%rd6006, %rd5999, 32;
	mad.lo.s64 	%rd6007, %rd1233, %rd1231, %rd6006;
	shr.u64 	%rd6008, %rd6000, 32;
	add.s64 	%rd6009, %rd6007, %rd6008;
	shr.u64 	%rd6010, %rd6005, 32;
	shl.b64 	%rd6011, %rd6005, 32;
	and.b64  	%rd6012, %rd5998, 4294967295;
	or.b64  	%rd6013, %rd6011, %rd6012;
	add.s64 	%rd6014, %rd6009, %rd6010;
	mul.lo.s64 	%rd6015, %rd1236, %rd1232;
	mul.lo.s64 	%rd6016, %rd1235, %rd1232;
	mul.lo.s64 	%rd6017, %rd1236, %rd1231;
	shr.u64 	%rd6018, %rd6015, 32;
	and.b64  	%rd6019, %rd6016, 4294967295;
	add.s64 	%rd6020, %rd6018, %rd6019;
	and.b64  	%rd6021, %rd6017, 4294967295;
	add.s64 	%rd6022, %rd6020, %rd6021;
	shr.u64 	%rd6023, %rd6016, 32;
	mad.lo.s64 	%rd6024, %rd1235, %rd1231, %rd6023;
	shr.u64 	%rd6025, %rd6017, 32;
	add.s64 	%rd6026, %rd6024, %rd6025;
	shr.u64 	%rd6027, %rd6022, 32;
	shl.b64 	%rd6028, %rd6022, 32;
	and.b64  	%rd6029, %rd6015, 4294967295;
	or.b64  	%rd6030, %rd6028, %rd6029;
	add.s64 	%rd6031, %rd6026, %rd6027;
	mul.lo.s64 	%rd6032, %rd1238, %rd1232;
	mul.lo.s64 	%rd6033, %rd1237, %rd1232;
	mul.lo.s64 	%rd6034, %rd1238, %rd1231;
	shr.u64 	%rd6035, %rd6032, 32;
	and.b64  	%rd6036, %rd6033, 4294967295;
	add.s64 	%rd6037, %rd6035, %rd6036;
	and.b64  	%rd6038, %rd6034, 4294967295;
	add.s64 	%rd6039, %rd6037, %rd6038;
	shr.u64 	%rd6040, %rd6033, 32;
	mad.lo.s64 	%rd6041, %rd1237, %rd1231, %rd6040;
	shr.u64 	%rd6042, %rd6034, 32;
	add.s64 	%rd6043, %rd6041, %rd6042;
	shr.u64 	%rd6044, %rd6039, 32;
	shl.b64 	%rd6045, %rd6039, 32;
	and.b64  	%rd6046, %rd6032, 4294967295;
	or.b64  	%rd6047, %rd6045, %rd6046;
	add.s64 	%rd6048, %rd6043, %rd6044;
	shl.b64 	%rd6049, %rd6013, 1;
	shr.u64 	%rd6050, %rd6011, 63;
	add.s64 	%rd6051, %rd6014, %rd6014;
	add.s64 	%rd6052, %rd6051, %rd6050;
	mul.lo.s64 	%rd6053, %rd1234, %rd1234;
	mul.lo.s64 	%rd6054, %rd1233, %rd1234;
	shr.u64 	%rd6055, %rd6053, 32;
	shl.b64 	%rd6056, %rd6054, 1;
	and.b64  	%rd6057, %rd6056, 8589934590;
	add.s64 	%rd6058, %rd6055, %rd6057;
	shr.u64 	%rd6059, %rd6054, 31;
	and.b64  	%rd6060, %rd6059, 8589934590;
	mad.lo.s64 	%rd6061, %rd1233, %rd1233, %rd6060;
	shr.u64 	%rd6062, %rd6058, 32;
	shl.b64 	%rd6063, %rd6058, 32;
	and.b64  	%rd6064, %rd6053, 4294967295;
	or.b64  	%rd6065, %rd6063, %rd6064;
	add.s64 	%rd6066, %rd6030, %rd6050;
	add.s64 	%rd6067, %rd6066, %rd6065;
	max.u64 	%rd6068, %rd6030, %rd6066;
	setp.gt.u64 	%p433, %rd6068, %rd6067;
	selp.u64 	%rd6069, 1, 0, %p433;
	add.s64 	%rd6070, %rd6061, %rd6031;
	add.s64 	%rd6071, %rd6070, %rd6062;
	add.s64 	%rd6072, %rd6071, %rd6069;
	mul.lo.s64 	%rd6073, %rd1236, %rd1234;
	mul.lo.s64 	%rd6074, %rd1235, %rd1234;
	mul.lo.s64 	%rd6075, %rd1236, %rd1233;
	shr.u64 	%rd6076, %rd6073, 32;
	and.b64  	%rd6077, %rd6074, 4294967295;
	add.s64 	%rd6078, %rd6076, %rd6077;
	and.b64  	%rd6079, %rd6075, 4294967295;
	add.s64 	%rd6080, %rd6078, %rd6079;
	shr.u64 	%rd6081, %rd6074, 32;
	mad.lo.s64 	%rd6082, %rd1235, %rd1233, %rd6081;
	shr.u64 	%rd6083, %rd6075, 32;
	add.s64 	%rd6084, %rd6082, %rd6083;
	shr.u64 	%rd6085, %rd6080, 32;
	shl.b64 	%rd6086, %rd6080, 32;
	and.b64  	%rd6087, %rd6073, 4294967295;
	or.b64  	%rd6088, %rd6086, %rd6087;
	add.s64 	%rd6089, %rd6047, %rd6069;
	add.s64 	%rd6090, %rd6089, %rd6088;
	max.u64 	%rd6091, %rd6047, %rd6089;
	setp.gt.u64 	%p434, %rd6091, %rd6090;
	selp.u64 	%rd6092, 1, 0, %p434;
	add.s64 	%rd6093, %rd6084, %rd6048;
	add.s64 	%rd6094, %rd6093, %rd6085;
	add.s64 	%rd6095, %rd6094, %rd6092;
	add.s64 	%rd6096, %rd6067, %rd6030;
	setp.lt.u64 	%p435, %rd6096, %rd6067;
	selp.u64 	%rd6097, 1, 0, %p435;
	add.s64 	%rd6098, %rd6031, %rd6072;
	add.s64 	%rd6099, %rd6098, %rd6097;
	add.s64 	%rd6100, %rd6090, %rd6097;
	add.s64 	%rd6101, %rd6100, %rd6088;
	max.u64 	%rd6102, %rd6090, %rd6100;
	setp.gt.u64 	%p436, %rd6102, %rd6101;
	selp.u64 	%rd6103, 1, 0, %p436;
	add.s64 	%rd6104, %rd6084, %rd6095;
	add.s64 	%rd6105, %rd6104, %rd6085;
	add.s64 	%rd6106, %rd6105, %rd6103;
	add.s64 	%rd6107, %rd6101, %rd6047;
	setp.lt.u64 	%p437, %rd6107, %rd6101;
	selp.u64 	%rd6108, 1, 0, %p437;
	add.s64 	%rd6109, %rd6048, %rd6106;
	add.s64 	%rd6110, %rd6109, %rd6108;
	mul.lo.s64 	%rd6111, %rd11, %rd5996;
	mul.lo.s64 	%rd6112, %rd12, %rd6111;
	mul.hi.u64 	%rd6113, %rd12, %rd6111;
	add.cc.s64 	%rd6114, %rd6112, %rd5996;
	addc.cc.s64 	%rd6115, %rd6113, 0;
	mul.lo.s64 	%rd6116, %rd13, %rd6111;
	mul.hi.u64 	%rd6117, %rd13, %rd6111;
	mov.b64 	%rd6118, 0;
	add.cc.s64 	%rd6119, %rd6115, %rd6049;
	addc.cc.s64 	%rd6120, %rd6118, 0;
	add.cc.s64 	%rd6121, %rd6119, %rd6116;
	addc.cc.s64 	%rd6122, %rd6120, %rd6117;
	mul.lo.s64 	%rd6123, %rd14, %rd6111;
	mul.hi.u64 	%rd6124, %rd14, %rd6111;
	add.cc.s64 	%rd6125, %rd6122, %rd6096;
	addc.cc.s64 	%rd6126, %rd6118, 0;
	add.cc.s64 	%rd6127, %rd6125, %rd6123;
	addc.cc.s64 	%rd6128, %rd6126, %rd6124;
	mul.lo.s64 	%rd6129, %rd15, %rd6111;
	mul.hi.u64 	%rd6130, %rd15, %rd6111;
	add.cc.s64 	%rd6131, %rd6128, %rd6107;
	addc.cc.s64 	%rd6132, %rd6118, 0;
	add.cc.s64 	%rd6133, %rd6131, %rd6129;
	addc.cc.s64 	%rd6134, %rd6132, %rd6130;
	add.s64 	%rd6135, %rd5997, %rd6134;
	setp.lt.u64 	%p438, %rd6135, %rd5997;
	selp.u64 	%rd6136, 1, 0, %p438;
	add.s64 	%rd6137, %rd6052, %rd6136;
	setp.lt.u64 	%p439, %rd6137, %rd6052;
	selp.u64 	%rd6138, 1, 0, %p439;
	add.s64 	%rd6139, %rd6099, %rd6138;
	setp.lt.u64 	%p440, %rd6139, %rd6099;
	selp.u64 	%rd6140, 1, 0, %p440;
	add.s64 	%rd6141, %rd6110, %rd6140;
	mul.lo.s64 	%rd6142, %rd11, %rd6121;
	mul.lo.s64 	%rd6143, %rd12, %rd6142;
	mul.hi.u64 	%rd6144, %rd12, %rd6142;
	add.cc.s64 	%rd6145, %rd6143, %rd6121;
	addc.cc.s64 	%rd6146, %rd6144, 0;
	mul.lo.s64 	%rd6147, %rd13, %rd6142;
	mul.hi.u64 	%rd6148, %rd13, %rd6142;
	add.cc.s64 	%rd6149, %rd6146, %rd6127;
	addc.cc.s64 	%rd6150, %rd6118, 0;
	add.cc.s64 	%rd6151, %rd6149, %rd6147;
	addc.cc.s64 	%rd6152, %rd6150, %rd6148;
	mul.lo.s64 	%rd6153, %rd14, %rd6142;
	mul.hi.u64 	%rd6154, %rd14, %rd6142;
	add.cc.s64 	%rd6155, %rd6152, %rd6133;
	addc.cc.s64 	%rd6156, %rd6118, 0;
	add.cc.s64 	%rd6157, %rd6155, %rd6153;
	addc.cc.s64 	%rd6158, %rd6156, %rd6154;
	mul.lo.s64 	%rd6159, %rd15, %rd6142;
	mul.hi.u64 	%rd6160, %rd15, %rd6142;
	add.cc.s64 	%rd6161, %rd6158, %rd6135;
	addc.cc.s64 	%rd6162, %rd6118, 0;
	add.cc.s64 	%rd6163, %rd6161, %rd6159;
	addc.cc.s64 	%rd6164, %rd6162, %rd6160;
	add.s64 	%rd6165, %rd6137, %rd6164;
	setp.lt.u64 	%p441, %rd6165, %rd6137;
	selp.u64 	%rd6166, 1, 0, %p441;
	add.s64 	%rd6167, %rd6139, %rd6166;
	setp.lt.u64 	%p442, %rd6167, %rd6139;
	selp.u64 	%rd6168, 1, 0, %p442;
	add.s64 	%rd6169, %rd6141, %rd6168;
	mul.lo.s64 	%rd6170, %rd11, %rd6151;
	mul.lo.s64 	%rd6171, %rd12, %rd6170;
	mul.hi.u64 	%rd6172, %rd12, %rd6170;
	add.cc.s64 	%rd6173, %rd6171, %rd6151;
	addc.cc.s64 	%rd6174, %rd6172, 0;
	mul.lo.s64 	%rd6175, %rd13, %rd6170;
	mul.hi.u64 	%rd6176, %rd13, %rd6170;
	add.cc.s64 	%rd6177, %rd6174, %rd6157;
	addc.cc.s64 	%rd6178, %rd6118, 0;
	add.cc.s64 	%rd6179, %rd6177, %rd6175;
	addc.cc.s64 	%rd6180, %rd6178, %rd6176;
	mul.lo.s64 	%rd6181, %rd14, %rd6170;
	mul.hi.u64 	%rd6182, %rd14, %rd6170;
	add.cc.s64 	%rd6183, %rd6180, %rd6163;
	addc.cc.s64 	%rd6184, %rd6118, 0;
	add.cc.s64 	%rd6185, %rd6183, %rd6181;
	addc.cc.s64 	%rd6186, %rd6184, %rd6182;
	mul.lo.s64 	%rd6187, %rd15, %rd6170;
	mul.hi.u64 	%rd6188, %rd15, %rd6170;
	add.cc.s64 	%rd6189, %rd6186, %rd6165;
	addc.cc.s64 	%rd6190, %rd6118, 0;
	add.cc.s64 	%rd6191, %rd6189, %rd6187;
	addc.cc.s64 	%rd6192, %rd6190, %rd6188;
	add.s64 	%rd6193, %rd6167, %rd6192;
	setp.lt.u64 	%p443, %rd6193, %rd6167;
	selp.u64 	%rd6194, 1, 0, %p443;
	add.s64 	%rd6195, %rd6169, %rd6194;
	mul.lo.s64 	%rd6196, %rd11, %rd6179;
	mul.lo.s64 	%rd6197, %rd12, %rd6196;
	mul.hi.u64 	%rd6198, %rd12, %rd6196;
	add.cc.s64 	%rd6199, %rd6197, %rd6179;
	addc.cc.s64 	%rd6200, %rd6198, 0;
	mul.lo.s64 	%rd6201, %rd13, %rd6196;
	mul.hi.u64 	%rd6202, %rd13, %rd6196;
	add.cc.s64 	%rd6203, %rd6200, %rd6185;
	addc.cc.s64 	%rd6204, %rd6118, 0;
	add.cc.s64 	%rd1275, %rd6203, %rd6201;
	addc.cc.s64 	%rd6205, %rd6204, %rd6202;
	mul.lo.s64 	%rd6206, %rd14, %rd6196;
	mul.hi.u64 	%rd6207, %rd14, %rd6196;
	add.cc.s64 	%rd6208, %rd6205, %rd6191;
	addc.cc.s64 	%rd6209, %rd6118, 0;
	add.cc.s64 	%rd1276, %rd6208, %rd6206;
	addc.cc.s64 	%rd6210, %rd6209, %rd6207;
	mul.lo.s64 	%rd6211, %rd15, %rd6196;
	mul.hi.u64 	%rd6212, %rd15, %rd6196;
	add.cc.s64 	%rd6213, %rd6210, %rd6193;
	addc.cc.s64 	%rd6214, %rd6118, 0;
	add.cc.s64 	%rd1277, %rd6213, %rd6211;
	addc.cc.s64 	%rd6215, %rd6214, %rd6212;
	add.s64 	%rd23254, %rd6195, %rd6215;
	setp.gt.u64 	%p444, %rd23254, %rd15;
	@%p444 bra 	$L__BB1_556;
	setp.lt.u64 	%p445, %rd23254, %rd15;
	mov.u64 	%rd23251, %rd1275;
	mov.u64 	%rd23252, %rd1276;
	mov.u64 	%rd23253, %rd1277;
	@%p445 bra 	$L__BB1_557;
	setp.lt.u64 	%p446, %rd14, %rd1277;
	@%p446 bra 	$L__BB1_556;
	setp.gt.u64 	%p447, %rd14, %rd1277;
	mov.u64 	%rd23251, %rd1275;
	mov.u64 	%rd23252, %rd1276;
	mov.u64 	%rd23253, %rd1277;
	@%p447 bra 	$L__BB1_557;
	setp.lt.u64 	%p448, %rd13, %rd1276;
	@%p448 bra 	$L__BB1_556;
	setp.gt.u64 	%p449, %rd13, %rd1276;
	setp.lt.u64 	%p450, %rd1275, %rd12;
	or.pred  	%p451, %p449, %p450;
	mov.u64 	%rd23251, %rd1275;
	mov.u64 	%rd23252, %rd1276;
	mov.u64 	%rd23253, %rd1277;
	@%p451 bra 	$L__BB1_557;
$L__BB1_556:
	sub.s64 	%rd23251, %rd1275, %rd12;
	setp.lt.u64 	%p452, %rd1275, %rd12;
	selp.u64 	%rd6216, 1, 0, %p452;
	add.s64 	%rd6217, %rd13, %rd6216;
	sub.s64 	%rd23252, %rd1276, %rd6217;
	setp.lt.u64 	%p453, %rd1276, %rd6217;
	selp.u64 	%rd6218, 1, 0, %p453;
	add.s64 	%rd6219, %rd14, %rd6218;
	sub.s64 	%rd23253, %rd1277, %rd6219;
	setp.lt.u64 	%p454, %rd1277, %rd6219;
	selp.u64 	%rd6220, 1, 0, %p454;
	add.s64 	%rd6221, %rd15, %rd6220;
	sub.s64 	%rd23254, %rd23254, %rd6221;
$L__BB1_557:
	shl.b64 	%rd1287, %rd23251, 1;
	setp.gt.s64 	%p455, %rd23251, -1;
	mov.b64 	{%r113, %r114}, %rd23252;
	mov.b64 	{%r115, %r116}, %rd23251;
	shf.l.wrap.b32 	%r117, %r116, %r113, 1;
	shf.l.wrap.b32 	%r118, %r113, %r114, 1;
	mov.b64 	%rd1288, {%r117, %r118};
	setp.lt.u64 	%p456, %rd1288, %rd23252;
	setp.eq.s64 	%p457, %rd1288, %rd23252;
	selp.u32 	%r119, -1, 0, %p457;
	selp.u32 	%r120, -1, 0, %p456;
	selp.b32 	%r121, %r120, %r119, %p455;
	and.b32  	%r123, %r121, 1;
	setp.eq.b32 	%p458, %r123, 1;
	or.pred  	%p459, %p456, %p458;
	selp.u64 	%rd6222, 1, 0, %p459;
	shl.b64 	%rd6223, %rd23253, 1;
	or.b64  	%rd1289, %rd6223, %rd6222;
	setp.ge.u64 	%p460, %rd1289, %rd23253;
	setp.lt.u64 	%p461, %rd1289, %rd23253;
	setp.eq.s64 	%p462, %rd1289, %rd23253;
	selp.u32 	%r124, -1, 0, %p461;
	selp.u32 	%r125, -1, 0, %p462;
	selp.b32 	%r126, %r125, %r124, %p459;
	selp.b32 	%r127, %r126, %r124, %p460;
	and.b32  	%r128, %r127, 1;
	setp.eq.b32 	%p23, %r128, 1;
	cvt.u64.u32 	%rd6224, %r127;
	and.b64  	%rd6225, %rd6224, 1;
	shl.b64 	%rd6226, %rd23254, 1;
	or.b64  	%rd23258, %rd6226, %rd6225;
	setp.lt.u64 	%p463, %rd23258, %rd23254;
	@%p463 bra 	$L__BB1_564;
	setp.eq.s64 	%p464, %rd23258, %rd23254;
	and.pred  	%p465, %p464, %p23;
	setp.gt.u64 	%p466, %rd23258, %rd15;
	or.pred  	%p467, %p465, %p466;
	@%p467 bra 	$L__BB1_564;
	setp.lt.u64 	%p468, %rd23258, %rd15;
	mov.u64 	%rd23255, %rd1287;
	mov.u64 	%rd23256, %rd1288;
	mov.u64 	%rd23257, %rd1289;
	@%p468 bra 	$L__BB1_565;
	setp.gt.u64 	%p469, %rd1289, %rd14;
	@%p469 bra 	$L__BB1_564;
	setp.lt.u64 	%p470, %rd1289, %rd14;
	mov.u64 	%rd23255, %rd1287;
	mov.u64 	%rd23256, %rd1288;
	mov.u64 	%rd23257, %rd1289;
	@%p470 bra 	$L__BB1_565;
	setp.gt.u64 	%p471, %rd1288, %rd13;
	@%p471 bra 	$L__BB1_564;
	setp.lt.u64 	%p472, %rd1288, %rd13;
	setp.lt.u64 	%p473, %rd1287, %rd12;
	or.pred  	%p474, %p472, %p473;
	mov.u64 	%rd23255, %rd1287;
	mov.u64 	%rd23256, %rd1288;
	mov.u64 	%rd23257, %rd1289;
	@%p474 bra 	$L__BB1_565;
$L__BB1_564:
	sub.s64 	%rd23255, %rd1287, %rd12;
	setp.lt.u64 	%p475, %rd1287, %rd12;
	selp.u64 	%rd6227, 1, 0, %p475;
	add.s64 	%rd6228, %rd13, %rd6227;
	sub.s64 	%rd23256, %rd1288, %rd6228;
	setp.lt.u64 	%p476, %rd1288, %rd6228;
	selp.u64 	%rd6229, 1, 0, %p476;
	add.s64 	%rd6230, %rd14, %rd6229;
	sub.s64 	%rd23257, %rd1289, %rd6230;
	setp.lt.u64 	%p477, %rd1289, %rd6230;
	selp.u64 	%rd6231, 1, 0, %p477;
	add.s64 	%rd6232, %rd15, %rd6231;
	sub.s64 	%rd23258, %rd23258, %rd6232;
$L__BB1_565:
	shl.b64 	%rd1299, %rd23255, 1;
	setp.gt.s64 	%p478, %rd23255, -1;
	mov.b64 	{%r129, %r130}, %rd23256;
	mov.b64 	{%r131, %r132}, %rd23255;
	shf.l.wrap.b32 	%r133, %r132, %r129, 1;
	shf.l.wrap.b32 	%r134, %r129, %r130, 1;
	mov.b64 	%rd1300, {%r133, %r134};
	setp.lt.u64 	%p479, %rd1300, %rd23256;
	setp.eq.s64 	%p480, %rd1300, %rd23256;
	selp.u32 	%r135, -1, 0, %p480;
	selp.u32 	%r136, -1, 0, %p479;
	selp.b32 	%r137, %r136, %r135, %p478;
	and.b32  	%r139, %r137, 1;
	setp.eq.b32 	%p481, %r139, 1;
	or.pred  	%p482, %p479, %p481;
	selp.u64 	%rd6233, 1, 0, %p482;
	shl.b64 	%rd6234, %rd23257, 1;
	or.b64  	%rd1301, %rd6234, %rd6233;
	setp.ge.u64 	%p483, %rd1301, %rd23257;
	setp.lt.u64 	%p484, %rd1301, %rd23257;
	setp.eq.s64 	%p485, %rd1301, %rd23257;
	selp.u32 	%r140, -1, 0, %p484;
	selp.u32 	%r141, -1, 0, %p485;
	selp.b32 	%r142, %r141, %r140, %p482;
	selp.b32 	%r143, %r142, %r140, %p483;
	and.b32  	%r144, %r143, 1;
	setp.eq.b32 	%p24, %r144, 1;
	cvt.u64.u32 	%rd6235, %r143;
	and.b64  	%rd6236, %rd6235, 1;
	shl.b64 	%rd6237, %rd23258, 1;
	or.b64  	%rd23262, %rd6237, %rd6236;
	setp.lt.u64 	%p486, %rd23262, %rd23258;
	@%p486 bra 	$L__BB1_572;
	setp.eq.s64 	%p487, %rd23262, %rd23258;
	and.pred  	%p488, %p487, %p24;
	setp.gt.u64 	%p489, %rd23262, %rd15;
	or.pred  	%p490, %p488, %p489;
	@%p490 bra 	$L__BB1_572;
	setp.lt.u64 	%p491, %rd23262, %rd15;
	mov.u64 	%rd23259, %rd1299;
	mov.u64 	%rd23260, %rd1300;
	mov.u64 	%rd23261, %rd1301;
	@%p491 bra 	$L__BB1_573;
	setp.gt.u64 	%p492, %rd1301, %rd14;
	@%p492 bra 	$L__BB1_572;
	setp.lt.u64 	%p493, %rd1301, %rd14;
	mov.u64 	%rd23259, %rd1299;
	mov.u64 	%rd23260, %rd1300;
	mov.u64 	%rd23261, %rd1301;
	@%p493 bra 	$L__BB1_573;
	setp.gt.u64 	%p494, %rd1300, %rd13;
	@%p494 bra 	$L__BB1_572;
	setp.lt.u64 	%p495, %rd1300, %rd13;
	setp.lt.u64 	%p496, %rd1299, %rd12;
	or.pred  	%p497, %p495, %p496;
	mov.u64 	%rd23259, %rd1299;
	mov.u64 	%rd23260, %rd1300;
	mov.u64 	%rd23261, %rd1301;
	@%p497 bra 	$L__BB1_573;
$L__BB1_572:
	sub.s64 	%rd23259, %rd1299, %rd12;
	setp.lt.u64 	%p498, %rd1299, %rd12;
	selp.u64 	%rd6238, 1, 0, %p498;
	add.s64 	%rd6239, %rd13, %rd6238;
	sub.s64 	%rd23260, %rd1300, %rd6239;
	setp.lt.u64 	%p499, %rd1300, %rd6239;
	selp.u64 	%rd6240, 1, 0, %p499;
	add.s64 	%rd6241, %rd14, %rd6240;
	sub.s64 	%rd23261, %rd1301, %rd6241;
	setp.lt.u64 	%p500, %rd1301, %rd6241;
	selp.u64 	%rd6242, 1, 0, %p500;
	add.s64 	%rd6243, %rd15, %rd6242;
	sub.s64 	%rd23262, %rd23262, %rd6243;
$L__BB1_573:
	shl.b64 	%rd1311, %rd23259, 1;
	setp.gt.s64 	%p501, %rd23259, -1;
	mov.b64 	{%r145, %r146}, %rd23260;
	mov.b64 	{%r147, %r148}, %rd23259;
	shf.l.wrap.b32 	%r149, %r148, %r145, 1;
	shf.l.wrap.b32 	%r150, %r145, %r146, 1;
	mov.b64 	%rd1312, {%r149, %r150};
	setp.lt.u64 	%p502, %rd1312, %rd23260;
	setp.eq.s64 	%p503, %rd1312, %rd23260;
	selp.u32 	%r151, -1, 0, %p503;
	selp.u32 	%r152, -1, 0, %p502;
	selp.b32 	%r153, %r152, %r151, %p501;
	and.b32  	%r155, %r153, 1;
	setp.eq.b32 	%p504, %r155, 1;
	or.pred  	%p505, %p502, %p504;
	selp.u64 	%rd6244, 1, 0, %p505;
	shl.b64 	%rd6245, %rd23261, 1;
	or.b64  	%rd1313, %rd6245, %rd6244;
	setp.ge.u64 	%p506, %rd1313, %rd23261;
	setp.lt.u64 	%p507, %rd1313, %rd23261;
	setp.eq.s64 	%p508, %rd1313, %rd23261;
	selp.u32 	%r156, -1, 0, %p507;
	selp.u32 	%r157, -1, 0, %p508;
	selp.b32 	%r158, %r157, %r156, %p505;
	selp.b32 	%r159, %r158, %r156, %p506;
	and.b32  	%r160, %r159, 1;
	setp.eq.b32 	%p25, %r160, 1;
	cvt.u64.u32 	%rd6246, %r159;
	and.b64  	%rd6247, %rd6246, 1;
	shl.b64 	%rd6248, %rd23262, 1;
	or.b64  	%rd23266, %rd6248, %rd6247;
	setp.lt.u64 	%p509, %rd23266, %rd23262;
	@%p509 bra 	$L__BB1_580;
	setp.eq.s64 	%p510, %rd23266, %rd23262;
	and.pred  	%p511, %p510, %p25;
	setp.gt.u64 	%p512, %rd23266, %rd15;
	or.pred  	%p513, %p511, %p512;
	@%p513 bra 	$L__BB1_580;
	setp.lt.u64 	%p514, %rd23266, %rd15;
	mov.u64 	%rd23263, %rd1311;
	mov.u64 	%rd23264, %rd1312;
	mov.u64 	%rd23265, %rd1313;
	@%p514 bra 	$L__BB1_581;
	setp.gt.u64 	%p515, %rd1313, %rd14;
	@%p515 bra 	$L__BB1_580;
	setp.lt.u64 	%p516, %rd1313, %rd14;
	mov.u64 	%rd23263, %rd1311;
	mov.u64 	%rd23264, %rd1312;
	mov.u64 	%rd23265, %rd1313;
	@%p516 bra 	$L__BB1_581;
	setp.gt.u64 	%p517, %rd1312, %rd13;
	@%p517 bra 	$L__BB1_580;
	setp.lt.u64 	%p518, %rd1312, %rd13;
	setp.lt.u64 	%p519, %rd1311, %rd12;
	or.pred  	%p520, %p518, %p519;
	mov.u64 	%rd23263, %rd1311;
	mov.u64 	%rd23264, %rd1312;
	mov.u64 	%rd23265, %rd1313;
	@%p520 bra 	$L__BB1_581;
$L__BB1_580:
	sub.s64 	%rd23263, %rd1311, %rd12;
	setp.lt.u64 	%p521, %rd1311, %rd12;
	selp.u64 	%rd6249, 1, 0, %p521;
	add.s64 	%rd6250, %rd13, %rd6249;
	sub.s64 	%rd23264, %rd1312, %rd6250;
	setp.lt.u64 	%p522, %rd1312, %rd6250;
	selp.u64 	%rd6251, 1, 0, %p522;
	add.s64 	%rd6252, %rd14, %rd6251;
	sub.s64 	%rd23265, %rd1313, %rd6252;
	setp.lt.u64 	%p523, %rd1313, %rd6252;
	selp.u64 	%rd6253, 1, 0, %p523;
	add.s64 	%rd6254, %rd15, %rd6253;
	sub.s64 	%rd23266, %rd23266, %rd6254;
$L__BB1_581:
	mul.lo.s64 	%rd6255, %rd1071, %rd1071;
	mul.lo.s64 	%rd6256, %rd1072, %rd1071;
	shr.u64 	%rd6257, %rd6255, 32;
	shl.b64 	%rd6258, %rd6256, 1;
	and.b64  	%rd6259, %rd6258, 8589934590;
	add.s64 	%rd6260, %rd6257, %rd6259;
	shr.u64 	%rd6261, %rd6256, 31;
	and.b64  	%rd6262, %rd6261, 8589934590;
	mad.lo.s64 	%rd6263, %rd1072, %rd1072, %rd6262;
	shr.u64 	%rd6264, %rd6260, 32;
	shl.b64 	%rd6265, %rd6260, 32;
	and.b64  	%rd6266, %rd6255, 4294967295;
	or.b64  	%rd6267, %rd6265, %rd6266;
	add.s64 	%rd6268, %rd6263, %rd6264;
	mul.lo.s64 	%rd6269, %rd1073, %rd1071;
	mul.lo.s64 	%rd6270, %rd1074, %rd1071;
	mul.lo.s64 	%rd6271, %rd1073, %rd1072;
	shr.u64 	%rd6272, %rd6269, 32;
	and.b64  	%rd6273, %rd6270, 4294967295;
	add.s64 	%rd6274, %rd6272, %rd6273;
	and.b64  	%rd6275, %rd6271, 4294967295;
	add.s64 	%rd6276, %rd6274, %rd6275;
	shr.u64 	%rd6277, %rd6270, 32;
	mad.lo.s64 	%rd6278, %rd1074, %rd1072, %rd6277;
	shr.u64 	%rd6279, %rd6271, 32;
	add.s64 	%rd6280, %rd6278, %rd6279;
	shr.u64 	%rd6281, %rd6276, 32;
	shl.b64 	%rd6282, %rd6276, 32;
	and.b64  	%rd6283, %rd6269, 4294967295;
	or.b64  	%rd6284, %rd6282, %rd6283;
	add.s64 	%rd6285, %rd6280, %rd6281;
	mul.lo.s64 	%rd6286, %rd1075, %rd1071;
	mul.lo.s64 	%rd6287, %rd1076, %rd1071;
	mul.lo.s64 	%rd6288, %rd1075, %rd1072;
	shr.u64 	%rd6289, %rd6286, 32;
	and.b64  	%rd6290, %rd6287, 4294967295;
	add.s64 	%rd6291, %rd6289, %rd6290;
	and.b64  	%rd6292, %rd6288, 4294967295;
	add.s64 	%rd6293, %rd6291, %rd6292;
	shr.u64 	%rd6294, %rd6287, 32;
	mad.lo.s64 	%rd6295, %rd1076, %rd1072, %rd6294;
	shr.u64 	%rd6296, %rd6288, 32;
	add.s64 	%rd6297, %rd6295, %rd6296;
	shr.u64 	%rd6298, %rd6293, 32;
	shl.b64 	%rd6299, %rd6293, 32;
	and.b64  	%rd6300, %rd6286, 4294967295;
	or.b64  	%rd6301, %rd6299, %rd6300;
	add.s64 	%rd6302, %rd6297, %rd6298;
	mul.lo.s64 	%rd6303, %rd1077, %rd1071;
	mul.lo.s64 	%rd6304, %rd1078, %rd1071;
	mul.lo.s64 	%rd6305, %rd1077, %rd1072;
	shr.u64 	%rd6306, %rd6303, 32;
	and.b64  	%rd6307, %rd6304, 4294967295;
	add.s64 	%rd6308, %rd6306, %rd6307;
	and.b64  	%rd6309, %rd6305, 4294967295;
	add.s64 	%rd6310, %rd6308, %rd6309;
	shr.u64 	%rd6311, %rd6304, 32;
	mad.lo.s64 	%rd6312, %rd1078, %rd1072, %rd6311;
	shr.u64 	%rd6313, %rd6305, 32;
	add.s64 	%rd6314, %rd6312, %rd6313;
	shr.u64 	%rd6315, %rd6310, 32;
	shl.b64 	%rd6316, %rd6310, 32;
	and.b64  	%rd6317, %rd6303, 4294967295;
	or.b64  	%rd6318, %rd6316, %rd6317;
	add.s64 	%rd6319, %rd6314, %rd6315;
	shl.b64 	%rd6320, %rd6284, 1;
	shr.u64 	%rd6321, %rd6282, 63;
	add.s64 	%rd6322, %rd6285, %rd6285;
	add.s64 	%rd6323, %rd6322, %rd6321;
	mul.lo.s64 	%rd6324, %rd1073, %rd1073;
	mul.lo.s64 	%rd6325, %rd1074, %rd1073;
	shr.u64 	%rd6326, %rd6324, 32;
	shl.b64 	%rd6327, %rd6325, 1;
	and.b64  	%rd6328, %rd6327, 8589934590;
	add.s64 	%rd6329, %rd6326, %rd6328;
	shr.u64 	%rd6330, %rd6325, 31;
	and.b64  	%rd6331, %rd6330, 8589934590;
	mad.lo.s64 	%rd6332, %rd1074, %rd1074, %rd6331;
	shr.u64 	%rd6333, %rd6329, 32;
	shl.b64 	%rd6334, %rd6329, 32;
	and.b64  	%rd6335, %rd6324, 4294967295;
	or.b64  	%rd6336, %rd6334, %rd6335;
	add.s64 	%rd6337, %rd6301, %rd6321;
	add.s64 	%rd6338, %rd6337, %rd6336;
	max.u64 	%rd6339, %rd6301, %rd6337;
	setp.gt.u64 	%p524, %rd6339, %rd6338;
	selp.u64 	%rd6340, 1, 0, %p524;
	add.s64 	%rd6341, %rd6332, %rd6302;
	add.s64 	%rd6342, %rd6341, %rd6333;
	add.s64 	%rd6343, %rd6342, %rd6340;
	mul.lo.s64 	%rd6344, %rd1075, %rd1073;
	mul.lo.s64 	%rd6345, %rd1076, %rd1073;
	mul.lo.s64 	%rd6346, %rd1075, %rd1074;
	shr.u64 	%rd6347, %rd6344, 32;
	and.b64  	%rd6348, %rd6345, 4294967295;
	add.s64 	%rd6349, %rd6347, %rd6348;
	and.b64  	%rd6350, %rd6346, 4294967295;
	add.s64 	%rd6351, %rd6349, %rd6350;
	shr.u64 	%rd6352, %rd6345, 32;
	mad.lo.s64 	%rd6353, %rd1076, %rd1074, %rd6352;
	shr.u64 	%rd6354, %rd6346, 32;
	add.s64 	%rd6355, %rd6353, %rd6354;
	shr.u64 	%rd6356, %rd6351, 32;
	shl.b64 	%rd6357, %rd6351, 32;
	and.b64  	%rd6358, %rd6344, 4294967295;
	or.b64  	%rd6359, %rd6357, %rd6358;
	add.s64 	%rd6360, %rd6318, %rd6340;
	add.s64 	%rd6361, %rd6360, %rd6359;
	max.u64 	%rd6362, %rd6318, %rd6360;
	setp.gt.u64 	%p525, %rd6362, %rd6361;
	selp.u64 	%rd6363, 1, 0, %p525;
	add.s64 	%rd6364, %rd6355, %rd6319;
	add.s64 	%rd6365, %rd6364, %rd6356;
	add.s64 	%rd6366, %rd6365, %rd6363;
	add.s64 	%rd6367, %rd6338, %rd6301;
	setp.lt.u64 	%p526, %rd6367, %rd6338;
	selp.u64 	%rd6368, 1, 0, %p526;
	add.s64 	%rd6369, %rd6302, %rd6343;
	add.s64 	%rd6370, %rd6369, %rd6368;
	add.s64 	%rd6371, %rd6361, %rd6368;
	add.s64 	%rd6372, %rd6371, %rd6359;
	max.u64 	%rd6373, %rd6361, %rd6371;
	setp.gt.u64 	%p527, %rd6373, %rd6372;
	selp.u64 	%rd6374, 1, 0, %p527;
	add.s64 	%rd6375, %rd6355, %rd6366;
	add.s64 	%rd6376, %rd6375, %rd6356;
	add.s64 	%rd6377, %rd6376, %rd6374;
	add.s64 	%rd6378, %rd6372, %rd6318;
	setp.lt.u64 	%p528, %rd6378, %rd6372;
	selp.u64 	%rd6379, 1, 0, %p528;
	add.s64 	%rd6380, %rd6319, %rd6377;
	add.s64 	%rd6381, %rd6380, %rd6379;
	mul.lo.s64 	%rd6382, %rd11, %rd6267;
	mul.lo.s64 	%rd6383, %rd12, %rd6382;
	mul.hi.u64 	%rd6384, %rd12, %rd6382;
	add.cc.s64 	%rd6385, %rd6383, %rd6267;
	addc.cc.s64 	%rd6386, %rd6384, 0;
	mul.lo.s64 	%rd6387, %rd13, %rd6382;
	mul.hi.u64 	%rd6388, %rd13, %rd6382;
	mov.b64 	%rd6389, 0;
	add.cc.s64 	%rd6390, %rd6386, %rd6320;
	addc.cc.s64 	%rd6391, %rd6389, 0;
	add.cc.s64 	%rd6392, %rd6390, %rd6387;
	addc.cc.s64 	%rd6393, %rd6391, %rd6388;
	mul.lo.s64 	%rd6394, %rd14, %rd6382;
	mul.hi.u64 	%rd6395, %rd14, %rd6382;
	add.cc.s64 	%rd6396, %rd6393, %rd6367;
	addc.cc.s64 	%rd6397, %rd6389, 0;
	add.cc.s64 	%rd6398, %rd6396, %rd6394;
	addc.cc.s64 	%rd6399, %rd6397, %rd6395;
	mul.lo.s64 	%rd6400, %rd15, %rd6382;
	mul.hi.u64 	%rd6401, %rd15, %rd6382;
	add.cc.s64 	%rd6402, %rd6399, %rd6378;
	addc.cc.s64 	%rd6403, %rd6389, 0;
	add.cc.s64 	%rd6404, %rd6402, %rd6400;
	addc.cc.s64 	%rd6405, %rd6403, %rd6401;
	add.s64 	%rd6406, %rd6268, %rd6405;
	setp.lt.u64 	%p529, %rd6406, %rd6268;
	selp.u64 	%rd6407, 1, 0, %p529;
	add.s64 	%rd6408, %rd6323, %rd6407;
	setp.lt.u64 	%p530, %rd6408, %rd6323;
	selp.u64 	%rd6409, 1, 0, %p530;
	add.s64 	%rd6410, %rd6370, %rd6409;
	setp.lt.u64 	%p531, %rd6410, %rd6370;
	selp.u64 	%rd6411, 1, 0, %p531;
	add.s64 	%rd6412, %rd6381, %rd6411;
	mul.lo.s64 	%rd6413, %rd11, %rd6392;
	mul.lo.s64 	%rd6414, %rd12, %rd6413;
	mul.hi.u64 	%rd6415, %rd12, %rd6413;
	add.cc.s64 	%rd6416, %rd6414, %rd6392;
	addc.cc.s64 	%rd6417, %rd6415, 0;
	mul.lo.s64 	%rd6418, %rd13, %rd6413;
	mul.hi.u64 	%rd6419, %rd13, %rd6413;
	add.cc.s64 	%rd6420, %rd6417, %rd6398;
	addc.cc.s64 	%rd6421, %rd6389, 0;
	add.cc.s64 	%rd6422, %rd6420, %rd6418;
	addc.cc.s64 	%rd6423, %rd6421, %rd6419;
	mul.lo.s64 	%rd6424, %rd14, %rd6413;
	mul.hi.u64 	%rd6425, %rd14, %rd6413;
	add.cc.s64 	%rd6426, %rd6423, %rd6404;
	addc.cc.s64 	%rd6427, %rd6389, 0;
	add.cc.s64 	%rd6428, %rd6426, %rd6424;
	addc.cc.s64 	%rd6429, %rd6427, %rd6425;
	mul.lo.s64 	%rd6430, %rd15, %rd6413;
	mul.hi.u64 	%rd6431, %rd15, %rd6413;
	add.cc.s64 	%rd6432, %rd6429, %rd6406;
	addc.cc.s64 	%rd6433, %rd6389, 0;
	add.cc.s64 	%rd6434, %rd6432, %rd6430;
	addc.cc.s64 	%rd6435, %rd6433, %rd6431;
	add.s64 	%rd6436, %rd6408, %rd6435;
	setp.lt.u64 	%p532, %rd6436, %rd6408;
	selp.u64 	%rd6437, 1, 0, %p532;
	add.s64 	%rd6438, %rd6410, %rd6437;
	setp.lt.u64 	%p533, %rd6438, %rd6410;
	selp.u64 	%rd6439, 1, 0, %p533;
	add.s64 	%rd6440, %rd6412, %rd6439;
	mul.lo.s64 	%rd6441, %rd11, %rd6422;
	mul.lo.s64 	%rd6442, %rd12, %rd6441;
	mul.hi.u64 	%rd6443, %rd12, %rd6441;
	add.cc.s64 	%rd6444, %rd6442, %rd6422;
	addc.cc.s64 	%rd6445, %rd6443, 0;
	mul.lo.s64 	%rd6446, %rd13, %rd6441;
	mul.hi.u64 	%rd6447, %rd13, %rd6441;
	add.cc.s64 	%rd6448, %rd6445, %rd6428;
	addc.cc.s64 	%rd6449, %rd6389, 0;
	add.cc.s64 	%rd6450, %rd6448, %rd6446;
	addc.cc.s64 	%rd6451, %rd6449, %rd6447;
	mul.lo.s64 	%rd6452, %rd14, %rd6441;
	mul.hi.u64 	%rd6453, %rd14, %rd6441;
	add.cc.s64 	%rd6454, %rd6451, %rd6434;
	addc.cc.s64 	%rd6455, %rd6389, 0;
	add.cc.s64 	%rd6456, %rd6454, %rd6452;
	addc.cc.s64 	%rd6457, %rd6455, %rd6453;
	mul.lo.s64 	%rd6458, %rd15, %rd6441;
	mul.hi.u64 	%rd6459, %rd15, %rd6441;
	add.cc.s64 	%rd6460, %rd6457, %rd6436;
	addc.cc.s64 	%rd6461, %rd6389, 0;
	add.cc.s64 	%rd6462, %rd6460, %rd6458;
	addc.cc.s64 	%rd6463, %rd6461, %rd6459;
	add.s64 	%rd6464, %rd6438, %rd6463;
	setp.lt.u64 	%p534, %rd6464, %rd6438;
	selp.u64 	%rd6465, 1, 0, %p534;
	add.s64 	%rd6466, %rd6440, %rd6465;
	mul.lo.s64 	%rd6467, %rd11, %rd6450;
	mul.lo.s64 	%rd6468, %rd12, %rd6467;
	mul.hi.u64 	%rd6469, %rd12, %rd6467;
	add.cc.s64 	%rd6470, %rd6468, %rd6450;
	addc.cc.s64 	%rd6471, %rd6469, 0;
	mul.lo.s64 	%rd6472, %rd13, %rd6467;
	mul.hi.u64 	%rd6473, %rd13, %rd6467;
	add.cc.s64 	%rd6474, %rd6471, %rd6456;
	addc.cc.s64 	%rd6475, %rd6389, 0;
	add.cc.s64 	%rd1323, %rd6474, %rd6472;
	addc.cc.s64 	%rd6476, %rd6475, %rd6473;
	mul.lo.s64 	%rd6477, %rd14, %rd6467;
	mul.hi.u64 	%rd6478, %rd14, %rd6467;
	add.cc.s64 	%rd6479, %rd6476, %rd6462;
	addc.cc.s64 	%rd6480, %rd6389, 0;
	add.cc.s64 	%rd1324, %rd6479, %rd6477;
	addc.cc.s64 	%rd6481, %rd6480, %rd6478;
	mul.lo.s64 	%rd6482, %rd15, %rd6467;
	mul.hi.u64 	%rd6483, %rd15, %rd6467;
	add.cc.s64 	%rd6484, %rd6481, %rd6464;
	addc.cc.s64 	%rd6485, %rd6389, 0;
	add.cc.s64 	%rd1325, %rd6484, %rd6482;
	addc.cc.s64 	%rd6486, %rd6485, %rd6483;
	add.s64 	%rd23270, %rd6466, %rd6486;
	setp.gt.u64 	%p535, %rd23270, %rd15;
	@%p535 bra 	$L__BB1_587;
	setp.lt.u64 	%p536, %rd23270, %rd15;
	mov.u64 	%rd23267, %rd1323;
	mov.u64 	%rd23268, %rd1324;
	mov.u64 	%rd23269, %rd1325;
	@%p536 bra 	$L__BB1_588;
	setp.lt.u64 	%p537, %rd14, %rd1325;
	@%p537 bra 	$L__BB1_587;
	setp.gt.u64 	%p538, %rd14, %rd1325;
	mov.u64 	%rd23267, %rd1323;
	mov.u64 	%rd23268, %rd1324;
	mov.u64 	%rd23269, %rd1325;
	@%p538 bra 	$L__BB1_588;
	setp.lt.u64 	%p539, %rd13, %rd1324;
	@%p539 bra 	$L__BB1_587;
	setp.gt.u64 	%p540, %rd13, %rd1324;
	setp.gt.u64 	%p541, %rd12, %rd1323;
	or.pred  	%p542, %p540, %p541;
	mov.u64 	%rd23267, %rd1323;
	mov.u64 	%rd23268, %rd1324;
	mov.u64 	%rd23269, %rd1325;
	@%p542 bra 	$L__BB1_588;
$L__BB1_587:
	sub.s64 	%rd23267, %rd1323, %rd12;
	setp.lt.u64 	%p543, %rd1323, %rd12;
	selp.u64 	%rd6487, 1, 0, %p543;
	add.s64 	%rd6488, %rd13, %rd6487;
	sub.s64 	%rd23268, %rd1324, %rd6488;
	setp.lt.u64 	%p544, %rd1324, %rd6488;
	selp.u64 	%rd6489, 1, 0, %p544;
	add.s64 	%rd6490, %rd14, %rd6489;
	sub.s64 	%rd23269, %rd1325, %rd6490;
	setp.lt.u64 	%p545, %rd1325, %rd6490;
	selp.u64 	%rd6491, 1, 0, %p545;
	add.s64 	%rd6492, %rd15, %rd6491;
	sub.s64 	%rd23270, %rd23270, %rd6492;
$L__BB1_588:
	shl.b64 	%rd1335, %rd23267, 1;
	setp.gt.s64 	%p546, %rd23267, -1;
	mov.b64 	{%r161, %r162}, %rd23268;
	mov.b64 	{%r163, %r164}, %rd23267;
	shf.l.wrap.b32 	%r165, %r164, %r161, 1;
	shf.l.wrap.b32 	%r166, %r161, %r162, 1;
	mov.b64 	%rd1336, {%r165, %r166};
	setp.lt.u64 	%p547, %rd1336, %rd23268;
	setp.eq.s64 	%p548, %rd1336, %rd23268;
	selp.u32 	%r167, -1, 0, %p548;
	selp.u32 	%r168, -1, 0, %p547;
	selp.b32 	%r169, %r168, %r167, %p546;
	and.b32  	%r171, %r169, 1;
	setp.eq.b32 	%p549, %r171, 1;
	or.pred  	%p550, %p547, %p549;
	selp.u64 	%rd6493, 1, 0, %p550;
	shl.b64 	%rd6494, %rd23269, 1;
	or.b64  	%rd1337, %rd6494, %rd6493;
	setp.ge.u64 	%p551, %rd1337, %rd23269;
	setp.lt.u64 	%p552, %rd1337, %rd23269;
	setp.eq.s64 	%p553, %rd1337, %rd23269;
	selp.u32 	%r172, -1, 0, %p552;
	selp.u32 	%r173, -1, 0, %p553;
	selp.b32 	%r174, %r173, %r172, %p550;
	selp.b32 	%r175, %r174, %r172, %p551;
	and.b32  	%r176, %r175, 1;
	setp.eq.b32 	%p26, %r176, 1;
	cvt.u64.u32 	%rd6495, %r175;
	and.b64  	%rd6496, %rd6495, 1;
	shl.b64 	%rd6497, %rd23270, 1;
	or.b64  	%rd23274, %rd6497, %rd6496;
	setp.lt.u64 	%p554, %rd23274, %rd23270;
	@%p554 bra 	$L__BB1_595;
	setp.eq.s64 	%p555, %rd23274, %rd23270;
	and.pred  	%p556, %p555, %p26;
	setp.gt.u64 	%p557, %rd23274, %rd15;
	or.pred  	%p558, %p556, %p557;
	@%p558 bra 	$L__BB1_595;
	setp.lt.u64 	%p559, %rd23274, %rd15;
	mov.u64 	%rd23271, %rd1335;
	mov.u64 	%rd23272, %rd1336;
	mov.u64 	%rd23273, %rd1337;
	@%p559 bra 	$L__BB1_596;
	setp.gt.u64 	%p560, %rd1337, %rd14;
	@%p560 bra 	$L__BB1_595;
	setp.lt.u64 	%p561, %rd1337, %rd14;
	mov.u64 	%rd23271, %rd1335;
	mov.u64 	%rd23272, %rd1336;
	mov.u64 	%rd23273, %rd1337;
	@%p561 bra 	$L__BB1_596;
	setp.gt.u64 	%p562, %rd1336, %rd13;
	@%p562 bra 	$L__BB1_595;
	setp.lt.u64 	%p563, %rd1336, %rd13;
	setp.lt.u64 	%p564, %rd1335, %rd12;
	or.pred  	%p565, %p563, %p564;
	mov.u64 	%rd23271, %rd1335;
	mov.u64 	%rd23272, %rd1336;
	mov.u64 	%rd23273, %rd1337;
	@%p565 bra 	$L__BB1_596;
$L__BB1_595:
	sub.s64 	%rd23271, %rd1335, %rd12;
	setp.lt.u64 	%p566, %rd1335, %rd12;
	selp.u64 	%rd6498, 1, 0, %p566;
	add.s64 	%rd6499, %rd13, %rd6498;
	sub.s64 	%rd23272, %rd1336, %rd6499;
	setp.lt.u64 	%p567, %rd1336, %rd6499;
	selp.u64 	%rd6500, 1, 0, %p567;
	add.s64 	%rd6501, %rd14, %rd6500;
	sub.s64 	%rd23273, %rd1337, %rd6501;
	setp.lt.u64 	%p568, %rd1337, %rd6501;
	selp.u64 	%rd6502, 1, 0, %p568;
	add.s64 	%rd6503, %rd15, %rd6502;
	sub.s64 	%rd23274, %rd23274, %rd6503;
$L__BB1_596:
	add.s64 	%rd1347, %rd23271, %rd23267;
	setp.ge.u64 	%p569, %rd1347, %rd23271;
	setp.lt.u64 	%p570, %rd1347, %rd23271;
	selp.u64 	%rd6504, 1, 0, %p570;
	add.s64 	%rd6505, %rd23272, %rd6504;
	add.s64 	%rd1348, %rd6505, %rd23268;
	setp.lt.u64 	%p571, %rd1348, %rd23272;
	setp.eq.s64 	%p572, %rd1348, %rd23272;
	selp.u32 	%r177, -1, 0, %p572;
	selp.u32 	%r178, -1, 0, %p571;
	selp.b32 	%r179, %r178, %r177, %p569;
	and.b32  	%r181, %r179, 1;
	setp.eq.b32 	%p573, %r181, 1;
	or.pred  	%p574, %p571, %p573;
	selp.u64 	%rd6506, 1, 0, %p574;
	add.s64 	%rd6507, %rd23273, %rd6506;
	add.s64 	%rd1349, %rd6507, %rd23269;
	setp.ge.u64 	%p575, %rd1349, %rd23273;
	setp.lt.u64 	%p576, %rd1349, %rd23273;
	setp.eq.s64 	%p577, %rd1349, %rd23273;
	selp.u32 	%r182, -1, 0, %p576;
	selp.u32 	%r183, -1, 0, %p577;
	selp.b32 	%r184, %r183, %r182, %p574;
	selp.b32 	%r185, %r184, %r182, %p575;
	and.b32  	%r186, %r185, 1;
	setp.eq.b32 	%p27, %r186, 1;
	cvt.u64.u32 	%rd6508, %r185;
	and.b64  	%rd6509, %rd6508, 1;
	add.s64 	%rd6510, %rd23274, %rd6509;
	add.s64 	%rd23278, %rd6510, %rd23270;
	setp.lt.u64 	%p578, %rd23278, %rd23274;
	@%p578 bra 	$L__BB1_603;
	setp.eq.s64 	%p579, %rd23278, %rd23274;
	and.pred  	%p580, %p579, %p27;
	setp.gt.u64 	%p581, %rd23278, %rd15;
	or.pred  	%p582, %p580, %p581;
	@%p582 bra 	$L__BB1_603;
	setp.lt.u64 	%p583, %rd23278, %rd15;
	mov.u64 	%rd23275, %rd1347;
	mov.u64 	%rd23276, %rd1348;
	mov.u64 	%rd23277, %rd1349;
	@%p583 bra 	$L__BB1_604;
	setp.gt.u64 	%p584, %rd1349, %rd14;
	@%p584 bra 	$L__BB1_603;
	setp.lt.u64 	%p585, %rd1349, %rd14;
	mov.u64 	%rd23275, %rd1347;
	mov.u64 	%rd23276, %rd1348;
	mov.u64 	%rd23277, %rd1349;
	@%p585 bra 	$L__BB1_604;
	setp.gt.u64 	%p586, %rd1348, %rd13;
	@%p586 bra 	$L__BB1_603;
	setp.lt.u64 	%p587, %rd1348, %rd13;
	setp.lt.u64 	%p588, %rd1347, %rd12;
	or.pred  	%p589, %p587, %p588;
	mov.u64 	%rd23275, %rd1347;
	mov.u64 	%rd23276, %rd1348;
	mov.u64 	%rd23277, %rd1349;
	@%p589 bra 	$L__BB1_604;
$L__BB1_603:
	sub.s64 	%rd23275, %rd1347, %rd12;
	setp.lt.u64 	%p590, %rd1347, %rd12;
	selp.u64 	%rd6511, 1, 0, %p590;
	add.s64 	%rd6512, %rd13, %rd6511;
	sub.s64 	%rd23276, %rd1348, %rd6512;
	setp.lt.u64 	%p591, %rd1348, %rd6512;
	selp.u64 	%rd6513, 1, 0, %p591;
	add.s64 	%rd6514, %rd14, %rd6513;
	sub.s64 	%rd23277, %rd1349, %rd6514;
	setp.lt.u64 	%p592, %rd1349, %rd6514;
	selp.u64 	%rd6515, 1, 0, %p592;
	add.s64 	%rd6516, %rd15, %rd6515;
	sub.s64 	%rd23278, %rd23278, %rd6516;
$L__BB1_604:
	and.b64  	%rd1359, %rd23275, 4294967295;
	shr.u64 	%rd1360, %rd23275, 32;
	mul.lo.s64 	%rd6517, %rd1359, %rd1359;
	mul.lo.s64 	%rd6518, %rd1360, %rd1359;
	shr.u64 	%rd6519, %rd6517, 32;
	shl.b64 	%rd6520, %rd6518, 1;
	and.b64  	%rd6521, %rd6520, 8589934590;
	add.s64 	%rd6522, %rd6519, %rd6521;
	shr.u64 	%rd6523, %rd6518, 31;
	and.b64  	%rd6524, %rd6523, 8589934590;
	mad.lo.s64 	%rd6525, %rd1360, %rd1360, %rd6524;
	shr.u64 	%rd6526, %rd6522, 32;
	shl.b64 	%rd6527, %rd6522, 32;
	and.b64  	%rd6528, %rd6517, 4294967293;
	or.b64  	%rd6529, %rd6527, %rd6528;
	add.s64 	%rd6530, %rd6525, %rd6526;
	shr.u64 	%rd1361, %rd23276, 32;
	and.b64  	%rd1362, %rd23276, 4294967295;
	mul.lo.s64 	%rd6531, %rd1362, %rd1359;
	mul.lo.s64 	%rd6532, %rd1361, %rd1359;
	mul.lo.s64 	%rd6533, %rd1362, %rd1360;
	shr.u64 	%rd6534, %rd6531, 32;
	and.b64  	%rd6535, %rd6532, 4294967295;
	add.s64 	%rd6536, %rd6534, %rd6535;
	and.b64  	%rd6537, %rd6533, 4294967295;
	add.s64 	%rd6538, %rd6536, %rd6537;
	shr.u64 	%rd6539, %rd6532, 32;
	mad.lo.s64 	%rd6540, %rd1361, %rd1360, %rd6539;
	shr.u64 	%rd6541, %rd6533, 32;
	add.s64 	%rd6542, %rd6540, %rd6541;
	shr.u64 	%rd6543, %rd6538, 32;
	shl.b64 	%rd6544, %rd6538, 32;
	and.b64  	%rd6545, %rd6531, 4294967295;
	or.b64  	%rd6546, %rd6544, %rd6545;
	add.s64 	%rd6547, %rd6542, %rd6543;
	shr.u64 	%rd1363, %rd23277, 32;
	and.b64  	%rd1364, %rd23277, 4294967295;
	mul.lo.s64 	%rd6548, %rd1364, %rd1359;
	mul.lo.s64 	%rd6549, %rd1363, %rd1359;
	mul.lo.s64 	%rd6550, %rd1364, %rd1360;
	shr.u64 	%rd6551, %rd6548, 32;
	and.b64  	%rd6552, %rd6549, 4294967295;
	add.s64 	%rd6553, %rd6551, %rd6552;
	and.b64  	%rd6554, %rd6550, 4294967295;
	add.s64 	%rd6555, %rd6553, %rd6554;
	shr.u64 	%rd6556, %rd6549, 32;
	mad.lo.s64 	%rd6557, %rd1363, %rd1360, %rd6556;
	shr.u64 	%rd6558, %rd6550, 32;
	add.s64 	%rd6559, %rd6557, %rd6558;
	shr.u64 	%rd6560, %rd6555, 32;
	shl.b64 	%rd6561, %rd6555, 32;
	and.b64  	%rd6562, %rd6548, 4294967295;
	or.b64  	%rd6563, %rd6561, %rd6562;
	add.s64 	%rd6564, %rd6559, %rd6560;
	shr.u64 	%rd1365, %rd23278, 32;
	and.b64  	%rd1366, %rd23278, 4294967295;
	mul.lo.s64 	%rd6565, %rd1366, %rd1359;
	mul.lo.s64 	%rd6566, %rd1365, %rd1359;
	mul.lo.s64 	%rd6567, %rd1366, %rd1360;
	shr.u64 	%rd6568, %rd6565, 32;
	and.b64  	%rd6569, %rd6566, 4294967295;
	add.s64 	%rd6570, %rd6568, %rd6569;
	and.b64  	%rd6571, %rd6567, 4294967295;
	add.s64 	%rd6572, %rd6570, %rd6571;
	shr.u64 	%rd6573, %rd6566, 32;
	mad.lo.s64 	%rd6574, %rd1365, %rd1360, %rd6573;
	shr.u64 	%rd6575, %rd6567, 32;
	add.s64 	%rd6576, %rd6574, %rd6575;
	shr.u64 	%rd6577, %rd6572, 32;
	shl.b64 	%rd6578, %rd6572, 32;
	and.b64  	%rd6579, %rd6565, 4294967295;
	or.b64  	%rd6580, %rd6578, %rd6579;
	add.s64 	%rd6581, %rd6576, %rd6577;
	shl.b64 	%rd6582, %rd6546, 1;
	shr.u64 	%rd6583, %rd6544, 63;
	add.s64 	%rd6584, %rd6547, %rd6547;
	add.s64 	%rd6585, %rd6584, %rd6583;
	mul.lo.s64 	%rd6586, %rd1362, %rd1362;
	mul.lo.s64 	%rd6587, %rd1361, %rd1362;
	shr.u64 	%rd6588, %rd6586, 32;
	shl.b64 	%rd6589, %rd6587, 1;
	and.b64  	%rd6590, %rd6589, 8589934590;
	add.s64 	%rd6591, %rd6588, %rd6590;
	shr.u64 	%rd6592, %rd6587, 31;
	and.b64  	%rd6593, %rd6592, 8589934590;
	mad.lo.s64 	%rd6594, %rd1361, %rd1361, %rd6593;
	shr.u64 	%rd6595, %rd6591, 32;
	shl.b64 	%rd6596, %rd6591, 32;
	and.b64  	%rd6597, %rd6586, 4294967293;
	or.b64  	%rd6598, %rd6596, %rd6597;
	add.s64 	%rd6599, %rd6563, %rd6583;
	add.s64 	%rd6600, %rd6599, %rd6598;
	max.u64 	%rd6601, %rd6563, %rd6599;
	setp.gt.u64 	%p593, %rd6601, %rd6600;
	selp.u64 	%rd6602, 1, 0, %p593;
	add.s64 	%rd6603, %rd6594, %rd6564;
	add.s64 	%rd6604, %rd6603, %rd6595;
	add.s64 	%rd6605, %rd6604, %rd6602;
	mul.lo.s64 	%rd6606, %rd1364, %rd1362;
	mul.lo.s64 	%rd6607, %rd1363, %rd1362;
	mul.lo.s64 	%rd6608, %rd1364, %rd1361;
	shr.u64 	%rd6609, %rd6606, 32;
	and.b64  	%rd6610, %rd6607, 4294967295;
	add.s64 	%rd6611, %rd6609, %rd6610;
	and.b64  	%rd6612, %rd6608, 4294967295;
	add.s64 	%rd6613, %rd6611, %rd6612;
	shr.u64 	%rd6614, %rd6607, 32;
	mad.lo.s64 	%rd6615, %rd1363, %rd1361, %rd6614;
	shr.u64 	%rd6616, %rd6608, 32;
	add.s64 	%rd6617, %rd6615, %rd6616;
	shr.u64 	%rd6618, %rd6613, 32;
	shl.b64 	%rd6619, %rd6613, 32;
	and.b64  	%rd6620, %rd6606, 4294967295;
	or.b64  	%rd6621, %rd6619, %rd6620;
	add.s64 	%rd6622, %rd6580, %rd6602;
	add.s64 	%rd6623, %rd6622, %rd6621;
	max.u64 	%rd6624, %rd6580, %rd6622;
	setp.gt.u64 	%p594, %rd6624, %rd6623;
	selp.u64 	%rd6625, 1, 0, %p594;
	add.s64 	%rd6626, %rd6617, %rd6581;
	add.s64 	%rd6627, %rd6626, %rd6618;
	add.s64 	%rd6628, %rd6627, %rd6625;
	add.s64 	%rd6629, %rd6600, %rd6563;
	setp.lt.u64 	%p595, %rd6629, %rd6600;
	selp.u64 	%rd6630, 1, 0, %p595;
	add.s64 	%rd6631, %rd6564, %rd6605;
	add.s64 	%rd6632, %rd6631, %rd6630;
	add.s64 	%rd6633, %rd6623, %rd6630;
	add.s64 	%rd6634, %rd6633, %rd6621;
	max.u64 	%rd6635, %rd6623, %rd6633;
	setp.gt.u64 	%p596, %rd6635, %rd6634;
	selp.u64 	%rd6636, 1, 0, %p596;
	add.s64 	%rd6637, %rd6617, %rd6628;
	add.s64 	%rd6638, %rd6637, %rd6618;
	add.s64 	%rd6639, %rd6638, %rd6636;
	add.s64 	%rd6640, %rd6634, %rd6580;
	setp.lt.u64 	%p597, %rd6640, %rd6634;
	selp.u64 	%rd6641, 1, 0, %p597;
	add.s64 	%rd6642, %rd6581, %rd6639;
	add.s64 	%rd6643, %rd6642, %rd6641;
	mul.lo.s64 	%rd6644, %rd11, %rd6529;
	mul.lo.s64 	%rd6645, %rd12, %rd6644;
	mul.hi.u64 	%rd6646, %rd12, %rd6644;
	add.cc.s64 	%rd6647, %rd6645, %rd6529;
	addc.cc.s64 	%rd6648, %rd6646, 0;
	mul.lo.s64 	%rd6649, %rd13, %rd6644;
	mul.hi.u64 	%rd6650, %rd13, %rd6644;
	mov.b64 	%rd6651, 0;
	add.cc.s64 	%rd6652, %rd6648, %rd6582;
	addc.cc.s64 	%rd6653, %rd6651, 0;
	add.cc.s64 	%rd6654, %rd6652, %rd6649;
	addc.cc.s64 	%rd6655, %rd6653, %rd6650;
	mul.lo.s64 	%rd6656, %rd14, %rd6644;
	mul.hi.u64 	%rd6657, %rd14, %rd6644;
	add.cc.s64 	%rd6658, %rd6655, %rd6629;
	addc.cc.s64 	%rd6659, %rd6651, 0;
	add.cc.s64 	%rd6660, %rd6658, %rd6656;
	addc.cc.s64 	%rd6661, %rd6659, %rd6657;
	mul.lo.s64 	%rd6662, %rd15, %rd6644;
	mul.hi.u64 	%rd6663, %rd15, %rd6644;
	add.cc.s64 	%rd6664, %rd6661, %rd6640;
	addc.cc.s64 	%rd6665, %rd6651, 0;
	add.cc.s64 	%rd6666, %rd6664, %rd6662;
	addc.cc.s64 	%rd6667, %rd6665, %rd6663;
	add.s64 	%rd6668, %rd6530, %rd6667;
	setp.lt.u64 	%p598, %rd6668, %rd6530;
	selp.u64 	%rd6669, 1, 0, %p598;
	add.s64 	%rd6670, %rd6585, %rd6669;
	setp.lt.u64 	%p599, %rd6670, %rd6585;
	selp.u64 	%rd6671, 1, 0, %p599;
	add.s64 	%rd6672, %rd6632, %rd6671;
	setp.lt.u64 	%p600, %rd6672, %rd6632;
	selp.u64 	%rd6673, 1, 0, %p600;
	add.s64 	%rd6674, %rd6643, %rd6673;
	mul.lo.s64 	%rd6675, %rd11, %rd6654;
	mul.lo.s64 	%rd6676, %rd12, %rd6675;
	mul.hi.u64 	%rd6677, %rd12, %rd6675;
	add.cc.s64 	%rd6678, %rd6676, %rd6654;
	addc.cc.s64 	%rd6679, %rd6677, 0;
	mul.lo.s64 	%rd6680, %rd13, %rd6675;
	mul.hi.u64 	%rd6681, %rd13, %rd6675;
	add.cc.s64 	%rd6682, %rd6679, %rd6660;
	addc.cc.s64 	%rd6683, %rd6651, 0;
	add.cc.s64 	%rd6684, %rd6682, %rd6680;
	addc.cc.s64 	%rd6685, %rd6683, %rd6681;
	mul.lo.s64 	%rd6686, %rd14, %rd6675;
	mul.hi.u64 	%rd6687, %rd14, %rd6675;
	add.cc.s64 	%rd6688, %rd6685, %rd6666;
	addc.cc.s64 	%rd6689, %rd6651, 0;
	add.cc.s64 	%rd6690, %rd6688, %rd6686;
	addc.cc.s64 	%rd6691, %rd6689, %rd6687;
	mul.lo.s64 	%rd6692, %rd15, %rd6675;
	mul.hi.u64 	%rd6693, %rd15, %rd6675;
	add.cc.s64 	%rd6694, %rd6691, %rd6668;
	addc.cc.s64 	%rd6695, %rd6651, 0;
	add.cc.s64 	%rd6696, %rd6694, %rd6692;
	addc.cc.s64 	%rd6697, %rd6695, %rd6693;
	add.s64 	%rd6698, %rd6670, %rd6697;
	setp.lt.u64 	%p601, %rd6698, %rd6670;
	selp.u64 	%rd6699, 1, 0, %p601;
	add.s64 	%rd6700, %rd6672, %rd6699;
	setp.lt.u64 	%p602, %rd6700, %rd6672;
	selp.u64 	%rd6701, 1, 0, %p602;
	add.s64 	%rd6702, %rd6674, %rd6701;
	mul.lo.s64 	%rd6703, %rd11, %rd6684;
	mul.lo.s64 	%rd6704, %rd12, %rd6703;
	mul.hi.u64 	%rd6705, %rd12, %rd6703;
	add.cc.s64 	%rd6706, %rd6704, %rd6684;
	addc.cc.s64 	%rd6707, %rd6705, 0;
	mul.lo.s64 	%rd6708, %rd13, %rd6703;
	mul.hi.u64 	%rd6709, %rd13, %rd6703;
	add.cc.s64 	%rd6710, %rd6707, %rd6690;
	addc.cc.s64 	%rd6711, %rd6651, 0;
	add.cc.s64 	%rd6712, %rd6710, %rd6708;
	addc.cc.s64 	%rd6713, %rd6711, %rd6709;
	mul.lo.s64 	%rd6714, %rd14, %rd6703;
	mul.hi.u64 	%rd6715, %rd14, %rd6703;
	add.cc.s64 	%rd6716, %rd6713, %rd6696;
	addc.cc.s64 	%rd6717, %rd6651, 0;
	add.cc.s64 	%rd6718, %rd6716, %rd6714;
	addc.cc.s64 	%rd6719, %rd6717, %rd6715;
	mul.lo.s64 	%rd6720, %rd15, %rd6703;
	mul.hi.u64 	%rd6721, %rd15, %rd6703;
	add.cc.s64 	%rd6722, %rd6719, %rd6698;
	addc.cc.s64 	%rd6723, %rd6651, 0;
	add.cc.s64 	%rd6724, %rd6722, %rd6720;
	addc.cc.s64 	%rd6725, %rd6723, %rd6721;
	add.s64 	%rd6726, %rd6700, %rd6725;
	setp.lt.u64 	%p603, %rd6726, %rd6700;
	selp.u64 	%rd6727, 1, 0, %p603;
	add.s64 	%rd6728, %rd6702, %rd6727;
	mul.lo.s64 	%rd6729, %rd11, %rd6712;
	mul.lo.s64 	%rd6730, %rd12, %rd6729;
	mul.hi.u64 	%rd6731, %rd12, %rd6729;
	add.cc.s64 	%rd6732, %rd6730, %rd6712;
	addc.cc.s64 	%rd6733, %rd6731, 0;
	mul.lo.s64 	%rd6734, %rd13, %rd6729;
	mul.hi.u64 	%rd6735, %rd13, %rd6729;
	add.cc.s64 	%rd6736, %rd6733, %rd6718;
	addc.cc.s64 	%rd6737, %rd6651, 0;
	add.cc.s64 	%rd1367, %rd6736, %rd6734;
	addc.cc.s64 	%rd6738, %rd6737, %rd6735;
	mul.lo.s64 	%rd6739, %rd14, %rd6729;
	mul.hi.u64 	%rd6740, %rd14, %rd6729;
	add.cc.s64 	%rd6741, %rd6738, %rd6724;
	addc.cc.s64 	%rd6742, %rd6651, 0;
	add.cc.s64 	%rd1368, %rd6741, %rd6739;
	addc.cc.s64 	%rd6743, %rd6742, %rd6740;
	mul.lo.s64 	%rd6744, %rd15, %rd6729;
	mul.hi.u64 	%rd6745, %rd15, %rd6729;
	add.cc.s64 	%rd6746, %rd6743, %rd6726;
	addc.cc.s64 	%rd6747, %rd6651, 0;
	add.cc.s64 	%rd1369, %rd6746, %rd6744;
	addc.cc.s64 	%rd6748, %rd6747, %rd6745;
	add.s64 	%rd23279, %rd6728, %rd6748;
	setp.gt.u64 	%p604, %rd23279, %rd15;
	@%p604 bra 	$L__BB1_610;
	setp.lt.u64 	%p605, %rd23279, %rd15;
	mov.u64 	%rd23280, %rd1369;
	mov.u64 	%rd23281, %rd1368;
	mov.u64 	%rd23282, %rd1367;
	@%p605 bra 	$L__BB1_611;
	setp.lt.u64 	%p606, %rd14, %rd1369;
	@%p606 bra 	$L__BB1_610;
	setp.gt.u64 	%p607, %rd14, %rd1369;
	mov.u64 	%rd23280, %rd1369;
	mov.u64 	%rd23281, %rd1368;
	mov.u64 	%rd23282, %rd1367;
	@%p607 bra 	$L__BB1_611;
	setp.lt.u64 	%p608, %rd13, %rd1368;
	@%p608 bra 	$L__BB1_610;
	setp.gt.u64 	%p609, %rd13, %rd1368;
	setp.gt.u64 	%p610, %rd12, %rd1367;
	or.pred  	%p611, %p609, %p610;
	mov.u64 	%rd23280, %rd1369;
	mov.u64 	%rd23281, %rd1368;
	mov.u64 	%rd23282, %rd1367;
	@%p611 bra 	$L__BB1_611;
$L__BB1_610:
	sub.s64 	%rd23282, %rd1367, %rd12;
	setp.lt.u64 	%p612, %rd1367, %rd12;
	selp.u64 	%rd6749, 1, 0, %p612;
	add.s64 	%rd6750, %rd13, %rd6749;
	sub.s64 	%rd23281, %rd1368, %rd6750;
	setp.lt.u64 	%p613, %rd1368, %rd6750;
	selp.u64 	%rd6751, 1, 0, %p613;
	add.s64 	%rd6752, %rd14, %rd6751;
	sub.s64 	%rd23280, %rd1369, %rd6752;
	setp.lt.u64 	%p614, %rd1369, %rd6752;
	selp.u64 	%rd6753, 1, 0, %p614;
	add.s64 	%rd6754, %rd15, %rd6753;
	sub.s64 	%rd23279, %rd23279, %rd6754;
$L__BB1_611:
	sub.s64 	%rd23286, %rd23282, %rd23247;
	setp.lt.u64 	%p615, %rd23282, %rd23247;
	selp.u64 	%rd6755, 1, 0, %p615;
	add.s64 	%rd6756, %rd23248, %rd6755;
	sub.s64 	%rd23285, %rd23281, %rd6756;
	setp.lt.u64 	%p616, %rd23281, %rd6756;
	selp.u64 	%rd6757, 1, 0, %p616;
	add.s64 	%rd6758, %rd23249, %rd6757;
	sub.s64 	%rd23284, %rd23280, %rd6758;
	setp.lt.u64 	%p617, %rd23280, %rd6758;
	selp.u64 	%rd6759, 1, 0, %p617;
	add.s64 	%rd6760, %rd23250, %rd6759;
	sub.s64 	%rd23283, %rd23279, %rd6760;
	setp.ge.u64 	%p618, %rd23279, %rd6760;
	@%p618 bra 	$L__BB1_613;
	add.s64 	%rd1383, %rd23286, %rd12;
	setp.ge.u64 	%p619, %rd1383, %rd23286;
	setp.lt.u64 	%p620, %rd1383, %rd23286;
	selp.u64 	%rd6761, 1, 0, %p620;
	add.s64 	%rd6762, %rd23285, %rd6761;
	add.s64 	%rd1384, %rd6762, %rd13;
	setp.lt.u64 	%p621, %rd1384, %rd23285;
	setp.eq.s64 	%p622, %rd1384, %rd23285;
	selp.u32 	%r187, -1, 0, %p622;
	selp.u32 	%r188, -1, 0, %p621;
	selp.b32 	%r189, %r188, %r187, %p619;
	and.b32  	%r191, %r189, 1;
	setp.eq.b32 	%p623, %r191, 1;
	or.pred  	%p624, %p621, %p623;
	selp.u64 	%rd6763, 1, 0, %p624;
	add.s64 	%rd6764, %rd23284, %rd6763;
	add.s64 	%rd1385, %rd6764, %rd14;
	setp.ge.u64 	%p625, %rd1385, %rd23284;
	setp.lt.u64 	%p626, %rd1385, %rd23284;
	setp.eq.s64 	%p627, %rd1385, %rd23284;
	selp.u32 	%r192, -1, 0, %p626;
	selp.u32 	%r193, -1, 0, %p627;
	selp.b32 	%r194, %r193, %r192, %p624;
	selp.b32 	%r195, %r194, %r192, %p625;
	cvt.u64.u32 	%rd6765, %r195;
	and.b64  	%rd6766, %rd6765, 1;
	add.s64 	%rd6767, %rd23283, %rd6766;
	add.s64 	%rd23283, %rd6767, %rd15;
	mov.u64 	%rd23284, %rd1385;
	mov.u64 	%rd23285, %rd1384;
	mov.u64 	%rd23286, %rd1383;
$L__BB1_613:
	sub.s64 	%rd23390, %rd23286, %rd23247;
	setp.lt.u64 	%p628, %rd23286, %rd23247;
	selp.u64 	%rd6768, 1, 0, %p628;
	add.s64 	%rd6769, %rd23248, %rd6768;
	sub.s64 	%rd23389, %rd23285, %rd6769;
	setp.lt.u64 	%p629, %rd23285, %rd6769;
	selp.u64 	%rd6770, 1, 0, %p629;
	add.s64 	%rd6771, %rd23249, %rd6770;
	sub.s64 	%rd23388, %rd23284, %rd6771;
	setp.lt.u64 	%p630, %rd23284, %rd6771;
	selp.u64 	%rd6772, 1, 0, %p630;
	add.s64 	%rd6773, %rd23250, %rd6772;
	sub.s64 	%rd23387, %rd23283, %rd6773;
	setp.ge.u64 	%p631, %rd23283, %rd6773;
	@%p631 bra 	$L__BB1_615;
	add.s64 	%rd1395, %rd23390, %rd12;
	setp.ge.u64 	%p632, %rd1395, %rd23390;
	setp.lt.u64 	%p633, %rd1395, %rd23390;
	selp.u64 	%rd6774, 1, 0, %p633;
	add.s64 	%rd6775, %rd23389, %rd6774;
	add.s64 	%rd1396, %rd6775, %rd13;
	setp.lt.u64 	%p634, %rd1396, %rd23389;
	setp.eq.s64 	%p635, %rd1396, %rd23389;
	selp.u32 	%r196, -1, 0, %p635;
	selp.u32 	%r197, -1, 0, %p634;
	selp.b32 	%r198, %r197, %r196, %p632;
	and.b32  	%r200, %r198, 1;
	setp.eq.b32 	%p636, %r200, 1;
	or.pred  	%p637, %p634, %p636;
	selp.u64 	%rd6776, 1, 0, %p637;
	add.s64 	%rd6777, %rd23388, %rd6776;
	add.s64 	%rd1397, %rd6777, %rd14;
	setp.ge.u64 	%p638, %rd1397, %rd23388;
	setp.lt.u64 	%p639, %rd1397, %rd23388;
	setp.eq.s64 	%p640, %rd1397, %rd23388;
	selp.u32 	%r201, -1, 0, %p639;
	selp.u32 	%r202, -1, 0, %p640;
	selp.b32 	%r203, %r202, %r201, %p637;
	selp.b32 	%r204, %r203, %r201, %p638;
	cvt.u64.u32 	%rd6778, %r204;
	and.b64  	%rd6779, %rd6778, 1;
	add.s64 	%rd6780, %rd23387, %rd6779;
	add.s64 	%rd23387, %rd6780, %rd15;
	mov.u64 	%rd23388, %rd1397;
	mov.u64 	%rd23389, %rd1396;
	mov.u64 	%rd23390, %rd1395;
$L__BB1_615:
	sub.s64 	%rd23291, %rd23247, %rd23390;
	setp.lt.u64 	%p641, %rd23247, %rd23390;
	selp.u64 	%rd6781, 1, 0, %p641;
	add.s64 	%rd6782, %rd23389, %rd6781;
	sub.s64 	%rd23292, %rd23248, %rd6782;
	setp.lt.u64 	%p642, %rd23248, %rd6782;
	selp.u64 	%rd6783, 1, 0, %p642;
	add.s64 	%rd6784, %rd23388, %rd6783;
	sub.s64 	%rd23293, %rd23249, %rd6784;
	setp.lt.u64 	%p643, %rd23249, %rd6784;
	selp.u64 	%rd6785, 1, 0, %p643;
	add.s64 	%rd6786, %rd23387, %rd6785;
	sub.s64 	%rd23294, %rd23250, %rd6786;
	setp.ge.u64 	%p644, %rd23250, %rd6786;
	@%p644 bra 	$L__BB1_617;
	add.s64 	%rd1407, %rd23291, %rd12;
	setp.ge.u64 	%p645, %rd1407, %rd23291;
	setp.lt.u64 	%p646, %rd1407, %rd23291;
	selp.u64 	%rd6787, 1, 0, %p646;
	add.s64 	%rd6788, %rd23292, %rd6787;
	add.s64 	%rd1408, %rd6788, %rd13;
	setp.lt.u64 	%p647, %rd1408, %rd23292;
	setp.eq.s64 	%p648, %rd1408, %rd23292;
	selp.u32 	%r205, -1, 0, %p648;
	selp.u32 	%r206, -1, 0, %p647;
	selp.b32 	%r207, %r206, %r205, %p645;
	and.b32  	%r209, %r207, 1;
	setp.eq.b32 	%p649, %r209, 1;
	or.pred  	%p650, %p647, %p649;
	selp.u64 	%rd6789, 1, 0, %p650;
	add.s64 	%rd6790, %rd23293, %rd6789;
	add.s64 	%rd1409, %rd6790, %rd14;
	setp.ge.u64 	%p651, %rd1409, %rd23293;
	setp.lt.u64 	%p652, %rd1409, %rd23293;
	setp.eq.s64 	%p653, %rd1409, %rd23293;
	selp.u32 	%r210, -1, 0, %p652;
	selp.u32 	%r211, -1, 0, %p653;
	selp.b32 	%r212, %r211, %r210, %p650;
	selp.b32 	%r213, %r212, %r210, %p651;
	cvt.u64.u32 	%rd6791, %r213;
	and.b64  	%rd6792, %rd6791, 1;
	add.s64 	%rd6793, %rd23294, %rd6792;
	add.s64 	%rd23294, %rd6793, %rd15;
	mov.u64 	%rd23291, %rd1407;
	mov.u64 	%rd23292, %rd1408;
	mov.u64 	%rd23293, %rd1409;
$L__BB1_617:
	shr.u64 	%rd6794, %rd23291, 32;
	and.b64  	%rd6795, %rd23291, 4294967295;
	mul.lo.s64 	%rd6796, %rd6795, %rd1359;
	mul.lo.s64 	%rd6797, %rd6794, %rd1359;
	mul.lo.s64 	%rd6798, %rd6795, %rd1360;
	shr.u64 	%rd6799, %rd6796, 32;
	and.b64  	%rd6800, %rd6797, 4294967295;
	add.s64 	%rd6801, %rd6799, %rd6800;
	and.b64  	%rd6802, %rd6798, 4294967295;
	add.s64 	%rd6803, %rd6801, %rd6802;
	shr.u64 	%rd6804, %rd6797, 32;
	mad.lo.s64 	%rd6805, %rd6794, %rd1360, %rd6804;
	shr.u64 	%rd6806, %rd6798, 32;
	add.s64 	%rd6807, %rd6805, %rd6806;
	shr.u64 	%rd6808, %rd6803, 32;
	shl.b64 	%rd6809, %rd6803, 32;
	and.b64  	%rd6810, %rd6796, 4294967295;
	or.b64  	%rd6811, %rd6809, %rd6810;
	add.s64 	%rd6812, %rd6807, %rd6808;
	shr.u64 	%rd6813, %rd23292, 32;
	and.b64  	%rd6814, %rd23292, 4294967295;
	mul.lo.s64 	%rd6815, %rd6814, %rd1359;
	mul.lo.s64 	%rd6816, %rd6813, %rd1359;
	mul.lo.s64 	%rd6817, %rd6814, %rd1360;
	shr.u64 	%rd6818, %rd6815, 32;
	and.b64  	%rd6819, %rd6816, 4294967295;
	add.s64 	%rd6820, %rd6818, %rd6819;
	and.b64  	%rd6821, %rd6817, 4294967295;
	add.s64 	%rd6822, %rd6820, %rd6821;
	shr.u64 	%rd6823, %rd6816, 32;
	mad.lo.s64 	%rd6824, %rd6813, %rd1360, %rd6823;
	shr.u64 	%rd6825, %rd6817, 32;
	add.s64 	%rd6826, %rd6824, %rd6825;
	shr.u64 	%rd6827, %rd6822, 32;
	shl.b64 	%rd6828, %rd6822, 32;
	and.b64  	%rd6829, %rd6815, 4294967295;
	or.b64  	%rd6830, %rd6828, %rd6829;
	add.s64 	%rd6831, %rd6826, %rd6827;
	shr.u64 	%rd6832, %rd23293, 32;
	and.b64  	%rd6833, %rd23293, 4294967295;
	mul.lo.s64 	%rd6834, %rd6833, %rd1359;
	mul.lo.s64 	%rd6835, %rd6832, %rd1359;
	mul.lo.s64 	%rd6836, %rd6833, %rd1360;
	shr.u64 	%rd6837, %rd6834, 32;
	and.b64  	%rd6838, %rd6835, 4294967295;
	add.s64 	%rd6839, %rd6837, %rd6838;
	and.b64  	%rd6840, %rd6836, 4294967295;
	add.s64 	%rd6841, %rd6839, %rd6840;
	shr.u64 	%rd6842, %rd6835, 32;
	mad.lo.s64 	%rd6843, %rd6832, %rd1360, %rd6842;
	shr.u64 	%rd6844, %rd6836, 32;
	add.s64 	%rd6845, %rd6843, %rd6844;
	shr.u64 	%rd6846, %rd6841, 32;
	shl.b64 	%rd6847, %rd6841, 32;
	and.b64  	%rd6848, %rd6834, 4294967295;
	or.b64  	%rd6849, %rd6847, %rd6848;
	add.s64 	%rd6850, %rd6845, %rd6846;
	shr.u64 	%rd6851, %rd23294, 32;
	and.b64  	%rd6852, %rd23294, 4294967295;
	mul.lo.s64 	%rd6853, %rd6852, %rd1359;
	mul.lo.s64 	%rd6854, %rd6851, %rd1359;
	mul.lo.s64 	%rd6855, %rd6852, %rd1360;
	shr.u64 	%rd6856, %rd6853, 32;
	and.b64  	%rd6857, %rd6854, 4294967295;
	add.s64 	%rd6858, %rd6856, %rd6857;
	and.b64  	%rd6859, %rd6855, 4294967295;
	add.s64 	%rd6860, %rd6858, %rd6859;
	shr.u64 	%rd6861, %rd6854, 32;
	mad.lo.s64 	%rd6862, %rd6851, %rd1360, %rd6861;
	shr.u64 	%rd6863, %rd6855, 32;
	add.s64 	%rd6864, %rd6862, %rd6863;
	shr.u64 	%rd6865, %rd6860, 32;
	shl.b64 	%rd6866, %rd6860, 32;
	and.b64  	%rd6867, %rd6853, 4294967295;
	or.b64  	%rd6868, %rd6866, %rd6867;
	add.s64 	%rd6869, %rd6864, %rd6865;
	mul.lo.s64 	%rd6870, %rd6795, %rd1362;
	mul.lo.s64 	%rd6871, %rd6794, %rd1362;
	mul.lo.s64 	%rd6872, %rd6795, %rd1361;
	shr.u64 	%rd6873, %rd6870, 32;
	and.b64  	%rd6874, %rd6871, 4294967295;
	add.s64 	%rd6875, %rd6873, %rd6874;
	and.b64  	%rd6876, %rd6872, 4294967295;
	add.s64 	%rd6877, %rd6875, %rd6876;
	shr.u64 	%rd6878, %rd6871, 32;
	mad.lo.s64 	%rd6879, %rd6794, %rd1361, %rd6878;
	shr.u64 	%rd6880, %rd6872, 32;
	add.s64 	%rd6881, %rd6879, %rd6880;
	shr.u64 	%rd6882, %rd6877, 32;
	shl.b64 	%rd6883, %rd6877, 32;
	and.b64  	%rd6884, %rd6870, 4294967295;
	or.b64  	%rd6885, %rd6883, %rd6884;
	add.s64 	%rd6886, %rd6830, %rd6885;
	setp.lt.u64 	%p654, %rd6886, %rd6830;
	selp.u64 	%rd6887, 1, 0, %p654;
	add.s64 	%rd6888, %rd6881, %rd6831;
	add.s64 	%rd6889, %rd6888, %rd6882;
	add.s64 	%rd6890, %rd6889, %rd6887;
	mul.lo.s64 	%rd6891, %rd6814, %rd1362;
	mul.lo.s64 	%rd6892, %rd6813, %rd1362;
	mul.lo.s64 	%rd6893, %rd6814, %rd1361;
	shr.u64 	%rd6894, %rd6891, 32;
	and.b64  	%rd6895, %rd6892, 4294967295;
	add.s64 	%rd6896, %rd6894, %rd6895;
	and.b64  	%rd6897, %rd6893, 4294967295;
	add.s64 	%rd6898, %rd6896, %rd6897;
	shr.u64 	%rd6899, %rd6892, 32;
	mad.lo.s64 	%rd6900, %rd6813, %rd1361, %rd6899;
	shr.u64 	%rd6901, %rd6893, 32;
	add.s64 	%rd6902, %rd6900, %rd6901;
	shr.u64 	%rd6903, %rd6898, 32;
	shl.b64 	%rd6904, %rd6898, 32;
	and.b64  	%rd6905, %rd6891, 4294967295;
	or.b64  	%rd6906, %rd6904, %rd6905;
	add.s64 	%rd6907, %rd6849, %rd6887;
	add.s64 	%rd6908, %rd6907, %rd6906;
	max.u64 	%rd6909, %rd6849, %rd6907;
	setp.gt.u64 	%p655, %rd6909, %rd6908;
	selp.u64 	%rd6910, 1, 0, %p655;
	add.s64 	%rd6911, %rd6902, %rd6850;
	add.s64 	%rd6912, %rd6911, %rd6903;
	add.s64 	%rd6913, %rd6912, %rd6910;
	mul.lo.s64 	%rd6914, %rd6833, %rd1362;
	mul.lo.s64 	%rd6915, %rd6832, %rd1362;
	mul.lo.s64 	%rd6916, %rd6833, %rd1361;
	shr.u64 	%rd6917, %rd6914, 32;
	and.b64  	%rd6918, %rd6915, 4294967295;
	add.s64 	%rd6919, %rd6917, %rd6918;
	and.b64  	%rd6920, %rd6916, 4294967295;
	add.s64 	%rd6921, %rd6919, %rd6920;
	shr.u64 	%rd6922, %rd6915, 32;
	mad.lo.s64 	%rd6923, %rd6832, %rd1361, %rd6922;
	shr.u64 	%rd6924, %rd6916, 32;
	add.s64 	%rd6925, %rd6923, %rd6924;
	shr.u64 	%rd6926, %rd6921, 32;
	shl.b64 	%rd6927, %rd6921, 32;
	and.b64  	%rd6928, %rd6914, 4294967295;
	or.b64  	%rd6929, %rd6927, %rd6928;
	add.s64 	%rd6930, %rd6868, %rd6910;
	add.s64 	%rd6931, %rd6930, %rd6929;
	max.u64 	%rd6932, %rd6868, %rd6930;
	setp.gt.u64 	%p656, %rd6932, %rd6931;
	selp.u64 	%rd6933, 1, 0, %p656;
	add.s64 	%rd6934, %rd6925, %rd6869;
	add.s64 	%rd6935, %rd6934, %rd6926;
	add.s64 	%rd6936, %rd6935, %rd6933;
	mul.lo.s64 	%rd6937, %rd6795, %rd1364;
	mul.lo.s64 	%rd6938, %rd6794, %rd1364;
	mul.lo.s64 	%rd6939, %rd6795, %rd1363;
	shr.u64 	%rd6940, %rd6937, 32;
	and.b64  	%rd6941, %rd6938, 4294967295;
	add.s64 	%rd6942, %rd6940, %rd6941;
	and.b64  	%rd6943, %rd6939, 4294967295;
	add.s64 	%rd6944, %rd6942, %rd6943;
	shr.u64 	%rd6945, %rd6938, 32;
	mad.lo.s64 	%rd6946, %rd6794, %rd1363, %rd6945;
	shr.u64 	%rd6947, %rd6939, 32;
	add.s64 	%rd6948, %rd6946, %rd6947;
	shr.u64 	%rd6949, %rd6944, 32;
	shl.b64 	%rd6950, %rd6944, 32;
	and.b64  	%rd6951, %rd6937, 4294967295;
	or.b64  	%rd6952, %rd6950, %rd6951;
	add.s64 	%rd6953, %rd6908, %rd6952;
	setp.lt.u64 	%p657, %rd6953, %rd6908;
	selp.u64 	%rd6954, 1, 0, %p657;
	add.s64 	%rd6955, %rd6948, %rd6913;
	add.s64 	%rd6956, %rd6955, %rd6949;
	add.s64 	%rd6957, %rd6956, %rd6954;
	mul.lo.s64 	%rd6958, %rd6814, %rd1364;
	mul.lo.s64 	%rd6959, %rd6813, %rd1364;
	mul.lo.s64 	%rd6960, %rd6814, %rd1363;
	shr.u64 	%rd6961, %rd6958, 32;
	and.b64  	%rd6962, %rd6959, 4294967295;
	add.s64 	%rd6963, %rd6961, %rd6962;
	and.b64  	%rd6964, %rd6960, 4294967295;
	add.s64 	%rd6965, %rd6963, %rd6964;
	shr.u64 	%rd6966, %rd6959, 32;
	mad.lo.s64 	%rd6967, %rd6813, %rd1363, %rd6966;
	shr.u64 	%rd6968, %rd6960, 32;
	add.s64 	%rd6969, %rd6967, %rd6968;
	shr.u64 	%rd6970, %rd6965, 32;
	shl.b64 	%rd6971, %rd6965, 32;
	and.b64  	%rd6972, %rd6958, 4294967295;
	or.b64  	%rd6973, %rd6971, %rd6972;
	add.s64 	%rd6974, %rd6931, %rd6954;
	add.s64 	%rd6975, %rd6974, %rd6973;
	max.u64 	%rd6976, %rd6931, %rd6974;
	setp.gt.u64 	%p658, %rd6976, %rd6975;
	selp.u64 	%rd6977, 1, 0, %p658;
	add.s64 	%rd6978, %rd6969, %rd6936;
	add.s64 	%rd6979, %rd6978, %rd6970;
	add.s64 	%rd6980, %rd6979, %rd6977;
	mul.lo.s64 	%rd6981, %rd6795, %rd1366;
	mul.lo.s64 	%rd6982, %rd6794, %rd1366;
	mul.lo.s64 	%rd6983, %rd6795, %rd1365;
	shr.u64 	%rd6984, %rd6981, 32;
	and.b64  	%rd6985, %rd6982, 4294967295;
	add.s64 	%rd6986, %rd6984, %rd6985;
	and.b64  	%rd6987, %rd6983, 4294967295;
	add.s64 	%rd6988, %rd6986, %rd6987;
	shr.u64 	%rd6989, %rd6982, 32;
	mad.lo.s64 	%rd6990, %rd6794, %rd1365, %rd6989;
	shr.u64 	%rd6991, %rd6983, 32;
	add.s64 	%rd6992, %rd6990, %rd6991;
	shr.u64 	%rd6993, %rd6988, 32;
	shl.b64 	%rd6994, %rd6988, 32;
	and.b64  	%rd6995, %rd6981, 4294967295;
	or.b64  	%rd6996, %rd6994, %rd6995;
	add.s64 	%rd6997, %rd6975, %rd6996;
	setp.lt.u64 	%p659, %rd6997, %rd6975;
	selp.u64 	%rd6998, 1, 0, %p659;
	add.s64 	%rd6999, %rd6992, %rd6980;
	add.s64 	%rd7000, %rd6999, %rd6993;
	add.s64 	%rd7001, %rd7000, %rd6998;
	mul.lo.s64 	%rd7002, %rd11, %rd6811;
	mul.lo.s64 	%rd7003, %rd12, %rd7002;
	mul.hi.u64 	%rd7004, %rd12, %rd7002;
	add.cc.s64 	%rd7005, %rd7003, %rd6811;
	addc.cc.s64 	%rd7006, %rd7004, 0;
	mul.lo.s64 	%rd7007, %rd13, %rd7002;
	mul.hi.u64 	%rd7008, %rd13, %rd7002;
	mov.b64 	%rd7009, 0;
	add.cc.s64 	%rd7010, %rd7006, %rd6886;
	addc.cc.s64 	%rd7011, %rd7009, 0;
	add.cc.s64 	%rd7012, %rd7010, %rd7007;
	addc.cc.s64 	%rd7013, %rd7011, %rd7008;
	mul.lo.s64 	%rd7014, %rd14, %rd7002;
	mul.hi.u64 	%rd7015, %rd14, %rd7002;
	add.cc.s64 	%rd7016, %rd7013, %rd6953;
	addc.cc.s64 	%rd7017, %rd7009, 0;
	add.cc.s64 	%rd7018, %rd7016, %rd7014;
	addc.cc.s64 	%rd7019, %rd7017, %rd7015;
	mul.lo.s64 	%rd7020, %rd15, %rd7002;
	mul.hi.u64 	%rd7021, %rd15, %rd7002;
	add.cc.s64 	%rd7022, %rd7019, %rd6997;
	addc.cc.s64 	%rd7023, %rd7009, 0;
	add.cc.s64 	%rd7024, %rd7022, %rd7020;
	addc.cc.s64 	%rd7025, %rd7023, %rd7021;
	add.s64 	%rd7026, %rd6812, %rd7025;
	setp.lt.u64 	%p660, %rd7026, %rd6812;
	selp.u64 	%rd7027, 1, 0, %p660;
	add.s64 	%rd7028, %rd6890, %rd7027;
	setp.lt.u64 	%p661, %rd7028, %rd6890;
	selp.u64 	%rd7029, 1, 0, %p661;
	add.s64 	%rd7030, %rd6957, %rd7029;
	setp.lt.u64 	%p662, %rd7030, %rd6957;
	selp.u64 	%rd7031, 1, 0, %p662;
	add.s64 	%rd7032, %rd7001, %rd7031;
	mul.lo.s64 	%rd7033, %rd11, %rd7012;
	mul.lo.s64 	%rd7034, %rd12, %rd7033;
	mul.hi.u64 	%rd7035, %rd12, %rd7033;
	add.cc.s64 	%rd7036, %rd7034, %rd7012;
	addc.cc.s64 	%rd7037, %rd7035, 0;
	mul.lo.s64 	%rd7038, %rd13, %rd7033;
	mul.hi.u64 	%rd7039, %rd13, %rd7033;
	add.cc.s64 	%rd7040, %rd7037, %rd7018;
	addc.cc.s64 	%rd7041, %rd7009, 0;
	add.cc.s64 	%rd7042, %rd7040, %rd7038;
	addc.cc.s64 	%rd7043, %rd7041, %rd7039;
	mul.lo.s64 	%rd7044, %rd14, %rd7033;
	mul.hi.u64 	%rd7045, %rd14, %rd7033;
	add.cc.s64 	%rd7046, %rd7043, %rd7024;
	addc.cc.s64 	%rd7047, %rd7009, 0;
	add.cc.s64 	%rd7048, %rd7046, %rd7044;
	addc.cc.s64 	%rd7049, %rd7047, %rd7045;
	mul.lo.s64 	%rd7050, %rd15, %rd7033;
	mul.hi.u64 	%rd7051, %rd15, %rd7033;
	add.cc.s64 	%rd7052, %rd7049, %rd7026;
	addc.cc.s64 	%rd7053, %rd7009, 0;
	add.cc.s64 	%rd7054, %rd7052, %rd7050;
	addc.cc.s64 	%rd7055, %rd7053, %rd7051;
	add.s64 	%rd7056, %rd7028, %rd7055;
	setp.lt.u64 	%p663, %rd7056, %rd7028;
	selp.u64 	%rd7057, 1, 0, %p663;
	add.s64 	%rd7058, %rd7030, %rd7057;
	setp.lt.u64 	%p664, %rd7058, %rd7030;
	selp.u64 	%rd7059, 1, 0, %p664;
	add.s64 	%rd7060, %rd7032, %rd7059;
	mul.lo.s64 	%rd7061, %rd11, %rd7042;
	mul.lo.s64 	%rd7062, %rd12, %rd7061;
	mul.hi.u64 	%rd7063, %rd12, %rd7061;
	add.cc.s64 	%rd7064, %rd7062, %rd7042;
	addc.cc.s64 	%rd7065, %rd7063, 0;
	mul.lo.s64 	%rd7066, %rd13, %rd7061;
	mul.hi.u64 	%rd7067, %rd13, %rd7061;
	add.cc.s64 	%rd7068, %rd7065, %rd7048;
	addc.cc.s64 	%rd7069, %rd7009, 0;
	add.cc.s64 	%rd7070, %rd7068, %rd7066;
	addc.cc.s64 	%rd7071, %rd7069, %rd7067;
	mul.lo.s64 	%rd7072, %rd14, %rd7061;
	mul.hi.u64 	%rd7073, %rd14, %rd7061;
	add.cc.s64 	%rd7074, %rd7071, %rd7054;
	addc.cc.s64 	%rd7075, %rd7009, 0;
	add.cc.s64 	%rd7076, %rd7074, %rd7072;
	addc.cc.s64 	%rd7077, %rd7075, %rd7073;
	mul.lo.s64 	%rd7078, %rd15, %rd7061;
	mul.hi.u64 	%rd7079, %rd15, %rd7061;
	add.cc.s64 	%rd7080, %rd7077, %rd7056;
	addc.cc.s64 	%rd7081, %rd7009, 0;
	add.cc.s64 	%rd7082, %rd7080, %rd7078;
	addc.cc.s64 	%rd7083, %rd7081, %rd7079;
	add.s64 	%rd7084, %rd7058, %rd7083;
	setp.lt.u64 	%p665, %rd7084, %rd7058;
	selp.u64 	%rd7085, 1, 0, %p665;
	add.s64 	%rd7086, %rd7060, %rd7085;
	mul.lo.s64 	%rd7087, %rd11, %rd7070;
	mul.lo.s64 	%rd7088, %rd12, %rd7087;
	mul.hi.u64 	%rd7089, %rd12, %rd7087;
	add.cc.s64 	%rd7090, %rd7088, %rd7070;
	addc.cc.s64 	%rd7091, %rd7089, 0;
	mul.lo.s64 	%rd7092, %rd13, %rd7087;
	mul.hi.u64 	%rd7093, %rd13, %rd7087;
	add.cc.s64 	%rd7094, %rd7091, %rd7076;
	addc.cc.s64 	%rd7095, %rd7009, 0;
	add.cc.s64 	%rd1415, %rd7094, %rd7092;
	addc.cc.s64 	%rd7096, %rd7095, %rd7093;
	mul.lo.s64 	%rd7097, %rd14, %rd7087;
	mul.hi.u64 	%rd7098, %rd14, %rd7087;
	add.cc.s64 	%rd7099, %rd7096, %rd7082;
	addc.cc.s64 	%rd7100, %rd7009, 0;
	add.cc.s64 	%rd1416, %rd7099, %rd7097;
	addc.cc.s64 	%rd7101, %rd7100, %rd7098;
	mul.lo.s64 	%rd7102, %rd15, %rd7087;
	mul.hi.u64 	%rd7103, %rd15, %rd7087;
	add.cc.s64 	%rd7104, %rd7101, %rd7084;
	addc.cc.s64 	%rd7105, %rd7009, 0;
	add.cc.s64 	%rd1417, %rd7104, %rd7102;
	addc.cc.s64 	%rd7106, %rd7105, %rd7103;
	add.s64 	%rd23295, %rd7086, %rd7106;
	setp.gt.u64 	%p666, %rd23295, %rd15;
	@%p666 bra 	$L__BB1_623;
	setp.lt.u64 	%p667, %rd23295, %rd15;
	mov.u64 	%rd23296, %rd1417;
	mov.u64 	%rd23297, %rd1416;
	mov.u64 	%rd23298, %rd1415;
	@%p667 bra 	$L__BB1_624;
	setp.lt.u64 	%p668, %rd14, %rd1417;
	@%p668 bra 	$L__BB1_623;
	setp.gt.u64 	%p669, %rd14, %rd1417;
	mov.u64 	%rd23296, %rd1417;
	mov.u64 	%rd23297, %rd1416;
	mov.u64 	%rd23298, %rd1415;
	@%p669 bra 	$L__BB1_624;
	setp.lt.u64 	%p670, %rd13, %rd1416;
	@%p670 bra 	$L__BB1_623;
	setp.gt.u64 	%p671, %rd13, %rd1416;
	setp.gt.u64 	%p672, %rd12, %rd1415;
	or.pred  	%p673, %p671, %p672;
	mov.u64 	%rd23296, %rd1417;
	mov.u64 	%rd23297, %rd1416;
	mov.u64 	%rd23298, %rd1415;
	@%p673 bra 	$L__BB1_624;
$L__BB1_623:
	sub.s64 	%rd23298, %rd1415, %rd12;
	setp.lt.u64 	%p674, %rd1415, %rd12;
	selp.u64 	%rd7107, 1, 0, %p674;
	add.s64 	%rd7108, %rd13, %rd7107;
	sub.s64 	%rd23297, %rd1416, %rd7108;
	setp.lt.u64 	%p675, %rd1416, %rd7108;
	selp.u64 	%rd7109, 1, 0, %p675;
	add.s64 	%rd7110, %rd14, %rd7109;
	sub.s64 	%rd23296, %rd1417, %rd7110;
	setp.lt.u64 	%p676, %rd1417, %rd7110;
	selp.u64 	%rd7111, 1, 0, %p676;
	add.s64 	%rd7112, %rd15, %rd7111;
	sub.s64 	%rd23295, %rd23295, %rd7112;
$L__BB1_624:
	sub.s64 	%rd23386, %rd23298, %rd23263;
	setp.lt.u64 	%p677, %rd23298, %rd23263;
	selp.u64 	%rd7113, 1, 0, %p677;
	add.s64 	%rd7114, %rd23264, %rd7113;
	sub.s64 	%rd23385, %rd23297, %rd7114;
	setp.lt.u64 	%p678, %rd23297, %rd7114;
	selp.u64 	%rd7115, 1, 0, %p678;
	add.s64 	%rd7116, %rd23265, %rd7115;
	sub.s64 	%rd23384, %rd23296, %rd7116;
	setp.lt.u64 	%p679, %rd23296, %rd7116;
	selp.u64 	%rd7117, 1, 0, %p679;
	add.s64 	%rd7118, %rd23266, %rd7117;
	sub.s64 	%rd23383, %rd23295, %rd7118;
	setp.ge.u64 	%p680, %rd23295, %rd7118;
	@%p680 bra 	$L__BB1_626;
	add.s64 	%rd1431, %rd23386, %rd12;
	setp.ge.u64 	%p681, %rd1431, %rd23386;
	setp.lt.u64 	%p682, %rd1431, %rd23386;
	selp.u64 	%rd7119, 1, 0, %p682;
	add.s64 	%rd7120, %rd23385, %rd7119;
	add.s64 	%rd1432, %rd7120, %rd13;
	setp.lt.u64 	%p683, %rd1432, %rd23385;
	setp.eq.s64 	%p684, %rd1432, %rd23385;
	selp.u32 	%r214, -1, 0, %p684;
	selp.u32 	%r215, -1, 0, %p683;
	selp.b32 	%r216, %r215, %r214, %p681;
	and.b32  	%r218, %r216, 1;
	setp.eq.b32 	%p685, %r218, 1;
	or.pred  	%p686, %p683, %p685;
	selp.u64 	%rd7121, 1, 0, %p686;
	add.s64 	%rd7122, %rd23384, %rd7121;
	add.s64 	%rd1433, %rd7122, %rd14;
	setp.ge.u64 	%p687, %rd1433, %rd23384;
	setp.lt.u64 	%p688, %rd1433, %rd23384;
	setp.eq.s64 	%p689, %rd1433, %rd23384;
	selp.u32 	%r219, -1, 0, %p688;
	selp.u32 	%r220, -1, 0, %p689;
	selp.b32 	%r221, %r220, %r219, %p686;
	selp.b32 	%r222, %r221, %r219, %p687;
	cvt.u64.u32 	%rd7123, %r222;
	and.b64  	%rd7124, %rd7123, 1;
	add.s64 	%rd7125, %rd23383, %rd7124;
	add.s64 	%rd23383, %rd7125, %rd15;
	mov.u64 	%rd23384, %rd1433;
	mov.u64 	%rd23385, %rd1432;
	mov.u64 	%rd23386, %rd1431;
$L__BB1_626:
	mul.lo.s64 	%rd7126, %rd1039, %rd1115;
	mul.lo.s64 	%rd7127, %rd1040, %rd1115;
	mul.lo.s64 	%rd7128, %rd1039, %rd1116;
	shr.u64 	%rd7129, %rd7126, 32;
	and.b64  	%rd7130, %rd7127, 4294967295;
	add.s64 	%rd7131, %rd7129, %rd7130;
	and.b64  	%rd7132, %rd7128, 4294967295;
	add.s64 	%rd7133, %rd7131, %rd7132;
	shr.u64 	%rd7134, %rd7127, 32;
	mad.lo.s64 	%rd7135, %rd1040, %rd1116, %rd7134;
	shr.u64 	%rd7136, %rd7128, 32;
	add.s64 	%rd7137, %rd7135, %rd7136;
	shr.u64 	%rd7138, %rd7133, 32;
	shl.b64 	%rd7139, %rd7133, 32;
	and.b64  	%rd7140, %rd7126, 4294967295;
	or.b64  	%rd7141, %rd7139, %rd7140;
	add.s64 	%rd7142, %rd7137, %rd7138;
	mul.lo.s64 	%rd7143, %rd1042, %rd1115;
	mul.lo.s64 	%rd7144, %rd1041, %rd1115;
	mul.lo.s64 	%rd7145, %rd1042, %rd1116;
	shr.u64 	%rd7146, %rd7143, 32;
	and.b64  	%rd7147, %rd7144, 4294967295;
	add.s64 	%rd7148, %rd7146, %rd7147;
	and.b64  	%rd7149, %rd7145, 4294967295;
	add.s64 	%rd7150, %rd7148, %rd7149;
	shr.u64 	%rd7151, %rd7144, 32;
	mad.lo.s64 	%rd7152, %rd1041, %rd1116, %rd7151;
	shr.u64 	%rd7153, %rd7145, 32;
	add.s64 	%rd7154, %rd7152, %rd7153;
	shr.u64 	%rd7155, %rd7150, 32;
	shl.b64 	%rd7156, %rd7150, 32;
	and.b64  	%rd7157, %rd7143, 4294967295;
	or.b64  	%rd7158, %rd7156, %rd7157;
	add.s64 	%rd7159, %rd7154, %rd7155;
	mul.lo.s64 	%rd7160, %rd1044, %rd1115;
	mul.lo.s64 	%rd7161, %rd1043, %rd1115;
	mul.lo.s64 	%rd7162, %rd1044, %rd1116;
	shr.u64 	%rd7163, %rd7160, 32;
	and.b64  	%rd7164, %rd7161, 4294967295;
	add.s64 	%rd7165, %rd7163, %rd7164;
	and.b64  	%rd7166, %rd7162, 4294967295;
	add.s64 	%rd7167, %rd7165, %rd7166;
	shr.u64 	%rd7168, %rd7161, 32;
	mad.lo.s64 	%rd7169, %rd1043, %rd1116, %rd7168;
	shr.u64 	%rd7170, %rd7162, 32;
	add.s64 	%rd7171, %rd7169, %rd7170;
	shr.u64 	%rd7172, %rd7167, 32;
	shl.b64 	%rd7173, %rd7167, 32;
	and.b64  	%rd7174, %rd7160, 4294967295;
	or.b64  	%rd7175, %rd7173, %rd7174;
	add.s64 	%rd7176, %rd7171, %rd7172;
	mul.lo.s64 	%rd7177, %rd1046, %rd1115;
	mul.lo.s64 	%rd7178, %rd1045, %rd1115;
	mul.lo.s64 	%rd7179, %rd1046, %rd1116;
	shr.u64 	%rd7180, %rd7177, 32;
	and.b64  	%rd7181, %rd7178, 4294967295;
	add.s64 	%rd7182, %rd7180, %rd7181;
	and.b64  	%rd7183, %rd7179, 4294967295;
	add.s64 	%rd7184, %rd7182, %rd7183;
	shr.u64 	%rd7185, %rd7178, 32;
	mad.lo.s64 	%rd7186, %rd1045, %rd1116, %rd7185;
	shr.u64 	%rd7187, %rd7179, 32;
	add.s64 	%rd7188, %rd7186, %rd7187;
	shr.u64 	%rd7189, %rd7184, 32;
	shl.b64 	%rd7190, %rd7184, 32;
	and.b64  	%rd7191, %rd7177, 4294967295;
	or.b64  	%rd7192, %rd7190, %rd7191;
	add.s64 	%rd7193, %rd7188, %rd7189;
	mul.lo.s64 	%rd7194, %rd1039, %rd1117;
	mul.lo.s64 	%rd7195, %rd1040, %rd1117;
	mul.lo.s64 	%rd7196, %rd1039, %rd1118;
	shr.u64 	%rd7197, %rd7194, 32;
	and.b64  	%rd7198, %rd7195, 4294967295;
	add.s64 	%rd7199, %rd7197, %rd7198;
	and.b64  	%rd7200, %rd7196, 4294967295;
	add.s64 	%rd7201, %rd7199, %rd7200;
	shr.u64 	%rd7202, %rd7195, 32;
	mad.lo.s64 	%rd7203, %rd1040, %rd1118, %rd7202;
	shr.u64 	%rd7204, %rd7196, 32;
	add.s64 	%rd7205, %rd7203, %rd7204;
	shr.u64 	%rd7206, %rd7201, 32;
	shl.b64 	%rd7207, %rd7201, 32;
	and.b64  	%rd7208, %rd7194, 4294967295;
	or.b64  	%rd7209, %rd7207, %rd7208;
	add.s64 	%rd7210, %rd7158, %rd7209;
	setp.lt.u64 	%p690, %rd7210, %rd7158;
	selp.u64 	%rd7211, 1, 0, %p690;
	add.s64 	%rd7212, %rd7205, %rd7159;
	add.s64 	%rd7213, %rd7212, %rd7206;
	add.s64 	%rd7214, %rd7213, %rd7211;
	mul.lo.s64 	%rd7215, %rd1042, %rd1117;
	mul.lo.s64 	%rd7216, %rd1041, %rd1117;
	mul.lo.s64 	%rd7217, %rd1042, %rd1118;
	shr.u64 	%rd7218, %rd7215, 32;
	and.b64  	%rd7219, %rd7216, 4294967295;
	add.s64 	%rd7220, %rd7218, %rd7219;
	and.b64  	%rd7221, %rd7217, 4294967295;
	add.s64 	%rd7222, %rd7220, %rd7221;
	shr.u64 	%rd7223, %rd7216, 32;
	mad.lo.s64 	%rd7224, %rd1041, %rd1118, %rd7223;
	shr.u64 	%rd7225, %rd7217, 32;
	add.s64 	%rd7226, %rd7224, %rd7225;
	shr.u64 	%rd7227, %rd7222, 32;
	shl.b64 	%rd7228, %rd7222, 32;
	and.b64  	%rd7229, %rd7215, 4294967295;
	or.b64  	%rd7230, %rd7228, %rd7229;
	add.s64 	%rd7231, %rd7175, %rd7211;
	add.s64 	%rd7232, %rd7231, %rd7230;
	max.u64 	%rd7233, %rd7175, %rd7231;
	setp.gt.u64 	%p691, %rd7233, %rd7232;
	selp.u64 	%rd7234, 1, 0, %p691;
	add.s64 	%rd7235, %rd7226, %rd7176;
	add.s64 	%rd7236, %rd7235, %rd7227;
	add.s64 	%rd7237, %rd7236, %rd7234;
	mul.lo.s64 	%rd7238, %rd1044, %rd1117;
	mul.lo.s64 	%rd7239, %rd1043, %rd1117;
	mul.lo.s64 	%rd7240, %rd1044, %rd1118;
	shr.u64 	%rd7241, %rd7238, 32;
	and.b64  	%rd7242, %rd7239, 4294967295;
	add.s64 	%rd7243, %rd7241, %rd7242;
	and.b64  	%rd7244, %rd7240, 4294967295;
	add.s64 	%rd7245, %rd7243, %rd7244;
	shr.u64 	%rd7246, %rd7239, 32;
	mad.lo.s64 	%rd7247, %rd1043, %rd1118, %rd7246;
	shr.u64 	%rd7248, %rd7240, 32;
	add.s64 	%rd7249, %rd7247, %rd7248;
	shr.u64 	%rd7250, %rd7245, 32;
	shl.b64 	%rd7251, %rd7245, 32;
	and.b64  	%rd7252, %rd7238, 4294967295;
	or.b64  	%rd7253, %rd7251, %rd7252;
	add.s64 	%rd7254, %rd7192, %rd7234;
	add.s64 	%rd7255, %rd7254, %rd7253;
	max.u64 	%rd7256, %rd7192, %rd7254;
	setp.gt.u64 	%p692, %rd7256, %rd7255;
	selp.u64 	%rd7257, 1, 0, %p692;
	add.s64 	%rd7258, %rd7249, %rd7193;
	add.s64 	%rd7259, %rd7258, %rd7250;
	add.s64 	%rd7260, %rd7259, %rd7257;
	mul.lo.s64 	%rd7261, %rd1039, %rd1119;
	mul.lo.s64 	%rd7262, %rd1040, %rd1119;
	mul.lo.s64 	%rd7263, %rd1039, %rd1120;
	shr.u64 	%rd7264, %rd7261, 32;
	and.b64  	%rd7265, %rd7262, 4294967295;
	add.s64 	%rd7266, %rd7264, %rd7265;
	and.b64  	%rd7267, %rd7263, 4294967295;
	add.s64 	%rd7268, %rd7266, %rd7267;
	shr.u64 	%rd7269, %rd7262, 32;
	mad.lo.s64 	%rd7270, %rd1040, %rd1120, %rd7269;
	shr.u64 	%rd7271, %rd7263, 32;
	add.s64 	%rd7272, %rd7270, %rd7271;
	shr.u64 	%rd7273, %rd7268, 32;
	shl.b64 	%rd7274, %rd7268, 32;
	and.b64  	%rd7275, %rd7261, 4294967295;
	or.b64  	%rd7276, %rd7274, %rd7275;
	add.s64 	%rd7277, %rd7232, %rd7276;
	setp.lt.u64 	%p693, %rd7277, %rd7232;
	selp.u64 	%rd7278, 1, 0, %p693;
	add.s64 	%rd7279, %rd7272, %rd7237;
	add.s64 	%rd7280, %rd7279, %rd7273;
	add.s64 	%rd7281, %rd7280, %rd7278;
	mul.lo.s64 	%rd7282, %rd1042, %rd1119;
	mul.lo.s64 	%rd7283, %rd1041, %rd1119;
	mul.lo.s64 	%rd7284, %rd1042, %rd1120;
	shr.u64 	%rd7285, %rd7282, 32;
	and.b64  	%rd7286, %rd7283, 4294967295;
	add.s64 	%rd7287, %rd7285, %rd7286;
	and.b64  	%rd7288, %rd7284, 4294967295;
	add.s64 	%rd7289, %rd7287, %rd7288;
	shr.u64 	%rd7290, %rd7283, 32;
	mad.lo.s64 	%rd7291, %rd1041, %rd1120, %rd7290;
	shr.u64 	%rd7292, %rd7284, 32;
	add.s64 	%rd7293, %rd7291, %rd7292;
	shr.u64 	%rd7294, %rd7289, 32;
	shl.b64 	%rd7295, %rd7289, 32;
	and.b64  	%rd7296, %rd7282, 4294967295;
	or.b64  	%rd7297, %rd7295, %rd7296;
	add.s64 	%rd7298, %rd7255, %rd7278;
	add.s64 	%rd7299, %rd7298, %rd7297;
	max.u64 	%rd7300, %rd7255, %rd7298;
	setp.gt.u64 	%p694, %rd7300, %rd7299;
	selp.u64 	%rd7301, 1, 0, %p694;
	add.s64 	%rd7302, %rd7293, %rd7260;
	add.s64 	%rd7303, %rd7302, %rd7294;
	add.s64 	%rd7304, %rd7303, %rd7301;
	mul.lo.s64 	%rd7305, %rd1039, %rd1121;
	mul.lo.s64 	%rd7306, %rd1040, %rd1121;
	mul.lo.s64 	%rd7307, %rd1039, %rd1122;
	shr.u64 	%rd7308, %rd7305, 32;
	and.b64  	%rd7309, %rd7306, 4294967295;
	add.s64 	%rd7310, %rd7308, %rd7309;
	and.b64  	%rd7311, %rd7307, 4294967295;
	add.s64 	%rd7312, %rd7310, %rd7311;
	shr.u64 	%rd7313, %rd7306, 32;
	mad.lo.s64 	%rd7314, %rd1040, %rd1122, %rd7313;
	shr.u64 	%rd7315, %rd7307, 32;
	add.s64 	%rd7316, %rd7314, %rd7315;
	shr.u64 	%rd7317, %rd7312, 32;
	shl.b64 	%rd7318, %rd7312, 32;
	and.b64  	%rd7319, %rd7305, 4294967295;
	or.b64  	%rd7320, %rd7318, %rd7319;
	add.s64 	%rd7321, %rd7299, %rd7320;
	setp.lt.u64 	%p695, %rd7321, %rd7299;
	selp.u64 	%rd7322, 1, 0, %p695;
	add.s64 	%rd7323, %rd7316, %rd7304;
	add.s64 	%rd7324, %rd7323, %rd7317;
	add.s64 	%rd7325, %rd7324, %rd7322;
	mul.lo.s64 	%rd7326, %rd11, %rd7141;
	mul.lo.s64 	%rd7327, %rd12, %rd7326;
	mul.hi.u64 	%rd7328, %rd12, %rd7326;
	add.cc.s64 	%rd7329, %rd7327, %rd7141;
	addc.cc.s64 	%rd7330, %rd7328, 0;
	mul.lo.s64 	%rd7331, %rd13, %rd7326;
	mul.hi.u64 	%rd7332, %rd13, %rd7326;
	mov.b64 	%rd7333, 0;
	add.cc.s64 	%rd7334, %rd7330, %rd7210;
	addc.cc.s64 	%rd7335, %rd7333, 0;
	add.cc.s64 	%rd7336, %rd7334, %rd7331;
	addc.cc.s64 	%rd7337, %rd7335, %rd7332;
	mul.lo.s64 	%rd7338, %rd14, %rd7326;
	mul.hi.u64 	%rd7339, %rd14, %rd7326;
	add.cc.s64 	%rd7340, %rd7337, %rd7277;
	addc.cc.s64 	%rd7341, %rd7333, 0;
	add.cc.s64 	%rd7342, %rd7340, %rd7338;
	addc.cc.s64 	%rd7343, %rd7341, %rd7339;
	mul.lo.s64 	%rd7344, %rd15, %rd7326;
	mul.hi.u64 	%rd7345, %rd15, %rd7326;
	add.cc.s64 	%rd7346, %rd7343, %rd7321;
	addc.cc.s64 	%rd7347, %rd7333, 0;
	add.cc.s64 	%rd7348, %rd7346, %rd7344;
	addc.cc.s64 	%rd7349, %rd7347, %rd7345;
	add.s64 	%rd7350, %rd7142, %rd7349;
	setp.lt.u64 	%p696, %rd7350, %rd7142;
	selp.u64 	%rd7351, 1, 0, %p696;
	add.s64 	%rd7352, %rd7214, %rd7351;
	setp.lt.u64 	%p697, %rd7352, %rd7214;
	selp.u64 	%rd7353, 1, 0, %p697;
	add.s64 	%rd7354, %rd7281, %rd7353;
	setp.lt.u64 	%p698, %rd7354, %rd7281;
	selp.u64 	%rd7355, 1, 0, %p698;
	add.s64 	%rd7356, %rd7325, %rd7355;
	mul.lo.s64 	%rd7357, %rd11, %rd7336;
	mul.lo.s64 	%rd7358, %rd12, %rd7357;
	mul.hi.u64 	%rd7359, %rd12, %rd7357;
	add.cc.s64 	%rd7360, %rd7358, %rd7336;
	addc.cc.s64 	%rd7361, %rd7359, 0;
	mul.lo.s64 	%rd7362, %rd13, %rd7357;
	mul.hi.u64 	%rd7363, %rd13, %rd7357;
	add.cc.s64 	%rd7364, %rd7361, %rd7342;
	addc.cc.s64 	%rd7365, %rd7333, 0;
	add.cc.s64 	%rd7366, %rd7364, %rd7362;
	addc.cc.s64 	%rd7367, %rd7365, %rd7363;
	mul.lo.s64 	%rd7368, %rd14, %rd7357;
	mul.hi.u64 	%rd7369, %rd14, %rd7357;
	add.cc.s64 	%rd7370, %rd7367, %rd7348;
	addc.cc.s64 	%rd7371, %rd7333, 0;
	add.cc.s64 	%rd7372, %rd7370, %rd7368;
	addc.cc.s64 	%rd7373, %rd7371, %rd7369;
	mul.lo.s64 	%rd7374, %rd15, %rd7357;
	mul.hi.u64 	%rd7375, %rd15, %rd7357;
	add.cc.s64 	%rd7376, %rd7373, %rd7350;
	addc.cc.s64 	%rd7377, %rd7333, 0;
	add.cc.s64 	%rd7378, %rd7376, %rd7374;
	addc.cc.s64 	%rd7379, %rd7377, %rd7375;
	add.s64 	%rd7380, %rd7352, %rd7379;
	setp.lt.u64 	%p699, %rd7380, %rd7352;
	selp.u64 	%rd7381, 1, 0, %p699;
	add.s64 	%rd7382, %rd7354, %rd7381;
	setp.lt.u64 	%p700, %rd7382, %rd7354;
	selp.u64 	%rd7383, 1, 0, %p700;
	add.s64 	%rd7384, %rd7356, %rd7383;
	mul.lo.s64 	%rd7385, %rd11, %rd7366;
	mul.lo.s64 	%rd7386, %rd12, %rd7385;
	mul.hi.u64 	%rd7387, %rd12, %rd7385;
	add.cc.s64 	%rd7388, %rd7386, %rd7366;
	addc.cc.s64 	%rd7389, %rd7387, 0;
	mul.lo.s64 	%rd7390, %rd13, %rd7385;
	mul.hi.u64 	%rd7391, %rd13, %rd7385;
	add.cc.s64 	%rd7392, %rd7389, %rd7372;
	addc.cc.s64 	%rd7393, %rd7333, 0;
	add.cc.s64 	%rd7394, %rd7392, %rd7390;
	addc.cc.s64 	%rd7395, %rd7393, %rd7391;
	mul.lo.s64 	%rd7396, %rd14, %rd7385;
	mul.hi.u64 	%rd7397, %rd14, %rd7385;
	add.cc.s64 	%rd7398, %rd7395, %rd7378;
	addc.cc.s64 	%rd7399, %rd7333, 0;
	add.cc.s64 	%rd7400, %rd7398, %rd7396;
	addc.cc.s64 	%rd7401, %rd7399, %rd7397;
	mul.lo.s64 	%rd7402, %rd15, %rd7385;
	mul.hi.u64 	%rd7403, %rd15, %rd7385;
	add.cc.s64 	%rd7404, %rd7401, %rd7380;
	addc.cc.s64 	%rd7405, %rd7333, 0;
	add.cc.s64 	%rd7406, %rd7404, %rd7402;
	addc.cc.s64 	%rd7407, %rd7405, %rd7403;
	add.s64 	%rd7408, %rd7382, %rd7407;
	setp.lt.u64 	%p701, %rd7408, %rd7382;
	selp.u64 	%rd7409, 1, 0, %p701;
	add.s64 	%rd7410, %rd7384, %rd7409;
	mul.lo.s64 	%rd7411, %rd11, %rd7394;
	mul.lo.s64 	%rd7412, %rd12, %rd7411;
	mul.hi.u64 	%rd7413, %rd12, %rd7411;
	add.cc.s64 	%rd7414, %rd7412, %rd7394;
	addc.cc.s64 	%rd7415, %rd7413, 0;
	mul.lo.s64 	%rd7416, %rd13, %rd7411;
	mul.hi.u64 	%rd7417, %rd13, %rd7411;
	add.cc.s64 	%rd7418, %rd7415, %rd7400;
	addc.cc.s64 	%rd7419, %rd7333, 0;
	add.cc.s64 	%rd1439, %rd7418, %rd7416;
	addc.cc.s64 	%rd7420, %rd7419, %rd7417;
	mul.lo.s64 	%rd7421, %rd14, %rd7411;
	mul.hi.u64 	%rd7422, %rd14, %rd7411;
	add.cc.s64 	%rd7423, %rd7420, %rd7406;
	addc.cc.s64 	%rd7424, %rd7333, 0;
	add.cc.s64 	%rd1440, %rd7423, %rd7421;
	addc.cc.s64 	%rd7425, %rd7424, %rd7422;
	mul.lo.s64 	%rd7426, %rd15, %rd7411;
	mul.hi.u64 	%rd7427, %rd15, %rd7411;
	add.cc.s64 	%rd7428, %rd7425, %rd7408;
	addc.cc.s64 	%rd7429, %rd7333, 0;
	add.cc.s64 	%rd1441, %rd7428, %rd7426;
	addc.cc.s64 	%rd7430, %rd7429, %rd7427;
	add.s64 	%rd23303, %rd7410, %rd7430;
	setp.gt.u64 	%p702, %rd23303, %rd15;
	@%p702 bra 	$L__BB1_632;
	setp.lt.u64 	%p703, %rd23303, %rd15;
	mov.u64 	%rd23304, %rd1441;
	mov.u64 	%rd23305, %rd1440;
	mov.u64 	%rd23306, %rd1439;
	@%p703 bra 	$L__BB1_633;
	setp.lt.u64 	%p704, %rd14, %rd1441;
	@%p704 bra 	$L__BB1_632;
	setp.gt.u64 	%p705, %rd14, %rd1441;
	mov.u64 	%rd23304, %rd1441;
	mov.u64 	%rd23305, %rd1440;
	mov.u64 	%rd23306, %rd1439;
	@%p705 bra 	$L__BB1_633;
	setp.lt.u64 	%p706, %rd13, %rd1440;
	@%p706 bra 	$L__BB1_632;
	setp.gt.u64 	%p707, %rd13, %rd1440;
	setp.gt.u64 	%p708, %rd12, %rd1439;
	or.pred  	%p709, %p707, %p708;
	mov.u64 	%rd23304, %rd1441;
	mov.u64 	%rd23305, %rd1440;
	mov.u64 	%rd23306, %rd1439;
	@%p709 bra 	$L__BB1_633;
$L__BB1_632:
	sub.s64 	%rd23306, %rd1439, %rd12;
	setp.lt.u64 	%p710, %rd1439, %rd12;
	selp.u64 	%rd7431, 1, 0, %p710;
	add.s64 	%rd7432, %rd13, %rd7431;
	sub.s64 	%rd23305, %rd1440, %rd7432;
	setp.lt.u64 	%p711, %rd1440, %rd7432;
	selp.u64 	%rd7433, 1, 0, %p711;
	add.s64 	%rd7434, %rd14, %rd7433;
	sub.s64 	%rd23304, %rd1441, %rd7434;
	setp.lt.u64 	%p712, %rd1441, %rd7434;
	selp.u64 	%rd7435, 1, 0, %p712;
	add.s64 	%rd7436, %rd15, %rd7435;
	sub.s64 	%rd23303, %rd23303, %rd7436;
$L__BB1_633:
	shl.b64 	%rd1451, %rd23306, 1;
	setp.gt.s64 	%p713, %rd23306, -1;
	mov.b64 	{%r223, %r224}, %rd23305;
	mov.b64 	{%r225, %r226}, %rd23306;
	shf.l.wrap.b32 	%r227, %r226, %r223, 1;
	shf.l.wrap.b32 	%r228, %r223, %r224, 1;
	mov.b64 	%rd1452, {%r227, %r228};
	setp.lt.u64 	%p714, %rd1452, %rd23305;
	setp.eq.s64 	%p715, %rd1452, %rd23305;
	selp.u32 	%r229, -1, 0, %p715;
	selp.u32 	%r230, -1, 0, %p714;
	selp.b32 	%r231, %r230, %r229, %p713;
	and.b32  	%r233, %r231, 1;
	setp.eq.b32 	%p716, %r233, 1;
	or.pred  	%p717, %p714, %p716;
	selp.u64 	%rd7437, 1, 0, %p717;
	shl.b64 	%rd7438, %rd23304, 1;
	or.b64  	%rd1453, %rd7438, %rd7437;
	setp.ge.u64 	%p718, %rd1453, %rd23304;
	setp.lt.u64 	%p719, %rd1453, %rd23304;
	setp.eq.s64 	%p720, %rd1453, %rd23304;
	selp.u32 	%r234, -1, 0, %p719;
	selp.u32 	%r235, -1, 0, %p720;
	selp.b32 	%r236, %r235, %r234, %p717;
	selp.b32 	%r237, %r236, %r234, %p718;
	and.b32  	%r238, %r237, 1;
	setp.eq.b32 	%p28, %r238, 1;
	cvt.u64.u32 	%rd7439, %r237;
	and.b64  	%rd7440, %rd7439, 1;
	shl.b64 	%rd7441, %rd23303, 1;
	or.b64  	%rd23379, %rd7441, %rd7440;
	setp.lt.u64 	%p721, %rd23379, %rd23303;
	@%p721 bra 	$L__BB1_640;
	setp.eq.s64 	%p722, %rd23379, %rd23303;
	and.pred  	%p723, %p722, %p28;
	setp.gt.u64 	%p724, %rd23379, %rd15;
	or.pred  	%p725, %p723, %p724;
	@%p725 bra 	$L__BB1_640;
	setp.lt.u64 	%p726, %rd23379, %rd15;
	mov.u32 	%r1091, %r58;
	mov.u64 	%rd23380, %rd1453;
	mov.u64 	%rd23381, %rd1452;
	mov.u64 	%rd23382, %rd1451;
	@%p726 bra 	$L__BB1_743;
	setp.gt.u64 	%p727, %rd1453, %rd14;
	@%p727 bra 	$L__BB1_640;
	setp.lt.u64 	%p728, %rd1453, %rd14;
	mov.u32 	%r1091, %r58;
	mov.u64 	%rd23380, %rd1453;
	mov.u64 	%rd23381, %rd1452;
	mov.u64 	%rd23382, %rd1451;
	@%p728 bra 	$L__BB1_743;
	setp.gt.u64 	%p729, %rd1452, %rd13;
	@%p729 bra 	$L__BB1_640;
	setp.lt.u64 	%p730, %rd1452, %rd13;
	setp.lt.u64 	%p731, %rd1451, %rd12;
	or.pred  	%p732, %p730, %p731;
	mov.u32 	%r1091, %r58;
	mov.u64 	%rd23380, %rd1453;
	mov.u64 	%rd23381, %rd1452;
	mov.u64 	%rd23382, %rd1451;
	@%p732 bra 	$L__BB1_743;
$L__BB1_640:
	sub.s64 	%rd23382, %rd1451, %rd12;
	setp.lt.u64 	%p733, %rd1451, %rd12;
	selp.u64 	%rd7442, 1, 0, %p733;
	add.s64 	%rd7443, %rd13, %rd7442;
	sub.s64 	%rd23381, %rd1452, %rd7443;
	setp.lt.u64 	%p734, %rd1452, %rd7443;
	selp.u64 	%rd7444, 1, 0, %p734;
	add.s64 	%rd7445, %rd14, %rd7444;
	sub.s64 	%rd23380, %rd1453, %rd7445;
	setp.lt.u64 	%p735, %rd1453, %rd7445;
	selp.u64 	%rd7446, 1, 0, %p735;
	add.s64 	%rd7447, %rd15, %rd7446;
	sub.s64 	%rd23379, %rd23379, %rd7447;
	mov.u32 	%r1091, %r58;
	bra.uni 	$L__BB1_743;
$L__BB1_641:
	shl.b64 	%rd1459, %rd23227, 1;
	setp.gt.s64 	%p736, %rd23227, -1;
	mov.b64 	{%r243, %r244}, %rd23228;
	mov.b64 	{%r245, %r246}, %rd23227;
	shf.l.wrap.b32 	%r247, %r246, %r243, 1;
	shf.l.wrap.b32 	%r248, %r243, %r244, 1;
	mov.b64 	%rd1460, {%r247, %r248};
	setp.lt.u64 	%p737, %rd1460, %rd23228;
	setp.eq.s64 	%p738, %rd1460, %rd23228;
	selp.u32 	%r249, -1, 0, %p738;
	selp.u32 	%r250, -1, 0, %p737;
	selp.b32 	%r251, %r250, %r249, %p736;
	and.b32  	%r253, %r251, 1;
	setp.eq.b32 	%p739, %r253, 1;
	or.pred  	%p740, %p737, %p739;
	selp.u64 	%rd7448, 1, 0, %p740;
	shl.b64 	%rd7449, %rd23229, 1;
	or.b64  	%rd1461, %rd7449, %rd7448;
	setp.ge.u64 	%p741, %rd1461, %rd23229;
	setp.lt.u64 	%p742, %rd1461, %rd23229;
	setp.eq.s64 	%p743, %rd1461, %rd23229;
	selp.u32 	%r254, -1, 0, %p742;
	selp.u32 	%r255, -1, 0, %p743;
	selp.b32 	%r256, %r255, %r254, %p740;
	selp.b32 	%r257, %r256, %r254, %p741;
	and.b32  	%r258, %r257, 1;
	setp.eq.b32 	%p29, %r258, 1;
	cvt.u64.u32 	%rd7450, %r257;
	and.b64  	%rd7451, %rd7450, 1;
	shl.b64 	%rd7452, %rd23230, 1;
	or.b64  	%rd23310, %rd7452, %rd7451;
	setp.lt.u64 	%p744, %rd23310, %rd23230;
	@%p744 bra 	$L__BB1_648;
	setp.eq.s64 	%p745, %rd23310, %rd23230;
	and.pred  	%p746, %p29, %p745;
	setp.gt.u64 	%p747, %rd23310, %rd15;
	or.pred  	%p748, %p746, %p747;
	@%p748 bra 	$L__BB1_648;
	setp.lt.u64 	%p749, %rd23310, %rd15;
	mov.u64 	%rd23307, %rd1459;
	mov.u64 	%rd23308, %rd1460;
	mov.u64 	%rd23309, %rd1461;
	@%p749 bra 	$L__BB1_649;
	setp.gt.u64 	%p750, %rd1461, %rd14;
	@%p750 bra 	$L__BB1_648;
	setp.lt.u64 	%p751, %rd1461, %rd14;
	mov.u64 	%rd23307, %rd1459;
	mov.u64 	%rd23308, %rd1460;
	mov.u64 	%rd23309, %rd1461;
	@%p751 bra 	$L__BB1_649;
	setp.gt.u64 	%p752, %rd1460, %rd13;
	@%p752 bra 	$L__BB1_648;
	setp.lt.u64 	%p753, %rd1460, %rd13;
	setp.lt.u64 	%p754, %rd1459, %rd12;
	or.pred  	%p755, %p753, %p754;
	mov.u64 	%rd23307, %rd1459;
	mov.u64 	%rd23308, %rd1460;
	mov.u64 	%rd23309, %rd1461;
	@%p755 bra 	$L__BB1_649;
$L__BB1_648:
	sub.s64 	%rd23307, %rd1459, %rd12;
	setp.lt.u64 	%p756, %rd1459, %rd12;
	selp.u64 	%rd7453, 1, 0, %p756;
	add.s64 	%rd7454, %rd13, %rd7453;
	sub.s64 	%rd23308, %rd1460, %rd7454;
	setp.lt.u64 	%p757, %rd1460, %rd7454;
	selp.u64 	%rd7455, 1, 0, %p757;
	add.s64 	%rd7456, %rd14, %rd7455;
	sub.s64 	%rd23309, %rd1461, %rd7456;
	setp.lt.u64 	%p758, %rd1461, %rd7456;
	selp.u64 	%rd7457, 1, 0, %p758;
	add.s64 	%rd7458, %rd15, %rd7457;
	sub.s64 	%rd23310, %rd23310, %rd7458;
$L__BB1_649:
	and.b64  	%rd7459, %rd23307, 4294967295;
	shr.u64 	%rd7460, %rd23307, 32;
	mul.lo.s64 	%rd7461, %rd7459, %rd7459;
	mul.lo.s64 	%rd7462, %rd7460, %rd7459;
	shr.u64 	%rd7463, %rd7461, 32;
	shl.b64 	%rd7464, %rd7462, 1;
	and.b64  	%rd7465, %rd7464, 8589934590;
	add.s64 	%rd7466, %rd7463, %rd7465;
	shr.u64 	%rd7467, %rd7462, 31;
	and.b64  	%rd7468, %rd7467, 8589934590;
	mad.lo.s64 	%rd7469, %rd7460, %rd7460, %rd7468;
	shr.u64 	%rd7470, %rd7466, 32;
	shl.b64 	%rd7471, %rd7466, 32;
	and.b64  	%rd7472, %rd7461, 4294967293;
	or.b64  	%rd7473, %rd7471, %rd7472;
	add.s64 	%rd7474, %rd7469, %rd7470;
	shr.u64 	%rd7475, %rd23308, 32;
	and.b64  	%rd7476, %rd23308, 4294967295;
	mul.lo.s64 	%rd7477, %rd7476, %rd7459;
	mul.lo.s64 	%rd7478, %rd7475, %rd7459;
	mul.lo.s64 	%rd7479, %rd7476, %rd7460;
	shr.u64 	%rd7480, %rd7477, 32;
	and.b64  	%rd7481, %rd7478, 4294967295;
	add.s64 	%rd7482, %rd7480, %rd7481;
	and.b64  	%rd7483, %rd7479, 4294967295;
	add.s64 	%rd7484, %rd7482, %rd7483;
	shr.u64 	%rd7485, %rd7478, 32;
	mad.lo.s64 	%rd7486, %rd7475, %rd7460, %rd7485;
	shr.u64 	%rd7487, %rd7479, 32;
	add.s64 	%rd7488, %rd7486, %rd7487;
	shr.u64 	%rd7489, %rd7484, 32;
	shl.b64 	%rd7490, %rd7484, 32;
	and.b64  	%rd7491, %rd7477, 4294967295;
	or.b64  	%rd7492, %rd7490, %rd7491;
	add.s64 	%rd7493, %rd7488, %rd7489;
	shr.u64 	%rd7494, %rd23309, 32;
	and.b64  	%rd7495, %rd23309, 4294967295;
	mul.lo.s64 	%rd7496, %rd7495, %rd7459;
	mul.lo.s64 	%rd7497, %rd7494, %rd7459;
	mul.lo.s64 	%rd7498, %rd7495, %rd7460;
	shr.u64 	%rd7499, %rd7496, 32;
	and.b64  	%rd7500, %rd7497, 4294967295;
	add.s64 	%rd7501, %rd7499, %rd7500;
	and.b64  	%rd7502, %rd7498, 4294967295;
	add.s64 	%rd7503, %rd7501, %rd7502;
	shr.u64 	%rd7504, %rd7497, 32;
	mad.lo.s64 	%rd7505, %rd7494, %rd7460, %rd7504;
	shr.u64 	%rd7506, %rd7498, 32;
	add.s64 	%rd7507, %rd7505, %rd7506;
	shr.u64 	%rd7508, %rd7503, 32;
	shl.b64 	%rd7509, %rd7503, 32;
	and.b64  	%rd7510, %rd7496, 4294967295;
	or.b64  	%rd7511, %rd7509, %rd7510;
	add.s64 	%rd7512, %rd7507, %rd7508;
	shr.u64 	%rd7513, %rd23310, 32;
	and.b64  	%rd7514, %rd23310, 4294967295;
	mul.lo.s64 	%rd7515, %rd7514, %rd7459;
	mul.lo.s64 	%rd7516, %rd7513, %rd7459;
	mul.lo.s64 	%rd7517, %rd7514, %rd7460;
	shr.u64 	%rd7518, %rd7515, 32;
	and.b64  	%rd7519, %rd7516, 4294967295;
	add.s64 	%rd7520, %rd7518, %rd7519;
	and.b64  	%rd7521, %rd7517, 4294967295;
	add.s64 	%rd7522, %rd7520, %rd7521;
	shr.u64 	%rd7523, %rd7516, 32;
	mad.lo.s64 	%rd7524, %rd7513, %rd7460, %rd7523;
	shr.u64 	%rd7525, %rd7517, 32;
	add.s64 	%rd7526, %rd7524, %rd7525;
	shr.u64 	%rd7527, %rd7522, 32;
	shl.b64 	%rd7528, %rd7522, 32;
	and.b64  	%rd7529, %rd7515, 4294967295;
	or.b64  	%rd7530, %rd7528, %rd7529;
	add.s64 	%rd7531, %rd7526, %rd7527;
	shl.b64 	%rd7532, %rd7492, 1;
	shr.u64 	%rd7533, %rd7490, 63;
	add.s64 	%rd7534, %rd7493, %rd7493;
	add.s64 	%rd7535, %rd7534, %rd7533;
	mul.lo.s64 	%rd7536, %rd7476, %rd7476;
	mul.lo.s64 	%rd7537, %rd7475, %rd7476;
	shr.u64 	%rd7538, %rd7536, 32;
	shl.b64 	%rd7539, %rd7537, 1;
	and.b64  	%rd7540, %rd7539, 8589934590;
	add.s64 	%rd7541, %rd7538, %rd7540;
	shr.u64 	%rd7542, %rd7537, 31;
	and.b64  	%rd7543, %rd7542, 8589934590;
	mad.lo.s64 	%rd7544, %rd7475, %rd7475, %rd7543;
	shr.u64 	%rd7545, %rd7541, 32;
	shl.b64 	%rd7546, %rd7541, 32;
	and.b64  	%rd7547, %rd7536, 4294967293;
	or.b64  	%rd7548, %rd7546, %rd7547;
	add.s64 	%rd7549, %rd7511, %rd7533;
	add.s64 	%rd7550, %rd7549, %rd7548;
	max.u64 	%rd7551, %rd7511, %rd7549;
	setp.gt.u64 	%p759, %rd7551, %rd7550;
	selp.u64 	%rd7552, 1, 0, %p759;
	add.s64 	%rd7553, %rd7544, %rd7512;
	add.s64 	%rd7554, %rd7553, %rd7545;
	add.s64 	%rd7555, %rd7554, %rd7552;
	mul.lo.s64 	%rd7556, %rd7495, %rd7476;
	mul.lo.s64 	%rd7557, %rd7494, %rd7476;
	mul.lo.s64 	%rd7558, %rd7495, %rd7475;
	shr.u64 	%rd7559, %rd7556, 32;
	and.b64  	%rd7560, %rd7557, 4294967295;
	add.s64 	%rd7561, %rd7559, %rd7560;
	and.b64  	%rd7562, %rd7558, 4294967295;
	add.s64 	%rd7563, %rd7561, %rd7562;
	shr.u64 	%rd7564, %rd7557, 32;
	mad.lo.s64 	%rd7565, %rd7494, %rd7475, %rd7564;
	shr.u64 	%rd7566, %rd7558, 32;
	add.s64 	%rd7567, %rd7565, %rd7566;
	shr.u64 	%rd7568, %rd7563, 32;
	shl.b64 	%rd7569, %rd7563, 32;
	and.b64  	%rd7570, %rd7556, 4294967295;
	or.b64  	%rd7571, %rd7569, %rd7570;
	add.s64 	%rd7572, %rd7530, %rd7552;
	add.s64 	%rd7573, %rd7572, %rd7571;
	max.u64 	%rd7574, %rd7530, %rd7572;
	setp.gt.u64 	%p760, %rd7574, %rd7573;
	selp.u64 	%rd7575, 1, 0, %p760;
	add.s64 	%rd7576, %rd7567, %rd7531;
	add.s64 	%rd7577, %rd7576, %rd7568;
	add.s64 	%rd7578, %rd7577, %rd7575;
	add.s64 	%rd7579, %rd7550, %rd7511;
	setp.lt.u64 	%p761, %rd7579, %rd7550;
	selp.u64 	%rd7580, 1, 0, %p761;
	add.s64 	%rd7581, %rd7512, %rd7555;
	add.s64 	%rd7582, %rd7581, %rd7580;
	add.s64 	%rd7583, %rd7573, %rd7580;
	add.s64 	%rd7584, %rd7583, %rd7571;
	max.u64 	%rd7585, %rd7573, %rd7583;
	setp.gt.u64 	%p762, %rd7585, %rd7584;
	selp.u64 	%rd7586, 1, 0, %p762;
	add.s64 	%rd7587, %rd7567, %rd7578;
	add.s64 	%rd7588, %rd7587, %rd7568;
	add.s64 	%rd7589, %rd7588, %rd7586;
	add.s64 	%rd7590, %rd7584, %rd7530;
	setp.lt.u64 	%p763, %rd7590, %rd7584;
	selp.u64 	%rd7591, 1, 0, %p763;
	add.s64 	%rd7592, %rd7531, %rd7589;
	add.s64 	%rd7593, %rd7592, %rd7591;
	mul.lo.s64 	%rd7594, %rd11, %rd7473;
	mul.lo.s64 	%rd7595, %rd12, %rd7594;
	mul.hi.u64 	%rd7596, %rd12, %rd7594;
	add.cc.s64 	%rd7597, %rd7595, %rd7473;
	addc.cc.s64 	%rd7598, %rd7596, 0;
	mul.lo.s64 	%rd7599, %rd13, %rd7594;
	mul.hi.u64 	%rd7600, %rd13, %rd7594;
	mov.b64 	%rd7601, 0;
	add.cc.s64 	%rd7602, %rd7598, %rd7532;
	addc.cc.s64 	%rd7603, %rd7601, 0;
	add.cc.s64 	%rd7604, %rd7602, %rd7599;
	addc.cc.s64 	%rd7605, %rd7603, %rd7600;
	mul.lo.s64 	%rd7606, %rd14, %rd7594;
	mul.hi.u64 	%rd7607, %rd14, %rd7594;
	add.cc.s64 	%rd7608, %rd7605, %rd7579;
	addc.cc.s64 	%rd7609, %rd7601, 0;
	add.cc.s64 	%rd7610, %rd7608, %rd7606;
	addc.cc.s64 	%rd7611, %rd7609, %rd7607;
	mul.lo.s64 	%rd7612, %rd15, %rd7594;
	mul.hi.u64 	%rd7613, %rd15, %rd7594;
	add.cc.s64 	%rd7614, %rd7611, %rd7590;
	addc.cc.s64 	%rd7615, %rd7601, 0;
	add.cc.s64 	%rd7616, %rd7614, %rd7612;
	addc.cc.s64 	%rd7617, %rd7615, %rd7613;
	add.s64 	%rd7618, %rd7474, %rd7617;
	setp.lt.u64 	%p764, %rd7618, %rd7474;
	selp.u64 	%rd7619, 1, 0, %p764;
	add.s64 	%rd7620, %rd7535, %rd7619;
	setp.lt.u64 	%p765, %rd7620, %rd7535;
	selp.u64 	%rd7621, 1, 0, %p765;
	add.s64 	%rd7622, %rd7582, %rd7621;
	setp.lt.u64 	%p766, %rd7622, %rd7582;
	selp.u64 	%rd7623, 1, 0, %p766;
	add.s64 	%rd7624, %rd7593, %rd7623;
	mul.lo.s64 	%rd7625, %rd11, %rd7604;
	mul.lo.s64 	%rd7626, %rd12, %rd7625;
	mul.hi.u64 	%rd7627, %rd12, %rd7625;
	add.cc.s64 	%rd7628, %rd7626, %rd7604;
	addc.cc.s64 	%rd7629, %rd7627, 0;
	mul.lo.s64 	%rd7630, %rd13, %rd7625;
	mul.hi.u64 	%rd7631, %rd13, %rd7625;
	add.cc.s64 	%rd7632, %rd7629, %rd7610;
	addc.cc.s64 	%rd7633, %rd7601, 0;
	add.cc.s64 	%rd7634, %rd7632, %rd7630;
	addc.cc.s64 	%rd7635, %rd7633, %rd7631;
	mul.lo.s64 	%rd7636, %rd14, %rd7625;
	mul.hi.u64 	%rd7637, %rd14, %rd7625;
	add.cc.s64 	%rd7638, %rd7635, %rd7616;
	addc.cc.s64 	%rd7639, %rd7601, 0;
	add.cc.s64 	%rd7640, %rd7638, %rd7636;
	addc.cc.s64 	%rd7641, %rd7639, %rd7637;
	mul.lo.s64 	%rd7642, %rd15, %rd7625;
	mul.hi.u64 	%rd7643, %rd15, %rd7625;
	add.cc.s64 	%rd7644, %rd7641, %rd7618;
	addc.cc.s64 	%rd7645, %rd7601, 0;
	add.cc.s64 	%rd7646, %rd7644, %rd7642;
	addc.cc.s64 	%rd7647, %rd7645, %rd7643;
	add.s64 	%rd7648, %rd7620, %rd7647;
	setp.lt.u64 	%p767, %rd7648, %rd7620;
	selp.u64 	%rd7649, 1, 0, %p767;
	add.s64 	%rd7650, %rd7622, %rd7649;
	setp.lt.u64 	%p768, %rd7650, %rd7622;
	selp.u64 	%rd7651, 1, 0, %p768;
	add.s64 	%rd7652, %rd7624, %rd7651;
	mul.lo.s64 	%rd7653, %rd11, %rd7634;
	mul.lo.s64 	%rd7654, %rd12, %rd7653;
	mul.hi.u64 	%rd7655, %rd12, %rd7653;
	add.cc.s64 	%rd7656, %rd7654, %rd7634;
	addc.cc.s64 	%rd7657, %rd7655, 0;
	mul.lo.s64 	%rd7658, %rd13, %rd7653;
	mul.hi.u64 	%rd7659, %rd13, %rd7653;
	add.cc.s64 	%rd7660, %rd7657, %rd7640;
	addc.cc.s64 	%rd7661, %rd7601, 0;
	add.cc.s64 	%rd7662, %rd7660, %rd7658;
	addc.cc.s64 	%rd7663, %rd7661, %rd7659;
	mul.lo.s64 	%rd7664, %rd14, %rd7653;
	mul.hi.u64 	%rd7665, %rd14, %rd7653;
	add.cc.s64 	%rd7666, %rd7663, %rd7646;
	addc.cc.s64 	%rd7667, %rd7601, 0;
	add.cc.s64 	%rd7668, %rd7666, %rd7664;
	addc.cc.s64 	%rd7669, %rd7667, %rd7665;
	mul.lo.s64 	%rd7670, %rd15, %rd7653;
	mul.hi.u64 	%rd7671, %rd15, %rd7653;
	add.cc.s64 	%rd7672, %rd7669, %rd7648;
	addc.cc.s64 	%rd7673, %rd7601, 0;
	add.cc.s64 	%rd7674, %rd7672, %rd7670;
	addc.cc.s64 	%rd7675, %rd7673, %rd7671;
	add.s64 	%rd7676, %rd7650, %rd7675;
	setp.lt.u64 	%p769, %rd7676, %rd7650;
	selp.u64 	%rd7677, 1, 0, %p769;
	add.s64 	%rd7678, %rd7652, %rd7677;
	mul.lo.s64 	%rd7679, %rd11, %rd7662;
	mul.lo.s64 	%rd7680, %rd12, %rd7679;
	mul.hi.u64 	%rd7681, %rd12, %rd7679;
	add.cc.s64 	%rd7682, %rd7680, %rd7662;
	addc.cc.s64 	%rd7683, %rd7681, 0;
	mul.lo.s64 	%rd7684, %rd13, %rd7679;
	mul.hi.u64 	%rd7685, %rd13, %rd7679;
	add.cc.s64 	%rd7686, %rd7683, %rd7668;
	addc.cc.s64 	%rd7687, %rd7601, 0;
	add.cc.s64 	%rd1471, %rd7686, %rd7684;
	addc.cc.s64 	%rd7688, %rd7687, %rd7685;
	mul.lo.s64 	%rd7689, %rd14, %rd7679;
	mul.hi.u64 	%rd7690, %rd14, %rd7679;
	add.cc.s64 	%rd7691, %rd7688, %rd7674;
	addc.cc.s64 	%rd7692, %rd7601, 0;
	add.cc.s64 	%rd1472, %rd7691, %rd7689;
	addc.cc.s64 	%rd7693, %rd7692, %rd7690;
	mul.lo.s64 	%rd7694, %rd15, %rd7679;
	mul.hi.u64 	%rd7695, %rd15, %rd7679;
	add.cc.s64 	%rd7696, %rd7693, %rd7676;
	addc.cc.s64 	%rd7697, %rd7601, 0;
	add.cc.s64 	%rd1473, %rd7696, %rd7694;
	addc.cc.s64 	%rd7698, %rd7697, %rd7695;
	add.s64 	%rd23314, %rd7678, %rd7698;
	setp.gt.u64 	%p770, %rd23314, %rd15;
	@%p770 bra 	$L__BB1_655;
	setp.lt.u64 	%p771, %rd23314, %rd15;
	mov.u64 	%rd23311, %rd1471;
	mov.u64 	%rd23312, %rd1472;
	mov.u64 	%rd23313, %rd1473;
	@%p771 bra 	$L__BB1_656;
	setp.lt.u64 	%p772, %rd14, %rd1473;
	@%p772 bra 	$L__BB1_655;
	setp.gt.u64 	%p773, %rd14, %rd1473;
	mov.u64 	%rd23311, %rd1471;
	mov.u64 	%rd23312, %rd1472;
	mov.u64 	%rd23313, %rd1473;
	@%p773 bra 	$L__BB1_656;
	setp.lt.u64 	%p774, %rd13, %rd1472;
	@%p774 bra 	$L__BB1_655;
	setp.gt.u64 	%p775, %rd13, %rd1472;
	setp.gt.u64 	%p776, %rd12, %rd1471;
	or.pred  	%p777, %p775, %p776;
	mov.u64 	%rd23311, %rd1471;
	mov.u64 	%rd23312, %rd1472;
	mov.u64 	%rd23313, %rd1473;
	@%p777 bra 	$L__BB1_656;
$L__BB1_655:
	sub.s64 	%rd23311, %rd1471, %rd12;
	setp.lt.u64 	%p778, %rd1471, %rd12;
	selp.u64 	%rd7699, 1, 0, %p778;
	add.s64 	%rd7700, %rd13, %rd7699;
	sub.s64 	%rd23312, %rd1472, %rd7700;
	setp.lt.u64 	%p779, %rd1472, %rd7700;
	selp.u64 	%rd7701, 1, 0, %p779;
	add.s64 	%rd7702, %rd14, %rd7701;
	sub.s64 	%rd23313, %rd1473, %rd7702;
	setp.lt.u64 	%p780, %rd1473, %rd7702;
	selp.u64 	%rd7703, 1, 0, %p780;
	add.s64 	%rd7704, %rd15, %rd7703;
	sub.s64 	%rd23314, %rd23314, %rd7704;
$L__BB1_656:
	and.b64  	%rd1483, %rd23227, 4294967295;
	shr.u64 	%rd1484, %rd23227, 32;
	shr.u64 	%rd1485, %rd23311, 32;
	and.b64  	%rd1486, %rd23311, 4294967295;
	mul.lo.s64 	%rd7705, %rd1486, %rd1483;
	mul.lo.s64 	%rd7706, %rd1485, %rd1483;
	mul.lo.s64 	%rd7707, %rd1486, %rd1484;
	shr.u64 	%rd7708, %rd7705, 32;
	and.b64  	%rd7709, %rd7706, 4294967295;
	add.s64 	%rd7710, %rd7708, %rd7709;
	and.b64  	%rd7711, %rd7707, 4294967295;
	add.s64 	%rd7712, %rd7710, %rd7711;
	shr.u64 	%rd7713, %rd7706, 32;
	mad.lo.s64 	%rd7714, %rd1485, %rd1484, %rd7713;
	shr.u64 	%rd7715, %rd7707, 32;
	add.s64 	%rd7716, %rd7714, %rd7715;
	shr.u64 	%rd7717, %rd7712, 32;
	shl.b64 	%rd7718, %rd7712, 32;
	and.b64  	%rd7719, %rd7705, 4294967295;
	or.b64  	%rd7720, %rd7718, %rd7719;
	add.s64 	%rd7721, %rd7716, %rd7717;
	shr.u64 	%rd1487, %rd23312, 32;
	and.b64  	%rd1488, %rd23312, 4294967295;
	mul.lo.s64 	%rd7722, %rd1488, %rd1483;
	mul.lo.s64 	%rd7723, %rd1487, %rd1483;
	mul.lo.s64 	%rd7724, %rd1488, %rd1484;
	shr.u64 	%rd7725, %rd7722, 32;
	and.b64  	%rd7726, %rd7723, 4294967295;
	add.s64 	%rd7727, %rd7725, %rd7726;
	and.b64  	%rd7728, %rd7724, 4294967295;
	add.s64 	%rd7729, %rd7727, %rd7728;
	shr.u64 	%rd7730, %rd7723, 32;
	mad.lo.s64 	%rd7731, %rd1487, %rd1484, %rd7730;
	shr.u64 	%rd7732, %rd7724, 32;
	add.s64 	%rd7733, %rd7731, %rd7732;
	shr.u64 	%rd7734, %rd7729, 32;
	shl.b64 	%rd7735, %rd7729, 32;
	and.b64  	%rd7736, %rd7722, 4294967295;
	or.b64  	%rd7737, %rd7735, %rd7736;
	add.s64 	%rd7738, %rd7733, %rd7734;
	shr.u64 	%rd1489, %rd23313, 32;
	and.b64  	%rd1490, %rd23313, 4294967295;
	mul.lo.s64 	%rd7739, %rd1490, %rd1483;
	mul.lo.s64 	%rd7740, %rd1489, %rd1483;
	mul.lo.s64 	%rd7741, %rd1490, %rd1484;
	shr.u64 	%rd7742, %rd7739, 32;
	and.b64  	%rd7743, %rd7740, 4294967295;
	add.s64 	%rd7744, %rd7742, %rd7743;
	and.b64  	%rd7745, %rd7741, 4294967295;
	add.s64 	%rd7746, %rd7744, %rd7745;
	shr.u64 	%rd7747, %rd7740, 32;
	mad.lo.s64 	%rd7748, %rd1489, %rd1484, %rd7747;
	shr.u64 	%rd7749, %rd7741, 32;
	add.s64 	%rd7750, %rd7748, %rd7749;
	shr.u64 	%rd7751, %rd7746, 32;
	shl.b64 	%rd7752, %rd7746, 32;
	and.b64  	%rd7753, %rd7739, 4294967295;
	or.b64  	%rd7754, %rd7752, %rd7753;
	add.s64 	%rd7755, %rd7750, %rd7751;
	shr.u64 	%rd1491, %rd23314, 32;
	and.b64  	%rd1492, %rd23314, 4294967295;
	mul.lo.s64 	%rd7756, %rd1492, %rd1483;
	mul.lo.s64 	%rd7757, %rd1491, %rd1483;
	mul.lo.s64 	%rd7758, %rd1492, %rd1484;
	shr.u64 	%rd7759, %rd7756, 32;
	and.b64  	%rd7760, %rd7757, 4294967295;
	add.s64 	%rd7761, %rd7759, %rd7760;
	and.b64  	%rd7762, %rd7758, 4294967295;
	add.s64 	%rd7763, %rd7761, %rd7762;
	shr.u64 	%rd7764, %rd7757, 32;
	mad.lo.s64 	%rd7765, %rd1491, %rd1484, %rd7764;
	shr.u64 	%rd7766, %rd7758, 32;
	add.s64 	%rd7767, %rd7765, %rd7766;
	shr.u64 	%rd7768, %rd7763, 32;
	shl.b64 	%rd7769, %rd7763, 32;
	and.b64  	%rd7770, %rd7756, 4294967295;
	or.b64  	%rd7771, %rd7769, %rd7770;
	add.s64 	%rd7772, %rd7767, %rd7768;
	and.b64  	%rd1493, %rd23228, 4294967295;
	shr.u64 	%rd1494, %rd23228, 32;
	mul.lo.s64 	%rd7773, %rd1486, %rd1493;
	mul.lo.s64 	%rd7774, %rd1485, %rd1493;
	mul.lo.s64 	%rd7775, %rd1486, %rd1494;
	shr.u64 	%rd7776, %rd7773, 32;
	and.b64  	%rd7777, %rd7774, 4294967295;
	add.s64 	%rd7778, %rd7776, %rd7777;
	and.b64  	%rd7779, %rd7775, 4294967295;
	add.s64 	%rd7780, %rd7778, %rd7779;
	shr.u64 	%rd7781, %rd7774, 32;
	mad.lo.s64 	%rd7782, %rd1485, %rd1494, %rd7781;
	shr.u64 	%rd7783, %rd7775, 32;
	add.s64 	%rd7784, %rd7782, %rd7783;
	shr.u64 	%rd7785, %rd7780, 32;
	shl.b64 	%rd7786, %rd7780, 32;
	and.b64  	%rd7787, %rd7773, 4294967295;
	or.b64  	%rd7788, %rd7786, %rd7787;
	add.s64 	%rd7789, %rd7737, %rd7788;
	setp.lt.u64 	%p781, %rd7789, %rd7737;
	selp.u64 	%rd7790, 1, 0, %p781;
	add.s64 	%rd7791, %rd7784, %rd7738;
	add.s64 	%rd7792, %rd7791, %rd7785;
	add.s64 	%rd7793, %rd7792, %rd7790;
	mul.lo.s64 	%rd7794, %rd1488, %rd1493;
	mul.lo.s64 	%rd7795, %rd1487, %rd1493;
	mul.lo.s64 	%rd7796, %rd1488, %rd1494;
	shr.u64 	%rd7797, %rd7794, 32;
	and.b64  	%rd7798, %rd7795, 4294967295;
	add.s64 	%rd7799, %rd7797, %rd7798;
	and.b64  	%rd7800, %rd7796, 4294967295;
	add.s64 	%rd7801, %rd7799, %rd7800;
	shr.u64 	%rd7802, %rd7795, 32;
	mad.lo.s64 	%rd7803, %rd1487, %rd1494, %rd7802;
	shr.u64 	%rd7804, %rd7796, 32;
	add.s64 	%rd7805, %rd7803, %rd7804;
	shr.u64 	%rd7806, %rd7801, 32;
	shl.b64 	%rd7807, %rd7801, 32;
	and.b64  	%rd7808, %rd7794, 4294967295;
	or.b64  	%rd7809, %rd7807, %rd7808;
	add.s64 	%rd7810, %rd7754, %rd7790;
	add.s64 	%rd7811, %rd7810, %rd7809;
	max.u64 	%rd7812, %rd7754, %rd7810;
	setp.gt.u64 	%p782, %rd7812, %rd7811;
	selp.u64 	%rd7813, 1, 0, %p782;
	add.s64 	%rd7814, %rd7805, %rd7755;
	add.s64 	%rd7815, %rd7814, %rd7806;
	add.s64 	%rd7816, %rd7815, %rd7813;
	mul.lo.s64 	%rd7817, %rd1490, %rd1493;
	mul.lo.s64 	%rd7818, %rd1489, %rd1493;
	mul.lo.s64 	%rd7819, %rd1490, %rd1494;
	shr.u64 	%rd7820, %rd7817, 32;
	and.b64  	%rd7821, %rd7818, 4294967295;
	add.s64 	%rd7822, %rd7820, %rd7821;
	and.b64  	%rd7823, %rd7819, 4294967295;
	add.s64 	%rd7824, %rd7822, %rd7823;
	shr.u64 	%rd7825, %rd7818, 32;
	mad.lo.s64 	%rd7826, %rd1489, %rd1494, %rd7825;
	shr.u64 	%rd7827, %rd7819, 32;
	add.s64 	%rd7828, %rd7826, %rd7827;
	shr.u64 	%rd7829, %rd7824, 32;
	shl.b64 	%rd7830, %rd7824, 32;
	and.b64  	%rd7831, %rd7817, 4294967295;
	or.b64  	%rd7832, %rd7830, %rd7831;
	add.s64 	%rd7833, %rd7771, %rd7813;
	add.s64 	%rd7834, %rd7833, %rd7832;
	max.u64 	%rd7835, %rd7771, %rd7833;
	setp.gt.u64 	%p783, %rd7835, %rd7834;
	selp.u64 	%rd7836, 1, 0, %p783;
	add.s64 	%rd7837, %rd7828, %rd7772;
	add.s64 	%rd7838, %rd7837, %rd7829;
	add.s64 	%rd7839, %rd7838, %rd7836;
	and.b64  	%rd1495, %rd23229, 4294967295;
	shr.u64 	%rd1496, %rd23229, 32;
	mul.lo.s64 	%rd7840, %rd1486, %rd1495;
	mul.lo.s64 	%rd7841, %rd1485, %rd1495;
	mul.lo.s64 	%rd7842, %rd1486, %rd1496;
	shr.u64 	%rd7843, %rd7840, 32;
	and.b64  	%rd7844, %rd7841, 4294967295;
	add.s64 	%rd7845, %rd7843, %rd7844;
	and.b64  	%rd7846, %rd7842, 4294967295;
	add.s64 	%rd7847, %rd7845, %rd7846;
	shr.u64 	%rd7848, %rd7841, 32;
	mad.lo.s64 	%rd7849, %rd1485, %rd1496, %rd7848;
	shr.u64 	%rd7850, %rd7842, 32;
	add.s64 	%rd7851, %rd7849, %rd7850;
	shr.u64 	%rd7852, %rd7847, 32;
	shl.b64 	%rd7853, %rd7847, 32;
	and.b64  	%rd7854, %rd7840, 4294967295;
	or.b64  	%rd7855, %rd7853, %rd7854;
	add.s64 	%rd7856, %rd7811, %rd7855;
	setp.lt.u64 	%p784, %rd7856, %rd7811;
	selp.u64 	%rd7857, 1, 0, %p784;
	add.s64 	%rd7858, %rd7851, %rd7816;
	add.s64 	%rd7859, %rd7858, %rd7852;
	add.s64 	%rd7860, %rd7859, %rd7857;
	mul.lo.s64 	%rd7861, %rd1488, %rd1495;
	mul.lo.s64 	%rd7862, %rd1487, %rd1495;
	mul.lo.s64 	%rd7863, %rd1488, %rd1496;
	shr.u64 	%rd7864, %rd7861, 32;
	and.b64  	%rd7865, %rd7862, 4294967295;
	add.s64 	%rd7866, %rd7864, %rd7865;
	and.b64  	%rd7867, %rd7863, 4294967295;
	add.s64 	%rd7868, %rd7866, %rd7867;
	shr.u64 	%rd7869, %rd7862, 32;
	mad.lo.s64 	%rd7870, %rd1487, %rd1496, %rd7869;
	shr.u64 	%rd7871, %rd7863, 32;
	add.s64 	%rd7872, %rd7870, %rd7871;
	shr.u64 	%rd7873, %rd7868, 32;
	shl.b64 	%rd7874, %rd7868, 32;
	and.b64  	%rd7875, %rd7861, 4294967295;
	or.b64  	%rd7876, %rd7874, %rd7875;
	add.s64 	%rd7877, %rd7834, %rd7857;
	add.s64 	%rd7878, %rd7877, %rd7876;
	max.u64 	%rd7879, %rd7834, %rd7877;
	setp.gt.u64 	%p785, %rd7879, %rd7878;
	selp.u64 	%rd7880, 1, 0, %p785;
	add.s64 	%rd7881, %rd7872, %rd7839;
	add.s64 	%rd7882, %rd7881, %rd7873;
	add.s64 	%rd7883, %rd7882, %rd7880;
	and.b64  	%rd1497, %rd23230, 4294967295;
	shr.u64 	%rd1498, %rd23230, 32;
	mul.lo.s64 	%rd7884, %rd1486, %rd1497;
	mul.lo.s64 	%rd7885, %rd1485, %rd1497;
	mul.lo.s64 	%rd7886, %rd1486, %rd1498;
	shr.u64 	%rd7887, %rd7884, 32;
	and.b64  	%rd7888, %rd7885, 4294967295;
	add.s64 	%rd7889, %rd7887, %rd7888;
	and.b64  	%rd7890, %rd7886, 4294967295;
	add.s64 	%rd7891, %rd7889, %rd7890;
	shr.u64 	%rd7892, %rd7885, 32;
	mad.lo.s64 	%rd7893, %rd1485, %rd1498, %rd7892;
	shr.u64 	%rd7894, %rd7886, 32;
	add.s64 	%rd7895, %rd7893, %rd7894;
	shr.u64 	%rd7896, %rd7891, 32;
	shl.b64 	%rd7897, %rd7891, 32;
	and.b64  	%rd7898, %rd7884, 4294967295;
	or.b64  	%rd7899, %rd7897, %rd7898;
	add.s64 	%rd7900, %rd7878, %rd7899;
	setp.lt.u64 	%p786, %rd7900, %rd7878;
	selp.u64 	%rd7901, 1, 0, %p786;
	add.s64 	%rd7902, %rd7895, %rd7883;
	add.s64 	%rd7903, %rd7902, %rd7896;
	add.s64 	%rd7904, %rd7903, %rd7901;
	mul.lo.s64 	%rd7905, %rd11, %rd7720;
	mul.lo.s64 	%rd7906, %rd12, %rd7905;
	mul.hi.u64 	%rd7907, %rd12, %rd7905;
	add.cc.s64 	%rd7908, %rd7906, %rd7720;
	addc.cc.s64 	%rd7909, %rd7907, 0;
	mul.lo.s64 	%rd7910, %rd13, %rd7905;
	mul.hi.u64 	%rd7911, %rd13, %rd7905;
	mov.b64 	%rd7912, 0;
	add.cc.s64 	%rd7913, %rd7909, %rd7789;
	addc.cc.s64 	%rd7914, %rd7912, 0;
	add.cc.s64 	%rd7915, %rd7913, %rd7910;
	addc.cc.s64 	%rd7916, %rd7914, %rd7911;
	mul.lo.s64 	%rd7917, %rd14, %rd7905;
	mul.hi.u64 	%rd7918, %rd14, %rd7905;
	add.cc.s64 	%rd7919, %rd7916, %rd7856;
	addc.cc.s64 	%rd7920, %rd7912, 0;
	add.cc.s64 	%rd7921, %rd7919, %rd7917;
	addc.cc.s64 	%rd7922, %rd7920, %rd7918;
	mul.lo.s64 	%rd7923, %rd15, %rd7905;
	mul.hi.u64 	%rd7924, %rd15, %rd7905;
	add.cc.s64 	%rd7925, %rd7922, %rd7900;
	addc.cc.s64 	%rd7926, %rd7912, 0;
	add.cc.s64 	%rd7927, %rd7925, %rd7923;
	addc.cc.s64 	%rd7928, %rd7926, %rd7924;
	add.s64 	%rd7929, %rd7721, %rd7928;
	setp.lt.u64 	%p787, %rd7929, %rd7721;
	selp.u64 	%rd7930, 1, 0, %p787;
	add.s64 	%rd7931, %rd7793, %rd7930;
	setp.lt.u64 	%p788, %rd7931, %rd7793;
	selp.u64 	%rd7932, 1, 0, %p788;
	add.s64 	%rd7933, %rd7860, %rd7932;
	setp.lt.u64 	%p789, %rd7933, %rd7860;
	selp.u64 	%rd7934, 1, 0, %p789;
	add.s64 	%rd7935, %rd7904, %rd7934;
	mul.lo.s64 	%rd7936, %rd11, %rd7915;
	mul.lo.s64 	%rd7937, %rd12, %rd7936;
	mul.hi.u64 	%rd7938, %rd12, %rd7936;
	add.cc.s64 	%rd7939, %rd7937, %rd7915;
	addc.cc.s64 	%rd7940, %rd7938, 0;
	mul.lo.s64 	%rd7941, %rd13, %rd7936;
	mul.hi.u64 	%rd7942, %rd13, %rd7936;
	add.cc.s64 	%rd7943, %rd7940, %rd7921;
	addc.cc.s64 	%rd7944, %rd7912, 0;
	add.cc.s64 	%rd7945, %rd7943, %rd7941;
	addc.cc.s64 	%rd7946, %rd7944, %rd7942;
	mul.lo.s64 	%rd7947, %rd14, %rd7936;
	mul.hi.u64 	%rd7948, %rd14, %rd7936;
	add.cc.s64 	%rd7949, %rd7946, %rd7927;
	addc.cc.s64 	%rd7950, %rd7912, 0;
	add.cc.s64 	%rd7951, %rd7949, %rd7947;
	addc.cc.s64 	%rd7952, %rd7950, %rd7948;
	mul.lo.s64 	%rd7953, %rd15, %rd7936;
	mul.hi.u64 	%rd7954, %rd15, %rd7936;
	add.cc.s64 	%rd7955, %rd7952, %rd7929;
	addc.cc.s64 	%rd7956, %rd7912, 0;
	add.cc.s64 	%rd7957, %rd7955, %rd7953;
	addc.cc.s64 	%rd7958, %rd7956, %rd7954;
	add.s64 	%rd7959, %rd7931, %rd7958;
	setp.lt.u64 	%p790, %rd7959, %rd7931;
	selp.u64 	%rd7960, 1, 0, %p790;
	add.s64 	%rd7961, %rd7933, %rd7960;
	setp.lt.u64 	%p791, %rd7961, %rd7933;
	selp.u64 	%rd7962, 1, 0, %p791;
	add.s64 	%rd7963, %rd7935, %rd7962;
	mul.lo.s64 	%rd7964, %rd11, %rd7945;
	mul.lo.s64 	%rd7965, %rd12, %rd7964;
	mul.hi.u64 	%rd7966, %rd12, %rd7964;
	add.cc.s64 	%rd7967, %rd7965, %rd7945;
	addc.cc.s64 	%rd7968, %rd7966, 0;
	mul.lo.s64 	%rd7969, %rd13, %rd7964;
	mul.hi.u64 	%rd7970, %rd13, %rd7964;
	add.cc.s64 	%rd7971, %rd7968, %rd7951;
	addc.cc.s64 	%rd7972, %rd7912, 0;
	add.cc.s64 	%rd7973, %rd7971, %rd7969;
	addc.cc.s64 	%rd7974, %rd7972, %rd7970;
	mul.lo.s64 	%rd7975, %rd14, %rd7964;
	mul.hi.u64 	%rd7976, %rd14, %rd7964;
	add.cc.s64 	%rd7977, %rd7974, %rd7957;
	addc.cc.s64 	%rd7978, %rd7912, 0;
	add.cc.s64 	%rd7979, %rd7977, %rd7975;
	addc.cc.s64 	%rd7980, %rd7978, %rd7976;
	mul.lo.s64 	%rd7981, %rd15, %rd7964;
	mul.hi.u64 	%rd7982, %rd15, %rd7964;
	add.cc.s64 	%rd7983, %rd7980, %rd7959;
	addc.cc.s64 	%rd7984, %rd7912, 0;
	add.cc.s64 	%rd7985, %rd7983, %rd7981;
	addc.cc.s64 	%rd7986, %rd7984, %rd7982;
	add.s64 	%rd7987, %rd7961, %rd7986;
	setp.lt.u64 	%p792, %rd7987, %rd7961;
	selp.u64 	%rd7988, 1, 0, %p792;
	add.s64 	%rd7989, %rd7963, %rd7988;
	mul.lo.s64 	%rd7990, %rd11, %rd7973;
	mul.lo.s64 	%rd7991, %rd12, %rd7990;
	mul.hi.u64 	%rd7992, %rd12, %rd7990;
	add.cc.s64 	%rd7993, %rd7991, %rd7973;
	addc.cc.s64 	%rd7994, %rd7992, 0;
	mul.lo.s64 	%rd7995, %rd13, %rd7990;
	mul.hi.u64 	%rd7996, %rd13, %rd7990;
	add.cc.s64 	%rd7997, %rd7994, %rd7979;
	addc.cc.s64 	%rd7998, %rd7912, 0;
	add.cc.s64 	%rd1499, %rd7997, %rd7995;
	addc.cc.s64 	%rd7999, %rd7998, %rd7996;
	mul.lo.s64 	%rd8000, %rd14, %rd7990;
	mul.hi.u64 	%rd8001, %rd14, %rd7990;
	add.cc.s64 	%rd8002, %rd7999, %rd7985;
	addc.cc.s64 	%rd8003, %rd7912, 0;
	add.cc.s64 	%rd1500, %rd8002, %rd8000;
	addc.cc.s64 	%rd8004, %rd8003, %rd8001;
	mul.lo.s64 	%rd8005, %rd15, %rd7990;
	mul.hi.u64 	%rd8006, %rd15, %rd7990;
	add.cc.s64 	%rd8007, %rd8004, %rd7987;
	addc.cc.s64 	%rd8008, %rd7912, 0;
	add.cc.s64 	%rd1501, %rd8007, %rd8005;
	addc.cc.s64 	%rd8009, %rd8008, %rd8006;
	add.s64 	%rd23318, %rd7989, %rd8009;
	setp.gt.u64 	%p793, %rd23318, %rd15;
	@%p793 bra 	$L__BB1_662;
	setp.lt.u64 	%p794, %rd23318, %rd15;
	mov.u64 	%rd23315, %rd1499;
	mov.u64 	%rd23316, %rd1500;
	mov.u64 	%rd23317, %rd1501;
	@%p794 bra 	$L__BB1_663;
	setp.lt.u64 	%p795, %rd14, %rd1501;
	@%p795 bra 	$L__BB1_662;
	setp.gt.u64 	%p796, %rd14, %rd1501;
	mov.u64 	%rd23315, %rd1499;
	mov.u64 	%rd23316, %rd1500;
	mov.u64 	%rd23317, %rd1501;
	@%p796 bra 	$L__BB1_663;
	setp.lt.u64 	%p797, %rd13, %rd1500;
	@%p797 bra 	$L__BB1_662;
	setp.gt.u64 	%p798, %rd13, %rd1500;
	setp.gt.u64 	%p799, %rd12, %rd1499;
	or.pred  	%p800, %p798, %p799;
	mov.u64 	%rd23315, %rd1499;
	mov.u64 	%rd23316, %rd1500;
	mov.u64 	%rd23317, %rd1501;
	@%p800 bra 	$L__BB1_663;
$L__BB1_662:
	sub.s64 	%rd23315, %rd1499, %rd12;
	setp.lt.u64 	%p801, %rd1499, %rd12;
	selp.u64 	%rd8010, 1, 0, %p801;
	add.s64 	%rd8011, %rd13, %rd8010;
	sub.s64 	%rd23316, %rd1500, %rd8011;
	setp.lt.u64 	%p802, %rd1500, %rd8011;
	selp.u64 	%rd8012, 1, 0, %p802;
	add.s64 	%rd8013, %rd14, %rd8012;
	sub.s64 	%rd23317, %rd1501, %rd8013;
	setp.lt.u64 	%p803, %rd1501, %rd8013;
	selp.u64 	%rd8014, 1, 0, %p803;
	add.s64 	%rd8015, %rd15, %rd8014;
	sub.s64 	%rd23318, %rd23318, %rd8015;
$L__BB1_663:
	and.b64  	%rd8016, %rd23203, 4294967295;
	shr.u64 	%rd8017, %rd23203, 32;
	mul.lo.s64 	%rd8018, %rd1486, %rd8016;
	mul.lo.s64 	%rd8019, %rd1485, %rd8016;
	mul.lo.s64 	%rd8020, %rd1486, %rd8017;
	shr.u64 	%rd8021, %rd8018, 32;
	and.b64  	%rd8022, %rd8019, 4294967295;
	add.s64 	%rd8023, %rd8021, %rd8022;
	and.b64  	%rd8024, %rd8020, 4294967295;
	add.s64 	%rd8025, %rd8023, %rd8024;
	shr.u64 	%rd8026, %rd8019, 32;
	mad.lo.s64 	%rd8027, %rd1485, %rd8017, %rd8026;
	shr.u64 	%rd8028, %rd8020, 32;
	add.s64 	%rd8029, %rd8027, %rd8028;
	shr.u64 	%rd8030, %rd8025, 32;
	shl.b64 	%rd8031, %rd8025, 32;
	and.b64  	%rd8032, %rd8018, 4294967295;
	or.b64  	%rd8033, %rd8031, %rd8032;
	add.s64 	%rd8034, %rd8029, %rd8030;
	mul.lo.s64 	%rd8035, %rd1488, %rd8016;
	mul.lo.s64 	%rd8036, %rd1487, %rd8016;
	mul.lo.s64 	%rd8037, %rd1488, %rd8017;
	shr.u64 	%rd8038, %rd8035, 32;
	and.b64  	%rd8039, %rd8036, 4294967295;
	add.s64 	%rd8040, %rd8038, %rd8039;
	and.b64  	%rd8041, %rd8037, 4294967295;
	add.s64 	%rd8042, %rd8040, %rd8041;
	shr.u64 	%rd8043, %rd8036, 32;
	mad.lo.s64 	%rd8044, %rd1487, %rd8017, %rd8043;
	shr.u64 	%rd8045, %rd8037, 32;
	add.s64 	%rd8046, %rd8044, %rd8045;
	shr.u64 	%rd8047, %rd8042, 32;
	shl.b64 	%rd8048, %rd8042, 32;
	and.b64  	%rd8049, %rd8035, 4294967295;
	or.b64  	%rd8050, %rd8048, %rd8049;
	add.s64 	%rd8051, %rd8046, %rd8047;
	mul.lo.s64 	%rd8052, %rd1490, %rd8016;
	mul.lo.s64 	%rd8053, %rd1489, %rd8016;
	mul.lo.s64 	%rd8054, %rd1490, %rd8017;
	shr.u64 	%rd8055, %rd8052, 32;
	and.b64  	%rd8056, %rd8053, 4294967295;
	add.s64 	%rd8057, %rd8055, %rd8056;
	and.b64  	%rd8058, %rd8054, 4294967295;
	add.s64 	%rd8059, %rd8057, %rd8058;
	shr.u64 	%rd8060, %rd8053, 32;
	mad.lo.s64 	%rd8061, %rd1489, %rd8017, %rd8060;
	shr.u64 	%rd8062, %rd8054, 32;
	add.s64 	%rd8063, %rd8061, %rd8062;
	shr.u64 	%rd8064, %rd8059, 32;
	shl.b64 	%rd8065, %rd8059, 32;
	and.b64  	%rd8066, %rd8052, 4294967295;
	or.b64  	%rd8067, %rd8065, %rd8066;
	add.s64 	%rd8068, %rd8063, %rd8064;
	mul.lo.s64 	%rd8069, %rd1492, %rd8016;
	mul.lo.s64 	%rd8070, %rd1491, %rd8016;
	mul.lo.s64 	%rd8071, %rd1492, %rd8017;
	shr.u64 	%rd8072, %rd8069, 32;
	and.b64  	%rd8073, %rd8070, 4294967295;
	add.s64 	%rd8074, %rd8072, %rd8073;
	and.b64  	%rd8075, %rd8071, 4294967295;
	add.s64 	%rd8076, %rd8074, %rd8075;
	shr.u64 	%rd8077, %rd8070, 32;
	mad.lo.s64 	%rd8078, %rd1491, %rd8017, %rd8077;
	shr.u64 	%rd8079, %rd8071, 32;
	add.s64 	%rd8080, %rd8078, %rd8079;
	shr.u64 	%rd8081, %rd8076, 32;
	shl.b64 	%rd8082, %rd8076, 32;
	and.b64  	%rd8083, %rd8069, 4294967295;
	or.b64  	%rd8084, %rd8082, %rd8083;
	add.s64 	%rd8085, %rd8080, %rd8081;
	and.b64  	%rd8086, %rd23204, 4294967295;
	shr.u64 	%rd8087, %rd23204, 32;
	mul.lo.s64 	%rd8088, %rd1486, %rd8086;
	mul.lo.s64 	%rd8089, %rd1485, %rd8086;
	mul.lo.s64 	%rd8090, %rd1486, %rd8087;
	shr.u64 	%rd8091, %rd8088, 32;
	and.b64  	%rd8092, %rd8089, 4294967295;
	add.s64 	%rd8093, %rd8091, %rd8092;
	and.b64  	%rd8094, %rd8090, 4294967295;
	add.s64 	%rd8095, %rd8093, %rd8094;
	shr.u64 	%rd8096, %rd8089, 32;
	mad.lo.s64 	%rd8097, %rd1485, %rd8087, %rd8096;
	shr.u64 	%rd8098, %rd8090, 32;
	add.s64 	%rd8099, %rd8097, %rd8098;
	shr.u64 	%rd8100, %rd8095, 32;
	shl.b64 	%rd8101, %rd8095, 32;
	and.b64  	%rd8102, %rd8088, 4294967295;
	or.b64  	%rd8103, %rd8101, %rd8102;
	add.s64 	%rd8104, %rd8050, %rd8103;
	setp.lt.u64 	%p804, %rd8104, %rd8050;
	selp.u64 	%rd8105, 1, 0, %p804;
	add.s64 	%rd8106, %rd8099, %rd8051;
	add.s64 	%rd8107, %rd8106, %rd8100;
	add.s64 	%rd8108, %rd8107, %rd8105;
	mul.lo.s64 	%rd8109, %rd1488, %rd8086;
	mul.lo.s64 	%rd8110, %rd1487, %rd8086;
	mul.lo.s64 	%rd8111, %rd1488, %rd8087;
	shr.u64 	%rd8112, %rd8109, 32;
	and.b64  	%rd8113, %rd8110, 4294967295;
	add.s64 	%rd8114, %rd8112, %rd8113;
	and.b64  	%rd8115, %rd8111, 4294967295;
	add.s64 	%rd8116, %rd8114, %rd8115;
	shr.u64 	%rd8117, %rd8110, 32;
	mad.lo.s64 	%rd8118, %rd1487, %rd8087, %rd8117;
	shr.u64 	%rd8119, %rd8111, 32;
	add.s64 	%rd8120, %rd8118, %rd8119;
	shr.u64 	%rd8121, %rd8116, 32;
	shl.b64 	%rd8122, %rd8116, 32;
	and.b64  	%rd8123, %rd8109, 4294967295;
	or.b64  	%rd8124, %rd8122, %rd8123;
	add.s64 	%rd8125, %rd8067, %rd8105;
	add.s64 	%rd8126, %rd8125, %rd8124;
	max.u64 	%rd8127, %rd8067, %rd8125;
	setp.gt.u64 	%p805, %rd8127, %rd8126;
	selp.u64 	%rd8128, 1, 0, %p805;
	add.s64 	%rd8129, %rd8120, %rd8068;
	add.s64 	%rd8130, %rd8129, %rd8121;
	add.s64 	%rd8131, %rd8130, %rd8128;
	mul.lo.s64 	%rd8132, %rd1490, %rd8086;
	mul.lo.s64 	%rd8133, %rd1489, %rd8086;
	mul.lo.s64 	%rd8134, %rd1490, %rd8087;
	shr.u64 	%rd8135, %rd8132, 32;
	and.b64  	%rd8136, %rd8133, 4294967295;
	add.s64 	%rd8137, %rd8135, %rd8136;
	and.b64  	%rd8138, %rd8134, 4294967295;
	add.s64 	%rd8139, %rd8137, %rd8138;
	shr.u64 	%rd8140, %rd8133, 32;
	mad.lo.s64 	%rd8141, %rd1489, %rd8087, %rd8140;
	shr.u64 	%rd8142, %rd8134, 32;
	add.s64 	%rd8143, %rd8141, %rd8142;
	shr.u64 	%rd8144, %rd8139, 32;
	shl.b64 	%rd8145, %rd8139, 32;
	and.b64  	%rd8146, %rd8132, 4294967295;
	or.b64  	%rd8147, %rd8145, %rd8146;
	add.s64 	%rd8148, %rd8084, %rd8128;
	add.s64 	%rd8149, %rd8148, %rd8147;
	max.u64 	%rd8150, %rd8084, %rd8148;
	setp.gt.u64 	%p806, %rd8150, %rd8149;
	selp.u64 	%rd8151, 1, 0, %p806;
	add.s64 	%rd8152, %rd8143, %rd8085;
	add.s64 	%rd8153, %rd8152, %rd8144;
	add.s64 	%rd8154, %rd8153, %rd8151;
	and.b64  	%rd8155, %rd23205, 4294967295;
	shr.u64 	%rd8156, %rd23205, 32;
	mul.lo.s64 	%rd8157, %rd1486, %rd8155;
	mul.lo.s64 	%rd8158, %rd1485, %rd8155;
	mul.lo.s64 	%rd8159, %rd1486, %rd8156;
	shr.u64 	%rd8160, %rd8157, 32;
	and.b64  	%rd8161, %rd8158, 4294967295;
	add.s64 	%rd8162, %rd8160, %rd8161;
	and.b64  	%rd8163, %rd8159, 4294967295;
	add.s64 	%rd8164, %rd8162, %rd8163;
	shr.u64 	%rd8165, %rd8158, 32;
	mad.lo.s64 	%rd8166, %rd1485, %rd8156, %rd8165;
	shr.u64 	%rd8167, %rd8159, 32;
	add.s64 	%rd8168, %rd8166, %rd8167;
	shr.u64 	%rd8169, %rd8164, 32;
	shl.b64 	%rd8170, %rd8164, 32;
	and.b64  	%rd8171, %rd8157, 4294967295;
	or.b64  	%rd8172, %rd8170, %rd8171;
	add.s64 	%rd8173, %rd8126, %rd8172;
	setp.lt.u64 	%p807, %rd8173, %rd8126;
	selp.u64 	%rd8174, 1, 0, %p807;
	add.s64 	%rd8175, %rd8168, %rd8131;
	add.s64 	%rd8176, %rd8175, %rd8169;
	add.s64 	%rd8177, %rd8176, %rd8174;
	mul.lo.s64 	%rd8178, %rd1488, %rd8155;
	mul.lo.s64 	%rd8179, %rd1487, %rd8155;
	mul.lo.s64 	%rd8180, %rd1488, %rd8156;
	shr.u64 	%rd8181, %rd8178, 32;
	and.b64  	%rd8182, %rd8179, 4294967295;
	add.s64 	%rd8183, %rd8181, %rd8182;
	and.b64  	%rd8184, %rd8180, 4294967295;
	add.s64 	%rd8185, %rd8183, %rd8184;
	shr.u64 	%rd8186, %rd8179, 32;
	mad.lo.s64 	%rd8187, %rd1487, %rd8156, %rd8186;
	shr.u64 	%rd8188, %rd8180, 32;
	add.s64 	%rd8189, %rd8187, %rd8188;
	shr.u64 	%rd8190, %rd8185, 32;
	shl.b64 	%rd8191, %rd8185, 32;
	and.b64  	%rd8192, %rd8178, 4294967295;
	or.b64  	%rd8193, %rd8191, %rd8192;
	add.s64 	%rd8194, %rd8149, %rd8174;
	add.s64 	%rd8195, %rd8194, %rd8193;
	max.u64 	%rd8196, %rd8149, %rd8194;
	setp.gt.u64 	%p808, %rd8196, %rd8195;
	selp.u64 	%rd8197, 1, 0, %p808;
	add.s64 	%rd8198, %rd8189, %rd8154;
	add.s64 	%rd8199, %rd8198, %rd8190;
	add.s64 	%rd8200, %rd8199, %rd8197;
	and.b64  	%rd8201, %rd23206, 4294967295;
	shr.u64 	%rd8202, %rd23206, 32;
	mul.lo.s64 	%rd8203, %rd1486, %rd8201;
	mul.lo.s64 	%rd8204, %rd1485, %rd8201;
	mul.lo.s64 	%rd8205, %rd1486, %rd8202;
	shr.u64 	%rd8206, %rd8203, 32;
	and.b64  	%rd8207, %rd8204, 4294967295;
	add.s64 	%rd8208, %rd8206, %rd8207;
	and.b64  	%rd8209, %rd8205, 4294967295;
	add.s64 	%rd8210, %rd8208, %rd8209;
	shr.u64 	%rd8211, %rd8204, 32;
	mad.lo.s64 	%rd8212, %rd1485, %rd8202, %rd8211;
	shr.u64 	%rd8213, %rd8205, 32;
	add.s64 	%rd8214, %rd8212, %rd8213;
	shr.u64 	%rd8215, %rd8210, 32;
	shl.b64 	%rd8216, %rd8210, 32;
	and.b64  	%rd8217, %rd8203, 4294967295;
	or.b64  	%rd8218, %rd8216, %rd8217;
	add.s64 	%rd8219, %rd8195, %rd8218;
	setp.lt.u64 	%p809, %rd8219, %rd8195;
	selp.u64 	%rd8220, 1, 0, %p809;
	add.s64 	%rd8221, %rd8214, %rd8200;
	add.s64 	%rd8222, %rd8221, %rd8215;
	add.s64 	%rd8223, %rd8222, %rd8220;
	mul.lo.s64 	%rd8224, %rd11, %rd8033;
	mul.lo.s64 	%rd8225, %rd12, %rd8224;
	mul.hi.u64 	%rd8226, %rd12, %rd8224;
	add.cc.s64 	%rd8227, %rd8225, %rd8033;
	addc.cc.s64 	%rd8228, %rd8226, 0;
	mul.lo.s64 	%rd8229, %rd13, %rd8224;
	mul.hi.u64 	%rd8230, %rd13, %rd8224;
	mov.b64 	%rd8231, 0;
	add.cc.s64 	%rd8232, %rd8228, %rd8104;
	addc.cc.s64 	%rd8233, %rd8231, 0;
	add.cc.s64 	%rd8234, %rd8232, %rd8229;
	addc.cc.s64 	%rd8235, %rd8233, %rd8230;
	mul.lo.s64 	%rd8236, %rd14, %rd8224;
	mul.hi.u64 	%rd8237, %rd14, %rd8224;
	add.cc.s64 	%rd8238, %rd8235, %rd8173;
	addc.cc.s64 	%rd8239, %rd8231, 0;
	add.cc.s64 	%rd8240, %rd8238, %rd8236;
	addc.cc.s64 	%rd8241, %rd8239, %rd8237;
	mul.lo.s64 	%rd8242, %rd15, %rd8224;
	mul.hi.u64 	%rd8243, %rd15, %rd8224;
	add.cc.s64 	%rd8244, %rd8241, %rd8219;
	addc.cc.s64 	%rd8245, %rd8231, 0;
	add.cc.s64 	%rd8246, %rd8244, %rd8242;
	addc.cc.s64 	%rd8247, %rd8245, %rd8243;
	add.s64 	%rd8248, %rd8034, %rd8247;
	setp.lt.u64 	%p810, %rd8248, %rd8034;
	selp.u64 	%rd8249, 1, 0, %p810;
	add.s64 	%rd8250, %rd8108, %rd8249;
	setp.lt.u64 	%p811, %rd8250, %rd8108;
	selp.u64 	%rd8251, 1, 0, %p811;
	add.s64 	%rd8252, %rd8177, %rd8251;
	setp.lt.u64 	%p812, %rd8252, %rd8177;
	selp.u64 	%rd8253, 1, 0, %p812;
	add.s64 	%rd8254, %rd8223, %rd8253;
	mul.lo.s64 	%rd8255, %rd11, %rd8234;
	mul.lo.s64 	%rd8256, %rd12, %rd8255;
	mul.hi.u64 	%rd8257, %rd12, %rd8255;
	add.cc.s64 	%rd8258, %rd8256, %rd8234;
	addc.cc.s64 	%rd8259, %rd8257, 0;
	mul.lo.s64 	%rd8260, %rd13, %rd8255;
	mul.hi.u64 	%rd8261, %rd13, %rd8255;
	add.cc.s64 	%rd8262, %rd8259, %rd8240;
	addc.cc.s64 	%rd8263, %rd8231, 0;
	add.cc.s64 	%rd8264, %rd8262, %rd8260;
	addc.cc.s64 	%rd8265, %rd8263, %rd8261;
	mul.lo.s64 	%rd8266, %rd14, %rd8255;
	mul.hi.u64 	%rd8267, %rd14, %rd8255;
	add.cc.s64 	%rd8268, %rd8265, %rd8246;
	addc.cc.s64 	%rd8269, %rd8231, 0;
	add.cc.s64 	%rd8270, %rd8268, %rd8266;
	addc.cc.s64 	%rd8271, %rd8269, %rd8267;
	mul.lo.s64 	%rd8272, %rd15, %rd8255;
	mul.hi.u64 	%rd8273, %rd15, %rd8255;
	add.cc.s64 	%rd8274, %rd8271, %rd8248;
	addc.cc.s64 	%rd8275, %rd8231, 0;
	add.cc.s64 	%rd8276, %rd8274, %rd8272;
	addc.cc.s64 	%rd8277, %rd8275, %rd8273;
	add.s64 	%rd8278, %rd8250, %rd8277;
	setp.lt.u64 	%p813, %rd8278, %rd8250;
	selp.u64 	%rd8279, 1, 0, %p813;
	add.s64 	%rd8280, %rd8252, %rd8279;
	setp.lt.u64 	%p814, %rd8280, %rd8252;
	selp.u64 	%rd8281, 1, 0, %p814;
	add.s64 	%rd8282, %rd8254, %rd8281;
	mul.lo.s64 	%rd8283, %rd11, %rd8264;
	mul.lo.s64 	%rd8284, %rd12, %rd8283;
	mul.hi.u64 	%rd8285, %rd12, %rd8283;
	add.cc.s64 	%rd8286, %rd8284, %rd8264;
	addc.cc.s64 	%rd8287, %rd8285, 0;
	mul.lo.s64 	%rd8288, %rd13, %rd8283;
	mul.hi.u64 	%rd8289, %rd13, %rd8283;
	add.cc.s64 	%rd8290, %rd8287, %rd8270;
	addc.cc.s64 	%rd8291, %rd8231, 0;
	add.cc.s64 	%rd8292, %rd8290, %rd8288;
	addc.cc.s64 	%rd8293, %rd8291, %rd8289;
	mul.lo.s64 	%rd8294, %rd14, %rd8283;
	mul.hi.u64 	%rd8295, %rd14, %rd8283;
	add.cc.s64 	%rd8296, %rd8293, %rd8276;
	addc.cc.s64 	%rd8297, %rd8231, 0;
	add.cc.s64 	%rd8298, %rd8296, %rd8294;
	addc.cc.s64 	%rd8299, %rd8297, %rd8295;
	mul.lo.s64 	%rd8300, %rd15, %rd8283;
	mul.hi.u64 	%rd8301, %rd15, %rd8283;
	add.cc.s64 	%rd8302, %rd8299, %rd8278;
	addc.cc.s64 	%rd8303, %rd8231, 0;
	add.cc.s64 	%rd8304, %rd8302, %rd8300;
	addc.cc.s64 	%rd8305, %rd8303, %rd8301;
	add.s64 	%rd8306, %rd8280, %rd8305;
	setp.lt.u64 	%p815, %rd8306, %rd8280;
	selp.u64 	%rd8307, 1, 0, %p815;
	add.s64 	%rd8308, %rd8282, %rd8307;
	mul.lo.s64 	%rd8309, %rd11, %rd8292;
	mul.lo.s64 	%rd8310, %rd12, %rd8309;
	mul.hi.u64 	%rd8311, %rd12, %rd8309;
	add.cc.s64 	%rd8312, %rd8310, %rd8292;
	addc.cc.s64 	%rd8313, %rd8311, 0;
	mul.lo.s64 	%rd8314, %rd13, %rd8309;
	mul.hi.u64 	%rd8315, %rd13, %rd8309;
	add.cc.s64 	%rd8316, %rd8313, %rd8298;
	addc.cc.s64 	%rd8317, %rd8231, 0;
	add.cc.s64 	%rd1511, %rd8316, %rd8314;
	addc.cc.s64 	%rd8318, %rd8317, %rd8315;
	mul.lo.s64 	%rd8319, %rd14, %rd8309;
	mul.hi.u64 	%rd8320, %rd14, %rd8309;
	add.cc.s64 	%rd8321, %rd8318, %rd8304;
	addc.cc.s64 	%rd8322, %rd8231, 0;
	add.cc.s64 	%rd1512, %rd8321, %rd8319;
	addc.cc.s64 	%rd8323, %rd8322, %rd8320;
	mul.lo.s64 	%rd8324, %rd15, %rd8309;
	mul.hi.u64 	%rd8325, %rd15, %rd8309;
	add.cc.s64 	%rd8326, %rd8323, %rd8306;
	addc.cc.s64 	%rd8327, %rd8231, 0;
	add.cc.s64 	%rd1513, %rd8326, %rd8324;
	addc.cc.s64 	%rd8328, %rd8327, %rd8325;
	add.s64 	%rd23322, %rd8308, %rd8328;
	setp.gt.u64 	%p816, %rd23322, %rd15;
	@%p816 bra 	$L__BB1_669;
	setp.lt.u64 	%p817, %rd23322, %rd15;
	mov.u64 	%rd23319, %rd1511;
	mov.u64 	%rd23320, %rd1512;
	mov.u64 	%rd23321, %rd1513;
	@%p817 bra 	$L__BB1_670;
	setp.lt.u64 	%p818, %rd14, %rd1513;
	@%p818 bra 	$L__BB1_669;
	setp.gt.u64 	%p819, %rd14, %rd1513;
	mov.u64 	%rd23319, %rd1511;
	mov.u64 	%rd23320, %rd1512;
	mov.u64 	%rd23321, %rd1513;
	@%p819 bra 	$L__BB1_670;
	setp.lt.u64 	%p820, %rd13, %rd1512;
	@%p820 bra 	$L__BB1_669;
	setp.gt.u64 	%p821, %rd13, %rd1512;
	setp.gt.u64 	%p822, %rd12, %rd1511;
	or.pred  	%p823, %p821, %p822;
	mov.u64 	%rd23319, %rd1511;
	mov.u64 	%rd23320, %rd1512;
	mov.u64 	%rd23321, %rd1513;
	@%p823 bra 	$L__BB1_670;
$L__BB1_669:
	sub.s64 	%rd23319, %rd1511, %rd12;
	setp.lt.u64 	%p824, %rd1511, %rd12;
	selp.u64 	%rd8329, 1, 0, %p824;
	add.s64 	%rd8330, %rd13, %rd8329;
	sub.s64 	%rd23320, %rd1512, %rd8330;
	setp.lt.u64 	%p825, %rd1512, %rd8330;
	selp.u64 	%rd8331, 1, 0, %p825;
	add.s64 	%rd8332, %rd14, %rd8331;
	sub.s64 	%rd23321, %rd1513, %rd8332;
	setp.lt.u64 	%p826, %rd1513, %rd8332;
	selp.u64 	%rd8333, 1, 0, %p826;
	add.s64 	%rd8334, %rd15, %rd8333;
	sub.s64 	%rd23322, %rd23322, %rd8334;
$L__BB1_670:
	shl.b64 	%rd1523, %rd23231, 1;
	setp.gt.s64 	%p827, %rd23231, -1;
	mov.b64 	{%r259, %r260}, %rd23232;
	mov.b64 	{%r261, %r262}, %rd23231;
	shf.l.wrap.b32 	%r263, %r262, %r259, 1;
	shf.l.wrap.b32 	%r264, %r259, %r260, 1;
	mov.b64 	%rd1524, {%r263, %r264};
	setp.lt.u64 	%p828, %rd1524, %rd23232;
	setp.eq.s64 	%p829, %rd1524, %rd23232;
	selp.u32 	%r265, -1, 0, %p829;
	selp.u32 	%r266, -1, 0, %p828;
	selp.b32 	%r267, %r266, %r265, %p827;
	and.b32  	%r269, %r267, 1;
	setp.eq.b32 	%p830, %r269, 1;
	or.pred  	%p831, %p828, %p830;
	selp.u64 	%rd8335, 1, 0, %p831;
	shl.b64 	%rd8336, %rd23233, 1;
	or.b64  	%rd1525, %rd8336, %rd8335;
	setp.ge.u64 	%p832, %rd1525, %rd23233;
	setp.lt.u64 	%p833, %rd1525, %rd23233;
	setp.eq.s64 	%p834, %rd1525, %rd23233;
	selp.u32 	%r270, -1, 0, %p833;
	selp.u32 	%r271, -1, 0, %p834;
	selp.b32 	%r272, %r271, %r270, %p831;
	selp.b32 	%r273, %r272, %r270, %p832;
	and.b32  	%r274, %r273, 1;
	setp.eq.b32 	%p30, %r274, 1;
	cvt.u64.u32 	%rd8337, %r273;
	and.b64  	%rd8338, %rd8337, 1;
	shl.b64 	%rd8339, %rd23234, 1;
	or.b64  	%rd23326, %rd8339, %rd8338;
	setp.lt.u64 	%p835, %rd23326, %rd23234;
	@%p835 bra 	$L__BB1_677;
	setp.eq.s64 	%p836, %rd23326, %rd23234;
	and.pred  	%p837, %p30, %p836;
	setp.gt.u64 	%p838, %rd23326, %rd15;
	or.pred  	%p839, %p837, %p838;
	@%p839 bra 	$L__BB1_677;
	setp.lt.u64 	%p840, %rd23326, %rd15;
	mov.u64 	%rd23323, %rd1523;
	mov.u64 	%rd23324, %rd1524;
	mov.u64 	%rd23325, %rd1525;
	@%p840 bra 	$L__BB1_678;
	setp.gt.u64 	%p841, %rd1525, %rd14;
	@%p841 bra 	$L__BB1_677;
	setp.lt.u64 	%p842, %rd1525, %rd14;
	mov.u64 	%rd23323, %rd1523;
	mov.u64 	%rd23324, %rd1524;
	mov.u64 	%rd23325, %rd1525;
	@%p842 bra 	$L__BB1_678;
	setp.gt.u64 	%p843, %rd1524, %rd13;
	@%p843 bra 	$L__BB1_677;
	setp.lt.u64 	%p844, %rd1524, %rd13;
	setp.lt.u64 	%p845, %rd1523, %rd12;
	or.pred  	%p846, %p844, %p845;
	mov.u64 	%rd23323, %rd1523;
	mov.u64 	%rd23324, %rd1524;
	mov.u64 	%rd23325, %rd1525;
	@%p846 bra 	$L__BB1_678;
$L__BB1_677:
	sub.s64 	%rd23323, %rd1523, %rd12;
	setp.lt.u64 	%p847, %rd1523, %rd12;
	selp.u64 	%rd8340, 1, 0, %p847;
	add.s64 	%rd8341, %rd13, %rd8340;
	sub.s64 	%rd23324, %rd1524, %rd8341;
	setp.lt.u64 	%p848, %rd1524, %rd8341;
	selp.u64 	%rd8342, 1, 0, %p848;
	add.s64 	%rd8343, %rd14, %rd8342;
	sub.s64 	%rd23325, %rd1525, %rd8343;
	setp.lt.u64 	%p849, %rd1525, %rd8343;
	selp.u64 	%rd8344, 1, 0, %p849;
	add.s64 	%rd8345, %rd15, %rd8344;
	sub.s64 	%rd23326, %rd23326, %rd8345;
$L__BB1_678:
	and.b64  	%rd1535, %rd23323, 4294967295;
	shr.u64 	%rd1536, %rd23323, 32;
	mul.lo.s64 	%rd8346, %rd1535, %rd1535;
	mul.lo.s64 	%rd8347, %rd1536, %rd1535;
	shr.u64 	%rd8348, %rd8346, 32;
	shl.b64 	%rd8349, %rd8347, 1;
	and.b64  	%rd8350, %rd8349, 8589934590;
	add.s64 	%rd8351, %rd8348, %rd8350;
	shr.u64 	%rd8352, %rd8347, 31;
	and.b64  	%rd8353, %rd8352, 8589934590;
	mad.lo.s64 	%rd8354, %rd1536, %rd1536, %rd8353;
	shr.u64 	%rd8355, %rd8351, 32;
	shl.b64 	%rd8356, %rd8351, 32;
	and.b64  	%rd8357, %rd8346, 4294967293;
	or.b64  	%rd8358, %rd8356, %rd8357;
	add.s64 	%rd8359, %rd8354, %rd8355;
	shr.u64 	%rd1537, %rd23324, 32;
	and.b64  	%rd1538, %rd23324, 4294967295;
	mul.lo.s64 	%rd8360, %rd1538, %rd1535;
	mul.lo.s64 	%rd8361, %rd1537, %rd1535;
	mul.lo.s64 	%rd8362, %rd1538, %rd1536;
	shr.u64 	%rd8363, %rd8360, 32;
	and.b64  	%rd8364, %rd8361, 4294967295;
	add.s64 	%rd8365, %rd8363, %rd8364;
	and.b64  	%rd8366, %rd8362, 4294967295;
	add.s64 	%rd8367, %rd8365, %rd8366;
	shr.u64 	%rd8368, %rd8361, 32;
	mad.lo.s64 	%rd8369, %rd1537, %rd1536, %rd8368;
	shr.u64 	%rd8370, %rd8362, 32;
	add.s64 	%rd8371, %rd8369, %rd8370;
	shr.u64 	%rd8372, %rd8367, 32;
	shl.b64 	%rd8373, %rd8367, 32;
	and.b64  	%rd8374, %rd8360, 4294967295;
	or.b64  	%rd8375, %rd8373, %rd8374;
	add.s64 	%rd8376, %rd8371, %rd8372;
	shr.u64 	%rd1539, %rd23325, 32;
	and.b64  	%rd1540, %rd23325, 4294967295;
	mul.lo.s64 	%rd8377, %rd1540, %rd1535;
	mul.lo.s64 	%rd8378, %rd1539, %rd1535;
	mul.lo.s64 	%rd8379, %rd1540, %rd1536;
	shr.u64 	%rd8380, %rd8377, 32;
	and.b64  	%rd8381, %rd8378, 4294967295;
	add.s64 	%rd8382, %rd8380, %rd8381;
	and.b64  	%rd8383, %rd8379, 4294967295;
	add.s64 	%rd8384, %rd8382, %rd8383;
	shr.u64 	%rd8385, %rd8378, 32;
	mad.lo.s64 	%rd8386, %rd1539, %rd1536, %rd8385;
	shr.u64 	%rd8387, %rd8379, 32;
	add.s64 	%rd8388, %rd8386, %rd8387;
	shr.u64 	%rd8389, %rd8384, 32;
	shl.b64 	%rd8390, %rd8384, 32;
	and.b64  	%rd8391, %rd8377, 4294967295;
	or.b64  	%rd8392, %rd8390, %rd8391;
	add.s64 	%rd8393, %rd8388, %rd8389;
	shr.u64 	%rd1541, %rd23326, 32;
	and.b64  	%rd1542, %rd23326, 4294967295;
	mul.lo.s64 	%rd8394, %rd1542, %rd1535;
	mul.lo.s64 	%rd8395, %rd1541, %rd1535;
	mul.lo.s64 	%rd8396, %rd1542, %rd1536;
	shr.u64 	%rd8397, %rd8394, 32;
	and.b64  	%rd8398, %rd8395, 4294967295;
	add.s64 	%rd8399, %rd8397, %rd8398;
	and.b64  	%rd8400, %rd8396, 4294967295;
	add.s64 	%rd8401, %rd8399, %rd8400;
	shr.u64 	%rd8402, %rd8395, 32;
	mad.lo.s64 	%rd8403, %rd1541, %rd1536, %rd8402;
	shr.u64 	%rd8404, %rd8396, 32;
	add.s64 	%rd8405, %rd8403, %rd8404;
	shr.u64 	%rd8406, %rd8401, 32;
	shl.b64 	%rd8407, %rd8401, 32;
	and.b64  	%rd8408, %rd8394, 4294967295;
	or.b64  	%rd8409, %rd8407, %rd8408;
	add.s64 	%rd8410, %rd8405, %rd8406;
	shl.b64 	%rd8411, %rd8375, 1;
	shr.u64 	%rd8412, %rd8373, 63;
	add.s64 	%rd8413, %rd8376, %rd8376;
	add.s64 	%rd8414, %rd8413, %rd8412;
	mul.lo.s64 	%rd8415, %rd1538, %rd1538;
	mul.lo.s64 	%rd8416, %rd1537, %rd1538;
	shr.u64 	%rd8417, %rd8415, 32;
	shl.b64 	%rd8418, %rd8416, 1;
	and.b64  	%rd8419, %rd8418, 8589934590;
	add.s64 	%rd8420, %rd8417, %rd8419;
	shr.u64 	%rd8421, %rd8416, 31;
	and.b64  	%rd8422, %rd8421, 8589934590;
	mad.lo.s64 	%rd8423, %rd1537, %rd1537, %rd8422;
	shr.u64 	%rd8424, %rd8420, 32;
	shl.b64 	%rd8425, %rd8420, 32;
	and.b64  	%rd8426, %rd8415, 4294967293;
	or.b64  	%rd8427, %rd8425, %rd8426;
	add.s64 	%rd8428, %rd8392, %rd8412;
	add.s64 	%rd8429, %rd8428, %rd8427;
	max.u64 	%rd8430, %rd8392, %rd8428;
	setp.gt.u64 	%p850, %rd8430, %rd8429;
	selp.u64 	%rd8431, 1, 0, %p850;
	add.s64 	%rd8432, %rd8423, %rd8393;
	add.s64 	%rd8433, %rd8432, %rd8424;
	add.s64 	%rd8434, %rd8433, %rd8431;
	mul.lo.s64 	%rd8435, %rd1540, %rd1538;
	mul.lo.s64 	%rd8436, %rd1539, %rd1538;
	mul.lo.s64 	%rd8437, %rd1540, %rd1537;
	shr.u64 	%rd8438, %rd8435, 32;
	and.b64  	%rd8439, %rd8436, 4294967295;
	add.s64 	%rd8440, %rd8438, %rd8439;
	and.b64  	%rd8441, %rd8437, 4294967295;
	add.s64 	%rd8442, %rd8440, %rd8441;
	shr.u64 	%rd8443, %rd8436, 32;
	mad.lo.s64 	%rd8444, %rd1539, %rd1537, %rd8443;
	shr.u64 	%rd8445, %rd8437, 32;
	add.s64 	%rd8446, %rd8444, %rd8445;
	shr.u64 	%rd8447, %rd8442, 32;
	shl.b64 	%rd8448, %rd8442, 32;
	and.b64  	%rd8449, %rd8435, 4294967295;
	or.b64  	%rd8450, %rd8448, %rd8449;
	add.s64 	%rd8451, %rd8409, %rd8431;
	add.s64 	%rd8452, %rd8451, %rd8450;
	max.u64 	%rd8453, %rd8409, %rd8451;
	setp.gt.u64 	%p851, %rd8453, %rd8452;
	selp.u64 	%rd8454, 1, 0, %p851;
	add.s64 	%rd8455, %rd8446, %rd8410;
	add.s64 	%rd8456, %rd8455, %rd8447;
	add.s64 	%rd8457, %rd8456, %rd8454;
	add.s64 	%rd8458, %rd8429, %rd8392;
	setp.lt.u64 	%p852, %rd8458, %rd8429;
	selp.u64 	%rd8459, 1, 0, %p852;
	add.s64 	%rd8460, %rd8393, %rd8434;
	add.s64 	%rd8461, %rd8460, %rd8459;
	add.s64 	%rd8462, %rd8452, %rd8459;
	add.s64 	%rd8463, %rd8462, %rd8450;
	max.u64 	%rd8464, %rd8452, %rd8462;
	setp.gt.u64 	%p853, %rd8464, %rd8463;
	selp.u64 	%rd8465, 1, 0, %p853;
	add.s64 	%rd8466, %rd8446, %rd8457;
	add.s64 	%rd8467, %rd8466, %rd8447;
	add.s64 	%rd8468, %rd8467, %rd8465;
	add.s64 	%rd8469, %rd8463, %rd8409;
	setp.lt.u64 	%p854, %rd8469, %rd8463;
	selp.u64 	%rd8470, 1, 0, %p854;
	add.s64 	%rd8471, %rd8410, %rd8468;
	add.s64 	%rd8472, %rd8471, %rd8470;
	mul.lo.s64 	%rd8473, %rd11, %rd8358;
	mul.lo.s64 	%rd8474, %rd12, %rd8473;
	mul.hi.u64 	%rd8475, %rd12, %rd8473;
	add.cc.s64 	%rd8476, %rd8474, %rd8358;
	addc.cc.s64 	%rd8477, %rd8475, 0;
	mul.lo.s64 	%rd8478, %rd13, %rd8473;
	mul.hi.u64 	%rd8479, %rd13, %rd8473;
	mov.b64 	%rd8480, 0;
	add.cc.s64 	%rd8481, %rd8477, %rd8411;
	addc.cc.s64 	%rd8482, %rd8480, 0;
	add.cc.s64 	%rd8483, %rd8481, %rd8478;
	addc.cc.s64 	%rd8484, %rd8482, %rd8479;
	mul.lo.s64 	%rd8485, %rd14, %rd8473;
	mul.hi.u64 	%rd8486, %rd14, %rd8473;
	add.cc.s64 	%rd8487, %rd8484, %rd8458;
	addc.cc.s64 	%rd8488, %rd8480, 0;
	add.cc.s64 	%rd8489, %rd8487, %rd8485;
	addc.cc.s64 	%rd8490, %rd8488, %rd8486;
	mul.lo.s64 	%rd8491, %rd15, %rd8473;
	mul.hi.u64 	%rd8492, %rd15, %rd8473;
	add.cc.s64 	%rd8493, %rd8490, %rd8469;
	addc.cc.s64 	%rd8494, %rd8480, 0;
	add.cc.s64 	%rd8495, %rd8493, %rd8491;
	addc.cc.s64 	%rd8496, %rd8494, %rd8492;
	add.s64 	%rd8497, %rd8359, %rd8496;
	setp.lt.u64 	%p855, %rd8497, %rd8359;
	selp.u64 	%rd8498, 1, 0, %p855;
	add.s64 	%rd8499, %rd8414, %rd8498;
	setp.lt.u64 	%p856, %rd8499, %rd8414;
	selp.u64 	%rd8500, 1, 0, %p856;
	add.s64 	%rd8501, %rd8461, %rd8500;
	setp.lt.u64 	%p857, %rd8501, %rd8461;
	selp.u64 	%rd8502, 1, 0, %p857;
	add.s64 	%rd8503, %rd8472, %rd8502;
	mul.lo.s64 	%rd8504, %rd11, %rd8483;
	mul.lo.s64 	%rd8505, %rd12, %rd8504;
	mul.hi.u64 	%rd8506, %rd12, %rd8504;
	add.cc.s64 	%rd8507, %rd8505, %rd8483;
	addc.cc.s64 	%rd8508, %rd8506, 0;
	mul.lo.s64 	%rd8509, %rd13, %rd8504;
	mul.hi.u64 	%rd8510, %rd13, %rd8504;
	add.cc.s64 	%rd8511, %rd8508, %rd8489;
	addc.cc.s64 	%rd8512, %rd8480, 0;
	add.cc.s64 	%rd8513, %rd8511, %rd8509;
	addc.cc.s64 	%rd8514, %rd8512, %rd8510;
	mul.lo.s64 	%rd8515, %rd14, %rd8504;
	mul.hi.u64 	%rd8516, %rd14, %rd8504;
	add.cc.s64 	%rd8517, %rd8514, %rd8495;
	addc.cc.s64 	%rd8518, %rd8480, 0;
	add.cc.s64 	%rd8519, %rd8517, %rd8515;
	addc.cc.s64 	%rd8520, %rd8518, %rd8516;
	mul.lo.s64 	%rd8521, %rd15, %rd8504;
	mul.hi.u64 	%rd8522, %rd15, %rd8504;
	add.cc.s64 	%rd8523, %rd8520, %rd8497;
	addc.cc.s64 	%rd8524, %rd8480, 0;
	add.cc.s64 	%rd8525, %rd8523, %rd8521;
	addc.cc.s64 	%rd8526, %rd8524, %rd8522;
	add.s64 	%rd8527, %rd8499, %rd8526;
	setp.lt.u64 	%p858, %rd8527, %rd8499;
	selp.u64 	%rd8528, 1, 0, %p858;
	add.s64 	%rd8529, %rd8501, %rd8528;
	setp.lt.u64 	%p859, %rd8529, %rd8501;
	selp.u64 	%rd8530, 1, 0, %p859;
	add.s64 	%rd8531, %rd8503, %rd8530;
	mul.lo.s64 	%rd8532, %rd11, %rd8513;
	mul.lo.s64 	%rd8533, %rd12, %rd8532;
	mul.hi.u64 	%rd8534, %rd12, %rd8532;
	add.cc.s64 	%rd8535, %rd8533, %rd8513;
	addc.cc.s64 	%rd8536, %rd8534, 0;
	mul.lo.s64 	%rd8537, %rd13, %rd8532;
	mul.hi.u64 	%rd8538, %rd13, %rd8532;
	add.cc.s64 	%rd8539, %rd8536, %rd8519;
	addc.cc.s64 	%rd8540, %rd8480, 0;
	add.cc.s64 	%rd8541, %rd8539, %rd8537;
	addc.cc.s64 	%rd8542, %rd8540, %rd8538;
	mul.lo.s64 	%rd8543, %rd14, %rd8532;
	mul.hi.u64 	%rd8544, %rd14, %rd8532;
	add.cc.s64 	%rd8545, %rd8542, %rd8525;
	addc.cc.s64 	%rd8546, %rd8480, 0;
	add.cc.s64 	%rd8547, %rd8545, %rd8543;
	addc.cc.s64 	%rd8548, %rd8546, %rd8544;
	mul.lo.s64 	%rd8549, %rd15, %rd8532;
	mul.hi.u64 	%rd8550, %rd15, %rd8532;
	add.cc.s64 	%rd8551, %rd8548, %rd8527;
	addc.cc.s64 	%rd8552, %rd8480, 0;
	add.cc.s64 	%rd8553, %rd8551, %rd8549;
	addc.cc.s64 	%rd8554, %rd8552, %rd8550;
	add.s64 	%rd8555, %rd8529, %rd8554;
	setp.lt.u64 	%p860, %rd8555, %rd8529;
	selp.u64 	%rd8556, 1, 0, %p860;
	add.s64 	%rd8557, %rd8531, %rd8556;
	mul.lo.s64 	%rd8558, %rd11, %rd8541;
	mul.lo.s64 	%rd8559, %rd12, %rd8558;
	mul.hi.u64 	%rd8560, %rd12, %rd8558;
	add.cc.s64 	%rd8561, %rd8559, %rd8541;
	addc.cc.s64 	%rd8562, %rd8560, 0;
	mul.lo.s64 	%rd8563, %rd13, %rd8558;
	mul.hi.u64 	%rd8564, %rd13, %rd8558;
	add.cc.s64 	%rd8565, %rd8562, %rd8547;
	addc.cc.s64 	%rd8566, %rd8480, 0;
	add.cc.s64 	%rd1543, %rd8565, %rd8563;
	addc.cc.s64 	%rd8567, %rd8566, %rd8564;
	mul.lo.s64 	%rd8568, %rd14, %rd8558;
	mul.hi.u64 	%rd8569, %rd14, %rd8558;
	add.cc.s64 	%rd8570, %rd8567, %rd8553;
	addc.cc.s64 	%rd8571, %rd8480, 0;
	add.cc.s64 	%rd1544, %rd8570, %rd8568;
	addc.cc.s64 	%rd8572, %rd8571, %rd8569;
	mul.lo.s64 	%rd8573, %rd15, %rd8558;
	mul.hi.u64 	%rd8574, %rd15, %rd8558;
	add.cc.s64 	%rd8575, %rd8572, %rd8555;
	addc.cc.s64 	%rd8576, %rd8480, 0;
	add.cc.s64 	%rd1545, %rd8575, %rd8573;
	addc.cc.s64 	%rd8577, %rd8576, %rd8574;
	add.s64 	%rd23327, %rd8557, %rd8577;
	setp.gt.u64 	%p861, %rd23327, %rd15;
	@%p861 bra 	$L__BB1_684;
	setp.lt.u64 	%p862, %rd23327, %rd15;
	mov.u64 	%rd23328, %rd1545;
	mov.u64 	%rd23329, %rd1544;
	mov.u64 	%rd23330, %rd1543;
	@%p862 bra 	$L__BB1_685;
	setp.lt.u64 	%p863, %rd14, %rd1545;
	@%p863 bra 	$L__BB1_684;
	setp.gt.u64 	%p864, %rd14, %rd1545;
	mov.u64 	%rd23328, %rd1545;
	mov.u64 	%rd23329, %rd1544;
	mov.u64 	%rd23330, %rd1543;
	@%p864 bra 	$L__BB1_685;
	setp.lt.u64 	%p865, %rd13, %rd1544;
	@%p865 bra 	$L__BB1_684;
	setp.gt.u64 	%p866, %rd13, %rd1544;
	setp.gt.u64 	%p867, %rd12, %rd1543;
	or.pred  	%p868, %p866, %p867;
	mov.u64 	%rd23328, %rd1545;
	mov.u64 	%rd23329, %rd1544;
	mov.u64 	%rd23330, %rd1543;
	@%p868 bra 	$L__BB1_685;
$L__BB1_684:
	sub.s64 	%rd23330, %rd1543, %rd12;
	setp.lt.u64 	%p869, %rd1543, %rd12;
	selp.u64 	%rd8578, 1, 0, %p869;
	add.s64 	%rd8579, %rd13, %rd8578;
	sub.s64 	%rd23329, %rd1544, %rd8579;
	setp.lt.u64 	%p870, %rd1544, %rd8579;
	selp.u64 	%rd8580, 1, 0, %p870;
	add.s64 	%rd8581, %rd14, %rd8580;
	sub.s64 	%rd23328, %rd1545, %rd8581;
	setp.lt.u64 	%p871, %rd1545, %rd8581;
	selp.u64 	%rd8582, 1, 0, %p871;
	add.s64 	%rd8583, %rd15, %rd8582;
	sub.s64 	%rd23327, %rd23327, %rd8583;
$L__BB1_685:
	sub.s64 	%rd23334, %rd23330, %rd23315;
	setp.lt.u64 	%p872, %rd23330, %rd23315;
	selp.u64 	%rd8584, 1, 0, %p872;
	add.s64 	%rd8585, %rd23316, %rd8584;
	sub.s64 	%rd23333, %rd23329, %rd8585;
	setp.lt.u64 	%p873, %rd23329, %rd8585;
	selp.u64 	%rd8586, 1, 0, %p873;
	add.s64 	%rd8587, %rd23317, %rd8586;
	sub.s64 	%rd23332, %rd23328, %rd8587;
	setp.lt.u64 	%p874, %rd23328, %rd8587;
	selp.u64 	%rd8588, 1, 0, %p874;
	add.s64 	%rd8589, %rd23318, %rd8588;
	sub.s64 	%rd23331, %rd23327, %rd8589;
	setp.ge.u64 	%p875, %rd23327, %rd8589;
	@%p875 bra 	$L__BB1_687;
	add.s64 	%rd1559, %rd23334, %rd12;
	setp.ge.u64 	%p876, %rd1559, %rd23334;
	setp.lt.u64 	%p877, %rd1559, %rd23334;
	selp.u64 	%rd8590, 1, 0, %p877;
	add.s64 	%rd8591, %rd23333, %rd8590;
	add.s64 	%rd1560, %rd8591, %rd13;
	setp.lt.u64 	%p878, %rd1560, %rd23333;
	setp.eq.s64 	%p879, %rd1560, %rd23333;
	selp.u32 	%r275, -1, 0, %p879;
	selp.u32 	%r276, -1, 0, %p878;
	selp.b32 	%r277, %r276, %r275, %p876;
	and.b32  	%r279, %r277, 1;
	setp.eq.b32 	%p880, %r279, 1;
	or.pred  	%p881, %p878, %p880;
	selp.u64 	%rd8592, 1, 0, %p881;
	add.s64 	%rd8593, %rd23332, %rd8592;
	add.s64 	%rd1561, %rd8593, %rd14;
	setp.ge.u64 	%p882, %rd1561, %rd23332;
	setp.lt.u64 	%p883, %rd1561, %rd23332;
	setp.eq.s64 	%p884, %rd1561, %rd23332;
	selp.u32 	%r280, -1, 0, %p883;
	selp.u32 	%r281, -1, 0, %p884;
	selp.b32 	%r282, %r281, %r280, %p881;
	selp.b32 	%r283, %r282, %r280, %p882;
	cvt.u64.u32 	%rd8594, %r283;
	and.b64  	%rd8595, %rd8594, 1;
	add.s64 	%rd8596, %rd23331, %rd8595;
	add.s64 	%rd23331, %rd8596, %rd15;
	mov.u64 	%rd23332, %rd1561;
	mov.u64 	%rd23333, %rd1560;
	mov.u64 	%rd23334, %rd1559;
$L__BB1_687:
	sub.s64 	%rd23338, %rd23334, %rd23319;
	setp.lt.u64 	%p885, %rd23334, %rd23319;
	selp.u64 	%rd8597, 1, 0, %p885;
	add.s64 	%rd8598, %rd23320, %rd8597;
	sub.s64 	%rd23337, %rd23333, %rd8598;
	setp.lt.u64 	%p886, %rd23333, %rd8598;
	selp.u64 	%rd8599, 1, 0, %p886;
	add.s64 	%rd8600, %rd23321, %rd8599;
	sub.s64 	%rd23336, %rd23332, %rd8600;
	setp.lt.u64 	%p887, %rd23332, %rd8600;
	selp.u64 	%rd8601, 1, 0, %p887;
	add.s64 	%rd8602, %rd23322, %rd8601;
	sub.s64 	%rd23335, %rd23331, %rd8602;
	setp.ge.u64 	%p888, %rd23331, %rd8602;
	@%p888 bra 	$L__BB1_689;
	add.s64 	%rd1571, %rd23338, %rd12;
	setp.ge.u64 	%p889, %rd1571, %rd23338;
	setp.lt.u64 	%p890, %rd1571, %rd23338;
	selp.u64 	%rd8603, 1, 0, %p890;
	add.s64 	%rd8604, %rd23337, %rd8603;
	add.s64 	%rd1572, %rd8604, %rd13;
	setp.lt.u64 	%p891, %rd1572, %rd23337;
	setp.eq.s64 	%p892, %rd1572, %rd23337;
	selp.u32 	%r284, -1, 0, %p892;
	selp.u32 	%r285, -1, 0, %p891;
	selp.b32 	%r286, %r285, %r284, %p889;
	and.b32  	%r288, %r286, 1;
	setp.eq.b32 	%p893, %r288, 1;
	or.pred  	%p894, %p891, %p893;
	selp.u64 	%rd8605, 1, 0, %p894;
	add.s64 	%rd8606, %rd23336, %rd8605;
	add.s64 	%rd1573, %rd8606, %rd14;
	setp.ge.u64 	%p895, %rd1573, %rd23336;
	setp.lt.u64 	%p896, %rd1573, %rd23336;
	setp.eq.s64 	%p897, %rd1573, %rd23336;
	selp.u32 	%r289, -1, 0, %p896;
	selp.u32 	%r290, -1, 0, %p897;
	selp.b32 	%r291, %r290, %r289, %p894;
	selp.b32 	%r292, %r291, %r289, %p895;
	cvt.u64.u32 	%rd8607, %r292;
	and.b64  	%rd8608, %rd8607, 1;
	add.s64 	%rd8609, %rd23335, %rd8608;
	add.s64 	%rd23335, %rd8609, %rd15;
	mov.u64 	%rd23336, %rd1573;
	mov.u64 	%rd23337, %rd1572;
	mov.u64 	%rd23338, %rd1571;
$L__BB1_689:
	sub.s64 	%rd23390, %rd23338, %rd23319;
	setp.lt.u64 	%p898, %rd23338, %rd23319;
	selp.u64 	%rd8610, 1, 0, %p898;
	add.s64 	%rd8611, %rd23320, %rd8610;
	sub.s64 	%rd23389, %rd23337, %rd8611;
	setp.lt.u64 	%p899, %rd23337, %rd8611;
	selp.u64 	%rd8612, 1, 0, %p899;
	add.s64 	%rd8613, %rd23321, %rd8612;
	sub.s64 	%rd23388, %rd23336, %rd8613;
	setp.lt.u64 	%p900, %rd23336, %rd8613;
	selp.u64 	%rd8614, 1, 0, %p900;
	add.s64 	%rd8615, %rd23322, %rd8614;
	sub.s64 	%rd23387, %rd23335, %rd8615;
	setp.ge.u64 	%p901, %rd23335, %rd8615;
	@%p901 bra 	$L__BB1_691;
	add.s64 	%rd1583, %rd23390, %rd12;
	setp.ge.u64 	%p902, %rd1583, %rd23390;
	setp.lt.u64 	%p903, %rd1583, %rd23390;
	selp.u64 	%rd8616, 1, 0, %p903;
	add.s64 	%rd8617, %rd23389, %rd8616;
	add.s64 	%rd1584, %rd8617, %rd13;
	setp.lt.u64 	%p904, %rd1584, %rd23389;
	setp.eq.s64 	%p905, %rd1584, %rd23389;
	selp.u32 	%r293, -1, 0, %p905;
	selp.u32 	%r294, -1, 0, %p904;
	selp.b32 	%r295, %r294, %r293, %p902;
	and.b32  	%r297, %r295, 1;
	setp.eq.b32 	%p906, %r297, 1;
	or.pred  	%p907, %p904, %p906;
	selp.u64 	%rd8618, 1, 0, %p907;
	add.s64 	%rd8619, %rd23388, %rd8618;
	add.s64 	%rd1585, %rd8619, %rd14;
	setp.ge.u64 	%p908, %rd1585, %rd23388;
	setp.lt.u64 	%p909, %rd1585, %rd23388;
	setp.eq.s64 	%p910, %rd1585, %rd23388;
	selp.u32 	%r298, -1, 0, %p909;
	selp.u32 	%r299, -1, 0, %p910;
	selp.b32 	%r300, %r299, %r298, %p907;
	selp.b32 	%r301, %r300, %r298, %p908;
	cvt.u64.u32 	%rd8620, %r301;
	and.b64  	%rd8621, %rd8620, 1;
	add.s64 	%rd8622, %rd23387, %rd8621;
	add.s64 	%rd23387, %rd8622, %rd15;
	mov.u64 	%rd23388, %rd1585;
	mov.u64 	%rd23389, %rd1584;
	mov.u64 	%rd23390, %rd1583;
$L__BB1_691:
	sub.s64 	%rd23343, %rd23319, %rd23390;
	setp.lt.u64 	%p911, %rd23319, %rd23390;
	selp.u64 	%rd8623, 1, 0, %p911;
	add.s64 	%rd8624, %rd23389, %rd8623;
	sub.s64 	%rd23344, %rd23320, %rd8624;
	setp.lt.u64 	%p912, %rd23320, %rd8624;
	selp.u64 	%rd8625, 1, 0, %p912;
	add.s64 	%rd8626, %rd23388, %rd8625;
	sub.s64 	%rd23345, %rd23321, %rd8626;
	setp.lt.u64 	%p913, %rd23321, %rd8626;
	selp.u64 	%rd8627, 1, 0, %p913;
	add.s64 	%rd8628, %rd23387, %rd8627;
	sub.s64 	%rd23346, %rd23322, %rd8628;
	setp.ge.u64 	%p914, %rd23322, %rd8628;
	@%p914 bra 	$L__BB1_693;
	add.s64 	%rd1595, %rd23343, %rd12;
	setp.ge.u64 	%p915, %rd1595, %rd23343;
	setp.lt.u64 	%p916, %rd1595, %rd23343;
	selp.u64 	%rd8629, 1, 0, %p916;
	add.s64 	%rd8630, %rd23344, %rd8629;
	add.s64 	%rd1596, %rd8630, %rd13;
	setp.lt.u64 	%p917, %rd1596, %rd23344;
	setp.eq.s64 	%p918, %rd1596, %rd23344;
	selp.u32 	%r302, -1, 0, %p918;
	selp.u32 	%r303, -1, 0, %p917;
	selp.b32 	%r304, %r303, %r302, %p915;
	and.b32  	%r306, %r304, 1;
	setp.eq.b32 	%p919, %r306, 1;
	or.pred  	%p920, %p917, %p919;
	selp.u64 	%rd8631, 1, 0, %p920;
	add.s64 	%rd8632, %rd23345, %rd8631;
	add.s64 	%rd1597, %rd8632, %rd14;
	setp.ge.u64 	%p921, %rd1597, %rd23345;
	setp.lt.u64 	%p922, %rd1597, %rd23345;
	setp.eq.s64 	%p923, %rd1597, %rd23345;
	selp.u32 	%r307, -1, 0, %p922;
	selp.u32 	%r308, -1, 0, %p923;
	selp.b32 	%r309, %r308, %r307, %p920;
	selp.b32 	%r310, %r309, %r307, %p921;
	cvt.u64.u32 	%rd8633, %r310;
	and.b64  	%rd8634, %rd8633, 1;
	add.s64 	%rd8635, %rd23346, %rd8634;
	add.s64 	%rd23346, %rd8635, %rd15;
	mov.u64 	%rd23343, %rd1595;
	mov.u64 	%rd23344, %rd1596;
	mov.u64 	%rd23345, %rd1597;
$L__BB1_693:
	shr.u64 	%rd8636, %rd23343, 32;
	and.b64  	%rd8637, %rd23343, 4294967295;
	mul.lo.s64 	%rd8638, %rd8637, %rd1535;
	mul.lo.s64 	%rd8639, %rd8636, %rd1535;
	mul.lo.s64 	%rd8640, %rd8637, %rd1536;
	shr.u64 	%rd8641, %rd8638, 32;
	and.b64  	%rd8642, %rd8639, 4294967295;
	add.s64 	%rd8643, %rd8641, %rd8642;
	and.b64  	%rd8644, %rd8640, 4294967295;
	add.s64 	%rd8645, %rd8643, %rd8644;
	shr.u64 	%rd8646, %rd8639, 32;
	mad.lo.s64 	%rd8647, %rd8636, %rd1536, %rd8646;
	shr.u64 	%rd8648, %rd8640, 32;
	add.s64 	%rd8649, %rd8647, %rd8648;
	shr.u64 	%rd8650, %rd8645, 32;
	shl.b64 	%rd8651, %rd8645, 32;
	and.b64  	%rd8652, %rd8638, 4294967295;
	or.b64  	%rd8653, %rd8651, %rd8652;
	add.s64 	%rd8654, %rd8649, %rd8650;
	shr.u64 	%rd8655, %rd23344, 32;
	and.b64  	%rd8656, %rd23344, 4294967295;
	mul.lo.s64 	%rd8657, %rd8656, %rd1535;
	mul.lo.s64 	%rd8658, %rd8655, %rd1535;
	mul.lo.s64 	%rd8659, %rd8656, %rd1536;
	shr.u64 	%rd8660, %rd8657, 32;
	and.b64  	%rd8661, %rd8658, 4294967295;
	add.s64 	%rd8662, %rd8660, %rd8661;
	and.b64  	%rd8663, %rd8659, 4294967295;
	add.s64 	%rd8664, %rd8662, %rd8663;
	shr.u64 	%rd8665, %rd8658, 32;
	mad.lo.s64 	%rd8666, %rd8655, %rd1536, %rd8665;
	shr.u64 	%rd8667, %rd8659, 32;
	add.s64 	%rd8668, %rd8666, %rd8667;
	shr.u64 	%rd8669, %rd8664, 32;
	shl.b64 	%rd8670, %rd8664, 32;
	and.b64  	%rd8671, %rd8657, 4294967295;
	or.b64  	%rd8672, %rd8670, %rd8671;
	add.s64 	%rd8673, %rd8668, %rd8669;
	shr.u64 	%rd8674, %rd23345, 32;
	and.b64  	%rd8675, %rd23345, 4294967295;
	mul.lo.s64 	%rd8676, %rd8675, %rd1535;
	mul.lo.s64 	%rd8677, %rd8674, %rd1535;
	mul.lo.s64 	%rd8678, %rd8675, %rd1536;
	shr.u64 	%rd8679, %rd8676, 32;
	and.b64  	%rd8680, %rd8677, 4294967295;
	add.s64 	%rd8681, %rd8679, %rd8680;
	and.b64  	%rd8682, %rd8678, 4294967295;
	add.s64 	%rd8683, %rd8681, %rd8682;
	shr.u64 	%rd8684, %rd8677, 32;
	mad.lo.s64 	%rd8685, %rd8674, %rd1536, %rd8684;
	shr.u64 	%rd8686, %rd8678, 32;
	add.s64 	%rd8687, %rd8685, %rd8686;
	shr.u64 	%rd8688, %rd8683, 32;
	shl.b64 	%rd8689, %rd8683, 32;
	and.b64  	%rd8690, %rd8676, 4294967295;
	or.b64  	%rd8691, %rd8689, %rd8690;
	add.s64 	%rd8692, %rd8687, %rd8688;
	shr.u64 	%rd8693, %rd23346, 32;
	and.b64  	%rd8694, %rd23346, 4294967295;
	mul.lo.s64 	%rd8695, %rd8694, %rd1535;
	mul.lo.s64 	%rd8696, %rd8693, %rd1535;
	mul.lo.s64 	%rd8697, %rd8694, %rd1536;
	shr.u64 	%rd8698, %rd8695, 32;
	and.b64  	%rd8699, %rd8696, 4294967295;
	add.s64 	%rd8700, %rd8698, %rd8699;
	and.b64  	%rd8701, %rd8697, 4294967295;
	add.s64 	%rd8702, %rd8700, %rd8701;
	shr.u64 	%rd8703, %rd8696, 32;
	mad.lo.s64 	%rd8704, %rd8693, %rd1536, %rd8703;
	shr.u64 	%rd8705, %rd8697, 32;
	add.s64 	%rd8706, %rd8704, %rd8705;
	shr.u64 	%rd8707, %rd8702, 32;
	shl.b64 	%rd8708, %rd8702, 32;
	and.b64  	%rd8709, %rd8695, 4294967295;
	or.b64  	%rd8710, %rd8708, %rd8709;
	add.s64 	%rd8711, %rd8706, %rd8707;
	mul.lo.s64 	%rd8712, %rd8637, %rd1538;
	mul.lo.s64 	%rd8713, %rd8636, %rd1538;
	mul.lo.s64 	%rd8714, %rd8637, %rd1537;
	shr.u64 	%rd8715, %rd8712, 32;
	and.b64  	%rd8716, %rd8713, 4294967295;
	add.s64 	%rd8717, %rd8715, %rd8716;
	and.b64  	%rd8718, %rd8714, 4294967295;
	add.s64 	%rd8719, %rd8717, %rd8718;
	shr.u64 	%rd8720, %rd8713, 32;
	mad.lo.s64 	%rd8721, %rd8636, %rd1537, %rd8720;
	shr.u64 	%rd8722, %rd8714, 32;
	add.s64 	%rd8723, %rd8721, %rd8722;
	shr.u64 	%rd8724, %rd8719, 32;
	shl.b64 	%rd8725, %rd8719, 32;
	and.b64  	%rd8726, %rd8712, 4294967295;
	or.b64  	%rd8727, %rd8725, %rd8726;
	add.s64 	%rd8728, %rd8672, %rd8727;
	setp.lt.u64 	%p924, %rd8728, %rd8672;
	selp.u64 	%rd8729, 1, 0, %p924;
	add.s64 	%rd8730, %rd8723, %rd8673;
	add.s64 	%rd8731, %rd8730, %rd8724;
	add.s64 	%rd8732, %rd8731, %rd8729;
	mul.lo.s64 	%rd8733, %rd8656, %rd1538;
	mul.lo.s64 	%rd8734, %rd8655, %rd1538;
	mul.lo.s64 	%rd8735, %rd8656, %rd1537;
	shr.u64 	%rd8736, %rd8733, 32;
	and.b64  	%rd8737, %rd8734, 4294967295;
	add.s64 	%rd8738, %rd8736, %rd8737;
	and.b64  	%rd8739, %rd8735, 4294967295;
	add.s64 	%rd8740, %rd8738, %rd8739;
	shr.u64 	%rd8741, %rd8734, 32;
	mad.lo.s64 	%rd8742, %rd8655, %rd1537, %rd8741;
	shr.u64 	%rd8743, %rd8735, 32;
	add.s64 	%rd8744, %rd8742, %rd8743;
	shr.u64 	%rd8745, %rd8740, 32;
	shl.b64 	%rd8746, %rd8740, 32;
	and.b64  	%rd8747, %rd8733, 4294967295;
	or.b64  	%rd8748, %rd8746, %rd8747;
	add.s64 	%rd8749, %rd8691, %rd8729;
	add.s64 	%rd8750, %rd8749, %rd8748;
	max.u64 	%rd8751, %rd8691, %rd8749;
	setp.gt.u64 	%p925, %rd8751, %rd8750;
	selp.u64 	%rd8752, 1, 0, %p925;
	add.s64 	%rd8753, %rd8744, %rd8692;
	add.s64 	%rd8754, %rd8753, %rd8745;
	add.s64 	%rd8755, %rd8754, %rd8752;
	mul.lo.s64 	%rd8756, %rd8675, %rd1538;
	mul.lo.s64 	%rd8757, %rd8674, %rd1538;
	mul.lo.s64 	%rd8758, %rd8675, %rd1537;
	shr.u64 	%rd8759, %rd8756, 32;
	and.b64  	%rd8760, %rd8757, 4294967295;
	add.s64 	%rd8761, %rd8759, %rd8760;
	and.b64  	%rd8762, %rd8758, 4294967295;
	add.s64 	%rd8763, %rd8761, %rd8762;
	shr.u64 	%rd8764, %rd8757, 32;
	mad.lo.s64 	%rd8765, %rd8674, %rd1537, %rd8764;
	shr.u64 	%rd8766, %rd8758, 32;
	add.s64 	%rd8767, %rd8765, %rd8766;
	shr.u64 	%rd8768, %rd8763, 32;
	shl.b64 	%rd8769, %rd8763, 32;
	and.b64  	%rd8770, %rd8756, 4294967295;
	or.b64  	%rd8771, %rd8769, %rd8770;
	add.s64 	%rd8772, %rd8710, %rd8752;
	add.s64 	%rd8773, %rd8772, %rd8771;
	max.u64 	%rd8774, %rd8710, %rd8772;
	setp.gt.u64 	%p926, %rd8774, %rd8773;
	selp.u64 	%rd8775, 1, 0, %p926;
	add.s64 	%rd8776, %rd8767, %rd8711;
	add.s64 	%rd8777, %rd8776, %rd8768;
	add.s64 	%rd8778, %rd8777, %rd8775;
	mul.lo.s64 	%rd8779, %rd8637, %rd1540;
	mul.lo.s64 	%rd8780, %rd8636, %rd1540;
	mul.lo.s64 	%rd8781, %rd8637, %rd1539;
	shr.u64 	%rd8782, %rd8779, 32;
	and.b64  	%rd8783, %rd8780, 4294967295;
	add.s64 	%rd8784, %rd8782, %rd8783;
	and.b64  	%rd8785, %rd8781, 4294967295;
	add.s64 	%rd8786, %rd8784, %rd8785;
	shr.u64 	%rd8787, %rd8780, 32;
	mad.lo.s64 	%rd8788, %rd8636, %rd1539, %rd8787;
	shr.u64 	%rd8789, %rd8781, 32;
	add.s64 	%rd8790, %rd8788, %rd8789;
	shr.u64 	%rd8791, %rd8786, 32;
	shl.b64 	%rd8792, %rd8786, 32;
	and.b64  	%rd8793, %rd8779, 4294967295;
	or.b64  	%rd8794, %rd8792, %rd8793;
	add.s64 	%rd8795, %rd8750, %rd8794;
	setp.lt.u64 	%p927, %rd8795, %rd8750;
	selp.u64 	%rd8796, 1, 0, %p927;
	add.s64 	%rd8797, %rd8790, %rd8755;
	add.s64 	%rd8798, %rd8797, %rd8791;
	add.s64 	%rd8799, %rd8798, %rd8796;
	mul.lo.s64 	%rd8800, %rd8656, %rd1540;
	mul.lo.s64 	%rd8801, %rd8655, %rd1540;
	mul.lo.s64 	%rd8802, %rd8656, %rd1539;
	shr.u64 	%rd8803, %rd8800, 32;
	and.b64  	%rd8804, %rd8801, 4294967295;
	add.s64 	%rd8805, %rd8803, %rd8804;
	and.b64  	%rd8806, %rd8802, 4294967295;
	add.s64 	%rd8807, %rd8805, %rd8806;
	shr.u64 	%rd8808, %rd8801, 32;
	mad.lo.s64 	%rd8809, %rd8655, %rd1539, %rd8808;
	shr.u64 	%rd8810, %rd8802, 32;
	add.s64 	%rd8811, %rd8809, %rd8810;
	shr.u64 	%rd8812, %rd8807, 32;
	shl.b64 	%rd8813, %rd8807, 32;
	and.b64  	%rd8814, %rd8800, 4294967295;
	or.b64  	%rd8815, %rd8813, %rd8814;
	add.s64 	%rd8816, %rd8773, %rd8796;
	add.s64 	%rd8817, %rd8816, %rd8815;
	max.u64 	%rd8818, %rd8773, %rd8816;
	setp.gt.u64 	%p928, %rd8818, %rd8817;
	selp.u64 	%rd8819, 1, 0, %p928;
	add.s64 	%rd8820, %rd8811, %rd8778;
	add.s64 	%rd8821, %rd8820, %rd8812;
	add.s64 	%rd8822, %rd8821, %rd8819;
	mul.lo.s64 	%rd8823, %rd8637, %rd1542;
	mul.lo.s64 	%rd8824, %rd8636, %rd1542;
	mul.lo.s64 	%rd8825, %rd8637, %rd1541;
	shr.u64 	%rd8826, %rd8823, 32;
	and.b64  	%rd8827, %rd8824, 4294967295;
	add.s64 	%rd8828, %rd8826, %rd8827;
	and.b64  	%rd8829, %rd8825, 4294967295;
	add.s64 	%rd8830, %rd8828, %rd8829;
	shr.u64 	%rd8831, %rd8824, 32;
	mad.lo.s64 	%rd8832, %rd8636, %rd1541, %rd8831;
	shr.u64 	%rd8833, %rd8825, 32;
	add.s64 	%rd8834, %rd8832, %rd8833;
	shr.u64 	%rd8835, %rd8830, 32;
	shl.b64 	%rd8836, %rd8830, 32;
	and.b64  	%rd8837, %rd8823, 4294967295;
	or.b64  	%rd8838, %rd8836, %rd8837;
	add.s64 	%rd8839, %rd8817, %rd8838;
	setp.lt.u64 	%p929, %rd8839, %rd8817;
	selp.u64 	%rd8840, 1, 0, %p929;
	add.s64 	%rd8841, %rd8834, %rd8822;
	add.s64 	%rd8842, %rd8841, %rd8835;
	add.s64 	%rd8843, %rd8842, %rd8840;
	mul.lo.s64 	%rd8844, %rd11, %rd8653;
	mul.lo.s64 	%rd8845, %rd12, %rd8844;
	mul.hi.u64 	%rd8846, %rd12, %rd8844;
	add.cc.s64 	%rd8847, %rd8845, %rd8653;
	addc.cc.s64 	%rd8848, %rd8846, 0;
	mul.lo.s64 	%rd8849, %rd13, %rd8844;
	mul.hi.u64 	%rd8850, %rd13, %rd8844;
	mov.b64 	%rd8851, 0;
	add.cc.s64 	%rd8852, %rd8848, %rd8728;
	addc.cc.s64 	%rd8853, %rd8851, 0;
	add.cc.s64 	%rd8854, %rd8852, %rd8849;
	addc.cc.s64 	%rd8855, %rd8853, %rd8850;
	mul.lo.s64 	%rd8856, %rd14, %rd8844;
	mul.hi.u64 	%rd8857, %rd14, %rd8844;
	add.cc.s64 	%rd8858, %rd8855, %rd8795;
	addc.cc.s64 	%rd8859, %rd8851, 0;
	add.cc.s64 	%rd8860, %rd8858, %rd8856;
	addc.cc.s64 	%rd8861, %rd8859, %rd8857;
	mul.lo.s64 	%rd8862, %rd15, %rd8844;
	mul.hi.u64 	%rd8863, %rd15, %rd8844;
	add.cc.s64 	%rd8864, %rd8861, %rd8839;
	addc.cc.s64 	%rd8865, %rd8851, 0;
	add.cc.s64 	%rd8866, %rd8864, %rd8862;
	addc.cc.s64 	%rd8867, %rd8865, %rd8863;
	add.s64 	%rd8868, %rd8654, %rd8867;
	setp.lt.u64 	%p930, %rd8868, %rd8654;
	selp.u64 	%rd8869, 1, 0, %p930;
	add.s64 	%rd8870, %rd8732, %rd8869;
	setp.lt.u64 	%p931, %rd8870, %rd8732;
	selp.u64 	%rd8871, 1, 0, %p931;
	add.s64 	%rd8872, %rd8799, %rd8871;
	setp.lt.u64 	%p932, %rd8872, %rd8799;
	selp.u64 	%rd8873, 1, 0, %p932;
	add.s64 	%rd8874, %rd8843, %rd8873;
	mul.lo.s64 	%rd8875, %rd11, %rd8854;
	mul.lo.s64 	%rd8876, %rd12, %rd8875;
	mul.hi.u64 	%rd8877, %rd12, %rd8875;
	add.cc.s64 	%rd8878, %rd8876, %rd8854;
	addc.cc.s64 	%rd8879, %rd8877, 0;
	mul.lo.s64 	%rd8880, %rd13, %rd8875;
	mul.hi.u64 	%rd8881, %rd13, %rd8875;
	add.cc.s64 	%rd8882, %rd8879, %rd8860;
	addc.cc.s64 	%rd8883, %rd8851, 0;
	add.cc.s64 	%rd8884, %rd8882, %rd8880;
	addc.cc.s64 	%rd8885, %rd8883, %rd8881;
	mul.lo.s64 	%rd8886, %rd14, %rd8875;
	mul.hi.u64 	%rd8887, %rd14, %rd8875;
	add.cc.s64 	%rd8888, %rd8885, %rd8866;
	addc.cc.s64 	%rd8889, %rd8851, 0;
	add.cc.s64 	%rd8890, %rd8888, %rd8886;
	addc.cc.s64 	%rd8891, %rd8889, %rd8887;
	mul.lo.s64 	%rd8892, %rd15, %rd8875;
	mul.hi.u64 	%rd8893, %rd15, %rd8875;
	add.cc.s64 	%rd8894, %rd8891, %rd8868;
	addc.cc.s64 	%rd8895, %rd8851, 0;
	add.cc.s64 	%rd8896, %rd8894, %rd8892;
	addc.cc.s64 	%rd8897, %rd8895, %rd8893;
	add.s64 	%rd8898, %rd8870, %rd8897;
	setp.lt.u64 	%p933, %rd8898, %rd8870;
	selp.u64 	%rd8899, 1, 0, %p933;
	add.s64 	%rd8900, %rd8872, %rd8899;
	setp.lt.u64 	%p934, %rd8900, %rd8872;
	selp.u64 	%rd8901, 1, 0, %p934;
	add.s64 	%rd8902, %rd8874, %rd8901;
	mul.lo.s64 	%rd8903, %rd11, %rd8884;
	mul.lo.s64 	%rd8904, %rd12, %rd8903;
	mul.hi.u64 	%rd8905, %rd12, %rd8903;
	add.cc.s64 	%rd8906, %rd8904, %rd8884;
	addc.cc.s64 	%rd8907, %rd8905, 0;
	mul.lo.s64 	%rd8908, %rd13, %rd8903;
	mul.hi.u64 	%rd8909, %rd13, %rd8903;
	add.cc.s64 	%rd8910, %rd8907, %rd8890;
	addc.cc.s64 	%rd8911, %rd8851, 0;
	add.cc.s64 	%rd8912, %rd8910, %rd8908;
	addc.cc.s64 	%rd8913, %rd8911, %rd8909;
	mul.lo.s64 	%rd8914, %rd14, %rd8903;
	mul.hi.u64 	%rd8915, %rd14, %rd8903;
	add.cc.s64 	%rd8916, %rd8913, %rd8896;
	addc.cc.s64 	%rd8917, %rd8851, 0;
	add.cc.s64 	%rd8918, %rd8916, %rd8914;
	addc.cc.s64 	%rd8919, %rd8917, %rd8915;
	mul.lo.s64 	%rd8920, %rd15, %rd8903;
	mul.hi.u64 	%rd8921, %rd15, %rd8903;
	add.cc.s64 	%rd8922, %rd8919, %rd8898;
	addc.cc.s64 	%rd8923, %rd8851, 0;
	add.cc.s64 	%rd8924, %rd8922, %rd8920;
	addc.cc.s64 	%rd8925, %rd8923, %rd8921;
	add.s64 	%rd8926, %rd8900, %rd8925;
	setp.lt.u64 	%p935, %rd8926, %rd8900;
	selp.u64 	%rd8927, 1, 0, %p935;
	add.s64 	%rd8928, %rd8902, %rd8927;
	mul.lo.s64 	%rd8929, %rd11, %rd8912;
	mul.lo.s64 	%rd8930, %rd12, %rd8929;
	mul.hi.u64 	%rd8931, %rd12, %rd8929;
	add.cc.s64 	%rd8932, %rd8930, %rd8912;
	addc.cc.s64 	%rd8933, %rd8931, 0;
	mul.lo.s64 	%rd8934, %rd13, %rd8929;
	mul.hi.u64 	%rd8935, %rd13, %rd8929;
	add.cc.s64 	%rd8936, %rd8933, %rd8918;
	addc.cc.s64 	%rd8937, %rd8851, 0;
	add.cc.s64 	%rd1603, %rd8936, %rd8934;
	addc.cc.s64 	%rd8938, %rd8937, %rd8935;
	mul.lo.s64 	%rd8939, %rd14, %rd8929;
	mul.hi.u64 	%rd8940, %rd14, %rd8929;
	add.cc.s64 	%rd8941, %rd8938, %rd8924;
	addc.cc.s64 	%rd8942, %rd8851, 0;
	add.cc.s64 	%rd1604, %rd8941, %rd8939;
	addc.cc.s64 	%rd8943, %rd8942, %rd8940;
	mul.lo.s64 	%rd8944, %rd15, %rd8929;
	mul.hi.u64 	%rd8945, %rd15, %rd8929;
	add.cc.s64 	%rd8946, %rd8943, %rd8926;
	addc.cc.s64 	%rd8947, %rd8851, 0;
	add.cc.s64 	%rd1605, %rd8946, %rd8944;
	addc.cc.s64 	%rd8948, %rd8947, %rd8945;
	add.s64 	%rd23347, %rd8928, %rd8948;
	setp.gt.u64 	%p936, %rd23347, %rd15;
	@%p936 bra 	$L__BB1_699;
	setp.lt.u64 	%p937, %rd23347, %rd15;
	mov.u64 	%rd23348, %rd1605;
	mov.u64 	%rd23349, %rd1604;
	mov.u64 	%rd23350, %rd1603;
	@%p937 bra 	$L__BB1_700;
	setp.lt.u64 	%p938, %rd14, %rd1605;
	@%p938 bra 	$L__BB1_699;
	setp.gt.u64 	%p939, %rd14, %rd1605;
	mov.u64 	%rd23348, %rd1605;
	mov.u64 	%rd23349, %rd1604;
	mov.u64 	%rd23350, %rd1603;
	@%p939 bra 	$L__BB1_700;
	setp.lt.u64 	%p940, %rd13, %rd1604;
	@%p940 bra 	$L__BB1_699;
	setp.gt.u64 	%p941, %rd13, %rd1604;
	setp.gt.u64 	%p942, %rd12, %rd1603;
	or.pred  	%p943, %p941, %p942;
	mov.u64 	%rd23348, %rd1605;
	mov.u64 	%rd23349, %rd1604;
	mov.u64 	%rd23350, %rd1603;
	@%p943 bra 	$L__BB1_700;
$L__BB1_699:
	sub.s64 	%rd23350, %rd1603, %rd12;
	setp.lt.u64 	%p944, %rd1603, %rd12;
	selp.u64 	%rd8949, 1, 0, %p944;
	add.s64 	%rd8950, %rd13, %rd8949;
	sub.s64 	%rd23349, %rd1604, %rd8950;
	setp.lt.u64 	%p945, %rd1604, %rd8950;
	selp.u64 	%rd8951, 1, 0, %p945;
	add.s64 	%rd8952, %rd14, %rd8951;
	sub.s64 	%rd23348, %rd1605, %rd8952;
	setp.lt.u64 	%p946, %rd1605, %rd8952;
	selp.u64 	%rd8953, 1, 0, %p946;
	add.s64 	%rd8954, %rd15, %rd8953;
	sub.s64 	%rd23347, %rd23347, %rd8954;
$L__BB1_700:
	and.b64  	%rd8955, %rd23215, 4294967295;
	shr.u64 	%rd8956, %rd23215, 32;
	shr.u64 	%rd8957, %rd23315, 32;
	and.b64  	%rd8958, %rd23315, 4294967295;
	mul.lo.s64 	%rd8959, %rd8958, %rd8955;
	mul.lo.s64 	%rd8960, %rd8957, %rd8955;
	mul.lo.s64 	%rd8961, %rd8958, %rd8956;
	shr.u64 	%rd8962, %rd8959, 32;
	and.b64  	%rd8963, %rd8960, 4294967295;
	add.s64 	%rd8964, %rd8962, %rd8963;
	and.b64  	%rd8965, %rd8961, 4294967295;
	add.s64 	%rd8966, %rd8964, %rd8965;
	shr.u64 	%rd8967, %rd8960, 32;
	mad.lo.s64 	%rd8968, %rd8957, %rd8956, %rd8967;
	shr.u64 	%rd8969, %rd8961, 32;
	add.s64 	%rd8970, %rd8968, %rd8969;
	shr.u64 	%rd8971, %rd8966, 32;
	shl.b64 	%rd8972, %rd8966, 32;
	and.b64  	%rd8973, %rd8959, 4294967295;
	or.b64  	%rd8974, %rd8972, %rd8973;
	add.s64 	%rd8975, %rd8970, %rd8971;
	shr.u64 	%rd8976, %rd23316, 32;
	and.b64  	%rd8977, %rd23316, 4294967295;
	mul.lo.s64 	%rd8978, %rd8977, %rd8955;
	mul.lo.s64 	%rd8979, %rd8976, %rd8955;
	mul.lo.s64 	%rd8980, %rd8977, %rd8956;
	shr.u64 	%rd8981, %rd8978, 32;
	and.b64  	%rd8982, %rd8979, 4294967295;
	add.s64 	%rd8983, %rd8981, %rd8982;
	and.b64  	%rd8984, %rd8980, 4294967295;
	add.s64 	%rd8985, %rd8983, %rd8984;
	shr.u64 	%rd8986, %rd8979, 32;
	mad.lo.s64 	%rd8987, %rd8976, %rd8956, %rd8986;
	shr.u64 	%rd8988, %rd8980, 32;
	add.s64 	%rd8989, %rd8987, %rd8988;
	shr.u64 	%rd8990, %rd8985, 32;
	shl.b64 	%rd8991, %rd8985, 32;
	and.b64  	%rd8992, %rd8978, 4294967295;
	or.b64  	%rd8993, %rd8991, %rd8992;
	add.s64 	%rd8994, %rd8989, %rd8990;
	shr.u64 	%rd8995, %rd23317, 32;
	and.b64  	%rd8996, %rd23317, 4294967295;
	mul.lo.s64 	%rd8997, %rd8996, %rd8955;
	mul.lo.s64 	%rd8998, %rd8995, %rd8955;
	mul.lo.s64 	%rd8999, %rd8996, %rd8956;
	shr.u64 	%rd9000, %rd8997, 32;
	and.b64  	%rd9001, %rd8998, 4294967295;
	add.s64 	%rd9002, %rd9000, %rd9001;
	and.b64  	%rd9003, %rd8999, 4294967295;
	add.s64 	%rd9004, %rd9002, %rd9003;
	shr.u64 	%rd9005, %rd8998, 32;
	mad.lo.s64 	%rd9006, %rd8995, %rd8956, %rd9005;
	shr.u64 	%rd9007, %rd8999, 32;
	add.s64 	%rd9008, %rd9006, %rd9007;
	shr.u64 	%rd9009, %rd9004, 32;
	shl.b64 	%rd9010, %rd9004, 32;
	and.b64  	%rd9011, %rd8997, 4294967295;
	or.b64  	%rd9012, %rd9010, %rd9011;
	add.s64 	%rd9013, %rd9008, %rd9009;
	shr.u64 	%rd9014, %rd23318, 32;
	and.b64  	%rd9015, %rd23318, 4294967295;
	mul.lo.s64 	%rd9016, %rd9015, %rd8955;
	mul.lo.s64 	%rd9017, %rd9014, %rd8955;
	mul.lo.s64 	%rd9018, %rd9015, %rd8956;
	shr.u64 	%rd9019, %rd9016, 32;
	and.b64  	%rd9020, %rd9017, 4294967295;
	add.s64 	%rd9021, %rd9019, %rd9020;
	and.b64  	%rd9022, %rd9018, 4294967295;
	add.s64 	%rd9023, %rd9021, %rd9022;
	shr.u64 	%rd9024, %rd9017, 32;
	mad.lo.s64 	%rd9025, %rd9014, %rd8956, %rd9024;
	shr.u64 	%rd9026, %rd9018, 32;
	add.s64 	%rd9027, %rd9025, %rd9026;
	shr.u64 	%rd9028, %rd9023, 32;
	shl.b64 	%rd9029, %rd9023, 32;
	and.b64  	%rd9030, %rd9016, 4294967295;
	or.b64  	%rd9031, %rd9029, %rd9030;
	add.s64 	%rd9032, %rd9027, %rd9028;
	and.b64  	%rd9033, %rd23216, 4294967295;
	shr.u64 	%rd9034, %rd23216, 32;
	mul.lo.s64 	%rd9035, %rd8958, %rd9033;
	mul.lo.s64 	%rd9036, %rd8957, %rd9033;
	mul.lo.s64 	%rd9037, %rd8958, %rd9034;
	shr.u64 	%rd9038, %rd9035, 32;
	and.b64  	%rd9039, %rd9036, 4294967295;
	add.s64 	%rd9040, %rd9038, %rd9039;
	and.b64  	%rd9041, %rd9037, 4294967295;
	add.s64 	%rd9042, %rd9040, %rd9041;
	shr.u64 	%rd9043, %rd9036, 32;
	mad.lo.s64 	%rd9044, %rd8957, %rd9034, %rd9043;
	shr.u64 	%rd9045, %rd9037, 32;
	add.s64 	%rd9046, %rd9044, %rd9045;
	shr.u64 	%rd9047, %rd9042, 32;
	shl.b64 	%rd9048, %rd9042, 32;
	and.b64  	%rd9049, %rd9035, 4294967295;
	or.b64  	%rd9050, %rd9048, %rd9049;
	add.s64 	%rd9051, %rd8993, %rd9050;
	setp.lt.u64 	%p947, %rd9051, %rd8993;
	selp.u64 	%rd9052, 1, 0, %p947;
	add.s64 	%rd9053, %rd9046, %rd8994;
	add.s64 	%rd9054, %rd9053, %rd9047;
	add.s64 	%rd9055, %rd9054, %rd9052;
	mul.lo.s64 	%rd9056, %rd8977, %rd9033;
	mul.lo.s64 	%rd9057, %rd8976, %rd9033;
	mul.lo.s64 	%rd9058, %rd8977, %rd9034;
	shr.u64 	%rd9059, %rd9056, 32;
	and.b64  	%rd9060, %rd9057, 4294967295;
	add.s64 	%rd9061, %rd9059, %rd9060;
	and.b64  	%rd9062, %rd9058, 4294967295;
	add.s64 	%rd9063, %rd9061, %rd9062;
	shr.u64 	%rd9064, %rd9057, 32;
	mad.lo.s64 	%rd9065, %rd8976, %rd9034, %rd9064;
	shr.u64 	%rd9066, %rd9058, 32;
	add.s64 	%rd9067, %rd9065, %rd9066;
	shr.u64 	%rd9068, %rd9063, 32;
	shl.b64 	%rd9069, %rd9063, 32;
	and.b64  	%rd9070, %rd9056, 4294967295;
	or.b64  	%rd9071, %rd9069, %rd9070;
	add.s64 	%rd9072, %rd9012, %rd9052;
	add.s64 	%rd9073, %rd9072, %rd9071;
	max.u64 	%rd9074, %rd9012, %rd9072;
	setp.gt.u64 	%p948, %rd9074, %rd9073;
	selp.u64 	%rd9075, 1, 0, %p948;
	add.s64 	%rd9076, %rd9067, %rd9013;
	add.s64 	%rd9077, %rd9076, %rd9068;
	add.s64 	%rd9078, %rd9077, %rd9075;
	mul.lo.s64 	%rd9079, %rd8996, %rd9033;
	mul.lo.s64 	%rd9080, %rd8995, %rd9033;
	mul.lo.s64 	%rd9081, %rd8996, %rd9034;
	shr.u64 	%rd9082, %rd9079, 32;
	and.b64  	%rd9083, %rd9080, 4294967295;
	add.s64 	%rd9084, %rd9082, %rd9083;
	and.b64  	%rd9085, %rd9081, 4294967295;
	add.s64 	%rd9086, %rd9084, %rd9085;
	shr.u64 	%rd9087, %rd9080, 32;
	mad.lo.s64 	%rd9088, %rd8995, %rd9034, %rd9087;
	shr.u64 	%rd9089, %rd9081, 32;
	add.s64 	%rd9090, %rd9088, %rd9089;
	shr.u64 	%rd9091, %rd9086, 32;
	shl.b64 	%rd9092, %rd9086, 32;
	and.b64  	%rd9093, %rd9079, 4294967295;
	or.b64  	%rd9094, %rd9092, %rd9093;
	add.s64 	%rd9095, %rd9031, %rd9075;
	add.s64 	%rd9096, %rd9095, %rd9094;
	max.u64 	%rd9097, %rd9031, %rd9095;
	setp.gt.u64 	%p949, %rd9097, %rd9096;
	selp.u64 	%rd9098, 1, 0, %p949;
	add.s64 	%rd9099, %rd9090, %rd9032;
	add.s64 	%rd9100, %rd9099, %rd9091;
	add.s64 	%rd9101, %rd9100, %rd9098;
	and.b64  	%rd9102, %rd23217, 4294967295;
	shr.u64 	%rd9103, %rd23217, 32;
	mul.lo.s64 	%rd9104, %rd8958, %rd9102;
	mul.lo.s64 	%rd9105, %rd8957, %rd9102;
	mul.lo.s64 	%rd9106, %rd8958, %rd9103;
	shr.u64 	%rd9107, %rd9104, 32;
	and.b64  	%rd9108, %rd9105, 4294967295;
	add.s64 	%rd9109, %rd9107, %rd9108;
	and.b64  	%rd9110, %rd9106, 4294967295;
	add.s64 	%rd9111, %rd9109, %rd9110;
	shr.u64 	%rd9112, %rd9105, 32;
	mad.lo.s64 	%rd9113, %rd8957, %rd9103, %rd9112;
	shr.u64 	%rd9114, %rd9106, 32;
	add.s64 	%rd9115, %rd9113, %rd9114;
	shr.u64 	%rd9116, %rd9111, 32;
	shl.b64 	%rd9117, %rd9111, 32;
	and.b64  	%rd9118, %rd9104, 4294967295;
	or.b64  	%rd9119, %rd9117, %rd9118;
	add.s64 	%rd9120, %rd9073, %rd9119;
	setp.lt.u64 	%p950, %rd9120, %rd9073;
	selp.u64 	%rd9121, 1, 0, %p950;
	add.s64 	%rd9122, %rd9115, %rd9078;
	add.s64 	%rd9123, %rd9122, %rd9116;
	add.s64 	%rd9124, %rd9123, %rd9121;
	mul.lo.s64 	%rd9125, %rd8977, %rd9102;
	mul.lo.s64 	%rd9126, %rd8976, %rd9102;
	mul.lo.s64 	%rd9127, %rd8977, %rd9103;
	shr.u64 	%rd9128, %rd9125, 32;
	and.b64  	%rd9129, %rd9126, 4294967295;
	add.s64 	%rd9130, %rd9128, %rd9129;
	and.b64  	%rd9131, %rd9127, 4294967295;
	add.s64 	%rd9132, %rd9130, %rd9131;
	shr.u64 	%rd9133, %rd9126, 32;
	mad.lo.s64 	%rd9134, %rd8976, %rd9103, %rd9133;
	shr.u64 	%rd9135, %rd9127, 32;
	add.s64 	%rd9136, %rd9134, %rd9135;
	shr.u64 	%rd9137, %rd9132, 32;
	shl.b64 	%rd9138, %rd9132, 32;
	and.b64  	%rd9139, %rd9125, 4294967295;
	or.b64  	%rd9140, %rd9138, %rd9139;
	add.s64 	%rd9141, %rd9096, %rd9121;
	add.s64 	%rd9142, %rd9141, %rd9140;
	max.u64 	%rd9143, %rd9096, %rd9141;
	setp.gt.u64 	%p951, %rd9143, %rd9142;
	selp.u64 	%rd9144, 1, 0, %p951;
	add.s64 	%rd9145, %rd9136, %rd9101;
	add.s64 	%rd9146, %rd9145, %rd9137;
	add.s64 	%rd9147, %rd9146, %rd9144;
	and.b64  	%rd9148, %rd23218, 4294967295;
	shr.u64 	%rd9149, %rd23218, 32;
	mul.lo.s64 	%rd9150, %rd8958, %rd9148;
	mul.lo.s64 	%rd9151, %rd8957, %rd9148;
	mul.lo.s64 	%rd9152, %rd8958, %rd9149;
	shr.u64 	%rd9153, %rd9150, 32;
	and.b64  	%rd9154, %rd9151, 4294967295;
	add.s64 	%rd9155, %rd9153, %rd9154;
	and.b64  	%rd9156, %rd9152, 4294967295;
	add.s64 	%rd9157, %rd9155, %rd9156;
	shr.u64 	%rd9158, %rd9151, 32;
	mad.lo.s64 	%rd9159, %rd8957, %rd9149, %rd9158;
	shr.u64 	%rd9160, %rd9152, 32;
	add.s64 	%rd9161, %rd9159, %rd9160;
	shr.u64 	%rd9162, %rd9157, 32;
	shl.b64 	%rd9163, %rd9157, 32;
	and.b64  	%rd9164, %rd9150, 4294967295;
	or.b64  	%rd9165, %rd9163, %rd9164;
	add.s64 	%rd9166, %rd9142, %rd9165;
	setp.lt.u64 	%p952, %rd9166, %rd9142;
	selp.u64 	%rd9167, 1, 0, %p952;
	add.s64 	%rd9168, %rd9161, %rd9147;
	add.s64 	%rd9169, %rd9168, %rd9162;
	add.s64 	%rd9170, %rd9169, %rd9167;
	mul.lo.s64 	%rd9171, %rd11, %rd8974;
	mul.lo.s64 	%rd9172, %rd12, %rd9171;
	mul.hi.u64 	%rd9173, %rd12, %rd9171;
	add.cc.s64 	%rd9174, %rd9172, %rd8974;
	addc.cc.s64 	%rd9175, %rd9173, 0;
	mul.lo.s64 	%rd9176, %rd13, %rd9171;
	mul.hi.u64 	%rd9177, %rd13, %rd9171;
	mov.b64 	%rd9178, 0;
	add.cc.s64 	%rd9179, %rd9175, %rd9051;
	addc.cc.s64 	%rd9180, %rd9178, 0;
	add.cc.s64 	%rd9181, %rd9179, %rd9176;
	addc.cc.s64 	%rd9182, %rd9180, %rd9177;
	mul.lo.s64 	%rd9183, %rd14, %rd9171;
	mul.hi.u64 	%rd9184, %rd14, %rd9171;
	add.cc.s64 	%rd9185, %rd9182, %rd9120;
	addc.cc.s64 	%rd9186, %rd9178, 0;
	add.cc.s64 	%rd9187, %rd9185, %rd9183;
	addc.cc.s64 	%rd9188, %rd9186, %rd9184;
	mul.lo.s64 	%rd9189, %rd15, %rd9171;
	mul.hi.u64 	%rd9190, %rd15, %rd9171;
	add.cc.s64 	%rd9191, %rd9188, %rd9166;
	addc.cc.s64 	%rd9192, %rd9178, 0;
	add.cc.s64 	%rd9193, %rd9191, %rd9189;
	addc.cc.s64 	%rd9194, %rd9192, %rd9190;
	add.s64 	%rd9195, %rd8975, %rd9194;
	setp.lt.u64 	%p953, %rd9195, %rd8975;
	selp.u64 	%rd9196, 1, 0, %p953;
	add.s64 	%rd9197, %rd9055, %rd9196;
	setp.lt.u64 	%p954, %rd9197, %rd9055;
	selp.u64 	%rd9198, 1, 0, %p954;
	add.s64 	%rd9199, %rd9124, %rd9198;
	setp.lt.u64 	%p955, %rd9199, %rd9124;
	selp.u64 	%rd9200, 1, 0, %p955;
	add.s64 	%rd9201, %rd9170, %rd9200;
	mul.lo.s64 	%rd9202, %rd11, %rd9181;
	mul.lo.s64 	%rd9203, %rd12, %rd9202;
	mul.hi.u64 	%rd9204, %rd12, %rd9202;
	add.cc.s64 	%rd9205, %rd9203, %rd9181;
	addc.cc.s64 	%rd9206, %rd9204, 0;
	mul.lo.s64 	%rd9207, %rd13, %rd9202;
	mul.hi.u64 	%rd9208, %rd13, %rd9202;
	add.cc.s64 	%rd9209, %rd9206, %rd9187;
	addc.cc.s64 	%rd9210, %rd9178, 0;
	add.cc.s64 	%rd9211, %rd9209, %rd9207;
	addc.cc.s64 	%rd9212, %rd9210, %rd9208;
	mul.lo.s64 	%rd9213, %rd14, %rd9202;
	mul.hi.u64 	%rd9214, %rd14, %rd9202;
	add.cc.s64 	%rd9215, %rd9212, %rd9193;
	addc.cc.s64 	%rd9216, %rd9178, 0;
	add.cc.s64 	%rd9217, %rd9215, %rd9213;
	addc.cc.s64 	%rd9218, %rd9216, %rd9214;
	mul.lo.s64 	%rd9219, %rd15, %rd9202;
	mul.hi.u64 	%rd9220, %rd15, %rd9202;
	add.cc.s64 	%rd9221, %rd9218, %rd9195;
	addc.cc.s64 	%rd9222, %rd9178, 0;
	add.cc.s64 	%rd9223, %rd9221, %rd9219;
	addc.cc.s64 	%rd9224, %rd9222, %rd9220;
	add.s64 	%rd9225, %rd9197, %rd9224;
	setp.lt.u64 	%p956, %rd9225, %rd9197;
	selp.u64 	%rd9226, 1, 0, %p956;
	add.s64 	%rd9227, %rd9199, %rd9226;
	setp.lt.u64 	%p957, %rd9227, %rd9199;
	selp.u64 	%rd9228, 1, 0, %p957;
	add.s64 	%rd9229, %rd9201, %rd9228;
	mul.lo.s64 	%rd9230, %rd11, %rd9211;
	mul.lo.s64 	%rd9231, %rd12, %rd9230;
	mul.hi.u64 	%rd9232, %rd12, %rd9230;
	add.cc.s64 	%rd9233, %rd9231, %rd9211;
	addc.cc.s64 	%rd9234, %rd9232, 0;
	mul.lo.s64 	%rd9235, %rd13, %rd9230;
	mul.hi.u64 	%rd9236, %rd13, %rd9230;
	add.cc.s64 	%rd9237, %rd9234, %rd9217;
	addc.cc.s64 	%rd9238, %rd9178, 0;
	add.cc.s64 	%rd9239, %rd9237, %rd9235;
	addc.cc.s64 	%rd9240, %rd9238, %rd9236;
	mul.lo.s64 	%rd9241, %rd14, %rd9230;
	mul.hi.u64 	%rd9242, %rd14, %rd9230;
	add.cc.s64 	%rd9243, %rd9240, %rd9223;
	addc.cc.s64 	%rd9244, %rd9178, 0;
	add.cc.s64 	%rd9245, %rd9243, %rd9241;
	addc.cc.s64 	%rd9246, %rd9244, %rd9242;
	mul.lo.s64 	%rd9247, %rd15, %rd9230;
	mul.hi.u64 	%rd9248, %rd15, %rd9230;
	add.cc.s64 	%rd9249, %rd9246, %rd9225;
	addc.cc.s64 	%rd9250, %rd9178, 0;
	add.cc.s64 	%rd9251, %rd9249, %rd9247;
	addc.cc.s64 	%rd9252, %rd9250, %rd9248;
	add.s64 	%rd9253, %rd9227, %rd9252;
	setp.lt.u64 	%p958, %rd9253, %rd9227;
	selp.u64 	%rd9254, 1, 0, %p958;
	add.s64 	%rd9255, %rd9229, %rd9254;
	mul.lo.s64 	%rd9256, %rd11, %rd9239;
	mul.lo.s64 	%rd9257, %rd12, %rd9256;
	mul.hi.u64 	%rd9258, %rd12, %rd9256;
	add.cc.s64 	%rd9259, %rd9257, %rd9239;
	addc.cc.s64 	%rd9260, %rd9258, 0;
	mul.lo.s64 	%rd9261, %rd13, %rd9256;
	mul.hi.u64 	%rd9262, %rd13, %rd9256;
	add.cc.s64 	%rd9263, %rd9260, %rd9245;
	addc.cc.s64 	%rd9264, %rd9178, 0;
	add.cc.s64 	%rd1615, %rd9263, %rd9261;
	addc.cc.s64 	%rd9265, %rd9264, %rd9262;
	mul.lo.s64 	%rd9266, %rd14, %rd9256;
	mul.hi.u64 	%rd9267, %rd14, %rd9256;
	add.cc.s64 	%rd9268, %rd9265, %rd9251;
	addc.cc.s64 	%rd9269, %rd9178, 0;
	add.cc.s64 	%rd1616, %rd9268, %rd9266;
	addc.cc.s64 	%rd9270, %rd9269, %rd9267;
	mul.lo.s64 	%rd9271, %rd15, %rd9256;
	mul.hi.u64 	%rd9272, %rd15, %rd9256;
	add.cc.s64 	%rd9273, %rd9270, %rd9253;
	addc.cc.s64 	%rd9274, %rd9178, 0;
	add.cc.s64 	%rd1617, %rd9273, %rd9271;
	addc.cc.s64 	%rd9275, %rd9274, %rd9272;
	add.s64 	%rd23354, %rd9255, %rd9275;
	setp.gt.u64 	%p959, %rd23354, %rd15;
	@%p959 bra 	$L__BB1_706;
	setp.lt.u64 	%p960, %rd23354, %rd15;
	mov.u64 	%rd23351, %rd1615;
	mov.u64 	%rd23352, %rd1616;
	mov.u64 	%rd23353, %rd1617;
	@%p960 bra 	$L__BB1_707;
	setp.lt.u64 	%p961, %rd14, %rd1617;
	@%p961 bra 	$L__BB1_706;
	setp.gt.u64 	%p962, %rd14, %rd1617;
	mov.u64 	%rd23351, %rd1615;
	mov.u64 	%rd23352, %rd1616;
	mov.u64 	%rd23353, %rd1617;
	@%p962 bra 	$L__BB1_707;
	setp.lt.u64 	%p963, %rd13, %rd1616;
	@%p963 bra 	$L__BB1_706;
	setp.gt.u64 	%p964, %rd13, %rd1616;
	setp.gt.u64 	%p965, %rd12, %rd1615;
	or.pred  	%p966, %p964, %p965;
	mov.u64 	%rd23351, %rd1615;
	mov.u64 	%rd23352, %rd1616;
	mov.u64 	%rd23353, %rd1617;
	@%p966 bra 	$L__BB1_707;
$L__BB1_706:
	sub.s64 	%rd23351, %rd1615, %rd12;
	setp.lt.u64 	%p967, %rd1615, %rd12;
	selp.u64 	%rd9276, 1, 0, %p967;
	add.s64 	%rd9277, %rd13, %rd9276;
	sub.s64 	%rd23352, %rd1616, %rd9277;
	setp.lt.u64 	%p968, %rd1616, %rd9277;
	selp.u64 	%rd9278, 1, 0, %p968;
	add.s64 	%rd9279, %rd14, %rd9278;
	sub.s64 	%rd23353, %rd1617, %rd9279;
	setp.lt.u64 	%p969, %rd1617, %rd9279;
	selp.u64 	%rd9280, 1, 0, %p969;
	add.s64 	%rd9281, %rd15, %rd9280;
	sub.s64 	%rd23354, %rd23354, %rd9281;
$L__BB1_707:
	shl.b64 	%rd1627, %rd23351, 1;
	setp.gt.s64 	%p970, %rd23351, -1;
	mov.b64 	{%r311, %r312}, %rd23352;
	mov.b64 	{%r313, %r314}, %rd23351;
	shf.l.wrap.b32 	%r315, %r314, %r311, 1;
	shf.l.wrap.b32 	%r316, %r311, %r312, 1;
	mov.b64 	%rd1628, {%r315, %r316};
	setp.lt.u64 	%p971, %rd1628, %rd23352;
	setp.eq.s64 	%p972, %rd1628, %rd23352;
	selp.u32 	%r317, -1, 0, %p972;
	selp.u32 	%r318, -1, 0, %p971;
	selp.b32 	%r319, %r318, %r317, %p970;
	and.b32  	%r321, %r319, 1;
	setp.eq.b32 	%p973, %r321, 1;
	or.pred  	%p974, %p971, %p973;
	selp.u64 	%rd9282, 1, 0, %p974;
	shl.b64 	%rd9283, %rd23353, 1;
	or.b64  	%rd1629, %rd9283, %rd9282;
	setp.ge.u64 	%p975, %rd1629, %rd23353;
	setp.lt.u64 	%p976, %rd1629, %rd23353;
	setp.eq.s64 	%p977, %rd1629, %rd23353;
	selp.u32 	%r322, -1, 0, %p976;
	selp.u32 	%r323, -1, 0, %p977;
	selp.b32 	%r324, %r323, %r322, %p974;
	selp.b32 	%r325, %r324, %r322, %p975;
	and.b32  	%r326, %r325, 1;
	setp.eq.b32 	%p31, %r326, 1;
	cvt.u64.u32 	%rd9284, %r325;
	and.b64  	%rd9285, %rd9284, 1;
	shl.b64 	%rd9286, %rd23354, 1;
	or.b64  	%rd23358, %rd9286, %rd9285;
	setp.lt.u64 	%p978, %rd23358, %rd23354;
	@%p978 bra 	$L__BB1_714;
	setp.eq.s64 	%p979, %rd23358, %rd23354;
	and.pred  	%p980, %p979, %p31;
	setp.gt.u64 	%p981, %rd23358, %rd15;
	or.pred  	%p982, %p980, %p981;
	@%p982 bra 	$L__BB1_714;
	setp.lt.u64 	%p983, %rd23358, %rd15;
	mov.u64 	%rd23355, %rd1627;
	mov.u64 	%rd23356, %rd1628;
	mov.u64 	%rd23357, %rd1629;
	@%p983 bra 	$L__BB1_715;
	setp.gt.u64 	%p984, %rd1629, %rd14;
	@%p984 bra 	$L__BB1_714;
	setp.lt.u64 	%p985, %rd1629, %rd14;
	mov.u64 	%rd23355, %rd1627;
	mov.u64 	%rd23356, %rd1628;
	mov.u64 	%rd23357, %rd1629;
	@%p985 bra 	$L__BB1_715;
	setp.gt.u64 	%p986, %rd1628, %rd13;
	@%p986 bra 	$L__BB1_714;
	setp.lt.u64 	%p987, %rd1628, %rd13;
	setp.lt.u64 	%p988, %rd1627, %rd12;
	or.pred  	%p989, %p987, %p988;
	mov.u64 	%rd23355, %rd1627;
	mov.u64 	%rd23356, %rd1628;
	mov.u64 	%rd23357, %rd1629;
	@%p989 bra 	$L__BB1_715;
$L__BB1_714:
	sub.s64 	%rd23355, %rd1627, %rd12;
	setp.lt.u64 	%p990, %rd1627, %rd12;
	selp.u64 	%rd9287, 1, 0, %p990;
	add.s64 	%rd9288, %rd13, %rd9287;
	sub.s64 	%rd23356, %rd1628, %rd9288;
	setp.lt.u64 	%p991, %rd1628, %rd9288;
	selp.u64 	%rd9289, 1, 0, %p991;
	add.s64 	%rd9290, %rd14, %rd9289;
	sub.s64 	%rd23357, %rd1629, %rd9290;
	setp.lt.u64 	%p992, %rd1629, %rd9290;
	selp.u64 	%rd9291, 1, 0, %p992;
	add.s64 	%rd9292, %rd15, %rd9291;
	sub.s64 	%rd23358, %rd23358, %rd9292;
$L__BB1_715:
	sub.s64 	%rd23386, %rd23350, %rd23355;
	setp.lt.u64 	%p993, %rd23350, %rd23355;
	selp.u64 	%rd9293, 1, 0, %p993;
	add.s64 	%rd9294, %rd23356, %rd9293;
	sub.s64 	%rd23385, %rd23349, %rd9294;
	setp.lt.u64 	%p994, %rd23349, %rd9294;
	selp.u64 	%rd9295, 1, 0, %p994;
	add.s64 	%rd9296, %rd23357, %rd9295;
	sub.s64 	%rd23384, %rd23348, %rd9296;
	setp.lt.u64 	%p995, %rd23348, %rd9296;
	selp.u64 	%rd9297, 1, 0, %p995;
	add.s64 	%rd9298, %rd23358, %rd9297;
	sub.s64 	%rd23383, %rd23347, %rd9298;
	setp.ge.u64 	%p996, %rd23347, %rd9298;
	@%p996 bra 	$L__BB1_717;
	add.s64 	%rd1643, %rd23386, %rd12;
	setp.ge.u64 	%p997, %rd1643, %rd23386;
	setp.lt.u64 	%p998, %rd1643, %rd23386;
	selp.u64 	%rd9299, 1, 0, %p998;
	add.s64 	%rd9300, %rd23385, %rd9299;
	add.s64 	%rd1644, %rd9300, %rd13;
	setp.lt.u64 	%p999, %rd1644, %rd23385;
	setp.eq.s64 	%p1000, %rd1644, %rd23385;
	selp.u32 	%r327, -1, 0, %p1000;
	selp.u32 	%r328, -1, 0, %p999;
	selp.b32 	%r329, %r328, %r327, %p997;
	and.b32  	%r331, %r329, 1;
	setp.eq.b32 	%p1001, %r331, 1;
	or.pred  	%p1002, %p999, %p1001;
	selp.u64 	%rd9301, 1, 0, %p1002;
	add.s64 	%rd9302, %rd23384, %rd9301;
	add.s64 	%rd1645, %rd9302, %rd14;
	setp.ge.u64 	%p1003, %rd1645, %rd23384;
	setp.lt.u64 	%p1004, %rd1645, %rd23384;
	setp.eq.s64 	%p1005, %rd1645, %rd23384;
	selp.u32 	%r332, -1, 0, %p1004;
	selp.u32 	%r333, -1, 0, %p1005;
	selp.b32 	%r334, %r333, %r332, %p1002;
	selp.b32 	%r335, %r334, %r332, %p1003;
	cvt.u64.u32 	%rd9303, %r335;
	and.b64  	%rd9304, %rd9303, 1;
	add.s64 	%rd9305, %rd23383, %rd9304;
	add.s64 	%rd23383, %rd9305, %rd15;
	mov.u64 	%rd23384, %rd1645;
	mov.u64 	%rd23385, %rd1644;
	mov.u64 	%rd23386, %rd1643;
$L__BB1_717:
	add.s64 	%rd1651, %rd76, %rd88;
	setp.ge.u64 	%p1006, %rd1651, %rd76;
	setp.lt.u64 	%p1007, %rd1651, %rd76;
	selp.u64 	%rd9306, 1, 0, %p1007;
	add.s64 	%rd9307, %rd75, %rd9306;
	add.s64 	%rd1652, %rd9307, %rd87;
	setp.lt.u64 	%p1008, %rd1652, %rd75;
	setp.eq.s64 	%p1009, %rd1652, %rd75;
	selp.u32 	%r336, -1, 0, %p1009;
	selp.u32 	%r337, -1, 0, %p1008;
	selp.b32 	%r338, %r337, %r336, %p1006;
	and.b32  	%r340, %r338, 1;
	setp.eq.b32 	%p1010, %r340, 1;
	or.pred  	%p1011, %p1008, %p1010;
	selp.u64 	%rd9308, 1, 0, %p1011;
	add.s64 	%rd9309, %rd74, %rd9308;
	add.s64 	%rd1653, %rd9309, %rd86;
	setp.ge.u64 	%p1012, %rd1653, %rd74;
	setp.lt.u64 	%p1013, %rd1653, %rd74;
	setp.eq.s64 	%p1014, %rd1653, %rd74;
	selp.u32 	%r341, -1, 0, %p1013;
	selp.u32 	%r342, -1, 0, %p1014;
	selp.b32 	%r343, %r342, %r341, %p1011;
	selp.b32 	%r344, %r343, %r341, %p1012;
	and.b32  	%r345, %r344, 1;
	setp.eq.b32 	%p32, %r345, 1;
	cvt.u64.u32 	%rd9310, %r344;
	and.b64  	%rd9311, %rd9310, 1;
	add.s64 	%rd9312, %rd73, %rd9311;
	add.s64 	%rd23366, %rd9312, %rd85;
	setp.lt.u64 	%p1015, %rd23366, %rd73;
	@%p1015 bra 	$L__BB1_724;
	setp.eq.s64 	%p1016, %rd23366, %rd73;
	and.pred  	%p1017, %p32, %p1016;
	setp.gt.u64 	%p1018, %rd23366, %rd15;
	or.pred  	%p1019, %p1017, %p1018;
	@%p1019 bra 	$L__BB1_724;
	setp.lt.u64 	%p1020, %rd23366, %rd15;
	mov.u64 	%rd23363, %rd1651;
	mov.u64 	%rd23364, %rd1652;
	mov.u64 	%rd23365, %rd1653;
	@%p1020 bra 	$L__BB1_725;
	setp.gt.u64 	%p1021, %rd1653, %rd14;
	@%p1021 bra 	$L__BB1_724;
	setp.lt.u64 	%p1022, %rd1653, %rd14;
	mov.u64 	%rd23363, %rd1651;
	mov.u64 	%rd23364, %rd1652;
	mov.u64 	%rd23365, %rd1653;
	@%p1022 bra 	$L__BB1_725;
	setp.gt.u64 	%p1023, %rd1652, %rd13;
	@%p1023 bra 	$L__BB1_724;
	setp.lt.u64 	%p1024, %rd1652, %rd13;
	setp.lt.u64 	%p1025, %rd1651, %rd12;
	or.pred  	%p1026, %p1024, %p1025;
	mov.u64 	%rd23363, %rd1651;
	mov.u64 	%rd23364, %rd1652;
	mov.u64 	%rd23365, %rd1653;
	@%p1026 bra 	$L__BB1_725;
$L__BB1_724:
	sub.s64 	%rd23363, %rd1651, %rd12;
	setp.lt.u64 	%p1027, %rd1651, %rd12;
	selp.u64 	%rd9313, 1, 0, %p1027;
	add.s64 	%rd9314, %rd13, %rd9313;
	sub.s64 	%rd23364, %rd1652, %rd9314;
	setp.lt.u64 	%p1028, %rd1652, %rd9314;
	selp.u64 	%rd9315, 1, 0, %p1028;
	add.s64 	%rd9316, %rd14, %rd9315;
	sub.s64 	%rd23365, %rd1653, %rd9316;
	setp.lt.u64 	%p1029, %rd1653, %rd9316;
	selp.u64 	%rd9317, 1, 0, %p1029;
	add.s64 	%rd9318, %rd15, %rd9317;
	sub.s64 	%rd23366, %rd23366, %rd9318;
$L__BB1_725:
	and.b64  	%rd9319, %rd23363, 4294967295;
	shr.u64 	%rd9320, %rd23363, 32;
	mul.lo.s64 	%rd9321, %rd9319, %rd9319;
	mul.lo.s64 	%rd9322, %rd9320, %rd9319;
	shr.u64 	%rd9323, %rd9321, 32;
	shl.b64 	%rd9324, %rd9322, 1;
	and.b64  	%rd9325, %rd9324, 8589934590;
	add.s64 	%rd9326, %rd9323, %rd9325;
	shr.u64 	%rd9327, %rd9322, 31;
	and.b64  	%rd9328, %rd9327, 8589934590;
	mad.lo.s64 	%rd9329, %rd9320, %rd9320, %rd9328;
	shr.u64 	%rd9330, %rd9326, 32;
	shl.b64 	%rd9331, %rd9326, 32;
	and.b64  	%rd9332, %rd9321, 4294967293;
	or.b64  	%rd9333, %rd9331, %rd9332;
	add.s64 	%rd9334, %rd9329, %rd9330;
	shr.u64 	%rd9335, %rd23364, 32;
	and.b64  	%rd9336, %rd23364, 4294967295;
	mul.lo.s64 	%rd9337, %rd9336, %rd9319;
	mul.lo.s64 	%rd9338, %rd9335, %rd9319;
	mul.lo.s64 	%rd9339, %rd9336, %rd9320;
	shr.u64 	%rd9340, %rd9337, 32;
	and.b64  	%rd9341, %rd9338, 4294967295;
	add.s64 	%rd9342, %rd9340, %rd9341;
	and.b64  	%rd9343, %rd9339, 4294967295;
	add.s64 	%rd9344, %rd9342, %rd9343;
	shr.u64 	%rd9345, %rd9338, 32;
	mad.lo.s64 	%rd9346, %rd9335, %rd9320, %rd9345;
	shr.u64 	%rd9347, %rd9339, 32;
	add.s64 	%rd9348, %rd9346, %rd9347;
	shr.u64 	%rd9349, %rd9344, 32;
	shl.b64 	%rd9350, %rd9344, 32;
	and.b64  	%rd9351, %rd9337, 4294967295;
	or.b64  	%rd9352, %rd9350, %rd9351;
	add.s64 	%rd9353, %rd9348, %rd9349;
	shr.u64 	%rd9354, %rd23365, 32;
	and.b64  	%rd9355, %rd23365, 4294967295;
	mul.lo.s64 	%rd9356, %rd9355, %rd9319;
	mul.lo.s64 	%rd9357, %rd9354, %rd9319;
	mul.lo.s64 	%rd9358, %rd9355, %rd9320;
	shr.u64 	%rd9359, %rd9356, 32;
	and.b64  	%rd9360, %rd9357, 4294967295;
	add.s64 	%rd9361, %rd9359, %rd9360;
	and.b64  	%rd9362, %rd9358, 4294967295;
	add.s64 	%rd9363, %rd9361, %rd9362;
	shr.u64 	%rd9364, %rd9357, 32;
	mad.lo.s64 	%rd9365, %rd9354, %rd9320, %rd9364;
	shr.u64 	%rd9366, %rd9358, 32;
	add.s64 	%rd9367, %rd9365, %rd9366;
	shr.u64 	%rd9368, %rd9363, 32;
	shl.b64 	%rd9369, %rd9363, 32;
	and.b64  	%rd9370, %rd9356, 4294967295;
	or.b64  	%rd9371, %rd9369, %rd9370;
	add.s64 	%rd9372, %rd9367, %rd9368;
	shr.u64 	%rd9373, %rd23366, 32;
	and.b64  	%rd9374, %rd23366, 4294967295;
	mul.lo.s64 	%rd9375, %rd9374, %rd9319;
	mul.lo.s64 	%rd9376, %rd9373, %rd9319;
	mul.lo.s64 	%rd9377, %rd9374, %rd9320;
	shr.u64 	%rd9378, %rd9375, 32;
	and.b64  	%rd9379, %rd9376, 4294967295;
	add.s64 	%rd9380, %rd9378, %rd9379;
	and.b64  	%rd9381, %rd9377, 4294967295;
	add.s64 	%rd9382, %rd9380, %rd9381;
	shr.u64 	%rd9383, %rd9376, 32;
	mad.lo.s64 	%rd9384, %rd9373, %rd9320, %rd9383;
	shr.u64 	%rd9385, %rd9377, 32;
	add.s64 	%rd9386, %rd9384, %rd9385;
	shr.u64 	%rd9387, %rd9382, 32;
	shl.b64 	%rd9388, %rd9382, 32;
	and.b64  	%rd9389, %rd9375, 4294967295;
	or.b64  	%rd9390, %rd9388, %rd9389;
	add.s64 	%rd9391, %rd9386, %rd9387;
	shl.b64 	%rd9392, %rd9352, 1;
	shr.u64 	%rd9393, %rd9350, 63;
	add.s64 	%rd9394, %rd9353, %rd9353;
	add.s64 	%rd9395, %rd9394, %rd9393;
	mul.lo.s64 	%rd9396, %rd9336, %rd9336;
	mul.lo.s64 	%rd9397, %rd9335, %rd9336;
	shr.u64 	%rd9398, %rd9396, 32;
	shl.b64 	%rd9399, %rd9397, 1;
	and.b64  	%rd9400, %rd9399, 8589934590;
	add.s64 	%rd9401, %rd9398, %rd9400;
	shr.u64 	%rd9402, %rd9397, 31;
	and.b64  	%rd9403, %rd9402, 8589934590;
	mad.lo.s64 	%rd9404, %rd9335, %rd9335, %rd9403;
	shr.u64 	%rd9405, %rd9401, 32;
	shl.b64 	%rd9406, %rd9401, 32;
	and.b64  	%rd9407, %rd9396, 4294967293;
	or.b64  	%rd9408, %rd9406, %rd9407;
	add.s64 	%rd9409, %rd9371, %rd9393;
	add.s64 	%rd9410, %rd9409, %rd9408;
	max.u64 	%rd9411, %rd9371, %rd9409;
	setp.gt.u64 	%p1030, %rd9411, %rd9410;
	selp.u64 	%rd9412, 1, 0, %p1030;
	add.s64 	%rd9413, %rd9404, %rd9372;
	add.s64 	%rd9414, %rd9413, %rd9405;
	add.s64 	%rd9415, %rd9414, %rd9412;
	mul.lo.s64 	%rd9416, %rd9355, %rd9336;
	mul.lo.s64 	%rd9417, %rd9354, %rd9336;
	mul.lo.s64 	%rd9418, %rd9355, %rd9335;
	shr.u64 	%rd9419, %rd9416, 32;
	and.b64  	%rd9420, %rd9417, 4294967295;
	add.s64 	%rd9421, %rd9419, %rd9420;
	and.b64  	%rd9422, %rd9418, 4294967295;
	add.s64 	%rd9423, %rd9421, %rd9422;
	shr.u64 	%rd9424, %rd9417, 32;
	mad.lo.s64 	%rd9425, %rd9354, %rd9335, %rd9424;
	shr.u64 	%rd9426, %rd9418, 32;
	add.s64 	%rd9427, %rd9425, %rd9426;
	shr.u64 	%rd9428, %rd9423, 32;
	shl.b64 	%rd9429, %rd9423, 32;
	and.b64  	%rd9430, %rd9416, 4294967295;
	or.b64  	%rd9431, %rd9429, %rd9430;
	add.s64 	%rd9432, %rd9390, %rd9412;
	add.s64 	%rd9433, %rd9432, %rd9431;
	max.u64 	%rd9434, %rd9390, %rd9432;
	setp.gt.u64 	%p1031, %rd9434, %rd9433;
	selp.u64 	%rd9435, 1, 0, %p1031;
	add.s64 	%rd9436, %rd9427, %rd9391;
	add.s64 	%rd9437, %rd9436, %rd9428;
	add.s64 	%rd9438, %rd9437, %rd9435;
	add.s64 	%rd9439, %rd9410, %rd9371;
	setp.lt.u64 	%p1032, %rd9439, %rd9410;
	selp.u64 	%rd9440, 1, 0, %p1032;
	add.s64 	%rd9441, %rd9372, %rd9415;
	add.s64 	%rd9442, %rd9441, %rd9440;
	add.s64 	%rd9443, %rd9433, %rd9440;
	add.s64 	%rd9444, %rd9443, %rd9431;
	max.u64 	%rd9445, %rd9433, %rd9443;
	setp.gt.u64 	%p1033, %rd9445, %rd9444;
	selp.u64 	%rd9446, 1, 0, %p1033;
	add.s64 	%rd9447, %rd9427, %rd9438;
	add.s64 	%rd9448, %rd9447, %rd9428;
	add.s64 	%rd9449, %rd9448, %rd9446;
	add.s64 	%rd9450, %rd9444, %rd9390;
	setp.lt.u64 	%p1034, %rd9450, %rd9444;
	selp.u64 	%rd9451, 1, 0, %p1034;
	add.s64 	%rd9452, %rd9391, %rd9449;
	add.s64 	%rd9453, %rd9452, %rd9451;
	mul.lo.s64 	%rd9454, %rd11, %rd9333;
	mul.lo.s64 	%rd9455, %rd12, %rd9454;
	mul.hi.u64 	%rd9456, %rd12, %rd9454;
	add.cc.s64 	%rd9457, %rd9455, %rd9333;
	addc.cc.s64 	%rd9458, %rd9456, 0;
	mul.lo.s64 	%rd9459, %rd13, %rd9454;
	mul.hi.u64 	%rd9460, %rd13, %rd9454;
	mov.b64 	%rd9461, 0;
	add.cc.s64 	%rd9462, %rd9458, %rd9392;
	addc.cc.s64 	%rd9463, %rd9461, 0;
	add.cc.s64 	%rd9464, %rd9462, %rd9459;
	addc.cc.s64 	%rd9465, %rd9463, %rd9460;
	mul.lo.s64 	%rd9466, %rd14, %rd9454;
	mul.hi.u64 	%rd9467, %rd14, %rd9454;
	add.cc.s64 	%rd9468, %rd9465, %rd9439;
	addc.cc.s64 	%rd9469, %rd9461, 0;
	add.cc.s64 	%rd9470, %rd9468, %rd9466;
	addc.cc.s64 	%rd9471, %rd9469, %rd9467;
	mul.lo.s64 	%rd9472, %rd15, %rd9454;
	mul.hi.u64 	%rd9473, %rd15, %rd9454;
	add.cc.s64 	%rd9474, %rd9471, %rd9450;
	addc.cc.s64 	%rd9475, %rd9461, 0;
	add.cc.s64 	%rd9476, %rd9474, %rd9472;
	addc.cc.s64 	%rd9477, %rd9475, %rd9473;
	add.s64 	%rd9478, %rd9334, %rd9477;
	setp.lt.u64 	%p1035, %rd9478, %rd9334;
	selp.u64 	%rd9479, 1, 0, %p1035;
	add.s64 	%rd9480, %rd9395, %rd9479;
	setp.lt.u64 	%p1036, %rd9480, %rd9395;
	selp.u64 	%rd9481, 1, 0, %p1036;
	add.s64 	%rd9482, %rd9442, %rd9481;
	setp.lt.u64 	%p1037, %rd9482, %rd9442;
	selp.u64 	%rd9483, 1, 0, %p1037;
	add.s64 	%rd9484, %rd9453, %rd9483;
	mul.lo.s64 	%rd9485, %rd11, %rd9464;
	mul.lo.s64 	%rd9486, %rd12, %rd9485;
	mul.hi.u64 	%rd9487, %rd12, %rd9485;
	add.cc.s64 	%rd9488, %rd9486, %rd9464;
	addc.cc.s64 	%rd9489, %rd9487, 0;
	mul.lo.s64 	%rd9490, %rd13, %rd9485;
	mul.hi.u64 	%rd9491, %rd13, %rd9485;
	add.cc.s64 	%rd9492, %rd9489, %rd9470;
	addc.cc.s64 	%rd9493, %rd9461, 0;
	add.cc.s64 	%rd9494, %rd9492, %rd9490;
	addc.cc.s64 	%rd9495, %rd9493, %rd9491;
	mul.lo.s64 	%rd9496, %rd14, %rd9485;
	mul.hi.u64 	%rd9497, %rd14, %rd9485;
	add.cc.s64 	%rd9498, %rd9495, %rd9476;
	addc.cc.s64 	%rd9499, %rd9461, 0;
	add.cc.s64 	%rd9500, %rd9498, %rd9496;
	addc.cc.s64 	%rd9501, %rd9499, %rd9497;
	mul.lo.s64 	%rd9502, %rd15, %rd9485;
	mul.hi.u64 	%rd9503, %rd15, %rd9485;
	add.cc.s64 	%rd9504, %rd9501, %rd9478;
	addc.cc.s64 	%rd9505, %rd9461, 0;
	add.cc.s64 	%rd9506, %rd9504, %rd9502;
	addc.cc.s64 	%rd9507, %rd9505, %rd9503;
	add.s64 	%rd9508, %rd9480, %rd9507;
	setp.lt.u64 	%p1038, %rd9508, %rd9480;
	selp.u64 	%rd9509, 1, 0, %p1038;
	add.s64 	%rd9510, %rd9482, %rd9509;
	setp.lt.u64 	%p1039, %rd9510, %rd9482;
	selp.u64 	%rd9511, 1, 0, %p1039;
	add.s64 	%rd9512, %rd9484, %rd9511;
	mul.lo.s64 	%rd9513, %rd11, %rd9494;
	mul.lo.s64 	%rd9514, %rd12, %rd9513;
	mul.hi.u64 	%rd9515, %rd12, %rd9513;
	add.cc.s64 	%rd9516, %rd9514, %rd9494;
	addc.cc.s64 	%rd9517, %rd9515, 0;
	mul.lo.s64 	%rd9518, %rd13, %rd9513;
	mul.hi.u64 	%rd9519, %rd13, %rd9513;
	add.cc.s64 	%rd9520, %rd9517, %rd9500;
	addc.cc.s64 	%rd9521, %rd9461, 0;
	add.cc.s64 	%rd9522, %rd9520, %rd9518;
	addc.cc.s64 	%rd9523, %rd9521, %rd9519;
	mul.lo.s64 	%rd9524, %rd14, %rd9513;
	mul.hi.u64 	%rd9525, %rd14, %rd9513;
	add.cc.s64 	%rd9526, %rd9523, %rd9506;
	addc.cc.s64 	%rd9527, %rd9461, 0;
	add.cc.s64 	%rd9528, %rd9526, %rd9524;
	addc.cc.s64 	%rd9529, %rd9527, %rd9525;
	mul.lo.s64 	%rd9530, %rd15, %rd9513;
	mul.hi.u64 	%rd9531, %rd15, %rd9513;
	add.cc.s64 	%rd9532, %rd9529, %rd9508;
	addc.cc.s64 	%rd9533, %rd9461, 0;
	add.cc.s64 	%rd9534, %rd9532, %rd9530;
	addc.cc.s64 	%rd9535, %rd9533, %rd9531;
	add.s64 	%rd9536, %rd9510, %rd9535;
	setp.lt.u64 	%p1040, %rd9536, %rd9510;
	selp.u64 	%rd9537, 1, 0, %p1040;
	add.s64 	%rd9538, %rd9512, %rd9537;
	mul.lo.s64 	%rd9539, %rd11, %rd9522;
	mul.lo.s64 	%rd9540, %rd12, %rd9539;
	mul.hi.u64 	%rd9541, %rd12, %rd9539;
	add.cc.s64 	%rd9542, %rd9540, %rd9522;
	addc.cc.s64 	%rd9543, %rd9541, 0;
	mul.lo.s64 	%rd9544, %rd13, %rd9539;
	mul.hi.u64 	%rd9545, %rd13, %rd9539;
	add.cc.s64 	%rd9546, %rd9543, %rd9528;
	addc.cc.s64 	%rd9547, %rd9461, 0;
	add.cc.s64 	%rd1663, %rd9546, %rd9544;
	addc.cc.s64 	%rd9548, %rd9547, %rd9545;
	mul.lo.s64 	%rd9549, %rd14, %rd9539;
	mul.hi.u64 	%rd9550, %rd14, %rd9539;
	add.cc.s64 	%rd9551, %rd9548, %rd9534;
	addc.cc.s64 	%rd9552, %rd9461, 0;
	add.cc.s64 	%rd1664, %rd9551, %rd9549;
	addc.cc.s64 	%rd9553, %rd9552, %rd9550;
	mul.lo.s64 	%rd9554, %rd15, %rd9539;
	mul.hi.u64 	%rd9555, %rd15, %rd9539;
	add.cc.s64 	%rd9556, %rd9553, %rd9536;
	addc.cc.s64 	%rd9557, %rd9461, 0;
	add.cc.s64 	%rd1665, %rd9556, %rd9554;
	addc.cc.s64 	%rd9558, %rd9557, %rd9555;
	add.s64 	%rd23370, %rd9538, %rd9558;
	setp.gt.u64 	%p1041, %rd23370, %rd15;
	@%p1041 bra 	$L__BB1_731;
	setp.lt.u64 	%p1042, %rd23370, %rd15;
	mov.u64 	%rd23367, %rd1663;
	mov.u64 	%rd23368, %rd1664;
	mov.u64 	%rd23369, %rd1665;
	@%p1042 bra 	$L__BB1_732;
	setp.lt.u64 	%p1043, %rd14, %rd1665;
	@%p1043 bra 	$L__BB1_731;
	setp.gt.u64 	%p1044, %rd14, %rd1665;
	mov.u64 	%rd23367, %rd1663;
	mov.u64 	%rd23368, %rd1664;
	mov.u64 	%rd23369, %rd1665;
	@%p1044 bra 	$L__BB1_732;
	setp.lt.u64 	%p1045, %rd13, %rd1664;
	@%p1045 bra 	$L__BB1_731;
	setp.gt.u64 	%p1046, %rd13, %rd1664;
	setp.gt.u64 	%p1047, %rd12, %rd1663;
	or.pred  	%p1048, %p1046, %p1047;
	mov.u64 	%rd23367, %rd1663;
	mov.u64 	%rd23368, %rd1664;
	mov.u64 	%rd23369, %rd1665;
	@%p1048 bra 	$L__BB1_732;
$L__BB1_731:
	sub.s64 	%rd23367, %rd1663, %rd12;
	setp.lt.u64 	%p1049, %rd1663, %rd12;
	selp.u64 	%rd9559, 1, 0, %p1049;
	add.s64 	%rd9560, %rd13, %rd9559;
	sub.s64 	%rd23368, %rd1664, %rd9560;
	setp.lt.u64 	%p1050, %rd1664, %rd9560;
	selp.u64 	%rd9561, 1, 0, %p1050;
	add.s64 	%rd9562, %rd14, %rd9561;
	sub.s64 	%rd23369, %rd1665, %rd9562;
	setp.lt.u64 	%p1051, %rd1665, %rd9562;
	selp.u64 	%rd9563, 1, 0, %p1051;
	add.s64 	%rd9564, %rd15, %rd9563;
	sub.s64 	%rd23370, %rd23370, %rd9564;
$L__BB1_732:
	sub.s64 	%rd23371, %rd23367, %rd23195;
	setp.lt.u64 	%p1052, %rd23367, %rd23195;
	selp.u64 	%rd9565, 1, 0, %p1052;
	add.s64 	%rd9566, %rd23196, %rd9565;
	sub.s64 	%rd23372, %rd23368, %rd9566;
	setp.lt.u64 	%p1053, %rd23368, %rd9566;
	selp.u64 	%rd9567, 1, 0, %p1053;
	add.s64 	%rd9568, %rd23197, %rd9567;
	sub.s64 	%rd23373, %rd23369, %rd9568;
	setp.lt.u64 	%p1054, %rd23369, %rd9568;
	selp.u64 	%rd9569, 1, 0, %p1054;
	add.s64 	%rd9570, %rd23198, %rd9569;
	sub.s64 	%rd23374, %rd23370, %rd9570;
	setp.ge.u64 	%p1055, %rd23370, %rd9570;
	@%p1055 bra 	$L__BB1_734;
	add.s64 	%rd1679, %rd23371, %rd12;
	setp.ge.u64 	%p1056, %rd1679, %rd23371;
	setp.lt.u64 	%p1057, %rd1679, %rd23371;
	selp.u64 	%rd9571, 1, 0, %p1057;
	add.s64 	%rd9572, %rd23372, %rd9571;
	add.s64 	%rd1680, %rd9572, %rd13;
	setp.lt.u64 	%p1058, %rd1680, %rd23372;
	setp.eq.s64 	%p1059, %rd1680, %rd23372;
	selp.u32 	%r346, -1, 0, %p1059;
	selp.u32 	%r347, -1, 0, %p1058;
	selp.b32 	%r348, %r347, %r346, %p1056;
	and.b32  	%r350, %r348, 1;
	setp.eq.b32 	%p1060, %r350, 1;
	or.pred  	%p1061, %p1058, %p1060;
	selp.u64 	%rd9573, 1, 0, %p1061;
	add.s64 	%rd9574, %rd23373, %rd9573;
	add.s64 	%rd1681, %rd9574, %rd14;
	setp.ge.u64 	%p1062, %rd1681, %rd23373;
	setp.lt.u64 	%p1063, %rd1681, %rd23373;
	setp.eq.s64 	%p1064, %rd1681, %rd23373;
	selp.u32 	%r351, -1, 0, %p1063;
	selp.u32 	%r352, -1, 0, %p1064;
	selp.b32 	%r353, %r352, %r351, %p1061;
	selp.b32 	%r354, %r353, %r351, %p1062;
	cvt.u64.u32 	%rd9575, %r354;
	and.b64  	%rd9576, %rd9575, 1;
	add.s64 	%rd9577, %rd23374, %rd9576;
	add.s64 	%rd23374, %rd9577, %rd15;
	mov.u64 	%rd23371, %rd1679;
	mov.u64 	%rd23372, %rd1680;
	mov.u64 	%rd23373, %rd1681;
$L__BB1_734:
	sub.s64 	%rd23375, %rd23371, %rd23199;
	setp.lt.u64 	%p1065, %rd23371, %rd23199;
	selp.u64 	%rd9578, 1, 0, %p1065;
	add.s64 	%rd9579, %rd23200, %rd9578;
	sub.s64 	%rd23376, %rd23372, %rd9579;
	setp.lt.u64 	%p1066, %rd23372, %rd9579;
	selp.u64 	%rd9580, 1, 0, %p1066;
	add.s64 	%rd9581, %rd23201, %rd9580;
	sub.s64 	%rd23377, %rd23373, %rd9581;
	setp.lt.u64 	%p1067, %rd23373, %rd9581;
	selp.u64 	%rd9582, 1, 0, %p1067;
	add.s64 	%rd9583, %rd23202, %rd9582;
	sub.s64 	%rd23378, %rd23374, %rd9583;
	setp.ge.u64 	%p1068, %rd23374, %rd9583;
	@%p1068 bra 	$L__BB1_736;
	add.s64 	%rd1691, %rd23375, %rd12;
	setp.ge.u64 	%p1069, %rd1691, %rd23375;
	setp.lt.u64 	%p1070, %rd1691, %rd23375;
	selp.u64 	%rd9584, 1, 0, %p1070;
	add.s64 	%rd9585, %rd23376, %rd9584;
	add.s64 	%rd1692, %rd9585, %rd13;
	setp.lt.u64 	%p1071, %rd1692, %rd23376;
	setp.eq.s64 	%p1072, %rd1692, %rd23376;
	selp.u32 	%r355, -1, 0, %p1072;
	selp.u32 	%r356, -1, 0, %p1071;
	selp.b32 	%r357, %r356, %r355, %p1069;
	and.b32  	%r359, %r357, 1;
	setp.eq.b32 	%p1073, %r359, 1;
	or.pred  	%p1074, %p1071, %p1073;
	selp.u64 	%rd9586, 1, 0, %p1074;
	add.s64 	%rd9587, %rd23377, %rd9586;
	add.s64 	%rd1693, %rd9587, %rd14;
	setp.ge.u64 	%p1075, %rd1693, %rd23377;
	setp.lt.u64 	%p1076, %rd1693, %rd23377;
	setp.eq.s64 	%p1077, %rd1693, %rd23377;
	selp.u32 	%r360, -1, 0, %p1076;
	selp.u32 	%r361, -1, 0, %p1077;
	selp.b32 	%r362, %r361, %r360, %p1074;
	selp.b32 	%r363, %r362, %r360, %p1075;
	cvt.u64.u32 	%rd9588, %r363;
	and.b64  	%rd9589, %rd9588, 1;
	add.s64 	%rd9590, %rd23378, %rd9589;
	add.s64 	%rd23378, %rd9590, %rd15;
	mov.u64 	%rd23375, %rd1691;
	mov.u64 	%rd23376, %rd1692;
	mov.u64 	%rd23377, %rd1693;
$L__BB1_736:
	and.b64  	%rd9591, %rd23375, 4294967295;
	shr.u64 	%rd9592, %rd23375, 32;
	mul.lo.s64 	%rd9593, %rd1483, %rd9591;
	mul.lo.s64 	%rd9594, %rd1484, %rd9591;
	mul.lo.s64 	%rd9595, %rd1483, %rd9592;
	shr.u64 	%rd9596, %rd9593, 32;
	and.b64  	%rd9597, %rd9594, 4294967295;
	add.s64 	%rd9598, %rd9596, %rd9597;
	and.b64  	%rd9599, %rd9595, 4294967295;
	add.s64 	%rd9600, %rd9598, %rd9599;
	shr.u64 	%rd9601, %rd9594, 32;
	mad.lo.s64 	%rd9602, %rd1484, %rd9592, %rd9601;
	shr.u64 	%rd9603, %rd9595, 32;
	add.s64 	%rd9604, %rd9602, %rd9603;
	shr.u64 	%rd9605, %rd9600, 32;
	shl.b64 	%rd9606, %rd9600, 32;
	and.b64  	%rd9607, %rd9593, 4294967295;
	or.b64  	%rd9608, %rd9606, %rd9607;
	add.s64 	%rd9609, %rd9604, %rd9605;
	mul.lo.s64 	%rd9610, %rd1493, %rd9591;
	mul.lo.s64 	%rd9611, %rd1494, %rd9591;
	mul.lo.s64 	%rd9612, %rd1493, %rd9592;
	shr.u64 	%rd9613, %rd9610, 32;
	and.b64  	%rd9614, %rd9611, 4294967295;
	add.s64 	%rd9615, %rd9613, %rd9614;
	and.b64  	%rd9616, %rd9612, 4294967295;
	add.s64 	%rd9617, %rd9615, %rd9616;
	shr.u64 	%rd9618, %rd9611, 32;
	mad.lo.s64 	%rd9619, %rd1494, %rd9592, %rd9618;
	shr.u64 	%rd9620, %rd9612, 32;
	add.s64 	%rd9621, %rd9619, %rd9620;
	shr.u64 	%rd9622, %rd9617, 32;
	shl.b64 	%rd9623, %rd9617, 32;
	and.b64  	%rd9624, %rd9610, 4294967295;
	or.b64  	%rd9625, %rd9623, %rd9624;
	add.s64 	%rd9626, %rd9621, %rd9622;
	mul.lo.s64 	%rd9627, %rd1495, %rd9591;
	mul.lo.s64 	%rd9628, %rd1496, %rd9591;
	mul.lo.s64 	%rd9629, %rd1495, %rd9592;
	shr.u64 	%rd9630, %rd9627, 32;
	and.b64  	%rd9631, %rd9628, 4294967295;
	add.s64 	%rd9632, %rd9630, %rd9631;
	and.b64  	%rd9633, %rd9629, 4294967295;
	add.s64 	%rd9634, %rd9632, %rd9633;
	shr.u64 	%rd9635, %rd9628, 32;
	mad.lo.s64 	%rd9636, %rd1496, %rd9592, %rd9635;
	shr.u64 	%rd9637, %rd9629, 32;
	add.s64 	%rd9638, %rd9636, %rd9637;
	shr.u64 	%rd9639, %rd9634, 32;
	shl.b64 	%rd9640, %rd9634, 32;
	and.b64  	%rd9641, %rd9627, 4294967295;
	or.b64  	%rd9642, %rd9640, %rd9641;
	add.s64 	%rd9643, %rd9638, %rd9639;
	mul.lo.s64 	%rd9644, %rd1497, %rd9591;
	mul.lo.s64 	%rd9645, %rd1498, %rd9591;
	mul.lo.s64 	%rd9646, %rd1497, %rd9592;
	shr.u64 	%rd9647, %rd9644, 32;
	and.b64  	%rd9648, %rd9645, 4294967295;
	add.s64 	%rd9649, %rd9647, %rd9648;
	and.b64  	%rd9650, %rd9646, 4294967295;
	add.s64 	%rd9651, %rd9649, %rd9650;
	shr.u64 	%rd9652, %rd9645, 32;
	mad.lo.s64 	%rd9653, %rd1498, %rd9592, %rd9652;
	shr.u64 	%rd9654, %rd9646, 32;
	add.s64 	%rd9655, %rd9653, %rd9654;
	shr.u64 	%rd9656, %rd9651, 32;
	shl.b64 	%rd9657, %rd9651, 32;
	and.b64  	%rd9658, %rd9644, 4294967295;
	or.b64  	%rd9659, %rd9657, %rd9658;
	add.s64 	%rd9660, %rd9655, %rd9656;
	and.b64  	%rd9661, %rd23376, 4294967295;
	shr.u64 	%rd9662, %rd23376, 32;
	mul.lo.s64 	%rd9663, %rd1483, %rd9661;
	mul.lo.s64 	%rd9664, %rd1484, %rd9661;
	mul.lo.s64 	%rd9665, %rd1483, %rd9662;
	shr.u64 	%rd9666, %rd9663, 32;
	and.b64  	%rd9667, %rd9664, 4294967295;
	add.s64 	%rd9668, %rd9666, %rd9667;
	and.b64  	%rd9669, %rd9665, 4294967295;
	add.s64 	%rd9670, %rd9668, %rd9669;
	shr.u64 	%rd9671, %rd9664, 32;
	mad.lo.s64 	%rd9672, %rd1484, %rd9662, %rd9671;
	shr.u64 	%rd9673, %rd9665, 32;
	add.s64 	%rd9674, %rd9672, %rd9673;
	shr.u64 	%rd9675, %rd9670, 32;
	shl.b64 	%rd9676, %rd9670, 32;
	and.b64  	%rd9677, %rd9663, 4294967295;
	or.b64  	%rd9678, %rd9676, %rd9677;
	add.s64 	%rd9679, %rd9625, %rd9678;
	setp.lt.u64 	%p1078, %rd9679, %rd9625;
	selp.u64 	%rd9680, 1, 0, %p1078;
	add.s64 	%rd9681, %rd9674, %rd9626;
	add.s64 	%rd9682, %rd9681, %rd9675;
	add.s64 	%rd9683, %rd9682, %rd9680;
	mul.lo.s64 	%rd9684, %rd1493, %rd9661;
	mul.lo.s64 	%rd9685, %rd1494, %rd9661;
	mul.lo.s64 	%rd9686, %rd1493, %rd9662;
	shr.u64 	%rd9687, %rd9684, 32;
	and.b64  	%rd9688, %rd9685, 4294967295;
	add.s64 	%rd9689, %rd9687, %rd9688;
	and.b64  	%rd9690, %rd9686, 4294967295;
	add.s64 	%rd9691, %rd9689, %rd9690;
	shr.u64 	%rd9692, %rd9685, 32;
	mad.lo.s64 	%rd9693, %rd1494, %rd9662, %rd9692;
	shr.u64 	%rd9694, %rd9686, 32;
	add.s64 	%rd9695, %rd9693, %rd9694;
	shr.u64 	%rd9696, %rd9691, 32;
	shl.b64 	%rd9697, %rd9691, 32;
	and.b64  	%rd9698, %rd9684, 4294967295;
	or.b64  	%rd9699, %rd9697, %rd9698;
	add.s64 	%rd9700, %rd9642, %rd9680;
	add.s64 	%rd9701, %rd9700, %rd9699;
	max.u64 	%rd9702, %rd9642, %rd9700;
	setp.gt.u64 	%p1079, %rd9702, %rd9701;
	selp.u64 	%rd9703, 1, 0, %p1079;
	add.s64 	%rd9704, %rd9695, %rd9643;
	add.s64 	%rd9705, %rd9704, %rd9696;
	add.s64 	%rd9706, %rd9705, %rd9703;
	mul.lo.s64 	%rd9707, %rd1495, %rd9661;
	mul.lo.s64 	%rd9708, %rd1496, %rd9661;
	mul.lo.s64 	%rd9709, %rd1495, %rd9662;
	shr.u64 	%rd9710, %rd9707, 32;
	and.b64  	%rd9711, %rd9708, 4294967295;
	add.s64 	%rd9712, %rd9710, %rd9711;
	and.b64  	%rd9713, %rd9709, 4294967295;
	add.s64 	%rd9714, %rd9712, %rd9713;
	shr.u64 	%rd9715, %rd9708, 32;
	mad.lo.s64 	%rd9716, %rd1496, %rd9662, %rd9715;
	shr.u64 	%rd9717, %rd9709, 32;
	add.s64 	%rd9718, %rd9716, %rd9717;
	shr.u64 	%rd9719, %rd9714, 32;
	shl.b64 	%rd9720, %rd9714, 32;
	and.b64  	%rd9721, %rd9707, 4294967295;
	or.b64  	%rd9722, %rd9720, %rd9721;
	add.s64 	%rd9723, %rd9659, %rd9703;
	add.s64 	%rd9724, %rd9723, %rd9722;
	max.u64 	%rd9725, %rd9659, %rd9723;
	setp.gt.u64 	%p1080, %rd9725, %rd9724;
	selp.u64 	%rd9726, 1, 0, %p1080;
	add.s64 	%rd9727, %rd9718, %rd9660;
	add.s64 	%rd9728, %rd9727, %rd9719;
	add.s64 	%rd9729, %rd9728, %rd9726;
	and.b64  	%rd9730, %rd23377, 4294967295;
	shr.u64 	%rd9731, %rd23377, 32;
	mul.lo.s64 	%rd9732, %rd1483, %rd9730;
	mul.lo.s64 	%rd9733, %rd1484, %rd9730;
	mul.lo.s64 	%rd9734, %rd1483, %rd9731;
	shr.u64 	%rd9735, %rd9732, 32;
	and.b64  	%rd9736, %rd9733, 4294967295;
	add.s64 	%rd9737, %rd9735, %rd9736;
	and.b64  	%rd9738, %rd9734, 4294967295;
	add.s64 	%rd9739, %rd9737, %rd9738;
	shr.u64 	%rd9740, %rd9733, 32;
	mad.lo.s64 	%rd9741, %rd1484, %rd9731, %rd9740;
	shr.u64 	%rd9742, %rd9734, 32;
	add.s64 	%rd9743, %rd9741, %rd9742;
	shr.u64 	%rd9744, %rd9739, 32;
	shl.b64 	%rd9745, %rd9739, 32;
	and.b64  	%rd9746, %rd9732, 4294967295;
	or.b64  	%rd9747, %rd9745, %rd9746;
	add.s64 	%rd9748, %rd9701, %rd9747;
	setp.lt.u64 	%p1081, %rd9748, %rd9701;
	selp.u64 	%rd9749, 1, 0, %p1081;
	add.s64 	%rd9750, %rd9743, %rd9706;
	add.s64 	%rd9751, %rd9750, %rd9744;
	add.s64 	%rd9752, %rd9751, %rd9749;
	mul.lo.s64 	%rd9753, %rd1493, %rd9730;
	mul.lo.s64 	%rd9754, %rd1494, %rd9730;
	mul.lo.s64 	%rd9755, %rd1493, %rd9731;
	shr.u64 	%rd9756, %rd9753, 32;
	and.b64  	%rd9757, %rd9754, 4294967295;
	add.s64 	%rd9758, %rd9756, %rd9757;
	and.b64  	%rd9759, %rd9755, 4294967295;
	add.s64 	%rd9760, %rd9758, %rd9759;
	shr.u64 	%rd9761, %rd9754, 32;
	mad.lo.s64 	%rd9762, %rd1494, %rd9731, %rd9761;
	shr.u64 	%rd9763, %rd9755, 32;
	add.s64 	%rd9764, %rd9762, %rd9763;
	shr.u64 	%rd9765, %rd9760, 32;
	shl.b64 	%rd9766, %rd9760, 32;
	and.b64  	%rd9767, %rd9753, 4294967295;
	or.b64  	%rd9768, %rd9766, %rd9767;
	add.s64 	%rd9769, %rd9724, %rd9749;
	add.s64 	%rd9770, %rd9769, %rd9768;
	max.u64 	%rd9771, %rd9724, %rd9769;
	setp.gt.u64 	%p1082, %rd9771, %rd9770;
	selp.u64 	%rd9772, 1, 0, %p1082;
	add.s64 	%rd9773, %rd9764, %rd9729;
	add.s64 	%rd9774, %rd9773, %rd9765;
	add.s64 	%rd9775, %rd9774, %rd9772;
	and.b64  	%rd9776, %rd23378, 4294967295;
	shr.u64 	%rd9777, %rd23378, 32;
	mul.lo.s64 	%rd9778, %rd1483, %rd9776;
	mul.lo.s64 	%rd9779, %rd1484, %rd9776;
	mul.lo.s64 	%rd9780, %rd1483, %rd9777;
	shr.u64 	%rd9781, %rd9778, 32;
	and.b64  	%rd9782, %rd9779, 4294967295;
	add.s64 	%rd9783, %rd9781, %rd9782;
	and.b64  	%rd9784, %rd9780, 4294967295;
	add.s64 	%rd9785, %rd9783, %rd9784;
	shr.u64 	%rd9786, %rd9779, 32;
	mad.lo.s64 	%rd9787, %rd1484, %rd9777, %rd9786;
	shr.u64 	%rd9788, %rd9780, 32;
	add.s64 	%rd9789, %rd9787, %rd9788;
	shr.u64 	%rd9790, %rd9785, 32;
	shl.b64 	%rd9791, %rd9785, 32;
	and.b64  	%rd9792, %rd9778, 4294967295;
	or.b64  	%rd9793, %rd9791, %rd9792;
	add.s64 	%rd9794, %rd9770, %rd9793;
	setp.lt.u64 	%p1083, %rd9794, %rd9770;
	selp.u64 	%rd9795, 1, 0, %p1083;
	add.s64 	%rd9796, %rd9789, %rd9775;
	add.s64 	%rd9797, %rd9796, %rd9790;
	add.s64 	%rd9798, %rd9797, %rd9795;
	mul.lo.s64 	%rd9799, %rd11, %rd9608;
	mul.lo.s64 	%rd9800, %rd12, %rd9799;
	mul.hi.u64 	%rd9801, %rd12, %rd9799;
	add.cc.s64 	%rd9802, %rd9800, %rd9608;
	addc.cc.s64 	%rd9803, %rd9801, 0;
	mul.lo.s64 	%rd9804, %rd13, %rd9799;
	mul.hi.u64 	%rd9805, %rd13, %rd9799;
	mov.b64 	%rd9806, 0;
	add.cc.s64 	%rd9807, %rd9803, %rd9679;
	addc.cc.s64 	%rd9808, %rd9806, 0;
	add.cc.s64 	%rd9809, %rd9807, %rd9804;
	addc.cc.s64 	%rd9810, %rd9808, %rd9805;
	mul.lo.s64 	%rd9811, %rd14, %rd9799;
	mul.hi.u64 	%rd9812, %rd14, %rd9799;
	add.cc.s64 	%rd9813, %rd9810, %rd9748;
	addc.cc.s64 	%rd9814, %rd9806, 0;
	add.cc.s64 	%rd9815, %rd9813, %rd9811;
	addc.cc.s64 	%rd9816, %rd9814, %rd9812;
	mul.lo.s64 	%rd9817, %rd15, %rd9799;
	mul.hi.u64 	%rd9818, %rd15, %rd9799;
	add.cc.s64 	%rd9819, %rd9816, %rd9794;
	addc.cc.s64 	%rd9820, %rd9806, 0;
	add.cc.s64 	%rd9821, %rd9819, %rd9817;
	addc.cc.s64 	%rd9822, %rd9820, %rd9818;
	add.s64 	%rd9823, %rd9609, %rd9822;
	setp.lt.u64 	%p1084, %rd9823, %rd9609;
	selp.u64 	%rd9824, 1, 0, %p1084;
	add.s64 	%rd9825, %rd9683, %rd9824;
	setp.lt.u64 	%p1085, %rd9825, %rd9683;
	selp.u64 	%rd9826, 1, 0, %p1085;
	add.s64 	%rd9827, %rd9752, %rd9826;
	setp.lt.u64 	%p1086, %rd9827, %rd9752;
	selp.u64 	%rd9828, 1, 0, %p1086;
	add.s64 	%rd9829, %rd9798, %rd9828;
	mul.lo.s64 	%rd9830, %rd11, %rd9809;
	mul.lo.s64 	%rd9831, %rd12, %rd9830;
	mul.hi.u64 	%rd9832, %rd12, %rd9830;
	add.cc.s64 	%rd9833, %rd9831, %rd9809;
	addc.cc.s64 	%rd9834, %rd9832, 0;
	mul.lo.s64 	%rd9835, %rd13, %rd9830;
	mul.hi.u64 	%rd9836, %rd13, %rd9830;
	add.cc.s64 	%rd9837, %rd9834, %rd9815;
	addc.cc.s64 	%rd9838, %rd9806, 0;
	add.cc.s64 	%rd9839, %rd9837, %rd9835;
	addc.cc.s64 	%rd9840, %rd9838, %rd9836;
	mul.lo.s64 	%rd9841, %rd14, %rd9830;
	mul.hi.u64 	%rd9842, %rd14, %rd9830;
	add.cc.s64 	%rd9843, %rd9840, %rd9821;
	addc.cc.s64 	%rd9844, %rd9806, 0;
	add.cc.s64 	%rd9845, %rd9843, %rd9841;
	addc.cc.s64 	%rd9846, %rd9844, %rd9842;
	mul.lo.s64 	%rd9847, %rd15, %rd9830;
	mul.hi.u64 	%rd9848, %rd15, %rd9830;
	add.cc.s64 	%rd9849, %rd9846, %rd9823;
	addc.cc.s64 	%rd9850, %rd9806, 0;
	add.cc.s64 	%rd9851, %rd9849, %rd9847;
	addc.cc.s64 	%rd9852, %rd9850, %rd9848;
	add.s64 	%rd9853, %rd9825, %rd9852;
	setp.lt.u64 	%p1087, %rd9853, %rd9825;
	selp.u64 	%rd9854, 1, 0, %p1087;
	add.s64 	%rd9855, %rd9827, %rd9854;
	setp.lt.u64 	%p1088, %rd9855, %rd9827;
	selp.u64 	%rd9856, 1, 0, %p1088;
	add.s64 	%rd9857, %rd9829, %rd9856;
	mul.lo.s64 	%rd9858, %rd11, %rd9839;
	mul.lo.s64 	%rd9859, %rd12, %rd9858;
	mul.hi.u64 	%rd9860, %rd12, %rd9858;
	add.cc.s64 	%rd9861, %rd9859, %rd9839;
	addc.cc.s64 	%rd9862, %rd9860, 0;
	mul.lo.s64 	%rd9863, %rd13, %rd9858;
	mul.hi.u64 	%rd9864, %rd13, %rd9858;
	add.cc.s64 	%rd9865, %rd9862, %rd9845;
	addc.cc.s64 	%rd9866, %rd9806, 0;
	add.cc.s64 	%rd9867, %rd9865, %rd9863;
	addc.cc.s64 	%rd9868, %rd9866, %rd9864;
	mul.lo.s64 	%rd9869, %rd14, %rd9858;
	mul.hi.u64 	%rd9870, %rd14, %rd9858;
	add.cc.s64 	%rd9871, %rd9868, %rd9851;
	addc.cc.s64 	%rd9872, %rd9806, 0;
	add.cc.s64 	%rd9873, %rd9871, %rd9869;
	addc.cc.s64 	%rd9874, %rd9872, %rd9870;
	mul.lo.s64 	%rd9875, %rd15, %rd9858;
	mul.hi.u64 	%rd9876, %rd15, %rd9858;
	add.cc.s64 	%rd9877, %rd9874, %rd9853;
	addc.cc.s64 	%rd9878, %rd9806, 0;
	add.cc.s64 	%rd9879, %rd9877, %rd9875;
	addc.cc.s64 	%rd9880, %rd9878, %rd9876;
	add.s64 	%rd9881, %rd9855, %rd9880;
	setp.lt.u64 	%p1089, %rd9881, %rd9855;
	selp.u64 	%rd9882, 1, 0, %p1089;
	add.s64 	%rd9883, %rd9857, %rd9882;
	mul.lo.s64 	%rd9884, %rd11, %rd9867;
	mul.lo.s64 	%rd9885, %rd12, %rd9884;
	mul.hi.u64 	%rd9886, %rd12, %rd9884;
	add.cc.s64 	%rd9887, %rd9885, %rd9867;
	addc.cc.s64 	%rd9888, %rd9886, 0;
	mul.lo.s64 	%rd9889, %rd13, %rd9884;
	mul.hi.u64 	%rd9890, %rd13, %rd9884;
	add.cc.s64 	%rd9891, %rd9888, %rd9873;
	addc.cc.s64 	%rd9892, %rd9806, 0;
	add.cc.s64 	%rd1699, %rd9891, %rd9889;
	addc.cc.s64 	%rd9893, %rd9892, %rd9890;
	mul.lo.s64 	%rd9894, %rd14, %rd9884;
	mul.hi.u64 	%rd9895, %rd14, %rd9884;
	add.cc.s64 	%rd9896, %rd9893, %rd9879;
	addc.cc.s64 	%rd9897, %rd9806, 0;
	add.cc.s64 	%rd1700, %rd9896, %rd9894;
	addc.cc.s64 	%rd9898, %rd9897, %rd9895;
	mul.lo.s64 	%rd9899, %rd15, %rd9884;
	mul.hi.u64 	%rd9900, %rd15, %rd9884;
	add.cc.s64 	%rd9901, %rd9898, %rd9881;
	addc.cc.s64 	%rd9902, %rd9806, 0;
	add.cc.s64 	%rd1701, %rd9901, %rd9899;
	addc.cc.s64 	%rd9903, %rd9902, %rd9900;
	add.s64 	%rd23379, %rd9883, %rd9903;
	setp.gt.u64 	%p1090, %rd23379, %rd15;
	@%p1090 bra 	$L__BB1_742;
	setp.lt.u64 	%p1091, %rd23379, %rd15;
	mov.u32 	%r1091, %r58;
	mov.u64 	%rd23380, %rd1701;
	mov.u64 	%rd23381, %rd1700;
	mov.u64 	%rd23382, %rd1699;
	@%p1091 bra 	$L__BB1_743;
	setp.lt.u64 	%p1092, %rd14, %rd1701;
	@%p1092 bra 	$L__BB1_742;
	setp.gt.u64 	%p1093, %rd14, %rd1701;
	mov.u32 	%r1091, %r58;
	mov.u64 	%rd23380, %rd1701;
	mov.u64 	%rd23381, %rd1700;
	mov.u64 	%rd23382, %rd1699;
	@%p1093 bra 	$L__BB1_743;
	setp.lt.u64 	%p1094, %rd13, %rd1700;
	@%p1094 bra 	$L__BB1_742;
	setp.gt.u64 	%p1095, %rd13, %rd1700;
	setp.gt.u64 	%p1096, %rd12, %rd1699;
	or.pred  	%p1097, %p1095, %p1096;
	mov.u32 	%r1091, %r58;
	mov.u64 	%rd23380, %rd1701;
	mov.u64 	%rd23381, %rd1700;
	mov.u64 	%rd23382, %rd1699;
	@%p1097 bra 	$L__BB1_743;
$L__BB1_742:
	sub.s64 	%rd23382, %rd1699, %rd12;
	setp.lt.u64 	%p1098, %rd1699, %rd12;
	selp.u64 	%rd9904, 1, 0, %p1098;
	add.s64 	%rd9905, %rd13, %rd9904;
	sub.s64 	%rd23381, %rd1700, %rd9905;
	setp.lt.u64 	%p1099, %rd1700, %rd9905;
	selp.u64 	%rd9906, 1, 0, %p1099;
	add.s64 	%rd9907, %rd14, %rd9906;
	sub.s64 	%rd23380, %rd1701, %rd9907;
	setp.lt.u64 	%p1100, %rd1701, %rd9907;
	selp.u64 	%rd9908, 1, 0, %p1100;
	add.s64 	%rd9909, %rd15, %rd9908;
	sub.s64 	%rd23379, %rd23379, %rd9909;
	mov.u32 	%r1091, %r58;
$L__BB1_743:
	setp.ne.s32 	%p1101, %r1090, 0;
	mov.b64 	%rd23111, 0;
	mov.b32 	%r1090, 1;
	mov.u64 	%rd23112, %rd23111;
	mov.u64 	%rd23113, %rd23111;
	mov.u64 	%rd23114, %rd23111;
	mov.u64 	%rd23115, %rd43;
	mov.u64 	%rd23116, %rd42;
	mov.u64 	%rd23117, %rd41;
	mov.u64 	%rd23118, %rd40;
	mov.u64 	%rd23119, %rd43;
	mov.u64 	%rd23120, %rd42;
	mov.u64 	%rd23121, %rd41;
	mov.u64 	%rd23122, %rd40;
	@%p1101 bra 	$L__BB1_867;
	or.b64  	%rd9912, %rd88, %rd87;
	or.b64  	%rd9913, %rd9912, %rd86;
	or.b64  	%rd9914, %rd9913, %rd85;
	setp.eq.s64 	%p1102, %rd9914, 0;
	mov.u64 	%rd23115, %rd43;
	mov.u64 	%rd23116, %rd42;
	mov.u64 	%rd23117, %rd41;
	mov.u64 	%rd23118, %rd40;
	mov.u64 	%rd23119, %rd43;
	mov.u64 	%rd23120, %rd42;
	mov.u64 	%rd23121, %rd41;
	mov.u64 	%rd23122, %rd40;
	@%p1102 bra 	$L__BB1_867;
	or.b64  	%rd9916, %rd92, %rd91;
	or.b64  	%rd9917, %rd9916, %rd90;
	or.b64  	%rd9918, %rd9917, %rd89;
	setp.eq.s64 	%p1103, %rd9918, 0;
	mov.u64 	%rd23112, %rd23111;
	mov.u64 	%rd23113, %rd23111;
	mov.u64 	%rd23114, %rd23111;
	mov.u64 	%rd23115, %rd43;
	mov.u64 	%rd23116, %rd42;
	mov.u64 	%rd23117, %rd41;
	mov.u64 	%rd23118, %rd40;
	mov.u64 	%rd23119, %rd43;
	mov.u64 	%rd23120, %rd42;
	mov.u64 	%rd23121, %rd41;
	mov.u64 	%rd23122, %rd40;
	@%p1103 bra 	$L__BB1_867;
	and.b64  	%rd9919, %rd92, 4294967295;
	shr.u64 	%rd9920, %rd92, 32;
	mul.lo.s64 	%rd9921, %rd9919, %rd9919;
	mul.lo.s64 	%rd9922, %rd9920, %rd9919;
	shr.u64 	%rd9923, %rd9921, 32;
	shl.b64 	%rd9924, %rd9922, 1;
	and.b64  	%rd9925, %rd9924, 8589934590;
	add.s64 	%rd9926, %rd9923, %rd9925;
	shr.u64 	%rd9927, %rd9922, 31;
	and.b64  	%rd9928, %rd9927, 8589934590;
	mad.lo.s64 	%rd9929, %rd9920, %rd9920, %rd9928;
	shr.u64 	%rd9930, %rd9926, 32;
	shl.b64 	%rd9931, %rd9926, 32;
	and.b64  	%rd9932, %rd9921, 4294967293;
	or.b64  	%rd9933, %rd9931, %rd9932;
	add.s64 	%rd9934, %rd9929, %rd9930;
	shr.u64 	%rd9935, %rd91, 32;
	and.b64  	%rd9936, %rd91, 4294967295;
	mul.lo.s64 	%rd9937, %rd9936, %rd9919;
	mul.lo.s64 	%rd9938, %rd9935, %rd9919;
	mul.lo.s64 	%rd9939, %rd9936, %rd9920;
	shr.u64 	%rd9940, %rd9937, 32;
	and.b64  	%rd9941, %rd9938, 4294967295;
	add.s64 	%rd9942, %rd9940, %rd9941;
	and.b64  	%rd9943, %rd9939, 4294967295;
	add.s64 	%rd9944, %rd9942, %rd9943;
	shr.u64 	%rd9945, %rd9938, 32;
	mad.lo.s64 	%rd9946, %rd9935, %rd9920, %rd9945;
	shr.u64 	%rd9947, %rd9939, 32;
	add.s64 	%rd9948, %rd9946, %rd9947;
	shr.u64 	%rd9949, %rd9944, 32;
	shl.b64 	%rd9950, %rd9944, 32;
	and.b64  	%rd9951, %rd9937, 4294967295;
	or.b64  	%rd9952, %rd9950, %rd9951;
	add.s64 	%rd9953, %rd9948, %rd9949;
	shr.u64 	%rd9954, %rd90, 32;
	and.b64  	%rd9955, %rd90, 4294967295;
	mul.lo.s64 	%rd9956, %rd9955, %rd9919;
	mul.lo.s64 	%rd9957, %rd9954, %rd9919;
	mul.lo.s64 	%rd9958, %rd9955, %rd9920;
	shr.u64 	%rd9959, %rd9956, 32;
	and.b64  	%rd9960, %rd9957, 4294967295;
	add.s64 	%rd9961, %rd9959, %rd9960;
	and.b64  	%rd9962, %rd9958, 4294967295;
	add.s64 	%rd9963, %rd9961, %rd9962;
	shr.u64 	%rd9964, %rd9957, 32;
	mad.lo.s64 	%rd9965, %rd9954, %rd9920, %rd9964;
	shr.u64 	%rd9966, %rd9958, 32;
	add.s64 	%rd9967, %rd9965, %rd9966;
	shr.u64 	%rd9968, %rd9963, 32;
	shl.b64 	%rd9969, %rd9963, 32;
	and.b64  	%rd9970, %rd9956, 4294967295;
	or.b64  	%rd9971, %rd9969, %rd9970;
	add.s64 	%rd9972, %rd9967, %rd9968;
	shr.u64 	%rd9973, %rd89, 32;
	and.b64  	%rd9974, %rd89, 4294967295;
	mul.lo.s64 	%rd9975, %rd9974, %rd9919;
	mul.lo.s64 	%rd9976, %rd9973, %rd9919;
	mul.lo.s64 	%rd9977, %rd9974, %rd9920;
	shr.u64 	%rd9978, %rd9975, 32;
	and.b64  	%rd9979, %rd9976, 4294967295;
	add.s64 	%rd9980, %rd9978, %rd9979;
	and.b64  	%rd9981, %rd9977, 4294967295;
	add.s64 	%rd9982, %rd9980, %rd9981;
	shr.u64 	%rd9983, %rd9976, 32;
	mad.lo.s64 	%rd9984, %rd9973, %rd9920, %rd9983;
	shr.u64 	%rd9985, %rd9977, 32;
	add.s64 	%rd9986, %rd9984, %rd9985;
	shr.u64 	%rd9987, %rd9982, 32;
	shl.b64 	%rd9988, %rd9982, 32;
	and.b64  	%rd9989, %rd9975, 4294967295;
	or.b64  	%rd9990, %rd9988, %rd9989;
	add.s64 	%rd9991, %rd9986, %rd9987;
	shl.b64 	%rd9992, %rd9952, 1;
	shr.u64 	%rd9993, %rd9950, 63;
	add.s64 	%rd9994, %rd9953, %rd9953;
	add.s64 	%rd9995, %rd9994, %rd9993;
	mul.lo.s64 	%rd9996, %rd9936, %rd9936;
	mul.lo.s64 	%rd9997, %rd9935, %rd9936;
	shr.u64 	%rd9998, %rd9996, 32;
	shl.b64 	%rd9999, %rd9997, 1;
	and.b64  	%rd10000, %rd9999, 8589934590;
	add.s64 	%rd10001, %rd9998, %rd10000;
	shr.u64 	%rd10002, %rd9997, 31;
	and.b64  	%rd10003, %rd10002, 8589934590;
	mad.lo.s64 	%rd10004, %rd9935, %rd9935, %rd10003;
	shr.u64 	%rd10005, %rd10001, 32;
	shl.b64 	%rd10006, %rd10001, 32;
	and.b64  	%rd10007, %rd9996, 4294967293;
	or.b64  	%rd10008, %rd10006, %rd10007;
	add.s64 	%rd10009, %rd9971, %rd9993;
	add.s64 	%rd10010, %rd10009, %rd10008;
	max.u64 	%rd10011, %rd9971, %rd10009;
	setp.gt.u64 	%p1104, %rd10011, %rd10010;
	selp.u64 	%rd10012, 1, 0, %p1104;
	add.s64 	%rd10013, %rd10004, %rd9972;
	add.s64 	%rd10014, %rd10013, %rd10005;
	add.s64 	%rd10015, %rd10014, %rd10012;
	mul.lo.s64 	%rd10016, %rd9955, %rd9936;
	mul.lo.s64 	%rd10017, %rd9954, %rd9936;
	mul.lo.s64 	%rd10018, %rd9955, %rd9935;
	shr.u64 	%rd10019, %rd10016, 32;
	and.b64  	%rd10020, %rd10017, 4294967295;
	add.s64 	%rd10021, %rd10019, %rd10020;
	and.b64  	%rd10022, %rd10018, 4294967295;
	add.s64 	%rd10023, %rd10021, %rd10022;
	shr.u64 	%rd10024, %rd10017, 32;
	mad.lo.s64 	%rd10025, %rd9954, %rd9935, %rd10024;
	shr.u64 	%rd10026, %rd10018, 32;
	add.s64 	%rd10027, %rd10025, %rd10026;
	shr.u64 	%rd10028, %rd10023, 32;
	shl.b64 	%rd10029, %rd10023, 32;
	and.b64  	%rd10030, %rd10016, 4294967295;
	or.b64  	%rd10031, %rd10029, %rd10030;
	add.s64 	%rd10032, %rd9990, %rd10012;
	add.s64 	%rd10033, %rd10032, %rd10031;
	max.u64 	%rd10034, %rd9990, %rd10032;
	setp.gt.u64 	%p1105, %rd10034, %rd10033;
	selp.u64 	%rd10035, 1, 0, %p1105;
	add.s64 	%rd10036, %rd10027, %rd9991;
	add.s64 	%rd10037, %rd10036, %rd10028;
	add.s64 	%rd10038, %rd10037, %rd10035;
	add.s64 	%rd10039, %rd10010, %rd9971;
	setp.lt.u64 	%p1106, %rd10039, %rd10010;
	selp.u64 	%rd10040, 1, 0, %p1106;
	add.s64 	%rd10041, %rd9972, %rd10015;
	add.s64 	%rd10042, %rd10041, %rd10040;
	add.s64 	%rd10043, %rd10033, %rd10040;
	add.s64 	%rd10044, %rd10043, %rd10031;
	max.u64 	%rd10045, %rd10033, %rd10043;
	setp.gt.u64 	%p1107, %rd10045, %rd10044;
	selp.u64 	%rd10046, 1, 0, %p1107;
	add.s64 	%rd10047, %rd10027, %rd10038;
	add.s64 	%rd10048, %rd10047, %rd10028;
	add.s64 	%rd10049, %rd10048, %rd10046;
	add.s64 	%rd10050, %rd10044, %rd9990;
	setp.lt.u64 	%p1108, %rd10050, %rd10044;
	selp.u64 	%rd10051, 1, 0, %p1108;
	add.s64 	%rd10052, %rd9991, %rd10049;
	add.s64 	%rd10053, %rd10052, %rd10051;
	mul.lo.s64 	%rd10054, %rd11, %rd9933;
	mul.lo.s64 	%rd10055, %rd12, %rd10054;
	mul.hi.u64 	%rd10056, %rd12, %rd10054;
	add.cc.s64 	%rd10057, %rd10055, %rd9933;
	addc.cc.s64 	%rd10058, %rd10056, 0;
	mul.lo.s64 	%rd10059, %rd13, %rd10054;
	mul.hi.u64 	%rd10060, %rd13, %rd10054;
	mov.b64 	%rd10061, 0;
	add.cc.s64 	%rd10062, %rd10058, %rd9992;
	addc.cc.s64 	%rd10063, %rd10061, 0;
	add.cc.s64 	%rd10064, %rd10062, %rd10059;
	addc.cc.s64 	%rd10065, %rd10063, %rd10060;
	mul.lo.s64 	%rd10066, %rd14, %rd10054;
	mul.hi.u64 	%rd10067, %rd14, %rd10054;
	add.cc.s64 	%rd10068, %rd10065, %rd10039;
	addc.cc.s64 	%rd10069, %rd10061, 0;
	add.cc.s64 	%rd10070, %rd10068, %rd10066;
	addc.cc.s64 	%rd10071, %rd10069, %rd10067;
	mul.lo.s64 	%rd10072, %rd15, %rd10054;
	mul.hi.u64 	%rd10073, %rd15, %rd10054;
	add.cc.s64 	%rd10074, %rd10071, %rd10050;
	addc.cc.s64 	%rd10075, %rd10061, 0;
	add.cc.s64 	%rd10076, %rd10074, %rd10072;
	addc.cc.s64 	%rd10077, %rd10075, %rd10073;
	add.s64 	%rd10078, %rd9934, %rd10077;
	setp.lt.u64 	%p1109, %rd10078, %rd9934;
	selp.u64 	%rd10079, 1, 0, %p1109;
	add.s64 	%rd10080, %rd9995, %rd10079;
	setp.lt.u64 	%p1110, %rd10080, %rd9995;
	selp.u64 	%rd10081, 1, 0, %p1110;
	add.s64 	%rd10082, %rd10042, %rd10081;
	setp.lt.u64 	%p1111, %rd10082, %rd10042;
	selp.u64 	%rd10083, 1, 0, %p1111;
	add.s64 	%rd10084, %rd10053, %rd10083;
	mul.lo.s64 	%rd10085, %rd11, %rd10064;
	mul.lo.s64 	%rd10086, %rd12, %rd10085;
	mul.hi.u64 	%rd10087, %rd12, %rd10085;
	add.cc.s64 	%rd10088, %rd10086, %rd10064;
	addc.cc.s64 	%rd10089, %rd10087, 0;
	mul.lo.s64 	%rd10090, %rd13, %rd10085;
	mul.hi.u64 	%rd10091, %rd13, %rd10085;
	add.cc.s64 	%rd10092, %rd10089, %rd10070;
	addc.cc.s64 	%rd10093, %rd10061, 0;
	add.cc.s64 	%rd10094, %rd10092, %rd10090;
	addc.cc.s64 	%rd10095, %rd10093, %rd10091;
	mul.lo.s64 	%rd10096, %rd14, %rd10085;
	mul.hi.u64 	%rd10097, %rd14, %rd10085;
	add.cc.s64 	%rd10098, %rd10095, %rd10076;
	addc.cc.s64 	%rd10099, %rd10061, 0;
	add.cc.s64 	%rd10100, %rd10098, %rd10096;
	addc.cc.s64 	%rd10101, %rd10099, %rd10097;
	mul.lo.s64 	%rd10102, %rd15, %rd10085;
	mul.hi.u64 	%rd10103, %rd15, %rd10085;
	add.cc.s64 	%rd10104, %rd10101, %rd10078;
	addc.cc.s64 	%rd10105, %rd10061, 0;
	add.cc.s64 	%rd10106, %rd10104, %rd10102;
	addc.cc.s64 	%rd10107, %rd10105, %rd10103;
	add.s64 	%rd10108, %rd10080, %rd10107;
	setp.lt.u64 	%p1112, %rd10108, %rd10080;
	selp.u64 	%rd10109, 1, 0, %p1112;
	add.s64 	%rd10110, %rd10082, %rd10109;
	setp.lt.u64 	%p1113, %rd10110, %rd10082;
	selp.u64 	%rd10111, 1, 0, %p1113;
	add.s64 	%rd10112, %rd10084, %rd10111;
	mul.lo.s64 	%rd10113, %rd11, %rd10094;
	mul.lo.s64 	%rd10114, %rd12, %rd10113;
	mul.hi.u64 	%rd10115, %rd12, %rd10113;
	add.cc.s64 	%rd10116, %rd10114, %rd10094;
	addc.cc.s64 	%rd10117, %rd10115, 0;
	mul.lo.s64 	%rd10118, %rd13, %rd10113;
	mul.hi.u64 	%rd10119, %rd13, %rd10113;
	add.cc.s64 	%rd10120, %rd10117, %rd10100;
	addc.cc.s64 	%rd10121, %rd10061, 0;
	add.cc.s64 	%rd10122, %rd10120, %rd10118;
	addc.cc.s64 	%rd10123, %rd10121, %rd10119;
	mul.lo.s64 	%rd10124, %rd14, %rd10113;
	mul.hi.u64 	%rd10125, %rd14, %rd10113;
	add.cc.s64 	%rd10126, %rd10123, %rd10106;
	addc.cc.s64 	%rd10127, %rd10061, 0;
	add.cc.s64 	%rd10128, %rd10126, %rd10124;
	addc.cc.s64 	%rd10129, %rd10127, %rd10125;
	mul.lo.s64 	%rd10130, %rd15, %rd10113;
	mul.hi.u64 	%rd10131, %rd15, %rd10113;
	add.cc.s64 	%rd10132, %rd10129, %rd10108;
	addc.cc.s64 	%rd10133, %rd10061, 0;
	add.cc.s64 	%rd10134, %rd10132, %rd10130;
	addc.cc.s64 	%rd10135, %rd10133, %rd10131;
	add.s64 	%rd10136, %rd10110, %rd10135;
	setp.lt.u64 	%p1114, %rd10136, %rd10110;
	selp.u64 	%rd10137, 1, 0, %p1114;
	add.s64 	%rd10138, %rd10112, %rd10137;
	mul.lo.s64 	%rd10139, %rd11, %rd10122;
	mul.lo.s64 	%rd10140, %rd12, %rd10139;
	mul.hi.u64 	%rd10141, %rd12, %rd10139;
	add.cc.s64 	%rd10142, %rd10140, %rd10122;
	addc.cc.s64 	%rd10143, %rd10141, 0;
	mul.lo.s64 	%rd10144, %rd13, %rd10139;
	mul.hi.u64 	%rd10145, %rd13, %rd10139;
	add.cc.s64 	%rd10146, %rd10143, %rd10128;
	addc.cc.s64 	%rd10147, %rd10061, 0;
	add.cc.s64 	%rd1742, %rd10146, %rd10144;
	addc.cc.s64 	%rd10148, %rd10147, %rd10145;
	mul.lo.s64 	%rd10149, %rd14, %rd10139;
	mul.hi.u64 	%rd10150, %rd14, %rd10139;
	add.cc.s64 	%rd10151, %rd10148, %rd10134;
	addc.cc.s64 	%rd10152, %rd10061, 0;
	add.cc.s64 	%rd1743, %rd10151, %rd10149;
	addc.cc.s64 	%rd10153, %rd10152, %rd10150;
	mul.lo.s64 	%rd10154, %rd15, %rd10139;
	mul.hi.u64 	%rd10155, %rd15, %rd10139;
	add.cc.s64 	%rd10156, %rd10153, %rd10136;
	addc.cc.s64 	%rd10157, %rd10061, 0;
	add.cc.s64 	%rd1744, %rd10156, %rd10154;
	addc.cc.s64 	%rd10158, %rd10157, %rd10155;
	add.s64 	%rd23394, %rd10138, %rd10158;
	setp.gt.u64 	%p1115, %rd23394, %rd15;
	@%p1115 bra 	$L__BB1_752;
	setp.lt.u64 	%p1116, %rd23394, %rd15;
	mov.u64 	%rd23391, %rd1742;
	mov.u64 	%rd23392, %rd1743;
	mov.u64 	%rd23393, %rd1744;
	@%p1116 bra 	$L__BB1_753;
	setp.lt.u64 	%p1117, %rd14, %rd1744;
	@%p1117 bra 	$L__BB1_752;
	setp.gt.u64 	%p1118, %rd14, %rd1744;
	mov.u64 	%rd23391, %rd1742;
	mov.u64 	%rd23392, %rd1743;
	mov.u64 	%rd23393, %rd1744;
	@%p1118 bra 	$L__BB1_753;
	setp.lt.u64 	%p1119, %rd13, %rd1743;
	@%p1119 bra 	$L__BB1_752;
	setp.gt.u64 	%p1120, %rd13, %rd1743;
	setp.gt.u64 	%p1121, %rd12, %rd1742;
	or.pred  	%p1122, %p1120, %p1121;
	mov.u64 	%rd23391, %rd1742;
	mov.u64 	%rd23392, %rd1743;
	mov.u64 	%rd23393, %rd1744;
	@%p1122 bra 	$L__BB1_753;
$L__BB1_752:
	sub.s64 	%rd23391, %rd1742, %rd12;
	setp.lt.u64 	%p1123, %rd1742, %rd12;
	selp.u64 	%rd10159, 1, 0, %p1123;
	add.s64 	%rd10160, %rd13, %rd10159;
	sub.s64 	%rd23392, %rd1743, %rd10160;
	setp.lt.u64 	%p1124, %rd1743, %rd10160;
	selp.u64 	%rd10161, 1, 0, %p1124;
	add.s64 	%rd10162, %rd14, %rd10161;
	sub.s64 	%rd23393, %rd1744, %rd10162;
	setp.lt.u64 	%p1125, %rd1744, %rd10162;
	selp.u64 	%rd10163, 1, 0, %p1125;
	add.s64 	%rd10164, %rd15, %rd10163;
	sub.s64 	%rd23394, %rd23394, %rd10164;
$L__BB1_753:
	and.b64  	%rd1754, %rd96, 4294967295;
	shr.u64 	%rd1755, %rd96, 32;
	shr.u64 	%rd1756, %rd23391, 32;
	and.b64  	%rd1757, %rd23391, 4294967295;
	mul.lo.s64 	%rd10165, %rd1757, %rd1754;
	mul.lo.s64 	%rd10166, %rd1756, %rd1754;
	mul.lo.s64 	%rd10167, %rd1757, %rd1755;
	shr.u64 	%rd10168, %rd10165, 32;
	and.b64  	%rd10169, %rd10166, 4294967295;
	add.s64 	%rd10170, %rd10168, %rd10169;
	and.b64  	%rd10171, %rd10167, 4294967295;
	add.s64 	%rd10172, %rd10170, %rd10171;
	shr.u64 	%rd10173, %rd10166, 32;
	mad.lo.s64 	%rd10174, %rd1756, %rd1755, %rd10173;
	shr.u64 	%rd10175, %rd10167, 32;
	add.s64 	%rd10176, %rd10174, %rd10175;
	shr.u64 	%rd10177, %rd10172, 32;
	shl.b64 	%rd10178, %rd10172, 32;
	and.b64  	%rd10179, %rd10165, 4294967295;
	or.b64  	%rd10180, %rd10178, %rd10179;
	add.s64 	%rd10181, %rd10176, %rd10177;
	shr.u64 	%rd1758, %rd23392, 32;
	and.b64  	%rd1759, %rd23392, 4294967295;
	mul.lo.s64 	%rd10182, %rd1759, %rd1754;
	mul.lo.s64 	%rd10183, %rd1758, %rd1754;
	mul.lo.s64 	%rd10184, %rd1759, %rd1755;
	shr.u64 	%rd10185, %rd10182, 32;
	and.b64  	%rd10186, %rd10183, 4294967295;
	add.s64 	%rd10187, %rd10185, %rd10186;
	and.b64  	%rd10188, %rd10184, 4294967295;
	add.s64 	%rd10189, %rd10187, %rd10188;
	shr.u64 	%rd10190, %rd10183, 32;
	mad.lo.s64 	%rd10191, %rd1758, %rd1755, %rd10190;
	shr.u64 	%rd10192, %rd10184, 32;
	add.s64 	%rd10193, %rd10191, %rd10192;
	shr.u64 	%rd10194, %rd10189, 32;
	shl.b64 	%rd10195, %rd10189, 32;
	and.b64  	%rd10196, %rd10182, 4294967295;
	or.b64  	%rd10197, %rd10195, %rd10196;
	add.s64 	%rd10198, %rd10193, %rd10194;
	shr.u64 	%rd1760, %rd23393, 32;
	and.b64  	%rd1761, %rd23393, 4294967295;
	mul.lo.s64 	%rd10199, %rd1761, %rd1754;
	mul.lo.s64 	%rd10200, %rd1760, %rd1754;
	mul.lo.s64 	%rd10201, %rd1761, %rd1755;
	shr.u64 	%rd10202, %rd10199, 32;
	and.b64  	%rd10203, %rd10200, 4294967295;
	add.s64 	%rd10204, %rd10202, %rd10203;
	and.b64  	%rd10205, %rd10201, 4294967295;
	add.s64 	%rd10206, %rd10204, %rd10205;
	shr.u64 	%rd10207, %rd10200, 32;
	mad.lo.s64 	%rd10208, %rd1760, %rd1755, %rd10207;
	shr.u64 	%rd10209, %rd10201, 32;
	add.s64 	%rd10210, %rd10208, %rd10209;
	shr.u64 	%rd10211, %rd10206, 32;
	shl.b64 	%rd10212, %rd10206, 32;
	and.b64  	%rd10213, %rd10199, 4294967295;
	or.b64  	%rd10214, %rd10212, %rd10213;
	add.s64 	%rd10215, %rd10210, %rd10211;
	shr.u64 	%rd1762, %rd23394, 32;
	and.b64  	%rd1763, %rd23394, 4294967295;
	mul.lo.s64 	%rd10216, %rd1763, %rd1754;
	mul.lo.s64 	%rd10217, %rd1762, %rd1754;
	mul.lo.s64 	%rd10218, %rd1763, %rd1755;
	shr.u64 	%rd10219, %rd10216, 32;
	and.b64  	%rd10220, %rd10217, 4294967295;
	add.s64 	%rd10221, %rd10219, %rd10220;
	and.b64  	%rd10222, %rd10218, 4294967295;
	add.s64 	%rd10223, %rd10221, %rd10222;
	shr.u64 	%rd10224, %rd10217, 32;
	mad.lo.s64 	%rd10225, %rd1762, %rd1755, %rd10224;
	shr.u64 	%rd10226, %rd10218, 32;
	add.s64 	%rd10227, %rd10225, %rd10226;
	shr.u64 	%rd10228, %rd10223, 32;
	shl.b64 	%rd10229, %rd10223, 32;
	and.b64  	%rd10230, %rd10216, 4294967295;
	or.b64  	%rd10231, %rd10229, %rd10230;
	add.s64 	%rd10232, %rd10227, %rd10228;
	and.b64  	%rd1764, %rd95, 4294967295;
	shr.u64 	%rd1765, %rd95, 32;
	mul.lo.s64 	%rd10233, %rd1757, %rd1764;
	mul.lo.s64 	%rd10234, %rd1756, %rd1764;
	mul.lo.s64 	%rd10235, %rd1757, %rd1765;
	shr.u64 	%rd10236, %rd10233, 32;
	and.b64  	%rd10237, %rd10234, 4294967295;
	add.s64 	%rd10238, %rd10236, %rd10237;
	and.b64  	%rd10239, %rd10235, 4294967295;
	add.s64 	%rd10240, %rd10238, %rd10239;
	shr.u64 	%rd10241, %rd10234, 32;
	mad.lo.s64 	%rd10242, %rd1756, %rd1765, %rd10241;
	shr.u64 	%rd10243, %rd10235, 32;
	add.s64 	%rd10244, %rd10242, %rd10243;
	shr.u64 	%rd10245, %rd10240, 32;
	shl.b64 	%rd10246, %rd10240, 32;
	and.b64  	%rd10247, %rd10233, 4294967295;
	or.b64  	%rd10248, %rd10246, %rd10247;
	add.s64 	%rd10249, %rd10197, %rd10248;
	setp.lt.u64 	%p1126, %rd10249, %rd10197;
	selp.u64 	%rd10250, 1, 0, %p1126;
	add.s64 	%rd10251, %rd10244, %rd10198;
	add.s64 	%rd10252, %rd10251, %rd10245;
	add.s64 	%rd10253, %rd10252, %rd10250;
	mul.lo.s64 	%rd10254, %rd1759, %rd1764;
	mul.lo.s64 	%rd10255, %rd1758, %rd1764;
	mul.lo.s64 	%rd10256, %rd1759, %rd1765;
	shr.u64 	%rd10257, %rd10254, 32;
	and.b64  	%rd10258, %rd10255, 4294967295;
	add.s64 	%rd10259, %rd10257, %rd10258;
	and.b64  	%rd10260, %rd10256, 4294967295;
	add.s64 	%rd10261, %rd10259, %rd10260;
	shr.u64 	%rd10262, %rd10255, 32;
	mad.lo.s64 	%rd10263, %rd1758, %rd1765, %rd10262;
	shr.u64 	%rd10264, %rd10256, 32;
	add.s64 	%rd10265, %rd10263, %rd10264;
	shr.u64 	%rd10266, %rd10261, 32;
	shl.b64 	%rd10267, %rd10261, 32;
	and.b64  	%rd10268, %rd10254, 4294967295;
	or.b64  	%rd10269, %rd10267, %rd10268;
	add.s64 	%rd10270, %rd10214, %rd10250;
	add.s64 	%rd10271, %rd10270, %rd10269;
	max.u64 	%rd10272, %rd10214, %rd10270;
	setp.gt.u64 	%p1127, %rd10272, %rd10271;
	selp.u64 	%rd10273, 1, 0, %p1127;
	add.s64 	%rd10274, %rd10265, %rd10215;
	add.s64 	%rd10275, %rd10274, %rd10266;
	add.s64 	%rd10276, %rd10275, %rd10273;
	mul.lo.s64 	%rd10277, %rd1761, %rd1764;
	mul.lo.s64 	%rd10278, %rd1760, %rd1764;
	mul.lo.s64 	%rd10279, %rd1761, %rd1765;
	shr.u64 	%rd10280, %rd10277, 32;
	and.b64  	%rd10281, %rd10278, 4294967295;
	add.s64 	%rd10282, %rd10280, %rd10281;
	and.b64  	%rd10283, %rd10279, 4294967295;
	add.s64 	%rd10284, %rd10282, %rd10283;
	shr.u64 	%rd10285, %rd10278, 32;
	mad.lo.s64 	%rd10286, %rd1760, %rd1765, %rd10285;
	shr.u64 	%rd10287, %rd10279, 32;
	add.s64 	%rd10288, %rd10286, %rd10287;
	shr.u64 	%rd10289, %rd10284, 32;
	shl.b64 	%rd10290, %rd10284, 32;
	and.b64  	%rd10291, %rd10277, 4294967295;
	or.b64  	%rd10292, %rd10290, %rd10291;
	add.s64 	%rd10293, %rd10231, %rd10273;
	add.s64 	%rd10294, %rd10293, %rd10292;
	max.u64 	%rd10295, %rd10231, %rd10293;
	setp.gt.u64 	%p1128, %rd10295, %rd10294;
	selp.u64 	%rd10296, 1, 0, %p1128;
	add.s64 	%rd10297, %rd10288, %rd10232;
	add.s64 	%rd10298, %rd10297, %rd10289;
	add.s64 	%rd10299, %rd10298, %rd10296;
	and.b64  	%rd1766, %rd94, 4294967295;
	shr.u64 	%rd1767, %rd94, 32;
	mul.lo.s64 	%rd10300, %rd1757, %rd1766;
	mul.lo.s64 	%rd10301, %rd1756, %rd1766;
	mul.lo.s64 	%rd10302, %rd1757, %rd1767;
	shr.u64 	%rd10303, %rd10300, 32;
	and.b64  	%rd10304, %rd10301, 4294967295;
	add.s64 	%rd10305, %rd10303, %rd10304;
	and.b64  	%rd10306, %rd10302, 4294967295;
	add.s64 	%rd10307, %rd10305, %rd10306;
	shr.u64 	%rd10308, %rd10301, 32;
	mad.lo.s64 	%rd10309, %rd1756, %rd1767, %rd10308;
	shr.u64 	%rd10310, %rd10302, 32;
	add.s64 	%rd10311, %rd10309, %rd10310;
	shr.u64 	%rd10312, %rd10307, 32;
	shl.b64 	%rd10313, %rd10307, 32;
	and.b64  	%rd10314, %rd10300, 4294967295;
	or.b64  	%rd10315, %rd10313, %rd10314;
	add.s64 	%rd10316, %rd10271, %rd10315;
	setp.lt.u64 	%p1129, %rd10316, %rd10271;
	selp.u64 	%rd10317, 1, 0, %p1129;
	add.s64 	%rd10318, %rd10311, %rd10276;
	add.s64 	%rd10319, %rd10318, %rd10312;
	add.s64 	%rd10320, %rd10319, %rd10317;
	mul.lo.s64 	%rd10321, %rd1759, %rd1766;
	mul.lo.s64 	%rd10322, %rd1758, %rd1766;
	mul.lo.s64 	%rd10323, %rd1759, %rd1767;
	shr.u64 	%rd10324, %rd10321, 32;
	and.b64  	%rd10325, %rd10322, 4294967295;
	add.s64 	%rd10326, %rd10324, %rd10325;
	and.b64  	%rd10327, %rd10323, 4294967295;
	add.s64 	%rd10328, %rd10326, %rd10327;
	shr.u64 	%rd10329, %rd10322, 32;
	mad.lo.s64 	%rd10330, %rd1758, %rd1767, %rd10329;
	shr.u64 	%rd10331, %rd10323, 32;
	add.s64 	%rd10332, %rd10330, %rd10331;
	shr.u64 	%rd10333, %rd10328, 32;
	shl.b64 	%rd10334, %rd10328, 32;
	and.b64  	%rd10335, %rd10321, 4294967295;
	or.b64  	%rd10336, %rd10334, %rd10335;
	add.s64 	%rd10337, %rd10294, %rd10317;
	add.s64 	%rd10338, %rd10337, %rd10336;
	max.u64 	%rd10339, %rd10294, %rd10337;
	setp.gt.u64 	%p1130, %rd10339, %rd10338;
	selp.u64 	%rd10340, 1, 0, %p1130;
	add.s64 	%rd10341, %rd10332, %rd10299;
	add.s64 	%rd10342, %rd10341, %rd10333;
	add.s64 	%rd10343, %rd10342, %rd10340;
	and.b64  	%rd1768, %rd93, 4294967295;
	shr.u64 	%rd1769, %rd93, 32;
	mul.lo.s64 	%rd10344, %rd1757, %rd1768;
	mul.lo.s64 	%rd10345, %rd1756, %rd1768;
	mul.lo.s64 	%rd10346, %rd1757, %rd1769;
	shr.u64 	%rd10347, %rd10344, 32;
	and.b64  	%rd10348, %rd10345, 4294967295;
	add.s64 	%rd10349, %rd10347, %rd10348;
	and.b64  	%rd10350, %rd10346, 4294967295;
	add.s64 	%rd10351, %rd10349, %rd10350;
	shr.u64 	%rd10352, %rd10345, 32;
	mad.lo.s64 	%rd10353, %rd1756, %rd1769, %rd10352;
	shr.u64 	%rd10354, %rd10346, 32;
	add.s64 	%rd10355, %rd10353, %rd10354;
	shr.u64 	%rd10356, %rd10351, 32;
	shl.b64 	%rd10357, %rd10351, 32;
	and.b64  	%rd10358, %rd10344, 4294967295;
	or.b64  	%rd10359, %rd10357, %rd10358;
	add.s64 	%rd10360, %rd10338, %rd10359;
	setp.lt.u64 	%p1131, %rd10360, %rd10338;
	selp.u64 	%rd10361, 1, 0, %p1131;
	add.s64 	%rd10362, %rd10355, %rd10343;
	add.s64 	%rd10363, %rd10362, %rd10356;
	add.s64 	%rd10364, %rd10363, %rd10361;
	mul.lo.s64 	%rd10365, %rd11, %rd10180;
	mul.lo.s64 	%rd10366, %rd12, %rd10365;
	mul.hi.u64 	%rd10367, %rd12, %rd10365;
	add.cc.s64 	%rd10368, %rd10366, %rd10180;
	addc.cc.s64 	%rd10369, %rd10367, 0;
	mul.lo.s64 	%rd10370, %rd13, %rd10365;
	mul.hi.u64 	%rd10371, %rd13, %rd10365;
	mov.b64 	%rd10372, 0;
	add.cc.s64 	%rd10373, %rd10369, %rd10249;
	addc.cc.s64 	%rd10374, %rd10372, 0;
	add.cc.s64 	%rd10375, %rd10373, %rd10370;
	addc.cc.s64 	%rd10376, %rd10374, %rd10371;
	mul.lo.s64 	%rd10377, %rd14, %rd10365;
	mul.hi.u64 	%rd10378, %rd14, %rd10365;
	add.cc.s64 	%rd10379, %rd10376, %rd10316;
	addc.cc.s64 	%rd10380, %rd10372, 0;
	add.cc.s64 	%rd10381, %rd10379, %rd10377;
	addc.cc.s64 	%rd10382, %rd10380, %rd10378;
	mul.lo.s64 	%rd10383, %rd15, %rd10365;
	mul.hi.u64 	%rd10384, %rd15, %rd10365;
	add.cc.s64 	%rd10385, %rd10382, %rd10360;
	addc.cc.s64 	%rd10386, %rd10372, 0;
	add.cc.s64 	%rd10387, %rd10385, %rd10383;
	addc.cc.s64 	%rd10388, %rd10386, %rd10384;
	add.s64 	%rd10389, %rd10181, %rd10388;
	setp.lt.u64 	%p1132, %rd10389, %rd10181;
	selp.u64 	%rd10390, 1, 0, %p1132;
	add.s64 	%rd10391, %rd10253, %rd10390;
	setp.lt.u64 	%p1133, %rd10391, %rd10253;
	selp.u64 	%rd10392, 1, 0, %p1133;
	add.s64 	%rd10393, %rd10320, %rd10392;
	setp.lt.u64 	%p1134, %rd10393, %rd10320;
	selp.u64 	%rd10394, 1, 0, %p1134;
	add.s64 	%rd10395, %rd10364, %rd10394;
	mul.lo.s64 	%rd10396, %rd11, %rd10375;
	mul.lo.s64 	%rd10397, %rd12, %rd10396;
	mul.hi.u64 	%rd10398, %rd12, %rd10396;
	add.cc.s64 	%rd10399, %rd10397, %rd10375;
	addc.cc.s64 	%rd10400, %rd10398, 0;
	mul.lo.s64 	%rd10401, %rd13, %rd10396;
	mul.hi.u64 	%rd10402, %rd13, %rd10396;
	add.cc.s64 	%rd10403, %rd10400, %rd10381;
	addc.cc.s64 	%rd10404, %rd10372, 0;
	add.cc.s64 	%rd10405, %rd10403, %rd10401;
	addc.cc.s64 	%rd10406, %rd10404, %rd10402;
	mul.lo.s64 	%rd10407, %rd14, %rd10396;
	mul.hi.u64 	%rd10408, %rd14, %rd10396;
	add.cc.s64 	%rd10409, %rd10406, %rd10387;
	addc.cc.s64 	%rd10410, %rd10372, 0;
	add.cc.s64 	%rd10411, %rd10409, %rd10407;
	addc.cc.s64 	%rd10412, %rd10410, %rd10408;
	mul.lo.s64 	%rd10413, %rd15, %rd10396;
	mul.hi.u64 	%rd10414, %rd15, %rd10396;
	add.cc.s64 	%rd10415, %rd10412, %rd10389;
	addc.cc.s64 	%rd10416, %rd10372, 0;
	add.cc.s64 	%rd10417, %rd10415, %rd10413;
	addc.cc.s64 	%rd10418, %rd10416, %rd10414;
	add.s64 	%rd10419, %rd10391, %rd10418;
	setp.lt.u64 	%p1135, %rd10419, %rd10391;
	selp.u64 	%rd10420, 1, 0, %p1135;
	add.s64 	%rd10421, %rd10393, %rd10420;
	setp.lt.u64 	%p1136, %rd10421, %rd10393;
	selp.u64 	%rd10422, 1, 0, %p1136;
	add.s64 	%rd10423, %rd10395, %rd10422;
	mul.lo.s64 	%rd10424, %rd11, %rd10405;
	mul.lo.s64 	%rd10425, %rd12, %rd10424;
	mul.hi.u64 	%rd10426, %rd12, %rd10424;
	add.cc.s64 	%rd10427, %rd10425, %rd10405;
	addc.cc.s64 	%rd10428, %rd10426, 0;
	mul.lo.s64 	%rd10429, %rd13, %rd10424;
	mul.hi.u64 	%rd10430, %rd13, %rd10424;
	add.cc.s64 	%rd10431, %rd10428, %rd10411;
	addc.cc.s64 	%rd10432, %rd10372, 0;
	add.cc.s64 	%rd10433, %rd10431, %rd10429;
	addc.cc.s64 	%rd10434, %rd10432, %rd10430;
	mul.lo.s64 	%rd10435, %rd14, %rd10424;
	mul.hi.u64 	%rd10436, %rd14, %rd10424;
	add.cc.s64 	%rd10437, %rd10434, %rd10417;
	addc.cc.s64 	%rd10438, %rd10372, 0;
	add.cc.s64 	%rd10439, %rd10437, %rd10435;
	addc.cc.s64 	%rd10440, %rd10438, %rd10436;
	mul.lo.s64 	%rd10441, %rd15, %rd10424;
	mul.hi.u64 	%rd10442, %rd15, %rd10424;
	add.cc.s64 	%rd10443, %rd10440, %rd10419;
	addc.cc.s64 	%rd10444, %rd10372, 0;
	add.cc.s64 	%rd10445, %rd10443, %rd10441;
	addc.cc.s64 	%rd10446, %rd10444, %rd10442;
	add.s64 	%rd10447, %rd10421, %rd10446;
	setp.lt.u64 	%p1137, %rd10447, %rd10421;
	selp.u64 	%rd10448, 1, 0, %p1137;
	add.s64 	%rd10449, %rd10423, %rd10448;
	mul.lo.s64 	%rd10450, %rd11, %rd10433;
	mul.lo.s64 	%rd10451, %rd12, %rd10450;
	mul.hi.u64 	%rd10452, %rd12, %rd10450;
	add.cc.s64 	%rd10453, %rd10451, %rd10433;
	addc.cc.s64 	%rd10454, %rd10452, 0;
	mul.lo.s64 	%rd10455, %rd13, %rd10450;
	mul.hi.u64 	%rd10456, %rd13, %rd10450;
	add.cc.s64 	%rd10457, %rd10454, %rd10439;
	addc.cc.s64 	%rd10458, %rd10372, 0;
	add.cc.s64 	%rd1770, %rd10457, %rd10455;
	addc.cc.s64 	%rd10459, %rd10458, %rd10456;
	mul.lo.s64 	%rd10460, %rd14, %rd10450;
	mul.hi.u64 	%rd10461, %rd14, %rd10450;
	add.cc.s64 	%rd10462, %rd10459, %rd10445;
	addc.cc.s64 	%rd10463, %rd10372, 0;
	add.cc.s64 	%rd1771, %rd10462, %rd10460;
	addc.cc.s64 	%rd10464, %rd10463, %rd10461;
	mul.lo.s64 	%rd10465, %rd15, %rd10450;
	mul.hi.u64 	%rd10466, %rd15, %rd10450;
	add.cc.s64 	%rd10467, %rd10464, %rd10447;
	addc.cc.s64 	%rd10468, %rd10372, 0;
	add.cc.s64 	%rd1772, %rd10467, %rd10465;
	addc.cc.s64 	%rd10469, %rd10468, %rd10466;
	add.s64 	%rd23398, %rd10449, %rd10469;
	setp.gt.u64 	%p1138, %rd23398, %rd15;
	@%p1138 bra 	$L__BB1_759;
	setp.lt.u64 	%p1139, %rd23398, %rd15;
	mov.u64 	%rd23395, %rd1770;
	mov.u64 	%rd23396, %rd1771;
	mov.u64 	%rd23397, %rd1772;
	@%p1139 bra 	$L__BB1_760;
	setp.lt.u64 	%p1140, %rd14, %rd1772;
	@%p1140 bra 	$L__BB1_759;
	setp.gt.u64 	%p1141, %rd14, %rd1772;
	mov.u64 	%rd23395, %rd1770;
	mov.u64 	%rd23396, %rd1771;
	mov.u64 	%rd23397, %rd1772;
	@%p1141 bra 	$L__BB1_760;
	setp.lt.u64 	%p1142, %rd13, %rd1771;
	@%p1142 bra 	$L__BB1_759;
	setp.gt.u64 	%p1143, %rd13, %rd1771;
	setp.gt.u64 	%p1144, %rd12, %rd1770;
	or.pred  	%p1145, %p1143, %p1144;
	mov.u64 	%rd23395, %rd1770;
	mov.u64 	%rd23396, %rd1771;
	mov.u64 	%rd23397, %rd1772;
	@%p1145 bra 	$L__BB1_760;
$L__BB1_759:
	sub.s64 	%rd23395, %rd1770, %rd12;
	setp.lt.u64 	%p1146, %rd1770, %rd12;
	selp.u64 	%rd10470, 1, 0, %p1146;
	add.s64 	%rd10471, %rd13, %rd10470;
	sub.s64 	%rd23396, %rd1771, %rd10471;
	setp.lt.u64 	%p1147, %rd1771, %rd10471;
	selp.u64 	%rd10472, 1, 0, %p1147;
	add.s64 	%rd10473, %rd14, %rd10472;
	sub.s64 	%rd23397, %rd1772, %rd10473;
	setp.lt.u64 	%p1148, %rd1772, %rd10473;
	selp.u64 	%rd10474, 1, 0, %p1148;
	add.s64 	%rd10475, %rd15, %rd10474;
	sub.s64 	%rd23398, %rd23398, %rd10475;
$L__BB1_760:
	shl.b64 	%rd1782, %rd23395, 1;
	setp.gt.s64 	%p1149, %rd23395, -1;
	mov.b64 	{%r371, %r372}, %rd23396;
	mov.b64 	{%r373, %r374}, %rd23395;
	shf.l.wrap.b32 	%r375, %r374, %r371, 1;
	shf.l.wrap.b32 	%r376, %r371, %r372, 1;
	mov.b64 	%rd1783, {%r375, %r376};
	setp.lt.u64 	%p1150, %rd1783, %rd23396;
	setp.eq.s64 	%p1151, %rd1783, %rd23396;
	selp.u32 	%r377, -1, 0, %p1151;
	selp.u32 	%r378, -1, 0, %p1150;
	selp.b32 	%r379, %r378, %r377, %p1149;
	and.b32  	%r381, %r379, 1;
	setp.eq.b32 	%p1152, %r381, 1;
	or.pred  	%p1153, %p1150, %p1152;
	selp.u64 	%rd10476, 1, 0, %p1153;
	shl.b64 	%rd10477, %rd23397, 1;
	or.b64  	%rd1784, %rd10477, %rd10476;
	setp.ge.u64 	%p1154, %rd1784, %rd23397;
	setp.lt.u64 	%p1155, %rd1784, %rd23397;
	setp.eq.s64 	%p1156, %rd1784, %rd23397;
	selp.u32 	%r382, -1, 0, %p1155;
	selp.u32 	%r383, -1, 0, %p1156;
	selp.b32 	%r384, %r383, %r382, %p1153;
	selp.b32 	%r385, %r384, %r382, %p1154;
	and.b32  	%r386, %r385, 1;
	setp.eq.b32 	%p33, %r386, 1;
	cvt.u64.u32 	%rd10478, %r385;
	and.b64  	%rd10479, %rd10478, 1;
	shl.b64 	%rd10480, %rd23398, 1;
	or.b64  	%rd23402, %rd10480, %rd10479;
	setp.lt.u64 	%p1157, %rd23402, %rd23398;
	@%p1157 bra 	$L__BB1_767;
	setp.eq.s64 	%p1158, %rd23402, %rd23398;
	and.pred  	%p1159, %p1158, %p33;
	setp.gt.u64 	%p1160, %rd23402, %rd15;
	or.pred  	%p1161, %p1159, %p1160;
	@%p1161 bra 	$L__BB1_767;
	setp.lt.u64 	%p1162, %rd23402, %rd15;
	mov.u64 	%rd23399, %rd1782;
	mov.u64 	%rd23400, %rd1783;
	mov.u64 	%rd23401, %rd1784;
	@%p1162 bra 	$L__BB1_768;
	setp.gt.u64 	%p1163, %rd1784, %rd14;
	@%p1163 bra 	$L__BB1_767;
	setp.lt.u64 	%p1164, %rd1784, %rd14;
	mov.u64 	%rd23399, %rd1782;
	mov.u64 	%rd23400, %rd1783;
	mov.u64 	%rd23401, %rd1784;
	@%p1164 bra 	$L__BB1_768;
	setp.gt.u64 	%p1165, %rd1783, %rd13;
	@%p1165 bra 	$L__BB1_767;
	setp.lt.u64 	%p1166, %rd1783, %rd13;
	setp.lt.u64 	%p1167, %rd1782, %rd12;
	or.pred  	%p1168, %p1166, %p1167;
	mov.u64 	%rd23399, %rd1782;
	mov.u64 	%rd23400, %rd1783;
	mov.u64 	%rd23401, %rd1784;
	@%p1168 bra 	$L__BB1_768;
$L__BB1_767:
	sub.s64 	%rd23399, %rd1782, %rd12;
	setp.lt.u64 	%p1169, %rd1782, %rd12;
	selp.u64 	%rd10481, 1, 0, %p1169;
	add.s64 	%rd10482, %rd13, %rd10481;
	sub.s64 	%rd23400, %rd1783, %rd10482;
	setp.lt.u64 	%p1170, %rd1783, %rd10482;
	selp.u64 	%rd10483, 1, 0, %p1170;
	add.s64 	%rd10484, %rd14, %rd10483;
	sub.s64 	%rd23401, %rd1784, %rd10484;
	setp.lt.u64 	%p1171, %rd1784, %rd10484;
	selp.u64 	%rd10485, 1, 0, %p1171;
	add.s64 	%rd10486, %rd15, %rd10485;
	sub.s64 	%rd23402, %rd23402, %rd10486;
$L__BB1_768:
	shl.b64 	%rd1794, %rd23399, 1;
	setp.gt.s64 	%p1172, %rd23399, -1;
	mov.b64 	{%r387, %r388}, %rd23400;
	mov.b64 	{%r389, %r390}, %rd23399;
	shf.l.wrap.b32 	%r391, %r390, %r387, 1;
	shf.l.wrap.b32 	%r392, %r387, %r388, 1;
	mov.b64 	%rd1795, {%r391, %r392};
	setp.lt.u64 	%p1173, %rd1795, %rd23400;
	setp.eq.s64 	%p1174, %rd1795, %rd23400;
	selp.u32 	%r393, -1, 0, %p1174;
	selp.u32 	%r394, -1, 0, %p1173;
	selp.b32 	%r395, %r394, %r393, %p1172;
	and.b32  	%r397, %r395, 1;
	setp.eq.b32 	%p1175, %r397, 1;
	or.pred  	%p1176, %p1173, %p1175;
	selp.u64 	%rd10487, 1, 0, %p1176;
	shl.b64 	%rd10488, %rd23401, 1;
	or.b64  	%rd1796, %rd10488, %rd10487;
	setp.ge.u64 	%p1177, %rd1796, %rd23401;
	setp.lt.u64 	%p1178, %rd1796, %rd23401;
	setp.eq.s64 	%p1179, %rd1796, %rd23401;
	selp.u32 	%r398, -1, 0, %p1178;
	selp.u32 	%r399, -1, 0, %p1179;
	selp.b32 	%r400, %r399, %r398, %p1176;
	selp.b32 	%r401, %r400, %r398, %p1177;
	and.b32  	%r402, %r401, 1;
	setp.eq.b32 	%p34, %r402, 1;
	cvt.u64.u32 	%rd10489, %r401;
	and.b64  	%rd10490, %rd10489, 1;
	shl.b64 	%rd10491, %rd23402, 1;
	or.b64  	%rd23406, %rd10491, %rd10490;
	setp.lt.u64 	%p1180, %rd23406, %rd23402;
	@%p1180 bra 	$L__BB1_775;
	setp.eq.s64 	%p1181, %rd23406, %rd23402;
	and.pred  	%p1182, %p1181, %p34;
	setp.gt.u64 	%p1183, %rd23406, %rd15;
	or.pred  	%p1184, %p1182, %p1183;
	@%p1184 bra 	$L__BB1_775;
	setp.lt.u64 	%p1185, %rd23406, %rd15;
	mov.u64 	%rd23403, %rd1794;
	mov.u64 	%rd23404, %rd1795;
	mov.u64 	%rd23405, %rd1796;
	@%p1185 bra 	$L__BB1_776;
	setp.gt.u64 	%p1186, %rd1796, %rd14;
	@%p1186 bra 	$L__BB1_775;
	setp.lt.u64 	%p1187, %rd1796, %rd14;
	mov.u64 	%rd23403, %rd1794;
	mov.u64 	%rd23404, %rd1795;
	mov.u64 	%rd23405, %rd1796;
	@%p1187 bra 	$L__BB1_776;
	setp.gt.u64 	%p1188, %rd1795, %rd13;
	@%p1188 bra 	$L__BB1_775;
	setp.lt.u64 	%p1189, %rd1795, %rd13;
	setp.lt.u64 	%p1190, %rd1794, %rd12;
	or.pred  	%p1191, %p1189, %p1190;
	mov.u64 	%rd23403, %rd1794;
	mov.u64 	%rd23404, %rd1795;
	mov.u64 	%rd23405, %rd1796;
	@%p1191 bra 	$L__BB1_776;
$L__BB1_775:
	sub.s64 	%rd23403, %rd1794, %rd12;
	setp.lt.u64 	%p1192, %rd1794, %rd12;
	selp.u64 	%rd10492, 1, 0, %p1192;
	add.s64 	%rd10493, %rd13, %rd10492;
	sub.s64 	%rd23404, %rd1795, %rd10493;
	setp.lt.u64 	%p1193, %rd1795, %rd10493;
	selp.u64 	%rd10494, 1, 0, %p1193;
	add.s64 	%rd10495, %rd14, %rd10494;
	sub.s64 	%rd23405, %rd1796, %rd10495;
	setp.lt.u64 	%p1194, %rd1796, %rd10495;
	selp.u64 	%rd10496, 1, 0, %p1194;
	add.s64 	%rd10497, %rd15, %rd10496;
	sub.s64 	%rd23406, %rd23406, %rd10497;
$L__BB1_776:
	mul.lo.s64 	%rd10498, %rd1757, %rd1757;
	mul.lo.s64 	%rd10499, %rd1756, %rd1757;
	shr.u64 	%rd10500, %rd10498, 32;
	shl.b64 	%rd10501, %rd10499, 1;
	and.b64  	%rd10502, %rd10501, 8589934590;
	add.s64 	%rd10503, %rd10500, %rd10502;
	shr.u64 	%rd10504, %rd10499, 31;
	and.b64  	%rd10505, %rd10504, 8589934590;
	mad.lo.s64 	%rd10506, %rd1756, %rd1756, %rd10505;
	shr.u64 	%rd10507, %rd10503, 32;
	shl.b64 	%rd10508, %rd10503, 32;
	and.b64  	%rd10509, %rd10498, 4294967295;
	or.b64  	%rd10510, %rd10508, %rd10509;
	add.s64 	%rd10511, %rd10506, %rd10507;
	mul.lo.s64 	%rd10512, %rd1759, %rd1757;
	mul.lo.s64 	%rd10513, %rd1758, %rd1757;
	mul.lo.s64 	%rd10514, %rd1759, %rd1756;
	shr.u64 	%rd10515, %rd10512, 32;
	and.b64  	%rd10516, %rd10513, 4294967295;
	add.s64 	%rd10517, %rd10515, %rd10516;
	and.b64  	%rd10518, %rd10514, 4294967295;
	add.s64 	%rd10519, %rd10517, %rd10518;
	shr.u64 	%rd10520, %rd10513, 32;
	mad.lo.s64 	%rd10521, %rd1758, %rd1756, %rd10520;
	shr.u64 	%rd10522, %rd10514, 32;
	add.s64 	%rd10523, %rd10521, %rd10522;
	shr.u64 	%rd10524, %rd10519, 32;
	shl.b64 	%rd10525, %rd10519, 32;
	and.b64  	%rd10526, %rd10512, 4294967295;
	or.b64  	%rd10527, %rd10525, %rd10526;
	add.s64 	%rd10528, %rd10523, %rd10524;
	mul.lo.s64 	%rd10529, %rd1761, %rd1757;
	mul.lo.s64 	%rd10530, %rd1760, %rd1757;
	mul.lo.s64 	%rd10531, %rd1761, %rd1756;
	shr.u64 	%rd10532, %rd10529, 32;
	and.b64  	%rd10533, %rd10530, 4294967295;
	add.s64 	%rd10534, %rd10532, %rd10533;
	and.b64  	%rd10535, %rd10531, 4294967295;
	add.s64 	%rd10536, %rd10534, %rd10535;
	shr.u64 	%rd10537, %rd10530, 32;
	mad.lo.s64 	%rd10538, %rd1760, %rd1756, %rd10537;
	shr.u64 	%rd10539, %rd10531, 32;
	add.s64 	%rd10540, %rd10538, %rd10539;
	shr.u64 	%rd10541, %rd10536, 32;
	shl.b64 	%rd10542, %rd10536, 32;
	and.b64  	%rd10543, %rd10529, 4294967295;
	or.b64  	%rd10544, %rd10542, %rd10543;
	add.s64 	%rd10545, %rd10540, %rd10541;
	mul.lo.s64 	%rd10546, %rd1763, %rd1757;
	mul.lo.s64 	%rd10547, %rd1762, %rd1757;
	mul.lo.s64 	%rd10548, %rd1763, %rd1756;
	shr.u64 	%rd10549, %rd10546, 32;
	and.b64  	%rd10550, %rd10547, 4294967295;
	add.s64 	%rd10551, %rd10549, %rd10550;
	and.b64  	%rd10552, %rd10548, 4294967295;
	add.s64 	%rd10553, %rd10551, %rd10552;
	shr.u64 	%rd10554, %rd10547, 32;
	mad.lo.s64 	%rd10555, %rd1762, %rd1756, %rd10554;
	shr.u64 	%rd10556, %rd10548, 32;
	add.s64 	%rd10557, %rd10555, %rd10556;
	shr.u64 	%rd10558, %rd10553, 32;
	shl.b64 	%rd10559, %rd10553, 32;
	and.b64  	%rd10560, %rd10546, 4294967295;
	or.b64  	%rd10561, %rd10559, %rd10560;
	add.s64 	%rd10562, %rd10557, %rd10558;
	shl.b64 	%rd10563, %rd10527, 1;
	shr.u64 	%rd10564, %rd10525, 63;
	add.s64 	%rd10565, %rd10528, %rd10528;
	add.s64 	%rd10566, %rd10565, %rd10564;
	mul.lo.s64 	%rd10567, %rd1759, %rd1759;
	mul.lo.s64 	%rd10568, %rd1758, %rd1759;
	shr.u64 	%rd10569, %rd10567, 32;
	shl.b64 	%rd10570, %rd10568, 1;
	and.b64  	%rd10571, %rd10570, 8589934590;
	add.s64 	%rd10572, %rd10569, %rd10571;
	shr.u64 	%rd10573, %rd10568, 31;
	and.b64  	%rd10574, %rd10573, 8589934590;
	mad.lo.s64 	%rd10575, %rd1758, %rd1758, %rd10574;
	shr.u64 	%rd10576, %rd10572, 32;
	shl.b64 	%rd10577, %rd10572, 32;
	and.b64  	%rd10578, %rd10567, 4294967295;
	or.b64  	%rd10579, %rd10577, %rd10578;
	add.s64 	%rd10580, %rd10544, %rd10564;
	add.s64 	%rd10581, %rd10580, %rd10579;
	max.u64 	%rd10582, %rd10544, %rd10580;
	setp.gt.u64 	%p1195, %rd10582, %rd10581;
	selp.u64 	%rd10583, 1, 0, %p1195;
	add.s64 	%rd10584, %rd10575, %rd10545;
	add.s64 	%rd10585, %rd10584, %rd10576;
	add.s64 	%rd10586, %rd10585, %rd10583;
	mul.lo.s64 	%rd10587, %rd1761, %rd1759;
	mul.lo.s64 	%rd10588, %rd1760, %rd1759;
	mul.lo.s64 	%rd10589, %rd1761, %rd1758;
	shr.u64 	%rd10590, %rd10587, 32;
	and.b64  	%rd10591, %rd10588, 4294967295;
	add.s64 	%rd10592, %rd10590, %rd10591;
	and.b64  	%rd10593, %rd10589, 4294967295;
	add.s64 	%rd10594, %rd10592, %rd10593;
	shr.u64 	%rd10595, %rd10588, 32;
	mad.lo.s64 	%rd10596, %rd1760, %rd1758, %rd10595;
	shr.u64 	%rd10597, %rd10589, 32;
	add.s64 	%rd10598, %rd10596, %rd10597;
	shr.u64 	%rd10599, %rd10594, 32;
	shl.b64 	%rd10600, %rd10594, 32;
	and.b64  	%rd10601, %rd10587, 4294967295;
	or.b64  	%rd10602, %rd10600, %rd10601;
	add.s64 	%rd10603, %rd10561, %rd10583;
	add.s64 	%rd10604, %rd10603, %rd10602;
	max.u64 	%rd10605, %rd10561, %rd10603;
	setp.gt.u64 	%p1196, %rd10605, %rd10604;
	selp.u64 	%rd10606, 1, 0, %p1196;
	add.s64 	%rd10607, %rd10598, %rd10562;
	add.s64 	%rd10608, %rd10607, %rd10599;
	add.s64 	%rd10609, %rd10608, %rd10606;
	add.s64 	%rd10610, %rd10581, %rd10544;
	setp.lt.u64 	%p1197, %rd10610, %rd10581;
	selp.u64 	%rd10611, 1, 0, %p1197;
	add.s64 	%rd10612, %rd10545, %rd10586;
	add.s64 	%rd10613, %rd10612, %rd10611;
	add.s64 	%rd10614, %rd10604, %rd10611;
	add.s64 	%rd10615, %rd10614, %rd10602;
	max.u64 	%rd10616, %rd10604, %rd10614;
	setp.gt.u64 	%p1198, %rd10616, %rd10615;
	selp.u64 	%rd10617, 1, 0, %p1198;
	add.s64 	%rd10618, %rd10598, %rd10609;
	add.s64 	%rd10619, %rd10618, %rd10599;
	add.s64 	%rd10620, %rd10619, %rd10617;
	add.s64 	%rd10621, %rd10615, %rd10561;
	setp.lt.u64 	%p1199, %rd10621, %rd10615;
	selp.u64 	%rd10622, 1, 0, %p1199;
	add.s64 	%rd10623, %rd10562, %rd10620;
	add.s64 	%rd10624, %rd10623, %rd10622;
	mul.lo.s64 	%rd10625, %rd11, %rd10510;
	mul.lo.s64 	%rd10626, %rd12, %rd10625;
	mul.hi.u64 	%rd10627, %rd12, %rd10625;
	add.cc.s64 	%rd10628, %rd10626, %rd10510;
	addc.cc.s64 	%rd10629, %rd10627, 0;
	mul.lo.s64 	%rd10630, %rd13, %rd10625;
	mul.hi.u64 	%rd10631, %rd13, %rd10625;
	mov.b64 	%rd10632, 0;
	add.cc.s64 	%rd10633, %rd10629, %rd10563;
	addc.cc.s64 	%rd10634, %rd10632, 0;
	add.cc.s64 	%rd10635, %rd10633, %rd10630;
	addc.cc.s64 	%rd10636, %rd10634, %rd10631;
	mul.lo.s64 	%rd10637, %rd14, %rd10625;
	mul.hi.u64 	%rd10638, %rd14, %rd10625;
	add.cc.s64 	%rd10639, %rd10636, %rd10610;
	addc.cc.s64 	%rd10640, %rd10632, 0;
	add.cc.s64 	%rd10641, %rd10639, %rd10637;
	addc.cc.s64 	%rd10642, %rd10640, %rd10638;
	mul.lo.s64 	%rd10643, %rd15, %rd10625;
	mul.hi.u64 	%rd10644, %rd15, %rd10625;
	add.cc.s64 	%rd10645, %rd10642, %rd10621;
	addc.cc.s64 	%rd10646, %rd10632, 0;
	add.cc.s64 	%rd10647, %rd10645, %rd10643;
	addc.cc.s64 	%rd10648, %rd10646, %rd10644;
	add.s64 	%rd10649, %rd10511, %rd10648;
	setp.lt.u64 	%p1200, %rd10649, %rd10511;
	selp.u64 	%rd10650, 1, 0, %p1200;
	add.s64 	%rd10651, %rd10566, %rd10650;
	setp.lt.u64 	%p1201, %rd10651, %rd10566;
	selp.u64 	%rd10652, 1, 0, %p1201;
	add.s64 	%rd10653, %rd10613, %rd10652;
	setp.lt.u64 	%p1202, %rd10653, %rd10613;
	selp.u64 	%rd10654, 1, 0, %p1202;
	add.s64 	%rd10655, %rd10624, %rd10654;
	mul.lo.s64 	%rd10656, %rd11, %rd10635;
	mul.lo.s64 	%rd10657, %rd12, %rd10656;
	mul.hi.u64 	%rd10658, %rd12, %rd10656;
	add.cc.s64 	%rd10659, %rd10657, %rd10635;
	addc.cc.s64 	%rd10660, %rd10658, 0;
	mul.lo.s64 	%rd10661, %rd13, %rd10656;
	mul.hi.u64 	%rd10662, %rd13, %rd10656;
	add.cc.s64 	%rd10663, %rd10660, %rd10641;
	addc.cc.s64 	%rd10664, %rd10632, 0;
	add.cc.s64 	%rd10665, %rd10663, %rd10661;
	addc.cc.s64 	%rd10666, %rd10664, %rd10662;
	mul.lo.s64 	%rd10667, %rd14, %rd10656;
	mul.hi.u64 	%rd10668, %rd14, %rd10656;
	add.cc.s64 	%rd10669, %rd10666, %rd10647;
	addc.cc.s64 	%rd10670, %rd10632, 0;
	add.cc.s64 	%rd10671, %rd10669, %rd10667;
	addc.cc.s64 	%rd10672, %rd10670, %rd10668;
	mul.lo.s64 	%rd10673, %rd15, %rd10656;
	mul.hi.u64 	%rd10674, %rd15, %rd10656;
	add.cc.s64 	%rd10675, %rd10672, %rd10649;
	addc.cc.s64 	%rd10676, %rd10632, 0;
	add.cc.s64 	%rd10677, %rd10675, %rd10673;
	addc.cc.s64 	%rd10678, %rd10676, %rd10674;
	add.s64 	%rd10679, %rd10651, %rd10678;
	setp.lt.u64 	%p1203, %rd10679, %rd10651;
	selp.u64 	%rd10680, 1, 0, %p1203;
	add.s64 	%rd10681, %rd10653, %rd10680;
	setp.lt.u64 	%p1204, %rd10681, %rd10653;
	selp.u64 	%rd10682, 1, 0, %p1204;
	add.s64 	%rd10683, %rd10655, %rd10682;
	mul.lo.s64 	%rd10684, %rd11, %rd10665;
	mul.lo.s64 	%rd10685, %rd12, %rd10684;
	mul.hi.u64 	%rd10686, %rd12, %rd10684;
	add.cc.s64 	%rd10687, %rd10685, %rd10665;
	addc.cc.s64 	%rd10688, %rd10686, 0;
	mul.lo.s64 	%rd10689, %rd13, %rd10684;
	mul.hi.u64 	%rd10690, %rd13, %rd10684;
	add.cc.s64 	%rd10691, %rd10688, %rd10671;
	addc.cc.s64 	%rd10692, %rd10632, 0;
	add.cc.s64 	%rd10693, %rd10691, %rd10689;
	addc.cc.s64 	%rd10694, %rd10692, %rd10690;
	mul.lo.s64 	%rd10695, %rd14, %rd10684;
	mul.hi.u64 	%rd10696, %rd14, %rd10684;
	add.cc.s64 	%rd10697, %rd10694, %rd10677;
	addc.cc.s64 	%rd10698, %rd10632, 0;
	add.cc.s64 	%rd10699, %rd10697, %rd10695;
	addc.cc.s64 	%rd10700, %rd10698, %rd10696;
	mul.lo.s64 	%rd10701, %rd15, %rd10684;
	mul.hi.u64 	%rd10702, %rd15, %rd10684;
	add.cc.s64 	%rd10703, %rd10700, %rd10679;
	addc.cc.s64 	%rd10704, %rd10632, 0;
	add.cc.s64 	%rd10705, %rd10703, %rd10701;
	addc.cc.s64 	%rd10706, %rd10704, %rd10702;
	add.s64 	%rd10707, %rd10681, %rd10706;
	setp.lt.u64 	%p1205, %rd10707, %rd10681;
	selp.u64 	%rd10708, 1, 0, %p1205;
	add.s64 	%rd10709, %rd10683, %rd10708;
	mul.lo.s64 	%rd10710, %rd11, %rd10693;
	mul.lo.s64 	%rd10711, %rd12, %rd10710;
	mul.hi.u64 	%rd10712, %rd12, %rd10710;
	add.cc.s64 	%rd10713, %rd10711, %rd10693;
	addc.cc.s64 	%rd10714, %rd10712, 0;
	mul.lo.s64 	%rd10715, %rd13, %rd10710;
	mul.hi.u64 	%rd10716, %rd13, %rd10710;
	add.cc.s64 	%rd10717, %rd10714, %rd10699;
	addc.cc.s64 	%rd10718, %rd10632, 0;
	add.cc.s64 	%rd1806, %rd10717, %rd10715;
	addc.cc.s64 	%rd10719, %rd10718, %rd10716;
	mul.lo.s64 	%rd10720, %rd14, %rd10710;
	mul.hi.u64 	%rd10721, %rd14, %rd10710;
	add.cc.s64 	%rd10722, %rd10719, %rd10705;
	addc.cc.s64 	%rd10723, %rd10632, 0;
	add.cc.s64 	%rd1807, %rd10722, %rd10720;
	addc.cc.s64 	%rd10724, %rd10723, %rd10721;
	mul.lo.s64 	%rd10725, %rd15, %rd10710;
	mul.hi.u64 	%rd10726, %rd15, %rd10710;
	add.cc.s64 	%rd10727, %rd10724, %rd10707;
	addc.cc.s64 	%rd10728, %rd10632, 0;
	add.cc.s64 	%rd1808, %rd10727, %rd10725;
	addc.cc.s64 	%rd10729, %rd10728, %rd10726;
	add.s64 	%rd23410, %rd10709, %rd10729;
	setp.gt.u64 	%p1206, %rd23410, %rd15;
	@%p1206 bra 	$L__BB1_782;
	setp.lt.u64 	%p1207, %rd23410, %rd15;
	mov.u64 	%rd23407, %rd1806;
	mov.u64 	%rd23408, %rd1807;
	mov.u64 	%rd23409, %rd1808;
	@%p1207 bra 	$L__BB1_783;
	setp.lt.u64 	%p1208, %rd14, %rd1808;
	@%p1208 bra 	$L__BB1_782;
	setp.gt.u64 	%p1209, %rd14, %rd1808;
	mov.u64 	%rd23407, %rd1806;
	mov.u64 	%rd23408, %rd1807;
	mov.u64 	%rd23409, %rd1808;
	@%p1209 bra 	$L__BB1_783;
	setp.lt.u64 	%p1210, %rd13, %rd1807;
	@%p1210 bra 	$L__BB1_782;
	setp.gt.u64 	%p1211, %rd13, %rd1807;
	setp.gt.u64 	%p1212, %rd12, %rd1806;
	or.pred  	%p1213, %p1211, %p1212;
	mov.u64 	%rd23407, %rd1806;
	mov.u64 	%rd23408, %rd1807;
	mov.u64 	%rd23409, %rd1808;
	@%p1213 bra 	$L__BB1_783;
$L__BB1_782:
	sub.s64 	%rd23407, %rd1806, %rd12;
	setp.lt.u64 	%p1214, %rd1806, %rd12;
	selp.u64 	%rd10730, 1, 0, %p1214;
	add.s64 	%rd10731, %rd13, %rd10730;
	sub.s64 	%rd23408, %rd1807, %rd10731;
	setp.lt.u64 	%p1215, %rd1807, %rd10731;
	selp.u64 	%rd10732, 1, 0, %p1215;
	add.s64 	%rd10733, %rd14, %rd10732;
	sub.s64 	%rd23409, %rd1808, %rd10733;
	setp.lt.u64 	%p1216, %rd1808, %rd10733;
	selp.u64 	%rd10734, 1, 0, %p1216;
	add.s64 	%rd10735, %rd15, %rd10734;
	sub.s64 	%rd23410, %rd23410, %rd10735;
$L__BB1_783:
	shl.b64 	%rd1818, %rd23407, 1;
	setp.gt.s64 	%p1217, %rd23407, -1;
	mov.b64 	{%r403, %r404}, %rd23408;
	mov.b64 	{%r405, %r406}, %rd23407;
	shf.l.wrap.b32 	%r407, %r406, %r403, 1;
	shf.l.wrap.b32 	%r408, %r403, %r404, 1;
	mov.b64 	%rd1819, {%r407, %r408};
	setp.lt.u64 	%p1218, %rd1819, %rd23408;
	setp.eq.s64 	%p1219, %rd1819, %rd23408;
	selp.u32 	%r409, -1, 0, %p1219;
	selp.u32 	%r410, -1, 0, %p1218;
	selp.b32 	%r411, %r410, %r409, %p1217;
	and.b32  	%r413, %r411, 1;
	setp.eq.b32 	%p1220, %r413, 1;
	or.pred  	%p1221, %p1218, %p1220;
	selp.u64 	%rd10736, 1, 0, %p1221;
	shl.b64 	%rd10737, %rd23409, 1;
	or.b64  	%rd1820, %rd10737, %rd10736;
	setp.ge.u64 	%p1222, %rd1820, %rd23409;
	setp.lt.u64 	%p1223, %rd1820, %rd23409;
	setp.eq.s64 	%p1224, %rd1820, %rd23409;
	selp.u32 	%r414, -1, 0, %p1223;
	selp.u32 	%r415, -1, 0, %p1224;
	selp.b32 	%r416, %r415, %r414, %p1221;
	selp.b32 	%r417, %r416, %r414, %p1222;
	and.b32  	%r418, %r417, 1;
	setp.eq.b32 	%p35, %r418, 1;
	cvt.u64.u32 	%rd10738, %r417;
	and.b64  	%rd10739, %rd10738, 1;
	shl.b64 	%rd10740, %rd23410, 1;
	or.b64  	%rd23414, %rd10740, %rd10739;
	setp.lt.u64 	%p1225, %rd23414, %rd23410;
	@%p1225 bra 	$L__BB1_790;
	setp.eq.s64 	%p1226, %rd23414, %rd23410;
	and.pred  	%p1227, %p1226, %p35;
	setp.gt.u64 	%p1228, %rd23414, %rd15;
	or.pred  	%p1229, %p1227, %p1228;
	@%p1229 bra 	$L__BB1_790;
	setp.lt.u64 	%p1230, %rd23414, %rd15;
	mov.u64 	%rd23411, %rd1818;
	mov.u64 	%rd23412, %rd1819;
	mov.u64 	%rd23413, %rd1820;
	@%p1230 bra 	$L__BB1_791;
	setp.gt.u64 	%p1231, %rd1820, %rd14;
	@%p1231 bra 	$L__BB1_790;
	setp.lt.u64 	%p1232, %rd1820, %rd14;
	mov.u64 	%rd23411, %rd1818;
	mov.u64 	%rd23412, %rd1819;
	mov.u64 	%rd23413, %rd1820;
	@%p1232 bra 	$L__BB1_791;
	setp.gt.u64 	%p1233, %rd1819, %rd13;
	@%p1233 bra 	$L__BB1_790;
	setp.lt.u64 	%p1234, %rd1819, %rd13;
	setp.lt.u64 	%p1235, %rd1818, %rd12;
	or.pred  	%p1236, %p1234, %p1235;
	mov.u64 	%rd23411, %rd1818;
	mov.u64 	%rd23412, %rd1819;
	mov.u64 	%rd23413, %rd1820;
	@%p1236 bra 	$L__BB1_791;
$L__BB1_790:
	sub.s64 	%rd23411, %rd1818, %rd12;
	setp.lt.u64 	%p1237, %rd1818, %rd12;
	selp.u64 	%rd10741, 1, 0, %p1237;
	add.s64 	%rd10742, %rd13, %rd10741;
	sub.s64 	%rd23412, %rd1819, %rd10742;
	setp.lt.u64 	%p1238, %rd1819, %rd10742;
	selp.u64 	%rd10743, 1, 0, %p1238;
	add.s64 	%rd10744, %rd14, %rd10743;
	sub.s64 	%rd23413, %rd1820, %rd10744;
	setp.lt.u64 	%p1239, %rd1820, %rd10744;
	selp.u64 	%rd10745, 1, 0, %p1239;
	add.s64 	%rd10746, %rd15, %rd10745;
	sub.s64 	%rd23414, %rd23414, %rd10746;
$L__BB1_791:
	shl.b64 	%rd1830, %rd23411, 1;
	setp.gt.s64 	%p1240, %rd23411, -1;
	mov.b64 	{%r419, %r420}, %rd23412;
	mov.b64 	{%r421, %r422}, %rd23411;
	shf.l.wrap.b32 	%r423, %r422, %r419, 1;
	shf.l.wrap.b32 	%r424, %r419, %r420, 1;
	mov.b64 	%rd1831, {%r423, %r424};
	setp.lt.u64 	%p1241, %rd1831, %rd23412;
	setp.eq.s64 	%p1242, %rd1831, %rd23412;
	selp.u32 	%r425, -1, 0, %p1242;
	selp.u32 	%r426, -1, 0, %p1241;
	selp.b32 	%r427, %r426, %r425, %p1240;
	and.b32  	%r429, %r427, 1;
	setp.eq.b32 	%p1243, %r429, 1;
	or.pred  	%p1244, %p1241, %p1243;
	selp.u64 	%rd10747, 1, 0, %p1244;
	shl.b64 	%rd10748, %rd23413, 1;
	or.b64  	%rd1832, %rd10748, %rd10747;
	setp.ge.u64 	%p1245, %rd1832, %rd23413;
	setp.lt.u64 	%p1246, %rd1832, %rd23413;
	setp.eq.s64 	%p1247, %rd1832, %rd23413;
	selp.u32 	%r430, -1, 0, %p1246;
	selp.u32 	%r431, -1, 0, %p1247;
	selp.b32 	%r432, %r431, %r430, %p1244;
	selp.b32 	%r433, %r432, %r430, %p1245;
	and.b32  	%r434, %r433, 1;
	setp.eq.b32 	%p36, %r434, 1;
	cvt.u64.u32 	%rd10749, %r433;
	and.b64  	%rd10750, %rd10749, 1;
	shl.b64 	%rd10751, %rd23414, 1;
	or.b64  	%rd23418, %rd10751, %rd10750;
	setp.lt.u64 	%p1248, %rd23418, %rd23414;
	@%p1248 bra 	$L__BB1_798;
	setp.eq.s64 	%p1249, %rd23418, %rd23414;
	and.pred  	%p1250, %p1249, %p36;
	setp.gt.u64 	%p1251, %rd23418, %rd15;
	or.pred  	%p1252, %p1250, %p1251;
	@%p1252 bra 	$L__BB1_798;
	setp.lt.u64 	%p1253, %rd23418, %rd15;
	mov.u64 	%rd23415, %rd1830;
	mov.u64 	%rd23416, %rd1831;
	mov.u64 	%rd23417, %rd1832;
	@%p1253 bra 	$L__BB1_799;
	setp.gt.u64 	%p1254, %rd1832, %rd14;
	@%p1254 bra 	$L__BB1_798;
	setp.lt.u64 	%p1255, %rd1832, %rd14;
	mov.u64 	%rd23415, %rd1830;
	mov.u64 	%rd23416, %rd1831;
	mov.u64 	%rd23417, %rd1832;
	@%p1255 bra 	$L__BB1_799;
	setp.gt.u64 	%p1256, %rd1831, %rd13;
	@%p1256 bra 	$L__BB1_798;
	setp.lt.u64 	%p1257, %rd1831, %rd13;
	setp.lt.u64 	%p1258, %rd1830, %rd12;
	or.pred  	%p1259, %p1257, %p1258;
	mov.u64 	%rd23415, %rd1830;
	mov.u64 	%rd23416, %rd1831;
	mov.u64 	%rd23417, %rd1832;
	@%p1259 bra 	$L__BB1_799;
$L__BB1_798:
	sub.s64 	%rd23415, %rd1830, %rd12;
	setp.lt.u64 	%p1260, %rd1830, %rd12;
	selp.u64 	%rd10752, 1, 0, %p1260;
	add.s64 	%rd10753, %rd13, %rd10752;
	sub.s64 	%rd23416, %rd1831, %rd10753;
	setp.lt.u64 	%p1261, %rd1831, %rd10753;
	selp.u64 	%rd10754, 1, 0, %p1261;
	add.s64 	%rd10755, %rd14, %rd10754;
	sub.s64 	%rd23417, %rd1832, %rd10755;
	setp.lt.u64 	%p1262, %rd1832, %rd10755;
	selp.u64 	%rd10756, 1, 0, %p1262;
	add.s64 	%rd10757, %rd15, %rd10756;
	sub.s64 	%rd23418, %rd23418, %rd10757;
$L__BB1_799:
	shl.b64 	%rd1842, %rd23415, 1;
	setp.gt.s64 	%p1263, %rd23415, -1;
	mov.b64 	{%r435, %r436}, %rd23416;
	mov.b64 	{%r437, %r438}, %rd23415;
	shf.l.wrap.b32 	%r439, %r438, %r435, 1;
	shf.l.wrap.b32 	%r440, %r435, %r436, 1;
	mov.b64 	%rd1843, {%r439, %r440};
	setp.lt.u64 	%p1264, %rd1843, %rd23416;
	setp.eq.s64 	%p1265, %rd1843, %rd23416;
	selp.u32 	%r441, -1, 0, %p1265;
	selp.u32 	%r442, -1, 0, %p1264;
	selp.b32 	%r443, %r442, %r441, %p1263;
	and.b32  	%r445, %r443, 1;
	setp.eq.b32 	%p1266, %r445, 1;
	or.pred  	%p1267, %p1264, %p1266;
	selp.u64 	%rd10758, 1, 0, %p1267;
	shl.b64 	%rd10759, %rd23417, 1;
	or.b64  	%rd1844, %rd10759, %rd10758;
	setp.ge.u64 	%p1268, %rd1844, %rd23417;
	setp.lt.u64 	%p1269, %rd1844, %rd23417;
	setp.eq.s64 	%p1270, %rd1844, %rd23417;
	selp.u32 	%r446, -1, 0, %p1269;
	selp.u32 	%r447, -1, 0, %p1270;
	selp.b32 	%r448, %r447, %r446, %p1267;
	selp.b32 	%r449, %r448, %r446, %p1268;
	and.b32  	%r450, %r449, 1;
	setp.eq.b32 	%p37, %r450, 1;
	cvt.u64.u32 	%rd10760, %r449;
	and.b64  	%rd10761, %rd10760, 1;
	shl.b64 	%rd10762, %rd23418, 1;
	or.b64  	%rd23422, %rd10762, %rd10761;
	setp.lt.u64 	%p1271, %rd23422, %rd23418;
	@%p1271 bra 	$L__BB1_806;
	setp.eq.s64 	%p1272, %rd23422, %rd23418;
	and.pred  	%p1273, %p1272, %p37;
	setp.gt.u64 	%p1274, %rd23422, %rd15;
	or.pred  	%p1275, %p1273, %p1274;
	@%p1275 bra 	$L__BB1_806;
	setp.lt.u64 	%p1276, %rd23422, %rd15;
	mov.u64 	%rd23419, %rd1842;
	mov.u64 	%rd23420, %rd1843;
	mov.u64 	%rd23421, %rd1844;
	@%p1276 bra 	$L__BB1_807;
	setp.gt.u64 	%p1277, %rd1844, %rd14;
	@%p1277 bra 	$L__BB1_806;
	setp.lt.u64 	%p1278, %rd1844, %rd14;
	mov.u64 	%rd23419, %rd1842;
	mov.u64 	%rd23420, %rd1843;
	mov.u64 	%rd23421, %rd1844;
	@%p1278 bra 	$L__BB1_807;
	setp.gt.u64 	%p1279, %rd1843, %rd13;
	@%p1279 bra 	$L__BB1_806;
	setp.lt.u64 	%p1280, %rd1843, %rd13;
	setp.lt.u64 	%p1281, %rd1842, %rd12;
	or.pred  	%p1282, %p1280, %p1281;
	mov.u64 	%rd23419, %rd1842;
	mov.u64 	%rd23420, %rd1843;
	mov.u64 	%rd23421, %rd1844;
	@%p1282 bra 	$L__BB1_807;
$L__BB1_806:
	sub.s64 	%rd23419, %rd1842, %rd12;
	setp.lt.u64 	%p1283, %rd1842, %rd12;
	selp.u64 	%rd10763, 1, 0, %p1283;
	add.s64 	%rd10764, %rd13, %rd10763;
	sub.s64 	%rd23420, %rd1843, %rd10764;
	setp.lt.u64 	%p1284, %rd1843, %rd10764;
	selp.u64 	%rd10765, 1, 0, %p1284;
	add.s64 	%rd10766, %rd14, %rd10765;
	sub.s64 	%rd23421, %rd1844, %rd10766;
	setp.lt.u64 	%p1285, %rd1844, %rd10766;
	selp.u64 	%rd10767, 1, 0, %p1285;
	add.s64 	%rd10768, %rd15, %rd10767;
	sub.s64 	%rd23422, %rd23422, %rd10768;
$L__BB1_807:
	mul.lo.s64 	%rd10769, %rd1754, %rd1754;
	mul.lo.s64 	%rd10770, %rd1755, %rd1754;
	shr.u64 	%rd10771, %rd10769, 32;
	shl.b64 	%rd10772, %rd10770, 1;
	and.b64  	%rd10773, %rd10772, 8589934590;
	add.s64 	%rd10774, %rd10771, %rd10773;
	shr.u64 	%rd10775, %rd10770, 31;
	and.b64  	%rd10776, %rd10775, 8589934590;
	mad.lo.s64 	%rd10777, %rd1755, %rd1755, %rd10776;
	shr.u64 	%rd10778, %rd10774, 32;
	shl.b64 	%rd10779, %rd10774, 32;
	and.b64  	%rd10780, %rd10769, 4294967295;
	or.b64  	%rd10781, %rd10779, %rd10780;
	add.s64 	%rd10782, %rd10777, %rd10778;
	mul.lo.s64 	%rd10783, %rd1764, %rd1754;
	mul.lo.s64 	%rd10784, %rd1765, %rd1754;
	mul.lo.s64 	%rd10785, %rd1764, %rd1755;
	shr.u64 	%rd10786, %rd10783, 32;
	and.b64  	%rd10787, %rd10784, 4294967295;
	add.s64 	%rd10788, %rd10786, %rd10787;
	and.b64  	%rd10789, %rd10785, 4294967295;
	add.s64 	%rd10790, %rd10788, %rd10789;
	shr.u64 	%rd10791, %rd10784, 32;
	mad.lo.s64 	%rd10792, %rd1765, %rd1755, %rd10791;
	shr.u64 	%rd10793, %rd10785, 32;
	add.s64 	%rd10794, %rd10792, %rd10793;
	shr.u64 	%rd10795, %rd10790, 32;
	shl.b64 	%rd10796, %rd10790, 32;
	and.b64  	%rd10797, %rd10783, 4294967295;
	or.b64  	%rd10798, %rd10796, %rd10797;
	add.s64 	%rd10799, %rd10794, %rd10795;
	mul.lo.s64 	%rd10800, %rd1766, %rd1754;
	mul.lo.s64 	%rd10801, %rd1767, %rd1754;
	mul.lo.s64 	%rd10802, %rd1766, %rd1755;
	shr.u64 	%rd10803, %rd10800, 32;
	and.b64  	%rd10804, %rd10801, 4294967295;
	add.s64 	%rd10805, %rd10803, %rd10804;
	and.b64  	%rd10806, %rd10802, 4294967295;
	add.s64 	%rd10807, %rd10805, %rd10806;
	shr.u64 	%rd10808, %rd10801, 32;
	mad.lo.s64 	%rd10809, %rd1767, %rd1755, %rd10808;
	shr.u64 	%rd10810, %rd10802, 32;
	add.s64 	%rd10811, %rd10809, %rd10810;
	shr.u64 	%rd10812, %rd10807, 32;
	shl.b64 	%rd10813, %rd10807, 32;
	and.b64  	%rd10814, %rd10800, 4294967295;
	or.b64  	%rd10815, %rd10813, %rd10814;
	add.s64 	%rd10816, %rd10811, %rd10812;
	mul.lo.s64 	%rd10817, %rd1768, %rd1754;
	mul.lo.s64 	%rd10818, %rd1769, %rd1754;
	mul.lo.s64 	%rd10819, %rd1768, %rd1755;
	shr.u64 	%rd10820, %rd10817, 32;
	and.b64  	%rd10821, %rd10818, 4294967295;
	add.s64 	%rd10822, %rd10820, %rd10821;
	and.b64  	%rd10823, %rd10819, 4294967295;
	add.s64 	%rd10824, %rd10822, %rd10823;
	shr.u64 	%rd10825, %rd10818, 32;
	mad.lo.s64 	%rd10826, %rd1769, %rd1755, %rd10825;
	shr.u64 	%rd10827, %rd10819, 32;
	add.s64 	%rd10828, %rd10826, %rd10827;
	shr.u64 	%rd10829, %rd10824, 32;
	shl.b64 	%rd10830, %rd10824, 32;
	and.b64  	%rd10831, %rd10817, 4294967295;
	or.b64  	%rd10832, %rd10830, %rd10831;
	add.s64 	%rd10833, %rd10828, %rd10829;
	shl.b64 	%rd10834, %rd10798, 1;
	shr.u64 	%rd10835, %rd10796, 63;
	add.s64 	%rd10836, %rd10799, %rd10799;
	add.s64 	%rd10837, %rd10836, %rd10835;
	mul.lo.s64 	%rd10838, %rd1764, %rd1764;
	mul.lo.s64 	%rd10839, %rd1765, %rd1764;
	shr.u64 	%rd10840, %rd10838, 32;
	shl.b64 	%rd10841, %rd10839, 1;
	and.b64  	%rd10842, %rd10841, 8589934590;
	add.s64 	%rd10843, %rd10840, %rd10842;
	shr.u64 	%rd10844, %rd10839, 31;
	and.b64  	%rd10845, %rd10844, 8589934590;
	mad.lo.s64 	%rd10846, %rd1765, %rd1765, %rd10845;
	shr.u64 	%rd10847, %rd10843, 32;
	shl.b64 	%rd10848, %rd10843, 32;
	and.b64  	%rd10849, %rd10838, 4294967295;
	or.b64  	%rd10850, %rd10848, %rd10849;
	add.s64 	%rd10851, %rd10815, %rd10835;
	add.s64 	%rd10852, %rd10851, %rd10850;
	max.u64 	%rd10853, %rd10815, %rd10851;
	setp.gt.u64 	%p1286, %rd10853, %rd10852;
	selp.u64 	%rd10854, 1, 0, %p1286;
	add.s64 	%rd10855, %rd10846, %rd10816;
	add.s64 	%rd10856, %rd10855, %rd10847;
	add.s64 	%rd10857, %rd10856, %rd10854;
	mul.lo.s64 	%rd10858, %rd1766, %rd1764;
	mul.lo.s64 	%rd10859, %rd1767, %rd1764;
	mul.lo.s64 	%rd10860, %rd1766, %rd1765;
	shr.u64 	%rd10861, %rd10858, 32;
	and.b64  	%rd10862, %rd10859, 4294967295;
	add.s64 	%rd10863, %rd10861, %rd10862;
	and.b64  	%rd10864, %rd10860, 4294967295;
	add.s64 	%rd10865, %rd10863, %rd10864;
	shr.u64 	%rd10866, %rd10859, 32;
	mad.lo.s64 	%rd10867, %rd1767, %rd1765, %rd10866;
	shr.u64 	%rd10868, %rd10860, 32;
	add.s64 	%rd10869, %rd10867, %rd10868;
	shr.u64 	%rd10870, %rd10865, 32;
	shl.b64 	%rd10871, %rd10865, 32;
	and.b64  	%rd10872, %rd10858, 4294967295;
	or.b64  	%rd10873, %rd10871, %rd10872;
	add.s64 	%rd10874, %rd10832, %rd10854;
	add.s64 	%rd10875, %rd10874, %rd10873;
	max.u64 	%rd10876, %rd10832, %rd10874;
	setp.gt.u64 	%p1287, %rd10876, %rd10875;
	selp.u64 	%rd10877, 1, 0, %p1287;
	add.s64 	%rd10878, %rd10869, %rd10833;
	add.s64 	%rd10879, %rd10878, %rd10870;
	add.s64 	%rd10880, %rd10879, %rd10877;
	add.s64 	%rd10881, %rd10852, %rd10815;
	setp.lt.u64 	%p1288, %rd10881, %rd10852;
	selp.u64 	%rd10882, 1, 0, %p1288;
	add.s64 	%rd10883, %rd10816, %rd10857;
	add.s64 	%rd10884, %rd10883, %rd10882;
	add.s64 	%rd10885, %rd10875, %rd10882;
	add.s64 	%rd10886, %rd10885, %rd10873;
	max.u64 	%rd10887, %rd10875, %rd10885;
	setp.gt.u64 	%p1289, %rd10887, %rd10886;
	selp.u64 	%rd10888, 1, 0, %p1289;
	add.s64 	%rd10889, %rd10869, %rd10880;
	add.s64 	%rd10890, %rd10889, %rd10870;
	add.s64 	%rd10891, %rd10890, %rd10888;
	add.s64 	%rd10892, %rd10886, %rd10832;
	setp.lt.u64 	%p1290, %rd10892, %rd10886;
	selp.u64 	%rd10893, 1, 0, %p1290;
	add.s64 	%rd10894, %rd10833, %rd10891;
	add.s64 	%rd10895, %rd10894, %rd10893;
	mul.lo.s64 	%rd10896, %rd11, %rd10781;
	mul.lo.s64 	%rd10897, %rd12, %rd10896;
	mul.hi.u64 	%rd10898, %rd12, %rd10896;
	add.cc.s64 	%rd10899, %rd10897, %rd10781;
	addc.cc.s64 	%rd10900, %rd10898, 0;
	mul.lo.s64 	%rd10901, %rd13, %rd10896;
	mul.hi.u64 	%rd10902, %rd13, %rd10896;
	mov.b64 	%rd10903, 0;
	add.cc.s64 	%rd10904, %rd10900, %rd10834;
	addc.cc.s64 	%rd10905, %rd10903, 0;
	add.cc.s64 	%rd10906, %rd10904, %rd10901;
	addc.cc.s64 	%rd10907, %rd10905, %rd10902;
	mul.lo.s64 	%rd10908, %rd14, %rd10896;
	mul.hi.u64 	%rd10909, %rd14, %rd10896;
	add.cc.s64 	%rd10910, %rd10907, %rd10881;
	addc.cc.s64 	%rd10911, %rd10903, 0;
	add.cc.s64 	%rd10912, %rd10910, %rd10908;
	addc.cc.s64 	%rd10913, %rd10911, %rd10909;
	mul.lo.s64 	%rd10914, %rd15, %rd10896;
	mul.hi.u64 	%rd10915, %rd15, %rd10896;
	add.cc.s64 	%rd10916, %rd10913, %rd10892;
	addc.cc.s64 	%rd10917, %rd10903, 0;
	add.cc.s64 	%rd10918, %rd10916, %rd10914;
	addc.cc.s64 	%rd10919, %rd10917, %rd10915;
	add.s64 	%rd10920, %rd10782, %rd10919;
	setp.lt.u64 	%p1291, %rd10920, %rd10782;
	selp.u64 	%rd10921, 1, 0, %p1291;
	add.s64 	%rd10922, %rd10837, %rd10921;
	setp.lt.u64 	%p1292, %rd10922, %rd10837;
	selp.u64 	%rd10923, 1, 0, %p1292;
	add.s64 	%rd10924, %rd10884, %rd10923;
	setp.lt.u64 	%p1293, %rd10924, %rd10884;
	selp.u64 	%rd10925, 1, 0, %p1293;
	add.s64 	%rd10926, %rd10895, %rd10925;
	mul.lo.s64 	%rd10927, %rd11, %rd10906;
	mul.lo.s64 	%rd10928, %rd12, %rd10927;
	mul.hi.u64 	%rd10929, %rd12, %rd10927;
	add.cc.s64 	%rd10930, %rd10928, %rd10906;
	addc.cc.s64 	%rd10931, %rd10929, 0;
	mul.lo.s64 	%rd10932, %rd13, %rd10927;
	mul.hi.u64 	%rd10933, %rd13, %rd10927;
	add.cc.s64 	%rd10934, %rd10931, %rd10912;
	addc.cc.s64 	%rd10935, %rd10903, 0;
	add.cc.s64 	%rd10936, %rd10934, %rd10932;
	addc.cc.s64 	%rd10937, %rd10935, %rd10933;
	mul.lo.s64 	%rd10938, %rd14, %rd10927;
	mul.hi.u64 	%rd10939, %rd14, %rd10927;
	add.cc.s64 	%rd10940, %rd10937, %rd10918;
	addc.cc.s64 	%rd10941, %rd10903, 0;
	add.cc.s64 	%rd10942, %rd10940, %rd10938;
	addc.cc.s64 	%rd10943, %rd10941, %rd10939;
	mul.lo.s64 	%rd10944, %rd15, %rd10927;
	mul.hi.u64 	%rd10945, %rd15, %rd10927;
	add.cc.s64 	%rd10946, %rd10943, %rd10920;
	addc.cc.s64 	%rd10947, %rd10903, 0;
	add.cc.s64 	%rd10948, %rd10946, %rd10944;
	addc.cc.s64 	%rd10949, %rd10947, %rd10945;
	add.s64 	%rd10950, %rd10922, %rd10949;
	setp.lt.u64 	%p1294, %rd10950, %rd10922;
	selp.u64 	%rd10951, 1, 0, %p1294;
	add.s64 	%rd10952, %rd10924, %rd10951;
	setp.lt.u64 	%p1295, %rd10952, %rd10924;
	selp.u64 	%rd10953, 1, 0, %p1295;
	add.s64 	%rd10954, %rd10926, %rd10953;
	mul.lo.s64 	%rd10955, %rd11, %rd10936;
	mul.lo.s64 	%rd10956, %rd12, %rd10955;
	mul.hi.u64 	%rd10957, %rd12, %rd10955;
	add.cc.s64 	%rd10958, %rd10956, %rd10936;
	addc.cc.s64 	%rd10959, %rd10957, 0;
	mul.lo.s64 	%rd10960, %rd13, %rd10955;
	mul.hi.u64 	%rd10961, %rd13, %rd10955;
	add.cc.s64 	%rd10962, %rd10959, %rd10942;
	addc.cc.s64 	%rd10963, %rd10903, 0;
	add.cc.s64 	%rd10964, %rd10962, %rd10960;
	addc.cc.s64 	%rd10965, %rd10963, %rd10961;
	mul.lo.s64 	%rd10966, %rd14, %rd10955;
	mul.hi.u64 	%rd10967, %rd14, %rd10955;
	add.cc.s64 	%rd10968, %rd10965, %rd10948;
	addc.cc.s64 	%rd10969, %rd10903, 0;
	add.cc.s64 	%rd10970, %rd10968, %rd10966;
	addc.cc.s64 	%rd10971, %rd10969, %rd10967;
	mul.lo.s64 	%rd10972, %rd15, %rd10955;
	mul.hi.u64 	%rd10973, %rd15, %rd10955;
	add.cc.s64 	%rd10974, %rd10971, %rd10950;
	addc.cc.s64 	%rd10975, %rd10903, 0;
	add.cc.s64 	%rd10976, %rd10974, %rd10972;
	addc.cc.s64 	%rd10977, %rd10975, %rd10973;
	add.s64 	%rd10978, %rd10952, %rd10977;
	setp.lt.u64 	%p1296, %rd10978, %rd10952;
	selp.u64 	%rd10979, 1, 0, %p1296;
	add.s64 	%rd10980, %rd10954, %rd10979;
	mul.lo.s64 	%rd10981, %rd11, %rd10964;
	mul.lo.s64 	%rd10982, %rd12, %rd10981;
	mul.hi.u64 	%rd10983, %rd12, %rd10981;
	add.cc.s64 	%rd10984, %rd10982, %rd10964;
	addc.cc.s64 	%rd10985, %rd10983, 0;
	mul.lo.s64 	%rd10986, %rd13, %rd10981;
	mul.hi.u64 	%rd10987, %rd13, %rd10981;
	add.cc.s64 	%rd10988, %rd10985, %rd10970;
	addc.cc.s64 	%rd10989, %rd10903, 0;
	add.cc.s64 	%rd1854, %rd10988, %rd10986;
	addc.cc.s64 	%rd10990, %rd10989, %rd10987;
	mul.lo.s64 	%rd10991, %rd14, %rd10981;
	mul.hi.u64 	%rd10992, %rd14, %rd10981;
	add.cc.s64 	%rd10993, %rd10990, %rd10976;
	addc.cc.s64 	%rd10994, %rd10903, 0;
	add.cc.s64 	%rd1855, %rd10993, %rd10991;
	addc.cc.s64 	%rd10995, %rd10994, %rd10992;
	mul.lo.s64 	%rd10996, %rd15, %rd10981;
	mul.hi.u64 	%rd10997, %rd15, %rd10981;
	add.cc.s64 	%rd10998, %rd10995, %rd10978;
	addc.cc.s64 	%rd10999, %rd10903, 0;
	add.cc.s64 	%rd1856, %rd10998, %rd10996;
	addc.cc.s64 	%rd11000, %rd10999, %rd10997;
	add.s64 	%rd23426, %rd10980, %rd11000;
	setp.gt.u64 	%p1297, %rd23426, %rd15;
	@%p1297 bra 	$L__BB1_813;
	setp.lt.u64 	%p1298, %rd23426, %rd15;
	mov.u64 	%rd23423, %rd1854;
	mov.u64 	%rd23424, %rd1855;
	mov.u64 	%rd23425, %rd1856;
	@%p1298 bra 	$L__BB1_814;
	setp.lt.u64 	%p1299, %rd14, %rd1856;
	@%p1299 bra 	$L__BB1_813;
	setp.gt.u64 	%p1300, %rd14, %rd1856;
	mov.u64 	%rd23423, %rd1854;
	mov.u64 	%rd23424, %rd1855;
	mov.u64 	%rd23425, %rd1856;
	@%p1300 bra 	$L__BB1_814;
	setp.lt.u64 	%p1301, %rd13, %rd1855;
	@%p1301 bra 	$L__BB1_813;
	setp.gt.u64 	%p1302, %rd13, %rd1855;
	setp.gt.u64 	%p1303, %rd12, %rd1854;
	or.pred  	%p1304, %p1302, %p1303;
	mov.u64 	%rd23423, %rd1854;
	mov.u64 	%rd23424, %rd1855;
	mov.u64 	%rd23425, %rd1856;
	@%p1304 bra 	$L__BB1_814;
$L__BB1_813:
	sub.s64 	%rd23423, %rd1854, %rd12;
	setp.lt.u64 	%p1305, %rd1854, %rd12;
	selp.u64 	%rd11001, 1, 0, %p1305;
	add.s64 	%rd11002, %rd13, %rd11001;
	sub.s64 	%rd23424, %rd1855, %rd11002;
	setp.lt.u64 	%p1306, %rd1855, %rd11002;
	selp.u64 	%rd11003, 1, 0, %p1306;
	add.s64 	%rd11004, %rd14, %rd11003;
	sub.s64 	%rd23425, %rd1856, %rd11004;
	setp.lt.u64 	%p1307, %rd1856, %rd11004;
	selp.u64 	%rd11005, 1, 0, %p1307;
	add.s64 	%rd11006, %rd15, %rd11005;
	sub.s64 	%rd23426, %rd23426, %rd11006;
$L__BB1_814:
	shl.b64 	%rd1866, %rd23423, 1;
	setp.gt.s64 	%p1308, %rd23423, -1;
	mov.b64 	{%r451, %r452}, %rd23424;
	mov.b64 	{%r453, %r454}, %rd23423;
	shf.l.wrap.b32 	%r455, %r454, %r451, 1;
	shf.l.wrap.b32 	%r456, %r451, %r452, 1;
	mov.b64 	%rd1867, {%r455, %r456};
	setp.lt.u64 	%p1309, %rd1867, %rd23424;
	setp.eq.s64 	%p1310, %rd1867, %rd23424;
	selp.u32 	%r457, -1, 0, %p1310;
	selp.u32 	%r458, -1, 0, %p1309;
	selp.b32 	%r459, %r458, %r457, %p1308;
	and.b32  	%r461, %r459, 1;
	setp.eq.b32 	%p1311, %r461, 1;
	or.pred  	%p1312, %p1309, %p1311;
	selp.u64 	%rd11007, 1, 0, %p1312;
	shl.b64 	%rd11008, %rd23425, 1;
	or.b64  	%rd1868, %rd11008, %rd11007;
	setp.ge.u64 	%p1313, %rd1868, %rd23425;
	setp.lt.u64 	%p1314, %rd1868, %rd23425;
	setp.eq.s64 	%p1315, %rd1868, %rd23425;
	selp.u32 	%r462, -1, 0, %p1314;
	selp.u32 	%r463, -1, 0, %p1315;
	selp.b32 	%r464, %r463, %r462, %p1312;
	selp.b32 	%r465, %r464, %r462, %p1313;
	and.b32  	%r466, %r465, 1;
	setp.eq.b32 	%p38, %r466, 1;
	cvt.u64.u32 	%rd11009, %r465;
	and.b64  	%rd11010, %rd11009, 1;
	shl.b64 	%rd11011, %rd23426, 1;
	or.b64  	%rd23430, %rd11011, %rd11010;
	setp.lt.u64 	%p1316, %rd23430, %rd23426;
	@%p1316 bra 	$L__BB1_821;
	setp.eq.s64 	%p1317, %rd23430, %rd23426;
	and.pred  	%p1318, %p1317, %p38;
	setp.gt.u64 	%p1319, %rd23430, %rd15;
	or.pred  	%p1320, %p1318, %p1319;
	@%p1320 bra 	$L__BB1_821;
	setp.lt.u64 	%p1321, %rd23430, %rd15;
	mov.u64 	%rd23427, %rd1866;
	mov.u64 	%rd23428, %rd1867;
	mov.u64 	%rd23429, %rd1868;
	@%p1321 bra 	$L__BB1_822;
	setp.gt.u64 	%p1322, %rd1868, %rd14;
	@%p1322 bra 	$L__BB1_821;
	setp.lt.u64 	%p1323, %rd1868, %rd14;
	mov.u64 	%rd23427, %rd1866;
	mov.u64 	%rd23428, %rd1867;
	mov.u64 	%rd23429, %rd1868;
	@%p1323 bra 	$L__BB1_822;
	setp.gt.u64 	%p1324, %rd1867, %rd13;
	@%p1324 bra 	$L__BB1_821;
	setp.lt.u64 	%p1325, %rd1867, %rd13;
	setp.lt.u64 	%p1326, %rd1866, %rd12;
	or.pred  	%p1327, %p1325, %p1326;
	mov.u64 	%rd23427, %rd1866;
	mov.u64 	%rd23428, %rd1867;
	mov.u64 	%rd23429, %rd1868;
	@%p1327 bra 	$L__BB1_822;
$L__BB1_821:
	sub.s64 	%rd23427, %rd1866, %rd12;
	setp.lt.u64 	%p1328, %rd1866, %rd12;
	selp.u64 	%rd11012, 1, 0, %p1328;
	add.s64 	%rd11013, %rd13, %rd11012;
	sub.s64 	%rd23428, %rd1867, %rd11013;
	setp.lt.u64 	%p1329, %rd1867, %rd11013;
	selp.u64 	%rd11014, 1, 0, %p1329;
	add.s64 	%rd11015, %rd14, %rd11014;
	sub.s64 	%rd23429, %rd1868, %rd11015;
	setp.lt.u64 	%p1330, %rd1868, %rd11015;
	selp.u64 	%rd11016, 1, 0, %p1330;
	add.s64 	%rd11017, %rd15, %rd11016;
	sub.s64 	%rd23430, %rd23430, %rd11017;
$L__BB1_822:
	add.s64 	%rd1878, %rd23427, %rd23423;
	setp.ge.u64 	%p1331, %rd1878, %rd23427;
	setp.lt.u64 	%p1332, %rd1878, %rd23427;
	selp.u64 	%rd11018, 1, 0, %p1332;
	add.s64 	%rd11019, %rd23428, %rd11018;
	add.s64 	%rd1879, %rd11019, %rd23424;
	setp.lt.u64 	%p1333, %rd1879, %rd23428;
	setp.eq.s64 	%p1334, %rd1879, %rd23428;
	selp.u32 	%r467, -1, 0, %p1334;
	selp.u32 	%r468, -1, 0, %p1333;
	selp.b32 	%r469, %r468, %r467, %p1331;
	and.b32  	%r471, %r469, 1;
	setp.eq.b32 	%p1335, %r471, 1;
	or.pred  	%p1336, %p1333, %p1335;
	selp.u64 	%rd11020, 1, 0, %p1336;
	add.s64 	%rd11021, %rd23429, %rd11020;
	add.s64 	%rd1880, %rd11021, %rd23425;
	setp.ge.u64 	%p1337, %rd1880, %rd23429;
	setp.lt.u64 	%p1338, %rd1880, %rd23429;
	setp.eq.s64 	%p1339, %rd1880, %rd23429;
	selp.u32 	%r472, -1, 0, %p1338;
	selp.u32 	%r473, -1, 0, %p1339;
	selp.b32 	%r474, %r473, %r472, %p1336;
	selp.b32 	%r475, %r474, %r472, %p1337;
	and.b32  	%r476, %r475, 1;
	setp.eq.b32 	%p39, %r476, 1;
	cvt.u64.u32 	%rd11022, %r475;
	and.b64  	%rd11023, %rd11022, 1;
	add.s64 	%rd11024, %rd23430, %rd11023;
	add.s64 	%rd23434, %rd11024, %rd23426;
	setp.lt.u64 	%p1340, %rd23434, %rd23430;
	@%p1340 bra 	$L__BB1_829;
	setp.eq.s64 	%p1341, %rd23434, %rd23430;
	and.pred  	%p1342, %p1341, %p39;
	setp.gt.u64 	%p1343, %rd23434, %rd15;
	or.pred  	%p1344, %p1342, %p1343;
	@%p1344 bra 	$L__BB1_829;
	setp.lt.u64 	%p1345, %rd23434, %rd15;
	mov.u64 	%rd23431, %rd1878;
	mov.u64 	%rd23432, %rd1879;
	mov.u64 	%rd23433, %rd1880;
	@%p1345 bra 	$L__BB1_830;
	setp.gt.u64 	%p1346, %rd1880, %rd14;
	@%p1346 bra 	$L__BB1_829;
	setp.lt.u64 	%p1347, %rd1880, %rd14;
	mov.u64 	%rd23431, %rd1878;
	mov.u64 	%rd23432, %rd1879;
	mov.u64 	%rd23433, %rd1880;
	@%p1347 bra 	$L__BB1_830;
	setp.gt.u64 	%p1348, %rd1879, %rd13;
	@%p1348 bra 	$L__BB1_829;
	setp.lt.u64 	%p1349, %rd1879, %rd13;
	setp.lt.u64 	%p1350, %rd1878, %rd12;
	or.pred  	%p1351, %p1349, %p1350;
	mov.u64 	%rd23431, %rd1878;
	mov.u64 	%rd23432, %rd1879;
	mov.u64 	%rd23433, %rd1880;
	@%p1351 bra 	$L__BB1_830;
$L__BB1_829:
	sub.s64 	%rd23431, %rd1878, %rd12;
	setp.lt.u64 	%p1352, %rd1878, %rd12;
	selp.u64 	%rd11025, 1, 0, %p1352;
	add.s64 	%rd11026, %rd13, %rd11025;
	sub.s64 	%rd23432, %rd1879, %rd11026;
	setp.lt.u64 	%p1353, %rd1879, %rd11026;
	selp.u64 	%rd11027, 1, 0, %p1353;
	add.s64 	%rd11028, %rd14, %rd11027;
	sub.s64 	%rd23433, %rd1880, %rd11028;
	setp.lt.u64 	%p1354, %rd1880, %rd11028;
	selp.u64 	%rd11029, 1, 0, %p1354;
	add.s64 	%rd11030, %rd15, %rd11029;
	sub.s64 	%rd23434, %rd23434, %rd11030;
$L__BB1_830:
	and.b64  	%rd1890, %rd23431, 4294967295;
	shr.u64 	%rd1891, %rd23431, 32;
	mul.lo.s64 	%rd11031, %rd1890, %rd1890;
	mul.lo.s64 	%rd11032, %rd1891, %rd1890;
	shr.u64 	%rd11033, %rd11031, 32;
	shl.b64 	%rd11034, %rd11032, 1;
	and.b64  	%rd11035, %rd11034, 8589934590;
	add.s64 	%rd11036, %rd11033, %rd11035;
	shr.u64 	%rd11037, %rd11032, 31;
	and.b64  	%rd11038, %rd11037, 8589934590;
	mad.lo.s64 	%rd11039, %rd1891, %rd1891, %rd11038;
	shr.u64 	%rd11040, %rd11036, 32;
	shl.b64 	%rd11041, %rd11036, 32;
	and.b64  	%rd11042, %rd11031, 4294967293;
	or.b64  	%rd11043, %rd11041, %rd11042;
	add.s64 	%rd11044, %rd11039, %rd11040;
	shr.u64 	%rd1892, %rd23432, 32;
	and.b64  	%rd1893, %rd23432, 4294967295;
	mul.lo.s64 	%rd11045, %rd1893, %rd1890;
	mul.lo.s64 	%rd11046, %rd1892, %rd1890;
	mul.lo.s64 	%rd11047, %rd1893, %rd1891;
	shr.u64 	%rd11048, %rd11045, 32;
	and.b64  	%rd11049, %rd11046, 4294967295;
	add.s64 	%rd11050, %rd11048, %rd11049;
	and.b64  	%rd11051, %rd11047, 4294967295;
	add.s64 	%rd11052, %rd11050, %rd11051;
	shr.u64 	%rd11053, %rd11046, 32;
	mad.lo.s64 	%rd11054, %rd1892, %rd1891, %rd11053;
	shr.u64 	%rd11055, %rd11047, 32;
	add.s64 	%rd11056, %rd11054, %rd11055;
	shr.u64 	%rd11057, %rd11052, 32;
	shl.b64 	%rd11058, %rd11052, 32;
	and.b64  	%rd11059, %rd11045, 4294967295;
	or.b64  	%rd11060, %rd11058, %rd11059;
	add.s64 	%rd11061, %rd11056, %rd11057;
	shr.u64 	%rd1894, %rd23433, 32;
	and.b64  	%rd1895, %rd23433, 4294967295;
	mul.lo.s64 	%rd11062, %rd1895, %rd1890;
	mul.lo.s64 	%rd11063, %rd1894, %rd1890;
	mul.lo.s64 	%rd11064, %rd1895, %rd1891;
	shr.u64 	%rd11065, %rd11062, 32;
	and.b64  	%rd11066, %rd11063, 4294967295;
	add.s64 	%rd11067, %rd11065, %rd11066;
	and.b64  	%rd11068, %rd11064, 4294967295;
	add.s64 	%rd11069, %rd11067, %rd11068;
	shr.u64 	%rd11070, %rd11063, 32;
	mad.lo.s64 	%rd11071, %rd1894, %rd1891, %rd11070;
	shr.u64 	%rd11072, %rd11064, 32;
	add.s64 	%rd11073, %rd11071, %rd11072;
	shr.u64 	%rd11074, %rd11069, 32;
	shl.b64 	%rd11075, %rd11069, 32;
	and.b64  	%rd11076, %rd11062, 4294967295;
	or.b64  	%rd11077, %rd11075, %rd11076;
	add.s64 	%rd11078, %rd11073, %rd11074;
	shr.u64 	%rd1896, %rd23434, 32;
	and.b64  	%rd1897, %rd23434, 4294967295;
	mul.lo.s64 	%rd11079, %rd1897, %rd1890;
	mul.lo.s64 	%rd11080, %rd1896, %rd1890;
	mul.lo.s64 	%rd11081, %rd1897, %rd1891;
	shr.u64 	%rd11082, %rd11079, 32;
	and.b64  	%rd11083, %rd11080, 4294967295;
	add.s64 	%rd11084, %rd11082, %rd11083;
	and.b64  	%rd11085, %rd11081, 4294967295;
	add.s64 	%rd11086, %rd11084, %rd11085;
	shr.u64 	%rd11087, %rd11080, 32;
	mad.lo.s64 	%rd11088, %rd1896, %rd1891, %rd11087;
	shr.u64 	%rd11089, %rd11081, 32;
	add.s64 	%rd11090, %rd11088, %rd11089;
	shr.u64 	%rd11091, %rd11086, 32;
	shl.b64 	%rd11092, %rd11086, 32;
	and.b64  	%rd11093, %rd11079, 4294967295;
	or.b64  	%rd11094, %rd11092, %rd11093;
	add.s64 	%rd11095, %rd11090, %rd11091;
	shl.b64 	%rd11096, %rd11060, 1;
	shr.u64 	%rd11097, %rd11058, 63;
	add.s64 	%rd11098, %rd11061, %rd11061;
	add.s64 	%rd11099, %rd11098, %rd11097;
	mul.lo.s64 	%rd11100, %rd1893, %rd1893;
	mul.lo.s64 	%rd11101, %rd1892, %rd1893;
	shr.u64 	%rd11102, %rd11100, 32;
	shl.b64 	%rd11103, %rd11101, 1;
	and.b64  	%rd11104, %rd11103, 8589934590;
	add.s64 	%rd11105, %rd11102, %rd11104;
	shr.u64 	%rd11106, %rd11101, 31;
	and.b64  	%rd11107, %rd11106, 8589934590;
	mad.lo.s64 	%rd11108, %rd1892, %rd1892, %rd11107;
	shr.u64 	%rd11109, %rd11105, 32;
	shl.b64 	%rd11110, %rd11105, 32;
	and.b64  	%rd11111, %rd11100, 4294967293;
	or.b64  	%rd11112, %rd11110, %rd11111;
	add.s64 	%rd11113, %rd11077, %rd11097;
	add.s64 	%rd11114, %rd11113, %rd11112;
	max.u64 	%rd11115, %rd11077, %rd11113;
	setp.gt.u64 	%p1355, %rd11115, %rd11114;
	selp.u64 	%rd11116, 1, 0, %p1355;
	add.s64 	%rd11117, %rd11108, %rd11078;
	add.s64 	%rd11118, %rd11117, %rd11109;
	add.s64 	%rd11119, %rd11118, %rd11116;
	mul.lo.s64 	%rd11120, %rd1895, %rd1893;
	mul.lo.s64 	%rd11121, %rd1894, %rd1893;
	mul.lo.s64 	%rd11122, %rd1895, %rd1892;
	shr.u64 	%rd11123, %rd11120, 32;
	and.b64  	%rd11124, %rd11121, 4294967295;
	add.s64 	%rd11125, %rd11123, %rd11124;
	and.b64  	%rd11126, %rd11122, 4294967295;
	add.s64 	%rd11127, %rd11125, %rd11126;
	shr.u64 	%rd11128, %rd11121, 32;
	mad.lo.s64 	%rd11129, %rd1894, %rd1892, %rd11128;
	shr.u64 	%rd11130, %rd11122, 32;
	add.s64 	%rd11131, %rd11129, %rd11130;
	shr.u64 	%rd11132, %rd11127, 32;
	shl.b64 	%rd11133, %rd11127, 32;
	and.b64  	%rd11134, %rd11120, 4294967295;
	or.b64  	%rd11135, %rd11133, %rd11134;
	add.s64 	%rd11136, %rd11094, %rd11116;
	add.s64 	%rd11137, %rd11136, %rd11135;
	max.u64 	%rd11138, %rd11094, %rd11136;
	setp.gt.u64 	%p1356, %rd11138, %rd11137;
	selp.u64 	%rd11139, 1, 0, %p1356;
	add.s64 	%rd11140, %rd11131, %rd11095;
	add.s64 	%rd11141, %rd11140, %rd11132;
	add.s64 	%rd11142, %rd11141, %rd11139;
	add.s64 	%rd11143, %rd11114, %rd11077;
	setp.lt.u64 	%p1357, %rd11143, %rd11114;
	selp.u64 	%rd11144, 1, 0, %p1357;
	add.s64 	%rd11145, %rd11078, %rd11119;
	add.s64 	%rd11146, %rd11145, %rd11144;
	add.s64 	%rd11147, %rd11137, %rd11144;
	add.s64 	%rd11148, %rd11147, %rd11135;
	max.u64 	%rd11149, %rd11137, %rd11147;
	setp.gt.u64 	%p1358, %rd11149, %rd11148;
	selp.u64 	%rd11150, 1, 0, %p1358;
	add.s64 	%rd11151, %rd11131, %rd11142;
	add.s64 	%rd11152, %rd11151, %rd11132;
	add.s64 	%rd11153, %rd11152, %rd11150;
	add.s64 	%rd11154, %rd11148, %rd11094;
	setp.lt.u64 	%p1359, %rd11154, %rd11148;
	selp.u64 	%rd11155, 1, 0, %p1359;
	add.s64 	%rd11156, %rd11095, %rd11153;
	add.s64 	%rd11157, %rd11156, %rd11155;
	mul.lo.s64 	%rd11158, %rd11, %rd11043;
	mul.lo.s64 	%rd11159, %rd12, %rd11158;
	mul.hi.u64 	%rd11160, %rd12, %rd11158;
	add.cc.s64 	%rd11161, %rd11159, %rd11043;
	addc.cc.s64 	%rd11162, %rd11160, 0;
	mul.lo.s64 	%rd11163, %rd13, %rd11158;
	mul.hi.u64 	%rd11164, %rd13, %rd11158;
	mov.b64 	%rd11165, 0;
	add.cc.s64 	%rd11166, %rd11162, %rd11096;
	addc.cc.s64 	%rd11167, %rd11165, 0;
	add.cc.s64 	%rd11168, %rd11166, %rd11163;
	addc.cc.s64 	%rd11169, %rd11167, %rd11164;
	mul.lo.s64 	%rd11170, %rd14, %rd11158;
	mul.hi.u64 	%rd11171, %rd14, %rd11158;
	add.cc.s64 	%rd11172, %rd11169, %rd11143;
	addc.cc.s64 	%rd11173, %rd11165, 0;
	add.cc.s64 	%rd11174, %rd11172, %rd11170;
	addc.cc.s64 	%rd11175, %rd11173, %rd11171;
	mul.lo.s64 	%rd11176, %rd15, %rd11158;
	mul.hi.u64 	%rd11177, %rd15, %rd11158;
	add.cc.s64 	%rd11178, %rd11175, %rd11154;
	addc.cc.s64 	%rd11179, %rd11165, 0;
	add.cc.s64 	%rd11180, %rd11178, %rd11176;
	addc.cc.s64 	%rd11181, %rd11179, %rd11177;
	add.s64 	%rd11182, %rd11044, %rd11181;
	setp.lt.u64 	%p1360, %rd11182, %rd11044;
	selp.u64 	%rd11183, 1, 0, %p1360;
	add.s64 	%rd11184, %rd11099, %rd11183;
	setp.lt.u64 	%p1361, %rd11184, %rd11099;
	selp.u64 	%rd11185, 1, 0, %p1361;
	add.s64 	%rd11186, %rd11146, %rd11185;
	setp.lt.u64 	%p1362, %rd11186, %rd11146;
	selp.u64 	%rd11187, 1, 0, %p1362;
	add.s64 	%rd11188, %rd11157, %rd11187;
	mul.lo.s64 	%rd11189, %rd11, %rd11168;
	mul.lo.s64 	%rd11190, %rd12, %rd11189;
	mul.hi.u64 	%rd11191, %rd12, %rd11189;
	add.cc.s64 	%rd11192, %rd11190, %rd11168;
	addc.cc.s64 	%rd11193, %rd11191, 0;
	mul.lo.s64 	%rd11194, %rd13, %rd11189;
	mul.hi.u64 	%rd11195, %rd13, %rd11189;
	add.cc.s64 	%rd11196, %rd11193, %rd11174;
	addc.cc.s64 	%rd11197, %rd11165, 0;
	add.cc.s64 	%rd11198, %rd11196, %rd11194;
	addc.cc.s64 	%rd11199, %rd11197, %rd11195;
	mul.lo.s64 	%rd11200, %rd14, %rd11189;
	mul.hi.u64 	%rd11201, %rd14, %rd11189;
	add.cc.s64 	%rd11202, %rd11199, %rd11180;
	addc.cc.s64 	%rd11203, %rd11165, 0;
	add.cc.s64 	%rd11204, %rd11202, %rd11200;
	addc.cc.s64 	%rd11205, %rd11203, %rd11201;
	mul.lo.s64 	%rd11206, %rd15, %rd11189;
	mul.hi.u64 	%rd11207, %rd15, %rd11189;
	add.cc.s64 	%rd11208, %rd11205, %rd11182;
	addc.cc.s64 	%rd11209, %rd11165, 0;
	add.cc.s64 	%rd11210, %rd11208, %rd11206;
	addc.cc.s64 	%rd11211, %rd11209, %rd11207;
	add.s64 	%rd11212, %rd11184, %rd11211;
	setp.lt.u64 	%p1363, %rd11212, %rd11184;
	selp.u64 	%rd11213, 1, 0, %p1363;
	add.s64 	%rd11214, %rd11186, %rd11213;
	setp.lt.u64 	%p1364, %rd11214, %rd11186;
	selp.u64 	%rd11215, 1, 0, %p1364;
	add.s64 	%rd11216, %rd11188, %rd11215;
	mul.lo.s64 	%rd11217, %rd11, %rd11198;
	mul.lo.s64 	%rd11218, %rd12, %rd11217;
	mul.hi.u64 	%rd11219, %rd12, %rd11217;
	add.cc.s64 	%rd11220, %rd11218, %rd11198;
	addc.cc.s64 	%rd11221, %rd11219, 0;
	mul.lo.s64 	%rd11222, %rd13, %rd11217;
	mul.hi.u64 	%rd11223, %rd13, %rd11217;
	add.cc.s64 	%rd11224, %rd11221, %rd11204;
	addc.cc.s64 	%rd11225, %rd11165, 0;
	add.cc.s64 	%rd11226, %rd11224, %rd11222;
	addc.cc.s64 	%rd11227, %rd11225, %rd11223;
	mul.lo.s64 	%rd11228, %rd14, %rd11217;
	mul.hi.u64 	%rd11229, %rd14, %rd11217;
	add.cc.s64 	%rd11230, %rd11227, %rd11210;
	addc.cc.s64 	%rd11231, %rd11165, 0;
	add.cc.s64 	%rd11232, %rd11230, %rd11228;
	addc.cc.s64 	%rd11233, %rd11231, %rd11229;
	mul.lo.s64 	%rd11234, %rd15, %rd11217;
	mul.hi.u64 	%rd11235, %rd15, %rd11217;
	add.cc.s64 	%rd11236, %rd11233, %rd11212;
	addc.cc.s64 	%rd11237, %rd11165, 0;
	add.cc.s64 	%rd11238, %rd11236, %rd11234;
	addc.cc.s64 	%rd11239, %rd11237, %rd11235;
	add.s64 	%rd11240, %rd11214, %rd11239;
	setp.lt.u64 	%p1365, %rd11240, %rd11214;
	selp.u64 	%rd11241, 1, 0, %p1365;
	add.s64 	%rd11242, %rd11216, %rd11241;
	mul.lo.s64 	%rd11243, %rd11, %rd11226;
	mul.lo.s64 	%rd11244, %rd12, %rd11243;
	mul.hi.u64 	%rd11245, %rd12, %rd11243;
	add.cc.s64 	%rd11246, %rd11244, %rd11226;
	addc.cc.s64 	%rd11247, %rd11245, 0;
	mul.lo.s64 	%rd11248, %rd13, %rd11243;
	mul.hi.u64 	%rd11249, %rd13, %rd11243;
	add.cc.s64 	%rd11250, %rd11247, %rd11232;
	addc.cc.s64 	%rd11251, %rd11165, 0;
	add.cc.s64 	%rd1898, %rd11250, %rd11248;
	addc.cc.s64 	%rd11252, %rd11251, %rd11249;
	mul.lo.s64 	%rd11253, %rd14, %rd11243;
	mul.hi.u64 	%rd11254, %rd14, %rd11243;
	add.cc.s64 	%rd11255, %rd11252, %rd11238;
	addc.cc.s64 	%rd11256, %rd11165, 0;
	add.cc.s64 	%rd1899, %rd11255, %rd11253;
	addc.cc.s64 	%rd11257, %rd11256, %rd11254;
	mul.lo.s64 	%rd11258, %rd15, %rd11243;
	mul.hi.u64 	%rd11259, %rd15, %rd11243;
	add.cc.s64 	%rd11260, %rd11257, %rd11240;
	addc.cc.s64 	%rd11261, %rd11165, 0;
	add.cc.s64 	%rd1900, %rd11260, %rd11258;
	addc.cc.s64 	%rd11262, %rd11261, %rd11259;
	add.s64 	%rd23435, %rd11242, %rd11262;
	setp.gt.u64 	%p1366, %rd23435, %rd15;
	@%p1366 bra 	$L__BB1_836;
	setp.lt.u64 	%p1367, %rd23435, %rd15;
	mov.u64 	%rd23436, %rd1900;
	mov.u64 	%rd23437, %rd1899;
	mov.u64 	%rd23438, %rd1898;
	@%p1367 bra 	$L__BB1_837;
	setp.lt.u64 	%p1368, %rd14, %rd1900;
	@%p1368 bra 	$L__BB1_836;
	setp.gt.u64 	%p1369, %rd14, %rd1900;
	mov.u64 	%rd23436, %rd1900;
	mov.u64 	%rd23437, %rd1899;
	mov.u64 	%rd23438, %rd1898;
	@%p1369 bra 	$L__BB1_837;
	setp.lt.u64 	%p1370, %rd13, %rd1899;
	@%p1370 bra 	$L__BB1_836;
	setp.gt.u64 	%p1371, %rd13, %rd1899;
	setp.gt.u64 	%p1372, %rd12, %rd1898;
	or.pred  	%p1373, %p1371, %p1372;
	mov.u64 	%rd23436, %rd1900;
	mov.u64 	%rd23437, %rd1899;
	mov.u64 	%rd23438, %rd1898;
	@%p1373 bra 	$L__BB1_837;
$L__BB1_836:
	sub.s64 	%rd23438, %rd1898, %rd12;
	setp.lt.u64 	%p1374, %rd1898, %rd12;
	selp.u64 	%rd11263, 1, 0, %p1374;
	add.s64 	%rd11264, %rd13, %rd11263;
	sub.s64 	%rd23437, %rd1899, %rd11264;
	setp.lt.u64 	%p1375, %rd1899, %rd11264;
	selp.u64 	%rd11265, 1, 0, %p1375;
	add.s64 	%rd11266, %rd14, %rd11265;
	sub.s64 	%rd23436, %rd1900, %rd11266;
	setp.lt.u64 	%p1376, %rd1900, %rd11266;
	selp.u64 	%rd11267, 1, 0, %p1376;
	add.s64 	%rd11268, %rd15, %rd11267;
	sub.s64 	%rd23435, %rd23435, %rd11268;
$L__BB1_837:
	sub.s64 	%rd23442, %rd23438, %rd23403;
	setp.lt.u64 	%p1377, %rd23438, %rd23403;
	selp.u64 	%rd11269, 1, 0, %p1377;
	add.s64 	%rd11270, %rd23404, %rd11269;
	sub.s64 	%rd23441, %rd23437, %rd11270;
	setp.lt.u64 	%p1378, %rd23437, %rd11270;
	selp.u64 	%rd11271, 1, 0, %p1378;
	add.s64 	%rd11272, %rd23405, %rd11271;
	sub.s64 	%rd23440, %rd23436, %rd11272;
	setp.lt.u64 	%p1379, %rd23436, %rd11272;
	selp.u64 	%rd11273, 1, 0, %p1379;
	add.s64 	%rd11274, %rd23406, %rd11273;
	sub.s64 	%rd23439, %rd23435, %rd11274;
	setp.ge.u64 	%p1380, %rd23435, %rd11274;
	@%p1380 bra 	$L__BB1_839;
	add.s64 	%rd1914, %rd23442, %rd12;
	setp.ge.u64 	%p1381, %rd1914, %rd23442;
	setp.lt.u64 	%p1382, %rd1914, %rd23442;
	selp.u64 	%rd11275, 1, 0, %p1382;
	add.s64 	%rd11276, %rd23441, %rd11275;
	add.s64 	%rd1915, %rd11276, %rd13;
	setp.lt.u64 	%p1383, %rd1915, %rd23441;
	setp.eq.s64 	%p1384, %rd1915, %rd23441;
	selp.u32 	%r477, -1, 0, %p1384;
	selp.u32 	%r478, -1, 0, %p1383;
	selp.b32 	%r479, %r478, %r477, %p1381;
	and.b32  	%r481, %r479, 1;
	setp.eq.b32 	%p1385, %r481, 1;
	or.pred  	%p1386, %p1383, %p1385;
	selp.u64 	%rd11277, 1, 0, %p1386;
	add.s64 	%rd11278, %rd23440, %rd11277;
	add.s64 	%rd1916, %rd11278, %rd14;
	setp.ge.u64 	%p1387, %rd1916, %rd23440;
	setp.lt.u64 	%p1388, %rd1916, %rd23440;
	setp.eq.s64 	%p1389, %rd1916, %rd23440;
	selp.u32 	%r482, -1, 0, %p1388;
	selp.u32 	%r483, -1, 0, %p1389;
	selp.b32 	%r484, %r483, %r482, %p1386;
	selp.b32 	%r485, %r484, %r482, %p1387;
	cvt.u64.u32 	%rd11279, %r485;
	and.b64  	%rd11280, %rd11279, 1;
	add.s64 	%rd11281, %rd23439, %rd11280;
	add.s64 	%rd23439, %rd11281, %rd15;
	mov.u64 	%rd23440, %rd1916;
	mov.u64 	%rd23441, %rd1915;
	mov.u64 	%rd23442, %rd1914;
$L__BB1_839:
	sub.s64 	%rd23122, %rd23442, %rd23403;
	setp.lt.u64 	%p1390, %rd23442, %rd23403;
	selp.u64 	%rd11282, 1, 0, %p1390;
	add.s64 	%rd11283, %rd23404, %rd11282;
	sub.s64 	%rd23121, %rd23441, %rd11283;
	setp.lt.u64 	%p1391, %rd23441, %rd11283;
	selp.u64 	%rd11284, 1, 0, %p1391;
	add.s64 	%rd11285, %rd23405, %rd11284;
	sub.s64 	%rd23120, %rd23440, %rd11285;
	setp.lt.u64 	%p1392, %rd23440, %rd11285;
	selp.u64 	%rd11286, 1, 0, %p1392;
	add.s64 	%rd11287, %rd23406, %rd11286;
	sub.s64 	%rd23119, %rd23439, %rd11287;
	setp.ge.u64 	%p1393, %rd23439, %rd11287;
	@%p1393 bra 	$L__BB1_841;
	add.s64 	%rd1926, %rd23122, %rd12;
	setp.ge.u64 	%p1394, %rd1926, %rd23122;
	setp.lt.u64 	%p1395, %rd1926, %rd23122;
	selp.u64 	%rd11288, 1, 0, %p1395;
	add.s64 	%rd11289, %rd23121, %rd11288;
	add.s64 	%rd1927, %rd11289, %rd13;
	setp.lt.u64 	%p1396, %rd1927, %rd23121;
	setp.eq.s64 	%p1397, %rd1927, %rd23121;
	selp.u32 	%r486, -1, 0, %p1397;
	selp.u32 	%r487, -1, 0, %p1396;
	selp.b32 	%r488, %r487, %r486, %p1394;
	and.b32  	%r490, %r488, 1;
	setp.eq.b32 	%p1398, %r490, 1;
	or.pred  	%p1399, %p1396, %p1398;
	selp.u64 	%rd11290, 1, 0, %p1399;
	add.s64 	%rd11291, %rd23120, %rd11290;
	add.s64 	%rd1928, %rd11291, %rd14;
	setp.ge.u64 	%p1400, %rd1928, %rd23120;
	setp.lt.u64 	%p1401, %rd1928, %rd23120;
	setp.eq.s64 	%p1402, %rd1928, %rd23120;
	selp.u32 	%r491, -1, 0, %p1401;
	selp.u32 	%r492, -1, 0, %p1402;
	selp.b32 	%r493, %r492, %r491, %p1399;
	selp.b32 	%r494, %r493, %r491, %p1400;
	cvt.u64.u32 	%rd11292, %r494;
	and.b64  	%rd11293, %rd11292, 1;
	add.s64 	%rd11294, %rd23119, %rd11293;
	add.s64 	%rd23119, %rd11294, %rd15;
	mov.u64 	%rd23120, %rd1928;
	mov.u64 	%rd23121, %rd1927;
	mov.u64 	%rd23122, %rd1926;
$L__BB1_841:
	sub.s64 	%rd23447, %rd23403, %rd23122;
	setp.lt.u64 	%p1403, %rd23403, %rd23122;
	selp.u64 	%rd11295, 1, 0, %p1403;
	add.s64 	%rd11296, %rd23121, %rd11295;
	sub.s64 	%rd23448, %rd23404, %rd11296;
	setp.lt.u64 	%p1404, %rd23404, %rd11296;
	selp.u64 	%rd11297, 1, 0, %p1404;
	add.s64 	%rd11298, %rd23120, %rd11297;
	sub.s64 	%rd23449, %rd23405, %rd11298;
	setp.lt.u64 	%p1405, %rd23405, %rd11298;
	selp.u64 	%rd11299, 1, 0, %p1405;
	add.s64 	%rd11300, %rd23119, %rd11299;
	sub.s64 	%rd23450, %rd23406, %rd11300;
	setp.ge.u64 	%p1406, %rd23406, %rd11300;
	@%p1406 bra 	$L__BB1_843;
	add.s64 	%rd1938, %rd23447, %rd12;
	setp.ge.u64 	%p1407, %rd1938, %rd23447;
	setp.lt.u64 	%p1408, %rd1938, %rd23447;
	selp.u64 	%rd11301, 1, 0, %p1408;
	add.s64 	%rd11302, %rd23448, %rd11301;
	add.s64 	%rd1939, %rd11302, %rd13;
	setp.lt.u64 	%p1409, %rd1939, %rd23448;
	setp.eq.s64 	%p1410, %rd1939, %rd23448;
	selp.u32 	%r495, -1, 0, %p1410;
	selp.u32 	%r496, -1, 0, %p1409;
	selp.b32 	%r497, %r496, %r495, %p1407;
	and.b32  	%r499, %r497, 1;
	setp.eq.b32 	%p1411, %r499, 1;
	or.pred  	%p1412, %p1409, %p1411;
	selp.u64 	%rd11303, 1, 0, %p1412;
	add.s64 	%rd11304, %rd23449, %rd11303;
	add.s64 	%rd1940, %rd11304, %rd14;
	setp.ge.u64 	%p1413, %rd1940, %rd23449;
	setp.lt.u64 	%p1414, %rd1940, %rd23449;
	setp.eq.s64 	%p1415, %rd1940, %rd23449;
	selp.u32 	%r500, -1, 0, %p1414;
	selp.u32 	%r501, -1, 0, %p1415;
	selp.b32 	%r502, %r501, %r500, %p1412;
	selp.b32 	%r503, %r502, %r500, %p1413;
	cvt.u64.u32 	%rd11305, %r503;
	and.b64  	%rd11306, %rd11305, 1;
	add.s64 	%rd11307, %rd23450, %rd11306;
	add.s64 	%rd23450, %rd11307, %rd15;
	mov.u64 	%rd23447, %rd1938;
	mov.u64 	%rd23448, %rd1939;
	mov.u64 	%rd23449, %rd1940;
$L__BB1_843:
	shr.u64 	%rd11308, %rd23447, 32;
	and.b64  	%rd11309, %rd23447, 4294967295;
	mul.lo.s64 	%rd11310, %rd11309, %rd1890;
	mul.lo.s64 	%rd11311, %rd11308, %rd1890;
	mul.lo.s64 	%rd11312, %rd11309, %rd1891;
	shr.u64 	%rd11313, %rd11310, 32;
	and.b64  	%rd11314, %rd11311, 4294967295;
	add.s64 	%rd11315, %rd11313, %rd11314;
	and.b64  	%rd11316, %rd11312, 4294967295;
	add.s64 	%rd11317, %rd11315, %rd11316;
	shr.u64 	%rd11318, %rd11311, 32;
	mad.lo.s64 	%rd11319, %rd11308, %rd1891, %rd11318;
	shr.u64 	%rd11320, %rd11312, 32;
	add.s64 	%rd11321, %rd11319, %rd11320;
	shr.u64 	%rd11322, %rd11317, 32;
	shl.b64 	%rd11323, %rd11317, 32;
	and.b64  	%rd11324, %rd11310, 4294967295;
	or.b64  	%rd11325, %rd11323, %rd11324;
	add.s64 	%rd11326, %rd11321, %rd11322;
	shr.u64 	%rd11327, %rd23448, 32;
	and.b64  	%rd11328, %rd23448, 4294967295;
	mul.lo.s64 	%rd11329, %rd11328, %rd1890;
	mul.lo.s64 	%rd11330, %rd11327, %rd1890;
	mul.lo.s64 	%rd11331, %rd11328, %rd1891;
	shr.u64 	%rd11332, %rd11329, 32;
	and.b64  	%rd11333, %rd11330, 4294967295;
	add.s64 	%rd11334, %rd11332, %rd11333;
	and.b64  	%rd11335, %rd11331, 4294967295;
	add.s64 	%rd11336, %rd11334, %rd11335;
	shr.u64 	%rd11337, %rd11330, 32;
	mad.lo.s64 	%rd11338, %rd11327, %rd1891, %rd11337;
	shr.u64 	%rd11339, %rd11331, 32;
	add.s64 	%rd11340, %rd11338, %rd11339;
	shr.u64 	%rd11341, %rd11336, 32;
	shl.b64 	%rd11342, %rd11336, 32;
	and.b64  	%rd11343, %rd11329, 4294967295;
	or.b64  	%rd11344, %rd11342, %rd11343;
	add.s64 	%rd11345, %rd11340, %rd11341;
	shr.u64 	%rd11346, %rd23449, 32;
	and.b64  	%rd11347, %rd23449, 4294967295;
	mul.lo.s64 	%rd11348, %rd11347, %rd1890;
	mul.lo.s64 	%rd11349, %rd11346, %rd1890;
	mul.lo.s64 	%rd11350, %rd11347, %rd1891;
	shr.u64 	%rd11351, %rd11348, 32;
	and.b64  	%rd11352, %rd11349, 4294967295;
	add.s64 	%rd11353, %rd11351, %rd11352;
	and.b64  	%rd11354, %rd11350, 4294967295;
	add.s64 	%rd11355, %rd11353, %rd11354;
	shr.u64 	%rd11356, %rd11349, 32;
	mad.lo.s64 	%rd11357, %rd11346, %rd1891, %rd11356;
	shr.u64 	%rd11358, %rd11350, 32;
	add.s64 	%rd11359, %rd11357, %rd11358;
	shr.u64 	%rd11360, %rd11355, 32;
	shl.b64 	%rd11361, %rd11355, 32;
	and.b64  	%rd11362, %rd11348, 4294967295;
	or.b64  	%rd11363, %rd11361, %rd11362;
	add.s64 	%rd11364, %rd11359, %rd11360;
	shr.u64 	%rd11365, %rd23450, 32;
	and.b64  	%rd11366, %rd23450, 4294967295;
	mul.lo.s64 	%rd11367, %rd11366, %rd1890;
	mul.lo.s64 	%rd11368, %rd11365, %rd1890;
	mul.lo.s64 	%rd11369, %rd11366, %rd1891;
	shr.u64 	%rd11370, %rd11367, 32;
	and.b64  	%rd11371, %rd11368, 4294967295;
	add.s64 	%rd11372, %rd11370, %rd11371;
	and.b64  	%rd11373, %rd11369, 4294967295;
	add.s64 	%rd11374, %rd11372, %rd11373;
	shr.u64 	%rd11375, %rd11368, 32;
	mad.lo.s64 	%rd11376, %rd11365, %rd1891, %rd11375;
	shr.u64 	%rd11377, %rd11369, 32;
	add.s64 	%rd11378, %rd11376, %rd11377;
	shr.u64 	%rd11379, %rd11374, 32;
	shl.b64 	%rd11380, %rd11374, 32;
	and.b64  	%rd11381, %rd11367, 4294967295;
	or.b64  	%rd11382, %rd11380, %rd11381;
	add.s64 	%rd11383, %rd11378, %rd11379;
	mul.lo.s64 	%rd11384, %rd11309, %rd1893;
	mul.lo.s64 	%rd11385, %rd11308, %rd1893;
	mul.lo.s64 	%rd11386, %rd11309, %rd1892;
	shr.u64 	%rd11387, %rd11384, 32;
	and.b64  	%rd11388, %rd11385, 4294967295;
	add.s64 	%rd11389, %rd11387, %rd11388;
	and.b64  	%rd11390, %rd11386, 4294967295;
	add.s64 	%rd11391, %rd11389, %rd11390;
	shr.u64 	%rd11392, %rd11385, 32;
	mad.lo.s64 	%rd11393, %rd11308, %rd1892, %rd11392;
	shr.u64 	%rd11394, %rd11386, 32;
	add.s64 	%rd11395, %rd11393, %rd11394;
	shr.u64 	%rd11396, %rd11391, 32;
	shl.b64 	%rd11397, %rd11391, 32;
	and.b64  	%rd11398, %rd11384, 4294967295;
	or.b64  	%rd11399, %rd11397, %rd11398;
	add.s64 	%rd11400, %rd11344, %rd11399;
	setp.lt.u64 	%p1416, %rd11400, %rd11344;
	selp.u64 	%rd11401, 1, 0, %p1416;
	add.s64 	%rd11402, %rd11395, %rd11345;
	add.s64 	%rd11403, %rd11402, %rd11396;
	add.s64 	%rd11404, %rd11403, %rd11401;
	mul.lo.s64 	%rd11405, %rd11328, %rd1893;
	mul.lo.s64 	%rd11406, %rd11327, %rd1893;
	mul.lo.s64 	%rd11407, %rd11328, %rd1892;
	shr.u64 	%rd11408, %rd11405, 32;
	and.b64  	%rd11409, %rd11406, 4294967295;
	add.s64 	%rd11410, %rd11408, %rd11409;
	and.b64  	%rd11411, %rd11407, 4294967295;
	add.s64 	%rd11412, %rd11410, %rd11411;
	shr.u64 	%rd11413, %rd11406, 32;
	mad.lo.s64 	%rd11414, %rd11327, %rd1892, %rd11413;
	shr.u64 	%rd11415, %rd11407, 32;
	add.s64 	%rd11416, %rd11414, %rd11415;
	shr.u64 	%rd11417, %rd11412, 32;
	shl.b64 	%rd11418, %rd11412, 32;
	and.b64  	%rd11419, %rd11405, 4294967295;
	or.b64  	%rd11420, %rd11418, %rd11419;
	add.s64 	%rd11421, %rd11363, %rd11401;
	add.s64 	%rd11422, %rd11421, %rd11420;
	max.u64 	%rd11423, %rd11363, %rd11421;
	setp.gt.u64 	%p1417, %rd11423, %rd11422;
	selp.u64 	%rd11424, 1, 0, %p1417;
	add.s64 	%rd11425, %rd11416, %rd11364;
	add.s64 	%rd11426, %rd11425, %rd11417;
	add.s64 	%rd11427, %rd11426, %rd11424;
	mul.lo.s64 	%rd11428, %rd11347, %rd1893;
	mul.lo.s64 	%rd11429, %rd11346, %rd1893;
	mul.lo.s64 	%rd11430, %rd11347, %rd1892;
	shr.u64 	%rd11431, %rd11428, 32;
	and.b64  	%rd11432, %rd11429, 4294967295;
	add.s64 	%rd11433, %rd11431, %rd11432;
	and.b64  	%rd11434, %rd11430, 4294967295;
	add.s64 	%rd11435, %rd11433, %rd11434;
	shr.u64 	%rd11436, %rd11429, 32;
	mad.lo.s64 	%rd11437, %rd11346, %rd1892, %rd11436;
	shr.u64 	%rd11438, %rd11430, 32;
	add.s64 	%rd11439, %rd11437, %rd11438;
	shr.u64 	%rd11440, %rd11435, 32;
	shl.b64 	%rd11441, %rd11435, 32;
	and.b64  	%rd11442, %rd11428, 4294967295;
	or.b64  	%rd11443, %rd11441, %rd11442;
	add.s64 	%rd11444, %rd11382, %rd11424;
	add.s64 	%rd11445, %rd11444, %rd11443;
	max.u64 	%rd11446, %rd11382, %rd11444;
	setp.gt.u64 	%p1418, %rd11446, %rd11445;
	selp.u64 	%rd11447, 1, 0, %p1418;
	add.s64 	%rd11448, %rd11439, %rd11383;
	add.s64 	%rd11449, %rd11448, %rd11440;
	add.s64 	%rd11450, %rd11449, %rd11447;
	mul.lo.s64 	%rd11451, %rd11309, %rd1895;
	mul.lo.s64 	%rd11452, %rd11308, %rd1895;
	mul.lo.s64 	%rd11453, %rd11309, %rd1894;
	shr.u64 	%rd11454, %rd11451, 32;
	and.b64  	%rd11455, %rd11452, 4294967295;
	add.s64 	%rd11456, %rd11454, %rd11455;
	and.b64  	%rd11457, %rd11453, 4294967295;
	add.s64 	%rd11458, %rd11456, %rd11457;
	shr.u64 	%rd11459, %rd11452, 32;
	mad.lo.s64 	%rd11460, %rd11308, %rd1894, %rd11459;
	shr.u64 	%rd11461, %rd11453, 32;
	add.s64 	%rd11462, %rd11460, %rd11461;
	shr.u64 	%rd11463, %rd11458, 32;
	shl.b64 	%rd11464, %rd11458, 32;
	and.b64  	%rd11465, %rd11451, 4294967295;
	or.b64  	%rd11466, %rd11464, %rd11465;
	add.s64 	%rd11467, %rd11422, %rd11466;
	setp.lt.u64 	%p1419, %rd11467, %rd11422;
	selp.u64 	%rd11468, 1, 0, %p1419;
	add.s64 	%rd11469, %rd11462, %rd11427;
	add.s64 	%rd11470, %rd11469, %rd11463;
	add.s64 	%rd11471, %rd11470, %rd11468;
	mul.lo.s64 	%rd11472, %rd11328, %rd1895;
	mul.lo.s64 	%rd11473, %rd11327, %rd1895;
	mul.lo.s64 	%rd11474, %rd11328, %rd1894;
	shr.u64 	%rd11475, %rd11472, 32;
	and.b64  	%rd11476, %rd11473, 4294967295;
	add.s64 	%rd11477, %rd11475, %rd11476;
	and.b64  	%rd11478, %rd11474, 4294967295;
	add.s64 	%rd11479, %rd11477, %rd11478;
	shr.u64 	%rd11480, %rd11473, 32;
	mad.lo.s64 	%rd11481, %rd11327, %rd1894, %rd11480;
	shr.u64 	%rd11482, %rd11474, 32;
	add.s64 	%rd11483, %rd11481, %rd11482;
	shr.u64 	%rd11484, %rd11479, 32;
	shl.b64 	%rd11485, %rd11479, 32;
	and.b64  	%rd11486, %rd11472, 4294967295;
	or.b64  	%rd11487, %rd11485, %rd11486;
	add.s64 	%rd11488, %rd11445, %rd11468;
	add.s64 	%rd11489, %rd11488, %rd11487;
	max.u64 	%rd11490, %rd11445, %rd11488;
	setp.gt.u64 	%p1420, %rd11490, %rd11489;
	selp.u64 	%rd11491, 1, 0, %p1420;
	add.s64 	%rd11492, %rd11483, %rd11450;
	add.s64 	%rd11493, %rd11492, %rd11484;
	add.s64 	%rd11494, %rd11493, %rd11491;
	mul.lo.s64 	%rd11495, %rd11309, %rd1897;
	mul.lo.s64 	%rd11496, %rd11308, %rd1897;
	mul.lo.s64 	%rd11497, %rd11309, %rd1896;
	shr.u64 	%rd11498, %rd11495, 32;
	and.b64  	%rd11499, %rd11496, 4294967295;
	add.s64 	%rd11500, %rd11498, %rd11499;
	and.b64  	%rd11501, %rd11497, 4294967295;
	add.s64 	%rd11502, %rd11500, %rd11501;
	shr.u64 	%rd11503, %rd11496, 32;
	mad.lo.s64 	%rd11504, %rd11308, %rd1896, %rd11503;
	shr.u64 	%rd11505, %rd11497, 32;
	add.s64 	%rd11506, %rd11504, %rd11505;
	shr.u64 	%rd11507, %rd11502, 32;
	shl.b64 	%rd11508, %rd11502, 32;
	and.b64  	%rd11509, %rd11495, 4294967295;
	or.b64  	%rd11510, %rd11508, %rd11509;
	add.s64 	%rd11511, %rd11489, %rd11510;
	setp.lt.u64 	%p1421, %rd11511, %rd11489;
	selp.u64 	%rd11512, 1, 0, %p1421;
	add.s64 	%rd11513, %rd11506, %rd11494;
	add.s64 	%rd11514, %rd11513, %rd11507;
	add.s64 	%rd11515, %rd11514, %rd11512;
	mul.lo.s64 	%rd11516, %rd11, %rd11325;
	mul.lo.s64 	%rd11517, %rd12, %rd11516;
	mul.hi.u64 	%rd11518, %rd12, %rd11516;
	add.cc.s64 	%rd11519, %rd11517, %rd11325;
	addc.cc.s64 	%rd11520, %rd11518, 0;
	mul.lo.s64 	%rd11521, %rd13, %rd11516;
	mul.hi.u64 	%rd11522, %rd13, %rd11516;
	mov.b64 	%rd11523, 0;
	add.cc.s64 	%rd11524, %rd11520, %rd11400;
	addc.cc.s64 	%rd11525, %rd11523, 0;
	add.cc.s64 	%rd11526, %rd11524, %rd11521;
	addc.cc.s64 	%rd11527, %rd11525, %rd11522;
	mul.lo.s64 	%rd11528, %rd14, %rd11516;
	mul.hi.u64 	%rd11529, %rd14, %rd11516;
	add.cc.s64 	%rd11530, %rd11527, %rd11467;
	addc.cc.s64 	%rd11531, %rd11523, 0;
	add.cc.s64 	%rd11532, %rd11530, %rd11528;
	addc.cc.s64 	%rd11533, %rd11531, %rd11529;
	mul.lo.s64 	%rd11534, %rd15, %rd11516;
	mul.hi.u64 	%rd11535, %rd15, %rd11516;
	add.cc.s64 	%rd11536, %rd11533, %rd11511;
	addc.cc.s64 	%rd11537, %rd11523, 0;
	add.cc.s64 	%rd11538, %rd11536, %rd11534;
	addc.cc.s64 	%rd11539, %rd11537, %rd11535;
	add.s64 	%rd11540, %rd11326, %rd11539;
	setp.lt.u64 	%p1422, %rd11540, %rd11326;
	selp.u64 	%rd11541, 1, 0, %p1422;
	add.s64 	%rd11542, %rd11404, %rd11541;
	setp.lt.u64 	%p1423, %rd11542, %rd11404;
	selp.u64 	%rd11543, 1, 0, %p1423;
	add.s64 	%rd11544, %rd11471, %rd11543;
	setp.lt.u64 	%p1424, %rd11544, %rd11471;
	selp.u64 	%rd11545, 1, 0, %p1424;
	add.s64 	%rd11546, %rd11515, %rd11545;
	mul.lo.s64 	%rd11547, %rd11, %rd11526;
	mul.lo.s64 	%rd11548, %rd12, %rd11547;
	mul.hi.u64 	%rd11549, %rd12, %rd11547;
	add.cc.s64 	%rd11550, %rd11548, %rd11526;
	addc.cc.s64 	%rd11551, %rd11549, 0;
	mul.lo.s64 	%rd11552, %rd13, %rd11547;
	mul.hi.u64 	%rd11553, %rd13, %rd11547;
	add.cc.s64 	%rd11554, %rd11551, %rd11532;
	addc.cc.s64 	%rd11555, %rd11523, 0;
	add.cc.s64 	%rd11556, %rd11554, %rd11552;
	addc.cc.s64 	%rd11557, %rd11555, %rd11553;
	mul.lo.s64 	%rd11558, %rd14, %rd11547;
	mul.hi.u64 	%rd11559, %rd14, %rd11547;
	add.cc.s64 	%rd11560, %rd11557, %rd11538;
	addc.cc.s64 	%rd11561, %rd11523, 0;
	add.cc.s64 	%rd11562, %rd11560, %rd11558;
	addc.cc.s64 	%rd11563, %rd11561, %rd11559;
	mul.lo.s64 	%rd11564, %rd15, %rd11547;
	mul.hi.u64 	%rd11565, %rd15, %rd11547;
	add.cc.s64 	%rd11566, %rd11563, %rd11540;
	addc.cc.s64 	%rd11567, %rd11523, 0;
	add.cc.s64 	%rd11568, %rd11566, %rd11564;
	addc.cc.s64 	%rd11569, %rd11567, %rd11565;
	add.s64 	%rd11570, %rd11542, %rd11569;
	setp.lt.u64 	%p1425, %rd11570, %rd11542;
	selp.u64 	%rd11571, 1, 0, %p1425;
	add.s64 	%rd11572, %rd11544, %rd11571;
	setp.lt.u64 	%p1426, %rd11572, %rd11544;
	selp.u64 	%rd11573, 1, 0, %p1426;
	add.s64 	%rd11574, %rd11546, %rd11573;
	mul.lo.s64 	%rd11575, %rd11, %rd11556;
	mul.lo.s64 	%rd11576, %rd12, %rd11575;
	mul.hi.u64 	%rd11577, %rd12, %rd11575;
	add.cc.s64 	%rd11578, %rd11576, %rd11556;
	addc.cc.s64 	%rd11579, %rd11577, 0;
	mul.lo.s64 	%rd11580, %rd13, %rd11575;
	mul.hi.u64 	%rd11581, %rd13, %rd11575;
	add.cc.s64 	%rd11582, %rd11579, %rd11562;
	addc.cc.s64 	%rd11583, %rd11523, 0;
	add.cc.s64 	%rd11584, %rd11582, %rd11580;
	addc.cc.s64 	%rd11585, %rd11583, %rd11581;
	mul.lo.s64 	%rd11586, %rd14, %rd11575;
	mul.hi.u64 	%rd11587, %rd14, %rd11575;
	add.cc.s64 	%rd11588, %rd11585, %rd11568;
	addc.cc.s64 	%rd11589, %rd11523, 0;
	add.cc.s64 	%rd11590, %rd11588, %rd11586;
	addc.cc.s64 	%rd11591, %rd11589, %rd11587;
	mul.lo.s64 	%rd11592, %rd15, %rd11575;
	mul.hi.u64 	%rd11593, %rd15, %rd11575;
	add.cc.s64 	%rd11594, %rd11591, %rd11570;
	addc.cc.s64 	%rd11595, %rd11523, 0;
	add.cc.s64 	%rd11596, %rd11594, %rd11592;
	addc.cc.s64 	%rd11597, %rd11595, %rd11593;
	add.s64 	%rd11598, %rd11572, %rd11597;
	setp.lt.u64 	%p1427, %rd11598, %rd11572;
	selp.u64 	%rd11599, 1, 0, %p1427;
	add.s64 	%rd11600, %rd11574, %rd11599;
	mul.lo.s64 	%rd11601, %rd11, %rd11584;
	mul.lo.s64 	%rd11602, %rd12, %rd11601;
	mul.hi.u64 	%rd11603, %rd12, %rd11601;
	add.cc.s64 	%rd11604, %rd11602, %rd11584;
	addc.cc.s64 	%rd11605, %rd11603, 0;
	mul.lo.s64 	%rd11606, %rd13, %rd11601;
	mul.hi.u64 	%rd11607, %rd13, %rd11601;
	add.cc.s64 	%rd11608, %rd11605, %rd11590;
	addc.cc.s64 	%rd11609, %rd11523, 0;
	add.cc.s64 	%rd1946, %rd11608, %rd11606;
	addc.cc.s64 	%rd11610, %rd11609, %rd11607;
	mul.lo.s64 	%rd11611, %rd14, %rd11601;
	mul.hi.u64 	%rd11612, %rd14, %rd11601;
	add.cc.s64 	%rd11613, %rd11610, %rd11596;
	addc.cc.s64 	%rd11614, %rd11523, 0;
	add.cc.s64 	%rd1947, %rd11613, %rd11611;
	addc.cc.s64 	%rd11615, %rd11614, %rd11612;
	mul.lo.s64 	%rd11616, %rd15, %rd11601;
	mul.hi.u64 	%rd11617, %rd15, %rd11601;
	add.cc.s64 	%rd11618, %rd11615, %rd11598;
	addc.cc.s64 	%rd11619, %rd11523, 0;
	add.cc.s64 	%rd1948, %rd11618, %rd11616;
	addc.cc.s64 	%rd11620, %rd11619, %rd11617;
	add.s64 	%rd23451, %rd11600, %rd11620;
	setp.gt.u64 	%p1428, %rd23451, %rd15;
	@%p1428 bra 	$L__BB1_849;
	setp.lt.u64 	%p1429, %rd23451, %rd15;
	mov.u64 	%rd23452, %rd1948;
	mov.u64 	%rd23453, %rd1947;
	mov.u64 	%rd23454, %rd1946;
	@%p1429 bra 	$L__BB1_850;
	setp.lt.u64 	%p1430, %rd14, %rd1948;
	@%p1430 bra 	$L__BB1_849;
	setp.gt.u64 	%p1431, %rd14, %rd1948;
	mov.u64 	%rd23452, %rd1948;
	mov.u64 	%rd23453, %rd1947;
	mov.u64 	%rd23454, %rd1946;
	@%p1431 bra 	$L__BB1_850;
	setp.lt.u64 	%p1432, %rd13, %rd1947;
	@%p1432 bra 	$L__BB1_849;
	setp.gt.u64 	%p1433, %rd13, %rd1947;
	setp.gt.u64 	%p1434, %rd12, %rd1946;
	or.pred  	%p1435, %p1433, %p1434;
	mov.u64 	%rd23452, %rd1948;
	mov.u64 	%rd23453, %rd1947;
	mov.u64 	%rd23454, %rd1946;
	@%p1435 bra 	$L__BB1_850;
$L__BB1_849:
	sub.s64 	%rd23454, %rd1946, %rd12;
	setp.lt.u64 	%p1436, %rd1946, %rd12;
	selp.u64 	%rd11621, 1, 0, %p1436;
	add.s64 	%rd11622, %rd13, %rd11621;
	sub.s64 	%rd23453, %rd1947, %rd11622;
	setp.lt.u64 	%p1437, %rd1947, %rd11622;
	selp.u64 	%rd11623, 1, 0, %p1437;
	add.s64 	%rd11624, %rd14, %rd11623;
	sub.s64 	%rd23452, %rd1948, %rd11624;
	setp.lt.u64 	%p1438, %rd1948, %rd11624;
	selp.u64 	%rd11625, 1, 0, %p1438;
	add.s64 	%rd11626, %rd15, %rd11625;
	sub.s64 	%rd23451, %rd23451, %rd11626;
$L__BB1_850:
	sub.s64 	%rd23118, %rd23454, %rd23419;
	setp.lt.u64 	%p1439, %rd23454, %rd23419;
	selp.u64 	%rd11627, 1, 0, %p1439;
	add.s64 	%rd11628, %rd23420, %rd11627;
	sub.s64 	%rd23117, %rd23453, %rd11628;
	setp.lt.u64 	%p1440, %rd23453, %rd11628;
	selp.u64 	%rd11629, 1, 0, %p1440;
	add.s64 	%rd11630, %rd23421, %rd11629;
	sub.s64 	%rd23116, %rd23452, %rd11630;
	setp.lt.u64 	%p1441, %rd23452, %rd11630;
	selp.u64 	%rd11631, 1, 0, %p1441;
	add.s64 	%rd11632, %rd23422, %rd11631;
	sub.s64 	%rd23115, %rd23451, %rd11632;
	setp.ge.u64 	%p1442, %rd23451, %rd11632;
	@%p1442 bra 	$L__BB1_852;
	add.s64 	%rd1962, %rd23118, %rd12;
	setp.ge.u64 	%p1443, %rd1962, %rd23118;
	setp.lt.u64 	%p1444, %rd1962, %rd23118;
	selp.u64 	%rd11633, 1, 0, %p1444;
	add.s64 	%rd11634, %rd23117, %rd11633;
	add.s64 	%rd1963, %rd11634, %rd13;
	setp.lt.u64 	%p1445, %rd1963, %rd23117;
	setp.eq.s64 	%p1446, %rd1963, %rd23117;
	selp.u32 	%r504, -1, 0, %p1446;
	selp.u32 	%r505, -1, 0, %p1445;
	selp.b32 	%r506, %r505, %r504, %p1443;
	and.b32  	%r508, %r506, 1;
	setp.eq.b32 	%p1447, %r508, 1;
	or.pred  	%p1448, %p1445, %p1447;
	selp.u64 	%rd11635, 1, 0, %p1448;
	add.s64 	%rd11636, %rd23116, %rd11635;
	add.s64 	%rd1964, %rd11636, %rd14;
	setp.ge.u64 	%p1449, %rd1964, %rd23116;
	setp.lt.u64 	%p1450, %rd1964, %rd23116;
	setp.eq.s64 	%p1451, %rd1964, %rd23116;
	selp.u32 	%r509, -1, 0, %p1450;
	selp.u32 	%r510, -1, 0, %p1451;
	selp.b32 	%r511, %r510, %r509, %p1448;
	selp.b32 	%r512, %r511, %r509, %p1449;
	cvt.u64.u32 	%rd11637, %r512;
	and.b64  	%rd11638, %rd11637, 1;
	add.s64 	%rd11639, %rd23115, %rd11638;
	add.s64 	%rd23115, %rd11639, %rd15;
	mov.u64 	%rd23116, %rd1964;
	mov.u64 	%rd23117, %rd1963;
	mov.u64 	%rd23118, %rd1962;
$L__BB1_852:
	and.b64  	%rd11640, %rd23118, 4294967295;
	shr.u64 	%rd11641, %rd23118, 32;
	shr.u64 	%rd11642, %rd88, 32;
	and.b64  	%rd11643, %rd88, 4294967295;
	mul.lo.s64 	%rd11644, %rd11643, %rd11640;
	mul.lo.s64 	%rd11645, %rd11642, %rd11640;
	mul.lo.s64 	%rd11646, %rd11643, %rd11641;
	shr.u64 	%rd11647, %rd11644, 32;
	and.b64  	%rd11648, %rd11645, 4294967295;
	add.s64 	%rd11649, %rd11647, %rd11648;
	and.b64  	%rd11650, %rd11646, 4294967295;
	add.s64 	%rd11651, %rd11649, %rd11650;
	shr.u64 	%rd11652, %rd11645, 32;
	mad.lo.s64 	%rd11653, %rd11642, %rd11641, %rd11652;
	shr.u64 	%rd11654, %rd11646, 32;
	add.s64 	%rd11655, %rd11653, %rd11654;
	shr.u64 	%rd11656, %rd11651, 32;
	shl.b64 	%rd11657, %rd11651, 32;
	and.b64  	%rd11658, %rd11644, 4294967295;
	or.b64  	%rd11659, %rd11657, %rd11658;
	add.s64 	%rd11660, %rd11655, %rd11656;
	shr.u64 	%rd11661, %rd87, 32;
	and.b64  	%rd11662, %rd87, 4294967295;
	mul.lo.s64 	%rd11663, %rd11662, %rd11640;
	mul.lo.s64 	%rd11664, %rd11661, %rd11640;
	mul.lo.s64 	%rd11665, %rd11662, %rd11641;
	shr.u64 	%rd11666, %rd11663, 32;
	and.b64  	%rd11667, %rd11664, 4294967295;
	add.s64 	%rd11668, %rd11666, %rd11667;
	and.b64  	%rd11669, %rd11665, 4294967295;
	add.s64 	%rd11670, %rd11668, %rd11669;
	shr.u64 	%rd11671, %rd11664, 32;
	mad.lo.s64 	%rd11672, %rd11661, %rd11641, %rd11671;
	shr.u64 	%rd11673, %rd11665, 32;
	add.s64 	%rd11674, %rd11672, %rd11673;
	shr.u64 	%rd11675, %rd11670, 32;
	shl.b64 	%rd11676, %rd11670, 32;
	and.b64  	%rd11677, %rd11663, 4294967295;
	or.b64  	%rd11678, %rd11676, %rd11677;
	add.s64 	%rd11679, %rd11674, %rd11675;
	shr.u64 	%rd11680, %rd86, 32;
	and.b64  	%rd11681, %rd86, 4294967295;
	mul.lo.s64 	%rd11682, %rd11681, %rd11640;
	mul.lo.s64 	%rd11683, %rd11680, %rd11640;
	mul.lo.s64 	%rd11684, %rd11681, %rd11641;
	shr.u64 	%rd11685, %rd11682, 32;
	and.b64  	%rd11686, %rd11683, 4294967295;
	add.s64 	%rd11687, %rd11685, %rd11686;
	and.b64  	%rd11688, %rd11684, 4294967295;
	add.s64 	%rd11689, %rd11687, %rd11688;
	shr.u64 	%rd11690, %rd11683, 32;
	mad.lo.s64 	%rd11691, %rd11680, %rd11641, %rd11690;
	shr.u64 	%rd11692, %rd11684, 32;
	add.s64 	%rd11693, %rd11691, %rd11692;
	shr.u64 	%rd11694, %rd11689, 32;
	shl.b64 	%rd11695, %rd11689, 32;
	and.b64  	%rd11696, %rd11682, 4294967295;
	or.b64  	%rd11697, %rd11695, %rd11696;
	add.s64 	%rd11698, %rd11693, %rd11694;
	shr.u64 	%rd11699, %rd85, 32;
	and.b64  	%rd11700, %rd85, 4294967295;
	mul.lo.s64 	%rd11701, %rd11700, %rd11640;
	mul.lo.s64 	%rd11702, %rd11699, %rd11640;
	mul.lo.s64 	%rd11703, %rd11700, %rd11641;
	shr.u64 	%rd11704, %rd11701, 32;
	and.b64  	%rd11705, %rd11702, 4294967295;
	add.s64 	%rd11706, %rd11704, %rd11705;
	and.b64  	%rd11707, %rd11703, 4294967295;
	add.s64 	%rd11708, %rd11706, %rd11707;
	shr.u64 	%rd11709, %rd11702, 32;
	mad.lo.s64 	%rd11710, %rd11699, %rd11641, %rd11709;
	shr.u64 	%rd11711, %rd11703, 32;
	add.s64 	%rd11712, %rd11710, %rd11711;
	shr.u64 	%rd11713, %rd11708, 32;
	shl.b64 	%rd11714, %rd11708, 32;
	and.b64  	%rd11715, %rd11701, 4294967295;
	or.b64  	%rd11716, %rd11714, %rd11715;
	add.s64 	%rd11717, %rd11712, %rd11713;
	and.b64  	%rd11718, %rd23117, 4294967295;
	shr.u64 	%rd11719, %rd23117, 32;
	mul.lo.s64 	%rd11720, %rd11643, %rd11718;
	mul.lo.s64 	%rd11721, %rd11642, %rd11718;
	mul.lo.s64 	%rd11722, %rd11643, %rd11719;
	shr.u64 	%rd11723, %rd11720, 32;
	and.b64  	%rd11724, %rd11721, 4294967295;
	add.s64 	%rd11725, %rd11723, %rd11724;
	and.b64  	%rd11726, %rd11722, 4294967295;
	add.s64 	%rd11727, %rd11725, %rd11726;
	shr.u64 	%rd11728, %rd11721, 32;
	mad.lo.s64 	%rd11729, %rd11642, %rd11719, %rd11728;
	shr.u64 	%rd11730, %rd11722, 32;
	add.s64 	%rd11731, %rd11729, %rd11730;
	shr.u64 	%rd11732, %rd11727, 32;
	shl.b64 	%rd11733, %rd11727, 32;
	and.b64  	%rd11734, %rd11720, 4294967295;
	or.b64  	%rd11735, %rd11733, %rd11734;
	add.s64 	%rd11736, %rd11678, %rd11735;
	setp.lt.u64 	%p1452, %rd11736, %rd11678;
	selp.u64 	%rd11737, 1, 0, %p1452;
	add.s64 	%rd11738, %rd11731, %rd11679;
	add.s64 	%rd11739, %rd11738, %rd11732;
	add.s64 	%rd11740, %rd11739, %rd11737;
	mul.lo.s64 	%rd11741, %rd11662, %rd11718;
	mul.lo.s64 	%rd11742, %rd11661, %rd11718;
	mul.lo.s64 	%rd11743, %rd11662, %rd11719;
	shr.u64 	%rd11744, %rd11741, 32;
	and.b64  	%rd11745, %rd11742, 4294967295;
	add.s64 	%rd11746, %rd11744, %rd11745;
	and.b64  	%rd11747, %rd11743, 4294967295;
	add.s64 	%rd11748, %rd11746, %rd11747;
	shr.u64 	%rd11749, %rd11742, 32;
	mad.lo.s64 	%rd11750, %rd11661, %rd11719, %rd11749;
	shr.u64 	%rd11751, %rd11743, 32;
	add.s64 	%rd11752, %rd11750, %rd11751;
	shr.u64 	%rd11753, %rd11748, 32;
	shl.b64 	%rd11754, %rd11748, 32;
	and.b64  	%rd11755, %rd11741, 4294967295;
	or.b64  	%rd11756, %rd11754, %rd11755;
	add.s64 	%rd11757, %rd11697, %rd11737;
	add.s64 	%rd11758, %rd11757, %rd11756;
	max.u64 	%rd11759, %rd11697, %rd11757;
	setp.gt.u64 	%p1453, %rd11759, %rd11758;
	selp.u64 	%rd11760, 1, 0, %p1453;
	add.s64 	%rd11761, %rd11752, %rd11698;
	add.s64 	%rd11762, %rd11761, %rd11753;
	add.s64 	%rd11763, %rd11762, %rd11760;
	mul.lo.s64 	%rd11764, %rd11681, %rd11718;
	mul.lo.s64 	%rd11765, %rd11680, %rd11718;
	mul.lo.s64 	%rd11766, %rd11681, %rd11719;
	shr.u64 	%rd11767, %rd11764, 32;
	and.b64  	%rd11768, %rd11765, 4294967295;
	add.s64 	%rd11769, %rd11767, %rd11768;
	and.b64  	%rd11770, %rd11766, 4294967295;
	add.s64 	%rd11771, %rd11769, %rd11770;
	shr.u64 	%rd11772, %rd11765, 32;
	mad.lo.s64 	%rd11773, %rd11680, %rd11719, %rd11772;
	shr.u64 	%rd11774, %rd11766, 32;
	add.s64 	%rd11775, %rd11773, %rd11774;
	shr.u64 	%rd11776, %rd11771, 32;
	shl.b64 	%rd11777, %rd11771, 32;
	and.b64  	%rd11778, %rd11764, 4294967295;
	or.b64  	%rd11779, %rd11777, %rd11778;
	add.s64 	%rd11780, %rd11716, %rd11760;
	add.s64 	%rd11781, %rd11780, %rd11779;
	max.u64 	%rd11782, %rd11716, %rd11780;
	setp.gt.u64 	%p1454, %rd11782, %rd11781;
	selp.u64 	%rd11783, 1, 0, %p1454;
	add.s64 	%rd11784, %rd11775, %rd11717;
	add.s64 	%rd11785, %rd11784, %rd11776;
	add.s64 	%rd11786, %rd11785, %rd11783;
	and.b64  	%rd11787, %rd23116, 4294967295;
	shr.u64 	%rd11788, %rd23116, 32;
	mul.lo.s64 	%rd11789, %rd11643, %rd11787;
	mul.lo.s64 	%rd11790, %rd11642, %rd11787;
	mul.lo.s64 	%rd11791, %rd11643, %rd11788;
	shr.u64 	%rd11792, %rd11789, 32;
	and.b64  	%rd11793, %rd11790, 4294967295;
	add.s64 	%rd11794, %rd11792, %rd11793;
	and.b64  	%rd11795, %rd11791, 4294967295;
	add.s64 	%rd11796, %rd11794, %rd11795;
	shr.u64 	%rd11797, %rd11790, 32;
	mad.lo.s64 	%rd11798, %rd11642, %rd11788, %rd11797;
	shr.u64 	%rd11799, %rd11791, 32;
	add.s64 	%rd11800, %rd11798, %rd11799;
	shr.u64 	%rd11801, %rd11796, 32;
	shl.b64 	%rd11802, %rd11796, 32;
	and.b64  	%rd11803, %rd11789, 4294967295;
	or.b64  	%rd11804, %rd11802, %rd11803;
	add.s64 	%rd11805, %rd11758, %rd11804;
	setp.lt.u64 	%p1455, %rd11805, %rd11758;
	selp.u64 	%rd11806, 1, 0, %p1455;
	add.s64 	%rd11807, %rd11800, %rd11763;
	add.s64 	%rd11808, %rd11807, %rd11801;
	add.s64 	%rd11809, %rd11808, %rd11806;
	mul.lo.s64 	%rd11810, %rd11662, %rd11787;
	mul.lo.s64 	%rd11811, %rd11661, %rd11787;
	mul.lo.s64 	%rd11812, %rd11662, %rd11788;
	shr.u64 	%rd11813, %rd11810, 32;
	and.b64  	%rd11814, %rd11811, 4294967295;
	add.s64 	%rd11815, %rd11813, %rd11814;
	and.b64  	%rd11816, %rd11812, 4294967295;
	add.s64 	%rd11817, %rd11815, %rd11816;
	shr.u64 	%rd11818, %rd11811, 32;
	mad.lo.s64 	%rd11819, %rd11661, %rd11788, %rd11818;
	shr.u64 	%rd11820, %rd11812, 32;
	add.s64 	%rd11821, %rd11819, %rd11820;
	shr.u64 	%rd11822, %rd11817, 32;
	shl.b64 	%rd11823, %rd11817, 32;
	and.b64  	%rd11824, %rd11810, 4294967295;
	or.b64  	%rd11825, %rd11823, %rd11824;
	add.s64 	%rd11826, %rd11781, %rd11806;
	add.s64 	%rd11827, %rd11826, %rd11825;
	max.u64 	%rd11828, %rd11781, %rd11826;
	setp.gt.u64 	%p1456, %rd11828, %rd11827;
	selp.u64 	%rd11829, 1, 0, %p1456;
	add.s64 	%rd11830, %rd11821, %rd11786;
	add.s64 	%rd11831, %rd11830, %rd11822;
	add.s64 	%rd11832, %rd11831, %rd11829;
	and.b64  	%rd11833, %rd23115, 4294967295;
	shr.u64 	%rd11834, %rd23115, 32;
	mul.lo.s64 	%rd11835, %rd11643, %rd11833;
	mul.lo.s64 	%rd11836, %rd11642, %rd11833;
	mul.lo.s64 	%rd11837, %rd11643, %rd11834;
	shr.u64 	%rd11838, %rd11835, 32;
	and.b64  	%rd11839, %rd11836, 4294967295;
	add.s64 	%rd11840, %rd11838, %rd11839;
	and.b64  	%rd11841, %rd11837, 4294967295;
	add.s64 	%rd11842, %rd11840, %rd11841;
	shr.u64 	%rd11843, %rd11836, 32;
	mad.lo.s64 	%rd11844, %rd11642, %rd11834, %rd11843;
	shr.u64 	%rd11845, %rd11837, 32;
	add.s64 	%rd11846, %rd11844, %rd11845;
	shr.u64 	%rd11847, %rd11842, 32;
	shl.b64 	%rd11848, %rd11842, 32;
	and.b64  	%rd11849, %rd11835, 4294967295;
	or.b64  	%rd11850, %rd11848, %rd11849;
	add.s64 	%rd11851, %rd11827, %rd11850;
	setp.lt.u64 	%p1457, %rd11851, %rd11827;
	selp.u64 	%rd11852, 1, 0, %p1457;
	add.s64 	%rd11853, %rd11846, %rd11832;
	add.s64 	%rd11854, %rd11853, %rd11847;
	add.s64 	%rd11855, %rd11854, %rd11852;
	mul.lo.s64 	%rd11856, %rd11, %rd11659;
	mul.lo.s64 	%rd11857, %rd12, %rd11856;
	mul.hi.u64 	%rd11858, %rd12, %rd11856;
	add.cc.s64 	%rd11859, %rd11857, %rd11659;
	addc.cc.s64 	%rd11860, %rd11858, 0;
	mul.lo.s64 	%rd11861, %rd13, %rd11856;
	mul.hi.u64 	%rd11862, %rd13, %rd11856;
	mov.b64 	%rd11863, 0;
	add.cc.s64 	%rd11864, %rd11860, %rd11736;
	addc.cc.s64 	%rd11865, %rd11863, 0;
	add.cc.s64 	%rd11866, %rd11864, %rd11861;
	addc.cc.s64 	%rd11867, %rd11865, %rd11862;
	mul.lo.s64 	%rd11868, %rd14, %rd11856;
	mul.hi.u64 	%rd11869, %rd14, %rd11856;
	add.cc.s64 	%rd11870, %rd11867, %rd11805;
	addc.cc.s64 	%rd11871, %rd11863, 0;
	add.cc.s64 	%rd11872, %rd11870, %rd11868;
	addc.cc.s64 	%rd11873, %rd11871, %rd11869;
	mul.lo.s64 	%rd11874, %rd15, %rd11856;
	mul.hi.u64 	%rd11875, %rd15, %rd11856;
	add.cc.s64 	%rd11876, %rd11873, %rd11851;
	addc.cc.s64 	%rd11877, %rd11863, 0;
	add.cc.s64 	%rd11878, %rd11876, %rd11874;
	addc.cc.s64 	%rd11879, %rd11877, %rd11875;
	add.s64 	%rd11880, %rd11660, %rd11879;
	setp.lt.u64 	%p1458, %rd11880, %rd11660;
	selp.u64 	%rd11881, 1, 0, %p1458;
	add.s64 	%rd11882, %rd11740, %rd11881;
	setp.lt.u64 	%p1459, %rd11882, %rd11740;
	selp.u64 	%rd11883, 1, 0, %p1459;
	add.s64 	%rd11884, %rd11809, %rd11883;
	setp.lt.u64 	%p1460, %rd11884, %rd11809;
	selp.u64 	%rd11885, 1, 0, %p1460;
	add.s64 	%rd11886, %rd11855, %rd11885;
	mul.lo.s64 	%rd11887, %rd11, %rd11866;
	mul.lo.s64 	%rd11888, %rd12, %rd11887;
	mul.hi.u64 	%rd11889, %rd12, %rd11887;
	add.cc.s64 	%rd11890, %rd11888, %rd11866;
	addc.cc.s64 	%rd11891, %rd11889, 0;
	mul.lo.s64 	%rd11892, %rd13, %rd11887;
	mul.hi.u64 	%rd11893, %rd13, %rd11887;
	add.cc.s64 	%rd11894, %rd11891, %rd11872;
	addc.cc.s64 	%rd11895, %rd11863, 0;
	add.cc.s64 	%rd11896, %rd11894, %rd11892;
	addc.cc.s64 	%rd11897, %rd11895, %rd11893;
	mul.lo.s64 	%rd11898, %rd14, %rd11887;
	mul.hi.u64 	%rd11899, %rd14, %rd11887;
	add.cc.s64 	%rd11900, %rd11897, %rd11878;
	addc.cc.s64 	%rd11901, %rd11863, 0;
	add.cc.s64 	%rd11902, %rd11900, %rd11898;
	addc.cc.s64 	%rd11903, %rd11901, %rd11899;
	mul.lo.s64 	%rd11904, %rd15, %rd11887;
	mul.hi.u64 	%rd11905, %rd15, %rd11887;
	add.cc.s64 	%rd11906, %rd11903, %rd11880;
	addc.cc.s64 	%rd11907, %rd11863, 0;
	add.cc.s64 	%rd11908, %rd11906, %rd11904;
	addc.cc.s64 	%rd11909, %rd11907, %rd11905;
	add.s64 	%rd11910, %rd11882, %rd11909;
	setp.lt.u64 	%p1461, %rd11910, %rd11882;
	selp.u64 	%rd11911, 1, 0, %p1461;
	add.s64 	%rd11912, %rd11884, %rd11911;
	setp.lt.u64 	%p1462, %rd11912, %rd11884;
	selp.u64 	%rd11913, 1, 0, %p1462;
	add.s64 	%rd11914, %rd11886, %rd11913;
	mul.lo.s64 	%rd11915, %rd11, %rd11896;
	mul.lo.s64 	%rd11916, %rd12, %rd11915;
	mul.hi.u64 	%rd11917, %rd12, %rd11915;
	add.cc.s64 	%rd11918, %rd11916, %rd11896;
	addc.cc.s64 	%rd11919, %rd11917, 0;
	mul.lo.s64 	%rd11920, %rd13, %rd11915;
	mul.hi.u64 	%rd11921, %rd13, %rd11915;
	add.cc.s64 	%rd11922, %rd11919, %rd11902;
	addc.cc.s64 	%rd11923, %rd11863, 0;
	add.cc.s64 	%rd11924, %rd11922, %rd11920;
	addc.cc.s64 	%rd11925, %rd11923, %rd11921;
	mul.lo.s64 	%rd11926, %rd14, %rd11915;
	mul.hi.u64 	%rd11927, %rd14, %rd11915;
	add.cc.s64 	%rd11928, %rd11925, %rd11908;
	addc.cc.s64 	%rd11929, %rd11863, 0;
	add.cc.s64 	%rd11930, %rd11928, %rd11926;
	addc.cc.s64 	%rd11931, %rd11929, %rd11927;
	mul.lo.s64 	%rd11932, %rd15, %rd11915;
	mul.hi.u64 	%rd11933, %rd15, %rd11915;
	add.cc.s64 	%rd11934, %rd11931, %rd11910;
	addc.cc.s64 	%rd11935, %rd11863, 0;
	add.cc.s64 	%rd11936, %rd11934, %rd11932;
	addc.cc.s64 	%rd11937, %rd11935, %rd11933;
	add.s64 	%rd11938, %rd11912, %rd11937;
	setp.lt.u64 	%p1463, %rd11938, %rd11912;
	selp.u64 	%rd11939, 1, 0, %p1463;
	add.s64 	%rd11940, %rd11914, %rd11939;
	mul.lo.s64 	%rd11941, %rd11, %rd11924;
	mul.lo.s64 	%rd11942, %rd12, %rd11941;
	mul.hi.u64 	%rd11943, %rd12, %rd11941;
	add.cc.s64 	%rd11944, %rd11942, %rd11924;
	addc.cc.s64 	%rd11945, %rd11943, 0;
	mul.lo.s64 	%rd11946, %rd13, %rd11941;
	mul.hi.u64 	%rd11947, %rd13, %rd11941;
	add.cc.s64 	%rd11948, %rd11945, %rd11930;
	addc.cc.s64 	%rd11949, %rd11863, 0;
	add.cc.s64 	%rd1970, %rd11948, %rd11946;
	addc.cc.s64 	%rd11950, %rd11949, %rd11947;
	mul.lo.s64 	%rd11951, %rd14, %rd11941;
	mul.hi.u64 	%rd11952, %rd14, %rd11941;
	add.cc.s64 	%rd11953, %rd11950, %rd11936;
	addc.cc.s64 	%rd11954, %rd11863, 0;
	add.cc.s64 	%rd1971, %rd11953, %rd11951;
	addc.cc.s64 	%rd11955, %rd11954, %rd11952;
	mul.lo.s64 	%rd11956, %rd15, %rd11941;
	mul.hi.u64 	%rd11957, %rd15, %rd11941;
	add.cc.s64 	%rd11958, %rd11955, %rd11938;
	addc.cc.s64 	%rd11959, %rd11863, 0;
	add.cc.s64 	%rd1972, %rd11958, %rd11956;
	addc.cc.s64 	%rd11960, %rd11959, %rd11957;
	add.s64 	%rd23459, %rd11940, %rd11960;
	setp.gt.u64 	%p1464, %rd23459, %rd15;
	@%p1464 bra 	$L__BB1_858;
	setp.lt.u64 	%p1465, %rd23459, %rd15;
	mov.u64 	%rd23460, %rd1972;
	mov.u64 	%rd23461, %rd1971;
	mov.u64 	%rd23462, %rd1970;
	@%p1465 bra 	$L__BB1_859;
	setp.lt.u64 	%p1466, %rd14, %rd1972;
	@%p1466 bra 	$L__BB1_858;
	setp.gt.u64 	%p1467, %rd14, %rd1972;
	mov.u64 	%rd23460, %rd1972;
	mov.u64 	%rd23461, %rd1971;
	mov.u64 	%rd23462, %rd1970;
	@%p1467 bra 	$L__BB1_859;
	setp.lt.u64 	%p1468, %rd13, %rd1971;
	@%p1468 bra 	$L__BB1_858;
	setp.gt.u64 	%p1469, %rd13, %rd1971;
	setp.gt.u64 	%p1470, %rd12, %rd1970;
	or.pred  	%p1471, %p1469, %p1470;
	mov.u64 	%rd23460, %rd1972;
	mov.u64 	%rd23461, %rd1971;
	mov.u64 	%rd23462, %rd1970;
	@%p1471 bra 	$L__BB1_859;
$L__BB1_858:
	sub.s64 	%rd23462, %rd1970, %rd12;
	setp.lt.u64 	%p1472, %rd1970, %rd12;
	selp.u64 	%rd11961, 1, 0, %p1472;
	add.s64 	%rd11962, %rd13, %rd11961;
	sub.s64 	%rd23461, %rd1971, %rd11962;
	setp.lt.u64 	%p1473, %rd1971, %rd11962;
	selp.u64 	%rd11963, 1, 0, %p1473;
	add.s64 	%rd11964, %rd14, %rd11963;
	sub.s64 	%rd23460, %rd1972, %rd11964;
	setp.lt.u64 	%p1474, %rd1972, %rd11964;
	selp.u64 	%rd11965, 1, 0, %p1474;
	add.s64 	%rd11966, %rd15, %rd11965;
	sub.s64 	%rd23459, %rd23459, %rd11966;
$L__BB1_859:
	shl.b64 	%rd1982, %rd23462, 1;
	setp.gt.s64 	%p1475, %rd23462, -1;
	mov.b64 	{%r513, %r514}, %rd23461;
	mov.b64 	{%r515, %r516}, %rd23462;
	shf.l.wrap.b32 	%r517, %r516, %r513, 1;
	shf.l.wrap.b32 	%r518, %r513, %r514, 1;
	mov.b64 	%rd1983, {%r517, %r518};
	setp.lt.u64 	%p1476, %rd1983, %rd23461;
	setp.eq.s64 	%p1477, %rd1983, %rd23461;
	selp.u32 	%r519, -1, 0, %p1477;
	selp.u32 	%r520, -1, 0, %p1476;
	selp.b32 	%r521, %r520, %r519, %p1475;
	and.b32  	%r523, %r521, 1;
	setp.eq.b32 	%p1478, %r523, 1;
	or.pred  	%p1479, %p1476, %p1478;
	selp.u64 	%rd11967, 1, 0, %p1479;
	shl.b64 	%rd11968, %rd23460, 1;
	or.b64  	%rd1984, %rd11968, %rd11967;
	setp.ge.u64 	%p1480, %rd1984, %rd23460;
	setp.lt.u64 	%p1481, %rd1984, %rd23460;
	setp.eq.s64 	%p1482, %rd1984, %rd23460;
	selp.u32 	%r524, -1, 0, %p1481;
	selp.u32 	%r525, -1, 0, %p1482;
	selp.b32 	%r526, %r525, %r524, %p1479;
	selp.b32 	%r527, %r526, %r524, %p1480;
	and.b32  	%r528, %r527, 1;
	setp.eq.b32 	%p40, %r528, 1;
	cvt.u64.u32 	%rd11969, %r527;
	and.b64  	%rd11970, %rd11969, 1;
	shl.b64 	%rd11971, %rd23459, 1;
	or.b64  	%rd23111, %rd11971, %rd11970;
	setp.lt.u64 	%p1483, %rd23111, %rd23459;
	@%p1483 bra 	$L__BB1_866;
	setp.eq.s64 	%p1484, %rd23111, %rd23459;
	and.pred  	%p1485, %p1484, %p40;
	setp.gt.u64 	%p1486, %rd23111, %rd15;
	or.pred  	%p1487, %p1485, %p1486;
	@%p1487 bra 	$L__BB1_866;
	setp.lt.u64 	%p1488, %rd23111, %rd15;
	mov.b32 	%r1090, 0;
	mov.u64 	%rd23112, %rd1984;
	mov.u64 	%rd23113, %rd1983;
	mov.u64 	%rd23114, %rd1982;
	@%p1488 bra 	$L__BB1_867;
	setp.gt.u64 	%p1489, %rd1984, %rd14;
	@%p1489 bra 	$L__BB1_866;
	setp.lt.u64 	%p1490, %rd1984, %rd14;
	mov.u64 	%rd23112, %rd1984;
	mov.u64 	%rd23113, %rd1983;
	mov.u64 	%rd23114, %rd1982;
	@%p1490 bra 	$L__BB1_867;
	setp.gt.u64 	%p1491, %rd1983, %rd13;
	@%p1491 bra 	$L__BB1_866;
	setp.lt.u64 	%p1492, %rd1983, %rd13;
	setp.lt.u64 	%p1493, %rd1982, %rd12;
	or.pred  	%p1494, %p1492, %p1493;
	mov.u64 	%rd23112, %rd1984;
	mov.u64 	%rd23113, %rd1983;
	mov.u64 	%rd23114, %rd1982;
	@%p1494 bra 	$L__BB1_867;
$L__BB1_866:
	sub.s64 	%rd23114, %rd1982, %rd12;
	setp.lt.u64 	%p1495, %rd1982, %rd12;
	selp.u64 	%rd11972, 1, 0, %p1495;
	add.s64 	%rd11973, %rd13, %rd11972;
	sub.s64 	%rd23113, %rd1983, %rd11973;
	setp.lt.u64 	%p1496, %rd1983, %rd11973;
	selp.u64 	%rd11974, 1, 0, %p1496;
	add.s64 	%rd11975, %rd14, %rd11974;
	sub.s64 	%rd23112, %rd1984, %rd11975;
	setp.lt.u64 	%p1497, %rd1984, %rd11975;
	selp.u64 	%rd11976, 1, 0, %p1497;
	add.s64 	%rd11977, %rd15, %rd11976;
	sub.s64 	%rd23111, %rd23111, %rd11977;
	mov.b32 	%r1090, 0;
$L__BB1_867:
	add.s32 	%r1086, %r13, -1;
	setp.gt.s32 	%p2883, %r13, 0;
	@%p2883 bra 	$L__BB1_33;
	setp.eq.s32 	%p3047, %r1091, 0;
$L__BB1_869:
	mov.b64 	%rd23551, 0;
	mov.b16 	%rs5, 2;
	not.pred 	%p2884, %p3047;
	mov.u64 	%rd23552, %rd23551;
	mov.u64 	%rd23553, %rd23551;
	mov.u64 	%rd23554, %rd23551;
	@%p2884 bra 	$L__BB1_927;
	or.b64  	%rd20960, %rd23382, %rd23381;
	or.b64  	%rd20961, %rd20960, %rd23380;
	or.b64  	%rd20962, %rd20961, %rd23379;
	setp.eq.s64 	%p2885, %rd20962, 0;
	@%p2885 bra 	$L__BB1_927;
	ld.const.u64 	%rd2049, [MU_P];
	mul.lo.s64 	%rd20963, %rd2049, %rd23382;
	ld.const.u64 	%rd2050, [P_CONST];
	mul.lo.s64 	%rd20964, %rd2050, %rd20963;
	mul.hi.u64 	%rd20965, %rd2050, %rd20963;
	add.cc.s64 	%rd20966, %rd20964, %rd23382;
	addc.cc.s64 	%rd20967, %rd20965, 0;
	ld.const.u64 	%rd2051, [P_CONST+8];
	mul.lo.s64 	%rd20968, %rd2051, %rd20963;
	mul.hi.u64 	%rd20969, %rd2051, %rd20963;
	mov.b64 	%rd20970, 0;
	add.cc.s64 	%rd20971, %rd20967, %rd23381;
	addc.cc.s64 	%rd20972, %rd20970, 0;
	add.cc.s64 	%rd20973, %rd20971, %rd20968;
	addc.cc.s64 	%rd20974, %rd20972, %rd20969;
	ld.const.u64 	%rd2052, [P_CONST+16];
	mul.lo.s64 	%rd20975, %rd2052, %rd20963;
	mul.hi.u64 	%rd20976, %rd2052, %rd20963;
	add.cc.s64 	%rd20977, %rd20974, %rd23380;
	addc.cc.s64 	%rd20978, %rd20970, 0;
	add.cc.s64 	%rd20979, %rd20977, %rd20975;
	addc.cc.s64 	%rd20980, %rd20978, %rd20976;
	ld.const.u64 	%rd2053, [P_CONST+24];
	mul.lo.s64 	%rd20981, %rd2053, %rd20963;
	mul.hi.u64 	%rd20982, %rd2053, %rd20963;
	add.cc.s64 	%rd20983, %rd20980, %rd23379;
	addc.cc.s64 	%rd20984, %rd20970, 0;
	add.cc.s64 	%rd20985, %rd20983, %rd20981;
	addc.cc.s64 	%rd20986, %rd20984, %rd20982;
	mul.lo.s64 	%rd20987, %rd2049, %rd20973;
	mul.lo.s64 	%rd20988, %rd2050, %rd20987;
	mul.hi.u64 	%rd20989, %rd2050, %rd20987;
	add.cc.s64 	%rd20990, %rd20988, %rd20973;
	addc.cc.s64 	%rd20991, %rd20989, 0;
	mul.lo.s64 	%rd20992, %rd2051, %rd20987;
	mul.hi.u64 	%rd20993, %rd2051, %rd20987;
	add.cc.s64 	%rd20994, %rd20991, %rd20979;
	addc.cc.s64 	%rd20995, %rd20970, 0;
	add.cc.s64 	%rd20996, %rd20994, %rd20992;
	addc.cc.s64 	%rd20997, %rd20995, %rd20993;
	mul.lo.s64 	%rd20998, %rd2052, %rd20987;
	mul.hi.u64 	%rd20999, %rd2052, %rd20987;
	add.cc.s64 	%rd21000, %rd20997, %rd20985;
	addc.cc.s64 	%rd21001, %rd20970, 0;
	add.cc.s64 	%rd21002, %rd21000, %rd20998;
	addc.cc.s64 	%rd21003, %rd21001, %rd20999;
	mul.lo.s64 	%rd21004, %rd2053, %rd20987;
	mul.hi.u64 	%rd21005, %rd2053, %rd20987;
	add.cc.s64 	%rd21006, %rd21003, %rd20986;
	addc.cc.s64 	%rd21007, %rd20970, 0;
	add.cc.s64 	%rd21008, %rd21006, %rd21004;
	addc.cc.s64 	%rd21009, %rd21007, %rd21005;
	mul.lo.s64 	%rd21010, %rd2049, %rd20996;
	mul.lo.s64 	%rd21011, %rd2050, %rd21010;
	mul.hi.u64 	%rd21012, %rd2050, %rd21010;
	add.cc.s64 	%rd21013, %rd21011, %rd20996;
	addc.cc.s64 	%rd21014, %rd21012, 0;
	mul.lo.s64 	%rd21015, %rd2051, %rd21010;
	mul.hi.u64 	%rd21016, %rd2051, %rd21010;
	add.cc.s64 	%rd21017, %rd21014, %rd21002;
	addc.cc.s64 	%rd21018, %rd20970, 0;
	add.cc.s64 	%rd21019, %rd21017, %rd21015;
	addc.cc.s64 	%rd21020, %rd21018, %rd21016;
	mul.lo.s64 	%rd21021, %rd2052, %rd21010;
	mul.hi.u64 	%rd21022, %rd2052, %rd21010;
	add.cc.s64 	%rd21023, %rd21020, %rd21008;
	addc.cc.s64 	%rd21024, %rd20970, 0;
	add.cc.s64 	%rd21025, %rd21023, %rd21021;
	addc.cc.s64 	%rd21026, %rd21024, %rd21022;
	mul.lo.s64 	%rd21027, %rd2053, %rd21010;
	mul.hi.u64 	%rd21028, %rd2053, %rd21010;
	add.cc.s64 	%rd21029, %rd21026, %rd21009;
	addc.cc.s64 	%rd21030, %rd20970, 0;
	add.cc.s64 	%rd21031, %rd21029, %rd21027;
	addc.cc.s64 	%rd21032, %rd21030, %rd21028;
	mul.lo.s64 	%rd21033, %rd2049, %rd21019;
	mul.lo.s64 	%rd21034, %rd2050, %rd21033;
	mul.hi.u64 	%rd21035, %rd2050, %rd21033;
	add.cc.s64 	%rd21036, %rd21034, %rd21019;
	addc.cc.s64 	%rd21037, %rd21035, 0;
	mul.lo.s64 	%rd21038, %rd2051, %rd21033;
	mul.hi.u64 	%rd21039, %rd2051, %rd21033;
	add.cc.s64 	%rd21040, %rd21037, %rd21025;
	addc.cc.s64 	%rd21041, %rd20970, 0;
	add.cc.s64 	%rd2054, %rd21040, %rd21038;
	addc.cc.s64 	%rd21042, %rd21041, %rd21039;
	mul.lo.s64 	%rd21043, %rd2052, %rd21033;
	mul.hi.u64 	%rd21044, %rd2052, %rd21033;
	add.cc.s64 	%rd21045, %rd21042, %rd21031;
	addc.cc.s64 	%rd21046, %rd20970, 0;
	add.cc.s64 	%rd2055, %rd21045, %rd21043;
	addc.cc.s64 	%rd21047, %rd21046, %rd21044;
	mul.lo.s64 	%rd21048, %rd2053, %rd21033;
	mul.hi.u64 	%rd21049, %rd2053, %rd21033;
	add.cc.s64 	%rd21050, %rd21047, %rd21032;
	addc.cc.s64 	%rd21051, %rd20970, 0;
	add.cc.s64 	%rd2056, %rd21050, %rd21048;
	addc.cc.s64 	%rd23502, %rd21051, %rd21049;
	setp.lt.u64 	%p2886, %rd2053, %rd23502;
	@%p2886 bra 	$L__BB1_877;
	setp.gt.u64 	%p2887, %rd2053, %rd23502;
	mov.u64 	%rd23499, %rd2054;
	mov.u64 	%rd23500, %rd2055;
	mov.u64 	%rd23501, %rd2056;
	@%p2887 bra 	$L__BB1_878;
	setp.lt.u64 	%p2888, %rd2052, %rd2056;
	@%p2888 bra 	$L__BB1_877;
	setp.gt.u64 	%p2889, %rd2052, %rd2056;
	mov.u64 	%rd23499, %rd2054;
	mov.u64 	%rd23500, %rd2055;
	mov.u64 	%rd23501, %rd2056;
	@%p2889 bra 	$L__BB1_878;
	setp.lt.u64 	%p2890, %rd2051, %rd2055;
	@%p2890 bra 	$L__BB1_877;
	setp.gt.u64 	%p2891, %rd2051, %rd2055;
	setp.lt.u64 	%p2892, %rd2054, %rd2050;
	or.pred  	%p2893, %p2891, %p2892;
	mov.u64 	%rd23499, %rd2054;
	mov.u64 	%rd23500, %rd2055;
	mov.u64 	%rd23501, %rd2056;
	@%p2893 bra 	$L__BB1_878;
$L__BB1_877:
	sub.s64 	%rd23499, %rd2054, %rd2050;
	setp.lt.u64 	%p2894, %rd2054, %rd2050;
	selp.u64 	%rd21052, 1, 0, %p2894;
	add.s64 	%rd21053, %rd2051, %rd21052;
	sub.s64 	%rd23500, %rd2055, %rd21053;
	setp.lt.u64 	%p2895, %rd2055, %rd21053;
	selp.u64 	%rd21054, 1, 0, %p2895;
	add.s64 	%rd21055, %rd2052, %rd21054;
	sub.s64 	%rd23501, %rd2056, %rd21055;
	setp.lt.u64 	%p2896, %rd2056, %rd21055;
	selp.u64 	%rd21056, 1, 0, %p2896;
	add.s64 	%rd21057, %rd2053, %rd21056;
	sub.s64 	%rd23502, %rd23502, %rd21057;
$L__BB1_878:
	or.b64  	%rd21059, %rd23500, %rd23501;
	or.b64  	%rd21060, %rd21059, %rd23502;
	or.b64  	%rd21061, %rd21060, %rd23499;
	setp.eq.s64 	%p2897, %rd21061, 0;
	mov.b64 	%rd23531, 0;
	mov.u64 	%rd23532, %rd23531;
	mov.u64 	%rd23533, %rd23531;
	mov.u64 	%rd23534, %rd23531;
	@%p2897 bra 	$L__BB1_884;
	mov.b32 	%r1095, 1;
	mov.b32 	%r1094, 0;
	mov.b64 	%rd23511, -4294968273;
	mov.b64 	%rd23504, 0;
	mov.b64 	%rd23503, 1;
	mov.u64 	%rd23505, %rd23504;
	mov.u64 	%rd23506, %rd23504;
	mov.u64 	%rd23507, %rd23504;
	mov.u64 	%rd23508, %rd23504;
	mov.u64 	%rd23509, %rd23504;
	mov.u64 	%rd23510, %rd23504;
$L__BB1_880:
	and.b64  	%rd21067, %rd23511, 1;
	setp.lt.s32 	%p2898, %r1095, 1;
	setp.eq.s64 	%p2899, %rd21067, 0;
	or.pred  	%p2900, %p2898, %p2899;
	selp.b64 	%rd23514, %rd23499, %rd23511, %p2900;
	selp.b64 	%rd21068, %rd23511, %rd23499, %p2900;
	selp.b64 	%rd2077, %rd23507, %rd23503, %p2900;
	selp.b64 	%rd2078, %rd23503, %rd23507, %p2900;
	selp.b64 	%rd2079, %rd23508, %rd23504, %p2900;
	selp.b64 	%rd2080, %rd23504, %rd23508, %p2900;
	selp.b64 	%rd2081, %rd23509, %rd23505, %p2900;
	selp.b64 	%rd2082, %rd23505, %rd23509, %p2900;
	selp.b64 	%rd2083, %rd23510, %rd23506, %p2900;
	selp.b64 	%rd2084, %rd23506, %rd23510, %p2900;
	neg.s32 	%r1011, %r1095;
	selp.b32 	%r1012, %r1095, %r1011, %p2900;
	add.s32 	%r1095, %r1012, 1;
	neg.s64 	%rd2085, %rd21067;
	and.b64  	%rd21069, %rd23514, %rd2085;
	add.s64 	%rd21070, %rd21069, %rd21068;
	shr.u64 	%rd23511, %rd21070, 1;
	mov.b32 	%r1096, 0;
	mov.b64 	%rd23518, 1;
	mov.b64 	%rd23515, 0;
	mov.u64 	%rd23516, %rd23515;
	mov.u64 	%rd23517, %rd23515;
	mov.u64 	%rd23519, %rd23515;
	mov.u64 	%rd23520, %rd23515;
	mov.u64 	%rd23521, %rd23515;
	mov.u64 	%rd23522, %rd23515;
	mov.u64 	%rd23523, %rd23515;
	mov.u64 	%rd23524, %rd23515;
	mov.u64 	%rd23525, %rd23515;
	mov.u64 	%rd23526, %rd23515;
	mov.u64 	%rd23527, %rd23518;
	mov.u64 	%rd23528, %rd23515;
	mov.u64 	%rd23529, %rd23515;
	mov.u64 	%rd23530, %rd23515;
$L__BB1_881:
	and.b64  	%rd21071, %rd23511, 1;
	setp.gt.s32 	%p2901, %r1095, 0;
	selp.u64 	%rd21072, 1, 0, %p2901;
	and.b64  	%rd21073, %rd23511, %rd21072;
	not.b64 	%rd21074, %rd21072;
	and.b64  	%rd21075, %rd21071, %rd21074;
	add.s64 	%rd21076, %rd21071, 1;
	neg.s64 	%rd21077, %rd21073;
	neg.s64 	%rd21078, %rd21075;
	sub.s32 	%r1013, 1, %r1095;
	add.s32 	%r1014, %r1095, 1;
	cvt.u32.u64 	%r1015, %rd21077;
	and.b32  	%r1016, %r1013, %r1015;
	cvt.u32.u64 	%r1017, %rd21078;
	cvt.u32.u64 	%r1018, %rd21076;
	or.b32  	%r1019, %r1018, %r1017;
	and.b32  	%r1020, %r1014, %r1019;
	or.b32  	%r1095, %r1020, %r1016;
	sub.s64 	%rd21079, %rd23514, %rd23511;
	shr.u64 	%rd21080, %rd21079, 1;
	sub.s64 	%rd21081, %rd23511, %rd23514;
	shr.u64 	%rd21082, %rd21081, 1;
	shr.u64 	%rd21083, %rd23511, 1;
	setp.eq.s64 	%p2902, %rd21073, 0;
	and.b64  	%rd21084, %rd23511, %rd21077;
	selp.b64 	%rd21085, %rd23514, 0, %p2902;
	or.b64  	%rd23514, %rd21085, %rd21084;
	and.b64  	%rd21086, %rd21080, %rd21077;
	and.b64  	%rd21087, %rd21082, %rd21078;
	or.b64  	%rd21088, %rd21087, %rd21086;
	and.b64  	%rd21089, %rd21083, %rd21076;
	or.b64  	%rd23511, %rd21088, %rd21089;
	selp.b64 	%rd21090, %rd23527, %rd23522, %p2902;
	shl.b64 	%rd2107, %rd21090, 1;
	selp.b64 	%rd21091, %rd23528, %rd23521, %p2902;
	mov.b64 	{%r1021, %r1022}, %rd21091;
	mov.b64 	{%r1023, %r1024}, %rd21090;
	shf.l.wrap.b32 	%r1025, %r1024, %r1021, 1;
	shf.l.wrap.b32 	%r1026, %r1021, %r1022, 1;
	mov.b64 	%rd2108, {%r1025, %r1026};
	selp.b64 	%rd21092, %rd23529, %rd23520, %p2902;
	mov.b64 	{%r1027, %r1028}, %rd21092;
	shf.l.wrap.b32 	%r1029, %r1022, %r1027, 1;
	shf.l.wrap.b32 	%r1030, %r1027, %r1028, 1;
	mov.b64 	%rd2109, {%r1029, %r1030};
	selp.b64 	%rd21093, %rd23530, %rd23519, %p2902;
	mov.b64 	{%r1031, %r1032}, %rd21093;
	shf.l.wrap.b32 	%r1033, %r1028, %r1031, 1;
	shf.l.wrap.b32 	%r1034, %r1031, %r1032, 1;
	mov.b64 	%rd2110, {%r1033, %r1034};
	selp.b64 	%rd21094, %rd23523, %rd23518, %p2902;
	shl.b64 	%rd2111, %rd21094, 1;
	selp.b64 	%rd21095, %rd23524, %rd23517, %p2902;
	mov.b64 	{%r1035, %r1036}, %rd21095;
	mov.b64 	{%r1037, %r1038}, %rd21094;
	shf.l.wrap.b32 	%r1039, %r1038, %r1035, 1;
	shf.l.wrap.b32 	%r1040, %r1035, %r1036, 1;
	mov.b64 	%rd2112, {%r1039, %r1040};
	selp.b64 	%rd21096, %rd23525, %rd23516, %p2902;
	mov.b64 	{%r1041, %r1042}, %rd21096;
	shf.l.wrap.b32 	%r1043, %r1036, %r1041, 1;
	shf.l.wrap.b32 	%r1044, %r1041, %r1042, 1;
	mov.b64 	%rd2113, {%r1043, %r1044};
	selp.b64 	%rd21097, %rd23526, %rd23515, %p2902;
	mov.b64 	{%r1045, %r1046}, %rd21097;
	shf.l.wrap.b32 	%r1047, %r1042, %r1045, 1;
	shf.l.wrap.b32 	%r1048, %r1045, %r1046, 1;
	mov.b64 	%rd2114, {%r1047, %r1048};
	sub.s64 	%rd21098, %rd23527, %rd23522;
	setp.lt.u64 	%p2903, %rd23527, %rd23522;
	selp.u64 	%rd21099, 1, 0, %p2903;
	add.s64 	%rd21100, %rd23521, %rd21099;
	sub.s64 	%rd21101, %rd23528, %rd21100;
	setp.lt.u64 	%p2904, %rd23528, %rd21100;
	selp.u64 	%rd21102, 1, 0, %p2904;
	add.s64 	%rd21103, %rd23520, %rd21102;
	sub.s64 	%rd21104, %rd23529, %rd21103;
	setp.lt.u64 	%p2905, %rd23529, %rd21103;
	selp.u64 	%rd21105, 1, 0, %p2905;
	add.s64 	%rd21106, %rd23519, %rd21105;
	sub.s64 	%rd21107, %rd23530, %rd21106;
	sub.s64 	%rd21108, %rd23523, %rd23518;
	setp.lt.u64 	%p2906, %rd23523, %rd23518;
	selp.u64 	%rd21109, 1, 0, %p2906;
	add.s64 	%rd21110, %rd23517, %rd21109;
	sub.s64 	%rd21111, %rd23524, %rd21110;
	setp.lt.u64 	%p2907, %rd23524, %rd21110;
	selp.u64 	%rd21112, 1, 0, %p2907;
	add.s64 	%rd21113, %rd23516, %rd21112;
	sub.s64 	%rd21114, %rd23525, %rd21113;
	setp.lt.u64 	%p2908, %rd23525, %rd21113;
	selp.u64 	%rd21115, 1, 0, %p2908;
	add.s64 	%rd21116, %rd23515, %rd21115;
	sub.s64 	%rd21117, %rd23526, %rd21116;
	sub.s64 	%rd21118, %rd23522, %rd23527;
	setp.lt.u64 	%p2909, %rd23522, %rd23527;
	selp.u64 	%rd21119, 1, 0, %p2909;
	add.s64 	%rd21120, %rd23528, %rd21119;
	sub.s64 	%rd21121, %rd23521, %rd21120;
	setp.lt.u64 	%p2910, %rd23521, %rd21120;
	selp.u64 	%rd21122, 1, 0, %p2910;
	add.s64 	%rd21123, %rd23529, %rd21122;
	sub.s64 	%rd21124, %rd23520, %rd21123;
	setp.lt.u64 	%p2911, %rd23520, %rd21123;
	selp.u64 	%rd21125, 1, 0, %p2911;
	add.s64 	%rd21126, %rd23530, %rd21125;
	sub.s64 	%rd21127, %rd23519, %rd21126;
	sub.s64 	%rd21128, %rd23518, %rd23523;
	setp.lt.u64 	%p2912, %rd23518, %rd23523;
	selp.u64 	%rd21129, 1, 0, %p2912;
	add.s64 	%rd21130, %rd23524, %rd21129;
	sub.s64 	%rd21131, %rd23517, %rd21130;
	setp.lt.u64 	%p2913, %rd23517, %rd21130;
	selp.u64 	%rd21132, 1, 0, %p2913;
	add.s64 	%rd21133, %rd23525, %rd21132;
	sub.s64 	%rd21134, %rd23516, %rd21133;
	setp.lt.u64 	%p2914, %rd23516, %rd21133;
	selp.u64 	%rd21135, 1, 0, %p2914;
	add.s64 	%rd21136, %rd23526, %rd21135;
	sub.s64 	%rd21137, %rd23515, %rd21136;
	or.b64  	%rd21138, %rd21078, %rd21077;
	not.b64 	%rd21139, %rd21138;
	and.b64  	%rd21140, %rd21098, %rd21077;
	and.b64  	%rd21141, %rd21118, %rd21078;
	or.b64  	%rd21142, %rd21141, %rd21140;
	and.b64  	%rd21143, %rd23522, %rd21139;
	or.b64  	%rd23522, %rd21142, %rd21143;
	and.b64  	%rd21144, %rd21108, %rd21077;
	and.b64  	%rd21145, %rd21128, %rd21078;
	or.b64  	%rd21146, %rd21145, %rd21144;
	and.b64  	%rd21147, %rd23518, %rd21139;
	or.b64  	%rd23518, %rd21146, %rd21147;
	and.b64  	%rd21148, %rd21101, %rd21077;
	and.b64  	%rd21149, %rd21121, %rd21078;
	or.b64  	%rd21150, %rd21149, %rd21148;
	and.b64  	%rd21151, %rd23521, %rd21139;
	or.b64  	%rd23521, %rd21150, %rd21151;
	and.b64  	%rd21152, %rd21111, %rd21077;
	and.b64  	%rd21153, %rd21131, %rd21078;
	or.b64  	%rd21154, %rd21153, %rd21152;
	and.b64  	%rd21155, %rd23517, %rd21139;
	or.b64  	%rd23517, %rd21154, %rd21155;
	and.b64  	%rd21156, %rd21104, %rd21077;
	and.b64  	%rd21157, %rd21124, %rd21078;
	or.b64  	%rd21158, %rd21157, %rd21156;
	and.b64  	%rd21159, %rd23520, %rd21139;
	or.b64  	%rd23520, %rd21158, %rd21159;
	and.b64  	%rd21160, %rd21114, %rd21077;
	and.b64  	%rd21161, %rd21134, %rd21078;
	or.b64  	%rd21162, %rd21161, %rd21160;
	and.b64  	%rd21163, %rd23516, %rd21139;
	or.b64  	%rd23516, %rd21162, %rd21163;
	and.b64  	%rd21164, %rd21107, %rd21077;
	and.b64  	%rd21165, %rd21127, %rd21078;
	or.b64  	%rd21166, %rd21165, %rd21164;
	and.b64  	%rd21167, %rd23519, %rd21139;
	or.b64  	%rd23519, %rd21166, %rd21167;
	and.b64  	%rd21168, %rd21117, %rd21077;
	and.b64  	%rd21169, %rd21137, %rd21078;
	or.b64  	%rd21170, %rd21169, %rd21168;
	and.b64  	%rd21171, %rd23515, %rd21139;
	or.b64  	%rd23515, %rd21170, %rd21171;
	add.s32 	%r1096, %r1096, 1;
	setp.ne.s32 	%p2915, %r1096, 62;
	mov.u64 	%rd23523, %rd2111;
	mov.u64 	%rd23524, %rd2112;
	mov.u64 	%rd23525, %rd2113;
	mov.u64 	%rd23526, %rd2114;
	mov.u64 	%rd23527, %rd2107;
	mov.u64 	%rd23528, %rd2108;
	mov.u64 	%rd23529, %rd2109;
	mov.u64 	%rd23530, %rd2110;
	@%p2915 bra 	$L__BB1_881;
	and.b64  	%rd21172, %rd2077, %rd2085;
	add.s64 	%rd21173, %rd21172, %rd2078;
	setp.lt.u64 	%p2916, %rd21173, %rd21172;
	selp.u64 	%rd21174, 1, 0, %p2916;
	and.b64  	%rd21175, %rd2079, %rd2085;
	mov.b64 	%rd21176, 0;
	add.cc.s64 	%rd21177, %rd21175, %rd21174;
	addc.cc.s64 	%rd21178, %rd21176, 0;
	add.cc.s64 	%rd21179, %rd21177, %rd2080;
	addc.cc.s64 	%rd21180, %rd21178, 0;
	and.b64  	%rd21181, %rd2081, %rd2085;
	add.cc.s64 	%rd21182, %rd21180, %rd21181;
	addc.cc.s64 	%rd21183, %rd21176, 0;
	add.cc.s64 	%rd21184, %rd21182, %rd2082;
	addc.cc.s64 	%rd21185, %rd21183, 0;
	mul.lo.s64 	%rd21186, %rd2107, %rd2077;
	mul.hi.u64 	%rd21187, %rd2107, %rd2077;
	mul.lo.s64 	%rd21188, %rd2108, %rd2077;
	mul.hi.u64 	%rd21189, %rd2108, %rd2077;
	add.cc.s64 	%rd21190, %rd21187, %rd21188;
	addc.cc.s64 	%rd21191, %rd21189, 0;
	mul.lo.s64 	%rd21192, %rd2109, %rd2077;
	mul.hi.u64 	%rd21193, %rd2109, %rd2077;
	add.cc.s64 	%rd21194, %rd21191, %rd21192;
	addc.cc.s64 	%rd21195, %rd21193, 0;
	mul.lo.s64 	%rd21196, %rd2110, %rd2077;
	mul.hi.u64 	%rd21197, %rd2110, %rd2077;
	add.cc.s64 	%rd21198, %rd21195, %rd21196;
	addc.cc.s64 	%rd21199, %rd21197, 0;
	mul.lo.s64 	%rd21200, %rd2107, %rd2079;
	mul.hi.u64 	%rd21201, %rd2107, %rd2079;
	add.cc.s64 	%rd21202, %rd21200, %rd21190;
	addc.cc.s64 	%rd21203, %rd21201, 0;
	mul.lo.s64 	%rd21204, %rd2108, %rd2079;
	mul.hi.u64 	%rd21205, %rd2108, %rd2079;
	add.cc.s64 	%rd21206, %rd21203, %rd21194;
	addc.cc.s64 	%rd21207, %rd21176, 0;
	add.cc.s64 	%rd21208, %rd21206, %rd21204;
	addc.cc.s64 	%rd21209, %rd21207, %rd21205;
	mul.lo.s64 	%rd21210, %rd2109, %rd2079;
	mul.hi.u64 	%rd21211, %rd2109, %rd2079;
	add.cc.s64 	%rd21212, %rd21209, %rd21198;
	addc.cc.s64 	%rd21213, %rd21176, 0;
	add.cc.s64 	%rd21214, %rd21212, %rd21210;
	addc.cc.s64 	%rd21215, %rd21213, %rd21211;
	add.s64 	%rd21216, %rd21215, %rd21199;
	mad.lo.s64 	%rd21217, %rd2110, %rd2079, %rd21216;
	mul.lo.s64 	%rd21218, %rd2107, %rd2081;
	mul.hi.u64 	%rd21219, %rd2107, %rd2081;
	add.cc.s64 	%rd21220, %rd21218, %rd21208;
	addc.cc.s64 	%rd21221, %rd21219, 0;
	mul.lo.s64 	%rd21222, %rd2108, %rd2081;
	mul.hi.u64 	%rd21223, %rd2108, %rd2081;
	add.cc.s64 	%rd21224, %rd21221, %rd21214;
	addc.cc.s64 	%rd21225, %rd21176, 0;
	add.cc.s64 	%rd21226, %rd21224, %rd21222;
	addc.cc.s64 	%rd21227, %rd21225, %rd21223;
	add.s64 	%rd21228, %rd21227, %rd21217;
	mad.lo.s64 	%rd21229, %rd2109, %rd2081, %rd21228;
	mul.lo.s64 	%rd21230, %rd2107, %rd2083;
	mul.hi.u64 	%rd21231, %rd2107, %rd2083;
	add.cc.s64 	%rd21232, %rd21230, %rd21226;
	addc.cc.s64 	%rd21233, %rd21231, 0;
	add.s64 	%rd21234, %rd21233, %rd21229;
	mad.lo.s64 	%rd21235, %rd2108, %rd2083, %rd21234;
	mul.hi.u64 	%rd21236, %rd2111, %rd21173;
	mul.lo.s64 	%rd21237, %rd2112, %rd21173;
	mul.hi.u64 	%rd21238, %rd2112, %rd21173;
	add.cc.s64 	%rd21239, %rd21236, %rd21237;
	addc.cc.s64 	%rd21240, %rd21238, 0;
	mul.lo.s64 	%rd21241, %rd2113, %rd21173;
	mul.hi.u64 	%rd21242, %rd2113, %rd21173;
	add.cc.s64 	%rd21243, %rd21240, %rd21241;
	addc.cc.s64 	%rd21244, %rd21242, 0;
	mad.lo.s64 	%rd21245, %rd2114, %rd21173, %rd21244;
	mul.lo.s64 	%rd21246, %rd21179, %rd2111;
	mul.hi.u64 	%rd21247, %rd21179, %rd2111;
	add.cc.s64 	%rd21248, %rd21246, %rd21239;
	addc.cc.s64 	%rd21249, %rd21247, 0;
	mul.lo.s64 	%rd21250, %rd21179, %rd2112;
	mul.hi.u64 	%rd21251, %rd21179, %rd2112;
	add.cc.s64 	%rd21252, %rd21249, %rd21243;
	addc.cc.s64 	%rd21253, %rd21176, 0;
	add.cc.s64 	%rd21254, %rd21252, %rd21250;
	addc.cc.s64 	%rd21255, %rd21253, %rd21251;
	add.s64 	%rd21256, %rd21255, %rd21245;
	mad.lo.s64 	%rd21257, %rd21179, %rd2113, %rd21256;
	mul.lo.s64 	%rd21258, %rd21184, %rd2111;
	mul.hi.u64 	%rd21259, %rd21184, %rd2111;
	add.cc.s64 	%rd21260, %rd21258, %rd21254;
	addc.cc.s64 	%rd21261, %rd21259, 0;
	add.s64 	%rd21262, %rd21261, %rd21257;
	mad.lo.s64 	%rd21263, %rd21184, %rd2112, %rd21262;
	and.b64  	%rd21264, %rd2083, %rd2085;
	add.s64 	%rd21265, %rd21264, %rd21185;
	add.s64 	%rd21266, %rd21265, %rd2084;
	mad.lo.s64 	%rd21267, %rd2111, %rd21266, %rd21263;
	mad.lo.s64 	%rd21268, %rd2111, %rd21173, %rd21186;
	setp.lt.u64 	%p2917, %rd21268, %rd21186;
	selp.u64 	%rd21269, 1, 0, %p2917;
	add.cc.s64 	%rd21270, %rd21202, %rd21269;
	addc.cc.s64 	%rd21271, %rd21176, 0;
	add.cc.s64 	%rd21272, %rd21270, %rd21248;
	addc.cc.s64 	%rd21273, %rd21271, 0;
	add.cc.s64 	%rd21274, %rd21273, %rd21220;
	addc.cc.s64 	%rd21275, %rd21176, 0;
	add.cc.s64 	%rd21276, %rd21274, %rd21260;
	addc.cc.s64 	%rd21277, %rd21275, 0;
	add.s64 	%rd21278, %rd21232, %rd21277;
	add.s64 	%rd21279, %rd21278, %rd21267;
	mul.lo.s64 	%rd21280, %rd23522, %rd2077;
	mul.hi.u64 	%rd21281, %rd23522, %rd2077;
	mul.lo.s64 	%rd21282, %rd23521, %rd2077;
	mul.hi.u64 	%rd21283, %rd23521, %rd2077;
	add.cc.s64 	%rd21284, %rd21281, %rd21282;
	addc.cc.s64 	%rd21285, %rd21283, 0;
	mul.lo.s64 	%rd21286, %rd23520, %rd2077;
	mul.hi.u64 	%rd21287, %rd23520, %rd2077;
	add.cc.s64 	%rd21288, %rd21285, %rd21286;
	addc.cc.s64 	%rd21289, %rd21287, 0;
	mul.lo.s64 	%rd21290, %rd23519, %rd2077;
	mul.hi.u64 	%rd21291, %rd23519, %rd2077;
	add.cc.s64 	%rd21292, %rd21289, %rd21290;
	addc.cc.s64 	%rd21293, %rd21291, 0;
	mul.lo.s64 	%rd21294, %rd23522, %rd2079;
	mul.hi.u64 	%rd21295, %rd23522, %rd2079;
	add.cc.s64 	%rd21296, %rd21294, %rd21284;
	addc.cc.s64 	%rd21297, %rd21295, 0;
	mul.lo.s64 	%rd21298, %rd23521, %rd2079;
	mul.hi.u64 	%rd21299, %rd23521, %rd2079;
	add.cc.s64 	%rd21300, %rd21297, %rd21288;
	addc.cc.s64 	%rd21301, %rd21176, 0;
	add.cc.s64 	%rd21302, %rd21300, %rd21298;
	addc.cc.s64 	%rd21303, %rd21301, %rd21299;
	mul.lo.s64 	%rd21304, %rd23520, %rd2079;
	mul.hi.u64 	%rd21305, %rd23520, %rd2079;
	add.cc.s64 	%rd21306, %rd21303, %rd21292;
	addc.cc.s64 	%rd21307, %rd21176, 0;
	add.cc.s64 	%rd21308, %rd21306, %rd21304;
	addc.cc.s64 	%rd21309, %rd21307, %rd21305;
	add.s64 	%rd21310, %rd21309, %rd21293;
	mad.lo.s64 	%rd21311, %rd23519, %rd2079, %rd21310;
	mul.lo.s64 	%rd21312, %rd23522, %rd2081;
	mul.hi.u64 	%rd21313, %rd23522, %rd2081;
	add.cc.s64 	%rd21314, %rd21312, %rd21302;
	addc.cc.s64 	%rd21315, %rd21313, 0;
	mul.lo.s64 	%rd21316, %rd23521, %rd2081;
	mul.hi.u64 	%rd21317, %rd23521, %rd2081;
	add.cc.s64 	%rd21318, %rd21315, %rd21308;
	addc.cc.s64 	%rd21319, %rd21176, 0;
	add.cc.s64 	%rd21320, %rd21318, %rd21316;
	addc.cc.s64 	%rd21321, %rd21319, %rd21317;
	add.s64 	%rd21322, %rd21321, %rd21311;
	mad.lo.s64 	%rd21323, %rd23520, %rd2081, %rd21322;
	mul.lo.s64 	%rd21324, %rd23522, %rd2083;
	mul.hi.u64 	%rd21325, %rd23522, %rd2083;
	add.cc.s64 	%rd21326, %rd21324, %rd21320;
	addc.cc.s64 	%rd21327, %rd21325, 0;
	add.s64 	%rd21328, %rd21327, %rd21323;
	mad.lo.s64 	%rd21329, %rd23521, %rd2083, %rd21328;
	mul.hi.u64 	%rd21330, %rd23518, %rd21173;
	mul.lo.s64 	%rd21331, %rd23517, %rd21173;
	mul.hi.u64 	%rd21332, %rd23517, %rd21173;
	add.cc.s64 	%rd21333, %rd21330, %rd21331;
	addc.cc.s64 	%rd21334, %rd21332, 0;
	mul.lo.s64 	%rd21335, %rd23516, %rd21173;
	mul.hi.u64 	%rd21336, %rd23516, %rd21173;
	add.cc.s64 	%rd21337, %rd21334, %rd21335;
	addc.cc.s64 	%rd21338, %rd21336, 0;
	mad.lo.s64 	%rd21339, %rd23515, %rd21173, %rd21338;
	mul.lo.s64 	%rd21340, %rd21179, %rd23518;
	mul.hi.u64 	%rd21341, %rd21179, %rd23518;
	add.cc.s64 	%rd21342, %rd21340, %rd21333;
	addc.cc.s64 	%rd21343, %rd21341, 0;
	mul.lo.s64 	%rd21344, %rd21179, %rd23517;
	mul.hi.u64 	%rd21345, %rd21179, %rd23517;
	add.cc.s64 	%rd21346, %rd21343, %rd21337;
	addc.cc.s64 	%rd21347, %rd21176, 0;
	add.cc.s64 	%rd21348, %rd21346, %rd21344;
	addc.cc.s64 	%rd21349, %rd21347, %rd21345;
	add.s64 	%rd21350, %rd21349, %rd21339;
	mad.lo.s64 	%rd21351, %rd21179, %rd23516, %rd21350;
	mul.lo.s64 	%rd21352, %rd21184, %rd23518;
	mul.hi.u64 	%rd21353, %rd21184, %rd23518;
	add.cc.s64 	%rd21354, %rd21352, %rd21348;
	addc.cc.s64 	%rd21355, %rd21353, 0;
	add.s64 	%rd21356, %rd21355, %rd21351;
	mad.lo.s64 	%rd21357, %rd21184, %rd23517, %rd21356;
	mad.lo.s64 	%rd21358, %rd23518, %rd21266, %rd21357;
	mad.lo.s64 	%rd21359, %rd23518, %rd21173, %rd21280;
	setp.lt.u64 	%p2918, %rd21359, %rd21280;
	selp.u64 	%rd21360, 1, 0, %p2918;
	add.cc.s64 	%rd21361, %rd21296, %rd21360;
	addc.cc.s64 	%rd21362, %rd21176, 0;
	add.cc.s64 	%rd21363, %rd21361, %rd21342;
	addc.cc.s64 	%rd21364, %rd21362, 0;
	add.cc.s64 	%rd21365, %rd21364, %rd21314;
	addc.cc.s64 	%rd21366, %rd21176, 0;
	add.cc.s64 	%rd21367, %rd21365, %rd21354;
	addc.cc.s64 	%rd21368, %rd21366, 0;
	add.s64 	%rd21369, %rd21326, %rd21368;
	add.s64 	%rd21370, %rd21369, %rd21358;
	mul.lo.s64 	%rd21371, %rd21268, 2866531139136965327;
	and.b64  	%rd21372, %rd21371, 4611686018427387903;
	mul.lo.s64 	%rd21373, %rd21372, -4294968273;
	mul.hi.u64 	%rd21374, %rd21372, -4294968273;
	neg.s64 	%rd21375, %rd21372;
	mul.hi.u64 	%rd21376, %rd21372, -1;
	add.cc.s64 	%rd21377, %rd21375, %rd21374;
	addc.cc.s64 	%rd21378, %rd21376, 0;
	add.cc.s64 	%rd21379, %rd21375, %rd21378;
	addc.cc.s64 	%rd21380, %rd21376, 0;
	add.cc.s64 	%rd21381, %rd21375, %rd21380;
	addc.cc.s64 	%rd21382, %rd21376, 0;
	sub.s64 	%rd21383, %rd21268, %rd21373;
	setp.lt.u64 	%p2919, %rd21268, %rd21373;
	selp.u64 	%rd21384, 1, 0, %p2919;
	add.s64 	%rd21385, %rd21377, %rd21384;
	sub.s64 	%rd21386, %rd21272, %rd21385;
	setp.lt.u64 	%p2920, %rd21272, %rd21385;
	selp.u64 	%rd21387, 1, 0, %p2920;
	add.s64 	%rd21388, %rd21379, %rd21387;
	sub.s64 	%rd21389, %rd21276, %rd21388;
	setp.lt.u64 	%p2921, %rd21276, %rd21388;
	selp.u64 	%rd21390, 1, 0, %p2921;
	add.s64 	%rd21391, %rd21381, %rd21390;
	sub.s64 	%rd21392, %rd21279, %rd21391;
	setp.lt.u64 	%p2922, %rd21279, %rd21391;
	selp.u64 	%rd21393, 1, 0, %p2922;
	add.s64 	%rd21394, %rd21382, %rd21393;
	sub.s64 	%rd21395, %rd21235, %rd21394;
	mov.b64 	{%r1049, %r1050}, %rd21383;
	mov.b64 	{%r1051, %r1052}, %rd21386;
	shf.l.wrap.b32 	%r1053, %r1050, %r1051, 2;
	shf.l.wrap.b32 	%r1054, %r1051, %r1052, 2;
	mov.b64 	%rd21396, {%r1053, %r1054};
	mov.b64 	{%r1055, %r1056}, %rd21389;
	shf.l.wrap.b32 	%r1057, %r1052, %r1055, 2;
	shf.l.wrap.b32 	%r1058, %r1055, %r1056, 2;
	mov.b64 	%rd21397, {%r1057, %r1058};
	mov.b64 	{%r1059, %r1060}, %rd21392;
	shf.l.wrap.b32 	%r1061, %r1056, %r1059, 2;
	shf.l.wrap.b32 	%r1062, %r1059, %r1060, 2;
	mov.b64 	%rd21398, {%r1061, %r1062};
	mov.b64 	{%r1063, %r1064}, %rd21395;
	shf.l.wrap.b32 	%r1065, %r1060, %r1063, 2;
	shf.l.wrap.b32 	%r1066, %r1063, %r1064, 2;
	mov.b64 	%rd21399, {%r1065, %r1066};
	mul.lo.s64 	%rd21400, %rd21359, 2866531139136965327;
	and.b64  	%rd21401, %rd21400, 4611686018427387903;
	mul.lo.s64 	%rd21402, %rd21401, -4294968273;
	mul.hi.u64 	%rd21403, %rd21401, -4294968273;
	neg.s64 	%rd21404, %rd21401;
	mul.hi.u64 	%rd21405, %rd21401, -1;
	add.cc.s64 	%rd21406, %rd21404, %rd21403;
	addc.cc.s64 	%rd21407, %rd21405, 0;
	add.cc.s64 	%rd21408, %rd21404, %rd21407;
	addc.cc.s64 	%rd21409, %rd21405, 0;
	add.cc.s64 	%rd21410, %rd21404, %rd21409;
	addc.cc.s64 	%rd21411, %rd21405, 0;
	sub.s64 	%rd21412, %rd21359, %rd21402;
	setp.lt.u64 	%p2923, %rd21359, %rd21402;
	selp.u64 	%rd21413, 1, 0, %p2923;
	add.s64 	%rd21414, %rd21406, %rd21413;
	sub.s64 	%rd21415, %rd21363, %rd21414;
	setp.lt.u64 	%p2924, %rd21363, %rd21414;
	selp.u64 	%rd21416, 1, 0, %p2924;
	add.s64 	%rd21417, %rd21408, %rd21416;
	sub.s64 	%rd21418, %rd21367, %rd21417;
	setp.lt.u64 	%p2925, %rd21367, %rd21417;
	selp.u64 	%rd21419, 1, 0, %p2925;
	add.s64 	%rd21420, %rd21410, %rd21419;
	sub.s64 	%rd21421, %rd21370, %rd21420;
	setp.lt.u64 	%p2926, %rd21370, %rd21420;
	selp.u64 	%rd21422, 1, 0, %p2926;
	add.s64 	%rd21423, %rd21411, %rd21422;
	sub.s64 	%rd21424, %rd21329, %rd21423;
	mov.b64 	{%r1067, %r1068}, %rd21412;
	mov.b64 	{%r1069, %r1070}, %rd21415;
	shf.l.wrap.b32 	%r1071, %r1068, %r1069, 2;
	shf.l.wrap.b32 	%r1072, %r1069, %r1070, 2;
	mov.b64 	%rd21425, {%r1071, %r1072};
	mov.b64 	{%r1073, %r1074}, %rd21418;
	shf.l.wrap.b32 	%r1075, %r1070, %r1073, 2;
	shf.l.wrap.b32 	%r1076, %r1073, %r1074, 2;
	mov.b64 	%rd21426, {%r1075, %r1076};
	mov.b64 	{%r1077, %r1078}, %rd21421;
	shf.l.wrap.b32 	%r1079, %r1074, %r1077, 2;
	shf.l.wrap.b32 	%r1080, %r1077, %r1078, 2;
	mov.b64 	%rd21427, {%r1079, %r1080};
	mov.b64 	{%r1081, %r1082}, %rd21424;
	shf.l.wrap.b32 	%r1083, %r1078, %r1081, 2;
	shf.l.wrap.b32 	%r1084, %r1081, %r1082, 2;
	mov.b64 	%rd21428, {%r1083, %r1084};
	shr.s64 	%rd21429, %rd21399, 63;
	and.b64  	%rd21430, %rd21429, -4294968273;
	add.s64 	%rd23507, %rd21430, %rd21396;
	setp.lt.u64 	%p2927, %rd23507, %rd21430;
	selp.u64 	%rd21431, 1, 0, %p2927;
	add.cc.s64 	%rd21432, %rd21429, %rd21431;
	addc.cc.s64 	%rd21433, %rd21176, 0;
	add.cc.s64 	%rd23508, %rd21432, %rd21397;
	addc.cc.s64 	%rd21434, %rd21433, 0;
	add.cc.s64 	%rd21435, %rd21434, %rd21429;
	addc.cc.s64 	%rd21436, %rd21176, 0;
	add.cc.s64 	%rd23509, %rd21435, %rd21398;
	addc.cc.s64 	%rd21437, %rd21436, 0;
	add.s64 	%rd21438, %rd21429, %rd21437;
	add.s64 	%rd23510, %rd21438, %rd21399;
	shr.s64 	%rd21439, %rd21428, 63;
	and.b64  	%rd21440, %rd21439, -4294968273;
	add.s64 	%rd23503, %rd21440, %rd21425;
	setp.lt.u64 	%p2928, %rd23503, %rd21440;
	selp.u64 	%rd21441, 1, 0, %p2928;
	add.cc.s64 	%rd21442, %rd21439, %rd21441;
	addc.cc.s64 	%rd21443, %rd21176, 0;
	add.cc.s64 	%rd23504, %rd21442, %rd21426;
	addc.cc.s64 	%rd2129, %rd21443, 0;
	add.cc.s64 	%rd21444, %rd2129, %rd21439;
	addc.cc.s64 	%rd21445, %rd21176, 0;
	add.cc.s64 	%rd23505, %rd21444, %rd21427;
	addc.cc.s64 	%rd2132, %rd21445, 0;
	add.s64 	%rd21446, %rd21439, %rd2132;
	add.s64 	%rd23506, %rd21446, %rd21428;
	add.s32 	%r1094, %r1094, 1;
	setp.ne.s32 	%p2929, %r1094, 741;
	mov.u64 	%rd23499, %rd23514;
	@%p2929 bra 	$L__BB1_880;
	setp.lt.s32 	%p2930, %r1095, 1;
	shr.s64 	%rd21447, %rd23506, 63;
	and.b64  	%rd21448, %rd21447, -4294968273;
	add.s64 	%rd21449, %rd21448, %rd23503;
	setp.lt.u64 	%p2931, %rd21449, %rd21448;
	selp.u64 	%rd21450, 1, 0, %p2931;
	mov.b64 	%rd21451, 0;
	add.cc.s64 	%rd21452, %rd21447, %rd21450;
	addc.cc.s64 	%rd21453, %rd21451, 0;
	add.cc.s64 	%rd21454, %rd21452, %rd23504;
	addc.cc.s64 	%rd21455, %rd21453, 0;
	add.cc.s64 	%rd21456, %rd21455, %rd21447;
	addc.cc.s64 	%rd21457, %rd21451, 0;
	add.cc.s64 	%rd21458, %rd21456, %rd23505;
	addc.cc.s64 	%rd21459, %rd21457, 0;
	add.s64 	%rd21460, %rd21447, %rd21459;
	add.s64 	%rd21461, %rd21460, %rd23506;
	selp.s64 	%rd21462, -1, 0, %p2930;
	selp.u64 	%rd21463, 1, 0, %p2930;
	xor.b64  	%rd21464, %rd21449, %rd21462;
	add.s64 	%rd21465, %rd21464, %rd21463;
	setp.lt.u64 	%p2932, %rd21465, %rd21464;
	selp.u64 	%rd21466, 1, 0, %p2932;
	xor.b64  	%rd21467, %rd21454, %rd21462;
	add.s64 	%rd21468, %rd21467, %rd21466;
	setp.lt.u64 	%p2933, %rd21468, %rd21467;
	selp.u64 	%rd21469, 1, 0, %p2933;
	xor.b64  	%rd21470, %rd21458, %rd21462;
	add.s64 	%rd21471, %rd21470, %rd21469;
	setp.lt.u64 	%p2934, %rd21471, %rd21470;
	selp.u64 	%rd21472, 1, 0, %p2934;
	xor.b64  	%rd21473, %rd21461, %rd21462;
	add.s64 	%rd21474, %rd21473, %rd21472;
	shr.s64 	%rd21475, %rd21474, 63;
	and.b64  	%rd21476, %rd21475, -4294968273;
	add.s64 	%rd23531, %rd21476, %rd21465;
	setp.lt.u64 	%p2935, %rd23531, %rd21476;
	selp.u64 	%rd21477, 1, 0, %p2935;
	add.cc.s64 	%rd21478, %rd21475, %rd21477;
	addc.cc.s64 	%rd21479, %rd21451, 0;
	add.cc.s64 	%rd23532, %rd21478, %rd21468;
	addc.cc.s64 	%rd21480, %rd21479, 0;
	add.cc.s64 	%rd21481, %rd21480, %rd21475;
	addc.cc.s64 	%rd21482, %rd21451, 0;
	add.cc.s64 	%rd23533, %rd21481, %rd21471;
	addc.cc.s64 	%rd21483, %rd21482, 0;
	add.s64 	%rd21484, %rd21475, %rd21483;
	add.s64 	%rd23534, %rd21484, %rd21474;
$L__BB1_884:
	and.b64  	%rd2143, %rd23531, 4294967295;
	shr.u64 	%rd2144, %rd23531, 32;
	mul.lo.s64 	%rd21485, %rd2143, %rd2143;
	mul.lo.s64 	%rd21486, %rd2144, %rd2143;
	shr.u64 	%rd21487, %rd21485, 32;
	shl.b64 	%rd21488, %rd21486, 1;
	and.b64  	%rd21489, %rd21488, 8589934590;
	add.s64 	%rd21490, %rd21487, %rd21489;
	shr.u64 	%rd21491, %rd21486, 31;
	and.b64  	%rd21492, %rd21491, 8589934590;
	mad.lo.s64 	%rd21493, %rd2144, %rd2144, %rd21492;
	shr.u64 	%rd21494, %rd21490, 32;
	shl.b64 	%rd21495, %rd21490, 32;
	and.b64  	%rd21496, %rd21485, 4294967293;
	or.b64  	%rd21497, %rd21495, %rd21496;
	add.s64 	%rd21498, %rd21493, %rd21494;
	shr.u64 	%rd2145, %rd23532, 32;
	and.b64  	%rd2146, %rd23532, 4294967295;
	mul.lo.s64 	%rd21499, %rd2146, %rd2143;
	mul.lo.s64 	%rd21500, %rd2145, %rd2143;
	mul.lo.s64 	%rd21501, %rd2146, %rd2144;
	shr.u64 	%rd21502, %rd21499, 32;
	and.b64  	%rd21503, %rd21500, 4294967295;
	add.s64 	%rd21504, %rd21502, %rd21503;
	and.b64  	%rd21505, %rd21501, 4294967295;
	add.s64 	%rd21506, %rd21504, %rd21505;
	shr.u64 	%rd21507, %rd21500, 32;
	mad.lo.s64 	%rd21508, %rd2145, %rd2144, %rd21507;
	shr.u64 	%rd21509, %rd21501, 32;
	add.s64 	%rd21510, %rd21508, %rd21509;
	shr.u64 	%rd21511, %rd21506, 32;
	shl.b64 	%rd21512, %rd21506, 32;
	and.b64  	%rd21513, %rd21499, 4294967295;
	or.b64  	%rd21514, %rd21512, %rd21513;
	add.s64 	%rd21515, %rd21510, %rd21511;
	shr.u64 	%rd2147, %rd23533, 32;
	and.b64  	%rd2148, %rd23533, 4294967295;
	mul.lo.s64 	%rd21516, %rd2148, %rd2143;
	mul.lo.s64 	%rd21517, %rd2147, %rd2143;
	mul.lo.s64 	%rd21518, %rd2148, %rd2144;
	shr.u64 	%rd21519, %rd21516, 32;
	and.b64  	%rd21520, %rd21517, 4294967295;
	add.s64 	%rd21521, %rd21519, %rd21520;
	and.b64  	%rd21522, %rd21518, 4294967295;
	add.s64 	%rd21523, %rd21521, %rd21522;
	shr.u64 	%rd21524, %rd21517, 32;
	mad.lo.s64 	%rd21525, %rd2147, %rd2144, %rd21524;
	shr.u64 	%rd21526, %rd21518, 32;
	add.s64 	%rd21527, %rd21525, %rd21526;
	shr.u64 	%rd21528, %rd21523, 32;
	shl.b64 	%rd21529, %rd21523, 32;
	and.b64  	%rd21530, %rd21516, 4294967295;
	or.b64  	%rd21531, %rd21529, %rd21530;
	add.s64 	%rd21532, %rd21527, %rd21528;
	shr.u64 	%rd2149, %rd23534, 32;
	and.b64  	%rd2150, %rd23534, 4294967295;
	mul.lo.s64 	%rd21533, %rd2150, %rd2143;
	mul.lo.s64 	%rd21534, %rd2149, %rd2143;
	mul.lo.s64 	%rd21535, %rd2150, %rd2144;
	shr.u64 	%rd21536, %rd21533, 32;
	and.b64  	%rd21537, %rd21534, 4294967295;
	add.s64 	%rd21538, %rd21536, %rd21537;
	and.b64  	%rd21539, %rd21535, 4294967295;
	add.s64 	%rd21540, %rd21538, %rd21539;
	shr.u64 	%rd21541, %rd21534, 32;
	mad.lo.s64 	%rd21542, %rd2149, %rd2144, %rd21541;
	shr.u64 	%rd21543, %rd21535, 32;
	add.s64 	%rd21544, %rd21542, %rd21543;
	shr.u64 	%rd21545, %rd21540, 32;
	shl.b64 	%rd21546, %rd21540, 32;
	and.b64  	%rd21547, %rd21533, 4294967295;
	or.b64  	%rd21548, %rd21546, %rd21547;
	add.s64 	%rd21549, %rd21544, %rd21545;
	shl.b64 	%rd21550, %rd21514, 1;
	shr.u64 	%rd21551, %rd21512, 63;
	add.s64 	%rd21552, %rd21515, %rd21515;
	add.s64 	%rd21553, %rd21552, %rd21551;
	mul.lo.s64 	%rd21554, %rd2146, %rd2146;
	mul.lo.s64 	%rd21555, %rd2145, %rd2146;
	shr.u64 	%rd21556, %rd21554, 32;
	shl.b64 	%rd21557, %rd21555, 1;
	and.b64  	%rd21558, %rd21557, 8589934590;
	add.s64 	%rd21559, %rd21556, %rd21558;
	shr.u64 	%rd21560, %rd21555, 31;
	and.b64  	%rd21561, %rd21560, 8589934590;
	mad.lo.s64 	%rd21562, %rd2145, %rd2145, %rd21561;
	shr.u64 	%rd21563, %rd21559, 32;
	shl.b64 	%rd21564, %rd21559, 32;
	and.b64  	%rd21565, %rd21554, 4294967293;
	or.b64  	%rd21566, %rd21564, %rd21565;
	add.s64 	%rd21567, %rd21531, %rd21551;
	add.s64 	%rd21568, %rd21567, %rd21566;
	max.u64 	%rd21569, %rd21531, %rd21567;
	setp.gt.u64 	%p2936, %rd21569, %rd21568;
	selp.u64 	%rd21570, 1, 0, %p2936;
	add.s64 	%rd21571, %rd21562, %rd21532;
	add.s64 	%rd21572, %rd21571, %rd21563;
	add.s64 	%rd21573, %rd21572, %rd21570;
	mul.lo.s64 	%rd21574, %rd2148, %rd2146;
	mul.lo.s64 	%rd21575, %rd2147, %rd2146;
	mul.lo.s64 	%rd21576, %rd2148, %rd2145;
	shr.u64 	%rd21577, %rd21574, 32;
	and.b64  	%rd21578, %rd21575, 4294967295;
	add.s64 	%rd21579, %rd21577, %rd21578;
	and.b64  	%rd21580, %rd21576, 4294967295;
	add.s64 	%rd21581, %rd21579, %rd21580;
	shr.u64 	%rd21582, %rd21575, 32;
	mad.lo.s64 	%rd21583, %rd2147, %rd2145, %rd21582;
	shr.u64 	%rd21584, %rd21576, 32;
	add.s64 	%rd21585, %rd21583, %rd21584;
	shr.u64 	%rd21586, %rd21581, 32;
	shl.b64 	%rd21587, %rd21581, 32;
	and.b64  	%rd21588, %rd21574, 4294967295;
	or.b64  	%rd21589, %rd21587, %rd21588;
	add.s64 	%rd21590, %rd21548, %rd21570;
	add.s64 	%rd21591, %rd21590, %rd21589;
	max.u64 	%rd21592, %rd21548, %rd21590;
	setp.gt.u64 	%p2937, %rd21592, %rd21591;
	selp.u64 	%rd21593, 1, 0, %p2937;
	add.s64 	%rd21594, %rd21585, %rd21549;
	add.s64 	%rd21595, %rd21594, %rd21586;
	add.s64 	%rd21596, %rd21595, %rd21593;
	add.s64 	%rd21597, %rd21568, %rd21531;
	setp.lt.u64 	%p2938, %rd21597, %rd21568;
	selp.u64 	%rd21598, 1, 0, %p2938;
	add.s64 	%rd21599, %rd21532, %rd21573;
	add.s64 	%rd21600, %rd21599, %rd21598;
	add.s64 	%rd21601, %rd21591, %rd21598;
	add.s64 	%rd21602, %rd21601, %rd21589;
	max.u64 	%rd21603, %rd21591, %rd21601;
	setp.gt.u64 	%p2939, %rd21603, %rd21602;
	selp.u64 	%rd21604, 1, 0, %p2939;
	add.s64 	%rd21605, %rd21585, %rd21596;
	add.s64 	%rd21606, %rd21605, %rd21586;
	add.s64 	%rd21607, %rd21606, %rd21604;
	add.s64 	%rd21608, %rd21602, %rd21548;
	setp.lt.u64 	%p2940, %rd21608, %rd21602;
	selp.u64 	%rd21609, 1, 0, %p2940;
	add.s64 	%rd21610, %rd21549, %rd21607;
	add.s64 	%rd21611, %rd21610, %rd21609;
	mul.lo.s64 	%rd21612, %rd2049, %rd21497;
	mul.lo.s64 	%rd21613, %rd2050, %rd21612;
	mul.hi.u64 	%rd21614, %rd2050, %rd21612;
	add.cc.s64 	%rd21615, %rd21613, %rd21497;
	addc.cc.s64 	%rd21616, %rd21614, 0;
	mul.lo.s64 	%rd21617, %rd2051, %rd21612;
	mul.hi.u64 	%rd21618, %rd2051, %rd21612;
	mov.b64 	%rd21619, 0;
	add.cc.s64 	%rd21620, %rd21616, %rd21550;
	addc.cc.s64 	%rd21621, %rd21619, 0;
	add.cc.s64 	%rd21622, %rd21620, %rd21617;
	addc.cc.s64 	%rd21623, %rd21621, %rd21618;
	mul.lo.s64 	%rd21624, %rd2052, %rd21612;
	mul.hi.u64 	%rd21625, %rd2052, %rd21612;
	add.cc.s64 	%rd21626, %rd21623, %rd21597;
	addc.cc.s64 	%rd21627, %rd21619, 0;
	add.cc.s64 	%rd21628, %rd21626, %rd21624;
	addc.cc.s64 	%rd21629, %rd21627, %rd21625;
	mul.lo.s64 	%rd21630, %rd2053, %rd21612;
	mul.hi.u64 	%rd21631, %rd2053, %rd21612;
	add.cc.s64 	%rd21632, %rd21629, %rd21608;
	addc.cc.s64 	%rd21633, %rd21619, 0;
	add.cc.s64 	%rd21634, %rd21632, %rd21630;
	addc.cc.s64 	%rd21635, %rd21633, %rd21631;
	add.s64 	%rd21636, %rd21498, %rd21635;
	setp.lt.u64 	%p2941, %rd21636, %rd21498;
	selp.u64 	%rd21637, 1, 0, %p2941;
	add.s64 	%rd21638, %rd21553, %rd21637;
	setp.lt.u64 	%p2942, %rd21638, %rd21553;
	selp.u64 	%rd21639, 1, 0, %p2942;
	add.s64 	%rd21640, %rd21600, %rd21639;
	setp.lt.u64 	%p2943, %rd21640, %rd21600;
	selp.u64 	%rd21641, 1, 0, %p2943;
	add.s64 	%rd21642, %rd21611, %rd21641;
	mul.lo.s64 	%rd21643, %rd2049, %rd21622;
	mul.lo.s64 	%rd21644, %rd2050, %rd21643;
	mul.hi.u64 	%rd21645, %rd2050, %rd21643;
	add.cc.s64 	%rd21646, %rd21644, %rd21622;
	addc.cc.s64 	%rd21647, %rd21645, 0;
	mul.lo.s64 	%rd21648, %rd2051, %rd21643;
	mul.hi.u64 	%rd21649, %rd2051, %rd21643;
	add.cc.s64 	%rd21650, %rd21647, %rd21628;
	addc.cc.s64 	%rd21651, %rd21619, 0;
	add.cc.s64 	%rd21652, %rd21650, %rd21648;
	addc.cc.s64 	%rd21653, %rd21651, %rd21649;
	mul.lo.s64 	%rd21654, %rd2052, %rd21643;
	mul.hi.u64 	%rd21655, %rd2052, %rd21643;
	add.cc.s64 	%rd21656, %rd21653, %rd21634;
	addc.cc.s64 	%rd21657, %rd21619, 0;
	add.cc.s64 	%rd21658, %rd21656, %rd21654;
	addc.cc.s64 	%rd21659, %rd21657, %rd21655;
	mul.lo.s64 	%rd21660, %rd2053, %rd21643;
	mul.hi.u64 	%rd21661, %rd2053, %rd21643;
	add.cc.s64 	%rd21662, %rd21659, %rd21636;
	addc.cc.s64 	%rd21663, %rd21619, 0;
	add.cc.s64 	%rd21664, %rd21662, %rd21660;
	addc.cc.s64 	%rd21665, %rd21663, %rd21661;
	add.s64 	%rd21666, %rd21638, %rd21665;
	setp.lt.u64 	%p2944, %rd21666, %rd21638;
	selp.u64 	%rd21667, 1, 0, %p2944;
	add.s64 	%rd21668, %rd21640, %rd21667;
	setp.lt.u64 	%p2945, %rd21668, %rd21640;
	selp.u64 	%rd21669, 1, 0, %p2945;
	add.s64 	%rd21670, %rd21642, %rd21669;
	mul.lo.s64 	%rd21671, %rd2049, %rd21652;
	mul.lo.s64 	%rd21672, %rd2050, %rd21671;
	mul.hi.u64 	%rd21673, %rd2050, %rd21671;
	add.cc.s64 	%rd21674, %rd21672, %rd21652;
	addc.cc.s64 	%rd21675, %rd21673, 0;
	mul.lo.s64 	%rd21676, %rd2051, %rd21671;
	mul.hi.u64 	%rd21677, %rd2051, %rd21671;
	add.cc.s64 	%rd21678, %rd21675, %rd21658;
	addc.cc.s64 	%rd21679, %rd21619, 0;
	add.cc.s64 	%rd21680, %rd21678, %rd21676;
	addc.cc.s64 	%rd21681, %rd21679, %rd21677;
	mul.lo.s64 	%rd21682, %rd2052, %rd21671;
	mul.hi.u64 	%rd21683, %rd2052, %rd21671;
	add.cc.s64 	%rd21684, %rd21681, %rd21664;
	addc.cc.s64 	%rd21685, %rd21619, 0;
	add.cc.s64 	%rd21686, %rd21684, %rd21682;
	addc.cc.s64 	%rd21687, %rd21685, %rd21683;
	mul.lo.s64 	%rd21688, %rd2053, %rd21671;
	mul.hi.u64 	%rd21689, %rd2053, %rd21671;
	add.cc.s64 	%rd21690, %rd21687, %rd21666;
	addc.cc.s64 	%rd21691, %rd21619, 0;
	add.cc.s64 	%rd21692, %rd21690, %rd21688;
	addc.cc.s64 	%rd21693, %rd21691, %rd21689;
	add.s64 	%rd21694, %rd21668, %rd21693;
	setp.lt.u64 	%p2946, %rd21694, %rd21668;
	selp.u64 	%rd21695, 1, 0, %p2946;
	add.s64 	%rd21696, %rd21670, %rd21695;
	mul.lo.s64 	%rd21697, %rd2049, %rd21680;
	mul.lo.s64 	%rd21698, %rd2050, %rd21697;
	mul.hi.u64 	%rd21699, %rd2050, %rd21697;
	add.cc.s64 	%rd21700, %rd21698, %rd21680;
	addc.cc.s64 	%rd21701, %rd21699, 0;
	mul.lo.s64 	%rd21702, %rd2051, %rd21697;
	mul.hi.u64 	%rd21703, %rd2051, %rd21697;
	add.cc.s64 	%rd21704, %rd21701, %rd21686;
	addc.cc.s64 	%rd21705, %rd21619, 0;
	add.cc.s64 	%rd2151, %rd21704, %rd21702;
	addc.cc.s64 	%rd21706, %rd21705, %rd21703;
	mul.lo.s64 	%rd21707, %rd2052, %rd21697;
	mul.hi.u64 	%rd21708, %rd2052, %rd21697;
	add.cc.s64 	%rd21709, %rd21706, %rd21692;
	addc.cc.s64 	%rd21710, %rd21619, 0;
	add.cc.s64 	%rd2152, %rd21709, %rd21707;
	addc.cc.s64 	%rd21711, %rd21710, %rd21708;
	mul.lo.s64 	%rd21712, %rd2053, %rd21697;
	mul.hi.u64 	%rd21713, %rd2053, %rd21697;
	add.cc.s64 	%rd21714, %rd21711, %rd21694;
	addc.cc.s64 	%rd21715, %rd21619, 0;
	add.cc.s64 	%rd2153, %rd21714, %rd21712;
	addc.cc.s64 	%rd21716, %rd21715, %rd21713;
	add.s64 	%rd23538, %rd21696, %rd21716;
	setp.gt.u64 	%p2947, %rd23538, %rd2053;
	@%p2947 bra 	$L__BB1_890;
	setp.lt.u64 	%p2948, %rd23538, %rd2053;
	mov.u64 	%rd23535, %rd2151;
	mov.u64 	%rd23536, %rd2152;
	mov.u64 	%rd23537, %rd2153;
	@%p2948 bra 	$L__BB1_891;
	setp.lt.u64 	%p2949, %rd2052, %rd2153;
	@%p2949 bra 	$L__BB1_890;
	setp.gt.u64 	%p2950, %rd2052, %rd2153;
	mov.u64 	%rd23535, %rd2151;
	mov.u64 	%rd23536, %rd2152;
	mov.u64 	%rd23537, %rd2153;
	@%p2950 bra 	$L__BB1_891;
	setp.lt.u64 	%p2951, %rd2051, %rd2152;
	@%p2951 bra 	$L__BB1_890;
	setp.gt.u64 	%p2952, %rd2051, %rd2152;
	setp.lt.u64 	%p2953, %rd2151, %rd2050;
	or.pred  	%p2954, %p2952, %p2953;
	mov.u64 	%rd23535, %rd2151;
	mov.u64 	%rd23536, %rd2152;
	mov.u64 	%rd23537, %rd2153;
	@%p2954 bra 	$L__BB1_891;
$L__BB1_890:
	sub.s64 	%rd23535, %rd2151, %rd2050;
	setp.lt.u64 	%p2955, %rd2151, %rd2050;
	selp.u64 	%rd21717, 1, 0, %p2955;
	add.s64 	%rd21718, %rd2051, %rd21717;
	sub.s64 	%rd23536, %rd2152, %rd21718;
	setp.lt.u64 	%p2956, %rd2152, %rd21718;
	selp.u64 	%rd21719, 1, 0, %p2956;
	add.s64 	%rd21720, %rd2052, %rd21719;
	sub.s64 	%rd23537, %rd2153, %rd21720;
	setp.lt.u64 	%p2957, %rd2153, %rd21720;
	selp.u64 	%rd21721, 1, 0, %p2957;
	add.s64 	%rd21722, %rd2053, %rd21721;
	sub.s64 	%rd23538, %rd23538, %rd21722;
$L__BB1_891:
	and.b64  	%rd2163, %rd23535, 4294967295;
	shr.u64 	%rd2164, %rd23535, 32;
	mul.lo.s64 	%rd21723, %rd2143, %rd2163;
	mul.lo.s64 	%rd21724, %rd2144, %rd2163;
	mul.lo.s64 	%rd21725, %rd2143, %rd2164;
	shr.u64 	%rd21726, %rd21723, 32;
	and.b64  	%rd21727, %rd21724, 4294967295;
	add.s64 	%rd21728, %rd21726, %rd21727;
	and.b64  	%rd21729, %rd21725, 4294967295;
	add.s64 	%rd21730, %rd21728, %rd21729;
	shr.u64 	%rd21731, %rd21724, 32;
	mad.lo.s64 	%rd21732, %rd2144, %rd2164, %rd21731;
	shr.u64 	%rd21733, %rd21725, 32;
	add.s64 	%rd21734, %rd21732, %rd21733;
	shr.u64 	%rd21735, %rd21730, 32;
	shl.b64 	%rd21736, %rd21730, 32;
	and.b64  	%rd21737, %rd21723, 4294967295;
	or.b64  	%rd21738, %rd21736, %rd21737;
	add.s64 	%rd21739, %rd21734, %rd21735;
	mul.lo.s64 	%rd21740, %rd2146, %rd2163;
	mul.lo.s64 	%rd21741, %rd2145, %rd2163;
	mul.lo.s64 	%rd21742, %rd2146, %rd2164;
	shr.u64 	%rd21743, %rd21740, 32;
	and.b64  	%rd21744, %rd21741, 4294967295;
	add.s64 	%rd21745, %rd21743, %rd21744;
	and.b64  	%rd21746, %rd21742, 4294967295;
	add.s64 	%rd21747, %rd21745, %rd21746;
	shr.u64 	%rd21748, %rd21741, 32;
	mad.lo.s64 	%rd21749, %rd2145, %rd2164, %rd21748;
	shr.u64 	%rd21750, %rd21742, 32;
	add.s64 	%rd21751, %rd21749, %rd21750;
	shr.u64 	%rd21752, %rd21747, 32;
	shl.b64 	%rd21753, %rd21747, 32;
	and.b64  	%rd21754, %rd21740, 4294967295;
	or.b64  	%rd21755, %rd21753, %rd21754;
	add.s64 	%rd21756, %rd21751, %rd21752;
	mul.lo.s64 	%rd21757, %rd2148, %rd2163;
	mul.lo.s64 	%rd21758, %rd2147, %rd2163;
	mul.lo.s64 	%rd21759, %rd2148, %rd2164;
	shr.u64 	%rd21760, %rd21757, 32;
	and.b64  	%rd21761, %rd21758, 4294967295;
	add.s64 	%rd21762, %rd21760, %rd21761;
	and.b64  	%rd21763, %rd21759, 4294967295;
	add.s64 	%rd21764, %rd21762, %rd21763;
	shr.u64 	%rd21765, %rd21758, 32;
	mad.lo.s64 	%rd21766, %rd2147, %rd2164, %rd21765;
	shr.u64 	%rd21767, %rd21759, 32;
	add.s64 	%rd21768, %rd21766, %rd21767;
	shr.u64 	%rd21769, %rd21764, 32;
	shl.b64 	%rd21770, %rd21764, 32;
	and.b64  	%rd21771, %rd21757, 4294967295;
	or.b64  	%rd21772, %rd21770, %rd21771;
	add.s64 	%rd21773, %rd21768, %rd21769;
	mul.lo.s64 	%rd21774, %rd2150, %rd2163;
	mul.lo.s64 	%rd21775, %rd2149, %rd2163;
	mul.lo.s64 	%rd21776, %rd2150, %rd2164;
	shr.u64 	%rd21777, %rd21774, 32;
	and.b64  	%rd21778, %rd21775, 4294967295;
	add.s64 	%rd21779, %rd21777, %rd21778;
	and.b64  	%rd21780, %rd21776, 4294967295;
	add.s64 	%rd21781, %rd21779, %rd21780;
	shr.u64 	%rd21782, %rd21775, 32;
	mad.lo.s64 	%rd21783, %rd2149, %rd2164, %rd21782;
	shr.u64 	%rd21784, %rd21776, 32;
	add.s64 	%rd21785, %rd21783, %rd21784;
	shr.u64 	%rd21786, %rd21781, 32;
	shl.b64 	%rd21787, %rd21781, 32;
	and.b64  	%rd21788, %rd21774, 4294967295;
	or.b64  	%rd21789, %rd21787, %rd21788;
	add.s64 	%rd21790, %rd21785, %rd21786;
	and.b64  	%rd2165, %rd23536, 4294967295;
	shr.u64 	%rd2166, %rd23536, 32;
	mul.lo.s64 	%rd21791, %rd2143, %rd2165;
	mul.lo.s64 	%rd21792, %rd2144, %rd2165;
	mul.lo.s64 	%rd21793, %rd2143, %rd2166;
	shr.u64 	%rd21794, %rd21791, 32;
	and.b64  	%rd21795, %rd21792, 4294967295;
	add.s64 	%rd21796, %rd21794, %rd21795;
	and.b64  	%rd21797, %rd21793, 4294967295;
	add.s64 	%rd21798, %rd21796, %rd21797;
	shr.u64 	%rd21799, %rd21792, 32;
	mad.lo.s64 	%rd21800, %rd2144, %rd2166, %rd21799;
	shr.u64 	%rd21801, %rd21793, 32;
	add.s64 	%rd21802, %rd21800, %rd21801;
	shr.u64 	%rd21803, %rd21798, 32;
	shl.b64 	%rd21804, %rd21798, 32;
	and.b64  	%rd21805, %rd21791, 4294967295;
	or.b64  	%rd21806, %rd21804, %rd21805;
	add.s64 	%rd21807, %rd21755, %rd21806;
	setp.lt.u64 	%p2958, %rd21807, %rd21755;
	selp.u64 	%rd21808, 1, 0, %p2958;
	add.s64 	%rd21809, %rd21802, %rd21756;
	add.s64 	%rd21810, %rd21809, %rd21803;
	add.s64 	%rd21811, %rd21810, %rd21808;
	mul.lo.s64 	%rd21812, %rd2146, %rd2165;
	mul.lo.s64 	%rd21813, %rd2145, %rd2165;
	mul.lo.s64 	%rd21814, %rd2146, %rd2166;
	shr.u64 	%rd21815, %rd21812, 32;
	and.b64  	%rd21816, %rd21813, 4294967295;
	add.s64 	%rd21817, %rd21815, %rd21816;
	and.b64  	%rd21818, %rd21814, 4294967295;
	add.s64 	%rd21819, %rd21817, %rd21818;
	shr.u64 	%rd21820, %rd21813, 32;
	mad.lo.s64 	%rd21821, %rd2145, %rd2166, %rd21820;
	shr.u64 	%rd21822, %rd21814, 32;
	add.s64 	%rd21823, %rd21821, %rd21822;
	shr.u64 	%rd21824, %rd21819, 32;
	shl.b64 	%rd21825, %rd21819, 32;
	and.b64  	%rd21826, %rd21812, 4294967295;
	or.b64  	%rd21827, %rd21825, %rd21826;
	add.s64 	%rd21828, %rd21772, %rd21808;
	add.s64 	%rd21829, %rd21828, %rd21827;
	max.u64 	%rd21830, %rd21772, %rd21828;
	setp.gt.u64 	%p2959, %rd21830, %rd21829;
	selp.u64 	%rd21831, 1, 0, %p2959;
	add.s64 	%rd21832, %rd21823, %rd21773;
	add.s64 	%rd21833, %rd21832, %rd21824;
	add.s64 	%rd21834, %rd21833, %rd21831;
	mul.lo.s64 	%rd21835, %rd2148, %rd2165;
	mul.lo.s64 	%rd21836, %rd2147, %rd2165;
	mul.lo.s64 	%rd21837, %rd2148, %rd2166;
	shr.u64 	%rd21838, %rd21835, 32;
	and.b64  	%rd21839, %rd21836, 4294967295;
	add.s64 	%rd21840, %rd21838, %rd21839;
	and.b64  	%rd21841, %rd21837, 4294967295;
	add.s64 	%rd21842, %rd21840, %rd21841;
	shr.u64 	%rd21843, %rd21836, 32;
	mad.lo.s64 	%rd21844, %rd2147, %rd2166, %rd21843;
	shr.u64 	%rd21845, %rd21837, 32;
	add.s64 	%rd21846, %rd21844, %rd21845;
	shr.u64 	%rd21847, %rd21842, 32;
	shl.b64 	%rd21848, %rd21842, 32;
	and.b64  	%rd21849, %rd21835, 4294967295;
	or.b64  	%rd21850, %rd21848, %rd21849;
	add.s64 	%rd21851, %rd21789, %rd21831;
	add.s64 	%rd21852, %rd21851, %rd21850;
	max.u64 	%rd21853, %rd21789, %rd21851;
	setp.gt.u64 	%p2960, %rd21853, %rd21852;
	selp.u64 	%rd21854, 1, 0, %p2960;
	add.s64 	%rd21855, %rd21846, %rd21790;
	add.s64 	%rd21856, %rd21855, %rd21847;
	add.s64 	%rd21857, %rd21856, %rd21854;
	and.b64  	%rd2167, %rd23537, 4294967295;
	shr.u64 	%rd2168, %rd23537, 32;
	mul.lo.s64 	%rd21858, %rd2143, %rd2167;
	mul.lo.s64 	%rd21859, %rd2144, %rd2167;
	mul.lo.s64 	%rd21860, %rd2143, %rd2168;
	shr.u64 	%rd21861, %rd21858, 32;
	and.b64  	%rd21862, %rd21859, 4294967295;
	add.s64 	%rd21863, %rd21861, %rd21862;
	and.b64  	%rd21864, %rd21860, 4294967295;
	add.s64 	%rd21865, %rd21863, %rd21864;
	shr.u64 	%rd21866, %rd21859, 32;
	mad.lo.s64 	%rd21867, %rd2144, %rd2168, %rd21866;
	shr.u64 	%rd21868, %rd21860, 32;
	add.s64 	%rd21869, %rd21867, %rd21868;
	shr.u64 	%rd21870, %rd21865, 32;
	shl.b64 	%rd21871, %rd21865, 32;
	and.b64  	%rd21872, %rd21858, 4294967295;
	or.b64  	%rd21873, %rd21871, %rd21872;
	add.s64 	%rd21874, %rd21829, %rd21873;
	setp.lt.u64 	%p2961, %rd21874, %rd21829;
	selp.u64 	%rd21875, 1, 0, %p2961;
	add.s64 	%rd21876, %rd21869, %rd21834;
	add.s64 	%rd21877, %rd21876, %rd21870;
	add.s64 	%rd21878, %rd21877, %rd21875;
	mul.lo.s64 	%rd21879, %rd2146, %rd2167;
	mul.lo.s64 	%rd21880, %rd2145, %rd2167;
	mul.lo.s64 	%rd21881, %rd2146, %rd2168;
	shr.u64 	%rd21882, %rd21879, 32;
	and.b64  	%rd21883, %rd21880, 4294967295;
	add.s64 	%rd21884, %rd21882, %rd21883;
	and.b64  	%rd21885, %rd21881, 4294967295;
	add.s64 	%rd21886, %rd21884, %rd21885;
	shr.u64 	%rd21887, %rd21880, 32;
	mad.lo.s64 	%rd21888, %rd2145, %rd2168, %rd21887;
	shr.u64 	%rd21889, %rd21881, 32;
	add.s64 	%rd21890, %rd21888, %rd21889;
	shr.u64 	%rd21891, %rd21886, 32;
	shl.b64 	%rd21892, %rd21886, 32;
	and.b64  	%rd21893, %rd21879, 4294967295;
	or.b64  	%rd21894, %rd21892, %rd21893;
	add.s64 	%rd21895, %rd21852, %rd21875;
	add.s64 	%rd21896, %rd21895, %rd21894;
	max.u64 	%rd21897, %rd21852, %rd21895;
	setp.gt.u64 	%p2962, %rd21897, %rd21896;
	selp.u64 	%rd21898, 1, 0, %p2962;
	add.s64 	%rd21899, %rd21890, %rd21857;
	add.s64 	%rd21900, %rd21899, %rd21891;
	add.s64 	%rd21901, %rd21900, %rd21898;
	and.b64  	%rd2169, %rd23538, 4294967295;
	shr.u64 	%rd2170, %rd23538, 32;
	mul.lo.s64 	%rd21902, %rd2143, %rd2169;
	mul.lo.s64 	%rd21903, %rd2144, %rd2169;
	mul.lo.s64 	%rd21904, %rd2143, %rd2170;
	shr.u64 	%rd21905, %rd21902, 32;
	and.b64  	%rd21906, %rd21903, 4294967295;
	add.s64 	%rd21907, %rd21905, %rd21906;
	and.b64  	%rd21908, %rd21904, 4294967295;
	add.s64 	%rd21909, %rd21907, %rd21908;
	shr.u64 	%rd21910, %rd21903, 32;
	mad.lo.s64 	%rd21911, %rd2144, %rd2170, %rd21910;
	shr.u64 	%rd21912, %rd21904, 32;
	add.s64 	%rd21913, %rd21911, %rd21912;
	shr.u64 	%rd21914, %rd21909, 32;
	shl.b64 	%rd21915, %rd21909, 32;
	and.b64  	%rd21916, %rd21902, 4294967295;
	or.b64  	%rd21917, %rd21915, %rd21916;
	add.s64 	%rd21918, %rd21896, %rd21917;
	setp.lt.u64 	%p2963, %rd21918, %rd21896;
	selp.u64 	%rd21919, 1, 0, %p2963;
	add.s64 	%rd21920, %rd21913, %rd21901;
	add.s64 	%rd21921, %rd21920, %rd21914;
	add.s64 	%rd21922, %rd21921, %rd21919;
	mul.lo.s64 	%rd21923, %rd2049, %rd21738;
	mul.lo.s64 	%rd21924, %rd2050, %rd21923;
	mul.hi.u64 	%rd21925, %rd2050, %rd21923;
	add.cc.s64 	%rd21926, %rd21924, %rd21738;
	addc.cc.s64 	%rd21927, %rd21925, 0;
	mul.lo.s64 	%rd21928, %rd2051, %rd21923;
	mul.hi.u64 	%rd21929, %rd2051, %rd21923;
	mov.b64 	%rd21930, 0;
	add.cc.s64 	%rd21931, %rd21927, %rd21807;
	addc.cc.s64 	%rd21932, %rd21930, 0;
	add.cc.s64 	%rd21933, %rd21931, %rd21928;
	addc.cc.s64 	%rd21934, %rd21932, %rd21929;
	mul.lo.s64 	%rd21935, %rd2052, %rd21923;
	mul.hi.u64 	%rd21936, %rd2052, %rd21923;
	add.cc.s64 	%rd21937, %rd21934, %rd21874;
	addc.cc.s64 	%rd21938, %rd21930, 0;
	add.cc.s64 	%rd21939, %rd21937, %rd21935;
	addc.cc.s64 	%rd21940, %rd21938, %rd21936;
	mul.lo.s64 	%rd21941, %rd2053, %rd21923;
	mul.hi.u64 	%rd21942, %rd2053, %rd21923;
	add.cc.s64 	%rd21943, %rd21940, %rd21918;
	addc.cc.s64 	%rd21944, %rd21930, 0;
	add.cc.s64 	%rd21945, %rd21943, %rd21941;
	addc.cc.s64 	%rd21946, %rd21944, %rd21942;
	add.s64 	%rd21947, %rd21739, %rd21946;
	setp.lt.u64 	%p2964, %rd21947, %rd21739;
	selp.u64 	%rd21948, 1, 0, %p2964;
	add.s64 	%rd21949, %rd21811, %rd21948;
	setp.lt.u64 	%p2965, %rd21949, %rd21811;
	selp.u64 	%rd21950, 1, 0, %p2965;
	add.s64 	%rd21951, %rd21878, %rd21950;
	setp.lt.u64 	%p2966, %rd21951, %rd21878;
	selp.u64 	%rd21952, 1, 0, %p2966;
	add.s64 	%rd21953, %rd21922, %rd21952;
	mul.lo.s64 	%rd21954, %rd2049, %rd21933;
	mul.lo.s64 	%rd21955, %rd2050, %rd21954;
	mul.hi.u64 	%rd21956, %rd2050, %rd21954;
	add.cc.s64 	%rd21957, %rd21955, %rd21933;
	addc.cc.s64 	%rd21958, %rd21956, 0;
	mul.lo.s64 	%rd21959, %rd2051, %rd21954;
	mul.hi.u64 	%rd21960, %rd2051, %rd21954;
	add.cc.s64 	%rd21961, %rd21958, %rd21939;
	addc.cc.s64 	%rd21962, %rd21930, 0;
	add.cc.s64 	%rd21963, %rd21961, %rd21959;
	addc.cc.s64 	%rd21964, %rd21962, %rd21960;
	mul.lo.s64 	%rd21965, %rd2052, %rd21954;
	mul.hi.u64 	%rd21966, %rd2052, %rd21954;
	add.cc.s64 	%rd21967, %rd21964, %rd21945;
	addc.cc.s64 	%rd21968, %rd21930, 0;
	add.cc.s64 	%rd21969, %rd21967, %rd21965;
	addc.cc.s64 	%rd21970, %rd21968, %rd21966;
	mul.lo.s64 	%rd21971, %rd2053, %rd21954;
	mul.hi.u64 	%rd21972, %rd2053, %rd21954;
	add.cc.s64 	%rd21973, %rd21970, %rd21947;
	addc.cc.s64 	%rd21974, %rd21930, 0;
	add.cc.s64 	%rd21975, %rd21973, %rd21971;
	addc.cc.s64 	%rd21976, %rd21974, %rd21972;
	add.s64 	%rd21977, %rd21949, %rd21976;
	setp.lt.u64 	%p2967, %rd21977, %rd21949;
	selp.u64 	%rd21978, 1, 0, %p2967;
	add.s64 	%rd21979, %rd21951, %rd21978;
	setp.lt.u64 	%p2968, %rd21979, %rd21951;
	selp.u64 	%rd21980, 1, 0, %p2968;
	add.s64 	%rd21981, %rd21953, %rd21980;
	mul.lo.s64 	%rd21982, %rd2049, %rd21963;
	mul.lo.s64 	%rd21983, %rd2050, %rd21982;
	mul.hi.u64 	%rd21984, %rd2050, %rd21982;
	add.cc.s64 	%rd21985, %rd21983, %rd21963;
	addc.cc.s64 	%rd21986, %rd21984, 0;
	mul.lo.s64 	%rd21987, %rd2051, %rd21982;
	mul.hi.u64 	%rd21988, %rd2051, %rd21982;
	add.cc.s64 	%rd21989, %rd21986, %rd21969;
	addc.cc.s64 	%rd21990, %rd21930, 0;
	add.cc.s64 	%rd21991, %rd21989, %rd21987;
	addc.cc.s64 	%rd21992, %rd21990, %rd21988;
	mul.lo.s64 	%rd21993, %rd2052, %rd21982;
	mul.hi.u64 	%rd21994, %rd2052, %rd21982;
	add.cc.s64 	%rd21995, %rd21992, %rd21975;
	addc.cc.s64 	%rd21996, %rd21930, 0;
	add.cc.s64 	%rd21997, %rd21995, %rd21993;
	addc.cc.s64 	%rd21998, %rd21996, %rd21994;
	mul.lo.s64 	%rd21999, %rd2053, %rd21982;
	mul.hi.u64 	%rd22000, %rd2053, %rd21982;
	add.cc.s64 	%rd22001, %rd21998, %rd21977;
	addc.cc.s64 	%rd22002, %rd21930, 0;
	add.cc.s64 	%rd22003, %rd22001, %rd21999;
	addc.cc.s64 	%rd22004, %rd22002, %rd22000;
	add.s64 	%rd22005, %rd21979, %rd22004;
	setp.lt.u64 	%p2969, %rd22005, %rd21979;
	selp.u64 	%rd22006, 1, 0, %p2969;
	add.s64 	%rd22007, %rd21981, %rd22006;
	mul.lo.s64 	%rd22008, %rd2049, %rd21991;
	mul.lo.s64 	%rd22009, %rd2050, %rd22008;
	mul.hi.u64 	%rd22010, %rd2050, %rd22008;
	add.cc.s64 	%rd22011, %rd22009, %rd21991;
	addc.cc.s64 	%rd22012, %rd22010, 0;
	mul.lo.s64 	%rd22013, %rd2051, %rd22008;
	mul.hi.u64 	%rd22014, %rd2051, %rd22008;
	add.cc.s64 	%rd22015, %rd22012, %rd21997;
	addc.cc.s64 	%rd22016, %rd21930, 0;
	add.cc.s64 	%rd2171, %rd22015, %rd22013;
	addc.cc.s64 	%rd22017, %rd22016, %rd22014;
	mul.lo.s64 	%rd22018, %rd2052, %rd22008;
	mul.hi.u64 	%rd22019, %rd2052, %rd22008;
	add.cc.s64 	%rd22020, %rd22017, %rd22003;
	addc.cc.s64 	%rd22021, %rd21930, 0;
	add.cc.s64 	%rd2172, %rd22020, %rd22018;
	addc.cc.s64 	%rd22022, %rd22021, %rd22019;
	mul.lo.s64 	%rd22023, %rd2053, %rd22008;
	mul.hi.u64 	%rd22024, %rd2053, %rd22008;
	add.cc.s64 	%rd22025, %rd22022, %rd22005;
	addc.cc.s64 	%rd22026, %rd21930, 0;
	add.cc.s64 	%rd2173, %rd22025, %rd22023;
	addc.cc.s64 	%rd22027, %rd22026, %rd22024;
	add.s64 	%rd23542, %rd22007, %rd22027;
	setp.gt.u64 	%p2970, %rd23542, %rd2053;
	@%p2970 bra 	$L__BB1_897;
	setp.lt.u64 	%p2971, %rd23542, %rd2053;
	mov.u64 	%rd23539, %rd2171;
	mov.u64 	%rd23540, %rd2172;
	mov.u64 	%rd23541, %rd2173;
	@%p2971 bra 	$L__BB1_898;
	setp.lt.u64 	%p2972, %rd2052, %rd2173;
	@%p2972 bra 	$L__BB1_897;
	setp.gt.u64 	%p2973, %rd2052, %rd2173;
	mov.u64 	%rd23539, %rd2171;
	mov.u64 	%rd23540, %rd2172;
	mov.u64 	%rd23541, %rd2173;
	@%p2973 bra 	$L__BB1_898;
	setp.lt.u64 	%p2974, %rd2051, %rd2172;
	@%p2974 bra 	$L__BB1_897;
	setp.gt.u64 	%p2975, %rd2051, %rd2172;
	setp.lt.u64 	%p2976, %rd2171, %rd2050;
	or.pred  	%p2977, %p2975, %p2976;
	mov.u64 	%rd23539, %rd2171;
	mov.u64 	%rd23540, %rd2172;
	mov.u64 	%rd23541, %rd2173;
	@%p2977 bra 	$L__BB1_898;
$L__BB1_897:
	sub.s64 	%rd23539, %rd2171, %rd2050;
	setp.lt.u64 	%p2978, %rd2171, %rd2050;
	selp.u64 	%rd22028, 1, 0, %p2978;
	add.s64 	%rd22029, %rd2051, %rd22028;
	sub.s64 	%rd23540, %rd2172, %rd22029;
	setp.lt.u64 	%p2979, %rd2172, %rd22029;
	selp.u64 	%rd22030, 1, 0, %p2979;
	add.s64 	%rd22031, %rd2052, %rd22030;
	sub.s64 	%rd23541, %rd2173, %rd22031;
	setp.lt.u64 	%p2980, %rd2173, %rd22031;
	selp.u64 	%rd22032, 1, 0, %p2980;
	add.s64 	%rd22033, %rd2053, %rd22032;
	sub.s64 	%rd23542, %rd23542, %rd22033;
$L__BB1_898:
	and.b64  	%rd22034, %rd23390, 4294967295;
	shr.u64 	%rd22035, %rd23390, 32;
	mul.lo.s64 	%rd22036, %rd2163, %rd22034;
	mul.lo.s64 	%rd22037, %rd2164, %rd22034;
	mul.lo.s64 	%rd22038, %rd2163, %rd22035;
	shr.u64 	%rd22039, %rd22036, 32;
	and.b64  	%rd22040, %rd22037, 4294967295;
	add.s64 	%rd22041, %rd22039, %rd22040;
	and.b64  	%rd22042, %rd22038, 4294967295;
	add.s64 	%rd22043, %rd22041, %rd22042;
	shr.u64 	%rd22044, %rd22037, 32;
	mad.lo.s64 	%rd22045, %rd2164, %rd22035, %rd22044;
	shr.u64 	%rd22046, %rd22038, 32;
	add.s64 	%rd22047, %rd22045, %rd22046;
	shr.u64 	%rd22048, %rd22043, 32;
	shl.b64 	%rd22049, %rd22043, 32;
	and.b64  	%rd22050, %rd22036, 4294967295;
	or.b64  	%rd22051, %rd22049, %rd22050;
	add.s64 	%rd22052, %rd22047, %rd22048;
	mul.lo.s64 	%rd22053, %rd2165, %rd22034;
	mul.lo.s64 	%rd22054, %rd2166, %rd22034;
	mul.lo.s64 	%rd22055, %rd2165, %rd22035;
	shr.u64 	%rd22056, %rd22053, 32;
	and.b64  	%rd22057, %rd22054, 4294967295;
	add.s64 	%rd22058, %rd22056, %rd22057;
	and.b64  	%rd22059, %rd22055, 4294967295;
	add.s64 	%rd22060, %rd22058, %rd22059;
	shr.u64 	%rd22061, %rd22054, 32;
	mad.lo.s64 	%rd22062, %rd2166, %rd22035, %rd22061;
	shr.u64 	%rd22063, %rd22055, 32;
	add.s64 	%rd22064, %rd22062, %rd22063;
	shr.u64 	%rd22065, %rd22060, 32;
	shl.b64 	%rd22066, %rd22060, 32;
	and.b64  	%rd22067, %rd22053, 4294967295;
	or.b64  	%rd22068, %rd22066, %rd22067;
	add.s64 	%rd22069, %rd22064, %rd22065;
	mul.lo.s64 	%rd22070, %rd2167, %rd22034;
	mul.lo.s64 	%rd22071, %rd2168, %rd22034;
	mul.lo.s64 	%rd22072, %rd2167, %rd22035;
	shr.u64 	%rd22073, %rd22070, 32;
	and.b64  	%rd22074, %rd22071, 4294967295;
	add.s64 	%rd22075, %rd22073, %rd22074;
	and.b64  	%rd22076, %rd22072, 4294967295;
	add.s64 	%rd22077, %rd22075, %rd22076;
	shr.u64 	%rd22078, %rd22071, 32;
	mad.lo.s64 	%rd22079, %rd2168, %rd22035, %rd22078;
	shr.u64 	%rd22080, %rd22072, 32;
	add.s64 	%rd22081, %rd22079, %rd22080;
	shr.u64 	%rd22082, %rd22077, 32;
	shl.b64 	%rd22083, %rd22077, 32;
	and.b64  	%rd22084, %rd22070, 4294967295;
	or.b64  	%rd22085, %rd22083, %rd22084;
	add.s64 	%rd22086, %rd22081, %rd22082;
	mul.lo.s64 	%rd22087, %rd2169, %rd22034;
	mul.lo.s64 	%rd22088, %rd2170, %rd22034;
	mul.lo.s64 	%rd22089, %rd2169, %rd22035;
	shr.u64 	%rd22090, %rd22087, 32;
	and.b64  	%rd22091, %rd22088, 4294967295;
	add.s64 	%rd22092, %rd22090, %rd22091;
	and.b64  	%rd22093, %rd22089, 4294967295;
	add.s64 	%rd22094, %rd22092, %rd22093;
	shr.u64 	%rd22095, %rd22088, 32;
	mad.lo.s64 	%rd22096, %rd2170, %rd22035, %rd22095;
	shr.u64 	%rd22097, %rd22089, 32;
	add.s64 	%rd22098, %rd22096, %rd22097;
	shr.u64 	%rd22099, %rd22094, 32;
	shl.b64 	%rd22100, %rd22094, 32;
	and.b64  	%rd22101, %rd22087, 4294967295;
	or.b64  	%rd22102, %rd22100, %rd22101;
	add.s64 	%rd22103, %rd22098, %rd22099;
	and.b64  	%rd22104, %rd23389, 4294967295;
	shr.u64 	%rd22105, %rd23389, 32;
	mul.lo.s64 	%rd22106, %rd2163, %rd22104;
	mul.lo.s64 	%rd22107, %rd2164, %rd22104;
	mul.lo.s64 	%rd22108, %rd2163, %rd22105;
	shr.u64 	%rd22109, %rd22106, 32;
	and.b64  	%rd22110, %rd22107, 4294967295;
	add.s64 	%rd22111, %rd22109, %rd22110;
	and.b64  	%rd22112, %rd22108, 4294967295;
	add.s64 	%rd22113, %rd22111, %rd22112;
	shr.u64 	%rd22114, %rd22107, 32;
	mad.lo.s64 	%rd22115, %rd2164, %rd22105, %rd22114;
	shr.u64 	%rd22116, %rd22108, 32;
	add.s64 	%rd22117, %rd22115, %rd22116;
	shr.u64 	%rd22118, %rd22113, 32;
	shl.b64 	%rd22119, %rd22113, 32;
	and.b64  	%rd22120, %rd22106, 4294967295;
	or.b64  	%rd22121, %rd22119, %rd22120;
	add.s64 	%rd22122, %rd22068, %rd22121;
	setp.lt.u64 	%p2981, %rd22122, %rd22068;
	selp.u64 	%rd22123, 1, 0, %p2981;
	add.s64 	%rd22124, %rd22117, %rd22069;
	add.s64 	%rd22125, %rd22124, %rd22118;
	add.s64 	%rd22126, %rd22125, %rd22123;
	mul.lo.s64 	%rd22127, %rd2165, %rd22104;
	mul.lo.s64 	%rd22128, %rd2166, %rd22104;
	mul.lo.s64 	%rd22129, %rd2165, %rd22105;
	shr.u64 	%rd22130, %rd22127, 32;
	and.b64  	%rd22131, %rd22128, 4294967295;
	add.s64 	%rd22132, %rd22130, %rd22131;
	and.b64  	%rd22133, %rd22129, 4294967295;
	add.s64 	%rd22134, %rd22132, %rd22133;
	shr.u64 	%rd22135, %rd22128, 32;
	mad.lo.s64 	%rd22136, %rd2166, %rd22105, %rd22135;
	shr.u64 	%rd22137, %rd22129, 32;
	add.s64 	%rd22138, %rd22136, %rd22137;
	shr.u64 	%rd22139, %rd22134, 32;
	shl.b64 	%rd22140, %rd22134, 32;
	and.b64  	%rd22141, %rd22127, 4294967295;
	or.b64  	%rd22142, %rd22140, %rd22141;
	add.s64 	%rd22143, %rd22085, %rd22123;
	add.s64 	%rd22144, %rd22143, %rd22142;
	max.u64 	%rd22145, %rd22085, %rd22143;
	setp.gt.u64 	%p2982, %rd22145, %rd22144;
	selp.u64 	%rd22146, 1, 0, %p2982;
	add.s64 	%rd22147, %rd22138, %rd22086;
	add.s64 	%rd22148, %rd22147, %rd22139;
	add.s64 	%rd22149, %rd22148, %rd22146;
	mul.lo.s64 	%rd22150, %rd2167, %rd22104;
	mul.lo.s64 	%rd22151, %rd2168, %rd22104;
	mul.lo.s64 	%rd22152, %rd2167, %rd22105;
	shr.u64 	%rd22153, %rd22150, 32;
	and.b64  	%rd22154, %rd22151, 4294967295;
	add.s64 	%rd22155, %rd22153, %rd22154;
	and.b64  	%rd22156, %rd22152, 4294967295;
	add.s64 	%rd22157, %rd22155, %rd22156;
	shr.u64 	%rd22158, %rd22151, 32;
	mad.lo.s64 	%rd22159, %rd2168, %rd22105, %rd22158;
	shr.u64 	%rd22160, %rd22152, 32;
	add.s64 	%rd22161, %rd22159, %rd22160;
	shr.u64 	%rd22162, %rd22157, 32;
	shl.b64 	%rd22163, %rd22157, 32;
	and.b64  	%rd22164, %rd22150, 4294967295;
	or.b64  	%rd22165, %rd22163, %rd22164;
	add.s64 	%rd22166, %rd22102, %rd22146;
	add.s64 	%rd22167, %rd22166, %rd22165;
	max.u64 	%rd22168, %rd22102, %rd22166;
	setp.gt.u64 	%p2983, %rd22168, %rd22167;
	selp.u64 	%rd22169, 1, 0, %p2983;
	add.s64 	%rd22170, %rd22161, %rd22103;
	add.s64 	%rd22171, %rd22170, %rd22162;
	add.s64 	%rd22172, %rd22171, %rd22169;
	and.b64  	%rd22173, %rd23388, 4294967295;
	shr.u64 	%rd22174, %rd23388, 32;
	mul.lo.s64 	%rd22175, %rd2163, %rd22173;
	mul.lo.s64 	%rd22176, %rd2164, %rd22173;
	mul.lo.s64 	%rd22177, %rd2163, %rd22174;
	shr.u64 	%rd22178, %rd22175, 32;
	and.b64  	%rd22179, %rd22176, 4294967295;
	add.s64 	%rd22180, %rd22178, %rd22179;
	and.b64  	%rd22181, %rd22177, 4294967295;
	add.s64 	%rd22182, %rd22180, %rd22181;
	shr.u64 	%rd22183, %rd22176, 32;
	mad.lo.s64 	%rd22184, %rd2164, %rd22174, %rd22183;
	shr.u64 	%rd22185, %rd22177, 32;
	add.s64 	%rd22186, %rd22184, %rd22185;
	shr.u64 	%rd22187, %rd22182, 32;
	shl.b64 	%rd22188, %rd22182, 32;
	and.b64  	%rd22189, %rd22175, 4294967295;
	or.b64  	%rd22190, %rd22188, %rd22189;
	add.s64 	%rd22191, %rd22144, %rd22190;
	setp.lt.u64 	%p2984, %rd22191, %rd22144;
	selp.u64 	%rd22192, 1, 0, %p2984;
	add.s64 	%rd22193, %rd22186, %rd22149;
	add.s64 	%rd22194, %rd22193, %rd22187;
	add.s64 	%rd22195, %rd22194, %rd22192;
	mul.lo.s64 	%rd22196, %rd2165, %rd22173;
	mul.lo.s64 	%rd22197, %rd2166, %rd22173;
	mul.lo.s64 	%rd22198, %rd2165, %rd22174;
	shr.u64 	%rd22199, %rd22196, 32;
	and.b64  	%rd22200, %rd22197, 4294967295;
	add.s64 	%rd22201, %rd22199, %rd22200;
	and.b64  	%rd22202, %rd22198, 4294967295;
	add.s64 	%rd22203, %rd22201, %rd22202;
	shr.u64 	%rd22204, %rd22197, 32;
	mad.lo.s64 	%rd22205, %rd2166, %rd22174, %rd22204;
	shr.u64 	%rd22206, %rd22198, 32;
	add.s64 	%rd22207, %rd22205, %rd22206;
	shr.u64 	%rd22208, %rd22203, 32;
	shl.b64 	%rd22209, %rd22203, 32;
	and.b64  	%rd22210, %rd22196, 4294967295;
	or.b64  	%rd22211, %rd22209, %rd22210;
	add.s64 	%rd22212, %rd22167, %rd22192;
	add.s64 	%rd22213, %rd22212, %rd22211;
	max.u64 	%rd22214, %rd22167, %rd22212;
	setp.gt.u64 	%p2985, %rd22214, %rd22213;
	selp.u64 	%rd22215, 1, 0, %p2985;
	add.s64 	%rd22216, %rd22207, %rd22172;
	add.s64 	%rd22217, %rd22216, %rd22208;
	add.s64 	%rd22218, %rd22217, %rd22215;
	and.b64  	%rd22219, %rd23387, 4294967295;
	shr.u64 	%rd22220, %rd23387, 32;
	mul.lo.s64 	%rd22221, %rd2163, %rd22219;
	mul.lo.s64 	%rd22222, %rd2164, %rd22219;
	mul.lo.s64 	%rd22223, %rd2163, %rd22220;
	shr.u64 	%rd22224, %rd22221, 32;
	and.b64  	%rd22225, %rd22222, 4294967295;
	add.s64 	%rd22226, %rd22224, %rd22225;
	and.b64  	%rd22227, %rd22223, 4294967295;
	add.s64 	%rd22228, %rd22226, %rd22227;
	shr.u64 	%rd22229, %rd22222, 32;
	mad.lo.s64 	%rd22230, %rd2164, %rd22220, %rd22229;
	shr.u64 	%rd22231, %rd22223, 32;
	add.s64 	%rd22232, %rd22230, %rd22231;
	shr.u64 	%rd22233, %rd22228, 32;
	shl.b64 	%rd22234, %rd22228, 32;
	and.b64  	%rd22235, %rd22221, 4294967295;
	or.b64  	%rd22236, %rd22234, %rd22235;
	add.s64 	%rd22237, %rd22213, %rd22236;
	setp.lt.u64 	%p2986, %rd22237, %rd22213;
	selp.u64 	%rd22238, 1, 0, %p2986;
	add.s64 	%rd22239, %rd22232, %rd22218;
	add.s64 	%rd22240, %rd22239, %rd22233;
	add.s64 	%rd22241, %rd22240, %rd22238;
	mul.lo.s64 	%rd22242, %rd2049, %rd22051;
	mul.lo.s64 	%rd22243, %rd2050, %rd22242;
	mul.hi.u64 	%rd22244, %rd2050, %rd22242;
	add.cc.s64 	%rd22245, %rd22243, %rd22051;
	addc.cc.s64 	%rd22246, %rd22244, 0;
	mul.lo.s64 	%rd22247, %rd2051, %rd22242;
	mul.hi.u64 	%rd22248, %rd2051, %rd22242;
	mov.b64 	%rd22249, 0;
	add.cc.s64 	%rd22250, %rd22246, %rd22122;
	addc.cc.s64 	%rd22251, %rd22249, 0;
	add.cc.s64 	%rd22252, %rd22250, %rd22247;
	addc.cc.s64 	%rd22253, %rd22251, %rd22248;
	mul.lo.s64 	%rd22254, %rd2052, %rd22242;
	mul.hi.u64 	%rd22255, %rd2052, %rd22242;
	add.cc.s64 	%rd22256, %rd22253, %rd22191;
	addc.cc.s64 	%rd22257, %rd22249, 0;
	add.cc.s64 	%rd22258, %rd22256, %rd22254;
	addc.cc.s64 	%rd22259, %rd22257, %rd22255;
	mul.lo.s64 	%rd22260, %rd2053, %rd22242;
	mul.hi.u64 	%rd22261, %rd2053, %rd22242;
	add.cc.s64 	%rd22262, %rd22259, %rd22237;
	addc.cc.s64 	%rd22263, %rd22249, 0;
	add.cc.s64 	%rd22264, %rd22262, %rd22260;
	addc.cc.s64 	%rd22265, %rd22263, %rd22261;
	add.s64 	%rd22266, %rd22052, %rd22265;
	setp.lt.u64 	%p2987, %rd22266, %rd22052;
	selp.u64 	%rd22267, 1, 0, %p2987;
	add.s64 	%rd22268, %rd22126, %rd22267;
	setp.lt.u64 	%p2988, %rd22268, %rd22126;
	selp.u64 	%rd22269, 1, 0, %p2988;
	add.s64 	%rd22270, %rd22195, %rd22269;
	setp.lt.u64 	%p2989, %rd22270, %rd22195;
	selp.u64 	%rd22271, 1, 0, %p2989;
	add.s64 	%rd22272, %rd22241, %rd22271;
	mul.lo.s64 	%rd22273, %rd2049, %rd22252;
	mul.lo.s64 	%rd22274, %rd2050, %rd22273;
	mul.hi.u64 	%rd22275, %rd2050, %rd22273;
	add.cc.s64 	%rd22276, %rd22274, %rd22252;
	addc.cc.s64 	%rd22277, %rd22275, 0;
	mul.lo.s64 	%rd22278, %rd2051, %rd22273;
	mul.hi.u64 	%rd22279, %rd2051, %rd22273;
	add.cc.s64 	%rd22280, %rd22277, %rd22258;
	addc.cc.s64 	%rd22281, %rd22249, 0;
	add.cc.s64 	%rd22282, %rd22280, %rd22278;
	addc.cc.s64 	%rd22283, %rd22281, %rd22279;
	mul.lo.s64 	%rd22284, %rd2052, %rd22273;
	mul.hi.u64 	%rd22285, %rd2052, %rd22273;
	add.cc.s64 	%rd22286, %rd22283, %rd22264;
	addc.cc.s64 	%rd22287, %rd22249, 0;
	add.cc.s64 	%rd22288, %rd22286, %rd22284;
	addc.cc.s64 	%rd22289, %rd22287, %rd22285;
	mul.lo.s64 	%rd22290, %rd2053, %rd22273;
	mul.hi.u64 	%rd22291, %rd2053, %rd22273;
	add.cc.s64 	%rd22292, %rd22289, %rd22266;
	addc.cc.s64 	%rd22293, %rd22249, 0;
	add.cc.s64 	%rd22294, %rd22292, %rd22290;
	addc.cc.s64 	%rd22295, %rd22293, %rd22291;
	add.s64 	%rd22296, %rd22268, %rd22295;
	setp.lt.u64 	%p2990, %rd22296, %rd22268;
	selp.u64 	%rd22297, 1, 0, %p2990;
	add.s64 	%rd22298, %rd22270, %rd22297;
	setp.lt.u64 	%p2991, %rd22298, %rd22270;
	selp.u64 	%rd22299, 1, 0, %p2991;
	add.s64 	%rd22300, %rd22272, %rd22299;
	mul.lo.s64 	%rd22301, %rd2049, %rd22282;
	mul.lo.s64 	%rd22302, %rd2050, %rd22301;
	mul.hi.u64 	%rd22303, %rd2050, %rd22301;
	add.cc.s64 	%rd22304, %rd22302, %rd22282;
	addc.cc.s64 	%rd22305, %rd22303, 0;
	mul.lo.s64 	%rd22306, %rd2051, %rd22301;
	mul.hi.u64 	%rd22307, %rd2051, %rd22301;
	add.cc.s64 	%rd22308, %rd22305, %rd22288;
	addc.cc.s64 	%rd22309, %rd22249, 0;
	add.cc.s64 	%rd22310, %rd22308, %rd22306;
	addc.cc.s64 	%rd22311, %rd22309, %rd22307;
	mul.lo.s64 	%rd22312, %rd2052, %rd22301;
	mul.hi.u64 	%rd22313, %rd2052, %rd22301;
	add.cc.s64 	%rd22314, %rd22311, %rd22294;
	addc.cc.s64 	%rd22315, %rd22249, 0;
	add.cc.s64 	%rd22316, %rd22314, %rd22312;
	addc.cc.s64 	%rd22317, %rd22315, %rd22313;
	mul.lo.s64 	%rd22318, %rd2053, %rd22301;
	mul.hi.u64 	%rd22319, %rd2053, %rd22301;
	add.cc.s64 	%rd22320, %rd22317, %rd22296;
	addc.cc.s64 	%rd22321, %rd22249, 0;
	add.cc.s64 	%rd22322, %rd22320, %rd22318;
	addc.cc.s64 	%rd22323, %rd22321, %rd22319;
	add.s64 	%rd22324, %rd22298, %rd22323;
	setp.lt.u64 	%p2992, %rd22324, %rd22298;
	selp.u64 	%rd22325, 1, 0, %p2992;
	add.s64 	%rd22326, %rd22300, %rd22325;
	mul.lo.s64 	%rd22327, %rd2049, %rd22310;
	mul.lo.s64 	%rd22328, %rd2050, %rd22327;
	mul.hi.u64 	%rd22329, %rd2050, %rd22327;
	add.cc.s64 	%rd22330, %rd22328, %rd22310;
	addc.cc.s64 	%rd22331, %rd22329, 0;
	mul.lo.s64 	%rd22332, %rd2051, %rd22327;
	mul.hi.u64 	%rd22333, %rd2051, %rd22327;
	add.cc.s64 	%rd22334, %rd22331, %rd22316;
	addc.cc.s64 	%rd22335, %rd22249, 0;
	add.cc.s64 	%rd2183, %rd22334, %rd22332;
	addc.cc.s64 	%rd22336, %rd22335, %rd22333;
	mul.lo.s64 	%rd22337, %rd2052, %rd22327;
	mul.hi.u64 	%rd22338, %rd2052, %rd22327;
	add.cc.s64 	%rd22339, %rd22336, %rd22322;
	addc.cc.s64 	%rd22340, %rd22249, 0;
	add.cc.s64 	%rd2184, %rd22339, %rd22337;
	addc.cc.s64 	%rd22341, %rd22340, %rd22338;
	mul.lo.s64 	%rd22342, %rd2053, %rd22327;
	mul.hi.u64 	%rd22343, %rd2053, %rd22327;
	add.cc.s64 	%rd22344, %rd22341, %rd22324;
	addc.cc.s64 	%rd22345, %rd22249, 0;
	add.cc.s64 	%rd2185, %rd22344, %rd22342;
	addc.cc.s64 	%rd22346, %rd22345, %rd22343;
	add.s64 	%rd23543, %rd22326, %rd22346;
	setp.gt.u64 	%p2993, %rd23543, %rd2053;
	@%p2993 bra 	$L__BB1_904;
	setp.lt.u64 	%p2994, %rd23543, %rd2053;
	mov.u64 	%rd23544, %rd2185;
	mov.u64 	%rd23545, %rd2184;
	mov.u64 	%rd23546, %rd2183;
	@%p2994 bra 	$L__BB1_905;
	setp.lt.u64 	%p2995, %rd2052, %rd2185;
	@%p2995 bra 	$L__BB1_904;
	setp.gt.u64 	%p2996, %rd2052, %rd2185;
	mov.u64 	%rd23544, %rd2185;
	mov.u64 	%rd23545, %rd2184;
	mov.u64 	%rd23546, %rd2183;
	@%p2996 bra 	$L__BB1_905;
	setp.lt.u64 	%p2997, %rd2051, %rd2184;
	@%p2997 bra 	$L__BB1_904;
	setp.gt.u64 	%p2998, %rd2051, %rd2184;
	setp.lt.u64 	%p2999, %rd2183, %rd2050;
	or.pred  	%p3000, %p2998, %p2999;
	mov.u64 	%rd23544, %rd2185;
	mov.u64 	%rd23545, %rd2184;
	mov.u64 	%rd23546, %rd2183;
	@%p3000 bra 	$L__BB1_905;
$L__BB1_904:
	sub.s64 	%rd23546, %rd2183, %rd2050;
	setp.lt.u64 	%p3001, %rd2183, %rd2050;
	selp.u64 	%rd22347, 1, 0, %p3001;
	add.s64 	%rd22348, %rd2051, %rd22347;
	sub.s64 	%rd23545, %rd2184, %rd22348;
	setp.lt.u64 	%p3002, %rd2184, %rd22348;
	selp.u64 	%rd22349, 1, 0, %p3002;
	add.s64 	%rd22350, %rd2052, %rd22349;
	sub.s64 	%rd23544, %rd2185, %rd22350;
	setp.lt.u64 	%p3003, %rd2185, %rd22350;
	selp.u64 	%rd22351, 1, 0, %p3003;
	add.s64 	%rd22352, %rd2053, %rd22351;
	sub.s64 	%rd23543, %rd23543, %rd22352;
$L__BB1_905:
	and.b64  	%rd22353, %rd23386, 4294967295;
	shr.u64 	%rd22354, %rd23386, 32;
	shr.u64 	%rd22355, %rd23539, 32;
	and.b64  	%rd22356, %rd23539, 4294967295;
	mul.lo.s64 	%rd22357, %rd22356, %rd22353;
	mul.lo.s64 	%rd22358, %rd22355, %rd22353;
	mul.lo.s64 	%rd22359, %rd22356, %rd22354;
	shr.u64 	%rd22360, %rd22357, 32;
	and.b64  	%rd22361, %rd22358, 4294967295;
	add.s64 	%rd22362, %rd22360, %rd22361;
	and.b64  	%rd22363, %rd22359, 4294967295;
	add.s64 	%rd22364, %rd22362, %rd22363;
	shr.u64 	%rd22365, %rd22358, 32;
	mad.lo.s64 	%rd22366, %rd22355, %rd22354, %rd22365;
	shr.u64 	%rd22367, %rd22359, 32;
	add.s64 	%rd22368, %rd22366, %rd22367;
	shr.u64 	%rd22369, %rd22364, 32;
	shl.b64 	%rd22370, %rd22364, 32;
	and.b64  	%rd22371, %rd22357, 4294967295;
	or.b64  	%rd22372, %rd22370, %rd22371;
	add.s64 	%rd22373, %rd22368, %rd22369;
	shr.u64 	%rd22374, %rd23540, 32;
	and.b64  	%rd22375, %rd23540, 4294967295;
	mul.lo.s64 	%rd22376, %rd22375, %rd22353;
	mul.lo.s64 	%rd22377, %rd22374, %rd22353;
	mul.lo.s64 	%rd22378, %rd22375, %rd22354;
	shr.u64 	%rd22379, %rd22376, 32;
	and.b64  	%rd22380, %rd22377, 4294967295;
	add.s64 	%rd22381, %rd22379, %rd22380;
	and.b64  	%rd22382, %rd22378, 4294967295;
	add.s64 	%rd22383, %rd22381, %rd22382;
	shr.u64 	%rd22384, %rd22377, 32;
	mad.lo.s64 	%rd22385, %rd22374, %rd22354, %rd22384;
	shr.u64 	%rd22386, %rd22378, 32;
	add.s64 	%rd22387, %rd22385, %rd22386;
	shr.u64 	%rd22388, %rd22383, 32;
	shl.b64 	%rd22389, %rd22383, 32;
	and.b64  	%rd22390, %rd22376, 4294967295;
	or.b64  	%rd22391, %rd22389, %rd22390;
	add.s64 	%rd22392, %rd22387, %rd22388;
	shr.u64 	%rd22393, %rd23541, 32;
	and.b64  	%rd22394, %rd23541, 4294967295;
	mul.lo.s64 	%rd22395, %rd22394, %rd22353;
	mul.lo.s64 	%rd22396, %rd22393, %rd22353;
	mul.lo.s64 	%rd22397, %rd22394, %rd22354;
	shr.u64 	%rd22398, %rd22395, 32;
	and.b64  	%rd22399, %rd22396, 4294967295;
	add.s64 	%rd22400, %rd22398, %rd22399;
	and.b64  	%rd22401, %rd22397, 4294967295;
	add.s64 	%rd22402, %rd22400, %rd22401;
	shr.u64 	%rd22403, %rd22396, 32;
	mad.lo.s64 	%rd22404, %rd22393, %rd22354, %rd22403;
	shr.u64 	%rd22405, %rd22397, 32;
	add.s64 	%rd22406, %rd22404, %rd22405;
	shr.u64 	%rd22407, %rd22402, 32;
	shl.b64 	%rd22408, %rd22402, 32;
	and.b64  	%rd22409, %rd22395, 4294967295;
	or.b64  	%rd22410, %rd22408, %rd22409;
	add.s64 	%rd22411, %rd22406, %rd22407;
	shr.u64 	%rd22412, %rd23542, 32;
	and.b64  	%rd22413, %rd23542, 4294967295;
	mul.lo.s64 	%rd22414, %rd22413, %rd22353;
	mul.lo.s64 	%rd22415, %rd22412, %rd22353;
	mul.lo.s64 	%rd22416, %rd22413, %rd22354;
	shr.u64 	%rd22417, %rd22414, 32;
	and.b64  	%rd22418, %rd22415, 4294967295;
	add.s64 	%rd22419, %rd22417, %rd22418;
	and.b64  	%rd22420, %rd22416, 4294967295;
	add.s64 	%rd22421, %rd22419, %rd22420;
	shr.u64 	%rd22422, %rd22415, 32;
	mad.lo.s64 	%rd22423, %rd22412, %rd22354, %rd22422;
	shr.u64 	%rd22424, %rd22416, 32;
	add.s64 	%rd22425, %rd22423, %rd22424;
	shr.u64 	%rd22426, %rd22421, 32;
	shl.b64 	%rd22427, %rd22421, 32;
	and.b64  	%rd22428, %rd22414, 4294967295;
	or.b64  	%rd22429, %rd22427, %rd22428;
	add.s64 	%rd22430, %rd22425, %rd22426;
	and.b64  	%rd22431, %rd23385, 4294967295;
	shr.u64 	%rd22432, %rd23385, 32;
	mul.lo.s64 	%rd22433, %rd22356, %rd22431;
	mul.lo.s64 	%rd22434, %rd22355, %rd22431;
	mul.lo.s64 	%rd22435, %rd22356, %rd22432;
	shr.u64 	%rd22436, %rd22433, 32;
	and.b64  	%rd22437, %rd22434, 4294967295;
	add.s64 	%rd22438, %rd22436, %rd22437;
	and.b64  	%rd22439, %rd22435, 4294967295;
	add.s64 	%rd22440, %rd22438, %rd22439;
	shr.u64 	%rd22441, %rd22434, 32;
	mad.lo.s64 	%rd22442, %rd22355, %rd22432, %rd22441;
	shr.u64 	%rd22443, %rd22435, 32;
	add.s64 	%rd22444, %rd22442, %rd22443;
	shr.u64 	%rd22445, %rd22440, 32;
	shl.b64 	%rd22446, %rd22440, 32;
	and.b64  	%rd22447, %rd22433, 4294967295;
	or.b64  	%rd22448, %rd22446, %rd22447;
	add.s64 	%rd22449, %rd22391, %rd22448;
	setp.lt.u64 	%p3004, %rd22449, %rd22391;
	selp.u64 	%rd22450, 1, 0, %p3004;
	add.s64 	%rd22451, %rd22444, %rd22392;
	add.s64 	%rd22452, %rd22451, %rd22445;
	add.s64 	%rd22453, %rd22452, %rd22450;
	mul.lo.s64 	%rd22454, %rd22375, %rd22431;
	mul.lo.s64 	%rd22455, %rd22374, %rd22431;
	mul.lo.s64 	%rd22456, %rd22375, %rd22432;
	shr.u64 	%rd22457, %rd22454, 32;
	and.b64  	%rd22458, %rd22455, 4294967295;
	add.s64 	%rd22459, %rd22457, %rd22458;
	and.b64  	%rd22460, %rd22456, 4294967295;
	add.s64 	%rd22461, %rd22459, %rd22460;
	shr.u64 	%rd22462, %rd22455, 32;
	mad.lo.s64 	%rd22463, %rd22374, %rd22432, %rd22462;
	shr.u64 	%rd22464, %rd22456, 32;
	add.s64 	%rd22465, %rd22463, %rd22464;
	shr.u64 	%rd22466, %rd22461, 32;
	shl.b64 	%rd22467, %rd22461, 32;
	and.b64  	%rd22468, %rd22454, 4294967295;
	or.b64  	%rd22469, %rd22467, %rd22468;
	add.s64 	%rd22470, %rd22410, %rd22450;
	add.s64 	%rd22471, %rd22470, %rd22469;
	max.u64 	%rd22472, %rd22410, %rd22470;
	setp.gt.u64 	%p3005, %rd22472, %rd22471;
	selp.u64 	%rd22473, 1, 0, %p3005;
	add.s64 	%rd22474, %rd22465, %rd22411;
	add.s64 	%rd22475, %rd22474, %rd22466;
	add.s64 	%rd22476, %rd22475, %rd22473;
	mul.lo.s64 	%rd22477, %rd22394, %rd22431;
	mul.lo.s64 	%rd22478, %rd22393, %rd22431;
	mul.lo.s64 	%rd22479, %rd22394, %rd22432;
	shr.u64 	%rd22480, %rd22477, 32;
	and.b64  	%rd22481, %rd22478, 4294967295;
	add.s64 	%rd22482, %rd22480, %rd22481;
	and.b64  	%rd22483, %rd22479, 4294967295;
	add.s64 	%rd22484, %rd22482, %rd22483;
	shr.u64 	%rd22485, %rd22478, 32;
	mad.lo.s64 	%rd22486, %rd22393, %rd22432, %rd22485;
	shr.u64 	%rd22487, %rd22479, 32;
	add.s64 	%rd22488, %rd22486, %rd22487;
	shr.u64 	%rd22489, %rd22484, 32;
	shl.b64 	%rd22490, %rd22484, 32;
	and.b64  	%rd22491, %rd22477, 4294967295;
	or.b64  	%rd22492, %rd22490, %rd22491;
	add.s64 	%rd22493, %rd22429, %rd22473;
	add.s64 	%rd22494, %rd22493, %rd22492;
	max.u64 	%rd22495, %rd22429, %rd22493;
	setp.gt.u64 	%p3006, %rd22495, %rd22494;
	selp.u64 	%rd22496, 1, 0, %p3006;
	add.s64 	%rd22497, %rd22488, %rd22430;
	add.s64 	%rd22498, %rd22497, %rd22489;
	add.s64 	%rd22499, %rd22498, %rd22496;
	and.b64  	%rd22500, %rd23384, 4294967295;
	shr.u64 	%rd22501, %rd23384, 32;
	mul.lo.s64 	%rd22502, %rd22356, %rd22500;
	mul.lo.s64 	%rd22503, %rd22355, %rd22500;
	mul.lo.s64 	%rd22504, %rd22356, %rd22501;
	shr.u64 	%rd22505, %rd22502, 32;
	and.b64  	%rd22506, %rd22503, 4294967295;
	add.s64 	%rd22507, %rd22505, %rd22506;
	and.b64  	%rd22508, %rd22504, 4294967295;
	add.s64 	%rd22509, %rd22507, %rd22508;
	shr.u64 	%rd22510, %rd22503, 32;
	mad.lo.s64 	%rd22511, %rd22355, %rd22501, %rd22510;
	shr.u64 	%rd22512, %rd22504, 32;
	add.s64 	%rd22513, %rd22511, %rd22512;
	shr.u64 	%rd22514, %rd22509, 32;
	shl.b64 	%rd22515, %rd22509, 32;
	and.b64  	%rd22516, %rd22502, 4294967295;
	or.b64  	%rd22517, %rd22515, %rd22516;
	add.s64 	%rd22518, %rd22471, %rd22517;
	setp.lt.u64 	%p3007, %rd22518, %rd22471;
	selp.u64 	%rd22519, 1, 0, %p3007;
	add.s64 	%rd22520, %rd22513, %rd22476;
	add.s64 	%rd22521, %rd22520, %rd22514;
	add.s64 	%rd22522, %rd22521, %rd22519;
	mul.lo.s64 	%rd22523, %rd22375, %rd22500;
	mul.lo.s64 	%rd22524, %rd22374, %rd22500;
	mul.lo.s64 	%rd22525, %rd22375, %rd22501;
	shr.u64 	%rd22526, %rd22523, 32;
	and.b64  	%rd22527, %rd22524, 4294967295;
	add.s64 	%rd22528, %rd22526, %rd22527;
	and.b64  	%rd22529, %rd22525, 4294967295;
	add.s64 	%rd22530, %rd22528, %rd22529;
	shr.u64 	%rd22531, %rd22524, 32;
	mad.lo.s64 	%rd22532, %rd22374, %rd22501, %rd22531;
	shr.u64 	%rd22533, %rd22525, 32;
	add.s64 	%rd22534, %rd22532, %rd22533;
	shr.u64 	%rd22535, %rd22530, 32;
	shl.b64 	%rd22536, %rd22530, 32;
	and.b64  	%rd22537, %rd22523, 4294967295;
	or.b64  	%rd22538, %rd22536, %rd22537;
	add.s64 	%rd22539, %rd22494, %rd22519;
	add.s64 	%rd22540, %rd22539, %rd22538;
	max.u64 	%rd22541, %rd22494, %rd22539;
	setp.gt.u64 	%p3008, %rd22541, %rd22540;
	selp.u64 	%rd22542, 1, 0, %p3008;
	add.s64 	%rd22543, %rd22534, %rd22499;
	add.s64 	%rd22544, %rd22543, %rd22535;
	add.s64 	%rd22545, %rd22544, %rd22542;
	and.b64  	%rd22546, %rd23383, 4294967295;
	shr.u64 	%rd22547, %rd23383, 32;
	mul.lo.s64 	%rd22548, %rd22356, %rd22546;
	mul.lo.s64 	%rd22549, %rd22355, %rd22546;
	mul.lo.s64 	%rd22550, %rd22356, %rd22547;
	shr.u64 	%rd22551, %rd22548, 32;
	and.b64  	%rd22552, %rd22549, 4294967295;
	add.s64 	%rd22553, %rd22551, %rd22552;
	and.b64  	%rd22554, %rd22550, 4294967295;
	add.s64 	%rd22555, %rd22553, %rd22554;
	shr.u64 	%rd22556, %rd22549, 32;
	mad.lo.s64 	%rd22557, %rd22355, %rd22547, %rd22556;
	shr.u64 	%rd22558, %rd22550, 32;
	add.s64 	%rd22559, %rd22557, %rd22558;
	shr.u64 	%rd22560, %rd22555, 32;
	shl.b64 	%rd22561, %rd22555, 32;
	and.b64  	%rd22562, %rd22548, 4294967295;
	or.b64  	%rd22563, %rd22561, %rd22562;
	add.s64 	%rd22564, %rd22540, %rd22563;
	setp.lt.u64 	%p3009, %rd22564, %rd22540;
	selp.u64 	%rd22565, 1, 0, %p3009;
	add.s64 	%rd22566, %rd22559, %rd22545;
	add.s64 	%rd22567, %rd22566, %rd22560;
	add.s64 	%rd22568, %rd22567, %rd22565;
	mul.lo.s64 	%rd22569, %rd2049, %rd22372;
	mul.lo.s64 	%rd22570, %rd2050, %rd22569;
	mul.hi.u64 	%rd22571, %rd2050, %rd22569;
	add.cc.s64 	%rd22572, %rd22570, %rd22372;
	addc.cc.s64 	%rd22573, %rd22571, 0;
	mul.lo.s64 	%rd22574, %rd2051, %rd22569;
	mul.hi.u64 	%rd22575, %rd2051, %rd22569;
	mov.b64 	%rd22576, 0;
	add.cc.s64 	%rd22577, %rd22573, %rd22449;
	addc.cc.s64 	%rd22578, %rd22576, 0;
	add.cc.s64 	%rd22579, %rd22577, %rd22574;
	addc.cc.s64 	%rd22580, %rd22578, %rd22575;
	mul.lo.s64 	%rd22581, %rd2052, %rd22569;
	mul.hi.u64 	%rd22582, %rd2052, %rd22569;
	add.cc.s64 	%rd22583, %rd22580, %rd22518;
	addc.cc.s64 	%rd22584, %rd22576, 0;
	add.cc.s64 	%rd22585, %rd22583, %rd22581;
	addc.cc.s64 	%rd22586, %rd22584, %rd22582;
	mul.lo.s64 	%rd22587, %rd2053, %rd22569;
	mul.hi.u64 	%rd22588, %rd2053, %rd22569;
	add.cc.s64 	%rd22589, %rd22586, %rd22564;
	addc.cc.s64 	%rd22590, %rd22576, 0;
	add.cc.s64 	%rd22591, %rd22589, %rd22587;
	addc.cc.s64 	%rd22592, %rd22590, %rd22588;
	add.s64 	%rd22593, %rd22373, %rd22592;
	setp.lt.u64 	%p3010, %rd22593, %rd22373;
	selp.u64 	%rd22594, 1, 0, %p3010;
	add.s64 	%rd22595, %rd22453, %rd22594;
	setp.lt.u64 	%p3011, %rd22595, %rd22453;
	selp.u64 	%rd22596, 1, 0, %p3011;
	add.s64 	%rd22597, %rd22522, %rd22596;
	setp.lt.u64 	%p3012, %rd22597, %rd22522;
	selp.u64 	%rd22598, 1, 0, %p3012;
	add.s64 	%rd22599, %rd22568, %rd22598;
	mul.lo.s64 	%rd22600, %rd2049, %rd22579;
	mul.lo.s64 	%rd22601, %rd2050, %rd22600;
	mul.hi.u64 	%rd22602, %rd2050, %rd22600;
	add.cc.s64 	%rd22603, %rd22601, %rd22579;
	addc.cc.s64 	%rd22604, %rd22602, 0;
	mul.lo.s64 	%rd22605, %rd2051, %rd22600;
	mul.hi.u64 	%rd22606, %rd2051, %rd22600;
	add.cc.s64 	%rd22607, %rd22604, %rd22585;
	addc.cc.s64 	%rd22608, %rd22576, 0;
	add.cc.s64 	%rd22609, %rd22607, %rd22605;
	addc.cc.s64 	%rd22610, %rd22608, %rd22606;
	mul.lo.s64 	%rd22611, %rd2052, %rd22600;
	mul.hi.u64 	%rd22612, %rd2052, %rd22600;
	add.cc.s64 	%rd22613, %rd22610, %rd22591;
	addc.cc.s64 	%rd22614, %rd22576, 0;
	add.cc.s64 	%rd22615, %rd22613, %rd22611;
	addc.cc.s64 	%rd22616, %rd22614, %rd22612;
	mul.lo.s64 	%rd22617, %rd2053, %rd22600;
	mul.hi.u64 	%rd22618, %rd2053, %rd22600;
	add.cc.s64 	%rd22619, %rd22616, %rd22593;
	addc.cc.s64 	%rd22620, %rd22576, 0;
	add.cc.s64 	%rd22621, %rd22619, %rd22617;
	addc.cc.s64 	%rd22622, %rd22620, %rd22618;
	add.s64 	%rd22623, %rd22595, %rd22622;
	setp.lt.u64 	%p3013, %rd22623, %rd22595;
	selp.u64 	%rd22624, 1, 0, %p3013;
	add.s64 	%rd22625, %rd22597, %rd22624;
	setp.lt.u64 	%p3014, %rd22625, %rd22597;
	selp.u64 	%rd22626, 1, 0, %p3014;
	add.s64 	%rd22627, %rd22599, %rd22626;
	mul.lo.s64 	%rd22628, %rd2049, %rd22609;
	mul.lo.s64 	%rd22629, %rd2050, %rd22628;
	mul.hi.u64 	%rd22630, %rd2050, %rd22628;
	add.cc.s64 	%rd22631, %rd22629, %rd22609;
	addc.cc.s64 	%rd22632, %rd22630, 0;
	mul.lo.s64 	%rd22633, %rd2051, %rd22628;
	mul.hi.u64 	%rd22634, %rd2051, %rd22628;
	add.cc.s64 	%rd22635, %rd22632, %rd22615;
	addc.cc.s64 	%rd22636, %rd22576, 0;
	add.cc.s64 	%rd22637, %rd22635, %rd22633;
	addc.cc.s64 	%rd22638, %rd22636, %rd22634;
	mul.lo.s64 	%rd22639, %rd2052, %rd22628;
	mul.hi.u64 	%rd22640, %rd2052, %rd22628;
	add.cc.s64 	%rd22641, %rd22638, %rd22621;
	addc.cc.s64 	%rd22642, %rd22576, 0;
	add.cc.s64 	%rd22643, %rd22641, %rd22639;
	addc.cc.s64 	%rd22644, %rd22642, %rd22640;
	mul.lo.s64 	%rd22645, %rd2053, %rd22628;
	mul.hi.u64 	%rd22646, %rd2053, %rd22628;
	add.cc.s64 	%rd22647, %rd22644, %rd22623;
	addc.cc.s64 	%rd22648, %rd22576, 0;
	add.cc.s64 	%rd22649, %rd22647, %rd22645;
	addc.cc.s64 	%rd22650, %rd22648, %rd22646;
	add.s64 	%rd22651, %rd22625, %rd22650;
	setp.lt.u64 	%p3015, %rd22651, %rd22625;
	selp.u64 	%rd22652, 1, 0, %p3015;
	add.s64 	%rd22653, %rd22627, %rd22652;
	mul.lo.s64 	%rd22654, %rd2049, %rd22637;
	mul.lo.s64 	%rd22655, %rd2050, %rd22654;
	mul.hi.u64 	%rd22656, %rd2050, %rd22654;
	add.cc.s64 	%rd22657, %rd22655, %rd22637;
	addc.cc.s64 	%rd22658, %rd22656, 0;
	mul.lo.s64 	%rd22659, %rd2051, %rd22654;
	mul.hi.u64 	%rd22660, %rd2051, %rd22654;
	add.cc.s64 	%rd22661, %rd22658, %rd22643;
	addc.cc.s64 	%rd22662, %rd22576, 0;
	add.cc.s64 	%rd2195, %rd22661, %rd22659;
	addc.cc.s64 	%rd22663, %rd22662, %rd22660;
	mul.lo.s64 	%rd22664, %rd2052, %rd22654;
	mul.hi.u64 	%rd22665, %rd2052, %rd22654;
	add.cc.s64 	%rd22666, %rd22663, %rd22649;
	addc.cc.s64 	%rd22667, %rd22576, 0;
	add.cc.s64 	%rd2196, %rd22666, %rd22664;
	addc.cc.s64 	%rd22668, %rd22667, %rd22665;
	mul.lo.s64 	%rd22669, %rd2053, %rd22654;
	mul.hi.u64 	%rd22670, %rd2053, %rd22654;
	add.cc.s64 	%rd22671, %rd22668, %rd22651;
	addc.cc.s64 	%rd22672, %rd22576, 0;
	add.cc.s64 	%rd2197, %rd22671, %rd22669;
	addc.cc.s64 	%rd22673, %rd22672, %rd22670;
	add.s64 	%rd23547, %rd22653, %rd22673;
	setp.gt.u64 	%p3016, %rd23547, %rd2053;
	@%p3016 bra 	$L__BB1_911;
	setp.lt.u64 	%p3017, %rd23547, %rd2053;
	mov.u64 	%rd23548, %rd2197;
	mov.u64 	%rd23549, %rd2196;
	mov.u64 	%rd23550, %rd2195;
	@%p3017 bra 	$L__BB1_912;
	setp.lt.u64 	%p3018, %rd2052, %rd2197;
	@%p3018 bra 	$L__BB1_911;
	setp.gt.u64 	%p3019, %rd2052, %rd2197;
	mov.u64 	%rd23548, %rd2197;
	mov.u64 	%rd23549, %rd2196;
	mov.u64 	%rd23550, %rd2195;
	@%p3019 bra 	$L__BB1_912;
	setp.lt.u64 	%p3020, %rd2051, %rd2196;
	@%p3020 bra 	$L__BB1_911;
	setp.gt.u64 	%p3021, %rd2051, %rd2196;
	setp.lt.u64 	%p3022, %rd2195, %rd2050;
	or.pred  	%p3023, %p3021, %p3022;
	mov.u64 	%rd23548, %rd2197;
	mov.u64 	%rd23549, %rd2196;
	mov.u64 	%rd23550, %rd2195;
	@%p3023 bra 	$L__BB1_912;
$L__BB1_911:
	sub.s64 	%rd23550, %rd2195, %rd2050;
	setp.lt.u64 	%p3024, %rd2195, %rd2050;
	selp.u64 	%rd22674, 1, 0, %p3024;
	add.s64 	%rd22675, %rd2051, %rd22674;
	sub.s64 	%rd23549, %rd2196, %rd22675;
	setp.lt.u64 	%p3025, %rd2196, %rd22675;
	selp.u64 	%rd22676, 1, 0, %p3025;
	add.s64 	%rd22677, %rd2052, %rd22676;
	sub.s64 	%rd23548, %rd2197, %rd22677;
	setp.lt.u64 	%p3026, %rd2197, %rd22677;
	selp.u64 	%rd22678, 1, 0, %p3026;
	add.s64 	%rd22679, %rd2053, %rd22678;
	sub.s64 	%rd23547, %rd23547, %rd22679;
$L__BB1_912:
	mul.lo.s64 	%rd22680, %rd2049, %rd23546;
	mul.lo.s64 	%rd22681, %rd2050, %rd22680;
	mul.hi.u64 	%rd22682, %rd2050, %rd22680;
	add.cc.s64 	%rd22683, %rd22681, %rd23546;
	addc.cc.s64 	%rd22684, %rd22682, 0;
	mul.lo.s64 	%rd22685, %rd2051, %rd22680;
	mul.hi.u64 	%rd22686, %rd2051, %rd22680;
	mov.b64 	%rd22687, 0;
	add.cc.s64 	%rd22688, %rd22684, %rd23545;
	addc.cc.s64 	%rd22689, %rd22687, 0;
	add.cc.s64 	%rd22690, %rd22688, %rd22685;
	addc.cc.s64 	%rd22691, %rd22689, %rd22686;
	mul.lo.s64 	%rd22692, %rd2052, %rd22680;
	mul.hi.u64 	%rd22693, %rd2052, %rd22680;
	add.cc.s64 	%rd22694, %rd22691, %rd23544;
	addc.cc.s64 	%rd22695, %rd22687, 0;
	add.cc.s64 	%rd22696, %rd22694, %rd22692;
	addc.cc.s64 	%rd22697, %rd22695, %rd22693;
	mul.lo.s64 	%rd22698, %rd2053, %rd22680;
	mul.hi.u64 	%rd22699, %rd2053, %rd22680;
	add.cc.s64 	%rd22700, %rd22697, %rd23543;
	addc.cc.s64 	%rd22701, %rd22687, 0;
	add.cc.s64 	%rd22702, %rd22700, %rd22698;
	addc.cc.s64 	%rd22703, %rd22701, %rd22699;
	mul.lo.s64 	%rd22704, %rd2049, %rd22690;
	mul.lo.s64 	%rd22705, %rd2050, %rd22704;
	mul.hi.u64 	%rd22706, %rd2050, %rd22704;
	add.cc.s64 	%rd22707, %rd22705, %rd22690;
	addc.cc.s64 	%rd22708, %rd22706, 0;
	mul.lo.s64 	%rd22709, %rd2051, %rd22704;
	mul.hi.u64 	%rd22710, %rd2051, %rd22704;
	add.cc.s64 	%rd22711, %rd22708, %rd22696;
	addc.cc.s64 	%rd22712, %rd22687, 0;
	add.cc.s64 	%rd22713, %rd22711, %rd22709;
	addc.cc.s64 	%rd22714, %rd22712, %rd22710;
	mul.lo.s64 	%rd22715, %rd2052, %rd22704;
	mul.hi.u64 	%rd22716, %rd2052, %rd22704;
	add.cc.s64 	%rd22717, %rd22714, %rd22702;
	addc.cc.s64 	%rd22718, %rd22687, 0;
	add.cc.s64 	%rd22719, %rd22717, %rd22715;
	addc.cc.s64 	%rd22720, %rd22718, %rd22716;
	mul.lo.s64 	%rd22721, %rd2053, %rd22704;
	mul.hi.u64 	%rd22722, %rd2053, %rd22704;
	add.cc.s64 	%rd22723, %rd22720, %rd22703;
	addc.cc.s64 	%rd22724, %rd22687, 0;
	add.cc.s64 	%rd22725, %rd22723, %rd22721;
	addc.cc.s64 	%rd22726, %rd22724, %rd22722;
	mul.lo.s64 	%rd22727, %rd2049, %rd22713;
	mul.lo.s64 	%rd22728, %rd2050, %rd22727;
	mul.hi.u64 	%rd22729, %rd2050, %rd22727;
	add.cc.s64 	%rd22730, %rd22728, %rd22713;
	addc.cc.s64 	%rd22731, %rd22729, 0;
	mul.lo.s64 	%rd22732, %rd2051, %rd22727;
	mul.hi.u64 	%rd22733, %rd2051, %rd22727;
	add.cc.s64 	%rd22734, %rd22731, %rd22719;
	addc.cc.s64 	%rd22735, %rd22687, 0;
	add.cc.s64 	%rd22736, %rd22734, %rd22732;
	addc.cc.s64 	%rd22737, %rd22735, %rd22733;
	mul.lo.s64 	%rd22738, %rd2052, %rd22727;
	mul.hi.u64 	%rd22739, %rd2052, %rd22727;
	add.cc.s64 	%rd22740, %rd22737, %rd22725;
	addc.cc.s64 	%rd22741, %rd22687, 0;
	add.cc.s64 	%rd22742, %rd22740, %rd22738;
	addc.cc.s64 	%rd22743, %rd22741, %rd22739;
	mul.lo.s64 	%rd22744, %rd2053, %rd22727;
	mul.hi.u64 	%rd22745, %rd2053, %rd22727;
	add.cc.s64 	%rd22746, %rd22743, %rd22726;
	addc.cc.s64 	%rd22747, %rd22687, 0;
	add.cc.s64 	%rd22748, %rd22746, %rd22744;
	addc.cc.s64 	%rd22749, %rd22747, %rd22745;
	mul.lo.s64 	%rd22750, %rd2049, %rd22736;
	mul.lo.s64 	%rd22751, %rd2050, %rd22750;
	mul.hi.u64 	%rd22752, %rd2050, %rd22750;
	add.cc.s64 	%rd22753, %rd22751, %rd22736;
	addc.cc.s64 	%rd22754, %rd22752, 0;
	mul.lo.s64 	%rd22755, %rd2051, %rd22750;
	mul.hi.u64 	%rd22756, %rd2051, %rd22750;
	add.cc.s64 	%rd22757, %rd22754, %rd22742;
	addc.cc.s64 	%rd22758, %rd22687, 0;
	add.cc.s64 	%rd2207, %rd22757, %rd22755;
	addc.cc.s64 	%rd22759, %rd22758, %rd22756;
	mul.lo.s64 	%rd22760, %rd2052, %rd22750;
	mul.hi.u64 	%rd22761, %rd2052, %rd22750;
	add.cc.s64 	%rd22762, %rd22759, %rd22748;
	addc.cc.s64 	%rd22763, %rd22687, 0;
	add.cc.s64 	%rd2208, %rd22762, %rd22760;
	addc.cc.s64 	%rd22764, %rd22763, %rd22761;
	mul.lo.s64 	%rd22765, %rd2053, %rd22750;
	mul.hi.u64 	%rd22766, %rd2053, %rd22750;
	add.cc.s64 	%rd22767, %rd22764, %rd22749;
	addc.cc.s64 	%rd22768, %rd22687, 0;
	add.cc.s64 	%rd2209, %rd22767, %rd22765;
	addc.cc.s64 	%rd23551, %rd22768, %rd22766;
	setp.lt.u64 	%p3027, %rd2053, %rd23551;
	@%p3027 bra 	$L__BB1_918;
	setp.gt.u64 	%p3028, %rd2053, %rd23551;
	mov.u64 	%rd23552, %rd2209;
	mov.u64 	%rd23553, %rd2208;
	mov.u64 	%rd23554, %rd2207;
	@%p3028 bra 	$L__BB1_919;
	setp.lt.u64 	%p3029, %rd2052, %rd2209;
	@%p3029 bra 	$L__BB1_918;
	setp.gt.u64 	%p3030, %rd2052, %rd2209;
	mov.u64 	%rd23552, %rd2209;
	mov.u64 	%rd23553, %rd2208;
	mov.u64 	%rd23554, %rd2207;
	@%p3030 bra 	$L__BB1_919;
	setp.lt.u64 	%p3031, %rd2051, %rd2208;
	@%p3031 bra 	$L__BB1_918;
	setp.gt.u64 	%p3032, %rd2051, %rd2208;
	setp.lt.u64 	%p3033, %rd2207, %rd2050;
	or.pred  	%p3034, %p3032, %p3033;
	mov.u64 	%rd23552, %rd2209;
	mov.u64 	%rd23553, %rd2208;
	mov.u64 	%rd23554, %rd2207;
	@%p3034 bra 	$L__BB1_919;
$L__BB1_918:
	sub.s64 	%rd23554, %rd2207, %rd2050;
	setp.lt.u64 	%p3035, %rd2207, %rd2050;
	selp.u64 	%rd22769, 1, 0, %p3035;
	add.s64 	%rd22770, %rd2051, %rd22769;
	sub.s64 	%rd23553, %rd2208, %rd22770;
	setp.lt.u64 	%p3036, %rd2208, %rd22770;
	selp.u64 	%rd22771, 1, 0, %p3036;
	add.s64 	%rd22772, %rd2052, %rd22771;
	sub.s64 	%rd23552, %rd2209, %rd22772;
	setp.lt.u64 	%p3037, %rd2209, %rd22772;
	selp.u64 	%rd22773, 1, 0, %p3037;
	add.s64 	%rd22774, %rd2053, %rd22773;
	sub.s64 	%rd23551, %rd23551, %rd22774;
$L__BB1_919:
	mul.lo.s64 	%rd22775, %rd2049, %rd23550;
	mul.lo.s64 	%rd22776, %rd2050, %rd22775;
	mul.hi.u64 	%rd22777, %rd2050, %rd22775;
	add.cc.s64 	%rd22778, %rd22776, %rd23550;
	addc.cc.s64 	%rd22779, %rd22777, 0;
	mul.lo.s64 	%rd22780, %rd2051, %rd22775;
	mul.hi.u64 	%rd22781, %rd2051, %rd22775;
	mov.b64 	%rd22782, 0;
	add.cc.s64 	%rd22783, %rd22779, %rd23549;
	addc.cc.s64 	%rd22784, %rd22782, 0;
	add.cc.s64 	%rd22785, %rd22783, %rd22780;
	addc.cc.s64 	%rd22786, %rd22784, %rd22781;
	mul.lo.s64 	%rd22787, %rd2052, %rd22775;
	mul.hi.u64 	%rd22788, %rd2052, %rd22775;
	add.cc.s64 	%rd22789, %rd22786, %rd23548;
	addc.cc.s64 	%rd22790, %rd22782, 0;
	add.cc.s64 	%rd22791, %rd22789, %rd22787;
	addc.cc.s64 	%rd22792, %rd22790, %rd22788;
	mul.lo.s64 	%rd22793, %rd2053, %rd22775;
	mul.hi.u64 	%rd22794, %rd2053, %rd22775;
	add.cc.s64 	%rd22795, %rd22792, %rd23547;
	addc.cc.s64 	%rd22796, %rd22782, 0;
	add.cc.s64 	%rd22797, %rd22795, %rd22793;
	addc.cc.s64 	%rd22798, %rd22796, %rd22794;
	mul.lo.s64 	%rd22799, %rd2049, %rd22785;
	mul.lo.s64 	%rd22800, %rd2050, %rd22799;
	mul.hi.u64 	%rd22801, %rd2050, %rd22799;
	add.cc.s64 	%rd22802, %rd22800, %rd22785;
	addc.cc.s64 	%rd22803, %rd22801, 0;
	mul.lo.s64 	%rd22804, %rd2051, %rd22799;
	mul.hi.u64 	%rd22805, %rd2051, %rd22799;
	add.cc.s64 	%rd22806, %rd22803, %rd22791;
	addc.cc.s64 	%rd22807, %rd22782, 0;
	add.cc.s64 	%rd22808, %rd22806, %rd22804;
	addc.cc.s64 	%rd22809, %rd22807, %rd22805;
	mul.lo.s64 	%rd22810, %rd2052, %rd22799;
	mul.hi.u64 	%rd22811, %rd2052, %rd22799;
	add.cc.s64 	%rd22812, %rd22809, %rd22797;
	addc.cc.s64 	%rd22813, %rd22782, 0;
	add.cc.s64 	%rd22814, %rd22812, %rd22810;
	addc.cc.s64 	%rd22815, %rd22813, %rd22811;
	mul.lo.s64 	%rd22816, %rd2053, %rd22799;
	mul.hi.u64 	%rd22817, %rd2053, %rd22799;
	add.cc.s64 	%rd22818, %rd22815, %rd22798;
	addc.cc.s64 	%rd22819, %rd22782, 0;
	add.cc.s64 	%rd22820, %rd22818, %rd22816;
	addc.cc.s64 	%rd22821, %rd22819, %rd22817;
	mul.lo.s64 	%rd22822, %rd2049, %rd22808;
	mul.lo.s64 	%rd22823, %rd2050, %rd22822;
	mul.hi.u64 	%rd22824, %rd2050, %rd22822;
	add.cc.s64 	%rd22825, %rd22823, %rd22808;
	addc.cc.s64 	%rd22826, %rd22824, 0;
	mul.lo.s64 	%rd22827, %rd2051, %rd22822;
	mul.hi.u64 	%rd22828, %rd2051, %rd22822;
	add.cc.s64 	%rd22829, %rd22826, %rd22814;
	addc.cc.s64 	%rd22830, %rd22782, 0;
	add.cc.s64 	%rd22831, %rd22829, %rd22827;
	addc.cc.s64 	%rd22832, %rd22830, %rd22828;
	mul.lo.s64 	%rd22833, %rd2052, %rd22822;
	mul.hi.u64 	%rd22834, %rd2052, %rd22822;
	add.cc.s64 	%rd22835, %rd22832, %rd22820;
	addc.cc.s64 	%rd22836, %rd22782, 0;
	add.cc.s64 	%rd22837, %rd22835, %rd22833;
	addc.cc.s64 	%rd22838, %rd22836, %rd22834;
	mul.lo.s64 	%rd22839, %rd2053, %rd22822;
	mul.hi.u64 	%rd22840, %rd2053, %rd22822;
	add.cc.s64 	%rd22841, %rd22838, %rd22821;
	addc.cc.s64 	%rd22842, %rd22782, 0;
	add.cc.s64 	%rd22843, %rd22841, %rd22839;
	addc.cc.s64 	%rd22844, %rd22842, %rd22840;
	mul.lo.s64 	%rd22845, %rd2049, %rd22831;
	mul.lo.s64 	%rd22846, %rd2050, %rd22845;
	mul.hi.u64 	%rd22847, %rd2050, %rd22845;
	add.cc.s64 	%rd22848, %rd22846, %rd22831;
	addc.cc.s64 	%rd22849, %rd22847, 0;
	mul.lo.s64 	%rd22850, %rd2051, %rd22845;
	mul.hi.u64 	%rd22851, %rd2051, %rd22845;
	add.cc.s64 	%rd22852, %rd22849, %rd22837;
	addc.cc.s64 	%rd22853, %rd22782, 0;
	add.cc.s64 	%rd23555, %rd22852, %rd22850;
	addc.cc.s64 	%rd22854, %rd22853, %rd22851;
	mul.lo.s64 	%rd22855, %rd2052, %rd22845;
	mul.hi.u64 	%rd22856, %rd2052, %rd22845;
	add.cc.s64 	%rd22857, %rd22854, %rd22843;
	addc.cc.s64 	%rd22858, %rd22782, 0;
	add.cc.s64 	%rd2220, %rd22857, %rd22855;
	addc.cc.s64 	%rd22859, %rd22858, %rd22856;
	mul.lo.s64 	%rd22860, %rd2053, %rd22845;
	mul.hi.u64 	%rd22861, %rd2053, %rd22845;
	add.cc.s64 	%rd22862, %rd22859, %rd22844;
	addc.cc.s64 	%rd22863, %rd22782, 0;
	add.cc.s64 	%rd2221, %rd22862, %rd22860;
	addc.cc.s64 	%rd2222, %rd22863, %rd22861;
	setp.lt.u64 	%p3038, %rd2053, %rd2222;
	@%p3038 bra 	$L__BB1_925;
	setp.gt.u64 	%p3039, %rd2053, %rd2222;
	@%p3039 bra 	$L__BB1_926;
	setp.lt.u64 	%p3040, %rd2052, %rd2221;
	@%p3040 bra 	$L__BB1_925;
	setp.gt.u64 	%p3041, %rd2052, %rd2221;
	@%p3041 bra 	$L__BB1_926;
	setp.lt.u64 	%p3042, %rd2051, %rd2220;
	@%p3042 bra 	$L__BB1_925;
	setp.gt.u64 	%p3043, %rd2051, %rd2220;
	setp.lt.u64 	%p3044, %rd23555, %rd2050;
	or.pred  	%p3045, %p3043, %p3044;
	@%p3045 bra 	$L__BB1_926;
$L__BB1_925:
	sub.s64 	%rd23555, %rd23555, %rd2050;
$L__BB1_926:
	and.b64  	%rd22864, %rd23555, 1;
	setp.eq.b64 	%p3046, %rd22864, 1;
	selp.b16 	%rs5, 3, 2, %p3046;
$L__BB1_927:
	ld.param.u64 	%rd22894, [_Z19generate_public_keyPhPKm_param_0];
	cvta.to.global.u64 	%rd22865, %rd22894;
	st.global.u8 	[%rd22865], %rs5;
	shr.u64 	%rd22866, %rd23551, 56;
	st.global.u8 	[%rd22865+1], %rd22866;
	shr.u64 	%rd22867, %rd23551, 48;
	st.global.u8 	[%rd22865+2], %rd22867;
	shr.u64 	%rd22868, %rd23551, 40;
	st.global.u8 	[%rd22865+3], %rd22868;
	shr.u64 	%rd22869, %rd23551, 32;
	st.global.u8 	[%rd22865+4], %rd22869;
	shr.u64 	%rd22870, %rd23551, 24;
	st.global.u8 	[%rd22865+5], %rd22870;
	shr.u64 	%rd22871, %rd23551, 16;
	st.global.u8 	[%rd22865+6], %rd22871;
	shr.u64 	%rd22872, %rd23551, 8;
	st.global.u8 	[%rd22865+7], %rd22872;
	st.global.u8 	[%rd22865+8], %rd23551;
	shr.u64 	%rd22873, %rd23552, 56;
	st.global.u8 	[%rd22865+9], %rd22873;
	shr.u64 	%rd22874, %rd23552, 48;
	st.global.u8 	[%rd22865+10], %rd22874;
	shr.u64 	%rd22875, %rd23552, 40;
	st.global.u8 	[%rd22865+11], %rd22875;
	shr.u64 	%rd22876, %rd23552, 32;
	st.global.u8 	[%rd22865+12], %rd22876;
	shr.u64 	%rd22877, %rd23552, 24;
	st.global.u8 	[%rd22865+13], %rd22877;
	shr.u64 	%rd22878, %rd23552, 16;
	st.global.u8 	[%rd22865+14], %rd22878;
	shr.u64 	%rd22879, %rd23552, 8;
	st.global.u8 	[%rd22865+15], %rd22879;
	st.global.u8 	[%rd22865+16], %rd23552;
	shr.u64 	%rd22880, %rd23553, 56;
	st.global.u8 	[%rd22865+17], %rd22880;
	shr.u64 	%rd22881, %rd23553, 48;
	st.global.u8 	[%rd22865+18], %rd22881;
	shr.u64 	%rd22882, %rd23553, 40;
	st.global.u8 	[%rd22865+19], %rd22882;
	shr.u64 	%rd22883, %rd23553, 32;
	st.global.u8 	[%rd22865+20], %rd22883;
	shr.u64 	%rd22884, %rd23553, 24;
	st.global.u8 	[%rd22865+21], %rd22884;
	shr.u64 	%rd22885, %rd23553, 16;
	st.global.u8 	[%rd22865+22], %rd22885;
	shr.u64 	%rd22886, %rd23553, 8;
	st.global.u8 	[%rd22865+23], %rd22886;
	st.global.u8 	[%rd22865+24], %rd23553;
	shr.u64 	%rd22887, %rd23554, 56;
	st.global.u8 	[%rd22865+25], %rd22887;
	shr.u64 	%rd22888, %rd23554, 48;
	st.global.u8 	[%rd22865+26], %rd22888;
	shr.u64 	%rd22889, %rd23554, 40;
	st.global.u8 	[%rd22865+27], %rd22889;
	shr.u64 	%rd22890, %rd23554, 32;
	st.global.u8 	[%rd22865+28], %rd22890;
	shr.u64 	%rd22891, %rd23554, 24;
	st.global.u8 	[%rd22865+29], %rd22891;
	shr.u64 	%rd22892, %rd23554, 16;
	st.global.u8 	[%rd22865+30], %rd22892;
	shr.u64 	%rd22893, %rd23554, 8;
	st.global.u8 	[%rd22865+31], %rd22893;
	st.global.u8 	[%rd22865+32], %rd23554;
	ret;

}
	// .globl	_Z10point_initP7ECPoint
.visible .entry _Z10point_initP7ECPoint(
	.param .u64 .ptr .align 1 _Z10point_initP7ECPoint_param_0
)
{
	.reg .b32 	%r<2>;
	.reg .b64 	%rd<4>;

	ld.param.u64 	%rd1, [_Z10point_initP7ECPoint_param_0];
	cvta.to.global.u64 	%rd2, %rd1;
	mov.b64 	%rd3, 0;
	st.global.u64 	[%rd2], %rd3;
	st.global.u64 	[%rd2+8], %rd3;
	st.global.u64 	[%rd2+16], %rd3;
	st.global.u64 	[%rd2+24], %rd3;
	st.global.u64 	[%rd2+32], %rd3;
	st.global.u64 	[%rd2+40], %rd3;
	st.global.u64 	[%rd2+48], %rd3;
	st.global.u64 	[%rd2+56], %rd3;
	mov.b32 	%r1, 0;
	st.global.u32 	[%rd2+64], %r1;
	ret;

}
	// .globl	_Z9point_addP7ECPointPKS_S2_
.visible .entry _Z9point_addP7ECPointPKS_S2_(
	.param .u64 .ptr .align 1 _Z9point_addP7ECPointPKS_S2__param_0,
	.param .u64 .ptr .align 1 _Z9point_addP7ECPointPKS_S2__param_1,
	.param .u64 .ptr .align 1 _Z9point_addP7ECPointPKS_S2__param_2
)
{
	.reg .pred 	%p<1164>;
	.reg .b32 	%r<412>;
	.reg .b64 	%rd<10192>;

	ld.param.u64 	%rd942, [_Z9point_addP7ECPointPKS_S2__param_1];
	ld.param.u64 	%rd943, [_Z9point_addP7ECPointPKS_S2__param_2];
	cvta.to.global.u64 	%rd1, %rd943;
	cvta.to.global.u64 	%rd2, %rd942;
	ld.global.u32 	%r1, [%rd2+64];
	setp.eq.s32 	%p13, %r1, 0;
	@%p13 bra 	$L__BB3_2;
	ld.const.u64 	%rd9919, [ONE_MONT];
	ld.const.u64 	%rd9918, [ONE_MONT+8];
	ld.const.u64 	%rd9917, [ONE_MONT+16];
	mov.b64 	%rd9920, 0;
	mov.b32 	%r405, 1;
	ld.const.u64 	%rd9916, [ONE_MONT+24];
	mov.u64 	%rd9921, %rd9920;
	mov.u64 	%rd9922, %rd9920;
	mov.u64 	%rd9923, %rd9920;
	mov.u64 	%rd9924, %rd9916;
	mov.u64 	%rd9925, %rd9917;
	mov.u64 	%rd9926, %rd9918;
	mov.u64 	%rd9927, %rd9919;
	mov.u64 	%rd9928, %rd9916;
	mov.u64 	%rd9929, %rd9917;
	mov.u64 	%rd9930, %rd9918;
	mov.u64 	%rd9931, %rd9919;
	bra.uni 	$L__BB3_3;
$L__BB3_2:
	ld.global.u64 	%rd9931, [%rd2];
	ld.global.u64 	%rd9930, [%rd2+8];
	ld.global.u64 	%rd9929, [%rd2+16];
	ld.global.u64 	%rd9928, [%rd2+24];
	ld.global.u64 	%rd9927, [%rd2+32];
	ld.global.u64 	%rd9926, [%rd2+40];
	ld.global.u64 	%rd9925, [%rd2+48];
	ld.global.u64 	%rd9924, [%rd2+56];
	ld.const.u64 	%rd9919, [ONE_MONT];
	ld.const.u64 	%rd9918, [ONE_MONT+8];
	ld.const.u64 	%rd9917, [ONE_MONT+16];
	mov.b32 	%r405, 0;
	ld.const.u64 	%rd9916, [ONE_MONT+24];
	mov.u64 	%rd9920, %rd9916;
	mov.u64 	%rd9921, %rd9917;
	mov.u64 	%rd9922, %rd9918;
	mov.u64 	%rd9923, %rd9919;
$L__BB3_3:
	ld.global.u32 	%r3, [%rd1+64];
	setp.ne.s32 	%p14, %r3, 0;
	mov.b64 	%rd9932, 0;
	mov.b32 	%r407, 1;
	mov.u64 	%rd9933, %rd9932;
	mov.u64 	%rd9934, %rd9932;
	mov.u64 	%rd9935, %rd9932;
	mov.u64 	%rd9936, %rd9916;
	mov.u64 	%rd9937, %rd9917;
	mov.u64 	%rd9938, %rd9918;
	mov.u64 	%rd9939, %rd9919;
	mov.u64 	%rd9940, %rd9916;
	mov.u64 	%rd9941, %rd9917;
	mov.u64 	%rd9942, %rd9918;
	mov.u64 	%rd9943, %rd9919;
	@%p14 bra 	$L__BB3_5;
	ld.global.u64 	%rd9943, [%rd1];
	ld.global.u64 	%rd9942, [%rd1+8];
	ld.global.u64 	%rd9941, [%rd1+16];
	ld.global.u64 	%rd9940, [%rd1+24];
	ld.global.u64 	%rd9939, [%rd1+32];
	ld.global.u64 	%rd9938, [%rd1+40];
	ld.global.u64 	%rd9937, [%rd1+48];
	ld.global.u64 	%rd9936, [%rd1+56];
	mov.b32 	%r407, 0;
	mov.u64 	%rd9932, %rd9916;
	mov.u64 	%rd9933, %rd9917;
	mov.u64 	%rd9934, %rd9918;
	mov.u64 	%rd9935, %rd9919;
$L__BB3_5:
	setp.ne.s32 	%p15, %r1, 0;
	mov.u64 	%rd10128, %rd9932;
	mov.u64 	%rd10129, %rd9933;
	mov.u64 	%rd10130, %rd9934;
	mov.u64 	%rd10131, %rd9935;
	mov.u64 	%rd10132, %rd9936;
	mov.u64 	%rd10133, %rd9937;
	mov.u64 	%rd10134, %rd9938;
	mov.u64 	%rd10135, %rd9939;
	mov.u64 	%rd10136, %rd9940;
	mov.u64 	%rd10137, %rd9941;
	mov.u64 	%rd10138, %rd9942;
	mov.u64 	%rd10139, %rd9943;
	@%p15 bra 	$L__BB3_299;
	or.b64  	%rd946, %rd9923, %rd9922;
	or.b64  	%rd947, %rd946, %rd9921;
	or.b64  	%rd948, %rd947, %rd9920;
	setp.eq.s64 	%p16, %rd948, 0;
	mov.u64 	%rd10128, %rd9932;
	mov.u64 	%rd10129, %rd9933;
	mov.u64 	%rd10130, %rd9934;
	mov.u64 	%rd10131, %rd9935;
	mov.u64 	%rd10132, %rd9936;
	mov.u64 	%rd10133, %rd9937;
	mov.u64 	%rd10134, %rd9938;
	mov.u64 	%rd10135, %rd9939;
	mov.u64 	%rd10136, %rd9940;
	mov.u64 	%rd10137, %rd9941;
	mov.u64 	%rd10138, %rd9942;
	mov.u64 	%rd10139, %rd9943;
	@%p16 bra 	$L__BB3_299;
	setp.ne.s32 	%p17, %r3, 0;
	mov.u32 	%r407, %r405;
	mov.u64 	%rd10128, %rd9920;
	mov.u64 	%rd10129, %rd9921;
	mov.u64 	%rd10130, %rd9922;
	mov.u64 	%rd10131, %rd9923;
	mov.u64 	%rd10132, %rd9924;
	mov.u64 	%rd10133, %rd9925;
	mov.u64 	%rd10134, %rd9926;
	mov.u64 	%rd10135, %rd9927;
	mov.u64 	%rd10136, %rd9928;
	mov.u64 	%rd10137, %rd9929;
	mov.u64 	%rd10138, %rd9930;
	mov.u64 	%rd10139, %rd9931;
	@%p17 bra 	$L__BB3_299;
	or.b64  	%rd949, %rd9935, %rd9934;
	or.b64  	%rd950, %rd949, %rd9933;
	or.b64  	%rd951, %rd950, %rd9932;
	setp.eq.s64 	%p18, %rd951, 0;
	mov.u32 	%r407, %r405;
	mov.u64 	%rd10128, %rd9920;
	mov.u64 	%rd10129, %rd9921;
	mov.u64 	%rd10130, %rd9922;
	mov.u64 	%rd10131, %rd9923;
	mov.u64 	%rd10132, %rd9924;
	mov.u64 	%rd10133, %rd9925;
	mov.u64 	%rd10134, %rd9926;
	mov.u64 	%rd10135, %rd9927;
	mov.u64 	%rd10136, %rd9928;
	mov.u64 	%rd10137, %rd9929;
	mov.u64 	%rd10138, %rd9930;
	mov.u64 	%rd10139, %rd9931;
	@%p18 bra 	$L__BB3_299;
	and.b64  	%rd55, %rd9923, 4294967295;
	shr.u64 	%rd56, %rd9923, 32;
	mul.lo.s64 	%rd952, %rd55, %rd55;
	mul.lo.s64 	%rd953, %rd56, %rd55;
	shr.u64 	%rd954, %rd952, 32;
	shl.b64 	%rd955, %rd953, 1;
	and.b64  	%rd956, %rd955, 8589934590;
	add.s64 	%rd957, %rd954, %rd956;
	shr.u64 	%rd958, %rd953, 31;
	and.b64  	%rd959, %rd958, 8589934590;
	mad.lo.s64 	%rd960, %rd56, %rd56, %rd959;
	shr.u64 	%rd961, %rd957, 32;
	shl.b64 	%rd962, %rd957, 32;
	and.b64  	%rd963, %rd952, 4294967293;
	or.b64  	%rd964, %rd962, %rd963;
	add.s64 	%rd965, %rd960, %rd961;
	shr.u64 	%rd57, %rd9922, 32;
	and.b64  	%rd58, %rd9922, 4294967295;
	mul.lo.s64 	%rd966, %rd58, %rd55;
	mul.lo.s64 	%rd967, %rd57, %rd55;
	mul.lo.s64 	%rd968, %rd58, %rd56;
	shr.u64 	%rd969, %rd966, 32;
	and.b64  	%rd970, %rd967, 4294967295;
	add.s64 	%rd971, %rd969, %rd970;
	and.b64  	%rd972, %rd968, 4294967295;
	add.s64 	%rd973, %rd971, %rd972;
	shr.u64 	%rd974, %rd967, 32;
	mad.lo.s64 	%rd975, %rd57, %rd56, %rd974;
	shr.u64 	%rd976, %rd968, 32;
	add.s64 	%rd977, %rd975, %rd976;
	shr.u64 	%rd978, %rd973, 32;
	shl.b64 	%rd979, %rd973, 32;
	and.b64  	%rd980, %rd966, 4294967295;
	or.b64  	%rd981, %rd979, %rd980;
	add.s64 	%rd982, %rd977, %rd978;
	shr.u64 	%rd59, %rd9921, 32;
	and.b64  	%rd60, %rd9921, 4294967295;
	mul.lo.s64 	%rd983, %rd60, %rd55;
	mul.lo.s64 	%rd984, %rd59, %rd55;
	mul.lo.s64 	%rd985, %rd60, %rd56;
	shr.u64 	%rd986, %rd983, 32;
	and.b64  	%rd987, %rd984, 4294967295;
	add.s64 	%rd988, %rd986, %rd987;
	and.b64  	%rd989, %rd985, 4294967295;
	add.s64 	%rd990, %rd988, %rd989;
	shr.u64 	%rd991, %rd984, 32;
	mad.lo.s64 	%rd992, %rd59, %rd56, %rd991;
	shr.u64 	%rd993, %rd985, 32;
	add.s64 	%rd994, %rd992, %rd993;
	shr.u64 	%rd995, %rd990, 32;
	shl.b64 	%rd996, %rd990, 32;
	and.b64  	%rd997, %rd983, 4294967295;
	or.b64  	%rd998, %rd996, %rd997;
	add.s64 	%rd999, %rd994, %rd995;
	shr.u64 	%rd61, %rd9920, 32;
	and.b64  	%rd62, %rd9920, 4294967295;
	mul.lo.s64 	%rd1000, %rd62, %rd55;
	mul.lo.s64 	%rd1001, %rd61, %rd55;
	mul.lo.s64 	%rd1002, %rd62, %rd56;
	shr.u64 	%rd1003, %rd1000, 32;
	and.b64  	%rd1004, %rd1001, 4294967295;
	add.s64 	%rd1005, %rd1003, %rd1004;
	and.b64  	%rd1006, %rd1002, 4294967295;
	add.s64 	%rd1007, %rd1005, %rd1006;
	shr.u64 	%rd1008, %rd1001, 32;
	mad.lo.s64 	%rd1009, %rd61, %rd56, %rd1008;
	shr.u64 	%rd1010, %rd1002, 32;
	add.s64 	%rd1011, %rd1009, %rd1010;
	shr.u64 	%rd1012, %rd1007, 32;
	shl.b64 	%rd1013, %rd1007, 32;
	and.b64  	%rd1014, %rd1000, 4294967295;
	or.b64  	%rd1015, %rd1013, %rd1014;
	add.s64 	%rd1016, %rd1011, %rd1012;
	shl.b64 	%rd1017, %rd981, 1;
	shr.u64 	%rd1018, %rd979, 63;
	add.s64 	%rd1019, %rd982, %rd982;
	add.s64 	%rd1020, %rd1019, %rd1018;
	mul.lo.s64 	%rd1021, %rd58, %rd58;
	mul.lo.s64 	%rd1022, %rd57, %rd58;
	shr.u64 	%rd1023, %rd1021, 32;
	shl.b64 	%rd1024, %rd1022, 1;
	and.b64  	%rd1025, %rd1024, 8589934590;
	add.s64 	%rd1026, %rd1023, %rd1025;
	shr.u64 	%rd1027, %rd1022, 31;
	and.b64  	%rd1028, %rd1027, 8589934590;
	mad.lo.s64 	%rd1029, %rd57, %rd57, %rd1028;
	shr.u64 	%rd1030, %rd1026, 32;
	shl.b64 	%rd1031, %rd1026, 32;
	and.b64  	%rd1032, %rd1021, 4294967293;
	or.b64  	%rd1033, %rd1031, %rd1032;
	add.s64 	%rd1034, %rd998, %rd1018;
	add.s64 	%rd1035, %rd1034, %rd1033;
	max.u64 	%rd1036, %rd998, %rd1034;
	setp.gt.u64 	%p19, %rd1036, %rd1035;
	selp.u64 	%rd1037, 1, 0, %p19;
	add.s64 	%rd1038, %rd1029, %rd999;
	add.s64 	%rd1039, %rd1038, %rd1030;
	add.s64 	%rd1040, %rd1039, %rd1037;
	mul.lo.s64 	%rd1041, %rd60, %rd58;
	mul.lo.s64 	%rd1042, %rd59, %rd58;
	mul.lo.s64 	%rd1043, %rd60, %rd57;
	shr.u64 	%rd1044, %rd1041, 32;
	and.b64  	%rd1045, %rd1042, 4294967295;
	add.s64 	%rd1046, %rd1044, %rd1045;
	and.b64  	%rd1047, %rd1043, 4294967295;
	add.s64 	%rd1048, %rd1046, %rd1047;
	shr.u64 	%rd1049, %rd1042, 32;
	mad.lo.s64 	%rd1050, %rd59, %rd57, %rd1049;
	shr.u64 	%rd1051, %rd1043, 32;
	add.s64 	%rd1052, %rd1050, %rd1051;
	shr.u64 	%rd1053, %rd1048, 32;
	shl.b64 	%rd1054, %rd1048, 32;
	and.b64  	%rd1055, %rd1041, 4294967295;
	or.b64  	%rd1056, %rd1054, %rd1055;
	add.s64 	%rd1057, %rd1015, %rd1037;
	add.s64 	%rd1058, %rd1057, %rd1056;
	max.u64 	%rd1059, %rd1015, %rd1057;
	setp.gt.u64 	%p20, %rd1059, %rd1058;
	selp.u64 	%rd1060, 1, 0, %p20;
	add.s64 	%rd1061, %rd1052, %rd1016;
	add.s64 	%rd1062, %rd1061, %rd1053;
	add.s64 	%rd1063, %rd1062, %rd1060;
	add.s64 	%rd1064, %rd1035, %rd998;
	setp.lt.u64 	%p21, %rd1064, %rd1035;
	selp.u64 	%rd1065, 1, 0, %p21;
	add.s64 	%rd1066, %rd999, %rd1040;
	add.s64 	%rd1067, %rd1066, %rd1065;
	add.s64 	%rd1068, %rd1058, %rd1065;
	add.s64 	%rd1069, %rd1068, %rd1056;
	max.u64 	%rd1070, %rd1058, %rd1068;
	setp.gt.u64 	%p22, %rd1070, %rd1069;
	selp.u64 	%rd1071, 1, 0, %p22;
	add.s64 	%rd1072, %rd1052, %rd1063;
	add.s64 	%rd1073, %rd1072, %rd1053;
	add.s64 	%rd1074, %rd1073, %rd1071;
	add.s64 	%rd1075, %rd1069, %rd1015;
	setp.lt.u64 	%p23, %rd1075, %rd1069;
	selp.u64 	%rd1076, 1, 0, %p23;
	add.s64 	%rd1077, %rd1016, %rd1074;
	add.s64 	%rd1078, %rd1077, %rd1076;
	ld.const.u64 	%rd1079, [MU_P];
	mul.lo.s64 	%rd1080, %rd1079, %rd964;
	ld.const.u64 	%rd63, [P_CONST];
	mul.lo.s64 	%rd1081, %rd63, %rd1080;
	mul.hi.u64 	%rd1082, %rd63, %rd1080;
	add.cc.s64 	%rd1083, %rd1081, %rd964;
	addc.cc.s64 	%rd1084, %rd1082, 0;
	ld.const.u64 	%rd64, [P_CONST+8];
	mul.lo.s64 	%rd1085, %rd64, %rd1080;
	mul.hi.u64 	%rd1086, %rd64, %rd1080;
	mov.b64 	%rd1087, 0;
	add.cc.s64 	%rd1088, %rd1084, %rd1017;
	addc.cc.s64 	%rd1089, %rd1087, 0;
	add.cc.s64 	%rd1090, %rd1088, %rd1085;
	addc.cc.s64 	%rd1091, %rd1089, %rd1086;
	ld.const.u64 	%rd65, [P_CONST+16];
	mul.lo.s64 	%rd1092, %rd65, %rd1080;
	mul.hi.u64 	%rd1093, %rd65, %rd1080;
	add.cc.s64 	%rd1094, %rd1091, %rd1064;
	addc.cc.s64 	%rd1095, %rd1087, 0;
	add.cc.s64 	%rd1096, %rd1094, %rd1092;
	addc.cc.s64 	%rd1097, %rd1095, %rd1093;
	ld.const.u64 	%rd66, [P_CONST+24];
	mul.lo.s64 	%rd1098, %rd66, %rd1080;
	mul.hi.u64 	%rd1099, %rd66, %rd1080;
	add.cc.s64 	%rd1100, %rd1097, %rd1075;
	addc.cc.s64 	%rd1101, %rd1087, 0;
	add.cc.s64 	%rd1102, %rd1100, %rd1098;
	addc.cc.s64 	%rd1103, %rd1101, %rd1099;
	add.s64 	%rd1104, %rd965, %rd1103;
	setp.lt.u64 	%p24, %rd1104, %rd965;
	selp.u64 	%rd1105, 1, 0, %p24;
	add.s64 	%rd1106, %rd1020, %rd1105;
	setp.lt.u64 	%p25, %rd1106, %rd1020;
	selp.u64 	%rd1107, 1, 0, %p25;
	add.s64 	%rd1108, %rd1067, %rd1107;
	setp.lt.u64 	%p26, %rd1108, %rd1067;
	selp.u64 	%rd1109, 1, 0, %p26;
	add.s64 	%rd1110, %rd1078, %rd1109;
	mul.lo.s64 	%rd1111, %rd1079, %rd1090;
	mul.lo.s64 	%rd1112, %rd63, %rd1111;
	mul.hi.u64 	%rd1113, %rd63, %rd1111;
	add.cc.s64 	%rd1114, %rd1112, %rd1090;
	addc.cc.s64 	%rd1115, %rd1113, 0;
	mul.lo.s64 	%rd1116, %rd64, %rd1111;
	mul.hi.u64 	%rd1117, %rd64, %rd1111;
	add.cc.s64 	%rd1118, %rd1115, %rd1096;
	addc.cc.s64 	%rd1119, %rd1087, 0;
	add.cc.s64 	%rd1120, %rd1118, %rd1116;
	addc.cc.s64 	%rd1121, %rd1119, %rd1117;
	mul.lo.s64 	%rd1122, %rd65, %rd1111;
	mul.hi.u64 	%rd1123, %rd65, %rd1111;
	add.cc.s64 	%rd1124, %rd1121, %rd1102;
	addc.cc.s64 	%rd1125, %rd1087, 0;
	add.cc.s64 	%rd1126, %rd1124, %rd1122;
	addc.cc.s64 	%rd1127, %rd1125, %rd1123;
	mul.lo.s64 	%rd1128, %rd66, %rd1111;
	mul.hi.u64 	%rd1129, %rd66, %rd1111;
	add.cc.s64 	%rd1130, %rd1127, %rd1104;
	addc.cc.s64 	%rd1131, %rd1087, 0;
	add.cc.s64 	%rd1132, %rd1130, %rd1128;
	addc.cc.s64 	%rd1133, %rd1131, %rd1129;
	add.s64 	%rd1134, %rd1106, %rd1133;
	setp.lt.u64 	%p27, %rd1134, %rd1106;
	selp.u64 	%rd1135, 1, 0, %p27;
	add.s64 	%rd1136, %rd1108, %rd1135;
	setp.lt.u64 	%p28, %rd1136, %rd1108;
	selp.u64 	%rd1137, 1, 0, %p28;
	add.s64 	%rd1138, %rd1110, %rd1137;
	mul.lo.s64 	%rd1139, %rd1079, %rd1120;
	mul.lo.s64 	%rd1140, %rd63, %rd1139;
	mul.hi.u64 	%rd1141, %rd63, %rd1139;
	add.cc.s64 	%rd1142, %rd1140, %rd1120;
	addc.cc.s64 	%rd1143, %rd1141, 0;
	mul.lo.s64 	%rd1144, %rd64, %rd1139;
	mul.hi.u64 	%rd1145, %rd64, %rd1139;
	add.cc.s64 	%rd1146, %rd1143, %rd1126;
	addc.cc.s64 	%rd1147, %rd1087, 0;
	add.cc.s64 	%rd1148, %rd1146, %rd1144;
	addc.cc.s64 	%rd1149, %rd1147, %rd1145;
	mul.lo.s64 	%rd1150, %rd65, %rd1139;
	mul.hi.u64 	%rd1151, %rd65, %rd1139;
	add.cc.s64 	%rd1152, %rd1149, %rd1132;
	addc.cc.s64 	%rd1153, %rd1087, 0;
	add.cc.s64 	%rd1154, %rd1152, %rd1150;
	addc.cc.s64 	%rd1155, %rd1153, %rd1151;
	mul.lo.s64 	%rd1156, %rd66, %rd1139;
	mul.hi.u64 	%rd1157, %rd66, %rd1139;
	add.cc.s64 	%rd1158, %rd1155, %rd1134;
	addc.cc.s64 	%rd1159, %rd1087, 0;
	add.cc.s64 	%rd1160, %rd1158, %rd1156;
	addc.cc.s64 	%rd1161, %rd1159, %rd1157;
	add.s64 	%rd1162, %rd1136, %rd1161;
	setp.lt.u64 	%p29, %rd1162, %rd1136;
	selp.u64 	%rd1163, 1, 0, %p29;
	add.s64 	%rd1164, %rd1138, %rd1163;
	mul.lo.s64 	%rd1165, %rd1079, %rd1148;
	mul.lo.s64 	%rd1166, %rd63, %rd1165;
	mul.hi.u64 	%rd1167, %rd63, %rd1165;
	add.cc.s64 	%rd1168, %rd1166, %rd1148;
	addc.cc.s64 	%rd1169, %rd1167, 0;
	mul.lo.s64 	%rd1170, %rd64, %rd1165;
	mul.hi.u64 	%rd1171, %rd64, %rd1165;
	add.cc.s64 	%rd1172, %rd1169, %rd1154;
	addc.cc.s64 	%rd1173, %rd1087, 0;
	add.cc.s64 	%rd67, %rd1172, %rd1170;
	addc.cc.s64 	%rd1174, %rd1173, %rd1171;
	mul.lo.s64 	%rd1175, %rd65, %rd1165;
	mul.hi.u64 	%rd1176, %rd65, %rd1165;
	add.cc.s64 	%rd1177, %rd1174, %rd1160;
	addc.cc.s64 	%rd1178, %rd1087, 0;
	add.cc.s64 	%rd68, %rd1177, %rd1175;
	addc.cc.s64 	%rd1179, %rd1178, %rd1176;
	mul.lo.s64 	%rd1180, %rd66, %rd1165;
	mul.hi.u64 	%rd1181, %rd66, %rd1165;
	add.cc.s64 	%rd1182, %rd1179, %rd1162;
	addc.cc.s64 	%rd1183, %rd1087, 0;
	add.cc.s64 	%rd69, %rd1182, %rd1180;
	addc.cc.s64 	%rd1184, %rd1183, %rd1181;
	add.s64 	%rd9944, %rd1164, %rd1184;
	setp.gt.u64 	%p30, %rd9944, %rd66;
	@%p30 bra 	$L__BB3_15;
	setp.lt.u64 	%p31, %rd9944, %rd66;
	mov.u64 	%rd9945, %rd69;
	mov.u64 	%rd9946, %rd68;
	mov.u64 	%rd9947, %rd67;
	@%p31 bra 	$L__BB3_16;
	setp.lt.u64 	%p32, %rd65, %rd69;
	@%p32 bra 	$L__BB3_15;
	setp.gt.u64 	%p33, %rd65, %rd69;
	mov.u64 	%rd9945, %rd69;
	mov.u64 	%rd9946, %rd68;
	mov.u64 	%rd9947, %rd67;
	@%p33 bra 	$L__BB3_16;
	setp.lt.u64 	%p34, %rd64, %rd68;
	@%p34 bra 	$L__BB3_15;
	setp.gt.u64 	%p35, %rd64, %rd68;
	setp.gt.u64 	%p36, %rd63, %rd67;
	or.pred  	%p37, %p35, %p36;
	mov.u64 	%rd9945, %rd69;
	mov.u64 	%rd9946, %rd68;
	mov.u64 	%rd9947, %rd67;
	@%p37 bra 	$L__BB3_16;
$L__BB3_15:
	sub.s64 	%rd9947, %rd67, %rd63;
	setp.lt.u64 	%p38, %rd67, %rd63;
	selp.u64 	%rd1185, 1, 0, %p38;
	add.s64 	%rd1186, %rd64, %rd1185;
	sub.s64 	%rd9946, %rd68, %rd1186;
	setp.lt.u64 	%p39, %rd68, %rd1186;
	selp.u64 	%rd1187, 1, 0, %p39;
	add.s64 	%rd1188, %rd65, %rd1187;
	sub.s64 	%rd9945, %rd69, %rd1188;
	setp.lt.u64 	%p40, %rd69, %rd1188;
	selp.u64 	%rd1189, 1, 0, %p40;
	add.s64 	%rd1190, %rd66, %rd1189;
	sub.s64 	%rd9944, %rd9944, %rd1190;
$L__BB3_16:
	ld.const.u64 	%rd80, [P_CONST+16];
	ld.const.u64 	%rd81, [P_CONST+8];
	ld.const.u64 	%rd82, [P_CONST];
	and.b64  	%rd1191, %rd9935, 4294967295;
	shr.u64 	%rd1192, %rd9935, 32;
	mul.lo.s64 	%rd1193, %rd1191, %rd1191;
	mul.lo.s64 	%rd1194, %rd1192, %rd1191;
	shr.u64 	%rd1195, %rd1193, 32;
	shl.b64 	%rd1196, %rd1194, 1;
	and.b64  	%rd1197, %rd1196, 8589934590;
	add.s64 	%rd1198, %rd1195, %rd1197;
	shr.u64 	%rd1199, %rd1194, 31;
	and.b64  	%rd1200, %rd1199, 8589934590;
	mad.lo.s64 	%rd1201, %rd1192, %rd1192, %rd1200;
	shr.u64 	%rd1202, %rd1198, 32;
	shl.b64 	%rd1203, %rd1198, 32;
	and.b64  	%rd1204, %rd1193, 4294967293;
	or.b64  	%rd1205, %rd1203, %rd1204;
	add.s64 	%rd1206, %rd1201, %rd1202;
	shr.u64 	%rd1207, %rd9934, 32;
	and.b64  	%rd1208, %rd9934, 4294967295;
	mul.lo.s64 	%rd1209, %rd1208, %rd1191;
	mul.lo.s64 	%rd1210, %rd1207, %rd1191;
	mul.lo.s64 	%rd1211, %rd1208, %rd1192;
	shr.u64 	%rd1212, %rd1209, 32;
	and.b64  	%rd1213, %rd1210, 4294967295;
	add.s64 	%rd1214, %rd1212, %rd1213;
	and.b64  	%rd1215, %rd1211, 4294967295;
	add.s64 	%rd1216, %rd1214, %rd1215;
	shr.u64 	%rd1217, %rd1210, 32;
	mad.lo.s64 	%rd1218, %rd1207, %rd1192, %rd1217;
	shr.u64 	%rd1219, %rd1211, 32;
	add.s64 	%rd1220, %rd1218, %rd1219;
	shr.u64 	%rd1221, %rd1216, 32;
	shl.b64 	%rd1222, %rd1216, 32;
	and.b64  	%rd1223, %rd1209, 4294967295;
	or.b64  	%rd1224, %rd1222, %rd1223;
	add.s64 	%rd1225, %rd1220, %rd1221;
	shr.u64 	%rd1226, %rd9933, 32;
	and.b64  	%rd1227, %rd9933, 4294967295;
	mul.lo.s64 	%rd1228, %rd1227, %rd1191;
	mul.lo.s64 	%rd1229, %rd1226, %rd1191;
	mul.lo.s64 	%rd1230, %rd1227, %rd1192;
	shr.u64 	%rd1231, %rd1228, 32;
	and.b64  	%rd1232, %rd1229, 4294967295;
	add.s64 	%rd1233, %rd1231, %rd1232;
	and.b64  	%rd1234, %rd1230, 4294967295;
	add.s64 	%rd1235, %rd1233, %rd1234;
	shr.u64 	%rd1236, %rd1229, 32;
	mad.lo.s64 	%rd1237, %rd1226, %rd1192, %rd1236;
	shr.u64 	%rd1238, %rd1230, 32;
	add.s64 	%rd1239, %rd1237, %rd1238;
	shr.u64 	%rd1240, %rd1235, 32;
	shl.b64 	%rd1241, %rd1235, 32;
	and.b64  	%rd1242, %rd1228, 4294967295;
	or.b64  	%rd1243, %rd1241, %rd1242;
	add.s64 	%rd1244, %rd1239, %rd1240;
	shr.u64 	%rd1245, %rd9932, 32;
	and.b64  	%rd1246, %rd9932, 4294967295;
	mul.lo.s64 	%rd1247, %rd1246, %rd1191;
	mul.lo.s64 	%rd1248, %rd1245, %rd1191;
	mul.lo.s64 	%rd1249, %rd1246, %rd1192;
	shr.u64 	%rd1250, %rd1247, 32;
	and.b64  	%rd1251, %rd1248, 4294967295;
	add.s64 	%rd1252, %rd1250, %rd1251;
	and.b64  	%rd1253, %rd1249, 4294967295;
	add.s64 	%rd1254, %rd1252, %rd1253;
	shr.u64 	%rd1255, %rd1248, 32;
	mad.lo.s64 	%rd1256, %rd1245, %rd1192, %rd1255;
	shr.u64 	%rd1257, %rd1249, 32;
	add.s64 	%rd1258, %rd1256, %rd1257;
	shr.u64 	%rd1259, %rd1254, 32;
	shl.b64 	%rd1260, %rd1254, 32;
	and.b64  	%rd1261, %rd1247, 4294967295;
	or.b64  	%rd1262, %rd1260, %rd1261;
	add.s64 	%rd1263, %rd1258, %rd1259;
	shl.b64 	%rd1264, %rd1224, 1;
	shr.u64 	%rd1265, %rd1222, 63;
	add.s64 	%rd1266, %rd1225, %rd1225;
	add.s64 	%rd1267, %rd1266, %rd1265;
	mul.lo.s64 	%rd1268, %rd1208, %rd1208;
	mul.lo.s64 	%rd1269, %rd1207, %rd1208;
	shr.u64 	%rd1270, %rd1268, 32;
	shl.b64 	%rd1271, %rd1269, 1;
	and.b64  	%rd1272, %rd1271, 8589934590;
	add.s64 	%rd1273, %rd1270, %rd1272;
	shr.u64 	%rd1274, %rd1269, 31;
	and.b64  	%rd1275, %rd1274, 8589934590;
	mad.lo.s64 	%rd1276, %rd1207, %rd1207, %rd1275;
	shr.u64 	%rd1277, %rd1273, 32;
	shl.b64 	%rd1278, %rd1273, 32;
	and.b64  	%rd1279, %rd1268, 4294967293;
	or.b64  	%rd1280, %rd1278, %rd1279;
	add.s64 	%rd1281, %rd1243, %rd1265;
	add.s64 	%rd1282, %rd1281, %rd1280;
	max.u64 	%rd1283, %rd1243, %rd1281;
	setp.gt.u64 	%p41, %rd1283, %rd1282;
	selp.u64 	%rd1284, 1, 0, %p41;
	add.s64 	%rd1285, %rd1276, %rd1244;
	add.s64 	%rd1286, %rd1285, %rd1277;
	add.s64 	%rd1287, %rd1286, %rd1284;
	mul.lo.s64 	%rd1288, %rd1227, %rd1208;
	mul.lo.s64 	%rd1289, %rd1226, %rd1208;
	mul.lo.s64 	%rd1290, %rd1227, %rd1207;
	shr.u64 	%rd1291, %rd1288, 32;
	and.b64  	%rd1292, %rd1289, 4294967295;
	add.s64 	%rd1293, %rd1291, %rd1292;
	and.b64  	%rd1294, %rd1290, 4294967295;
	add.s64 	%rd1295, %rd1293, %rd1294;
	shr.u64 	%rd1296, %rd1289, 32;
	mad.lo.s64 	%rd1297, %rd1226, %rd1207, %rd1296;
	shr.u64 	%rd1298, %rd1290, 32;
	add.s64 	%rd1299, %rd1297, %rd1298;
	shr.u64 	%rd1300, %rd1295, 32;
	shl.b64 	%rd1301, %rd1295, 32;
	and.b64  	%rd1302, %rd1288, 4294967295;
	or.b64  	%rd1303, %rd1301, %rd1302;
	add.s64 	%rd1304, %rd1262, %rd1284;
	add.s64 	%rd1305, %rd1304, %rd1303;
	max.u64 	%rd1306, %rd1262, %rd1304;
	setp.gt.u64 	%p42, %rd1306, %rd1305;
	selp.u64 	%rd1307, 1, 0, %p42;
	add.s64 	%rd1308, %rd1299, %rd1263;
	add.s64 	%rd1309, %rd1308, %rd1300;
	add.s64 	%rd1310, %rd1309, %rd1307;
	add.s64 	%rd1311, %rd1282, %rd1243;
	setp.lt.u64 	%p43, %rd1311, %rd1282;
	selp.u64 	%rd1312, 1, 0, %p43;
	add.s64 	%rd1313, %rd1244, %rd1287;
	add.s64 	%rd1314, %rd1313, %rd1312;
	add.s64 	%rd1315, %rd1305, %rd1312;
	add.s64 	%rd1316, %rd1315, %rd1303;
	max.u64 	%rd1317, %rd1305, %rd1315;
	setp.gt.u64 	%p44, %rd1317, %rd1316;
	selp.u64 	%rd1318, 1, 0, %p44;
	add.s64 	%rd1319, %rd1299, %rd1310;
	add.s64 	%rd1320, %rd1319, %rd1300;
	add.s64 	%rd1321, %rd1320, %rd1318;
	add.s64 	%rd1322, %rd1316, %rd1262;
	setp.lt.u64 	%p45, %rd1322, %rd1316;
	selp.u64 	%rd1323, 1, 0, %p45;
	add.s64 	%rd1324, %rd1263, %rd1321;
	add.s64 	%rd1325, %rd1324, %rd1323;
	ld.const.u64 	%rd1326, [MU_P];
	mul.lo.s64 	%rd1327, %rd1326, %rd1205;
	mul.lo.s64 	%rd1328, %rd82, %rd1327;
	mul.hi.u64 	%rd1329, %rd82, %rd1327;
	add.cc.s64 	%rd1330, %rd1328, %rd1205;
	addc.cc.s64 	%rd1331, %rd1329, 0;
	mul.lo.s64 	%rd1332, %rd81, %rd1327;
	mul.hi.u64 	%rd1333, %rd81, %rd1327;
	mov.b64 	%rd1334, 0;
	add.cc.s64 	%rd1335, %rd1331, %rd1264;
	addc.cc.s64 	%rd1336, %rd1334, 0;
	add.cc.s64 	%rd1337, %rd1335, %rd1332;
	addc.cc.s64 	%rd1338, %rd1336, %rd1333;
	mul.lo.s64 	%rd1339, %rd80, %rd1327;
	mul.hi.u64 	%rd1340, %rd80, %rd1327;
	add.cc.s64 	%rd1341, %rd1338, %rd1311;
	addc.cc.s64 	%rd1342, %rd1334, 0;
	add.cc.s64 	%rd1343, %rd1341, %rd1339;
	addc.cc.s64 	%rd1344, %rd1342, %rd1340;
	mul.lo.s64 	%rd1345, %rd66, %rd1327;
	mul.hi.u64 	%rd1346, %rd66, %rd1327;
	add.cc.s64 	%rd1347, %rd1344, %rd1322;
	addc.cc.s64 	%rd1348, %rd1334, 0;
	add.cc.s64 	%rd1349, %rd1347, %rd1345;
	addc.cc.s64 	%rd1350, %rd1348, %rd1346;
	add.s64 	%rd1351, %rd1206, %rd1350;
	setp.lt.u64 	%p46, %rd1351, %rd1206;
	selp.u64 	%rd1352, 1, 0, %p46;
	add.s64 	%rd1353, %rd1267, %rd1352;
	setp.lt.u64 	%p47, %rd1353, %rd1267;
	selp.u64 	%rd1354, 1, 0, %p47;
	add.s64 	%rd1355, %rd1314, %rd1354;
	setp.lt.u64 	%p48, %rd1355, %rd1314;
	selp.u64 	%rd1356, 1, 0, %p48;
	add.s64 	%rd1357, %rd1325, %rd1356;
	mul.lo.s64 	%rd1358, %rd1326, %rd1337;
	mul.lo.s64 	%rd1359, %rd82, %rd1358;
	mul.hi.u64 	%rd1360, %rd82, %rd1358;
	add.cc.s64 	%rd1361, %rd1359, %rd1337;
	addc.cc.s64 	%rd1362, %rd1360, 0;
	mul.lo.s64 	%rd1363, %rd81, %rd1358;
	mul.hi.u64 	%rd1364, %rd81, %rd1358;
	add.cc.s64 	%rd1365, %rd1362, %rd1343;
	addc.cc.s64 	%rd1366, %rd1334, 0;
	add.cc.s64 	%rd1367, %rd1365, %rd1363;
	addc.cc.s64 	%rd1368, %rd1366, %rd1364;
	mul.lo.s64 	%rd1369, %rd80, %rd1358;
	mul.hi.u64 	%rd1370, %rd80, %rd1358;
	add.cc.s64 	%rd1371, %rd1368, %rd1349;
	addc.cc.s64 	%rd1372, %rd1334, 0;
	add.cc.s64 	%rd1373, %rd1371, %rd1369;
	addc.cc.s64 	%rd1374, %rd1372, %rd1370;
	mul.lo.s64 	%rd1375, %rd66, %rd1358;
	mul.hi.u64 	%rd1376, %rd66, %rd1358;
	add.cc.s64 	%rd1377, %rd1374, %rd1351;
	addc.cc.s64 	%rd1378, %rd1334, 0;
	add.cc.s64 	%rd1379, %rd1377, %rd1375;
	addc.cc.s64 	%rd1380, %rd1378, %rd1376;
	add.s64 	%rd1381, %rd1353, %rd1380;
	setp.lt.u64 	%p49, %rd1381, %rd1353;
	selp.u64 	%rd1382, 1, 0, %p49;
	add.s64 	%rd1383, %rd1355, %rd1382;
	setp.lt.u64 	%p50, %rd1383, %rd1355;
	selp.u64 	%rd1384, 1, 0, %p50;
	add.s64 	%rd1385, %rd1357, %rd1384;
	mul.lo.s64 	%rd1386, %rd1326, %rd1367;
	mul.lo.s64 	%rd1387, %rd82, %rd1386;
	mul.hi.u64 	%rd1388, %rd82, %rd1386;
	add.cc.s64 	%rd1389, %rd1387, %rd1367;
	addc.cc.s64 	%rd1390, %rd1388, 0;
	mul.lo.s64 	%rd1391, %rd81, %rd1386;
	mul.hi.u64 	%rd1392, %rd81, %rd1386;
	add.cc.s64 	%rd1393, %rd1390, %rd1373;
	addc.cc.s64 	%rd1394, %rd1334, 0;
	add.cc.s64 	%rd1395, %rd1393, %rd1391;
	addc.cc.s64 	%rd1396, %rd1394, %rd1392;
	mul.lo.s64 	%rd1397, %rd80, %rd1386;
	mul.hi.u64 	%rd1398, %rd80, %rd1386;
	add.cc.s64 	%rd1399, %rd1396, %rd1379;
	addc.cc.s64 	%rd1400, %rd1334, 0;
	add.cc.s64 	%rd1401, %rd1399, %rd1397;
	addc.cc.s64 	%rd1402, %rd1400, %rd1398;
	mul.lo.s64 	%rd1403, %rd66, %rd1386;
	mul.hi.u64 	%rd1404, %rd66, %rd1386;
	add.cc.s64 	%rd1405, %rd1402, %rd1381;
	addc.cc.s64 	%rd1406, %rd1334, 0;
	add.cc.s64 	%rd1407, %rd1405, %rd1403;
	addc.cc.s64 	%rd1408, %rd1406, %rd1404;
	add.s64 	%rd1409, %rd1383, %rd1408;
	setp.lt.u64 	%p51, %rd1409, %rd1383;
	selp.u64 	%rd1410, 1, 0, %p51;
	add.s64 	%rd1411, %rd1385, %rd1410;
	mul.lo.s64 	%rd1412, %rd1326, %rd1395;
	mul.lo.s64 	%rd1413, %rd82, %rd1412;
	mul.hi.u64 	%rd1414, %rd82, %rd1412;
	add.cc.s64 	%rd1415, %rd1413, %rd1395;
	addc.cc.s64 	%rd1416, %rd1414, 0;
	mul.lo.s64 	%rd1417, %rd81, %rd1412;
	mul.hi.u64 	%rd1418, %rd81, %rd1412;
	add.cc.s64 	%rd1419, %rd1416, %rd1401;
	addc.cc.s64 	%rd1420, %rd1334, 0;
	add.cc.s64 	%rd83, %rd1419, %rd1417;
	addc.cc.s64 	%rd1421, %rd1420, %rd1418;
	mul.lo.s64 	%rd1422, %rd80, %rd1412;
	mul.hi.u64 	%rd1423, %rd80, %rd1412;
	add.cc.s64 	%rd1424, %rd1421, %rd1407;
	addc.cc.s64 	%rd1425, %rd1334, 0;
	add.cc.s64 	%rd84, %rd1424, %rd1422;
	addc.cc.s64 	%rd1426, %rd1425, %rd1423;
	mul.lo.s64 	%rd1427, %rd66, %rd1412;
	mul.hi.u64 	%rd1428, %rd66, %rd1412;
	add.cc.s64 	%rd1429, %rd1426, %rd1409;
	addc.cc.s64 	%rd1430, %rd1334, 0;
	add.cc.s64 	%rd85, %rd1429, %rd1427;
	addc.cc.s64 	%rd1431, %rd1430, %rd1428;
	add.s64 	%rd9948, %rd1411, %rd1431;
	setp.gt.u64 	%p52, %rd9948, %rd66;
	@%p52 bra 	$L__BB3_22;
	setp.lt.u64 	%p53, %rd9948, %rd66;
	mov.u64 	%rd9949, %rd85;
	mov.u64 	%rd9950, %rd84;
	mov.u64 	%rd9951, %rd83;
	@%p53 bra 	$L__BB3_23;
	setp.lt.u64 	%p54, %rd80, %rd85;
	@%p54 bra 	$L__BB3_22;
	setp.gt.u64 	%p55, %rd80, %rd85;
	mov.u64 	%rd9949, %rd85;
	mov.u64 	%rd9950, %rd84;
	mov.u64 	%rd9951, %rd83;
	@%p55 bra 	$L__BB3_23;
	setp.lt.u64 	%p56, %rd81, %rd84;
	@%p56 bra 	$L__BB3_22;
	setp.gt.u64 	%p57, %rd81, %rd84;
	setp.gt.u64 	%p58, %rd82, %rd83;
	or.pred  	%p59, %p57, %p58;
	mov.u64 	%rd9949, %rd85;
	mov.u64 	%rd9950, %rd84;
	mov.u64 	%rd9951, %rd83;
	@%p59 bra 	$L__BB3_23;
$L__BB3_22:
	sub.s64 	%rd9951, %rd83, %rd82;
	setp.lt.u64 	%p60, %rd83, %rd82;
	selp.u64 	%rd1432, 1, 0, %p60;
	add.s64 	%rd1433, %rd81, %rd1432;
	sub.s64 	%rd9950, %rd84, %rd1433;
	setp.lt.u64 	%p61, %rd84, %rd1433;
	selp.u64 	%rd1434, 1, 0, %p61;
	add.s64 	%rd1435, %rd80, %rd1434;
	sub.s64 	%rd9949, %rd85, %rd1435;
	setp.lt.u64 	%p62, %rd85, %rd1435;
	selp.u64 	%rd1436, 1, 0, %p62;
	add.s64 	%rd1437, %rd66, %rd1436;
	sub.s64 	%rd9948, %rd9948, %rd1437;
$L__BB3_23:
	ld.const.u64 	%rd95, [P_CONST+24];
	ld.const.u64 	%rd96, [P_CONST+16];
	ld.const.u64 	%rd97, [P_CONST+8];
	ld.const.u64 	%rd98, [P_CONST];
	and.b64  	%rd99, %rd9931, 4294967295;
	shr.u64 	%rd100, %rd9931, 32;
	shr.u64 	%rd1438, %rd9951, 32;
	and.b64  	%rd1439, %rd9951, 4294967295;
	mul.lo.s64 	%rd1440, %rd1439, %rd99;
	mul.lo.s64 	%rd1441, %rd1438, %rd99;
	mul.lo.s64 	%rd1442, %rd1439, %rd100;
	shr.u64 	%rd1443, %rd1440, 32;
	and.b64  	%rd1444, %rd1441, 4294967295;
	add.s64 	%rd1445, %rd1443, %rd1444;
	and.b64  	%rd1446, %rd1442, 4294967295;
	add.s64 	%rd1447, %rd1445, %rd1446;
	shr.u64 	%rd1448, %rd1441, 32;
	mad.lo.s64 	%rd1449, %rd1438, %rd100, %rd1448;
	shr.u64 	%rd1450, %rd1442, 32;
	add.s64 	%rd1451, %rd1449, %rd1450;
	shr.u64 	%rd1452, %rd1447, 32;
	shl.b64 	%rd1453, %rd1447, 32;
	and.b64  	%rd1454, %rd1440, 4294967295;
	or.b64  	%rd1455, %rd1453, %rd1454;
	add.s64 	%rd1456, %rd1451, %rd1452;
	shr.u64 	%rd1457, %rd9950, 32;
	and.b64  	%rd1458, %rd9950, 4294967295;
	mul.lo.s64 	%rd1459, %rd1458, %rd99;
	mul.lo.s64 	%rd1460, %rd1457, %rd99;
	mul.lo.s64 	%rd1461, %rd1458, %rd100;
	shr.u64 	%rd1462, %rd1459, 32;
	and.b64  	%rd1463, %rd1460, 4294967295;
	add.s64 	%rd1464, %rd1462, %rd1463;
	and.b64  	%rd1465, %rd1461, 4294967295;
	add.s64 	%rd1466, %rd1464, %rd1465;
	shr.u64 	%rd1467, %rd1460, 32;
	mad.lo.s64 	%rd1468, %rd1457, %rd100, %rd1467;
	shr.u64 	%rd1469, %rd1461, 32;
	add.s64 	%rd1470, %rd1468, %rd1469;
	shr.u64 	%rd1471, %rd1466, 32;
	shl.b64 	%rd1472, %rd1466, 32;
	and.b64  	%rd1473, %rd1459, 4294967295;
	or.b64  	%rd1474, %rd1472, %rd1473;
	add.s64 	%rd1475, %rd1470, %rd1471;
	shr.u64 	%rd1476, %rd9949, 32;
	and.b64  	%rd1477, %rd9949, 4294967295;
	mul.lo.s64 	%rd1478, %rd1477, %rd99;
	mul.lo.s64 	%rd1479, %rd1476, %rd99;
	mul.lo.s64 	%rd1480, %rd1477, %rd100;
	shr.u64 	%rd1481, %rd1478, 32;
	and.b64  	%rd1482, %rd1479, 4294967295;
	add.s64 	%rd1483, %rd1481, %rd1482;
	and.b64  	%rd1484, %rd1480, 4294967295;
	add.s64 	%rd1485, %rd1483, %rd1484;
	shr.u64 	%rd1486, %rd1479, 32;
	mad.lo.s64 	%rd1487, %rd1476, %rd100, %rd1486;
	shr.u64 	%rd1488, %rd1480, 32;
	add.s64 	%rd1489, %rd1487, %rd1488;
	shr.u64 	%rd1490, %rd1485, 32;
	shl.b64 	%rd1491, %rd1485, 32;
	and.b64  	%rd1492, %rd1478, 4294967295;
	or.b64  	%rd1493, %rd1491, %rd1492;
	add.s64 	%rd1494, %rd1489, %rd1490;
	shr.u64 	%rd1495, %rd9948, 32;
	and.b64  	%rd1496, %rd9948, 4294967295;
	mul.lo.s64 	%rd1497, %rd1496, %rd99;
	mul.lo.s64 	%rd1498, %rd1495, %rd99;
	mul.lo.s64 	%rd1499, %rd1496, %rd100;
	shr.u64 	%rd1500, %rd1497, 32;
	and.b64  	%rd1501, %rd1498, 4294967295;
	add.s64 	%rd1502, %rd1500, %rd1501;
	and.b64  	%rd1503, %rd1499, 4294967295;
	add.s64 	%rd1504, %rd1502, %rd1503;
	shr.u64 	%rd1505, %rd1498, 32;
	mad.lo.s64 	%rd1506, %rd1495, %rd100, %rd1505;
	shr.u64 	%rd1507, %rd1499, 32;
	add.s64 	%rd1508, %rd1506, %rd1507;
	shr.u64 	%rd1509, %rd1504, 32;
	shl.b64 	%rd1510, %rd1504, 32;
	and.b64  	%rd1511, %rd1497, 4294967295;
	or.b64  	%rd1512, %rd1510, %rd1511;
	add.s64 	%rd1513, %rd1508, %rd1509;
	and.b64  	%rd101, %rd9930, 4294967295;
	shr.u64 	%rd102, %rd9930, 32;
	mul.lo.s64 	%rd1514, %rd1439, %rd101;
	mul.lo.s64 	%rd1515, %rd1438, %rd101;
	mul.lo.s64 	%rd1516, %rd1439, %rd102;
	shr.u64 	%rd1517, %rd1514, 32;
	and.b64  	%rd1518, %rd1515, 4294967295;
	add.s64 	%rd1519, %rd1517, %rd1518;
	and.b64  	%rd1520, %rd1516, 4294967295;
	add.s64 	%rd1521, %rd1519, %rd1520;
	shr.u64 	%rd1522, %rd1515, 32;
	mad.lo.s64 	%rd1523, %rd1438, %rd102, %rd1522;
	shr.u64 	%rd1524, %rd1516, 32;
	add.s64 	%rd1525, %rd1523, %rd1524;
	shr.u64 	%rd1526, %rd1521, 32;
	shl.b64 	%rd1527, %rd1521, 32;
	and.b64  	%rd1528, %rd1514, 4294967295;
	or.b64  	%rd1529, %rd1527, %rd1528;
	add.s64 	%rd1530, %rd1474, %rd1529;
	setp.lt.u64 	%p63, %rd1530, %rd1474;
	selp.u64 	%rd1531, 1, 0, %p63;
	add.s64 	%rd1532, %rd1525, %rd1475;
	add.s64 	%rd1533, %rd1532, %rd1526;
	add.s64 	%rd1534, %rd1533, %rd1531;
	mul.lo.s64 	%rd1535, %rd1458, %rd101;
	mul.lo.s64 	%rd1536, %rd1457, %rd101;
	mul.lo.s64 	%rd1537, %rd1458, %rd102;
	shr.u64 	%rd1538, %rd1535, 32;
	and.b64  	%rd1539, %rd1536, 4294967295;
	add.s64 	%rd1540, %rd1538, %rd1539;
	and.b64  	%rd1541, %rd1537, 4294967295;
	add.s64 	%rd1542, %rd1540, %rd1541;
	shr.u64 	%rd1543, %rd1536, 32;
	mad.lo.s64 	%rd1544, %rd1457, %rd102, %rd1543;
	shr.u64 	%rd1545, %rd1537, 32;
	add.s64 	%rd1546, %rd1544, %rd1545;
	shr.u64 	%rd1547, %rd1542, 32;
	shl.b64 	%rd1548, %rd1542, 32;
	and.b64  	%rd1549, %rd1535, 4294967295;
	or.b64  	%rd1550, %rd1548, %rd1549;
	add.s64 	%rd1551, %rd1493, %rd1531;
	add.s64 	%rd1552, %rd1551, %rd1550;
	max.u64 	%rd1553, %rd1493, %rd1551;
	setp.gt.u64 	%p64, %rd1553, %rd1552;
	selp.u64 	%rd1554, 1, 0, %p64;
	add.s64 	%rd1555, %rd1546, %rd1494;
	add.s64 	%rd1556, %rd1555, %rd1547;
	add.s64 	%rd1557, %rd1556, %rd1554;
	mul.lo.s64 	%rd1558, %rd1477, %rd101;
	mul.lo.s64 	%rd1559, %rd1476, %rd101;
	mul.lo.s64 	%rd1560, %rd1477, %rd102;
	shr.u64 	%rd1561, %rd1558, 32;
	and.b64  	%rd1562, %rd1559, 4294967295;
	add.s64 	%rd1563, %rd1561, %rd1562;
	and.b64  	%rd1564, %rd1560, 4294967295;
	add.s64 	%rd1565, %rd1563, %rd1564;
	shr.u64 	%rd1566, %rd1559, 32;
	mad.lo.s64 	%rd1567, %rd1476, %rd102, %rd1566;
	shr.u64 	%rd1568, %rd1560, 32;
	add.s64 	%rd1569, %rd1567, %rd1568;
	shr.u64 	%rd1570, %rd1565, 32;
	shl.b64 	%rd1571, %rd1565, 32;
	and.b64  	%rd1572, %rd1558, 4294967295;
	or.b64  	%rd1573, %rd1571, %rd1572;
	add.s64 	%rd1574, %rd1512, %rd1554;
	add.s64 	%rd1575, %rd1574, %rd1573;
	max.u64 	%rd1576, %rd1512, %rd1574;
	setp.gt.u64 	%p65, %rd1576, %rd1575;
	selp.u64 	%rd1577, 1, 0, %p65;
	add.s64 	%rd1578, %rd1569, %rd1513;
	add.s64 	%rd1579, %rd1578, %rd1570;
	add.s64 	%rd1580, %rd1579, %rd1577;
	and.b64  	%rd103, %rd9929, 4294967295;
	shr.u64 	%rd104, %rd9929, 32;
	mul.lo.s64 	%rd1581, %rd1439, %rd103;
	mul.lo.s64 	%rd1582, %rd1438, %rd103;
	mul.lo.s64 	%rd1583, %rd1439, %rd104;
	shr.u64 	%rd1584, %rd1581, 32;
	and.b64  	%rd1585, %rd1582, 4294967295;
	add.s64 	%rd1586, %rd1584, %rd1585;
	and.b64  	%rd1587, %rd1583, 4294967295;
	add.s64 	%rd1588, %rd1586, %rd1587;
	shr.u64 	%rd1589, %rd1582, 32;
	mad.lo.s64 	%rd1590, %rd1438, %rd104, %rd1589;
	shr.u64 	%rd1591, %rd1583, 32;
	add.s64 	%rd1592, %rd1590, %rd1591;
	shr.u64 	%rd1593, %rd1588, 32;
	shl.b64 	%rd1594, %rd1588, 32;
	and.b64  	%rd1595, %rd1581, 4294967295;
	or.b64  	%rd1596, %rd1594, %rd1595;
	add.s64 	%rd1597, %rd1552, %rd1596;
	setp.lt.u64 	%p66, %rd1597, %rd1552;
	selp.u64 	%rd1598, 1, 0, %p66;
	add.s64 	%rd1599, %rd1592, %rd1557;
	add.s64 	%rd1600, %rd1599, %rd1593;
	add.s64 	%rd1601, %rd1600, %rd1598;
	mul.lo.s64 	%rd1602, %rd1458, %rd103;
	mul.lo.s64 	%rd1603, %rd1457, %rd103;
	mul.lo.s64 	%rd1604, %rd1458, %rd104;
	shr.u64 	%rd1605, %rd1602, 32;
	and.b64  	%rd1606, %rd1603, 4294967295;
	add.s64 	%rd1607, %rd1605, %rd1606;
	and.b64  	%rd1608, %rd1604, 4294967295;
	add.s64 	%rd1609, %rd1607, %rd1608;
	shr.u64 	%rd1610, %rd1603, 32;
	mad.lo.s64 	%rd1611, %rd1457, %rd104, %rd1610;
	shr.u64 	%rd1612, %rd1604, 32;
	add.s64 	%rd1613, %rd1611, %rd1612;
	shr.u64 	%rd1614, %rd1609, 32;
	shl.b64 	%rd1615, %rd1609, 32;
	and.b64  	%rd1616, %rd1602, 4294967295;
	or.b64  	%rd1617, %rd1615, %rd1616;
	add.s64 	%rd1618, %rd1575, %rd1598;
	add.s64 	%rd1619, %rd1618, %rd1617;
	max.u64 	%rd1620, %rd1575, %rd1618;
	setp.gt.u64 	%p67, %rd1620, %rd1619;
	selp.u64 	%rd1621, 1, 0, %p67;
	add.s64 	%rd1622, %rd1613, %rd1580;
	add.s64 	%rd1623, %rd1622, %rd1614;
	add.s64 	%rd1624, %rd1623, %rd1621;
	and.b64  	%rd105, %rd9928, 4294967295;
	shr.u64 	%rd106, %rd9928, 32;
	mul.lo.s64 	%rd1625, %rd1439, %rd105;
	mul.lo.s64 	%rd1626, %rd1438, %rd105;
	mul.lo.s64 	%rd1627, %rd1439, %rd106;
	shr.u64 	%rd1628, %rd1625, 32;
	and.b64  	%rd1629, %rd1626, 4294967295;
	add.s64 	%rd1630, %rd1628, %rd1629;
	and.b64  	%rd1631, %rd1627, 4294967295;
	add.s64 	%rd1632, %rd1630, %rd1631;
	shr.u64 	%rd1633, %rd1626, 32;
	mad.lo.s64 	%rd1634, %rd1438, %rd106, %rd1633;
	shr.u64 	%rd1635, %rd1627, 32;
	add.s64 	%rd1636, %rd1634, %rd1635;
	shr.u64 	%rd1637, %rd1632, 32;
	shl.b64 	%rd1638, %rd1632, 32;
	and.b64  	%rd1639, %rd1625, 4294967295;
	or.b64  	%rd1640, %rd1638, %rd1639;
	add.s64 	%rd1641, %rd1619, %rd1640;
	setp.lt.u64 	%p68, %rd1641, %rd1619;
	selp.u64 	%rd1642, 1, 0, %p68;
	add.s64 	%rd1643, %rd1636, %rd1624;
	add.s64 	%rd1644, %rd1643, %rd1637;
	add.s64 	%rd1645, %rd1644, %rd1642;
	ld.const.u64 	%rd1646, [MU_P];
	mul.lo.s64 	%rd1647, %rd1646, %rd1455;
	mul.lo.s64 	%rd1648, %rd98, %rd1647;
	mul.hi.u64 	%rd1649, %rd98, %rd1647;
	add.cc.s64 	%rd1650, %rd1648, %rd1455;
	addc.cc.s64 	%rd1651, %rd1649, 0;
	mul.lo.s64 	%rd1652, %rd97, %rd1647;
	mul.hi.u64 	%rd1653, %rd97, %rd1647;
	mov.b64 	%rd1654, 0;
	add.cc.s64 	%rd1655, %rd1651, %rd1530;
	addc.cc.s64 	%rd1656, %rd1654, 0;
	add.cc.s64 	%rd1657, %rd1655, %rd1652;
	addc.cc.s64 	%rd1658, %rd1656, %rd1653;
	mul.lo.s64 	%rd1659, %rd96, %rd1647;
	mul.hi.u64 	%rd1660, %rd96, %rd1647;
	add.cc.s64 	%rd1661, %rd1658, %rd1597;
	addc.cc.s64 	%rd1662, %rd1654, 0;
	add.cc.s64 	%rd1663, %rd1661, %rd1659;
	addc.cc.s64 	%rd1664, %rd1662, %rd1660;
	mul.lo.s64 	%rd1665, %rd95, %rd1647;
	mul.hi.u64 	%rd1666, %rd95, %rd1647;
	add.cc.s64 	%rd1667, %rd1664, %rd1641;
	addc.cc.s64 	%rd1668, %rd1654, 0;
	add.cc.s64 	%rd1669, %rd1667, %rd1665;
	addc.cc.s64 	%rd1670, %rd1668, %rd1666;
	add.s64 	%rd1671, %rd1456, %rd1670;
	setp.lt.u64 	%p69, %rd1671, %rd1456;
	selp.u64 	%rd1672, 1, 0, %p69;
	add.s64 	%rd1673, %rd1534, %rd1672;
	setp.lt.u64 	%p70, %rd1673, %rd1534;
	selp.u64 	%rd1674, 1, 0, %p70;
	add.s64 	%rd1675, %rd1601, %rd1674;
	setp.lt.u64 	%p71, %rd1675, %rd1601;
	selp.u64 	%rd1676, 1, 0, %p71;
	add.s64 	%rd1677, %rd1645, %rd1676;
	mul.lo.s64 	%rd1678, %rd1646, %rd1657;
	mul.lo.s64 	%rd1679, %rd98, %rd1678;
	mul.hi.u64 	%rd1680, %rd98, %rd1678;
	add.cc.s64 	%rd1681, %rd1679, %rd1657;
	addc.cc.s64 	%rd1682, %rd1680, 0;
	mul.lo.s64 	%rd1683, %rd97, %rd1678;
	mul.hi.u64 	%rd1684, %rd97, %rd1678;
	add.cc.s64 	%rd1685, %rd1682, %rd1663;
	addc.cc.s64 	%rd1686, %rd1654, 0;
	add.cc.s64 	%rd1687, %rd1685, %rd1683;
	addc.cc.s64 	%rd1688, %rd1686, %rd1684;
	mul.lo.s64 	%rd1689, %rd96, %rd1678;
	mul.hi.u64 	%rd1690, %rd96, %rd1678;
	add.cc.s64 	%rd1691, %rd1688, %rd1669;
	addc.cc.s64 	%rd1692, %rd1654, 0;
	add.cc.s64 	%rd1693, %rd1691, %rd1689;
	addc.cc.s64 	%rd1694, %rd1692, %rd1690;
	mul.lo.s64 	%rd1695, %rd95, %rd1678;
	mul.hi.u64 	%rd1696, %rd95, %rd1678;
	add.cc.s64 	%rd1697, %rd1694, %rd1671;
	addc.cc.s64 	%rd1698, %rd1654, 0;
	add.cc.s64 	%rd1699, %rd1697, %rd1695;
	addc.cc.s64 	%rd1700, %rd1698, %rd1696;
	add.s64 	%rd1701, %rd1673, %rd1700;
	setp.lt.u64 	%p72, %rd1701, %rd1673;
	selp.u64 	%rd1702, 1, 0, %p72;
	add.s64 	%rd1703, %rd1675, %rd1702;
	setp.lt.u64 	%p73, %rd1703, %rd1675;
	selp.u64 	%rd1704, 1, 0, %p73;
	add.s64 	%rd1705, %rd1677, %rd1704;
	mul.lo.s64 	%rd1706, %rd1646, %rd1687;
	mul.lo.s64 	%rd1707, %rd98, %rd1706;
	mul.hi.u64 	%rd1708, %rd98, %rd1706;
	add.cc.s64 	%rd1709, %rd1707, %rd1687;
	addc.cc.s64 	%rd1710, %rd1708, 0;
	mul.lo.s64 	%rd1711, %rd97, %rd1706;
	mul.hi.u64 	%rd1712, %rd97, %rd1706;
	add.cc.s64 	%rd1713, %rd1710, %rd1693;
	addc.cc.s64 	%rd1714, %rd1654, 0;
	add.cc.s64 	%rd1715, %rd1713, %rd1711;
	addc.cc.s64 	%rd1716, %rd1714, %rd1712;
	mul.lo.s64 	%rd1717, %rd96, %rd1706;
	mul.hi.u64 	%rd1718, %rd96, %rd1706;
	add.cc.s64 	%rd1719, %rd1716, %rd1699;
	addc.cc.s64 	%rd1720, %rd1654, 0;
	add.cc.s64 	%rd1721, %rd1719, %rd1717;
	addc.cc.s64 	%rd1722, %rd1720, %rd1718;
	mul.lo.s64 	%rd1723, %rd95, %rd1706;
	mul.hi.u64 	%rd1724, %rd95, %rd1706;
	add.cc.s64 	%rd1725, %rd1722, %rd1701;
	addc.cc.s64 	%rd1726, %rd1654, 0;
	add.cc.s64 	%rd1727, %rd1725, %rd1723;
	addc.cc.s64 	%rd1728, %rd1726, %rd1724;
	add.s64 	%rd1729, %rd1703, %rd1728;
	setp.lt.u64 	%p74, %rd1729, %rd1703;
	selp.u64 	%rd1730, 1, 0, %p74;
	add.s64 	%rd1731, %rd1705, %rd1730;
	mul.lo.s64 	%rd1732, %rd1646, %rd1715;
	mul.lo.s64 	%rd1733, %rd98, %rd1732;
	mul.hi.u64 	%rd1734, %rd98, %rd1732;
	add.cc.s64 	%rd1735, %rd1733, %rd1715;
	addc.cc.s64 	%rd1736, %rd1734, 0;
	mul.lo.s64 	%rd1737, %rd97, %rd1732;
	mul.hi.u64 	%rd1738, %rd97, %rd1732;
	add.cc.s64 	%rd1739, %rd1736, %rd1721;
	addc.cc.s64 	%rd1740, %rd1654, 0;
	add.cc.s64 	%rd107, %rd1739, %rd1737;
	addc.cc.s64 	%rd1741, %rd1740, %rd1738;
	mul.lo.s64 	%rd1742, %rd96, %rd1732;
	mul.hi.u64 	%rd1743, %rd96, %rd1732;
	add.cc.s64 	%rd1744, %rd1741, %rd1727;
	addc.cc.s64 	%rd1745, %rd1654, 0;
	add.cc.s64 	%rd108, %rd1744, %rd1742;
	addc.cc.s64 	%rd1746, %rd1745, %rd1743;
	mul.lo.s64 	%rd1747, %rd95, %rd1732;
	mul.hi.u64 	%rd1748, %rd95, %rd1732;
	add.cc.s64 	%rd1749, %rd1746, %rd1729;
	addc.cc.s64 	%rd1750, %rd1654, 0;
	add.cc.s64 	%rd109, %rd1749, %rd1747;
	addc.cc.s64 	%rd1751, %rd1750, %rd1748;
	add.s64 	%rd9952, %rd1731, %rd1751;
	setp.gt.u64 	%p75, %rd9952, %rd95;
	@%p75 bra 	$L__BB3_29;
	setp.lt.u64 	%p76, %rd9952, %rd95;
	mov.u64 	%rd9953, %rd109;
	mov.u64 	%rd9954, %rd108;
	mov.u64 	%rd9955, %rd107;
	@%p76 bra 	$L__BB3_30;
	setp.lt.u64 	%p77, %rd96, %rd109;
	@%p77 bra 	$L__BB3_29;
	setp.gt.u64 	%p78, %rd96, %rd109;
	mov.u64 	%rd9953, %rd109;
	mov.u64 	%rd9954, %rd108;
	mov.u64 	%rd9955, %rd107;
	@%p78 bra 	$L__BB3_30;
	setp.lt.u64 	%p79, %rd97, %rd108;
	@%p79 bra 	$L__BB3_29;
	setp.gt.u64 	%p80, %rd97, %rd108;
	setp.gt.u64 	%p81, %rd98, %rd107;
	or.pred  	%p82, %p80, %p81;
	mov.u64 	%rd9953, %rd109;
	mov.u64 	%rd9954, %rd108;
	mov.u64 	%rd9955, %rd107;
	@%p82 bra 	$L__BB3_30;
$L__BB3_29:
	sub.s64 	%rd9955, %rd107, %rd98;
	setp.lt.u64 	%p83, %rd107, %rd98;
	selp.u64 	%rd1753, 1, 0, %p83;
	add.s64 	%rd1754, %rd97, %rd1753;
	sub.s64 	%rd9954, %rd108, %rd1754;
	setp.lt.u64 	%p84, %rd108, %rd1754;
	selp.u64 	%rd1755, 1, 0, %p84;
	add.s64 	%rd1756, %rd96, %rd1755;
	sub.s64 	%rd9953, %rd109, %rd1756;
	setp.lt.u64 	%p85, %rd109, %rd1756;
	selp.u64 	%rd1757, 1, 0, %p85;
	add.s64 	%rd1758, %rd95, %rd1757;
	sub.s64 	%rd9952, %rd9952, %rd1758;
$L__BB3_30:
	ld.const.u64 	%rd119, [P_CONST+24];
	ld.const.u64 	%rd120, [P_CONST+16];
	ld.const.u64 	%rd121, [P_CONST+8];
	ld.const.u64 	%rd122, [P_CONST];
	and.b64  	%rd1759, %rd9943, 4294967295;
	shr.u64 	%rd1760, %rd9943, 32;
	shr.u64 	%rd1761, %rd9947, 32;
	and.b64  	%rd1762, %rd9947, 4294967295;
	mul.lo.s64 	%rd1763, %rd1762, %rd1759;
	mul.lo.s64 	%rd1764, %rd1761, %rd1759;
	mul.lo.s64 	%rd1765, %rd1762, %rd1760;
	shr.u64 	%rd1766, %rd1763, 32;
	and.b64  	%rd1767, %rd1764, 4294967295;
	add.s64 	%rd1768, %rd1766, %rd1767;
	and.b64  	%rd1769, %rd1765, 4294967295;
	add.s64 	%rd1770, %rd1768, %rd1769;
	shr.u64 	%rd1771, %rd1764, 32;
	mad.lo.s64 	%rd1772, %rd1761, %rd1760, %rd1771;
	shr.u64 	%rd1773, %rd1765, 32;
	add.s64 	%rd1774, %rd1772, %rd1773;
	shr.u64 	%rd1775, %rd1770, 32;
	shl.b64 	%rd1776, %rd1770, 32;
	and.b64  	%rd1777, %rd1763, 4294967295;
	or.b64  	%rd1778, %rd1776, %rd1777;
	add.s64 	%rd1779, %rd1774, %rd1775;
	shr.u64 	%rd1780, %rd9946, 32;
	and.b64  	%rd1781, %rd9946, 4294967295;
	mul.lo.s64 	%rd1782, %rd1781, %rd1759;
	mul.lo.s64 	%rd1783, %rd1780, %rd1759;
	mul.lo.s64 	%rd1784, %rd1781, %rd1760;
	shr.u64 	%rd1785, %rd1782, 32;
	and.b64  	%rd1786, %rd1783, 4294967295;
	add.s64 	%rd1787, %rd1785, %rd1786;
	and.b64  	%rd1788, %rd1784, 4294967295;
	add.s64 	%rd1789, %rd1787, %rd1788;
	shr.u64 	%rd1790, %rd1783, 32;
	mad.lo.s64 	%rd1791, %rd1780, %rd1760, %rd1790;
	shr.u64 	%rd1792, %rd1784, 32;
	add.s64 	%rd1793, %rd1791, %rd1792;
	shr.u64 	%rd1794, %rd1789, 32;
	shl.b64 	%rd1795, %rd1789, 32;
	and.b64  	%rd1796, %rd1782, 4294967295;
	or.b64  	%rd1797, %rd1795, %rd1796;
	add.s64 	%rd1798, %rd1793, %rd1794;
	shr.u64 	%rd1799, %rd9945, 32;
	and.b64  	%rd1800, %rd9945, 4294967295;
	mul.lo.s64 	%rd1801, %rd1800, %rd1759;
	mul.lo.s64 	%rd1802, %rd1799, %rd1759;
	mul.lo.s64 	%rd1803, %rd1800, %rd1760;
	shr.u64 	%rd1804, %rd1801, 32;
	and.b64  	%rd1805, %rd1802, 4294967295;
	add.s64 	%rd1806, %rd1804, %rd1805;
	and.b64  	%rd1807, %rd1803, 4294967295;
	add.s64 	%rd1808, %rd1806, %rd1807;
	shr.u64 	%rd1809, %rd1802, 32;
	mad.lo.s64 	%rd1810, %rd1799, %rd1760, %rd1809;
	shr.u64 	%rd1811, %rd1803, 32;
	add.s64 	%rd1812, %rd1810, %rd1811;
	shr.u64 	%rd1813, %rd1808, 32;
	shl.b64 	%rd1814, %rd1808, 32;
	and.b64  	%rd1815, %rd1801, 4294967295;
	or.b64  	%rd1816, %rd1814, %rd1815;
	add.s64 	%rd1817, %rd1812, %rd1813;
	shr.u64 	%rd1818, %rd9944, 32;
	and.b64  	%rd1819, %rd9944, 4294967295;
	mul.lo.s64 	%rd1820, %rd1819, %rd1759;
	mul.lo.s64 	%rd1821, %rd1818, %rd1759;
	mul.lo.s64 	%rd1822, %rd1819, %rd1760;
	shr.u64 	%rd1823, %rd1820, 32;
	and.b64  	%rd1824, %rd1821, 4294967295;
	add.s64 	%rd1825, %rd1823, %rd1824;
	and.b64  	%rd1826, %rd1822, 4294967295;
	add.s64 	%rd1827, %rd1825, %rd1826;
	shr.u64 	%rd1828, %rd1821, 32;
	mad.lo.s64 	%rd1829, %rd1818, %rd1760, %rd1828;
	shr.u64 	%rd1830, %rd1822, 32;
	add.s64 	%rd1831, %rd1829, %rd1830;
	shr.u64 	%rd1832, %rd1827, 32;
	shl.b64 	%rd1833, %rd1827, 32;
	and.b64  	%rd1834, %rd1820, 4294967295;
	or.b64  	%rd1835, %rd1833, %rd1834;
	add.s64 	%rd1836, %rd1831, %rd1832;
	and.b64  	%rd1837, %rd9942, 4294967295;
	shr.u64 	%rd1838, %rd9942, 32;
	mul.lo.s64 	%rd1839, %rd1762, %rd1837;
	mul.lo.s64 	%rd1840, %rd1761, %rd1837;
	mul.lo.s64 	%rd1841, %rd1762, %rd1838;
	shr.u64 	%rd1842, %rd1839, 32;
	and.b64  	%rd1843, %rd1840, 4294967295;
	add.s64 	%rd1844, %rd1842, %rd1843;
	and.b64  	%rd1845, %rd1841, 4294967295;
	add.s64 	%rd1846, %rd1844, %rd1845;
	shr.u64 	%rd1847, %rd1840, 32;
	mad.lo.s64 	%rd1848, %rd1761, %rd1838, %rd1847;
	shr.u64 	%rd1849, %rd1841, 32;
	add.s64 	%rd1850, %rd1848, %rd1849;
	shr.u64 	%rd1851, %rd1846, 32;
	shl.b64 	%rd1852, %rd1846, 32;
	and.b64  	%rd1853, %rd1839, 4294967295;
	or.b64  	%rd1854, %rd1852, %rd1853;
	add.s64 	%rd1855, %rd1797, %rd1854;
	setp.lt.u64 	%p86, %rd1855, %rd1797;
	selp.u64 	%rd1856, 1, 0, %p86;
	add.s64 	%rd1857, %rd1850, %rd1798;
	add.s64 	%rd1858, %rd1857, %rd1851;
	add.s64 	%rd1859, %rd1858, %rd1856;
	mul.lo.s64 	%rd1860, %rd1781, %rd1837;
	mul.lo.s64 	%rd1861, %rd1780, %rd1837;
	mul.lo.s64 	%rd1862, %rd1781, %rd1838;
	shr.u64 	%rd1863, %rd1860, 32;
	and.b64  	%rd1864, %rd1861, 4294967295;
	add.s64 	%rd1865, %rd1863, %rd1864;
	and.b64  	%rd1866, %rd1862, 4294967295;
	add.s64 	%rd1867, %rd1865, %rd1866;
	shr.u64 	%rd1868, %rd1861, 32;
	mad.lo.s64 	%rd1869, %rd1780, %rd1838, %rd1868;
	shr.u64 	%rd1870, %rd1862, 32;
	add.s64 	%rd1871, %rd1869, %rd1870;
	shr.u64 	%rd1872, %rd1867, 32;
	shl.b64 	%rd1873, %rd1867, 32;
	and.b64  	%rd1874, %rd1860, 4294967295;
	or.b64  	%rd1875, %rd1873, %rd1874;
	add.s64 	%rd1876, %rd1816, %rd1856;
	add.s64 	%rd1877, %rd1876, %rd1875;
	max.u64 	%rd1878, %rd1816, %rd1876;
	setp.gt.u64 	%p87, %rd1878, %rd1877;
	selp.u64 	%rd1879, 1, 0, %p87;
	add.s64 	%rd1880, %rd1871, %rd1817;
	add.s64 	%rd1881, %rd1880, %rd1872;
	add.s64 	%rd1882, %rd1881, %rd1879;
	mul.lo.s64 	%rd1883, %rd1800, %rd1837;
	mul.lo.s64 	%rd1884, %rd1799, %rd1837;
	mul.lo.s64 	%rd1885, %rd1800, %rd1838;
	shr.u64 	%rd1886, %rd1883, 32;
	and.b64  	%rd1887, %rd1884, 4294967295;
	add.s64 	%rd1888, %rd1886, %rd1887;
	and.b64  	%rd1889, %rd1885, 4294967295;
	add.s64 	%rd1890, %rd1888, %rd1889;
	shr.u64 	%rd1891, %rd1884, 32;
	mad.lo.s64 	%rd1892, %rd1799, %rd1838, %rd1891;
	shr.u64 	%rd1893, %rd1885, 32;
	add.s64 	%rd1894, %rd1892, %rd1893;
	shr.u64 	%rd1895, %rd1890, 32;
	shl.b64 	%rd1896, %rd1890, 32;
	and.b64  	%rd1897, %rd1883, 4294967295;
	or.b64  	%rd1898, %rd1896, %rd1897;
	add.s64 	%rd1899, %rd1835, %rd1879;
	add.s64 	%rd1900, %rd1899, %rd1898;
	max.u64 	%rd1901, %rd1835, %rd1899;
	setp.gt.u64 	%p88, %rd1901, %rd1900;
	selp.u64 	%rd1902, 1, 0, %p88;
	add.s64 	%rd1903, %rd1894, %rd1836;
	add.s64 	%rd1904, %rd1903, %rd1895;
	add.s64 	%rd1905, %rd1904, %rd1902;
	and.b64  	%rd1906, %rd9941, 4294967295;
	shr.u64 	%rd1907, %rd9941, 32;
	mul.lo.s64 	%rd1908, %rd1762, %rd1906;
	mul.lo.s64 	%rd1909, %rd1761, %rd1906;
	mul.lo.s64 	%rd1910, %rd1762, %rd1907;
	shr.u64 	%rd1911, %rd1908, 32;
	and.b64  	%rd1912, %rd1909, 4294967295;
	add.s64 	%rd1913, %rd1911, %rd1912;
	and.b64  	%rd1914, %rd1910, 4294967295;
	add.s64 	%rd1915, %rd1913, %rd1914;
	shr.u64 	%rd1916, %rd1909, 32;
	mad.lo.s64 	%rd1917, %rd1761, %rd1907, %rd1916;
	shr.u64 	%rd1918, %rd1910, 32;
	add.s64 	%rd1919, %rd1917, %rd1918;
	shr.u64 	%rd1920, %rd1915, 32;
	shl.b64 	%rd1921, %rd1915, 32;
	and.b64  	%rd1922, %rd1908, 4294967295;
	or.b64  	%rd1923, %rd1921, %rd1922;
	add.s64 	%rd1924, %rd1877, %rd1923;
	setp.lt.u64 	%p89, %rd1924, %rd1877;
	selp.u64 	%rd1925, 1, 0, %p89;
	add.s64 	%rd1926, %rd1919, %rd1882;
	add.s64 	%rd1927, %rd1926, %rd1920;
	add.s64 	%rd1928, %rd1927, %rd1925;
	mul.lo.s64 	%rd1929, %rd1781, %rd1906;
	mul.lo.s64 	%rd1930, %rd1780, %rd1906;
	mul.lo.s64 	%rd1931, %rd1781, %rd1907;
	shr.u64 	%rd1932, %rd1929, 32;
	and.b64  	%rd1933, %rd1930, 4294967295;
	add.s64 	%rd1934, %rd1932, %rd1933;
	and.b64  	%rd1935, %rd1931, 4294967295;
	add.s64 	%rd1936, %rd1934, %rd1935;
	shr.u64 	%rd1937, %rd1930, 32;
	mad.lo.s64 	%rd1938, %rd1780, %rd1907, %rd1937;
	shr.u64 	%rd1939, %rd1931, 32;
	add.s64 	%rd1940, %rd1938, %rd1939;
	shr.u64 	%rd1941, %rd1936, 32;
	shl.b64 	%rd1942, %rd1936, 32;
	and.b64  	%rd1943, %rd1929, 4294967295;
	or.b64  	%rd1944, %rd1942, %rd1943;
	add.s64 	%rd1945, %rd1900, %rd1925;
	add.s64 	%rd1946, %rd1945, %rd1944;
	max.u64 	%rd1947, %rd1900, %rd1945;
	setp.gt.u64 	%p90, %rd1947, %rd1946;
	selp.u64 	%rd1948, 1, 0, %p90;
	add.s64 	%rd1949, %rd1940, %rd1905;
	add.s64 	%rd1950, %rd1949, %rd1941;
	add.s64 	%rd1951, %rd1950, %rd1948;
	and.b64  	%rd1952, %rd9940, 4294967295;
	shr.u64 	%rd1953, %rd9940, 32;
	mul.lo.s64 	%rd1954, %rd1762, %rd1952;
	mul.lo.s64 	%rd1955, %rd1761, %rd1952;
	mul.lo.s64 	%rd1956, %rd1762, %rd1953;
	shr.u64 	%rd1957, %rd1954, 32;
	and.b64  	%rd1958, %rd1955, 4294967295;
	add.s64 	%rd1959, %rd1957, %rd1958;
	and.b64  	%rd1960, %rd1956, 4294967295;
	add.s64 	%rd1961, %rd1959, %rd1960;
	shr.u64 	%rd1962, %rd1955, 32;
	mad.lo.s64 	%rd1963, %rd1761, %rd1953, %rd1962;
	shr.u64 	%rd1964, %rd1956, 32;
	add.s64 	%rd1965, %rd1963, %rd1964;
	shr.u64 	%rd1966, %rd1961, 32;
	shl.b64 	%rd1967, %rd1961, 32;
	and.b64  	%rd1968, %rd1954, 4294967295;
	or.b64  	%rd1969, %rd1967, %rd1968;
	add.s64 	%rd1970, %rd1946, %rd1969;
	setp.lt.u64 	%p91, %rd1970, %rd1946;
	selp.u64 	%rd1971, 1, 0, %p91;
	add.s64 	%rd1972, %rd1965, %rd1951;
	add.s64 	%rd1973, %rd1972, %rd1966;
	add.s64 	%rd1974, %rd1973, %rd1971;
	ld.const.u64 	%rd1975, [MU_P];
	mul.lo.s64 	%rd1976, %rd1975, %rd1778;
	mul.lo.s64 	%rd1977, %rd122, %rd1976;
	mul.hi.u64 	%rd1978, %rd122, %rd1976;
	add.cc.s64 	%rd1979, %rd1977, %rd1778;
	addc.cc.s64 	%rd1980, %rd1978, 0;
	mul.lo.s64 	%rd1981, %rd121, %rd1976;
	mul.hi.u64 	%rd1982, %rd121, %rd1976;
	mov.b64 	%rd1983, 0;
	add.cc.s64 	%rd1984, %rd1980, %rd1855;
	addc.cc.s64 	%rd1985, %rd1983, 0;
	add.cc.s64 	%rd1986, %rd1984, %rd1981;
	addc.cc.s64 	%rd1987, %rd1985, %rd1982;
	mul.lo.s64 	%rd1988, %rd120, %rd1976;
	mul.hi.u64 	%rd1989, %rd120, %rd1976;
	add.cc.s64 	%rd1990, %rd1987, %rd1924;
	addc.cc.s64 	%rd1991, %rd1983, 0;
	add.cc.s64 	%rd1992, %rd1990, %rd1988;
	addc.cc.s64 	%rd1993, %rd1991, %rd1989;
	mul.lo.s64 	%rd1994, %rd119, %rd1976;
	mul.hi.u64 	%rd1995, %rd119, %rd1976;
	add.cc.s64 	%rd1996, %rd1993, %rd1970;
	addc.cc.s64 	%rd1997, %rd1983, 0;
	add.cc.s64 	%rd1998, %rd1996, %rd1994;
	addc.cc.s64 	%rd1999, %rd1997, %rd1995;
	add.s64 	%rd2000, %rd1779, %rd1999;
	setp.lt.u64 	%p92, %rd2000, %rd1779;
	selp.u64 	%rd2001, 1, 0, %p92;
	add.s64 	%rd2002, %rd1859, %rd2001;
	setp.lt.u64 	%p93, %rd2002, %rd1859;
	selp.u64 	%rd2003, 1, 0, %p93;
	add.s64 	%rd2004, %rd1928, %rd2003;
	setp.lt.u64 	%p94, %rd2004, %rd1928;
	selp.u64 	%rd2005, 1, 0, %p94;
	add.s64 	%rd2006, %rd1974, %rd2005;
	mul.lo.s64 	%rd2007, %rd1975, %rd1986;
	mul.lo.s64 	%rd2008, %rd122, %rd2007;
	mul.hi.u64 	%rd2009, %rd122, %rd2007;
	add.cc.s64 	%rd2010, %rd2008, %rd1986;
	addc.cc.s64 	%rd2011, %rd2009, 0;
	mul.lo.s64 	%rd2012, %rd121, %rd2007;
	mul.hi.u64 	%rd2013, %rd121, %rd2007;
	add.cc.s64 	%rd2014, %rd2011, %rd1992;
	addc.cc.s64 	%rd2015, %rd1983, 0;
	add.cc.s64 	%rd2016, %rd2014, %rd2012;
	addc.cc.s64 	%rd2017, %rd2015, %rd2013;
	mul.lo.s64 	%rd2018, %rd120, %rd2007;
	mul.hi.u64 	%rd2019, %rd120, %rd2007;
	add.cc.s64 	%rd2020, %rd2017, %rd1998;
	addc.cc.s64 	%rd2021, %rd1983, 0;
	add.cc.s64 	%rd2022, %rd2020, %rd2018;
	addc.cc.s64 	%rd2023, %rd2021, %rd2019;
	mul.lo.s64 	%rd2024, %rd119, %rd2007;
	mul.hi.u64 	%rd2025, %rd119, %rd2007;
	add.cc.s64 	%rd2026, %rd2023, %rd2000;
	addc.cc.s64 	%rd2027, %rd1983, 0;
	add.cc.s64 	%rd2028, %rd2026, %rd2024;
	addc.cc.s64 	%rd2029, %rd2027, %rd2025;
	add.s64 	%rd2030, %rd2002, %rd2029;
	setp.lt.u64 	%p95, %rd2030, %rd2002;
	selp.u64 	%rd2031, 1, 0, %p95;
	add.s64 	%rd2032, %rd2004, %rd2031;
	setp.lt.u64 	%p96, %rd2032, %rd2004;
	selp.u64 	%rd2033, 1, 0, %p96;
	add.s64 	%rd2034, %rd2006, %rd2033;
	mul.lo.s64 	%rd2035, %rd1975, %rd2016;
	mul.lo.s64 	%rd2036, %rd122, %rd2035;
	mul.hi.u64 	%rd2037, %rd122, %rd2035;
	add.cc.s64 	%rd2038, %rd2036, %rd2016;
	addc.cc.s64 	%rd2039, %rd2037, 0;
	mul.lo.s64 	%rd2040, %rd121, %rd2035;
	mul.hi.u64 	%rd2041, %rd121, %rd2035;
	add.cc.s64 	%rd2042, %rd2039, %rd2022;
	addc.cc.s64 	%rd2043, %rd1983, 0;
	add.cc.s64 	%rd2044, %rd2042, %rd2040;
	addc.cc.s64 	%rd2045, %rd2043, %rd2041;
	mul.lo.s64 	%rd2046, %rd120, %rd2035;
	mul.hi.u64 	%rd2047, %rd120, %rd2035;
	add.cc.s64 	%rd2048, %rd2045, %rd2028;
	addc.cc.s64 	%rd2049, %rd1983, 0;
	add.cc.s64 	%rd2050, %rd2048, %rd2046;
	addc.cc.s64 	%rd2051, %rd2049, %rd2047;
	mul.lo.s64 	%rd2052, %rd119, %rd2035;
	mul.hi.u64 	%rd2053, %rd119, %rd2035;
	add.cc.s64 	%rd2054, %rd2051, %rd2030;
	addc.cc.s64 	%rd2055, %rd1983, 0;
	add.cc.s64 	%rd2056, %rd2054, %rd2052;
	addc.cc.s64 	%rd2057, %rd2055, %rd2053;
	add.s64 	%rd2058, %rd2032, %rd2057;
	setp.lt.u64 	%p97, %rd2058, %rd2032;
	selp.u64 	%rd2059, 1, 0, %p97;
	add.s64 	%rd2060, %rd2034, %rd2059;
	mul.lo.s64 	%rd2061, %rd1975, %rd2044;
	mul.lo.s64 	%rd2062, %rd122, %rd2061;
	mul.hi.u64 	%rd2063, %rd122, %rd2061;
	add.cc.s64 	%rd2064, %rd2062, %rd2044;
	addc.cc.s64 	%rd2065, %rd2063, 0;
	mul.lo.s64 	%rd2066, %rd121, %rd2061;
	mul.hi.u64 	%rd2067, %rd121, %rd2061;
	add.cc.s64 	%rd2068, %rd2065, %rd2050;
	addc.cc.s64 	%rd2069, %rd1983, 0;
	add.cc.s64 	%rd123, %rd2068, %rd2066;
	addc.cc.s64 	%rd2070, %rd2069, %rd2067;
	mul.lo.s64 	%rd2071, %rd120, %rd2061;
	mul.hi.u64 	%rd2072, %rd120, %rd2061;
	add.cc.s64 	%rd2073, %rd2070, %rd2056;
	addc.cc.s64 	%rd2074, %rd1983, 0;
	add.cc.s64 	%rd124, %rd2073, %rd2071;
	addc.cc.s64 	%rd2075, %rd2074, %rd2072;
	mul.lo.s64 	%rd2076, %rd119, %rd2061;
	mul.hi.u64 	%rd2077, %rd119, %rd2061;
	add.cc.s64 	%rd2078, %rd2075, %rd2058;
	addc.cc.s64 	%rd2079, %rd1983, 0;
	add.cc.s64 	%rd125, %rd2078, %rd2076;
	addc.cc.s64 	%rd2080, %rd2079, %rd2077;
	add.s64 	%rd9956, %rd2060, %rd2080;
	setp.gt.u64 	%p98, %rd9956, %rd119;
	@%p98 bra 	$L__BB3_36;
	setp.lt.u64 	%p99, %rd9956, %rd119;
	mov.u64 	%rd9957, %rd125;
	mov.u64 	%rd9958, %rd124;
	mov.u64 	%rd9959, %rd123;
	@%p99 bra 	$L__BB3_37;
	setp.lt.u64 	%p100, %rd120, %rd125;
	@%p100 bra 	$L__BB3_36;
	setp.gt.u64 	%p101, %rd120, %rd125;
	mov.u64 	%rd9957, %rd125;
	mov.u64 	%rd9958, %rd124;
	mov.u64 	%rd9959, %rd123;
	@%p101 bra 	$L__BB3_37;
	setp.lt.u64 	%p102, %rd121, %rd124;
	@%p102 bra 	$L__BB3_36;
	setp.gt.u64 	%p103, %rd121, %rd124;
	setp.gt.u64 	%p104, %rd122, %rd123;
	or.pred  	%p105, %p103, %p104;
	mov.u64 	%rd9957, %rd125;
	mov.u64 	%rd9958, %rd124;
	mov.u64 	%rd9959, %rd123;
	@%p105 bra 	$L__BB3_37;
$L__BB3_36:
	sub.s64 	%rd9959, %rd123, %rd122;
	setp.lt.u64 	%p106, %rd123, %rd122;
	selp.u64 	%rd2082, 1, 0, %p106;
	add.s64 	%rd2083, %rd121, %rd2082;
	sub.s64 	%rd9958, %rd124, %rd2083;
	setp.lt.u64 	%p107, %rd124, %rd2083;
	selp.u64 	%rd2084, 1, 0, %p107;
	add.s64 	%rd2085, %rd120, %rd2084;
	sub.s64 	%rd9957, %rd125, %rd2085;
	setp.lt.u64 	%p108, %rd125, %rd2085;
	selp.u64 	%rd2086, 1, 0, %p108;
	add.s64 	%rd2087, %rd119, %rd2086;
	sub.s64 	%rd9956, %rd9956, %rd2087;
$L__BB3_37:
	ld.const.u64 	%rd2088, [P_CONST+24];
	ld.const.u64 	%rd2089, [P_CONST+16];
	ld.const.u64 	%rd135, [P_CONST+8];
	ld.const.u64 	%rd2090, [P_CONST];
	and.b64  	%rd2091, %rd9935, 4294967295;
	and.b64  	%rd2092, %rd9951, 4294967295;
	mul.lo.s64 	%rd2093, %rd2092, %rd2091;
	shr.u64 	%rd2094, %rd9951, 32;
	mul.lo.s64 	%rd2095, %rd2094, %rd2091;
	shr.u64 	%rd2096, %rd9935, 32;
	mul.lo.s64 	%rd2097, %rd2092, %rd2096;
	shr.u64 	%rd2098, %rd2093, 32;
	and.b64  	%rd2099, %rd2095, 4294967295;
	add.s64 	%rd2100, %rd2098, %rd2099;
	and.b64  	%rd2101, %rd2097, 4294967295;
	add.s64 	%rd2102, %rd2100, %rd2101;
	shr.u64 	%rd2103, %rd2095, 32;
	mad.lo.s64 	%rd2104, %rd2094, %rd2096, %rd2103;
	shr.u64 	%rd2105, %rd2097, 32;
	add.s64 	%rd2106, %rd2104, %rd2105;
	shr.u64 	%rd2107, %rd2102, 32;
	shl.b64 	%rd2108, %rd2102, 32;
	and.b64  	%rd2109, %rd2093, 4294967295;
	or.b64  	%rd2110, %rd2108, %rd2109;
	add.s64 	%rd2111, %rd2106, %rd2107;
	and.b64  	%rd2112, %rd9950, 4294967295;
	mul.lo.s64 	%rd2113, %rd2112, %rd2091;
	shr.u64 	%rd2114, %rd9950, 32;
	mul.lo.s64 	%rd2115, %rd2114, %rd2091;
	mul.lo.s64 	%rd2116, %rd2112, %rd2096;
	shr.u64 	%rd2117, %rd2113, 32;
	and.b64  	%rd2118, %rd2115, 4294967295;
	add.s64 	%rd2119, %rd2117, %rd2118;
	and.b64  	%rd2120, %rd2116, 4294967295;
	add.s64 	%rd2121, %rd2119, %rd2120;
	shr.u64 	%rd2122, %rd2115, 32;
	mad.lo.s64 	%rd2123, %rd2114, %rd2096, %rd2122;
	shr.u64 	%rd2124, %rd2116, 32;
	add.s64 	%rd2125, %rd2123, %rd2124;
	shr.u64 	%rd2126, %rd2121, 32;
	shl.b64 	%rd2127, %rd2121, 32;
	and.b64  	%rd2128, %rd2113, 4294967295;
	or.b64  	%rd2129, %rd2127, %rd2128;
	add.s64 	%rd2130, %rd2125, %rd2126;
	and.b64  	%rd2131, %rd9949, 4294967295;
	mul.lo.s64 	%rd2132, %rd2131, %rd2091;
	shr.u64 	%rd2133, %rd9949, 32;
	mul.lo.s64 	%rd2134, %rd2133, %rd2091;
	mul.lo.s64 	%rd2135, %rd2131, %rd2096;
	shr.u64 	%rd2136, %rd2132, 32;
	and.b64  	%rd2137, %rd2134, 4294967295;
	add.s64 	%rd2138, %rd2136, %rd2137;
	and.b64  	%rd2139, %rd2135, 4294967295;
	add.s64 	%rd2140, %rd2138, %rd2139;
	shr.u64 	%rd2141, %rd2134, 32;
	mad.lo.s64 	%rd2142, %rd2133, %rd2096, %rd2141;
	shr.u64 	%rd2143, %rd2135, 32;
	add.s64 	%rd2144, %rd2142, %rd2143;
	shr.u64 	%rd2145, %rd2140, 32;
	shl.b64 	%rd2146, %rd2140, 32;
	and.b64  	%rd2147, %rd2132, 4294967295;
	or.b64  	%rd2148, %rd2146, %rd2147;
	add.s64 	%rd2149, %rd2144, %rd2145;
	and.b64  	%rd2150, %rd9948, 4294967295;
	mul.lo.s64 	%rd2151, %rd2150, %rd2091;
	shr.u64 	%rd2152, %rd9948, 32;
	mul.lo.s64 	%rd2153, %rd2152, %rd2091;
	mul.lo.s64 	%rd2154, %rd2150, %rd2096;
	shr.u64 	%rd2155, %rd2151, 32;
	and.b64  	%rd2156, %rd2153, 4294967295;
	add.s64 	%rd2157, %rd2155, %rd2156;
	and.b64  	%rd2158, %rd2154, 4294967295;
	add.s64 	%rd2159, %rd2157, %rd2158;
	shr.u64 	%rd2160, %rd2153, 32;
	mad.lo.s64 	%rd2161, %rd2152, %rd2096, %rd2160;
	shr.u64 	%rd2162, %rd2154, 32;
	add.s64 	%rd2163, %rd2161, %rd2162;
	shr.u64 	%rd2164, %rd2159, 32;
	shl.b64 	%rd2165, %rd2159, 32;
	and.b64  	%rd2166, %rd2151, 4294967295;
	or.b64  	%rd2167, %rd2165, %rd2166;
	add.s64 	%rd2168, %rd2163, %rd2164;
	and.b64  	%rd2169, %rd9934, 4294967295;
	mul.lo.s64 	%rd2170, %rd2092, %rd2169;
	mul.lo.s64 	%rd2171, %rd2094, %rd2169;
	shr.u64 	%rd2172, %rd9934, 32;
	mul.lo.s64 	%rd2173, %rd2092, %rd2172;
	shr.u64 	%rd2174, %rd2170, 32;
	and.b64  	%rd2175, %rd2171, 4294967295;
	add.s64 	%rd2176, %rd2174, %rd2175;
	and.b64  	%rd2177, %rd2173, 4294967295;
	add.s64 	%rd2178, %rd2176, %rd2177;
	shr.u64 	%rd2179, %rd2171, 32;
	mad.lo.s64 	%rd2180, %rd2094, %rd2172, %rd2179;
	shr.u64 	%rd2181, %rd2173, 32;
	add.s64 	%rd2182, %rd2180, %rd2181;
	shr.u64 	%rd2183, %rd2178, 32;
	shl.b64 	%rd2184, %rd2178, 32;
	and.b64  	%rd2185, %rd2170, 4294967295;
	or.b64  	%rd2186, %rd2184, %rd2185;
	add.s64 	%rd2187, %rd2129, %rd2186;
	setp.lt.u64 	%p109, %rd2187, %rd2129;
	selp.u64 	%rd2188, 1, 0, %p109;
	add.s64 	%rd2189, %rd2182, %rd2130;
	add.s64 	%rd2190, %rd2189, %rd2183;
	add.s64 	%rd2191, %rd2190, %rd2188;
	mul.lo.s64 	%rd2192, %rd2112, %rd2169;
	mul.lo.s64 	%rd2193, %rd2114, %rd2169;
	mul.lo.s64 	%rd2194, %rd2112, %rd2172;
	shr.u64 	%rd2195, %rd2192, 32;
	and.b64  	%rd2196, %rd2193, 4294967295;
	add.s64 	%rd2197, %rd2195, %rd2196;
	and.b64  	%rd2198, %rd2194, 4294967295;
	add.s64 	%rd2199, %rd2197, %rd2198;
	shr.u64 	%rd2200, %rd2193, 32;
	mad.lo.s64 	%rd2201, %rd2114, %rd2172, %rd2200;
	shr.u64 	%rd2202, %rd2194, 32;
	add.s64 	%rd2203, %rd2201, %rd2202;
	shr.u64 	%rd2204, %rd2199, 32;
	shl.b64 	%rd2205, %rd2199, 32;
	and.b64  	%rd2206, %rd2192, 4294967295;
	or.b64  	%rd2207, %rd2205, %rd2206;
	add.s64 	%rd2208, %rd2148, %rd2188;
	add.s64 	%rd2209, %rd2208, %rd2207;
	max.u64 	%rd2210, %rd2148, %rd2208;
	setp.gt.u64 	%p110, %rd2210, %rd2209;
	selp.u64 	%rd2211, 1, 0, %p110;
	add.s64 	%rd2212, %rd2203, %rd2149;
	add.s64 	%rd2213, %rd2212, %rd2204;
	add.s64 	%rd2214, %rd2213, %rd2211;
	mul.lo.s64 	%rd2215, %rd2131, %rd2169;
	mul.lo.s64 	%rd2216, %rd2133, %rd2169;
	mul.lo.s64 	%rd2217, %rd2131, %rd2172;
	shr.u64 	%rd2218, %rd2215, 32;
	and.b64  	%rd2219, %rd2216, 4294967295;
	add.s64 	%rd2220, %rd2218, %rd2219;
	and.b64  	%rd2221, %rd2217, 4294967295;
	add.s64 	%rd2222, %rd2220, %rd2221;
	shr.u64 	%rd2223, %rd2216, 32;
	mad.lo.s64 	%rd2224, %rd2133, %rd2172, %rd2223;
	shr.u64 	%rd2225, %rd2217, 32;
	add.s64 	%rd2226, %rd2224, %rd2225;
	shr.u64 	%rd2227, %rd2222, 32;
	shl.b64 	%rd2228, %rd2222, 32;
	and.b64  	%rd2229, %rd2215, 4294967295;
	or.b64  	%rd2230, %rd2228, %rd2229;
	add.s64 	%rd2231, %rd2167, %rd2211;
	add.s64 	%rd2232, %rd2231, %rd2230;
	max.u64 	%rd2233, %rd2167, %rd2231;
	setp.gt.u64 	%p111, %rd2233, %rd2232;
	selp.u64 	%rd2234, 1, 0, %p111;
	add.s64 	%rd2235, %rd2226, %rd2168;
	add.s64 	%rd2236, %rd2235, %rd2227;
	add.s64 	%rd2237, %rd2236, %rd2234;
	and.b64  	%rd2238, %rd9933, 4294967295;
	mul.lo.s64 	%rd2239, %rd2092, %rd2238;
	mul.lo.s64 	%rd2240, %rd2094, %rd2238;
	shr.u64 	%rd2241, %rd9933, 32;
	mul.lo.s64 	%rd2242, %rd2092, %rd2241;
	shr.u64 	%rd2243, %rd2239, 32;
	and.b64  	%rd2244, %rd2240, 4294967295;
	add.s64 	%rd2245, %rd2243, %rd2244;
	and.b64  	%rd2246, %rd2242, 4294967295;
	add.s64 	%rd2247, %rd2245, %rd2246;
	shr.u64 	%rd2248, %rd2240, 32;
	mad.lo.s64 	%rd2249, %rd2094, %rd2241, %rd2248;
	shr.u64 	%rd2250, %rd2242, 32;
	add.s64 	%rd2251, %rd2249, %rd2250;
	shr.u64 	%rd2252, %rd2247, 32;
	shl.b64 	%rd2253, %rd2247, 32;
	and.b64  	%rd2254, %rd2239, 4294967295;
	or.b64  	%rd2255, %rd2253, %rd2254;
	add.s64 	%rd2256, %rd2209, %rd2255;
	setp.lt.u64 	%p112, %rd2256, %rd2209;
	selp.u64 	%rd2257, 1, 0, %p112;
	add.s64 	%rd2258, %rd2251, %rd2214;
	add.s64 	%rd2259, %rd2258, %rd2252;
	add.s64 	%rd2260, %rd2259, %rd2257;
	mul.lo.s64 	%rd2261, %rd2112, %rd2238;
	mul.lo.s64 	%rd2262, %rd2114, %rd2238;
	mul.lo.s64 	%rd2263, %rd2112, %rd2241;
	shr.u64 	%rd2264, %rd2261, 32;
	and.b64  	%rd2265, %rd2262, 4294967295;
	add.s64 	%rd2266, %rd2264, %rd2265;
	and.b64  	%rd2267, %rd2263, 4294967295;
	add.s64 	%rd2268, %rd2266, %rd2267;
	shr.u64 	%rd2269, %rd2262, 32;
	mad.lo.s64 	%rd2270, %rd2114, %rd2241, %rd2269;
	shr.u64 	%rd2271, %rd2263, 32;
	add.s64 	%rd2272, %rd2270, %rd2271;
	shr.u64 	%rd2273, %rd2268, 32;
	shl.b64 	%rd2274, %rd2268, 32;
	and.b64  	%rd2275, %rd2261, 4294967295;
	or.b64  	%rd2276, %rd2274, %rd2275;
	add.s64 	%rd2277, %rd2232, %rd2257;
	add.s64 	%rd2278, %rd2277, %rd2276;
	max.u64 	%rd2279, %rd2232, %rd2277;
	setp.gt.u64 	%p113, %rd2279, %rd2278;
	selp.u64 	%rd2280, 1, 0, %p113;
	add.s64 	%rd2281, %rd2272, %rd2237;
	add.s64 	%rd2282, %rd2281, %rd2273;
	add.s64 	%rd2283, %rd2282, %rd2280;
	and.b64  	%rd2284, %rd9932, 4294967295;
	mul.lo.s64 	%rd2285, %rd2092, %rd2284;
	mul.lo.s64 	%rd2286, %rd2094, %rd2284;
	shr.u64 	%rd2287, %rd9932, 32;
	mul.lo.s64 	%rd2288, %rd2092, %rd2287;
	shr.u64 	%rd2289, %rd2285, 32;
	and.b64  	%rd2290, %rd2286, 4294967295;
	add.s64 	%rd2291, %rd2289, %rd2290;
	and.b64  	%rd2292, %rd2288, 4294967295;
	add.s64 	%rd2293, %rd2291, %rd2292;
	shr.u64 	%rd2294, %rd2286, 32;
	mad.lo.s64 	%rd2295, %rd2094, %rd2287, %rd2294;
	shr.u64 	%rd2296, %rd2288, 32;
	add.s64 	%rd2297, %rd2295, %rd2296;
	shr.u64 	%rd2298, %rd2293, 32;
	shl.b64 	%rd2299, %rd2293, 32;
	and.b64  	%rd2300, %rd2285, 4294967295;
	or.b64  	%rd2301, %rd2299, %rd2300;
	add.s64 	%rd2302, %rd2278, %rd2301;
	setp.lt.u64 	%p114, %rd2302, %rd2278;
	selp.u64 	%rd2303, 1, 0, %p114;
	add.s64 	%rd2304, %rd2297, %rd2283;
	add.s64 	%rd2305, %rd2304, %rd2298;
	add.s64 	%rd2306, %rd2305, %rd2303;
	ld.const.u64 	%rd2307, [MU_P];
	mul.lo.s64 	%rd2308, %rd2307, %rd2110;
	mul.lo.s64 	%rd2309, %rd2090, %rd2308;
	mul.hi.u64 	%rd2310, %rd2090, %rd2308;
	add.cc.s64 	%rd2311, %rd2309, %rd2110;
	addc.cc.s64 	%rd2312, %rd2310, 0;
	mul.lo.s64 	%rd2313, %rd135, %rd2308;
	mul.hi.u64 	%rd2314, %rd135, %rd2308;
	mov.b64 	%rd2315, 0;
	add.cc.s64 	%rd2316, %rd2312, %rd2187;
	addc.cc.s64 	%rd2317, %rd2315, 0;
	add.cc.s64 	%rd2318, %rd2316, %rd2313;
	addc.cc.s64 	%rd2319, %rd2317, %rd2314;
	mul.lo.s64 	%rd2320, %rd2089, %rd2308;
	mul.hi.u64 	%rd2321, %rd2089, %rd2308;
	add.cc.s64 	%rd2322, %rd2319, %rd2256;
	addc.cc.s64 	%rd2323, %rd2315, 0;
	add.cc.s64 	%rd2324, %rd2322, %rd2320;
	addc.cc.s64 	%rd2325, %rd2323, %rd2321;
	mul.lo.s64 	%rd2326, %rd2088, %rd2308;
	mul.hi.u64 	%rd2327, %rd2088, %rd2308;
	add.cc.s64 	%rd2328, %rd2325, %rd2302;
	addc.cc.s64 	%rd2329, %rd2315, 0;
	add.cc.s64 	%rd2330, %rd2328, %rd2326;
	addc.cc.s64 	%rd2331, %rd2329, %rd2327;
	add.s64 	%rd2332, %rd2111, %rd2331;
	setp.lt.u64 	%p115, %rd2332, %rd2111;
	selp.u64 	%rd2333, 1, 0, %p115;
	add.s64 	%rd2334, %rd2191, %rd2333;
	setp.lt.u64 	%p116, %rd2334, %rd2191;
	selp.u64 	%rd2335, 1, 0, %p116;
	add.s64 	%rd2336, %rd2260, %rd2335;
	setp.lt.u64 	%p117, %rd2336, %rd2260;
	selp.u64 	%rd2337, 1, 0, %p117;
	add.s64 	%rd2338, %rd2306, %rd2337;
	mul.lo.s64 	%rd2339, %rd2307, %rd2318;
	mul.lo.s64 	%rd2340, %rd2090, %rd2339;
	mul.hi.u64 	%rd2341, %rd2090, %rd2339;
	add.cc.s64 	%rd2342, %rd2340, %rd2318;
	addc.cc.s64 	%rd2343, %rd2341, 0;
	mul.lo.s64 	%rd2344, %rd135, %rd2339;
	mul.hi.u64 	%rd2345, %rd135, %rd2339;
	add.cc.s64 	%rd2346, %rd2343, %rd2324;
	addc.cc.s64 	%rd2347, %rd2315, 0;
	add.cc.s64 	%rd2348, %rd2346, %rd2344;
	addc.cc.s64 	%rd2349, %rd2347, %rd2345;
	mul.lo.s64 	%rd2350, %rd2089, %rd2339;
	mul.hi.u64 	%rd2351, %rd2089, %rd2339;
	add.cc.s64 	%rd2352, %rd2349, %rd2330;
	addc.cc.s64 	%rd2353, %rd2315, 0;
	add.cc.s64 	%rd2354, %rd2352, %rd2350;
	addc.cc.s64 	%rd2355, %rd2353, %rd2351;
	mul.lo.s64 	%rd2356, %rd2088, %rd2339;
	mul.hi.u64 	%rd2357, %rd2088, %rd2339;
	add.cc.s64 	%rd2358, %rd2355, %rd2332;
	addc.cc.s64 	%rd2359, %rd2315, 0;
	add.cc.s64 	%rd2360, %rd2358, %rd2356;
	addc.cc.s64 	%rd2361, %rd2359, %rd2357;
	add.s64 	%rd2362, %rd2334, %rd2361;
	setp.lt.u64 	%p118, %rd2362, %rd2334;
	selp.u64 	%rd2363, 1, 0, %p118;
	add.s64 	%rd2364, %rd2336, %rd2363;
	setp.lt.u64 	%p119, %rd2364, %rd2336;
	selp.u64 	%rd2365, 1, 0, %p119;
	add.s64 	%rd2366, %rd2338, %rd2365;
	mul.lo.s64 	%rd2367, %rd2307, %rd2348;
	mul.lo.s64 	%rd2368, %rd2090, %rd2367;
	mul.hi.u64 	%rd2369, %rd2090, %rd2367;
	add.cc.s64 	%rd2370, %rd2368, %rd2348;
	addc.cc.s64 	%rd2371, %rd2369, 0;
	mul.lo.s64 	%rd2372, %rd135, %rd2367;
	mul.hi.u64 	%rd2373, %rd135, %rd2367;
	add.cc.s64 	%rd2374, %rd2371, %rd2354;
	addc.cc.s64 	%rd2375, %rd2315, 0;
	add.cc.s64 	%rd2376, %rd2374, %rd2372;
	addc.cc.s64 	%rd2377, %rd2375, %rd2373;
	mul.lo.s64 	%rd2378, %rd2089, %rd2367;
	mul.hi.u64 	%rd2379, %rd2089, %rd2367;
	add.cc.s64 	%rd2380, %rd2377, %rd2360;
	addc.cc.s64 	%rd2381, %rd2315, 0;
	add.cc.s64 	%rd2382, %rd2380, %rd2378;
	addc.cc.s64 	%rd2383, %rd2381, %rd2379;
	mul.lo.s64 	%rd2384, %rd2088, %rd2367;
	mul.hi.u64 	%rd2385, %rd2088, %rd2367;
	add.cc.s64 	%rd2386, %rd2383, %rd2362;
	addc.cc.s64 	%rd2387, %rd2315, 0;
	add.cc.s64 	%rd2388, %rd2386, %rd2384;
	addc.cc.s64 	%rd2389, %rd2387, %rd2385;
	add.s64 	%rd2390, %rd2364, %rd2389;
	setp.lt.u64 	%p120, %rd2390, %rd2364;
	selp.u64 	%rd2391, 1, 0, %p120;
	add.s64 	%rd2392, %rd2366, %rd2391;
	mul.lo.s64 	%rd2393, %rd2307, %rd2376;
	mul.lo.s64 	%rd2394, %rd2090, %rd2393;
	mul.hi.u64 	%rd2395, %rd2090, %rd2393;
	add.cc.s64 	%rd2396, %rd2394, %rd2376;
	addc.cc.s64 	%rd2397, %rd2395, 0;
	mul.lo.s64 	%rd2398, %rd135, %rd2393;
	mul.hi.u64 	%rd2399, %rd135, %rd2393;
	add.cc.s64 	%rd2400, %rd2397, %rd2382;
	addc.cc.s64 	%rd2401, %rd2315, 0;
	add.cc.s64 	%rd136, %rd2400, %rd2398;
	addc.cc.s64 	%rd2402, %rd2401, %rd2399;
	mul.lo.s64 	%rd2403, %rd2089, %rd2393;
	mul.hi.u64 	%rd2404, %rd2089, %rd2393;
	add.cc.s64 	%rd2405, %rd2402, %rd2388;
	addc.cc.s64 	%rd2406, %rd2315, 0;
	add.cc.s64 	%rd137, %rd2405, %rd2403;
	addc.cc.s64 	%rd2407, %rd2406, %rd2404;
	mul.lo.s64 	%rd2408, %rd2088, %rd2393;
	mul.hi.u64 	%rd2409, %rd2088, %rd2393;
	add.cc.s64 	%rd2410, %rd2407, %rd2390;
	addc.cc.s64 	%rd2411, %rd2315, 0;
	add.cc.s64 	%rd138, %rd2410, %rd2408;
	addc.cc.s64 	%rd2412, %rd2411, %rd2409;
	add.s64 	%rd9960, %rd2392, %rd2412;
	setp.gt.u64 	%p121, %rd9960, %rd2088;
	@%p121 bra 	$L__BB3_43;
	setp.lt.u64 	%p122, %rd9960, %rd2088;
	mov.u64 	%rd9961, %rd138;
	mov.u64 	%rd9962, %rd137;
	mov.u64 	%rd9963, %rd136;
	@%p122 bra 	$L__BB3_44;
	setp.lt.u64 	%p123, %rd2089, %rd138;
	@%p123 bra 	$L__BB3_43;
	setp.gt.u64 	%p124, %rd2089, %rd138;
	mov.u64 	%rd9961, %rd138;
	mov.u64 	%rd9962, %rd137;
	mov.u64 	%rd9963, %rd136;
	@%p124 bra 	$L__BB3_44;
	setp.lt.u64 	%p125, %rd135, %rd137;
	@%p125 bra 	$L__BB3_43;
	setp.gt.u64 	%p126, %rd135, %rd137;
	setp.gt.u64 	%p127, %rd2090, %rd136;
	or.pred  	%p128, %p126, %p127;
	mov.u64 	%rd9961, %rd138;
	mov.u64 	%rd9962, %rd137;
	mov.u64 	%rd9963, %rd136;
	@%p128 bra 	$L__BB3_44;
$L__BB3_43:
	sub.s64 	%rd9963, %rd136, %rd2090;
	setp.lt.u64 	%p129, %rd136, %rd2090;
	selp.u64 	%rd2419, 1, 0, %p129;
	add.s64 	%rd2421, %rd135, %rd2419;
	sub.s64 	%rd9962, %rd137, %rd2421;
	setp.lt.u64 	%p130, %rd137, %rd2421;
	selp.u64 	%rd2422, 1, 0, %p130;
	add.s64 	%rd2424, %rd2089, %rd2422;
	sub.s64 	%rd9961, %rd138, %rd2424;
	setp.lt.u64 	%p131, %rd138, %rd2424;
	selp.u64 	%rd2425, 1, 0, %p131;
	add.s64 	%rd2427, %rd2088, %rd2425;
	sub.s64 	%rd9960, %rd9960, %rd2427;
$L__BB3_44:
	ld.const.u64 	%rd2428, [P_CONST+24];
	ld.const.u64 	%rd2429, [P_CONST+16];
	ld.const.u64 	%rd2430, [P_CONST+8];
	ld.const.u64 	%rd2431, [P_CONST];
	and.b64  	%rd148, %rd9927, 4294967295;
	shr.u64 	%rd149, %rd9927, 32;
	shr.u64 	%rd2432, %rd9963, 32;
	and.b64  	%rd2433, %rd9963, 4294967295;
	mul.lo.s64 	%rd2434, %rd2433, %rd148;
	mul.lo.s64 	%rd2435, %rd2432, %rd148;
	mul.lo.s64 	%rd2436, %rd2433, %rd149;
	shr.u64 	%rd2437, %rd2434, 32;
	and.b64  	%rd2438, %rd2435, 4294967295;
	add.s64 	%rd2439, %rd2437, %rd2438;
	and.b64  	%rd2440, %rd2436, 4294967295;
	add.s64 	%rd2441, %rd2439, %rd2440;
	shr.u64 	%rd2442, %rd2435, 32;
	mad.lo.s64 	%rd2443, %rd2432, %rd149, %rd2442;
	shr.u64 	%rd2444, %rd2436, 32;
	add.s64 	%rd2445, %rd2443, %rd2444;
	shr.u64 	%rd2446, %rd2441, 32;
	shl.b64 	%rd2447, %rd2441, 32;
	and.b64  	%rd2448, %rd2434, 4294967295;
	or.b64  	%rd2449, %rd2447, %rd2448;
	add.s64 	%rd2450, %rd2445, %rd2446;
	shr.u64 	%rd2451, %rd9962, 32;
	and.b64  	%rd2452, %rd9962, 4294967295;
	mul.lo.s64 	%rd2453, %rd2452, %rd148;
	mul.lo.s64 	%rd2454, %rd2451, %rd148;
	mul.lo.s64 	%rd2455, %rd2452, %rd149;
	shr.u64 	%rd2456, %rd2453, 32;
	and.b64  	%rd2457, %rd2454, 4294967295;
	add.s64 	%rd2458, %rd2456, %rd2457;
	and.b64  	%rd2459, %rd2455, 4294967295;
	add.s64 	%rd2460, %rd2458, %rd2459;
	shr.u64 	%rd2461, %rd2454, 32;
	mad.lo.s64 	%rd2462, %rd2451, %rd149, %rd2461;
	shr.u64 	%rd2463, %rd2455, 32;
	add.s64 	%rd2464, %rd2462, %rd2463;
	shr.u64 	%rd2465, %rd2460, 32;
	shl.b64 	%rd2466, %rd2460, 32;
	and.b64  	%rd2467, %rd2453, 4294967295;
	or.b64  	%rd2468, %rd2466, %rd2467;
	add.s64 	%rd2469, %rd2464, %rd2465;
	shr.u64 	%rd2470, %rd9961, 32;
	and.b64  	%rd2471, %rd9961, 4294967295;
	mul.lo.s64 	%rd2472, %rd2471, %rd148;
	mul.lo.s64 	%rd2473, %rd2470, %rd148;
	mul.lo.s64 	%rd2474, %rd2471, %rd149;
	shr.u64 	%rd2475, %rd2472, 32;
	and.b64  	%rd2476, %rd2473, 4294967295;
	add.s64 	%rd2477, %rd2475, %rd2476;
	and.b64  	%rd2478, %rd2474, 4294967295;
	add.s64 	%rd2479, %rd2477, %rd2478;
	shr.u64 	%rd2480, %rd2473, 32;
	mad.lo.s64 	%rd2481, %rd2470, %rd149, %rd2480;
	shr.u64 	%rd2482, %rd2474, 32;
	add.s64 	%rd2483, %rd2481, %rd2482;
	shr.u64 	%rd2484, %rd2479, 32;
	shl.b64 	%rd2485, %rd2479, 32;
	and.b64  	%rd2486, %rd2472, 4294967295;
	or.b64  	%rd2487, %rd2485, %rd2486;
	add.s64 	%rd2488, %rd2483, %rd2484;
	shr.u64 	%rd2489, %rd9960, 32;
	and.b64  	%rd2490, %rd9960, 4294967295;
	mul.lo.s64 	%rd2491, %rd2490, %rd148;
	mul.lo.s64 	%rd2492, %rd2489, %rd148;
	mul.lo.s64 	%rd2493, %rd2490, %rd149;
	shr.u64 	%rd2494, %rd2491, 32;
	and.b64  	%rd2495, %rd2492, 4294967295;
	add.s64 	%rd2496, %rd2494, %rd2495;
	and.b64  	%rd2497, %rd2493, 4294967295;
	add.s64 	%rd2498, %rd2496, %rd2497;
	shr.u64 	%rd2499, %rd2492, 32;
	mad.lo.s64 	%rd2500, %rd2489, %rd149, %rd2499;
	shr.u64 	%rd2501, %rd2493, 32;
	add.s64 	%rd2502, %rd2500, %rd2501;
	shr.u64 	%rd2503, %rd2498, 32;
	shl.b64 	%rd2504, %rd2498, 32;
	and.b64  	%rd2505, %rd2491, 4294967295;
	or.b64  	%rd2506, %rd2504, %rd2505;
	add.s64 	%rd2507, %rd2502, %rd2503;
	and.b64  	%rd150, %rd9926, 4294967295;
	shr.u64 	%rd151, %rd9926, 32;
	mul.lo.s64 	%rd2508, %rd2433, %rd150;
	mul.lo.s64 	%rd2509, %rd2432, %rd150;
	mul.lo.s64 	%rd2510, %rd2433, %rd151;
	shr.u64 	%rd2511, %rd2508, 32;
	and.b64  	%rd2512, %rd2509, 4294967295;
	add.s64 	%rd2513, %rd2511, %rd2512;
	and.b64  	%rd2514, %rd2510, 4294967295;
	add.s64 	%rd2515, %rd2513, %rd2514;
	shr.u64 	%rd2516, %rd2509, 32;
	mad.lo.s64 	%rd2517, %rd2432, %rd151, %rd2516;
	shr.u64 	%rd2518, %rd2510, 32;
	add.s64 	%rd2519, %rd2517, %rd2518;
	shr.u64 	%rd2520, %rd2515, 32;
	shl.b64 	%rd2521, %rd2515, 32;
	and.b64  	%rd2522, %rd2508, 4294967295;
	or.b64  	%rd2523, %rd2521, %rd2522;
	add.s64 	%rd2524, %rd2468, %rd2523;
	setp.lt.u64 	%p132, %rd2524, %rd2468;
	selp.u64 	%rd2525, 1, 0, %p132;
	add.s64 	%rd2526, %rd2519, %rd2469;
	add.s64 	%rd2527, %rd2526, %rd2520;
	add.s64 	%rd2528, %rd2527, %rd2525;
	mul.lo.s64 	%rd2529, %rd2452, %rd150;
	mul.lo.s64 	%rd2530, %rd2451, %rd150;
	mul.lo.s64 	%rd2531, %rd2452, %rd151;
	shr.u64 	%rd2532, %rd2529, 32;
	and.b64  	%rd2533, %rd2530, 4294967295;
	add.s64 	%rd2534, %rd2532, %rd2533;
	and.b64  	%rd2535, %rd2531, 4294967295;
	add.s64 	%rd2536, %rd2534, %rd2535;
	shr.u64 	%rd2537, %rd2530, 32;
	mad.lo.s64 	%rd2538, %rd2451, %rd151, %rd2537;
	shr.u64 	%rd2539, %rd2531, 32;
	add.s64 	%rd2540, %rd2538, %rd2539;
	shr.u64 	%rd2541, %rd2536, 32;
	shl.b64 	%rd2542, %rd2536, 32;
	and.b64  	%rd2543, %rd2529, 4294967295;
	or.b64  	%rd2544, %rd2542, %rd2543;
	add.s64 	%rd2545, %rd2487, %rd2525;
	add.s64 	%rd2546, %rd2545, %rd2544;
	max.u64 	%rd2547, %rd2487, %rd2545;
	setp.gt.u64 	%p133, %rd2547, %rd2546;
	selp.u64 	%rd2548, 1, 0, %p133;
	add.s64 	%rd2549, %rd2540, %rd2488;
	add.s64 	%rd2550, %rd2549, %rd2541;
	add.s64 	%rd2551, %rd2550, %rd2548;
	mul.lo.s64 	%rd2552, %rd2471, %rd150;
	mul.lo.s64 	%rd2553, %rd2470, %rd150;
	mul.lo.s64 	%rd2554, %rd2471, %rd151;
	shr.u64 	%rd2555, %rd2552, 32;
	and.b64  	%rd2556, %rd2553, 4294967295;
	add.s64 	%rd2557, %rd2555, %rd2556;
	and.b64  	%rd2558, %rd2554, 4294967295;
	add.s64 	%rd2559, %rd2557, %rd2558;
	shr.u64 	%rd2560, %rd2553, 32;
	mad.lo.s64 	%rd2561, %rd2470, %rd151, %rd2560;
	shr.u64 	%rd2562, %rd2554, 32;
	add.s64 	%rd2563, %rd2561, %rd2562;
	shr.u64 	%rd2564, %rd2559, 32;
	shl.b64 	%rd2565, %rd2559, 32;
	and.b64  	%rd2566, %rd2552, 4294967295;
	or.b64  	%rd2567, %rd2565, %rd2566;
	add.s64 	%rd2568, %rd2506, %rd2548;
	add.s64 	%rd2569, %rd2568, %rd2567;
	max.u64 	%rd2570, %rd2506, %rd2568;
	setp.gt.u64 	%p134, %rd2570, %rd2569;
	selp.u64 	%rd2571, 1, 0, %p134;
	add.s64 	%rd2572, %rd2563, %rd2507;
	add.s64 	%rd2573, %rd2572, %rd2564;
	add.s64 	%rd2574, %rd2573, %rd2571;
	and.b64  	%rd152, %rd9925, 4294967295;
	shr.u64 	%rd153, %rd9925, 32;
	mul.lo.s64 	%rd2575, %rd2433, %rd152;
	mul.lo.s64 	%rd2576, %rd2432, %rd152;
	mul.lo.s64 	%rd2577, %rd2433, %rd153;
	shr.u64 	%rd2578, %rd2575, 32;
	and.b64  	%rd2579, %rd2576, 4294967295;
	add.s64 	%rd2580, %rd2578, %rd2579;
	and.b64  	%rd2581, %rd2577, 4294967295;
	add.s64 	%rd2582, %rd2580, %rd2581;
	shr.u64 	%rd2583, %rd2576, 32;
	mad.lo.s64 	%rd2584, %rd2432, %rd153, %rd2583;
	shr.u64 	%rd2585, %rd2577, 32;
	add.s64 	%rd2586, %rd2584, %rd2585;
	shr.u64 	%rd2587, %rd2582, 32;
	shl.b64 	%rd2588, %rd2582, 32;
	and.b64  	%rd2589, %rd2575, 4294967295;
	or.b64  	%rd2590, %rd2588, %rd2589;
	add.s64 	%rd2591, %rd2546, %rd2590;
	setp.lt.u64 	%p135, %rd2591, %rd2546;
	selp.u64 	%rd2592, 1, 0, %p135;
	add.s64 	%rd2593, %rd2586, %rd2551;
	add.s64 	%rd2594, %rd2593, %rd2587;
	add.s64 	%rd2595, %rd2594, %rd2592;
	mul.lo.s64 	%rd2596, %rd2452, %rd152;
	mul.lo.s64 	%rd2597, %rd2451, %rd152;
	mul.lo.s64 	%rd2598, %rd2452, %rd153;
	shr.u64 	%rd2599, %rd2596, 32;
	and.b64  	%rd2600, %rd2597, 4294967295;
	add.s64 	%rd2601, %rd2599, %rd2600;
	and.b64  	%rd2602, %rd2598, 4294967295;
	add.s64 	%rd2603, %rd2601, %rd2602;
	shr.u64 	%rd2604, %rd2597, 32;
	mad.lo.s64 	%rd2605, %rd2451, %rd153, %rd2604;
	shr.u64 	%rd2606, %rd2598, 32;
	add.s64 	%rd2607, %rd2605, %rd2606;
	shr.u64 	%rd2608, %rd2603, 32;
	shl.b64 	%rd2609, %rd2603, 32;
	and.b64  	%rd2610, %rd2596, 4294967295;
	or.b64  	%rd2611, %rd2609, %rd2610;
	add.s64 	%rd2612, %rd2569, %rd2592;
	add.s64 	%rd2613, %rd2612, %rd2611;
	max.u64 	%rd2614, %rd2569, %rd2612;
	setp.gt.u64 	%p136, %rd2614, %rd2613;
	selp.u64 	%rd2615, 1, 0, %p136;
	add.s64 	%rd2616, %rd2607, %rd2574;
	add.s64 	%rd2617, %rd2616, %rd2608;
	add.s64 	%rd2618, %rd2617, %rd2615;
	and.b64  	%rd154, %rd9924, 4294967295;
	shr.u64 	%rd155, %rd9924, 32;
	mul.lo.s64 	%rd2619, %rd2433, %rd154;
	mul.lo.s64 	%rd2620, %rd2432, %rd154;
	mul.lo.s64 	%rd2621, %rd2433, %rd155;
	shr.u64 	%rd2622, %rd2619, 32;
	and.b64  	%rd2623, %rd2620, 4294967295;
	add.s64 	%rd2624, %rd2622, %rd2623;
	and.b64  	%rd2625, %rd2621, 4294967295;
	add.s64 	%rd2626, %rd2624, %rd2625;
	shr.u64 	%rd2627, %rd2620, 32;
	mad.lo.s64 	%rd2628, %rd2432, %rd155, %rd2627;
	shr.u64 	%rd2629, %rd2621, 32;
	add.s64 	%rd2630, %rd2628, %rd2629;
	shr.u64 	%rd2631, %rd2626, 32;
	shl.b64 	%rd2632, %rd2626, 32;
	and.b64  	%rd2633, %rd2619, 4294967295;
	or.b64  	%rd2634, %rd2632, %rd2633;
	add.s64 	%rd2635, %rd2613, %rd2634;
	setp.lt.u64 	%p137, %rd2635, %rd2613;
	selp.u64 	%rd2636, 1, 0, %p137;
	add.s64 	%rd2637, %rd2630, %rd2618;
	add.s64 	%rd2638, %rd2637, %rd2631;
	add.s64 	%rd2639, %rd2638, %rd2636;
	ld.const.u64 	%rd2640, [MU_P];
	mul.lo.s64 	%rd2641, %rd2640, %rd2449;
	mul.lo.s64 	%rd2642, %rd2431, %rd2641;
	mul.hi.u64 	%rd2643, %rd2431, %rd2641;
	add.cc.s64 	%rd2644, %rd2642, %rd2449;
	addc.cc.s64 	%rd2645, %rd2643, 0;
	mul.lo.s64 	%rd2646, %rd2430, %rd2641;
	mul.hi.u64 	%rd2647, %rd2430, %rd2641;
	mov.b64 	%rd2648, 0;
	add.cc.s64 	%rd2649, %rd2645, %rd2524;
	addc.cc.s64 	%rd2650, %rd2648, 0;
	add.cc.s64 	%rd2651, %rd2649, %rd2646;
	addc.cc.s64 	%rd2652, %rd2650, %rd2647;
	mul.lo.s64 	%rd2653, %rd2429, %rd2641;
	mul.hi.u64 	%rd2654, %rd2429, %rd2641;
	add.cc.s64 	%rd2655, %rd2652, %rd2591;
	addc.cc.s64 	%rd2656, %rd2648, 0;
	add.cc.s64 	%rd2657, %rd2655, %rd2653;
	addc.cc.s64 	%rd2658, %rd2656, %rd2654;
	mul.lo.s64 	%rd2659, %rd2428, %rd2641;
	mul.hi.u64 	%rd2660, %rd2428, %rd2641;
	add.cc.s64 	%rd2661, %rd2658, %rd2635;
	addc.cc.s64 	%rd2662, %rd2648, 0;
	add.cc.s64 	%rd2663, %rd2661, %rd2659;
	addc.cc.s64 	%rd2664, %rd2662, %rd2660;
	add.s64 	%rd2665, %rd2450, %rd2664;
	setp.lt.u64 	%p138, %rd2665, %rd2450;
	selp.u64 	%rd2666, 1, 0, %p138;
	add.s64 	%rd2667, %rd2528, %rd2666;
	setp.lt.u64 	%p139, %rd2667, %rd2528;
	selp.u64 	%rd2668, 1, 0, %p139;
	add.s64 	%rd2669, %rd2595, %rd2668;
	setp.lt.u64 	%p140, %rd2669, %rd2595;
	selp.u64 	%rd2670, 1, 0, %p140;
	add.s64 	%rd2671, %rd2639, %rd2670;
	mul.lo.s64 	%rd2672, %rd2640, %rd2651;
	mul.lo.s64 	%rd2673, %rd2431, %rd2672;
	mul.hi.u64 	%rd2674, %rd2431, %rd2672;
	add.cc.s64 	%rd2675, %rd2673, %rd2651;
	addc.cc.s64 	%rd2676, %rd2674, 0;
	mul.lo.s64 	%rd2677, %rd2430, %rd2672;
	mul.hi.u64 	%rd2678, %rd2430, %rd2672;
	add.cc.s64 	%rd2679, %rd2676, %rd2657;
	addc.cc.s64 	%rd2680, %rd2648, 0;
	add.cc.s64 	%rd2681, %rd2679, %rd2677;
	addc.cc.s64 	%rd2682, %rd2680, %rd2678;
	mul.lo.s64 	%rd2683, %rd2429, %rd2672;
	mul.hi.u64 	%rd2684, %rd2429, %rd2672;
	add.cc.s64 	%rd2685, %rd2682, %rd2663;
	addc.cc.s64 	%rd2686, %rd2648, 0;
	add.cc.s64 	%rd2687, %rd2685, %rd2683;
	addc.cc.s64 	%rd2688, %rd2686, %rd2684;
	mul.lo.s64 	%rd2689, %rd2428, %rd2672;
	mul.hi.u64 	%rd2690, %rd2428, %rd2672;
	add.cc.s64 	%rd2691, %rd2688, %rd2665;
	addc.cc.s64 	%rd2692, %rd2648, 0;
	add.cc.s64 	%rd2693, %rd2691, %rd2689;
	addc.cc.s64 	%rd2694, %rd2692, %rd2690;
	add.s64 	%rd2695, %rd2667, %rd2694;
	setp.lt.u64 	%p141, %rd2695, %rd2667;
	selp.u64 	%rd2696, 1, 0, %p141;
	add.s64 	%rd2697, %rd2669, %rd2696;
	setp.lt.u64 	%p142, %rd2697, %rd2669;
	selp.u64 	%rd2698, 1, 0, %p142;
	add.s64 	%rd2699, %rd2671, %rd2698;
	mul.lo.s64 	%rd2700, %rd2640, %rd2681;
	mul.lo.s64 	%rd2701, %rd2431, %rd2700;
	mul.hi.u64 	%rd2702, %rd2431, %rd2700;
	add.cc.s64 	%rd2703, %rd2701, %rd2681;
	addc.cc.s64 	%rd2704, %rd2702, 0;
	mul.lo.s64 	%rd2705, %rd2430, %rd2700;
	mul.hi.u64 	%rd2706, %rd2430, %rd2700;
	add.cc.s64 	%rd2707, %rd2704, %rd2687;
	addc.cc.s64 	%rd2708, %rd2648, 0;
	add.cc.s64 	%rd2709, %rd2707, %rd2705;
	addc.cc.s64 	%rd2710, %rd2708, %rd2706;
	mul.lo.s64 	%rd2711, %rd2429, %rd2700;
	mul.hi.u64 	%rd2712, %rd2429, %rd2700;
	add.cc.s64 	%rd2713, %rd2710, %rd2693;
	addc.cc.s64 	%rd2714, %rd2648, 0;
	add.cc.s64 	%rd2715, %rd2713, %rd2711;
	addc.cc.s64 	%rd2716, %rd2714, %rd2712;
	mul.lo.s64 	%rd2717, %rd2428, %rd2700;
	mul.hi.u64 	%rd2718, %rd2428, %rd2700;
	add.cc.s64 	%rd2719, %rd2716, %rd2695;
	addc.cc.s64 	%rd2720, %rd2648, 0;
	add.cc.s64 	%rd2721, %rd2719, %rd2717;
	addc.cc.s64 	%rd2722, %rd2720, %rd2718;
	add.s64 	%rd2723, %rd2697, %rd2722;
	setp.lt.u64 	%p143, %rd2723, %rd2697;
	selp.u64 	%rd2724, 1, 0, %p143;
	add.s64 	%rd2725, %rd2699, %rd2724;
	mul.lo.s64 	%rd2726, %rd2640, %rd2709;
	mul.lo.s64 	%rd2727, %rd2431, %rd2726;
	mul.hi.u64 	%rd2728, %rd2431, %rd2726;
	add.cc.s64 	%rd2729, %rd2727, %rd2709;
	addc.cc.s64 	%rd2730, %rd2728, 0;
	mul.lo.s64 	%rd2731, %rd2430, %rd2726;
	mul.hi.u64 	%rd2732, %rd2430, %rd2726;
	add.cc.s64 	%rd2733, %rd2730, %rd2715;
	addc.cc.s64 	%rd2734, %rd2648, 0;
	add.cc.s64 	%rd156, %rd2733, %rd2731;
	addc.cc.s64 	%rd2735, %rd2734, %rd2732;
	mul.lo.s64 	%rd2736, %rd2429, %rd2726;
	mul.hi.u64 	%rd2737, %rd2429, %rd2726;
	add.cc.s64 	%rd2738, %rd2735, %rd2721;
	addc.cc.s64 	%rd2739, %rd2648, 0;
	add.cc.s64 	%rd157, %rd2738, %rd2736;
	addc.cc.s64 	%rd2740, %rd2739, %rd2737;
	mul.lo.s64 	%rd2741, %rd2428, %rd2726;
	mul.hi.u64 	%rd2742, %rd2428, %rd2726;
	add.cc.s64 	%rd2743, %rd2740, %rd2723;
	addc.cc.s64 	%rd2744, %rd2648, 0;
	add.cc.s64 	%rd158, %rd2743, %rd2741;
	addc.cc.s64 	%rd2745, %rd2744, %rd2742;
	add.s64 	%rd9964, %rd2725, %rd2745;
	setp.gt.u64 	%p144, %rd9964, %rd2428;
	@%p144 bra 	$L__BB3_50;
	ld.const.u64 	%rd2746, [P_CONST+24];
	setp.lt.u64 	%p145, %rd9964, %rd2746;
	mov.u64 	%rd9965, %rd158;
	mov.u64 	%rd9966, %rd157;
	mov.u64 	%rd9967, %rd156;
	@%p145 bra 	$L__BB3_51;
	ld.const.u64 	%rd2747, [P_CONST+16];
	setp.lt.u64 	%p146, %rd2747, %rd158;
	@%p146 bra 	$L__BB3_50;
	ld.const.u64 	%rd2748, [P_CONST+16];
	setp.gt.u64 	%p147, %rd2748, %rd158;
	mov.u64 	%rd9965, %rd158;
	mov.u64 	%rd9966, %rd157;
	mov.u64 	%rd9967, %rd156;
	@%p147 bra 	$L__BB3_51;
	ld.const.u64 	%rd2749, [P_CONST+8];
	setp.lt.u64 	%p148, %rd2749, %rd157;
	@%p148 bra 	$L__BB3_50;
	ld.const.u64 	%rd2750, [P_CONST+8];
	setp.gt.u64 	%p149, %rd2750, %rd157;
	ld.const.u64 	%rd2751, [P_CONST];
	setp.gt.u64 	%p150, %rd2751, %rd156;
	or.pred  	%p151, %p149, %p150;
	mov.u64 	%rd9965, %rd158;
	mov.u64 	%rd9966, %rd157;
	mov.u64 	%rd9967, %rd156;
	@%p151 bra 	$L__BB3_51;
$L__BB3_50:
	ld.const.u64 	%rd2753, [P_CONST];
	sub.s64 	%rd9967, %rd156, %rd2753;
	setp.lt.u64 	%p152, %rd156, %rd2753;
	selp.u64 	%rd2754, 1, 0, %p152;
	ld.const.u64 	%rd2755, [P_CONST+8];
	add.s64 	%rd2756, %rd2755, %rd2754;
	sub.s64 	%rd9966, %rd157, %rd2756;
	setp.lt.u64 	%p153, %rd157, %rd2756;
	selp.u64 	%rd2757, 1, 0, %p153;
	ld.const.u64 	%rd2758, [P_CONST+16];
	add.s64 	%rd2759, %rd2758, %rd2757;
	sub.s64 	%rd9965, %rd158, %rd2759;
	setp.lt.u64 	%p154, %rd158, %rd2759;
	selp.u64 	%rd2760, 1, 0, %p154;
	ld.const.u64 	%rd2761, [P_CONST+24];
	add.s64 	%rd2762, %rd2761, %rd2760;
	sub.s64 	%rd9964, %rd9964, %rd2762;
$L__BB3_51:
	ld.const.u64 	%rd2763, [P_CONST+24];
	ld.const.u64 	%rd2764, [P_CONST+16];
	ld.const.u64 	%rd2765, [P_CONST+8];
	ld.const.u64 	%rd2766, [P_CONST];
	and.b64  	%rd2767, %rd9947, 4294967295;
	mul.lo.s64 	%rd2768, %rd2767, %rd55;
	shr.u64 	%rd2769, %rd9947, 32;
	mul.lo.s64 	%rd2770, %rd2769, %rd55;
	mul.lo.s64 	%rd2771, %rd2767, %rd56;
	shr.u64 	%rd2772, %rd2768, 32;
	and.b64  	%rd2773, %rd2770, 4294967295;
	add.s64 	%rd2774, %rd2772, %rd2773;
	and.b64  	%rd2775, %rd2771, 4294967295;
	add.s64 	%rd2776, %rd2774, %rd2775;
	shr.u64 	%rd2777, %rd2770, 32;
	mad.lo.s64 	%rd2778, %rd2769, %rd56, %rd2777;
	shr.u64 	%rd2779, %rd2771, 32;
	add.s64 	%rd2780, %rd2778, %rd2779;
	shr.u64 	%rd2781, %rd2776, 32;
	shl.b64 	%rd2782, %rd2776, 32;
	and.b64  	%rd2783, %rd2768, 4294967295;
	or.b64  	%rd2784, %rd2782, %rd2783;
	add.s64 	%rd2785, %rd2780, %rd2781;
	and.b64  	%rd2786, %rd9946, 4294967295;
	mul.lo.s64 	%rd2787, %rd2786, %rd55;
	shr.u64 	%rd2788, %rd9946, 32;
	mul.lo.s64 	%rd2789, %rd2788, %rd55;
	mul.lo.s64 	%rd2790, %rd2786, %rd56;
	shr.u64 	%rd2791, %rd2787, 32;
	and.b64  	%rd2792, %rd2789, 4294967295;
	add.s64 	%rd2793, %rd2791, %rd2792;
	and.b64  	%rd2794, %rd2790, 4294967295;
	add.s64 	%rd2795, %rd2793, %rd2794;
	shr.u64 	%rd2796, %rd2789, 32;
	mad.lo.s64 	%rd2797, %rd2788, %rd56, %rd2796;
	shr.u64 	%rd2798, %rd2790, 32;
	add.s64 	%rd2799, %rd2797, %rd2798;
	shr.u64 	%rd2800, %rd2795, 32;
	shl.b64 	%rd2801, %rd2795, 32;
	and.b64  	%rd2802, %rd2787, 4294967295;
	or.b64  	%rd2803, %rd2801, %rd2802;
	add.s64 	%rd2804, %rd2799, %rd2800;
	and.b64  	%rd2805, %rd9945, 4294967295;
	mul.lo.s64 	%rd2806, %rd2805, %rd55;
	shr.u64 	%rd2807, %rd9945, 32;
	mul.lo.s64 	%rd2808, %rd2807, %rd55;
	mul.lo.s64 	%rd2809, %rd2805, %rd56;
	shr.u64 	%rd2810, %rd2806, 32;
	and.b64  	%rd2811, %rd2808, 4294967295;
	add.s64 	%rd2812, %rd2810, %rd2811;
	and.b64  	%rd2813, %rd2809, 4294967295;
	add.s64 	%rd2814, %rd2812, %rd2813;
	shr.u64 	%rd2815, %rd2808, 32;
	mad.lo.s64 	%rd2816, %rd2807, %rd56, %rd2815;
	shr.u64 	%rd2817, %rd2809, 32;
	add.s64 	%rd2818, %rd2816, %rd2817;
	shr.u64 	%rd2819, %rd2814, 32;
	shl.b64 	%rd2820, %rd2814, 32;
	and.b64  	%rd2821, %rd2806, 4294967295;
	or.b64  	%rd2822, %rd2820, %rd2821;
	add.s64 	%rd2823, %rd2818, %rd2819;
	and.b64  	%rd2824, %rd9944, 4294967295;
	mul.lo.s64 	%rd2825, %rd2824, %rd55;
	shr.u64 	%rd2826, %rd9944, 32;
	mul.lo.s64 	%rd2827, %rd2826, %rd55;
	mul.lo.s64 	%rd2828, %rd2824, %rd56;
	shr.u64 	%rd2829, %rd2825, 32;
	and.b64  	%rd2830, %rd2827, 4294967295;
	add.s64 	%rd2831, %rd2829, %rd2830;
	and.b64  	%rd2832, %rd2828, 4294967295;
	add.s64 	%rd2833, %rd2831, %rd2832;
	shr.u64 	%rd2834, %rd2827, 32;
	mad.lo.s64 	%rd2835, %rd2826, %rd56, %rd2834;
	shr.u64 	%rd2836, %rd2828, 32;
	add.s64 	%rd2837, %rd2835, %rd2836;
	shr.u64 	%rd2838, %rd2833, 32;
	shl.b64 	%rd2839, %rd2833, 32;
	and.b64  	%rd2840, %rd2825, 4294967295;
	or.b64  	%rd2841, %rd2839, %rd2840;
	add.s64 	%rd2842, %rd2837, %rd2838;
	mul.lo.s64 	%rd2843, %rd2767, %rd58;
	mul.lo.s64 	%rd2844, %rd2769, %rd58;
	mul.lo.s64 	%rd2845, %rd2767, %rd57;
	shr.u64 	%rd2846, %rd2843, 32;
	and.b64  	%rd2847, %rd2844, 4294967295;
	add.s64 	%rd2848, %rd2846, %rd2847;
	and.b64  	%rd2849, %rd2845, 4294967295;
	add.s64 	%rd2850, %rd2848, %rd2849;
	shr.u64 	%rd2851, %rd2844, 32;
	mad.lo.s64 	%rd2852, %rd2769, %rd57, %rd2851;
	shr.u64 	%rd2853, %rd2845, 32;
	add.s64 	%rd2854, %rd2852, %rd2853;
	shr.u64 	%rd2855, %rd2850, 32;
	shl.b64 	%rd2856, %rd2850, 32;
	and.b64  	%rd2857, %rd2843, 4294967295;
	or.b64  	%rd2858, %rd2856, %rd2857;
	add.s64 	%rd2859, %rd2803, %rd2858;
	setp.lt.u64 	%p155, %rd2859, %rd2803;
	selp.u64 	%rd2860, 1, 0, %p155;
	add.s64 	%rd2861, %rd2854, %rd2804;
	add.s64 	%rd2862, %rd2861, %rd2855;
	add.s64 	%rd2863, %rd2862, %rd2860;
	mul.lo.s64 	%rd2864, %rd2786, %rd58;
	mul.lo.s64 	%rd2865, %rd2788, %rd58;
	mul.lo.s64 	%rd2866, %rd2786, %rd57;
	shr.u64 	%rd2867, %rd2864, 32;
	and.b64  	%rd2868, %rd2865, 4294967295;
	add.s64 	%rd2869, %rd2867, %rd2868;
	and.b64  	%rd2870, %rd2866, 4294967295;
	add.s64 	%rd2871, %rd2869, %rd2870;
	shr.u64 	%rd2872, %rd2865, 32;
	mad.lo.s64 	%rd2873, %rd2788, %rd57, %rd2872;
	shr.u64 	%rd2874, %rd2866, 32;
	add.s64 	%rd2875, %rd2873, %rd2874;
	shr.u64 	%rd2876, %rd2871, 32;
	shl.b64 	%rd2877, %rd2871, 32;
	and.b64  	%rd2878, %rd2864, 4294967295;
	or.b64  	%rd2879, %rd2877, %rd2878;
	add.s64 	%rd2880, %rd2822, %rd2860;
	add.s64 	%rd2881, %rd2880, %rd2879;
	max.u64 	%rd2882, %rd2822, %rd2880;
	setp.gt.u64 	%p156, %rd2882, %rd2881;
	selp.u64 	%rd2883, 1, 0, %p156;
	add.s64 	%rd2884, %rd2875, %rd2823;
	add.s64 	%rd2885, %rd2884, %rd2876;
	add.s64 	%rd2886, %rd2885, %rd2883;
	mul.lo.s64 	%rd2887, %rd2805, %rd58;
	mul.lo.s64 	%rd2888, %rd2807, %rd58;
	mul.lo.s64 	%rd2889, %rd2805, %rd57;
	shr.u64 	%rd2890, %rd2887, 32;
	and.b64  	%rd2891, %rd2888, 4294967295;
	add.s64 	%rd2892, %rd2890, %rd2891;
	and.b64  	%rd2893, %rd2889, 4294967295;
	add.s64 	%rd2894, %rd2892, %rd2893;
	shr.u64 	%rd2895, %rd2888, 32;
	mad.lo.s64 	%rd2896, %rd2807, %rd57, %rd2895;
	shr.u64 	%rd2897, %rd2889, 32;
	add.s64 	%rd2898, %rd2896, %rd2897;
	shr.u64 	%rd2899, %rd2894, 32;
	shl.b64 	%rd2900, %rd2894, 32;
	and.b64  	%rd2901, %rd2887, 4294967295;
	or.b64  	%rd2902, %rd2900, %rd2901;
	add.s64 	%rd2903, %rd2841, %rd2883;
	add.s64 	%rd2904, %rd2903, %rd2902;
	max.u64 	%rd2905, %rd2841, %rd2903;
	setp.gt.u64 	%p157, %rd2905, %rd2904;
	selp.u64 	%rd2906, 1, 0, %p157;
	add.s64 	%rd2907, %rd2898, %rd2842;
	add.s64 	%rd2908, %rd2907, %rd2899;
	add.s64 	%rd2909, %rd2908, %rd2906;
	mul.lo.s64 	%rd2910, %rd2767, %rd60;
	mul.lo.s64 	%rd2911, %rd2769, %rd60;
	mul.lo.s64 	%rd2912, %rd2767, %rd59;
	shr.u64 	%rd2913, %rd2910, 32;
	and.b64  	%rd2914, %rd2911, 4294967295;
	add.s64 	%rd2915, %rd2913, %rd2914;
	and.b64  	%rd2916, %rd2912, 4294967295;
	add.s64 	%rd2917, %rd2915, %rd2916;
	shr.u64 	%rd2918, %rd2911, 32;
	mad.lo.s64 	%rd2919, %rd2769, %rd59, %rd2918;
	shr.u64 	%rd2920, %rd2912, 32;
	add.s64 	%rd2921, %rd2919, %rd2920;
	shr.u64 	%rd2922, %rd2917, 32;
	shl.b64 	%rd2923, %rd2917, 32;
	and.b64  	%rd2924, %rd2910, 4294967295;
	or.b64  	%rd2925, %rd2923, %rd2924;
	add.s64 	%rd2926, %rd2881, %rd2925;
	setp.lt.u64 	%p158, %rd2926, %rd2881;
	selp.u64 	%rd2927, 1, 0, %p158;
	add.s64 	%rd2928, %rd2921, %rd2886;
	add.s64 	%rd2929, %rd2928, %rd2922;
	add.s64 	%rd2930, %rd2929, %rd2927;
	mul.lo.s64 	%rd2931, %rd2786, %rd60;
	mul.lo.s64 	%rd2932, %rd2788, %rd60;
	mul.lo.s64 	%rd2933, %rd2786, %rd59;
	shr.u64 	%rd2934, %rd2931, 32;
	and.b64  	%rd2935, %rd2932, 4294967295;
	add.s64 	%rd2936, %rd2934, %rd2935;
	and.b64  	%rd2937, %rd2933, 4294967295;
	add.s64 	%rd2938, %rd2936, %rd2937;
	shr.u64 	%rd2939, %rd2932, 32;
	mad.lo.s64 	%rd2940, %rd2788, %rd59, %rd2939;
	shr.u64 	%rd2941, %rd2933, 32;
	add.s64 	%rd2942, %rd2940, %rd2941;
	shr.u64 	%rd2943, %rd2938, 32;
	shl.b64 	%rd2944, %rd2938, 32;
	and.b64  	%rd2945, %rd2931, 4294967295;
	or.b64  	%rd2946, %rd2944, %rd2945;
	add.s64 	%rd2947, %rd2904, %rd2927;
	add.s64 	%rd2948, %rd2947, %rd2946;
	max.u64 	%rd2949, %rd2904, %rd2947;
	setp.gt.u64 	%p159, %rd2949, %rd2948;
	selp.u64 	%rd2950, 1, 0, %p159;
	add.s64 	%rd2951, %rd2942, %rd2909;
	add.s64 	%rd2952, %rd2951, %rd2943;
	add.s64 	%rd2953, %rd2952, %rd2950;
	mul.lo.s64 	%rd2954, %rd2767, %rd62;
	mul.lo.s64 	%rd2955, %rd2769, %rd62;
	mul.lo.s64 	%rd2956, %rd2767, %rd61;
	shr.u64 	%rd2957, %rd2954, 32;
	and.b64  	%rd2958, %rd2955, 4294967295;
	add.s64 	%rd2959, %rd2957, %rd2958;
	and.b64  	%rd2960, %rd2956, 4294967295;
	add.s64 	%rd2961, %rd2959, %rd2960;
	shr.u64 	%rd2962, %rd2955, 32;
	mad.lo.s64 	%rd2963, %rd2769, %rd61, %rd2962;
	shr.u64 	%rd2964, %rd2956, 32;
	add.s64 	%rd2965, %rd2963, %rd2964;
	shr.u64 	%rd2966, %rd2961, 32;
	shl.b64 	%rd2967, %rd2961, 32;
	and.b64  	%rd2968, %rd2954, 4294967295;
	or.b64  	%rd2969, %rd2967, %rd2968;
	add.s64 	%rd2970, %rd2948, %rd2969;
	setp.lt.u64 	%p160, %rd2970, %rd2948;
	selp.u64 	%rd2971, 1, 0, %p160;
	add.s64 	%rd2972, %rd2965, %rd2953;
	add.s64 	%rd2973, %rd2972, %rd2966;
	add.s64 	%rd2974, %rd2973, %rd2971;
	ld.const.u64 	%rd2975, [MU_P];
	mul.lo.s64 	%rd2976, %rd2975, %rd2784;
	mul.lo.s64 	%rd2977, %rd2766, %rd2976;
	mul.hi.u64 	%rd2978, %rd2766, %rd2976;
	add.cc.s64 	%rd2979, %rd2977, %rd2784;
	addc.cc.s64 	%rd2980, %rd2978, 0;
	mul.lo.s64 	%rd2981, %rd2765, %rd2976;
	mul.hi.u64 	%rd2982, %rd2765, %rd2976;
	mov.b64 	%rd2983, 0;
	add.cc.s64 	%rd2984, %rd2980, %rd2859;
	addc.cc.s64 	%rd2985, %rd2983, 0;
	add.cc.s64 	%rd2986, %rd2984, %rd2981;
	addc.cc.s64 	%rd2987, %rd2985, %rd2982;
	mul.lo.s64 	%rd2988, %rd2764, %rd2976;
	mul.hi.u64 	%rd2989, %rd2764, %rd2976;
	add.cc.s64 	%rd2990, %rd2987, %rd2926;
	addc.cc.s64 	%rd2991, %rd2983, 0;
	add.cc.s64 	%rd2992, %rd2990, %rd2988;
	addc.cc.s64 	%rd2993, %rd2991, %rd2989;
	mul.lo.s64 	%rd2994, %rd2763, %rd2976;
	mul.hi.u64 	%rd2995, %rd2763, %rd2976;
	add.cc.s64 	%rd2996, %rd2993, %rd2970;
	addc.cc.s64 	%rd2997, %rd2983, 0;
	add.cc.s64 	%rd2998, %rd2996, %rd2994;
	addc.cc.s64 	%rd2999, %rd2997, %rd2995;
	add.s64 	%rd3000, %rd2785, %rd2999;
	setp.lt.u64 	%p161, %rd3000, %rd2785;
	selp.u64 	%rd3001, 1, 0, %p161;
	add.s64 	%rd3002, %rd2863, %rd3001;
	setp.lt.u64 	%p162, %rd3002, %rd2863;
	selp.u64 	%rd3003, 1, 0, %p162;
	add.s64 	%rd3004, %rd2930, %rd3003;
	setp.lt.u64 	%p163, %rd3004, %rd2930;
	selp.u64 	%rd3005, 1, 0, %p163;
	add.s64 	%rd3006, %rd2974, %rd3005;
	mul.lo.s64 	%rd3007, %rd2975, %rd2986;
	mul.lo.s64 	%rd3008, %rd2766, %rd3007;
	mul.hi.u64 	%rd3009, %rd2766, %rd3007;
	add.cc.s64 	%rd3010, %rd3008, %rd2986;
	addc.cc.s64 	%rd3011, %rd3009, 0;
	mul.lo.s64 	%rd3012, %rd2765, %rd3007;
	mul.hi.u64 	%rd3013, %rd2765, %rd3007;
	add.cc.s64 	%rd3014, %rd3011, %rd2992;
	addc.cc.s64 	%rd3015, %rd2983, 0;
	add.cc.s64 	%rd3016, %rd3014, %rd3012;
	addc.cc.s64 	%rd3017, %rd3015, %rd3013;
	mul.lo.s64 	%rd3018, %rd2764, %rd3007;
	mul.hi.u64 	%rd3019, %rd2764, %rd3007;
	add.cc.s64 	%rd3020, %rd3017, %rd2998;
	addc.cc.s64 	%rd3021, %rd2983, 0;
	add.cc.s64 	%rd3022, %rd3020, %rd3018;
	addc.cc.s64 	%rd3023, %rd3021, %rd3019;
	mul.lo.s64 	%rd3024, %rd2763, %rd3007;
	mul.hi.u64 	%rd3025, %rd2763, %rd3007;
	add.cc.s64 	%rd3026, %rd3023, %rd3000;
	addc.cc.s64 	%rd3027, %rd2983, 0;
	add.cc.s64 	%rd3028, %rd3026, %rd3024;
	addc.cc.s64 	%rd3029, %rd3027, %rd3025;
	add.s64 	%rd3030, %rd3002, %rd3029;
	setp.lt.u64 	%p164, %rd3030, %rd3002;
	selp.u64 	%rd3031, 1, 0, %p164;
	add.s64 	%rd3032, %rd3004, %rd3031;
	setp.lt.u64 	%p165, %rd3032, %rd3004;
	selp.u64 	%rd3033, 1, 0, %p165;
	add.s64 	%rd3034, %rd3006, %rd3033;
	mul.lo.s64 	%rd3035, %rd2975, %rd3016;
	mul.lo.s64 	%rd3036, %rd2766, %rd3035;
	mul.hi.u64 	%rd3037, %rd2766, %rd3035;
	add.cc.s64 	%rd3038, %rd3036, %rd3016;
	addc.cc.s64 	%rd3039, %rd3037, 0;
	mul.lo.s64 	%rd3040, %rd2765, %rd3035;
	mul.hi.u64 	%rd3041, %rd2765, %rd3035;
	add.cc.s64 	%rd3042, %rd3039, %rd3022;
	addc.cc.s64 	%rd3043, %rd2983, 0;
	add.cc.s64 	%rd3044, %rd3042, %rd3040;
	addc.cc.s64 	%rd3045, %rd3043, %rd3041;
	mul.lo.s64 	%rd3046, %rd2764, %rd3035;
	mul.hi.u64 	%rd3047, %rd2764, %rd3035;
	add.cc.s64 	%rd3048, %rd3045, %rd3028;
	addc.cc.s64 	%rd3049, %rd2983, 0;
	add.cc.s64 	%rd3050, %rd3048, %rd3046;
	addc.cc.s64 	%rd3051, %rd3049, %rd3047;
	mul.lo.s64 	%rd3052, %rd2763, %rd3035;
	mul.hi.u64 	%rd3053, %rd2763, %rd3035;
	add.cc.s64 	%rd3054, %rd3051, %rd3030;
	addc.cc.s64 	%rd3055, %rd2983, 0;
	add.cc.s64 	%rd3056, %rd3054, %rd3052;
	addc.cc.s64 	%rd3057, %rd3055, %rd3053;
	add.s64 	%rd3058, %rd3032, %rd3057;
	setp.lt.u64 	%p166, %rd3058, %rd3032;
	selp.u64 	%rd3059, 1, 0, %p166;
	add.s64 	%rd3060, %rd3034, %rd3059;
	mul.lo.s64 	%rd3061, %rd2975, %rd3044;
	mul.lo.s64 	%rd3062, %rd2766, %rd3061;
	mul.hi.u64 	%rd3063, %rd2766, %rd3061;
	add.cc.s64 	%rd3064, %rd3062, %rd3044;
	addc.cc.s64 	%rd3065, %rd3063, 0;
	mul.lo.s64 	%rd3066, %rd2765, %rd3061;
	mul.hi.u64 	%rd3067, %rd2765, %rd3061;
	add.cc.s64 	%rd3068, %rd3065, %rd3050;
	addc.cc.s64 	%rd3069, %rd2983, 0;
	add.cc.s64 	%rd168, %rd3068, %rd3066;
	addc.cc.s64 	%rd3070, %rd3069, %rd3067;
	mul.lo.s64 	%rd3071, %rd2764, %rd3061;
	mul.hi.u64 	%rd3072, %rd2764, %rd3061;
	add.cc.s64 	%rd3073, %rd3070, %rd3056;
	addc.cc.s64 	%rd3074, %rd2983, 0;
	add.cc.s64 	%rd169, %rd3073, %rd3071;
	addc.cc.s64 	%rd3075, %rd3074, %rd3072;
	mul.lo.s64 	%rd3076, %rd2763, %rd3061;
	mul.hi.u64 	%rd3077, %rd2763, %rd3061;
	add.cc.s64 	%rd3078, %rd3075, %rd3058;
	addc.cc.s64 	%rd3079, %rd2983, 0;
	add.cc.s64 	%rd170, %rd3078, %rd3076;
	addc.cc.s64 	%rd3080, %rd3079, %rd3077;
	add.s64 	%rd9968, %rd3060, %rd3080;
	setp.gt.u64 	%p167, %rd9968, %rd2763;
	@%p167 bra 	$L__BB3_57;
	ld.const.u64 	%rd3081, [P_CONST+24];
	setp.lt.u64 	%p168, %rd9968, %rd3081;
	mov.u64 	%rd9969, %rd170;
	mov.u64 	%rd9970, %rd169;
	mov.u64 	%rd9971, %rd168;
	@%p168 bra 	$L__BB3_58;
	ld.const.u64 	%rd3082, [P_CONST+16];
	setp.lt.u64 	%p169, %rd3082, %rd170;
	@%p169 bra 	$L__BB3_57;
	ld.const.u64 	%rd3083, [P_CONST+16];
	setp.gt.u64 	%p170, %rd3083, %rd170;
	mov.u64 	%rd9969, %rd170;
	mov.u64 	%rd9970, %rd169;
	mov.u64 	%rd9971, %rd168;
	@%p170 bra 	$L__BB3_58;
	ld.const.u64 	%rd3084, [P_CONST+8];
	setp.lt.u64 	%p171, %rd3084, %rd169;
	@%p171 bra 	$L__BB3_57;
	ld.const.u64 	%rd3085, [P_CONST+8];
	setp.gt.u64 	%p172, %rd3085, %rd169;
	ld.const.u64 	%rd3086, [P_CONST];
	setp.gt.u64 	%p173, %rd3086, %rd168;
	or.pred  	%p174, %p172, %p173;
	mov.u64 	%rd9969, %rd170;
	mov.u64 	%rd9970, %rd169;
	mov.u64 	%rd9971, %rd168;
	@%p174 bra 	$L__BB3_58;
$L__BB3_57:
	ld.const.u64 	%rd3088, [P_CONST];
	sub.s64 	%rd9971, %rd168, %rd3088;
	setp.lt.u64 	%p175, %rd168, %rd3088;
	selp.u64 	%rd3089, 1, 0, %p175;
	ld.const.u64 	%rd3090, [P_CONST+8];
	add.s64 	%rd3091, %rd3090, %rd3089;
	sub.s64 	%rd9970, %rd169, %rd3091;
	setp.lt.u64 	%p176, %rd169, %rd3091;
	selp.u64 	%rd3092, 1, 0, %p176;
	ld.const.u64 	%rd3093, [P_CONST+16];
	add.s64 	%rd3094, %rd3093, %rd3092;
	sub.s64 	%rd9969, %rd170, %rd3094;
	setp.lt.u64 	%p177, %rd170, %rd3094;
	selp.u64 	%rd3095, 1, 0, %p177;
	ld.const.u64 	%rd3096, [P_CONST+24];
	add.s64 	%rd3097, %rd3096, %rd3095;
	sub.s64 	%rd9968, %rd9968, %rd3097;
$L__BB3_58:
	ld.const.u64 	%rd3098, [P_CONST+24];
	ld.const.u64 	%rd3099, [P_CONST+16];
	ld.const.u64 	%rd3100, [P_CONST+8];
	ld.const.u64 	%rd3101, [P_CONST];
	and.b64  	%rd3102, %rd9939, 4294967295;
	shr.u64 	%rd3103, %rd9939, 32;
	shr.u64 	%rd3104, %rd9971, 32;
	and.b64  	%rd3105, %rd9971, 4294967295;
	mul.lo.s64 	%rd3106, %rd3105, %rd3102;
	mul.lo.s64 	%rd3107, %rd3104, %rd3102;
	mul.lo.s64 	%rd3108, %rd3105, %rd3103;
	shr.u64 	%rd3109, %rd3106, 32;
	and.b64  	%rd3110, %rd3107, 4294967295;
	add.s64 	%rd3111, %rd3109, %rd3110;
	and.b64  	%rd3112, %rd3108, 4294967295;
	add.s64 	%rd3113, %rd3111, %rd3112;
	shr.u64 	%rd3114, %rd3107, 32;
	mad.lo.s64 	%rd3115, %rd3104, %rd3103, %rd3114;
	shr.u64 	%rd3116, %rd3108, 32;
	add.s64 	%rd3117, %rd3115, %rd3116;
	shr.u64 	%rd3118, %rd3113, 32;
	shl.b64 	%rd3119, %rd3113, 32;
	and.b64  	%rd3120, %rd3106, 4294967295;
	or.b64  	%rd3121, %rd3119, %rd3120;
	add.s64 	%rd3122, %rd3117, %rd3118;
	shr.u64 	%rd3123, %rd9970, 32;
	and.b64  	%rd3124, %rd9970, 4294967295;
	mul.lo.s64 	%rd3125, %rd3124, %rd3102;
	mul.lo.s64 	%rd3126, %rd3123, %rd3102;
	mul.lo.s64 	%rd3127, %rd3124, %rd3103;
	shr.u64 	%rd3128, %rd3125, 32;
	and.b64  	%rd3129, %rd3126, 4294967295;
	add.s64 	%rd3130, %rd3128, %rd3129;
	and.b64  	%rd3131, %rd3127, 4294967295;
	add.s64 	%rd3132, %rd3130, %rd3131;
	shr.u64 	%rd3133, %rd3126, 32;
	mad.lo.s64 	%rd3134, %rd3123, %rd3103, %rd3133;
	shr.u64 	%rd3135, %rd3127, 32;
	add.s64 	%rd3136, %rd3134, %rd3135;
	shr.u64 	%rd3137, %rd3132, 32;
	shl.b64 	%rd3138, %rd3132, 32;
	and.b64  	%rd3139, %rd3125, 4294967295;
	or.b64  	%rd3140, %rd3138, %rd3139;
	add.s64 	%rd3141, %rd3136, %rd3137;
	shr.u64 	%rd3142, %rd9969, 32;
	and.b64  	%rd3143, %rd9969, 4294967295;
	mul.lo.s64 	%rd3144, %rd3143, %rd3102;
	mul.lo.s64 	%rd3145, %rd3142, %rd3102;
	mul.lo.s64 	%rd3146, %rd3143, %rd3103;
	shr.u64 	%rd3147, %rd3144, 32;
	and.b64  	%rd3148, %rd3145, 4294967295;
	add.s64 	%rd3149, %rd3147, %rd3148;
	and.b64  	%rd3150, %rd3146, 4294967295;
	add.s64 	%rd3151, %rd3149, %rd3150;
	shr.u64 	%rd3152, %rd3145, 32;
	mad.lo.s64 	%rd3153, %rd3142, %rd3103, %rd3152;
	shr.u64 	%rd3154, %rd3146, 32;
	add.s64 	%rd3155, %rd3153, %rd3154;
	shr.u64 	%rd3156, %rd3151, 32;
	shl.b64 	%rd3157, %rd3151, 32;
	and.b64  	%rd3158, %rd3144, 4294967295;
	or.b64  	%rd3159, %rd3157, %rd3158;
	add.s64 	%rd3160, %rd3155, %rd3156;
	shr.u64 	%rd3161, %rd9968, 32;
	and.b64  	%rd3162, %rd9968, 4294967295;
	mul.lo.s64 	%rd3163, %rd3162, %rd3102;
	mul.lo.s64 	%rd3164, %rd3161, %rd3102;
	mul.lo.s64 	%rd3165, %rd3162, %rd3103;
	shr.u64 	%rd3166, %rd3163, 32;
	and.b64  	%rd3167, %rd3164, 4294967295;
	add.s64 	%rd3168, %rd3166, %rd3167;
	and.b64  	%rd3169, %rd3165, 4294967295;
	add.s64 	%rd3170, %rd3168, %rd3169;
	shr.u64 	%rd3171, %rd3164, 32;
	mad.lo.s64 	%rd3172, %rd3161, %rd3103, %rd3171;
	shr.u64 	%rd3173, %rd3165, 32;
	add.s64 	%rd3174, %rd3172, %rd3173;
	shr.u64 	%rd3175, %rd3170, 32;
	shl.b64 	%rd3176, %rd3170, 32;
	and.b64  	%rd3177, %rd3163, 4294967295;
	or.b64  	%rd3178, %rd3176, %rd3177;
	add.s64 	%rd3179, %rd3174, %rd3175;
	and.b64  	%rd3180, %rd9938, 4294967295;
	shr.u64 	%rd3181, %rd9938, 32;
	mul.lo.s64 	%rd3182, %rd3105, %rd3180;
	mul.lo.s64 	%rd3183, %rd3104, %rd3180;
	mul.lo.s64 	%rd3184, %rd3105, %rd3181;
	shr.u64 	%rd3185, %rd3182, 32;
	and.b64  	%rd3186, %rd3183, 4294967295;
	add.s64 	%rd3187, %rd3185, %rd3186;
	and.b64  	%rd3188, %rd3184, 4294967295;
	add.s64 	%rd3189, %rd3187, %rd3188;
	shr.u64 	%rd3190, %rd3183, 32;
	mad.lo.s64 	%rd3191, %rd3104, %rd3181, %rd3190;
	shr.u64 	%rd3192, %rd3184, 32;
	add.s64 	%rd3193, %rd3191, %rd3192;
	shr.u64 	%rd3194, %rd3189, 32;
	shl.b64 	%rd3195, %rd3189, 32;
	and.b64  	%rd3196, %rd3182, 4294967295;
	or.b64  	%rd3197, %rd3195, %rd3196;
	add.s64 	%rd3198, %rd3140, %rd3197;
	setp.lt.u64 	%p178, %rd3198, %rd3140;
	selp.u64 	%rd3199, 1, 0, %p178;
	add.s64 	%rd3200, %rd3193, %rd3141;
	add.s64 	%rd3201, %rd3200, %rd3194;
	add.s64 	%rd3202, %rd3201, %rd3199;
	mul.lo.s64 	%rd3203, %rd3124, %rd3180;
	mul.lo.s64 	%rd3204, %rd3123, %rd3180;
	mul.lo.s64 	%rd3205, %rd3124, %rd3181;
	shr.u64 	%rd3206, %rd3203, 32;
	and.b64  	%rd3207, %rd3204, 4294967295;
	add.s64 	%rd3208, %rd3206, %rd3207;
	and.b64  	%rd3209, %rd3205, 4294967295;
	add.s64 	%rd3210, %rd3208, %rd3209;
	shr.u64 	%rd3211, %rd3204, 32;
	mad.lo.s64 	%rd3212, %rd3123, %rd3181, %rd3211;
	shr.u64 	%rd3213, %rd3205, 32;
	add.s64 	%rd3214, %rd3212, %rd3213;
	shr.u64 	%rd3215, %rd3210, 32;
	shl.b64 	%rd3216, %rd3210, 32;
	and.b64  	%rd3217, %rd3203, 4294967295;
	or.b64  	%rd3218, %rd3216, %rd3217;
	add.s64 	%rd3219, %rd3159, %rd3199;
	add.s64 	%rd3220, %rd3219, %rd3218;
	max.u64 	%rd3221, %rd3159, %rd3219;
	setp.gt.u64 	%p179, %rd3221, %rd3220;
	selp.u64 	%rd3222, 1, 0, %p179;
	add.s64 	%rd3223, %rd3214, %rd3160;
	add.s64 	%rd3224, %rd3223, %rd3215;
	add.s64 	%rd3225, %rd3224, %rd3222;
	mul.lo.s64 	%rd3226, %rd3143, %rd3180;
	mul.lo.s64 	%rd3227, %rd3142, %rd3180;
	mul.lo.s64 	%rd3228, %rd3143, %rd3181;
	shr.u64 	%rd3229, %rd3226, 32;
	and.b64  	%rd3230, %rd3227, 4294967295;
	add.s64 	%rd3231, %rd3229, %rd3230;
	and.b64  	%rd3232, %rd3228, 4294967295;
	add.s64 	%rd3233, %rd3231, %rd3232;
	shr.u64 	%rd3234, %rd3227, 32;
	mad.lo.s64 	%rd3235, %rd3142, %rd3181, %rd3234;
	shr.u64 	%rd3236, %rd3228, 32;
	add.s64 	%rd3237, %rd3235, %rd3236;
	shr.u64 	%rd3238, %rd3233, 32;
	shl.b64 	%rd3239, %rd3233, 32;
	and.b64  	%rd3240, %rd3226, 4294967295;
	or.b64  	%rd3241, %rd3239, %rd3240;
	add.s64 	%rd3242, %rd3178, %rd3222;
	add.s64 	%rd3243, %rd3242, %rd3241;
	max.u64 	%rd3244, %rd3178, %rd3242;
	setp.gt.u64 	%p180, %rd3244, %rd3243;
	selp.u64 	%rd3245, 1, 0, %p180;
	add.s64 	%rd3246, %rd3237, %rd3179;
	add.s64 	%rd3247, %rd3246, %rd3238;
	add.s64 	%rd3248, %rd3247, %rd3245;
	and.b64  	%rd3249, %rd9937, 4294967295;
	shr.u64 	%rd3250, %rd9937, 32;
	mul.lo.s64 	%rd3251, %rd3105, %rd3249;
	mul.lo.s64 	%rd3252, %rd3104, %rd3249;
	mul.lo.s64 	%rd3253, %rd3105, %rd3250;
	shr.u64 	%rd3254, %rd3251, 32;
	and.b64  	%rd3255, %rd3252, 4294967295;
	add.s64 	%rd3256, %rd3254, %rd3255;
	and.b64  	%rd3257, %rd3253, 4294967295;
	add.s64 	%rd3258, %rd3256, %rd3257;
	shr.u64 	%rd3259, %rd3252, 32;
	mad.lo.s64 	%rd3260, %rd3104, %rd3250, %rd3259;
	shr.u64 	%rd3261, %rd3253, 32;
	add.s64 	%rd3262, %rd3260, %rd3261;
	shr.u64 	%rd3263, %rd3258, 32;
	shl.b64 	%rd3264, %rd3258, 32;
	and.b64  	%rd3265, %rd3251, 4294967295;
	or.b64  	%rd3266, %rd3264, %rd3265;
	add.s64 	%rd3267, %rd3220, %rd3266;
	setp.lt.u64 	%p181, %rd3267, %rd3220;
	selp.u64 	%rd3268, 1, 0, %p181;
	add.s64 	%rd3269, %rd3262, %rd3225;
	add.s64 	%rd3270, %rd3269, %rd3263;
	add.s64 	%rd3271, %rd3270, %rd3268;
	mul.lo.s64 	%rd3272, %rd3124, %rd3249;
	mul.lo.s64 	%rd3273, %rd3123, %rd3249;
	mul.lo.s64 	%rd3274, %rd3124, %rd3250;
	shr.u64 	%rd3275, %rd3272, 32;
	and.b64  	%rd3276, %rd3273, 4294967295;
	add.s64 	%rd3277, %rd3275, %rd3276;
	and.b64  	%rd3278, %rd3274, 4294967295;
	add.s64 	%rd3279, %rd3277, %rd3278;
	shr.u64 	%rd3280, %rd3273, 32;
	mad.lo.s64 	%rd3281, %rd3123, %rd3250, %rd3280;
	shr.u64 	%rd3282, %rd3274, 32;
	add.s64 	%rd3283, %rd3281, %rd3282;
	shr.u64 	%rd3284, %rd3279, 32;
	shl.b64 	%rd3285, %rd3279, 32;
	and.b64  	%rd3286, %rd3272, 4294967295;
	or.b64  	%rd3287, %rd3285, %rd3286;
	add.s64 	%rd3288, %rd3243, %rd3268;
	add.s64 	%rd3289, %rd3288, %rd3287;
	max.u64 	%rd3290, %rd3243, %rd3288;
	setp.gt.u64 	%p182, %rd3290, %rd3289;
	selp.u64 	%rd3291, 1, 0, %p182;
	add.s64 	%rd3292, %rd3283, %rd3248;
	add.s64 	%rd3293, %rd3292, %rd3284;
	add.s64 	%rd3294, %rd3293, %rd3291;
	and.b64  	%rd3295, %rd9936, 4294967295;
	shr.u64 	%rd3296, %rd9936, 32;
	mul.lo.s64 	%rd3297, %rd3105, %rd3295;
	mul.lo.s64 	%rd3298, %rd3104, %rd3295;
	mul.lo.s64 	%rd3299, %rd3105, %rd3296;
	shr.u64 	%rd3300, %rd3297, 32;
	and.b64  	%rd3301, %rd3298, 4294967295;
	add.s64 	%rd3302, %rd3300, %rd3301;
	and.b64  	%rd3303, %rd3299, 4294967295;
	add.s64 	%rd3304, %rd3302, %rd3303;
	shr.u64 	%rd3305, %rd3298, 32;
	mad.lo.s64 	%rd3306, %rd3104, %rd3296, %rd3305;
	shr.u64 	%rd3307, %rd3299, 32;
	add.s64 	%rd3308, %rd3306, %rd3307;
	shr.u64 	%rd3309, %rd3304, 32;
	shl.b64 	%rd3310, %rd3304, 32;
	and.b64  	%rd3311, %rd3297, 4294967295;
	or.b64  	%rd3312, %rd3310, %rd3311;
	add.s64 	%rd3313, %rd3289, %rd3312;
	setp.lt.u64 	%p183, %rd3313, %rd3289;
	selp.u64 	%rd3314, 1, 0, %p183;
	add.s64 	%rd3315, %rd3308, %rd3294;
	add.s64 	%rd3316, %rd3315, %rd3309;
	add.s64 	%rd3317, %rd3316, %rd3314;
	ld.const.u64 	%rd3318, [MU_P];
	mul.lo.s64 	%rd3319, %rd3318, %rd3121;
	mul.lo.s64 	%rd3320, %rd3101, %rd3319;
	mul.hi.u64 	%rd3321, %rd3101, %rd3319;
	add.cc.s64 	%rd3322, %rd3320, %rd3121;
	addc.cc.s64 	%rd3323, %rd3321, 0;
	mul.lo.s64 	%rd3324, %rd3100, %rd3319;
	mul.hi.u64 	%rd3325, %rd3100, %rd3319;
	mov.b64 	%rd3326, 0;
	add.cc.s64 	%rd3327, %rd3323, %rd3198;
	addc.cc.s64 	%rd3328, %rd3326, 0;
	add.cc.s64 	%rd3329, %rd3327, %rd3324;
	addc.cc.s64 	%rd3330, %rd3328, %rd3325;
	mul.lo.s64 	%rd3331, %rd3099, %rd3319;
	mul.hi.u64 	%rd3332, %rd3099, %rd3319;
	add.cc.s64 	%rd3333, %rd3330, %rd3267;
	addc.cc.s64 	%rd3334, %rd3326, 0;
	add.cc.s64 	%rd3335, %rd3333, %rd3331;
	addc.cc.s64 	%rd3336, %rd3334, %rd3332;
	mul.lo.s64 	%rd3337, %rd3098, %rd3319;
	mul.hi.u64 	%rd3338, %rd3098, %rd3319;
	add.cc.s64 	%rd3339, %rd3336, %rd3313;
	addc.cc.s64 	%rd3340, %rd3326, 0;
	add.cc.s64 	%rd3341, %rd3339, %rd3337;
	addc.cc.s64 	%rd3342, %rd3340, %rd3338;
	add.s64 	%rd3343, %rd3122, %rd3342;
	setp.lt.u64 	%p184, %rd3343, %rd3122;
	selp.u64 	%rd3344, 1, 0, %p184;
	add.s64 	%rd3345, %rd3202, %rd3344;
	setp.lt.u64 	%p185, %rd3345, %rd3202;
	selp.u64 	%rd3346, 1, 0, %p185;
	add.s64 	%rd3347, %rd3271, %rd3346;
	setp.lt.u64 	%p186, %rd3347, %rd3271;
	selp.u64 	%rd3348, 1, 0, %p186;
	add.s64 	%rd3349, %rd3317, %rd3348;
	mul.lo.s64 	%rd3350, %rd3318, %rd3329;
	mul.lo.s64 	%rd3351, %rd3101, %rd3350;
	mul.hi.u64 	%rd3352, %rd3101, %rd3350;
	add.cc.s64 	%rd3353, %rd3351, %rd3329;
	addc.cc.s64 	%rd3354, %rd3352, 0;
	mul.lo.s64 	%rd3355, %rd3100, %rd3350;
	mul.hi.u64 	%rd3356, %rd3100, %rd3350;
	add.cc.s64 	%rd3357, %rd3354, %rd3335;
	addc.cc.s64 	%rd3358, %rd3326, 0;
	add.cc.s64 	%rd3359, %rd3357, %rd3355;
	addc.cc.s64 	%rd3360, %rd3358, %rd3356;
	mul.lo.s64 	%rd3361, %rd3099, %rd3350;
	mul.hi.u64 	%rd3362, %rd3099, %rd3350;
	add.cc.s64 	%rd3363, %rd3360, %rd3341;
	addc.cc.s64 	%rd3364, %rd3326, 0;
	add.cc.s64 	%rd3365, %rd3363, %rd3361;
	addc.cc.s64 	%rd3366, %rd3364, %rd3362;
	mul.lo.s64 	%rd3367, %rd3098, %rd3350;
	mul.hi.u64 	%rd3368, %rd3098, %rd3350;
	add.cc.s64 	%rd3369, %rd3366, %rd3343;
	addc.cc.s64 	%rd3370, %rd3326, 0;
	add.cc.s64 	%rd3371, %rd3369, %rd3367;
	addc.cc.s64 	%rd3372, %rd3370, %rd3368;
	add.s64 	%rd3373, %rd3345, %rd3372;
	setp.lt.u64 	%p187, %rd3373, %rd3345;
	selp.u64 	%rd3374, 1, 0, %p187;
	add.s64 	%rd3375, %rd3347, %rd3374;
	setp.lt.u64 	%p188, %rd3375, %rd3347;
	selp.u64 	%rd3376, 1, 0, %p188;
	add.s64 	%rd3377, %rd3349, %rd3376;
	mul.lo.s64 	%rd3378, %rd3318, %rd3359;
	mul.lo.s64 	%rd3379, %rd3101, %rd3378;
	mul.hi.u64 	%rd3380, %rd3101, %rd3378;
	add.cc.s64 	%rd3381, %rd3379, %rd3359;
	addc.cc.s64 	%rd3382, %rd3380, 0;
	mul.lo.s64 	%rd3383, %rd3100, %rd3378;
	mul.hi.u64 	%rd3384, %rd3100, %rd3378;
	add.cc.s64 	%rd3385, %rd3382, %rd3365;
	addc.cc.s64 	%rd3386, %rd3326, 0;
	add.cc.s64 	%rd3387, %rd3385, %rd3383;
	addc.cc.s64 	%rd3388, %rd3386, %rd3384;
	mul.lo.s64 	%rd3389, %rd3099, %rd3378;
	mul.hi.u64 	%rd3390, %rd3099, %rd3378;
	add.cc.s64 	%rd3391, %rd3388, %rd3371;
	addc.cc.s64 	%rd3392, %rd3326, 0;
	add.cc.s64 	%rd3393, %rd3391, %rd3389;
	addc.cc.s64 	%rd3394, %rd3392, %rd3390;
	mul.lo.s64 	%rd3395, %rd3098, %rd3378;
	mul.hi.u64 	%rd3396, %rd3098, %rd3378;
	add.cc.s64 	%rd3397, %rd3394, %rd3373;
	addc.cc.s64 	%rd3398, %rd3326, 0;
	add.cc.s64 	%rd3399, %rd3397, %rd3395;
	addc.cc.s64 	%rd3400, %rd3398, %rd3396;
	add.s64 	%rd3401, %rd3375, %rd3400;
	setp.lt.u64 	%p189, %rd3401, %rd3375;
	selp.u64 	%rd3402, 1, 0, %p189;
	add.s64 	%rd3403, %rd3377, %rd3402;
	mul.lo.s64 	%rd3404, %rd3318, %rd3387;
	mul.lo.s64 	%rd3405, %rd3101, %rd3404;
	mul.hi.u64 	%rd3406, %rd3101, %rd3404;
	add.cc.s64 	%rd3407, %rd3405, %rd3387;
	addc.cc.s64 	%rd3408, %rd3406, 0;
	mul.lo.s64 	%rd3409, %rd3100, %rd3404;
	mul.hi.u64 	%rd3410, %rd3100, %rd3404;
	add.cc.s64 	%rd3411, %rd3408, %rd3393;
	addc.cc.s64 	%rd3412, %rd3326, 0;
	add.cc.s64 	%rd180, %rd3411, %rd3409;
	addc.cc.s64 	%rd3413, %rd3412, %rd3410;
	mul.lo.s64 	%rd3414, %rd3099, %rd3404;
	mul.hi.u64 	%rd3415, %rd3099, %rd3404;
	add.cc.s64 	%rd3416, %rd3413, %rd3399;
	addc.cc.s64 	%rd3417, %rd3326, 0;
	add.cc.s64 	%rd181, %rd3416, %rd3414;
	addc.cc.s64 	%rd3418, %rd3417, %rd3415;
	mul.lo.s64 	%rd3419, %rd3098, %rd3404;
	mul.hi.u64 	%rd3420, %rd3098, %rd3404;
	add.cc.s64 	%rd3421, %rd3418, %rd3401;
	addc.cc.s64 	%rd3422, %rd3326, 0;
	add.cc.s64 	%rd182, %rd3421, %rd3419;
	addc.cc.s64 	%rd3423, %rd3422, %rd3420;
	add.s64 	%rd9972, %rd3403, %rd3423;
	setp.gt.u64 	%p190, %rd9972, %rd3098;
	@%p190 bra 	$L__BB3_64;
	ld.const.u64 	%rd3424, [P_CONST+24];
	setp.lt.u64 	%p191, %rd9972, %rd3424;
	mov.u64 	%rd9973, %rd182;
	mov.u64 	%rd9974, %rd181;
	mov.u64 	%rd9975, %rd180;
	@%p191 bra 	$L__BB3_65;
	ld.const.u64 	%rd3425, [P_CONST+16];
	setp.lt.u64 	%p192, %rd3425, %rd182;
	@%p192 bra 	$L__BB3_64;
	ld.const.u64 	%rd3426, [P_CONST+16];
	setp.gt.u64 	%p193, %rd3426, %rd182;
	mov.u64 	%rd9973, %rd182;
	mov.u64 	%rd9974, %rd181;
	mov.u64 	%rd9975, %rd180;
	@%p193 bra 	$L__BB3_65;
	ld.const.u64 	%rd3427, [P_CONST+8];
	setp.lt.u64 	%p194, %rd3427, %rd181;
	@%p194 bra 	$L__BB3_64;
	ld.const.u64 	%rd3428, [P_CONST+8];
	setp.gt.u64 	%p195, %rd3428, %rd181;
	ld.const.u64 	%rd3429, [P_CONST];
	setp.gt.u64 	%p196, %rd3429, %rd180;
	or.pred  	%p197, %p195, %p196;
	mov.u64 	%rd9973, %rd182;
	mov.u64 	%rd9974, %rd181;
	mov.u64 	%rd9975, %rd180;
	@%p197 bra 	$L__BB3_65;
$L__BB3_64:
	ld.const.u64 	%rd3431, [P_CONST];
	sub.s64 	%rd9975, %rd180, %rd3431;
	setp.lt.u64 	%p198, %rd180, %rd3431;
	selp.u64 	%rd3432, 1, 0, %p198;
	ld.const.u64 	%rd3433, [P_CONST+8];
	add.s64 	%rd3434, %rd3433, %rd3432;
	sub.s64 	%rd9974, %rd181, %rd3434;
	setp.lt.u64 	%p199, %rd181, %rd3434;
	selp.u64 	%rd3435, 1, 0, %p199;
	ld.const.u64 	%rd3436, [P_CONST+16];
	add.s64 	%rd3437, %rd3436, %rd3435;
	sub.s64 	%rd9973, %rd182, %rd3437;
	setp.lt.u64 	%p200, %rd182, %rd3437;
	selp.u64 	%rd3438, 1, 0, %p200;
	ld.const.u64 	%rd3439, [P_CONST+24];
	add.s64 	%rd3440, %rd3439, %rd3438;
	sub.s64 	%rd9972, %rd9972, %rd3440;
$L__BB3_65:
	sub.s64 	%rd9979, %rd9959, %rd9955;
	setp.lt.u64 	%p201, %rd9959, %rd9955;
	selp.u64 	%rd3441, 1, 0, %p201;
	add.s64 	%rd3442, %rd9954, %rd3441;
	sub.s64 	%rd9978, %rd9958, %rd3442;
	setp.lt.u64 	%p202, %rd9958, %rd3442;
	selp.u64 	%rd3443, 1, 0, %p202;
	add.s64 	%rd3444, %rd9953, %rd3443;
	sub.s64 	%rd9977, %rd9957, %rd3444;
	setp.lt.u64 	%p203, %rd9957, %rd3444;
	selp.u64 	%rd3445, 1, 0, %p203;
	add.s64 	%rd3446, %rd9952, %rd3445;
	sub.s64 	%rd9976, %rd9956, %rd3446;
	setp.ge.u64 	%p204, %rd9956, %rd3446;
	@%p204 bra 	$L__BB3_67;
	ld.const.u64 	%rd3447, [P_CONST];
	add.s64 	%rd196, %rd9979, %rd3447;
	setp.ge.u64 	%p205, %rd196, %rd9979;
	setp.lt.u64 	%p206, %rd196, %rd9979;
	selp.u64 	%rd3448, 1, 0, %p206;
	add.s64 	%rd3449, %rd9978, %rd3448;
	ld.const.u64 	%rd3450, [P_CONST+8];
	add.s64 	%rd197, %rd3449, %rd3450;
	setp.lt.u64 	%p207, %rd197, %rd9978;
	setp.eq.s64 	%p208, %rd197, %rd9978;
	selp.u32 	%r18, -1, 0, %p208;
	selp.u32 	%r19, -1, 0, %p207;
	selp.b32 	%r20, %r19, %r18, %p205;
	and.b32  	%r22, %r20, 1;
	setp.eq.b32 	%p209, %r22, 1;
	or.pred  	%p210, %p207, %p209;
	selp.u64 	%rd3451, 1, 0, %p210;
	add.s64 	%rd3452, %rd9977, %rd3451;
	ld.const.u64 	%rd3453, [P_CONST+16];
	add.s64 	%rd198, %rd3452, %rd3453;
	setp.ge.u64 	%p211, %rd198, %rd9977;
	setp.lt.u64 	%p212, %rd198, %rd9977;
	setp.eq.s64 	%p213, %rd198, %rd9977;
	selp.u32 	%r23, -1, 0, %p212;
	selp.u32 	%r24, -1, 0, %p213;
	selp.b32 	%r25, %r24, %r23, %p210;
	selp.b32 	%r26, %r25, %r23, %p211;
	cvt.u64.u32 	%rd3454, %r26;
	and.b64  	%rd3455, %rd3454, 1;
	add.s64 	%rd3456, %rd9976, %rd3455;
	ld.const.u64 	%rd3457, [P_CONST+24];
	add.s64 	%rd9976, %rd3456, %rd3457;
	mov.u64 	%rd9977, %rd198;
	mov.u64 	%rd9978, %rd197;
	mov.u64 	%rd9979, %rd196;
$L__BB3_67:
	sub.s64 	%rd9983, %rd9975, %rd9967;
	setp.lt.u64 	%p214, %rd9975, %rd9967;
	selp.u64 	%rd3458, 1, 0, %p214;
	add.s64 	%rd3459, %rd9966, %rd3458;
	sub.s64 	%rd9982, %rd9974, %rd3459;
	setp.lt.u64 	%p215, %rd9974, %rd3459;
	selp.u64 	%rd3460, 1, 0, %p215;
	add.s64 	%rd3461, %rd9965, %rd3460;
	sub.s64 	%rd9981, %rd9973, %rd3461;
	setp.lt.u64 	%p216, %rd9973, %rd3461;
	selp.u64 	%rd3462, 1, 0, %p216;
	add.s64 	%rd3463, %rd9964, %rd3462;
	sub.s64 	%rd9980, %rd9972, %rd3463;
	setp.ge.u64 	%p217, %rd9972, %rd3463;
	@%p217 bra 	$L__BB3_69;
	ld.const.u64 	%rd3464, [P_CONST];
	add.s64 	%rd208, %rd9983, %rd3464;
	setp.ge.u64 	%p218, %rd208, %rd9983;
	setp.lt.u64 	%p219, %rd208, %rd9983;
	selp.u64 	%rd3465, 1, 0, %p219;
	add.s64 	%rd3466, %rd9982, %rd3465;
	ld.const.u64 	%rd3467, [P_CONST+8];
	add.s64 	%rd209, %rd3466, %rd3467;
	setp.lt.u64 	%p220, %rd209, %rd9982;
	setp.eq.s64 	%p221, %rd209, %rd9982;
	selp.u32 	%r27, -1, 0, %p221;
	selp.u32 	%r28, -1, 0, %p220;
	selp.b32 	%r29, %r28, %r27, %p218;
	and.b32  	%r31, %r29, 1;
	setp.eq.b32 	%p222, %r31, 1;
	or.pred  	%p223, %p220, %p222;
	selp.u64 	%rd3468, 1, 0, %p223;
	add.s64 	%rd3469, %rd9981, %rd3468;
	ld.const.u64 	%rd3470, [P_CONST+16];
	add.s64 	%rd210, %rd3469, %rd3470;
	setp.ge.u64 	%p224, %rd210, %rd9981;
	setp.lt.u64 	%p225, %rd210, %rd9981;
	setp.eq.s64 	%p226, %rd210, %rd9981;
	selp.u32 	%r32, -1, 0, %p225;
	selp.u32 	%r33, -1, 0, %p226;
	selp.b32 	%r34, %r33, %r32, %p223;
	selp.b32 	%r35, %r34, %r32, %p224;
	cvt.u64.u32 	%rd3471, %r35;
	and.b64  	%rd3472, %rd3471, 1;
	add.s64 	%rd3473, %rd9980, %rd3472;
	ld.const.u64 	%rd3474, [P_CONST+24];
	add.s64 	%rd9980, %rd3473, %rd3474;
	mov.u64 	%rd9981, %rd210;
	mov.u64 	%rd9982, %rd209;
	mov.u64 	%rd9983, %rd208;
$L__BB3_69:
	ld.const.u64 	%rd3475, [ZERO+24];
	setp.ne.s64 	%p227, %rd9976, %rd3475;
	@%p227 bra 	$L__BB3_197;
	ld.const.u64 	%rd3476, [ZERO+16];
	setp.ne.s64 	%p228, %rd9977, %rd3476;
	@%p228 bra 	$L__BB3_197;
	ld.const.u64 	%rd3477, [ZERO+8];
	setp.ne.s64 	%p229, %rd9978, %rd3477;
	@%p229 bra 	$L__BB3_197;
	ld.const.u64 	%rd3478, [ZERO];
	setp.ne.s64 	%p230, %rd9979, %rd3478;
	@%p230 bra 	$L__BB3_197;
	setp.gt.u64 	%p596, %rd9980, %rd9976;
	mov.b64 	%rd10128, 0;
	mov.b32 	%r407, 1;
	mov.u64 	%rd10129, %rd10128;
	mov.u64 	%rd10130, %rd10128;
	mov.u64 	%rd10131, %rd10128;
	mov.u64 	%rd10132, %rd9916;
	mov.u64 	%rd10133, %rd9917;
	mov.u64 	%rd10134, %rd9918;
	mov.u64 	%rd10135, %rd9919;
	mov.u64 	%rd10136, %rd9916;
	mov.u64 	%rd10137, %rd9917;
	mov.u64 	%rd10138, %rd9918;
	mov.u64 	%rd10139, %rd9919;
	@%p596 bra 	$L__BB3_299;
	setp.lt.u64 	%p597, %rd9980, %rd9976;
	setp.ne.s64 	%p598, %rd9981, %rd9977;
	setp.ne.s64 	%p599, %rd9982, %rd9978;
	or.pred  	%p600, %p598, %p599;
	or.pred  	%p601, %p600, %p597;
	setp.ne.s64 	%p602, %rd9983, %rd9979;
	or.pred  	%p603, %p601, %p602;
	mov.u64 	%rd10132, %rd9916;
	mov.u64 	%rd10133, %rd9917;
	mov.u64 	%rd10134, %rd9918;
	mov.u64 	%rd10135, %rd9919;
	mov.u64 	%rd10136, %rd9916;
	mov.u64 	%rd10137, %rd9917;
	mov.u64 	%rd10138, %rd9918;
	mov.u64 	%rd10139, %rd9919;
	@%p603 bra 	$L__BB3_299;
	or.b64  	%rd5950, %rd9927, %rd9926;
	or.b64  	%rd5951, %rd5950, %rd9925;
	or.b64  	%rd5952, %rd5951, %rd9924;
	setp.eq.s64 	%p604, %rd5952, 0;
	mov.u64 	%rd10129, %rd10128;
	mov.u64 	%rd10130, %rd10128;
	mov.u64 	%rd10131, %rd10128;
	mov.u64 	%rd10132, %rd9916;
	mov.u64 	%rd10133, %rd9917;
	mov.u64 	%rd10134, %rd9918;
	mov.u64 	%rd10135, %rd9919;
	mov.u64 	%rd10136, %rd9916;
	mov.u64 	%rd10137, %rd9917;
	mov.u64 	%rd10138, %rd9918;
	mov.u64 	%rd10139, %rd9919;
	@%p604 bra 	$L__BB3_299;
	ld.const.u64 	%rd216, [P_CONST+24];
	ld.const.u64 	%rd217, [P_CONST+16];
	ld.const.u64 	%rd218, [P_CONST+8];
	ld.const.u64 	%rd219, [P_CONST];
	mul.lo.s64 	%rd5953, %rd148, %rd148;
	mul.lo.s64 	%rd5954, %rd149, %rd148;
	shr.u64 	%rd5955, %rd5953, 32;
	shl.b64 	%rd5956, %rd5954, 1;
	and.b64  	%rd5957, %rd5956, 8589934590;
	add.s64 	%rd5958, %rd5955, %rd5957;
	shr.u64 	%rd5959, %rd5954, 31;
	and.b64  	%rd5960, %rd5959, 8589934590;
	mad.lo.s64 	%rd5961, %rd149, %rd149, %rd5960;
	shr.u64 	%rd5962, %rd5958, 32;
	shl.b64 	%rd5963, %rd5958, 32;
	and.b64  	%rd5964, %rd5953, 4294967295;
	or.b64  	%rd5965, %rd5963, %rd5964;
	add.s64 	%rd5966, %rd5961, %rd5962;
	mul.lo.s64 	%rd5967, %rd150, %rd148;
	mul.lo.s64 	%rd5968, %rd151, %rd148;
	mul.lo.s64 	%rd5969, %rd150, %rd149;
	shr.u64 	%rd5970, %rd5967, 32;
	and.b64  	%rd5971, %rd5968, 4294967295;
	add.s64 	%rd5972, %rd5970, %rd5971;
	and.b64  	%rd5973, %rd5969, 4294967295;
	add.s64 	%rd5974, %rd5972, %rd5973;
	shr.u64 	%rd5975, %rd5968, 32;
	mad.lo.s64 	%rd5976, %rd151, %rd149, %rd5975;
	shr.u64 	%rd5977, %rd5969, 32;
	add.s64 	%rd5978, %rd5976, %rd5977;
	shr.u64 	%rd5979, %rd5974, 32;
	shl.b64 	%rd5980, %rd5974, 32;
	and.b64  	%rd5981, %rd5967, 4294967295;
	or.b64  	%rd5982, %rd5980, %rd5981;
	add.s64 	%rd5983, %rd5978, %rd5979;
	mul.lo.s64 	%rd5984, %rd152, %rd148;
	mul.lo.s64 	%rd5985, %rd153, %rd148;
	mul.lo.s64 	%rd5986, %rd152, %rd149;
	shr.u64 	%rd5987, %rd5984, 32;
	and.b64  	%rd5988, %rd5985, 4294967295;
	add.s64 	%rd5989, %rd5987, %rd5988;
	and.b64  	%rd5990, %rd5986, 4294967295;
	add.s64 	%rd5991, %rd5989, %rd5990;
	shr.u64 	%rd5992, %rd5985, 32;
	mad.lo.s64 	%rd5993, %rd153, %rd149, %rd5992;
	shr.u64 	%rd5994, %rd5986, 32;
	add.s64 	%rd5995, %rd5993, %rd5994;
	shr.u64 	%rd5996, %rd5991, 32;
	shl.b64 	%rd5997, %rd5991, 32;
	and.b64  	%rd5998, %rd5984, 4294967295;
	or.b64  	%rd5999, %rd5997, %rd5998;
	add.s64 	%rd6000, %rd5995, %rd5996;
	mul.lo.s64 	%rd6001, %rd154, %rd148;
	mul.lo.s64 	%rd6002, %rd155, %rd148;
	mul.lo.s64 	%rd6003, %rd154, %rd149;
	shr.u64 	%rd6004, %rd6001, 32;
	and.b64  	%rd6005, %rd6002, 4294967295;
	add.s64 	%rd6006, %rd6004, %rd6005;
	and.b64  	%rd6007, %rd6003, 4294967295;
	add.s64 	%rd6008, %rd6006, %rd6007;
	shr.u64 	%rd6009, %rd6002, 32;
	mad.lo.s64 	%rd6010, %rd155, %rd149, %rd6009;
	shr.u64 	%rd6011, %rd6003, 32;
	add.s64 	%rd6012, %rd6010, %rd6011;
	shr.u64 	%rd6013, %rd6008, 32;
	shl.b64 	%rd6014, %rd6008, 32;
	and.b64  	%rd6015, %rd6001, 4294967295;
	or.b64  	%rd6016, %rd6014, %rd6015;
	add.s64 	%rd6017, %rd6012, %rd6013;
	shl.b64 	%rd6018, %rd5982, 1;
	shr.u64 	%rd6019, %rd5980, 63;
	add.s64 	%rd6020, %rd5983, %rd5983;
	add.s64 	%rd6021, %rd6020, %rd6019;
	mul.lo.s64 	%rd6022, %rd150, %rd150;
	mul.lo.s64 	%rd6023, %rd151, %rd150;
	shr.u64 	%rd6024, %rd6022, 32;
	shl.b64 	%rd6025, %rd6023, 1;
	and.b64  	%rd6026, %rd6025, 8589934590;
	add.s64 	%rd6027, %rd6024, %rd6026;
	shr.u64 	%rd6028, %rd6023, 31;
	and.b64  	%rd6029, %rd6028, 8589934590;
	mad.lo.s64 	%rd6030, %rd151, %rd151, %rd6029;
	shr.u64 	%rd6031, %rd6027, 32;
	shl.b64 	%rd6032, %rd6027, 32;
	and.b64  	%rd6033, %rd6022, 4294967295;
	or.b64  	%rd6034, %rd6032, %rd6033;
	add.s64 	%rd6035, %rd5999, %rd6019;
	add.s64 	%rd6036, %rd6035, %rd6034;
	max.u64 	%rd6037, %rd5999, %rd6035;
	setp.gt.u64 	%p605, %rd6037, %rd6036;
	selp.u64 	%rd6038, 1, 0, %p605;
	add.s64 	%rd6039, %rd6030, %rd6000;
	add.s64 	%rd6040, %rd6039, %rd6031;
	add.s64 	%rd6041, %rd6040, %rd6038;
	mul.lo.s64 	%rd6042, %rd152, %rd150;
	mul.lo.s64 	%rd6043, %rd153, %rd150;
	mul.lo.s64 	%rd6044, %rd152, %rd151;
	shr.u64 	%rd6045, %rd6042, 32;
	and.b64  	%rd6046, %rd6043, 4294967295;
	add.s64 	%rd6047, %rd6045, %rd6046;
	and.b64  	%rd6048, %rd6044, 4294967295;
	add.s64 	%rd6049, %rd6047, %rd6048;
	shr.u64 	%rd6050, %rd6043, 32;
	mad.lo.s64 	%rd6051, %rd153, %rd151, %rd6050;
	shr.u64 	%rd6052, %rd6044, 32;
	add.s64 	%rd6053, %rd6051, %rd6052;
	shr.u64 	%rd6054, %rd6049, 32;
	shl.b64 	%rd6055, %rd6049, 32;
	and.b64  	%rd6056, %rd6042, 4294967295;
	or.b64  	%rd6057, %rd6055, %rd6056;
	add.s64 	%rd6058, %rd6016, %rd6038;
	add.s64 	%rd6059, %rd6058, %rd6057;
	max.u64 	%rd6060, %rd6016, %rd6058;
	setp.gt.u64 	%p606, %rd6060, %rd6059;
	selp.u64 	%rd6061, 1, 0, %p606;
	add.s64 	%rd6062, %rd6053, %rd6017;
	add.s64 	%rd6063, %rd6062, %rd6054;
	add.s64 	%rd6064, %rd6063, %rd6061;
	add.s64 	%rd6065, %rd6036, %rd5999;
	setp.lt.u64 	%p607, %rd6065, %rd6036;
	selp.u64 	%rd6066, 1, 0, %p607;
	add.s64 	%rd6067, %rd6000, %rd6041;
	add.s64 	%rd6068, %rd6067, %rd6066;
	add.s64 	%rd6069, %rd6059, %rd6066;
	add.s64 	%rd6070, %rd6069, %rd6057;
	max.u64 	%rd6071, %rd6059, %rd6069;
	setp.gt.u64 	%p608, %rd6071, %rd6070;
	selp.u64 	%rd6072, 1, 0, %p608;
	add.s64 	%rd6073, %rd6053, %rd6064;
	add.s64 	%rd6074, %rd6073, %rd6054;
	add.s64 	%rd6075, %rd6074, %rd6072;
	add.s64 	%rd6076, %rd6070, %rd6016;
	setp.lt.u64 	%p609, %rd6076, %rd6070;
	selp.u64 	%rd6077, 1, 0, %p609;
	add.s64 	%rd6078, %rd6017, %rd6075;
	add.s64 	%rd6079, %rd6078, %rd6077;
	ld.const.u64 	%rd6080, [MU_P];
	mul.lo.s64 	%rd6081, %rd6080, %rd5965;
	mul.lo.s64 	%rd6082, %rd219, %rd6081;
	mul.hi.u64 	%rd6083, %rd219, %rd6081;
	add.cc.s64 	%rd6084, %rd6082, %rd5965;
	addc.cc.s64 	%rd6085, %rd6083, 0;
	mul.lo.s64 	%rd6086, %rd218, %rd6081;
	mul.hi.u64 	%rd6087, %rd218, %rd6081;
	mov.b64 	%rd6088, 0;
	add.cc.s64 	%rd6089, %rd6085, %rd6018;
	addc.cc.s64 	%rd6090, %rd6088, 0;
	add.cc.s64 	%rd6091, %rd6089, %rd6086;
	addc.cc.s64 	%rd6092, %rd6090, %rd6087;
	mul.lo.s64 	%rd6093, %rd217, %rd6081;
	mul.hi.u64 	%rd6094, %rd217, %rd6081;
	add.cc.s64 	%rd6095, %rd6092, %rd6065;
	addc.cc.s64 	%rd6096, %rd6088, 0;
	add.cc.s64 	%rd6097, %rd6095, %rd6093;
	addc.cc.s64 	%rd6098, %rd6096, %rd6094;
	mul.lo.s64 	%rd6099, %rd216, %rd6081;
	mul.hi.u64 	%rd6100, %rd216, %rd6081;
	add.cc.s64 	%rd6101, %rd6098, %rd6076;
	addc.cc.s64 	%rd6102, %rd6088, 0;
	add.cc.s64 	%rd6103, %rd6101, %rd6099;
	addc.cc.s64 	%rd6104, %rd6102, %rd6100;
	add.s64 	%rd6105, %rd5966, %rd6104;
	setp.lt.u64 	%p610, %rd6105, %rd5966;
	selp.u64 	%rd6106, 1, 0, %p610;
	add.s64 	%rd6107, %rd6021, %rd6106;
	setp.lt.u64 	%p611, %rd6107, %rd6021;
	selp.u64 	%rd6108, 1, 0, %p611;
	add.s64 	%rd6109, %rd6068, %rd6108;
	setp.lt.u64 	%p612, %rd6109, %rd6068;
	selp.u64 	%rd6110, 1, 0, %p612;
	add.s64 	%rd6111, %rd6079, %rd6110;
	mul.lo.s64 	%rd6112, %rd6080, %rd6091;
	mul.lo.s64 	%rd6113, %rd219, %rd6112;
	mul.hi.u64 	%rd6114, %rd219, %rd6112;
	add.cc.s64 	%rd6115, %rd6113, %rd6091;
	addc.cc.s64 	%rd6116, %rd6114, 0;
	mul.lo.s64 	%rd6117, %rd218, %rd6112;
	mul.hi.u64 	%rd6118, %rd218, %rd6112;
	add.cc.s64 	%rd6119, %rd6116, %rd6097;
	addc.cc.s64 	%rd6120, %rd6088, 0;
	add.cc.s64 	%rd6121, %rd6119, %rd6117;
	addc.cc.s64 	%rd6122, %rd6120, %rd6118;
	mul.lo.s64 	%rd6123, %rd217, %rd6112;
	mul.hi.u64 	%rd6124, %rd217, %rd6112;
	add.cc.s64 	%rd6125, %rd6122, %rd6103;
	addc.cc.s64 	%rd6126, %rd6088, 0;
	add.cc.s64 	%rd6127, %rd6125, %rd6123;
	addc.cc.s64 	%rd6128, %rd6126, %rd6124;
	mul.lo.s64 	%rd6129, %rd216, %rd6112;
	mul.hi.u64 	%rd6130, %rd216, %rd6112;
	add.cc.s64 	%rd6131, %rd6128, %rd6105;
	addc.cc.s64 	%rd6132, %rd6088, 0;
	add.cc.s64 	%rd6133, %rd6131, %rd6129;
	addc.cc.s64 	%rd6134, %rd6132, %rd6130;
	add.s64 	%rd6135, %rd6107, %rd6134;
	setp.lt.u64 	%p613, %rd6135, %rd6107;
	selp.u64 	%rd6136, 1, 0, %p613;
	add.s64 	%rd6137, %rd6109, %rd6136;
	setp.lt.u64 	%p614, %rd6137, %rd6109;
	selp.u64 	%rd6138, 1, 0, %p614;
	add.s64 	%rd6139, %rd6111, %rd6138;
	mul.lo.s64 	%rd6140, %rd6080, %rd6121;
	mul.lo.s64 	%rd6141, %rd219, %rd6140;
	mul.hi.u64 	%rd6142, %rd219, %rd6140;
	add.cc.s64 	%rd6143, %rd6141, %rd6121;
	addc.cc.s64 	%rd6144, %rd6142, 0;
	mul.lo.s64 	%rd6145, %rd218, %rd6140;
	mul.hi.u64 	%rd6146, %rd218, %rd6140;
	add.cc.s64 	%rd6147, %rd6144, %rd6127;
	addc.cc.s64 	%rd6148, %rd6088, 0;
	add.cc.s64 	%rd6149, %rd6147, %rd6145;
	addc.cc.s64 	%rd6150, %rd6148, %rd6146;
	mul.lo.s64 	%rd6151, %rd217, %rd6140;
	mul.hi.u64 	%rd6152, %rd217, %rd6140;
	add.cc.s64 	%rd6153, %rd6150, %rd6133;
	addc.cc.s64 	%rd6154, %rd6088, 0;
	add.cc.s64 	%rd6155, %rd6153, %rd6151;
	addc.cc.s64 	%rd6156, %rd6154, %rd6152;
	mul.lo.s64 	%rd6157, %rd216, %rd6140;
	mul.hi.u64 	%rd6158, %rd216, %rd6140;
	add.cc.s64 	%rd6159, %rd6156, %rd6135;
	addc.cc.s64 	%rd6160, %rd6088, 0;
	add.cc.s64 	%rd6161, %rd6159, %rd6157;
	addc.cc.s64 	%rd6162, %rd6160, %rd6158;
	add.s64 	%rd6163, %rd6137, %rd6162;
	setp.lt.u64 	%p615, %rd6163, %rd6137;
	selp.u64 	%rd6164, 1, 0, %p615;
	add.s64 	%rd6165, %rd6139, %rd6164;
	mul.lo.s64 	%rd6166, %rd6080, %rd6149;
	mul.lo.s64 	%rd6167, %rd219, %rd6166;
	mul.hi.u64 	%rd6168, %rd219, %rd6166;
	add.cc.s64 	%rd6169, %rd6167, %rd6149;
	addc.cc.s64 	%rd6170, %rd6168, 0;
	mul.lo.s64 	%rd6171, %rd218, %rd6166;
	mul.hi.u64 	%rd6172, %rd218, %rd6166;
	add.cc.s64 	%rd6173, %rd6170, %rd6155;
	addc.cc.s64 	%rd6174, %rd6088, 0;
	add.cc.s64 	%rd220, %rd6173, %rd6171;
	addc.cc.s64 	%rd6175, %rd6174, %rd6172;
	mul.lo.s64 	%rd6176, %rd217, %rd6166;
	mul.hi.u64 	%rd6177, %rd217, %rd6166;
	add.cc.s64 	%rd6178, %rd6175, %rd6161;
	addc.cc.s64 	%rd6179, %rd6088, 0;
	add.cc.s64 	%rd221, %rd6178, %rd6176;
	addc.cc.s64 	%rd6180, %rd6179, %rd6177;
	mul.lo.s64 	%rd6181, %rd216, %rd6166;
	mul.hi.u64 	%rd6182, %rd216, %rd6166;
	add.cc.s64 	%rd6183, %rd6180, %rd6163;
	addc.cc.s64 	%rd6184, %rd6088, 0;
	add.cc.s64 	%rd222, %rd6183, %rd6181;
	addc.cc.s64 	%rd6185, %rd6184, %rd6182;
	add.s64 	%rd9987, %rd6165, %rd6185;
	setp.gt.u64 	%p616, %rd9987, %rd216;
	@%p616 bra 	$L__BB3_82;
	setp.lt.u64 	%p617, %rd9987, %rd216;
	mov.u64 	%rd9984, %rd220;
	mov.u64 	%rd9985, %rd221;
	mov.u64 	%rd9986, %rd222;
	@%p617 bra 	$L__BB3_83;
	setp.lt.u64 	%p618, %rd217, %rd222;
	@%p618 bra 	$L__BB3_82;
	setp.gt.u64 	%p619, %rd217, %rd222;
	mov.u64 	%rd9984, %rd220;
	mov.u64 	%rd9985, %rd221;
	mov.u64 	%rd9986, %rd222;
	@%p619 bra 	$L__BB3_83;
	setp.lt.u64 	%p620, %rd218, %rd221;
	@%p620 bra 	$L__BB3_82;
	setp.gt.u64 	%p621, %rd218, %rd221;
	setp.gt.u64 	%p622, %rd219, %rd220;
	or.pred  	%p623, %p621, %p622;
	mov.u64 	%rd9984, %rd220;
	mov.u64 	%rd9985, %rd221;
	mov.u64 	%rd9986, %rd222;
	@%p623 bra 	$L__BB3_83;
$L__BB3_82:
	sub.s64 	%rd9984, %rd220, %rd219;
	setp.lt.u64 	%p624, %rd220, %rd219;
	selp.u64 	%rd6186, 1, 0, %p624;
	add.s64 	%rd6187, %rd218, %rd6186;
	sub.s64 	%rd9985, %rd221, %rd6187;
	setp.lt.u64 	%p625, %rd221, %rd6187;
	selp.u64 	%rd6188, 1, 0, %p625;
	add.s64 	%rd6189, %rd217, %rd6188;
	sub.s64 	%rd9986, %rd222, %rd6189;
	setp.lt.u64 	%p626, %rd222, %rd6189;
	selp.u64 	%rd6190, 1, 0, %p626;
	add.s64 	%rd6191, %rd216, %rd6190;
	sub.s64 	%rd9987, %rd9987, %rd6191;
$L__BB3_83:
	shr.u64 	%rd236, %rd9984, 32;
	and.b64  	%rd237, %rd9984, 4294967295;
	mul.lo.s64 	%rd6192, %rd237, %rd99;
	mul.lo.s64 	%rd6193, %rd236, %rd99;
	mul.lo.s64 	%rd6194, %rd237, %rd100;
	shr.u64 	%rd6195, %rd6192, 32;
	and.b64  	%rd6196, %rd6193, 4294967295;
	add.s64 	%rd6197, %rd6195, %rd6196;
	and.b64  	%rd6198, %rd6194, 4294967295;
	add.s64 	%rd6199, %rd6197, %rd6198;
	shr.u64 	%rd6200, %rd6193, 32;
	mad.lo.s64 	%rd6201, %rd236, %rd100, %rd6200;
	shr.u64 	%rd6202, %rd6194, 32;
	add.s64 	%rd6203, %rd6201, %rd6202;
	shr.u64 	%rd6204, %rd6199, 32;
	shl.b64 	%rd6205, %rd6199, 32;
	and.b64  	%rd6206, %rd6192, 4294967295;
	or.b64  	%rd6207, %rd6205, %rd6206;
	add.s64 	%rd6208, %rd6203, %rd6204;
	shr.u64 	%rd238, %rd9985, 32;
	and.b64  	%rd239, %rd9985, 4294967295;
	mul.lo.s64 	%rd6209, %rd239, %rd99;
	mul.lo.s64 	%rd6210, %rd238, %rd99;
	mul.lo.s64 	%rd6211, %rd239, %rd100;
	shr.u64 	%rd6212, %rd6209, 32;
	and.b64  	%rd6213, %rd6210, 4294967295;
	add.s64 	%rd6214, %rd6212, %rd6213;
	and.b64  	%rd6215, %rd6211, 4294967295;
	add.s64 	%rd6216, %rd6214, %rd6215;
	shr.u64 	%rd6217, %rd6210, 32;
	mad.lo.s64 	%rd6218, %rd238, %rd100, %rd6217;
	shr.u64 	%rd6219, %rd6211, 32;
	add.s64 	%rd6220, %rd6218, %rd6219;
	shr.u64 	%rd6221, %rd6216, 32;
	shl.b64 	%rd6222, %rd6216, 32;
	and.b64  	%rd6223, %rd6209, 4294967295;
	or.b64  	%rd6224, %rd6222, %rd6223;
	add.s64 	%rd6225, %rd6220, %rd6221;
	shr.u64 	%rd240, %rd9986, 32;
	and.b64  	%rd241, %rd9986, 4294967295;
	mul.lo.s64 	%rd6226, %rd241, %rd99;
	mul.lo.s64 	%rd6227, %rd240, %rd99;
	mul.lo.s64 	%rd6228, %rd241, %rd100;
	shr.u64 	%rd6229, %rd6226, 32;
	and.b64  	%rd6230, %rd6227, 4294967295;
	add.s64 	%rd6231, %rd6229, %rd6230;
	and.b64  	%rd6232, %rd6228, 4294967295;
	add.s64 	%rd6233, %rd6231, %rd6232;
	shr.u64 	%rd6234, %rd6227, 32;
	mad.lo.s64 	%rd6235, %rd240, %rd100, %rd6234;
	shr.u64 	%rd6236, %rd6228, 32;
	add.s64 	%rd6237, %rd6235, %rd6236;
	shr.u64 	%rd6238, %rd6233, 32;
	shl.b64 	%rd6239, %rd6233, 32;
	and.b64  	%rd6240, %rd6226, 4294967295;
	or.b64  	%rd6241, %rd6239, %rd6240;
	add.s64 	%rd6242, %rd6237, %rd6238;
	shr.u64 	%rd242, %rd9987, 32;
	and.b64  	%rd243, %rd9987, 4294967295;
	mul.lo.s64 	%rd6243, %rd243, %rd99;
	mul.lo.s64 	%rd6244, %rd242, %rd99;
	mul.lo.s64 	%rd6245, %rd243, %rd100;
	shr.u64 	%rd6246, %rd6243, 32;
	and.b64  	%rd6247, %rd6244, 4294967295;
	add.s64 	%rd6248, %rd6246, %rd6247;
	and.b64  	%rd6249, %rd6245, 4294967295;
	add.s64 	%rd6250, %rd6248, %rd6249;
	shr.u64 	%rd6251, %rd6244, 32;
	mad.lo.s64 	%rd6252, %rd242, %rd100, %rd6251;
	shr.u64 	%rd6253, %rd6245, 32;
	add.s64 	%rd6254, %rd6252, %rd6253;
	shr.u64 	%rd6255, %rd6250, 32;
	shl.b64 	%rd6256, %rd6250, 32;
	and.b64  	%rd6257, %rd6243, 4294967295;
	or.b64  	%rd6258, %rd6256, %rd6257;
	add.s64 	%rd6259, %rd6254, %rd6255;
	mul.lo.s64 	%rd6260, %rd237, %rd101;
	mul.lo.s64 	%rd6261, %rd236, %rd101;
	mul.lo.s64 	%rd6262, %rd237, %rd102;
	shr.u64 	%rd6263, %rd6260, 32;
	and.b64  	%rd6264, %rd6261, 4294967295;
	add.s64 	%rd6265, %rd6263, %rd6264;
	and.b64  	%rd6266, %rd6262, 4294967295;
	add.s64 	%rd6267, %rd6265, %rd6266;
	shr.u64 	%rd6268, %rd6261, 32;
	mad.lo.s64 	%rd6269, %rd236, %rd102, %rd6268;
	shr.u64 	%rd6270, %rd6262, 32;
	add.s64 	%rd6271, %rd6269, %rd6270;
	shr.u64 	%rd6272, %rd6267, 32;
	shl.b64 	%rd6273, %rd6267, 32;
	and.b64  	%rd6274, %rd6260, 4294967295;
	or.b64  	%rd6275, %rd6273, %rd6274;
	add.s64 	%rd6276, %rd6224, %rd6275;
	setp.lt.u64 	%p627, %rd6276, %rd6224;
	selp.u64 	%rd6277, 1, 0, %p627;
	add.s64 	%rd6278, %rd6271, %rd6225;
	add.s64 	%rd6279, %rd6278, %rd6272;
	add.s64 	%rd6280, %rd6279, %rd6277;
	mul.lo.s64 	%rd6281, %rd239, %rd101;
	mul.lo.s64 	%rd6282, %rd238, %rd101;
	mul.lo.s64 	%rd6283, %rd239, %rd102;
	shr.u64 	%rd6284, %rd6281, 32;
	and.b64  	%rd6285, %rd6282, 4294967295;
	add.s64 	%rd6286, %rd6284, %rd6285;
	and.b64  	%rd6287, %rd6283, 4294967295;
	add.s64 	%rd6288, %rd6286, %rd6287;
	shr.u64 	%rd6289, %rd6282, 32;
	mad.lo.s64 	%rd6290, %rd238, %rd102, %rd6289;
	shr.u64 	%rd6291, %rd6283, 32;
	add.s64 	%rd6292, %rd6290, %rd6291;
	shr.u64 	%rd6293, %rd6288, 32;
	shl.b64 	%rd6294, %rd6288, 32;
	and.b64  	%rd6295, %rd6281, 4294967295;
	or.b64  	%rd6296, %rd6294, %rd6295;
	add.s64 	%rd6297, %rd6241, %rd6277;
	add.s64 	%rd6298, %rd6297, %rd6296;
	max.u64 	%rd6299, %rd6241, %rd6297;
	setp.gt.u64 	%p628, %rd6299, %rd6298;
	selp.u64 	%rd6300, 1, 0, %p628;
	add.s64 	%rd6301, %rd6292, %rd6242;
	add.s64 	%rd6302, %rd6301, %rd6293;
	add.s64 	%rd6303, %rd6302, %rd6300;
	mul.lo.s64 	%rd6304, %rd241, %rd101;
	mul.lo.s64 	%rd6305, %rd240, %rd101;
	mul.lo.s64 	%rd6306, %rd241, %rd102;
	shr.u64 	%rd6307, %rd6304, 32;
	and.b64  	%rd6308, %rd6305, 4294967295;
	add.s64 	%rd6309, %rd6307, %rd6308;
	and.b64  	%rd6310, %rd6306, 4294967295;
	add.s64 	%rd6311, %rd6309, %rd6310;
	shr.u64 	%rd6312, %rd6305, 32;
	mad.lo.s64 	%rd6313, %rd240, %rd102, %rd6312;
	shr.u64 	%rd6314, %rd6306, 32;
	add.s64 	%rd6315, %rd6313, %rd6314;
	shr.u64 	%rd6316, %rd6311, 32;
	shl.b64 	%rd6317, %rd6311, 32;
	and.b64  	%rd6318, %rd6304, 4294967295;
	or.b64  	%rd6319, %rd6317, %rd6318;
	add.s64 	%rd6320, %rd6258, %rd6300;
	add.s64 	%rd6321, %rd6320, %rd6319;
	max.u64 	%rd6322, %rd6258, %rd6320;
	setp.gt.u64 	%p629, %rd6322, %rd6321;
	selp.u64 	%rd6323, 1, 0, %p629;
	add.s64 	%rd6324, %rd6315, %rd6259;
	add.s64 	%rd6325, %rd6324, %rd6316;
	add.s64 	%rd6326, %rd6325, %rd6323;
	mul.lo.s64 	%rd6327, %rd237, %rd103;
	mul.lo.s64 	%rd6328, %rd236, %rd103;
	mul.lo.s64 	%rd6329, %rd237, %rd104;
	shr.u64 	%rd6330, %rd6327, 32;
	and.b64  	%rd6331, %rd6328, 4294967295;
	add.s64 	%rd6332, %rd6330, %rd6331;
	and.b64  	%rd6333, %rd6329, 4294967295;
	add.s64 	%rd6334, %rd6332, %rd6333;
	shr.u64 	%rd6335, %rd6328, 32;
	mad.lo.s64 	%rd6336, %rd236, %rd104, %rd6335;
	shr.u64 	%rd6337, %rd6329, 32;
	add.s64 	%rd6338, %rd6336, %rd6337;
	shr.u64 	%rd6339, %rd6334, 32;
	shl.b64 	%rd6340, %rd6334, 32;
	and.b64  	%rd6341, %rd6327, 4294967295;
	or.b64  	%rd6342, %rd6340, %rd6341;
	add.s64 	%rd6343, %rd6298, %rd6342;
	setp.lt.u64 	%p630, %rd6343, %rd6298;
	selp.u64 	%rd6344, 1, 0, %p630;
	add.s64 	%rd6345, %rd6338, %rd6303;
	add.s64 	%rd6346, %rd6345, %rd6339;
	add.s64 	%rd6347, %rd6346, %rd6344;
	mul.lo.s64 	%rd6348, %rd239, %rd103;
	mul.lo.s64 	%rd6349, %rd238, %rd103;
	mul.lo.s64 	%rd6350, %rd239, %rd104;
	shr.u64 	%rd6351, %rd6348, 32;
	and.b64  	%rd6352, %rd6349, 4294967295;
	add.s64 	%rd6353, %rd6351, %rd6352;
	and.b64  	%rd6354, %rd6350, 4294967295;
	add.s64 	%rd6355, %rd6353, %rd6354;
	shr.u64 	%rd6356, %rd6349, 32;
	mad.lo.s64 	%rd6357, %rd238, %rd104, %rd6356;
	shr.u64 	%rd6358, %rd6350, 32;
	add.s64 	%rd6359, %rd6357, %rd6358;
	shr.u64 	%rd6360, %rd6355, 32;
	shl.b64 	%rd6361, %rd6355, 32;
	and.b64  	%rd6362, %rd6348, 4294967295;
	or.b64  	%rd6363, %rd6361, %rd6362;
	add.s64 	%rd6364, %rd6321, %rd6344;
	add.s64 	%rd6365, %rd6364, %rd6363;
	max.u64 	%rd6366, %rd6321, %rd6364;
	setp.gt.u64 	%p631, %rd6366, %rd6365;
	selp.u64 	%rd6367, 1, 0, %p631;
	add.s64 	%rd6368, %rd6359, %rd6326;
	add.s64 	%rd6369, %rd6368, %rd6360;
	add.s64 	%rd6370, %rd6369, %rd6367;
	mul.lo.s64 	%rd6371, %rd237, %rd105;
	mul.lo.s64 	%rd6372, %rd236, %rd105;
	mul.lo.s64 	%rd6373, %rd237, %rd106;
	shr.u64 	%rd6374, %rd6371, 32;
	and.b64  	%rd6375, %rd6372, 4294967295;
	add.s64 	%rd6376, %rd6374, %rd6375;
	and.b64  	%rd6377, %rd6373, 4294967295;
	add.s64 	%rd6378, %rd6376, %rd6377;
	shr.u64 	%rd6379, %rd6372, 32;
	mad.lo.s64 	%rd6380, %rd236, %rd106, %rd6379;
	shr.u64 	%rd6381, %rd6373, 32;
	add.s64 	%rd6382, %rd6380, %rd6381;
	shr.u64 	%rd6383, %rd6378, 32;
	shl.b64 	%rd6384, %rd6378, 32;
	and.b64  	%rd6385, %rd6371, 4294967295;
	or.b64  	%rd6386, %rd6384, %rd6385;
	add.s64 	%rd6387, %rd6365, %rd6386;
	setp.lt.u64 	%p632, %rd6387, %rd6365;
	selp.u64 	%rd6388, 1, 0, %p632;
	add.s64 	%rd6389, %rd6382, %rd6370;
	add.s64 	%rd6390, %rd6389, %rd6383;
	add.s64 	%rd6391, %rd6390, %rd6388;
	mul.lo.s64 	%rd6393, %rd6080, %rd6207;
	mul.lo.s64 	%rd6394, %rd219, %rd6393;
	mul.hi.u64 	%rd6395, %rd219, %rd6393;
	add.cc.s64 	%rd6396, %rd6394, %rd6207;
	addc.cc.s64 	%rd6397, %rd6395, 0;
	mul.lo.s64 	%rd6398, %rd218, %rd6393;
	mul.hi.u64 	%rd6399, %rd218, %rd6393;
	mov.b64 	%rd6400, 0;
	add.cc.s64 	%rd6401, %rd6397, %rd6276;
	addc.cc.s64 	%rd6402, %rd6400, 0;
	add.cc.s64 	%rd6403, %rd6401, %rd6398;
	addc.cc.s64 	%rd6404, %rd6402, %rd6399;
	mul.lo.s64 	%rd6405, %rd217, %rd6393;
	mul.hi.u64 	%rd6406, %rd217, %rd6393;
	add.cc.s64 	%rd6407, %rd6404, %rd6343;
	addc.cc.s64 	%rd6408, %rd6400, 0;
	add.cc.s64 	%rd6409, %rd6407, %rd6405;
	addc.cc.s64 	%rd6410, %rd6408, %rd6406;
	mul.lo.s64 	%rd6411, %rd216, %rd6393;
	mul.hi.u64 	%rd6412, %rd216, %rd6393;
	add.cc.s64 	%rd6413, %rd6410, %rd6387;
	addc.cc.s64 	%rd6414, %rd6400, 0;
	add.cc.s64 	%rd6415, %rd6413, %rd6411;
	addc.cc.s64 	%rd6416, %rd6414, %rd6412;
	add.s64 	%rd6417, %rd6208, %rd6416;
	setp.lt.u64 	%p633, %rd6417, %rd6208;
	selp.u64 	%rd6418, 1, 0, %p633;
	add.s64 	%rd6419, %rd6280, %rd6418;
	setp.lt.u64 	%p634, %rd6419, %rd6280;
	selp.u64 	%rd6420, 1, 0, %p634;
	add.s64 	%rd6421, %rd6347, %rd6420;
	setp.lt.u64 	%p635, %rd6421, %rd6347;
	selp.u64 	%rd6422, 1, 0, %p635;
	add.s64 	%rd6423, %rd6391, %rd6422;
	mul.lo.s64 	%rd6424, %rd6080, %rd6403;
	mul.lo.s64 	%rd6425, %rd219, %rd6424;
	mul.hi.u64 	%rd6426, %rd219, %rd6424;
	add.cc.s64 	%rd6427, %rd6425, %rd6403;
	addc.cc.s64 	%rd6428, %rd6426, 0;
	mul.lo.s64 	%rd6429, %rd218, %rd6424;
	mul.hi.u64 	%rd6430, %rd218, %rd6424;
	add.cc.s64 	%rd6431, %rd6428, %rd6409;
	addc.cc.s64 	%rd6432, %rd6400, 0;
	add.cc.s64 	%rd6433, %rd6431, %rd6429;
	addc.cc.s64 	%rd6434, %rd6432, %rd6430;
	mul.lo.s64 	%rd6435, %rd217, %rd6424;
	mul.hi.u64 	%rd6436, %rd217, %rd6424;
	add.cc.s64 	%rd6437, %rd6434, %rd6415;
	addc.cc.s64 	%rd6438, %rd6400, 0;
	add.cc.s64 	%rd6439, %rd6437, %rd6435;
	addc.cc.s64 	%rd6440, %rd6438, %rd6436;
	mul.lo.s64 	%rd6441, %rd216, %rd6424;
	mul.hi.u64 	%rd6442, %rd216, %rd6424;
	add.cc.s64 	%rd6443, %rd6440, %rd6417;
	addc.cc.s64 	%rd6444, %rd6400, 0;
	add.cc.s64 	%rd6445, %rd6443, %rd6441;
	addc.cc.s64 	%rd6446, %rd6444, %rd6442;
	add.s64 	%rd6447, %rd6419, %rd6446;
	setp.lt.u64 	%p636, %rd6447, %rd6419;
	selp.u64 	%rd6448, 1, 0, %p636;
	add.s64 	%rd6449, %rd6421, %rd6448;
	setp.lt.u64 	%p637, %rd6449, %rd6421;
	selp.u64 	%rd6450, 1, 0, %p637;
	add.s64 	%rd6451, %rd6423, %rd6450;
	mul.lo.s64 	%rd6452, %rd6080, %rd6433;
	mul.lo.s64 	%rd6453, %rd219, %rd6452;
	mul.hi.u64 	%rd6454, %rd219, %rd6452;
	add.cc.s64 	%rd6455, %rd6453, %rd6433;
	addc.cc.s64 	%rd6456, %rd6454, 0;
	mul.lo.s64 	%rd6457, %rd218, %rd6452;
	mul.hi.u64 	%rd6458, %rd218, %rd6452;
	add.cc.s64 	%rd6459, %rd6456, %rd6439;
	addc.cc.s64 	%rd6460, %rd6400, 0;
	add.cc.s64 	%rd6461, %rd6459, %rd6457;
	addc.cc.s64 	%rd6462, %rd6460, %rd6458;
	mul.lo.s64 	%rd6463, %rd217, %rd6452;
	mul.hi.u64 	%rd6464, %rd217, %rd6452;
	add.cc.s64 	%rd6465, %rd6462, %rd6445;
	addc.cc.s64 	%rd6466, %rd6400, 0;
	add.cc.s64 	%rd6467, %rd6465, %rd6463;
	addc.cc.s64 	%rd6468, %rd6466, %rd6464;
	mul.lo.s64 	%rd6469, %rd216, %rd6452;
	mul.hi.u64 	%rd6470, %rd216, %rd6452;
	add.cc.s64 	%rd6471, %rd6468, %rd6447;
	addc.cc.s64 	%rd6472, %rd6400, 0;
	add.cc.s64 	%rd6473, %rd6471, %rd6469;
	addc.cc.s64 	%rd6474, %rd6472, %rd6470;
	add.s64 	%rd6475, %rd6449, %rd6474;
	setp.lt.u64 	%p638, %rd6475, %rd6449;
	selp.u64 	%rd6476, 1, 0, %p638;
	add.s64 	%rd6477, %rd6451, %rd6476;
	mul.lo.s64 	%rd6478, %rd6080, %rd6461;
	mul.lo.s64 	%rd6479, %rd219, %rd6478;
	mul.hi.u64 	%rd6480, %rd219, %rd6478;
	add.cc.s64 	%rd6481, %rd6479, %rd6461;
	addc.cc.s64 	%rd6482, %rd6480, 0;
	mul.lo.s64 	%rd6483, %rd218, %rd6478;
	mul.hi.u64 	%rd6484, %rd218, %rd6478;
	add.cc.s64 	%rd6485, %rd6482, %rd6467;
	addc.cc.s64 	%rd6486, %rd6400, 0;
	add.cc.s64 	%rd244, %rd6485, %rd6483;
	addc.cc.s64 	%rd6487, %rd6486, %rd6484;
	mul.lo.s64 	%rd6488, %rd217, %rd6478;
	mul.hi.u64 	%rd6489, %rd217, %rd6478;
	add.cc.s64 	%rd6490, %rd6487, %rd6473;
	addc.cc.s64 	%rd6491, %rd6400, 0;
	add.cc.s64 	%rd245, %rd6490, %rd6488;
	addc.cc.s64 	%rd6492, %rd6491, %rd6489;
	mul.lo.s64 	%rd6493, %rd216, %rd6478;
	mul.hi.u64 	%rd6494, %rd216, %rd6478;
	add.cc.s64 	%rd6495, %rd6492, %rd6475;
	addc.cc.s64 	%rd6496, %rd6400, 0;
	add.cc.s64 	%rd246, %rd6495, %rd6493;
	addc.cc.s64 	%rd6497, %rd6496, %rd6494;
	add.s64 	%rd9991, %rd6477, %rd6497;
	setp.gt.u64 	%p639, %rd9991, %rd216;
	@%p639 bra 	$L__BB3_89;
	setp.lt.u64 	%p640, %rd9991, %rd216;
	mov.u64 	%rd9988, %rd244;
	mov.u64 	%rd9989, %rd245;
	mov.u64 	%rd9990, %rd246;
	@%p640 bra 	$L__BB3_90;
	setp.lt.u64 	%p641, %rd217, %rd246;
	@%p641 bra 	$L__BB3_89;
	setp.gt.u64 	%p642, %rd217, %rd246;
	mov.u64 	%rd9988, %rd244;
	mov.u64 	%rd9989, %rd245;
	mov.u64 	%rd9990, %rd246;
	@%p642 bra 	$L__BB3_90;
	setp.lt.u64 	%p643, %rd218, %rd245;
	@%p643 bra 	$L__BB3_89;
	setp.gt.u64 	%p644, %rd218, %rd245;
	setp.gt.u64 	%p645, %rd219, %rd244;
	or.pred  	%p646, %p644, %p645;
	mov.u64 	%rd9988, %rd244;
	mov.u64 	%rd9989, %rd245;
	mov.u64 	%rd9990, %rd246;
	@%p646 bra 	$L__BB3_90;
$L__BB3_89:
	sub.s64 	%rd9988, %rd244, %rd219;
	setp.lt.u64 	%p647, %rd244, %rd219;
	selp.u64 	%rd6498, 1, 0, %p647;
	add.s64 	%rd6499, %rd218, %rd6498;
	sub.s64 	%rd9989, %rd245, %rd6499;
	setp.lt.u64 	%p648, %rd245, %rd6499;
	selp.u64 	%rd6500, 1, 0, %p648;
	add.s64 	%rd6501, %rd217, %rd6500;
	sub.s64 	%rd9990, %rd246, %rd6501;
	setp.lt.u64 	%p649, %rd246, %rd6501;
	selp.u64 	%rd6502, 1, 0, %p649;
	add.s64 	%rd6503, %rd216, %rd6502;
	sub.s64 	%rd9991, %rd9991, %rd6503;
$L__BB3_90:
	shl.b64 	%rd256, %rd9988, 1;
	setp.gt.s64 	%p650, %rd9988, -1;
	mov.b64 	{%r164, %r165}, %rd9989;
	mov.b64 	{%r166, %r167}, %rd9988;
	shf.l.wrap.b32 	%r168, %r167, %r164, 1;
	shf.l.wrap.b32 	%r169, %r164, %r165, 1;
	mov.b64 	%rd257, {%r168, %r169};
	setp.lt.u64 	%p651, %rd257, %rd9989;
	setp.eq.s64 	%p652, %rd257, %rd9989;
	selp.u32 	%r170, -1, 0, %p652;
	selp.u32 	%r171, -1, 0, %p651;
	selp.b32 	%r172, %r171, %r170, %p650;
	and.b32  	%r174, %r172, 1;
	setp.eq.b32 	%p653, %r174, 1;
	or.pred  	%p654, %p651, %p653;
	selp.u64 	%rd6504, 1, 0, %p654;
	shl.b64 	%rd6505, %rd9990, 1;
	or.b64  	%rd258, %rd6505, %rd6504;
	setp.ge.u64 	%p655, %rd258, %rd9990;
	setp.lt.u64 	%p656, %rd258, %rd9990;
	setp.eq.s64 	%p657, %rd258, %rd9990;
	selp.u32 	%r175, -1, 0, %p656;
	selp.u32 	%r176, -1, 0, %p657;
	selp.b32 	%r177, %r176, %r175, %p654;
	selp.b32 	%r178, %r177, %r175, %p655;
	and.b32  	%r179, %r178, 1;
	setp.eq.b32 	%p1, %r179, 1;
	cvt.u64.u32 	%rd6506, %r178;
	and.b64  	%rd6507, %rd6506, 1;
	shl.b64 	%rd6508, %rd9991, 1;
	or.b64  	%rd9995, %rd6508, %rd6507;
	setp.lt.u64 	%p658, %rd9995, %rd9991;
	@%p658 bra 	$L__BB3_97;
	setp.eq.s64 	%p659, %rd9995, %rd9991;
	and.pred  	%p660, %p659, %p1;
	setp.gt.u64 	%p661, %rd9995, %rd216;
	or.pred  	%p662, %p660, %p661;
	@%p662 bra 	$L__BB3_97;
	setp.lt.u64 	%p663, %rd9995, %rd216;
	mov.u64 	%rd9992, %rd256;
	mov.u64 	%rd9993, %rd257;
	mov.u64 	%rd9994, %rd258;
	@%p663 bra 	$L__BB3_98;
	setp.gt.u64 	%p664, %rd258, %rd217;
	@%p664 bra 	$L__BB3_97;
	setp.lt.u64 	%p665, %rd258, %rd217;
	mov.u64 	%rd9992, %rd256;
	mov.u64 	%rd9993, %rd257;
	mov.u64 	%rd9994, %rd258;
	@%p665 bra 	$L__BB3_98;
	setp.gt.u64 	%p666, %rd257, %rd218;
	@%p666 bra 	$L__BB3_97;
	setp.lt.u64 	%p667, %rd257, %rd218;
	setp.lt.u64 	%p668, %rd256, %rd219;
	or.pred  	%p669, %p667, %p668;
	mov.u64 	%rd9992, %rd256;
	mov.u64 	%rd9993, %rd257;
	mov.u64 	%rd9994, %rd258;
	@%p669 bra 	$L__BB3_98;
$L__BB3_97:
	sub.s64 	%rd9992, %rd256, %rd219;
	setp.lt.u64 	%p670, %rd256, %rd219;
	selp.u64 	%rd6509, 1, 0, %p670;
	add.s64 	%rd6510, %rd218, %rd6509;
	sub.s64 	%rd9993, %rd257, %rd6510;
	setp.lt.u64 	%p671, %rd257, %rd6510;
	selp.u64 	%rd6511, 1, 0, %p671;
	add.s64 	%rd6512, %rd217, %rd6511;
	sub.s64 	%rd9994, %rd258, %rd6512;
	setp.lt.u64 	%p672, %rd258, %rd6512;
	selp.u64 	%rd6513, 1, 0, %p672;
	add.s64 	%rd6514, %rd216, %rd6513;
	sub.s64 	%rd9995, %rd9995, %rd6514;
$L__BB3_98:
	shl.b64 	%rd268, %rd9992, 1;
	setp.gt.s64 	%p673, %rd9992, -1;
	mov.b64 	{%r180, %r181}, %rd9993;
	mov.b64 	{%r182, %r183}, %rd9992;
	shf.l.wrap.b32 	%r184, %r183, %r180, 1;
	shf.l.wrap.b32 	%r185, %r180, %r181, 1;
	mov.b64 	%rd269, {%r184, %r185};
	setp.lt.u64 	%p674, %rd269, %rd9993;
	setp.eq.s64 	%p675, %rd269, %rd9993;
	selp.u32 	%r186, -1, 0, %p675;
	selp.u32 	%r187, -1, 0, %p674;
	selp.b32 	%r188, %r187, %r186, %p673;
	and.b32  	%r190, %r188, 1;
	setp.eq.b32 	%p676, %r190, 1;
	or.pred  	%p677, %p674, %p676;
	selp.u64 	%rd6515, 1, 0, %p677;
	shl.b64 	%rd6516, %rd9994, 1;
	or.b64  	%rd270, %rd6516, %rd6515;
	setp.ge.u64 	%p678, %rd270, %rd9994;
	setp.lt.u64 	%p679, %rd270, %rd9994;
	setp.eq.s64 	%p680, %rd270, %rd9994;
	selp.u32 	%r191, -1, 0, %p679;
	selp.u32 	%r192, -1, 0, %p680;
	selp.b32 	%r193, %r192, %r191, %p677;
	selp.b32 	%r194, %r193, %r191, %p678;
	and.b32  	%r195, %r194, 1;
	setp.eq.b32 	%p2, %r195, 1;
	cvt.u64.u32 	%rd6517, %r194;
	and.b64  	%rd6518, %rd6517, 1;
	shl.b64 	%rd6519, %rd9995, 1;
	or.b64  	%rd9999, %rd6519, %rd6518;
	setp.lt.u64 	%p681, %rd9999, %rd9995;
	@%p681 bra 	$L__BB3_105;
	setp.eq.s64 	%p682, %rd9999, %rd9995;
	and.pred  	%p683, %p682, %p2;
	setp.gt.u64 	%p684, %rd9999, %rd216;
	or.pred  	%p685, %p683, %p684;
	@%p685 bra 	$L__BB3_105;
	setp.lt.u64 	%p686, %rd9999, %rd216;
	mov.u64 	%rd9996, %rd268;
	mov.u64 	%rd9997, %rd269;
	mov.u64 	%rd9998, %rd270;
	@%p686 bra 	$L__BB3_106;
	setp.gt.u64 	%p687, %rd270, %rd217;
	@%p687 bra 	$L__BB3_105;
	setp.lt.u64 	%p688, %rd270, %rd217;
	mov.u64 	%rd9996, %rd268;
	mov.u64 	%rd9997, %rd269;
	mov.u64 	%rd9998, %rd270;
	@%p688 bra 	$L__BB3_106;
	setp.gt.u64 	%p689, %rd269, %rd218;
	@%p689 bra 	$L__BB3_105;
	setp.lt.u64 	%p690, %rd269, %rd218;
	setp.lt.u64 	%p691, %rd268, %rd219;
	or.pred  	%p692, %p690, %p691;
	mov.u64 	%rd9996, %rd268;
	mov.u64 	%rd9997, %rd269;
	mov.u64 	%rd9998, %rd270;
	@%p692 bra 	$L__BB3_106;
$L__BB3_105:
	sub.s64 	%rd9996, %rd268, %rd219;
	setp.lt.u64 	%p693, %rd268, %rd219;
	selp.u64 	%rd6520, 1, 0, %p693;
	add.s64 	%rd6521, %rd218, %rd6520;
	sub.s64 	%rd9997, %rd269, %rd6521;
	setp.lt.u64 	%p694, %rd269, %rd6521;
	selp.u64 	%rd6522, 1, 0, %p694;
	add.s64 	%rd6523, %rd217, %rd6522;
	sub.s64 	%rd9998, %rd270, %rd6523;
	setp.lt.u64 	%p695, %rd270, %rd6523;
	selp.u64 	%rd6524, 1, 0, %p695;
	add.s64 	%rd6525, %rd216, %rd6524;
	sub.s64 	%rd9999, %rd9999, %rd6525;
$L__BB3_106:
	mul.lo.s64 	%rd6526, %rd237, %rd237;
	mul.lo.s64 	%rd6527, %rd236, %rd237;
	shr.u64 	%rd6528, %rd6526, 32;
	shl.b64 	%rd6529, %rd6527, 1;
	and.b64  	%rd6530, %rd6529, 8589934590;
	add.s64 	%rd6531, %rd6528, %rd6530;
	shr.u64 	%rd6532, %rd6527, 31;
	and.b64  	%rd6533, %rd6532, 8589934590;
	mad.lo.s64 	%rd6534, %rd236, %rd236, %rd6533;
	shr.u64 	%rd6535, %rd6531, 32;
	shl.b64 	%rd6536, %rd6531, 32;
	and.b64  	%rd6537, %rd6526, 4294967295;
	or.b64  	%rd6538, %rd6536, %rd6537;
	add.s64 	%rd6539, %rd6534, %rd6535;
	mul.lo.s64 	%rd6540, %rd239, %rd237;
	mul.lo.s64 	%rd6541, %rd238, %rd237;
	mul.lo.s64 	%rd6542, %rd239, %rd236;
	shr.u64 	%rd6543, %rd6540, 32;
	and.b64  	%rd6544, %rd6541, 4294967295;
	add.s64 	%rd6545, %rd6543, %rd6544;
	and.b64  	%rd6546, %rd6542, 4294967295;
	add.s64 	%rd6547, %rd6545, %rd6546;
	shr.u64 	%rd6548, %rd6541, 32;
	mad.lo.s64 	%rd6549, %rd238, %rd236, %rd6548;
	shr.u64 	%rd6550, %rd6542, 32;
	add.s64 	%rd6551, %rd6549, %rd6550;
	shr.u64 	%rd6552, %rd6547, 32;
	shl.b64 	%rd6553, %rd6547, 32;
	and.b64  	%rd6554, %rd6540, 4294967295;
	or.b64  	%rd6555, %rd6553, %rd6554;
	add.s64 	%rd6556, %rd6551, %rd6552;
	mul.lo.s64 	%rd6557, %rd241, %rd237;
	mul.lo.s64 	%rd6558, %rd240, %rd237;
	mul.lo.s64 	%rd6559, %rd241, %rd236;
	shr.u64 	%rd6560, %rd6557, 32;
	and.b64  	%rd6561, %rd6558, 4294967295;
	add.s64 	%rd6562, %rd6560, %rd6561;
	and.b64  	%rd6563, %rd6559, 4294967295;
	add.s64 	%rd6564, %rd6562, %rd6563;
	shr.u64 	%rd6565, %rd6558, 32;
	mad.lo.s64 	%rd6566, %rd240, %rd236, %rd6565;
	shr.u64 	%rd6567, %rd6559, 32;
	add.s64 	%rd6568, %rd6566, %rd6567;
	shr.u64 	%rd6569, %rd6564, 32;
	shl.b64 	%rd6570, %rd6564, 32;
	and.b64  	%rd6571, %rd6557, 4294967295;
	or.b64  	%rd6572, %rd6570, %rd6571;
	add.s64 	%rd6573, %rd6568, %rd6569;
	mul.lo.s64 	%rd6574, %rd243, %rd237;
	mul.lo.s64 	%rd6575, %rd242, %rd237;
	mul.lo.s64 	%rd6576, %rd243, %rd236;
	shr.u64 	%rd6577, %rd6574, 32;
	and.b64  	%rd6578, %rd6575, 4294967295;
	add.s64 	%rd6579, %rd6577, %rd6578;
	and.b64  	%rd6580, %rd6576, 4294967295;
	add.s64 	%rd6581, %rd6579, %rd6580;
	shr.u64 	%rd6582, %rd6575, 32;
	mad.lo.s64 	%rd6583, %rd242, %rd236, %rd6582;
	shr.u64 	%rd6584, %rd6576, 32;
	add.s64 	%rd6585, %rd6583, %rd6584;
	shr.u64 	%rd6586, %rd6581, 32;
	shl.b64 	%rd6587, %rd6581, 32;
	and.b64  	%rd6588, %rd6574, 4294967295;
	or.b64  	%rd6589, %rd6587, %rd6588;
	add.s64 	%rd6590, %rd6585, %rd6586;
	shl.b64 	%rd6591, %rd6555, 1;
	shr.u64 	%rd6592, %rd6553, 63;
	add.s64 	%rd6593, %rd6556, %rd6556;
	add.s64 	%rd6594, %rd6593, %rd6592;
	mul.lo.s64 	%rd6595, %rd239, %rd239;
	mul.lo.s64 	%rd6596, %rd238, %rd239;
	shr.u64 	%rd6597, %rd6595, 32;
	shl.b64 	%rd6598, %rd6596, 1;
	and.b64  	%rd6599, %rd6598, 8589934590;
	add.s64 	%rd6600, %rd6597, %rd6599;
	shr.u64 	%rd6601, %rd6596, 31;
	and.b64  	%rd6602, %rd6601, 8589934590;
	mad.lo.s64 	%rd6603, %rd238, %rd238, %rd6602;
	shr.u64 	%rd6604, %rd6600, 32;
	shl.b64 	%rd6605, %rd6600, 32;
	and.b64  	%rd6606, %rd6595, 4294967295;
	or.b64  	%rd6607, %rd6605, %rd6606;
	add.s64 	%rd6608, %rd6572, %rd6592;
	add.s64 	%rd6609, %rd6608, %rd6607;
	max.u64 	%rd6610, %rd6572, %rd6608;
	setp.gt.u64 	%p696, %rd6610, %rd6609;
	selp.u64 	%rd6611, 1, 0, %p696;
	add.s64 	%rd6612, %rd6603, %rd6573;
	add.s64 	%rd6613, %rd6612, %rd6604;
	add.s64 	%rd6614, %rd6613, %rd6611;
	mul.lo.s64 	%rd6615, %rd241, %rd239;
	mul.lo.s64 	%rd6616, %rd240, %rd239;
	mul.lo.s64 	%rd6617, %rd241, %rd238;
	shr.u64 	%rd6618, %rd6615, 32;
	and.b64  	%rd6619, %rd6616, 4294967295;
	add.s64 	%rd6620, %rd6618, %rd6619;
	and.b64  	%rd6621, %rd6617, 4294967295;
	add.s64 	%rd6622, %rd6620, %rd6621;
	shr.u64 	%rd6623, %rd6616, 32;
	mad.lo.s64 	%rd6624, %rd240, %rd238, %rd6623;
	shr.u64 	%rd6625, %rd6617, 32;
	add.s64 	%rd6626, %rd6624, %rd6625;
	shr.u64 	%rd6627, %rd6622, 32;
	shl.b64 	%rd6628, %rd6622, 32;
	and.b64  	%rd6629, %rd6615, 4294967295;
	or.b64  	%rd6630, %rd6628, %rd6629;
	add.s64 	%rd6631, %rd6589, %rd6611;
	add.s64 	%rd6632, %rd6631, %rd6630;
	max.u64 	%rd6633, %rd6589, %rd6631;
	setp.gt.u64 	%p697, %rd6633, %rd6632;
	selp.u64 	%rd6634, 1, 0, %p697;
	add.s64 	%rd6635, %rd6626, %rd6590;
	add.s64 	%rd6636, %rd6635, %rd6627;
	add.s64 	%rd6637, %rd6636, %rd6634;
	add.s64 	%rd6638, %rd6609, %rd6572;
	setp.lt.u64 	%p698, %rd6638, %rd6609;
	selp.u64 	%rd6639, 1, 0, %p698;
	add.s64 	%rd6640, %rd6573, %rd6614;
	add.s64 	%rd6641, %rd6640, %rd6639;
	add.s64 	%rd6642, %rd6632, %rd6639;
	add.s64 	%rd6643, %rd6642, %rd6630;
	max.u64 	%rd6644, %rd6632, %rd6642;
	setp.gt.u64 	%p699, %rd6644, %rd6643;
	selp.u64 	%rd6645, 1, 0, %p699;
	add.s64 	%rd6646, %rd6626, %rd6637;
	add.s64 	%rd6647, %rd6646, %rd6627;
	add.s64 	%rd6648, %rd6647, %rd6645;
	add.s64 	%rd6649, %rd6643, %rd6589;
	setp.lt.u64 	%p700, %rd6649, %rd6643;
	selp.u64 	%rd6650, 1, 0, %p700;
	add.s64 	%rd6651, %rd6590, %rd6648;
	add.s64 	%rd6652, %rd6651, %rd6650;
	mul.lo.s64 	%rd6654, %rd6080, %rd6538;
	mul.lo.s64 	%rd6655, %rd219, %rd6654;
	mul.hi.u64 	%rd6656, %rd219, %rd6654;
	add.cc.s64 	%rd6657, %rd6655, %rd6538;
	addc.cc.s64 	%rd6658, %rd6656, 0;
	mul.lo.s64 	%rd6659, %rd218, %rd6654;
	mul.hi.u64 	%rd6660, %rd218, %rd6654;
	mov.b64 	%rd6661, 0;
	add.cc.s64 	%rd6662, %rd6658, %rd6591;
	addc.cc.s64 	%rd6663, %rd6661, 0;
	add.cc.s64 	%rd6664, %rd6662, %rd6659;
	addc.cc.s64 	%rd6665, %rd6663, %rd6660;
	mul.lo.s64 	%rd6666, %rd217, %rd6654;
	mul.hi.u64 	%rd6667, %rd217, %rd6654;
	add.cc.s64 	%rd6668, %rd6665, %rd6638;
	addc.cc.s64 	%rd6669, %rd6661, 0;
	add.cc.s64 	%rd6670, %rd6668, %rd6666;
	addc.cc.s64 	%rd6671, %rd6669, %rd6667;
	mul.lo.s64 	%rd6672, %rd216, %rd6654;
	mul.hi.u64 	%rd6673, %rd216, %rd6654;
	add.cc.s64 	%rd6674, %rd6671, %rd6649;
	addc.cc.s64 	%rd6675, %rd6661, 0;
	add.cc.s64 	%rd6676, %rd6674, %rd6672;
	addc.cc.s64 	%rd6677, %rd6675, %rd6673;
	add.s64 	%rd6678, %rd6539, %rd6677;
	setp.lt.u64 	%p701, %rd6678, %rd6539;
	selp.u64 	%rd6679, 1, 0, %p701;
	add.s64 	%rd6680, %rd6594, %rd6679;
	setp.lt.u64 	%p702, %rd6680, %rd6594;
	selp.u64 	%rd6681, 1, 0, %p702;
	add.s64 	%rd6682, %rd6641, %rd6681;
	setp.lt.u64 	%p703, %rd6682, %rd6641;
	selp.u64 	%rd6683, 1, 0, %p703;
	add.s64 	%rd6684, %rd6652, %rd6683;
	mul.lo.s64 	%rd6685, %rd6080, %rd6664;
	mul.lo.s64 	%rd6686, %rd219, %rd6685;
	mul.hi.u64 	%rd6687, %rd219, %rd6685;
	add.cc.s64 	%rd6688, %rd6686, %rd6664;
	addc.cc.s64 	%rd6689, %rd6687, 0;
	mul.lo.s64 	%rd6690, %rd218, %rd6685;
	mul.hi.u64 	%rd6691, %rd218, %rd6685;
	add.cc.s64 	%rd6692, %rd6689, %rd6670;
	addc.cc.s64 	%rd6693, %rd6661, 0;
	add.cc.s64 	%rd6694, %rd6692, %rd6690;
	addc.cc.s64 	%rd6695, %rd6693, %rd6691;
	mul.lo.s64 	%rd6696, %rd217, %rd6685;
	mul.hi.u64 	%rd6697, %rd217, %rd6685;
	add.cc.s64 	%rd6698, %rd6695, %rd6676;
	addc.cc.s64 	%rd6699, %rd6661, 0;
	add.cc.s64 	%rd6700, %rd6698, %rd6696;
	addc.cc.s64 	%rd6701, %rd6699, %rd6697;
	mul.lo.s64 	%rd6702, %rd216, %rd6685;
	mul.hi.u64 	%rd6703, %rd216, %rd6685;
	add.cc.s64 	%rd6704, %rd6701, %rd6678;
	addc.cc.s64 	%rd6705, %rd6661, 0;
	add.cc.s64 	%rd6706, %rd6704, %rd6702;
	addc.cc.s64 	%rd6707, %rd6705, %rd6703;
	add.s64 	%rd6708, %rd6680, %rd6707;
	setp.lt.u64 	%p704, %rd6708, %rd6680;
	selp.u64 	%rd6709, 1, 0, %p704;
	add.s64 	%rd6710, %rd6682, %rd6709;
	setp.lt.u64 	%p705, %rd6710, %rd6682;
	selp.u64 	%rd6711, 1, 0, %p705;
	add.s64 	%rd6712, %rd6684, %rd6711;
	mul.lo.s64 	%rd6713, %rd6080, %rd6694;
	mul.lo.s64 	%rd6714, %rd219, %rd6713;
	mul.hi.u64 	%rd6715, %rd219, %rd6713;
	add.cc.s64 	%rd6716, %rd6714, %rd6694;
	addc.cc.s64 	%rd6717, %rd6715, 0;
	mul.lo.s64 	%rd6718, %rd218, %rd6713;
	mul.hi.u64 	%rd6719, %rd218, %rd6713;
	add.cc.s64 	%rd6720, %rd6717, %rd6700;
	addc.cc.s64 	%rd6721, %rd6661, 0;
	add.cc.s64 	%rd6722, %rd6720, %rd6718;
	addc.cc.s64 	%rd6723, %rd6721, %rd6719;
	mul.lo.s64 	%rd6724, %rd217, %rd6713;
	mul.hi.u64 	%rd6725, %rd217, %rd6713;
	add.cc.s64 	%rd6726, %rd6723, %rd6706;
	addc.cc.s64 	%rd6727, %rd6661, 0;
	add.cc.s64 	%rd6728, %rd6726, %rd6724;
	addc.cc.s64 	%rd6729, %rd6727, %rd6725;
	mul.lo.s64 	%rd6730, %rd216, %rd6713;
	mul.hi.u64 	%rd6731, %rd216, %rd6713;
	add.cc.s64 	%rd6732, %rd6729, %rd6708;
	addc.cc.s64 	%rd6733, %rd6661, 0;
	add.cc.s64 	%rd6734, %rd6732, %rd6730;
	addc.cc.s64 	%rd6735, %rd6733, %rd6731;
	add.s64 	%rd6736, %rd6710, %rd6735;
	setp.lt.u64 	%p706, %rd6736, %rd6710;
	selp.u64 	%rd6737, 1, 0, %p706;
	add.s64 	%rd6738, %rd6712, %rd6737;
	mul.lo.s64 	%rd6739, %rd6080, %rd6722;
	mul.lo.s64 	%rd6740, %rd219, %rd6739;
	mul.hi.u64 	%rd6741, %rd219, %rd6739;
	add.cc.s64 	%rd6742, %rd6740, %rd6722;
	addc.cc.s64 	%rd6743, %rd6741, 0;
	mul.lo.s64 	%rd6744, %rd218, %rd6739;
	mul.hi.u64 	%rd6745, %rd218, %rd6739;
	add.cc.s64 	%rd6746, %rd6743, %rd6728;
	addc.cc.s64 	%rd6747, %rd6661, 0;
	add.cc.s64 	%rd284, %rd6746, %rd6744;
	addc.cc.s64 	%rd6748, %rd6747, %rd6745;
	mul.lo.s64 	%rd6749, %rd217, %rd6739;
	mul.hi.u64 	%rd6750, %rd217, %rd6739;
	add.cc.s64 	%rd6751, %rd6748, %rd6734;
	addc.cc.s64 	%rd6752, %rd6661, 0;
	add.cc.s64 	%rd285, %rd6751, %rd6749;
	addc.cc.s64 	%rd6753, %rd6752, %rd6750;
	mul.lo.s64 	%rd6754, %rd216, %rd6739;
	mul.hi.u64 	%rd6755, %rd216, %rd6739;
	add.cc.s64 	%rd6756, %rd6753, %rd6736;
	addc.cc.s64 	%rd6757, %rd6661, 0;
	add.cc.s64 	%rd286, %rd6756, %rd6754;
	addc.cc.s64 	%rd6758, %rd6757, %rd6755;
	add.s64 	%rd10003, %rd6738, %rd6758;
	setp.gt.u64 	%p707, %rd10003, %rd216;
	@%p707 bra 	$L__BB3_112;
	setp.lt.u64 	%p708, %rd10003, %rd216;
	mov.u64 	%rd10000, %rd284;
	mov.u64 	%rd10001, %rd285;
	mov.u64 	%rd10002, %rd286;
	@%p708 bra 	$L__BB3_113;
	setp.lt.u64 	%p709, %rd217, %rd286;
	@%p709 bra 	$L__BB3_112;
	setp.gt.u64 	%p710, %rd217, %rd286;
	mov.u64 	%rd10000, %rd284;
	mov.u64 	%rd10001, %rd285;
	mov.u64 	%rd10002, %rd286;
	@%p710 bra 	$L__BB3_113;
	setp.lt.u64 	%p711, %rd218, %rd285;
	@%p711 bra 	$L__BB3_112;
	setp.gt.u64 	%p712, %rd218, %rd285;
	setp.gt.u64 	%p713, %rd219, %rd284;
	or.pred  	%p714, %p712, %p713;
	mov.u64 	%rd10000, %rd284;
	mov.u64 	%rd10001, %rd285;
	mov.u64 	%rd10002, %rd286;
	@%p714 bra 	$L__BB3_113;
$L__BB3_112:
	sub.s64 	%rd10000, %rd284, %rd219;
	setp.lt.u64 	%p715, %rd284, %rd219;
	selp.u64 	%rd6759, 1, 0, %p715;
	add.s64 	%rd6760, %rd218, %rd6759;
	sub.s64 	%rd10001, %rd285, %rd6760;
	setp.lt.u64 	%p716, %rd285, %rd6760;
	selp.u64 	%rd6761, 1, 0, %p716;
	add.s64 	%rd6762, %rd217, %rd6761;
	sub.s64 	%rd10002, %rd286, %rd6762;
	setp.lt.u64 	%p717, %rd286, %rd6762;
	selp.u64 	%rd6763, 1, 0, %p717;
	add.s64 	%rd6764, %rd216, %rd6763;
	sub.s64 	%rd10003, %rd10003, %rd6764;
$L__BB3_113:
	shl.b64 	%rd296, %rd10000, 1;
	setp.gt.s64 	%p718, %rd10000, -1;
	mov.b64 	{%r196, %r197}, %rd10001;
	mov.b64 	{%r198, %r199}, %rd10000;
	shf.l.wrap.b32 	%r200, %r199, %r196, 1;
	shf.l.wrap.b32 	%r201, %r196, %r197, 1;
	mov.b64 	%rd297, {%r200, %r201};
	setp.lt.u64 	%p719, %rd297, %rd10001;
	setp.eq.s64 	%p720, %rd297, %rd10001;
	selp.u32 	%r202, -1, 0, %p720;
	selp.u32 	%r203, -1, 0, %p719;
	selp.b32 	%r204, %r203, %r202, %p718;
	and.b32  	%r206, %r204, 1;
	setp.eq.b32 	%p721, %r206, 1;
	or.pred  	%p722, %p719, %p721;
	selp.u64 	%rd6765, 1, 0, %p722;
	shl.b64 	%rd6766, %rd10002, 1;
	or.b64  	%rd298, %rd6766, %rd6765;
	setp.ge.u64 	%p723, %rd298, %rd10002;
	setp.lt.u64 	%p724, %rd298, %rd10002;
	setp.eq.s64 	%p725, %rd298, %rd10002;
	selp.u32 	%r207, -1, 0, %p724;
	selp.u32 	%r208, -1, 0, %p725;
	selp.b32 	%r209, %r208, %r207, %p722;
	selp.b32 	%r210, %r209, %r207, %p723;
	and.b32  	%r211, %r210, 1;
	setp.eq.b32 	%p3, %r211, 1;
	cvt.u64.u32 	%rd6767, %r210;
	and.b64  	%rd6768, %rd6767, 1;
	shl.b64 	%rd6769, %rd10003, 1;
	or.b64  	%rd10007, %rd6769, %rd6768;
	setp.lt.u64 	%p726, %rd10007, %rd10003;
	@%p726 bra 	$L__BB3_120;
	setp.eq.s64 	%p727, %rd10007, %rd10003;
	and.pred  	%p728, %p727, %p3;
	setp.gt.u64 	%p729, %rd10007, %rd216;
	or.pred  	%p730, %p728, %p729;
	@%p730 bra 	$L__BB3_120;
	setp.lt.u64 	%p731, %rd10007, %rd216;
	mov.u64 	%rd10004, %rd296;
	mov.u64 	%rd10005, %rd297;
	mov.u64 	%rd10006, %rd298;
	@%p731 bra 	$L__BB3_121;
	setp.gt.u64 	%p732, %rd298, %rd217;
	@%p732 bra 	$L__BB3_120;
	setp.lt.u64 	%p733, %rd298, %rd217;
	mov.u64 	%rd10004, %rd296;
	mov.u64 	%rd10005, %rd297;
	mov.u64 	%rd10006, %rd298;
	@%p733 bra 	$L__BB3_121;
	setp.gt.u64 	%p734, %rd297, %rd218;
	@%p734 bra 	$L__BB3_120;
	setp.lt.u64 	%p735, %rd297, %rd218;
	setp.lt.u64 	%p736, %rd296, %rd219;
	or.pred  	%p737, %p735, %p736;
	mov.u64 	%rd10004, %rd296;
	mov.u64 	%rd10005, %rd297;
	mov.u64 	%rd10006, %rd298;
	@%p737 bra 	$L__BB3_121;
$L__BB3_120:
	sub.s64 	%rd10004, %rd296, %rd219;
	setp.lt.u64 	%p738, %rd296, %rd219;
	selp.u64 	%rd6770, 1, 0, %p738;
	add.s64 	%rd6771, %rd218, %rd6770;
	sub.s64 	%rd10005, %rd297, %rd6771;
	setp.lt.u64 	%p739, %rd297, %rd6771;
	selp.u64 	%rd6772, 1, 0, %p739;
	add.s64 	%rd6773, %rd217, %rd6772;
	sub.s64 	%rd10006, %rd298, %rd6773;
	setp.lt.u64 	%p740, %rd298, %rd6773;
	selp.u64 	%rd6774, 1, 0, %p740;
	add.s64 	%rd6775, %rd216, %rd6774;
	sub.s64 	%rd10007, %rd10007, %rd6775;
$L__BB3_121:
	shl.b64 	%rd308, %rd10004, 1;
	setp.gt.s64 	%p741, %rd10004, -1;
	mov.b64 	{%r212, %r213}, %rd10005;
	mov.b64 	{%r214, %r215}, %rd10004;
	shf.l.wrap.b32 	%r216, %r215, %r212, 1;
	shf.l.wrap.b32 	%r217, %r212, %r213, 1;
	mov.b64 	%rd309, {%r216, %r217};
	setp.lt.u64 	%p742, %rd309, %rd10005;
	setp.eq.s64 	%p743, %rd309, %rd10005;
	selp.u32 	%r218, -1, 0, %p743;
	selp.u32 	%r219, -1, 0, %p742;
	selp.b32 	%r220, %r219, %r218, %p741;
	and.b32  	%r222, %r220, 1;
	setp.eq.b32 	%p744, %r222, 1;
	or.pred  	%p745, %p742, %p744;
	selp.u64 	%rd6776, 1, 0, %p745;
	shl.b64 	%rd6777, %rd10006, 1;
	or.b64  	%rd310, %rd6777, %rd6776;
	setp.ge.u64 	%p746, %rd310, %rd10006;
	setp.lt.u64 	%p747, %rd310, %rd10006;
	setp.eq.s64 	%p748, %rd310, %rd10006;
	selp.u32 	%r223, -1, 0, %p747;
	selp.u32 	%r224, -1, 0, %p748;
	selp.b32 	%r225, %r224, %r223, %p745;
	selp.b32 	%r226, %r225, %r223, %p746;
	and.b32  	%r227, %r226, 1;
	setp.eq.b32 	%p4, %r227, 1;
	cvt.u64.u32 	%rd6778, %r226;
	and.b64  	%rd6779, %rd6778, 1;
	shl.b64 	%rd6780, %rd10007, 1;
	or.b64  	%rd10011, %rd6780, %rd6779;
	setp.lt.u64 	%p749, %rd10011, %rd10007;
	@%p749 bra 	$L__BB3_128;
	setp.eq.s64 	%p750, %rd10011, %rd10007;
	and.pred  	%p751, %p750, %p4;
	setp.gt.u64 	%p752, %rd10011, %rd216;
	or.pred  	%p753, %p751, %p752;
	@%p753 bra 	$L__BB3_128;
	setp.lt.u64 	%p754, %rd10011, %rd216;
	mov.u64 	%rd10008, %rd308;
	mov.u64 	%rd10009, %rd309;
	mov.u64 	%rd10010, %rd310;
	@%p754 bra 	$L__BB3_129;
	setp.gt.u64 	%p755, %rd310, %rd217;
	@%p755 bra 	$L__BB3_128;
	setp.lt.u64 	%p756, %rd310, %rd217;
	mov.u64 	%rd10008, %rd308;
	mov.u64 	%rd10009, %rd309;
	mov.u64 	%rd10010, %rd310;
	@%p756 bra 	$L__BB3_129;
	setp.gt.u64 	%p757, %rd309, %rd218;
	@%p757 bra 	$L__BB3_128;
	setp.lt.u64 	%p758, %rd309, %rd218;
	setp.lt.u64 	%p759, %rd308, %rd219;
	or.pred  	%p760, %p758, %p759;
	mov.u64 	%rd10008, %rd308;
	mov.u64 	%rd10009, %rd309;
	mov.u64 	%rd10010, %rd310;
	@%p760 bra 	$L__BB3_129;
$L__BB3_128:
	sub.s64 	%rd10008, %rd308, %rd219;
	setp.lt.u64 	%p761, %rd308, %rd219;
	selp.u64 	%rd6781, 1, 0, %p761;
	add.s64 	%rd6782, %rd218, %rd6781;
	sub.s64 	%rd10009, %rd309, %rd6782;
	setp.lt.u64 	%p762, %rd309, %rd6782;
	selp.u64 	%rd6783, 1, 0, %p762;
	add.s64 	%rd6784, %rd217, %rd6783;
	sub.s64 	%rd10010, %rd310, %rd6784;
	setp.lt.u64 	%p763, %rd310, %rd6784;
	selp.u64 	%rd6785, 1, 0, %p763;
	add.s64 	%rd6786, %rd216, %rd6785;
	sub.s64 	%rd10011, %rd10011, %rd6786;
$L__BB3_129:
	shl.b64 	%rd320, %rd10008, 1;
	setp.gt.s64 	%p764, %rd10008, -1;
	mov.b64 	{%r228, %r229}, %rd10009;
	mov.b64 	{%r230, %r231}, %rd10008;
	shf.l.wrap.b32 	%r232, %r231, %r228, 1;
	shf.l.wrap.b32 	%r233, %r228, %r229, 1;
	mov.b64 	%rd321, {%r232, %r233};
	setp.lt.u64 	%p765, %rd321, %rd10009;
	setp.eq.s64 	%p766, %rd321, %rd10009;
	selp.u32 	%r234, -1, 0, %p766;
	selp.u32 	%r235, -1, 0, %p765;
	selp.b32 	%r236, %r235, %r234, %p764;
	and.b32  	%r238, %r236, 1;
	setp.eq.b32 	%p767, %r238, 1;
	or.pred  	%p768, %p765, %p767;
	selp.u64 	%rd6787, 1, 0, %p768;
	shl.b64 	%rd6788, %rd10010, 1;
	or.b64  	%rd322, %rd6788, %rd6787;
	setp.ge.u64 	%p769, %rd322, %rd10010;
	setp.lt.u64 	%p770, %rd322, %rd10010;
	setp.eq.s64 	%p771, %rd322, %rd10010;
	selp.u32 	%r239, -1, 0, %p770;
	selp.u32 	%r240, -1, 0, %p771;
	selp.b32 	%r241, %r240, %r239, %p768;
	selp.b32 	%r242, %r241, %r239, %p769;
	and.b32  	%r243, %r242, 1;
	setp.eq.b32 	%p5, %r243, 1;
	cvt.u64.u32 	%rd6789, %r242;
	and.b64  	%rd6790, %rd6789, 1;
	shl.b64 	%rd6791, %rd10011, 1;
	or.b64  	%rd10015, %rd6791, %rd6790;
	setp.lt.u64 	%p772, %rd10015, %rd10011;
	@%p772 bra 	$L__BB3_136;
	setp.eq.s64 	%p773, %rd10015, %rd10011;
	and.pred  	%p774, %p773, %p5;
	setp.gt.u64 	%p775, %rd10015, %rd216;
	or.pred  	%p776, %p774, %p775;
	@%p776 bra 	$L__BB3_136;
	setp.lt.u64 	%p777, %rd10015, %rd216;
	mov.u64 	%rd10012, %rd320;
	mov.u64 	%rd10013, %rd321;
	mov.u64 	%rd10014, %rd322;
	@%p777 bra 	$L__BB3_137;
	setp.gt.u64 	%p778, %rd322, %rd217;
	@%p778 bra 	$L__BB3_136;
	setp.lt.u64 	%p779, %rd322, %rd217;
	mov.u64 	%rd10012, %rd320;
	mov.u64 	%rd10013, %rd321;
	mov.u64 	%rd10014, %rd322;
	@%p779 bra 	$L__BB3_137;
	setp.gt.u64 	%p780, %rd321, %rd218;
	@%p780 bra 	$L__BB3_136;
	setp.lt.u64 	%p781, %rd321, %rd218;
	setp.lt.u64 	%p782, %rd320, %rd219;
	or.pred  	%p783, %p781, %p782;
	mov.u64 	%rd10012, %rd320;
	mov.u64 	%rd10013, %rd321;
	mov.u64 	%rd10014, %rd322;
	@%p783 bra 	$L__BB3_137;
$L__BB3_136:
	sub.s64 	%rd10012, %rd320, %rd219;
	setp.lt.u64 	%p784, %rd320, %rd219;
	selp.u64 	%rd6792, 1, 0, %p784;
	add.s64 	%rd6793, %rd218, %rd6792;
	sub.s64 	%rd10013, %rd321, %rd6793;
	setp.lt.u64 	%p785, %rd321, %rd6793;
	selp.u64 	%rd6794, 1, 0, %p785;
	add.s64 	%rd6795, %rd217, %rd6794;
	sub.s64 	%rd10014, %rd322, %rd6795;
	setp.lt.u64 	%p786, %rd322, %rd6795;
	selp.u64 	%rd6796, 1, 0, %p786;
	add.s64 	%rd6797, %rd216, %rd6796;
	sub.s64 	%rd10015, %rd10015, %rd6797;
$L__BB3_137:
	mul.lo.s64 	%rd6798, %rd99, %rd99;
	mul.lo.s64 	%rd6799, %rd100, %rd99;
	shr.u64 	%rd6800, %rd6798, 32;
	shl.b64 	%rd6801, %rd6799, 1;
	and.b64  	%rd6802, %rd6801, 8589934590;
	add.s64 	%rd6803, %rd6800, %rd6802;
	shr.u64 	%rd6804, %rd6799, 31;
	and.b64  	%rd6805, %rd6804, 8589934590;
	mad.lo.s64 	%rd6806, %rd100, %rd100, %rd6805;
	shr.u64 	%rd6807, %rd6803, 32;
	shl.b64 	%rd6808, %rd6803, 32;
	and.b64  	%rd6809, %rd6798, 4294967295;
	or.b64  	%rd6810, %rd6808, %rd6809;
	add.s64 	%rd6811, %rd6806, %rd6807;
	mul.lo.s64 	%rd6812, %rd101, %rd99;
	mul.lo.s64 	%rd6813, %rd102, %rd99;
	mul.lo.s64 	%rd6814, %rd101, %rd100;
	shr.u64 	%rd6815, %rd6812, 32;
	and.b64  	%rd6816, %rd6813, 4294967295;
	add.s64 	%rd6817, %rd6815, %rd6816;
	and.b64  	%rd6818, %rd6814, 4294967295;
	add.s64 	%rd6819, %rd6817, %rd6818;
	shr.u64 	%rd6820, %rd6813, 32;
	mad.lo.s64 	%rd6821, %rd102, %rd100, %rd6820;
	shr.u64 	%rd6822, %rd6814, 32;
	add.s64 	%rd6823, %rd6821, %rd6822;
	shr.u64 	%rd6824, %rd6819, 32;
	shl.b64 	%rd6825, %rd6819, 32;
	and.b64  	%rd6826, %rd6812, 4294967295;
	or.b64  	%rd6827, %rd6825, %rd6826;
	add.s64 	%rd6828, %rd6823, %rd6824;
	mul.lo.s64 	%rd6829, %rd103, %rd99;
	mul.lo.s64 	%rd6830, %rd104, %rd99;
	mul.lo.s64 	%rd6831, %rd103, %rd100;
	shr.u64 	%rd6832, %rd6829, 32;
	and.b64  	%rd6833, %rd6830, 4294967295;
	add.s64 	%rd6834, %rd6832, %rd6833;
	and.b64  	%rd6835, %rd6831, 4294967295;
	add.s64 	%rd6836, %rd6834, %rd6835;
	shr.u64 	%rd6837, %rd6830, 32;
	mad.lo.s64 	%rd6838, %rd104, %rd100, %rd6837;
	shr.u64 	%rd6839, %rd6831, 32;
	add.s64 	%rd6840, %rd6838, %rd6839;
	shr.u64 	%rd6841, %rd6836, 32;
	shl.b64 	%rd6842, %rd6836, 32;
	and.b64  	%rd6843, %rd6829, 4294967295;
	or.b64  	%rd6844, %rd6842, %rd6843;
	add.s64 	%rd6845, %rd6840, %rd6841;
	mul.lo.s64 	%rd6846, %rd105, %rd99;
	mul.lo.s64 	%rd6847, %rd106, %rd99;
	mul.lo.s64 	%rd6848, %rd105, %rd100;
	shr.u64 	%rd6849, %rd6846, 32;
	and.b64  	%rd6850, %rd6847, 4294967295;
	add.s64 	%rd6851, %rd6849, %rd6850;
	and.b64  	%rd6852, %rd6848, 4294967295;
	add.s64 	%rd6853, %rd6851, %rd6852;
	shr.u64 	%rd6854, %rd6847, 32;
	mad.lo.s64 	%rd6855, %rd106, %rd100, %rd6854;
	shr.u64 	%rd6856, %rd6848, 32;
	add.s64 	%rd6857, %rd6855, %rd6856;
	shr.u64 	%rd6858, %rd6853, 32;
	shl.b64 	%rd6859, %rd6853, 32;
	and.b64  	%rd6860, %rd6846, 4294967295;
	or.b64  	%rd6861, %rd6859, %rd6860;
	add.s64 	%rd6862, %rd6857, %rd6858;
	shl.b64 	%rd6863, %rd6827, 1;
	shr.u64 	%rd6864, %rd6825, 63;
	add.s64 	%rd6865, %rd6828, %rd6828;
	add.s64 	%rd6866, %rd6865, %rd6864;
	mul.lo.s64 	%rd6867, %rd101, %rd101;
	mul.lo.s64 	%rd6868, %rd102, %rd101;
	shr.u64 	%rd6869, %rd6867, 32;
	shl.b64 	%rd6870, %rd6868, 1;
	and.b64  	%rd6871, %rd6870, 8589934590;
	add.s64 	%rd6872, %rd6869, %rd6871;
	shr.u64 	%rd6873, %rd6868, 31;
	and.b64  	%rd6874, %rd6873, 8589934590;
	mad.lo.s64 	%rd6875, %rd102, %rd102, %rd6874;
	shr.u64 	%rd6876, %rd6872, 32;
	shl.b64 	%rd6877, %rd6872, 32;
	and.b64  	%rd6878, %rd6867, 4294967295;
	or.b64  	%rd6879, %rd6877, %rd6878;
	add.s64 	%rd6880, %rd6844, %rd6864;
	add.s64 	%rd6881, %rd6880, %rd6879;
	max.u64 	%rd6882, %rd6844, %rd6880;
	setp.gt.u64 	%p787, %rd6882, %rd6881;
	selp.u64 	%rd6883, 1, 0, %p787;
	add.s64 	%rd6884, %rd6875, %rd6845;
	add.s64 	%rd6885, %rd6884, %rd6876;
	add.s64 	%rd6886, %rd6885, %rd6883;
	mul.lo.s64 	%rd6887, %rd103, %rd101;
	mul.lo.s64 	%rd6888, %rd104, %rd101;
	mul.lo.s64 	%rd6889, %rd103, %rd102;
	shr.u64 	%rd6890, %rd6887, 32;
	and.b64  	%rd6891, %rd6888, 4294967295;
	add.s64 	%rd6892, %rd6890, %rd6891;
	and.b64  	%rd6893, %rd6889, 4294967295;
	add.s64 	%rd6894, %rd6892, %rd6893;
	shr.u64 	%rd6895, %rd6888, 32;
	mad.lo.s64 	%rd6896, %rd104, %rd102, %rd6895;
	shr.u64 	%rd6897, %rd6889, 32;
	add.s64 	%rd6898, %rd6896, %rd6897;
	shr.u64 	%rd6899, %rd6894, 32;
	shl.b64 	%rd6900, %rd6894, 32;
	and.b64  	%rd6901, %rd6887, 4294967295;
	or.b64  	%rd6902, %rd6900, %rd6901;
	add.s64 	%rd6903, %rd6861, %rd6883;
	add.s64 	%rd6904, %rd6903, %rd6902;
	max.u64 	%rd6905, %rd6861, %rd6903;
	setp.gt.u64 	%p788, %rd6905, %rd6904;
	selp.u64 	%rd6906, 1, 0, %p788;
	add.s64 	%rd6907, %rd6898, %rd6862;
	add.s64 	%rd6908, %rd6907, %rd6899;
	add.s64 	%rd6909, %rd6908, %rd6906;
	add.s64 	%rd6910, %rd6881, %rd6844;
	setp.lt.u64 	%p789, %rd6910, %rd6881;
	selp.u64 	%rd6911, 1, 0, %p789;
	add.s64 	%rd6912, %rd6845, %rd6886;
	add.s64 	%rd6913, %rd6912, %rd6911;
	add.s64 	%rd6914, %rd6904, %rd6911;
	add.s64 	%rd6915, %rd6914, %rd6902;
	max.u64 	%rd6916, %rd6904, %rd6914;
	setp.gt.u64 	%p790, %rd6916, %rd6915;
	selp.u64 	%rd6917, 1, 0, %p790;
	add.s64 	%rd6918, %rd6898, %rd6909;
	add.s64 	%rd6919, %rd6918, %rd6899;
	add.s64 	%rd6920, %rd6919, %rd6917;
	add.s64 	%rd6921, %rd6915, %rd6861;
	setp.lt.u64 	%p791, %rd6921, %rd6915;
	selp.u64 	%rd6922, 1, 0, %p791;
	add.s64 	%rd6923, %rd6862, %rd6920;
	add.s64 	%rd6924, %rd6923, %rd6922;
	mul.lo.s64 	%rd6926, %rd6080, %rd6810;
	mul.lo.s64 	%rd6927, %rd219, %rd6926;
	mul.hi.u64 	%rd6928, %rd219, %rd6926;
	add.cc.s64 	%rd6929, %rd6927, %rd6810;
	addc.cc.s64 	%rd6930, %rd6928, 0;
	mul.lo.s64 	%rd6931, %rd218, %rd6926;
	mul.hi.u64 	%rd6932, %rd218, %rd6926;
	mov.b64 	%rd6933, 0;
	add.cc.s64 	%rd6934, %rd6930, %rd6863;
	addc.cc.s64 	%rd6935, %rd6933, 0;
	add.cc.s64 	%rd6936, %rd6934, %rd6931;
	addc.cc.s64 	%rd6937, %rd6935, %rd6932;
	mul.lo.s64 	%rd6938, %rd217, %rd6926;
	mul.hi.u64 	%rd6939, %rd217, %rd6926;
	add.cc.s64 	%rd6940, %rd6937, %rd6910;
	addc.cc.s64 	%rd6941, %rd6933, 0;
	add.cc.s64 	%rd6942, %rd6940, %rd6938;
	addc.cc.s64 	%rd6943, %rd6941, %rd6939;
	mul.lo.s64 	%rd6944, %rd216, %rd6926;
	mul.hi.u64 	%rd6945, %rd216, %rd6926;
	add.cc.s64 	%rd6946, %rd6943, %rd6921;
	addc.cc.s64 	%rd6947, %rd6933, 0;
	add.cc.s64 	%rd6948, %rd6946, %rd6944;
	addc.cc.s64 	%rd6949, %rd6947, %rd6945;
	add.s64 	%rd6950, %rd6811, %rd6949;
	setp.lt.u64 	%p792, %rd6950, %rd6811;
	selp.u64 	%rd6951, 1, 0, %p792;
	add.s64 	%rd6952, %rd6866, %rd6951;
	setp.lt.u64 	%p793, %rd6952, %rd6866;
	selp.u64 	%rd6953, 1, 0, %p793;
	add.s64 	%rd6954, %rd6913, %rd6953;
	setp.lt.u64 	%p794, %rd6954, %rd6913;
	selp.u64 	%rd6955, 1, 0, %p794;
	add.s64 	%rd6956, %rd6924, %rd6955;
	mul.lo.s64 	%rd6957, %rd6080, %rd6936;
	mul.lo.s64 	%rd6958, %rd219, %rd6957;
	mul.hi.u64 	%rd6959, %rd219, %rd6957;
	add.cc.s64 	%rd6960, %rd6958, %rd6936;
	addc.cc.s64 	%rd6961, %rd6959, 0;
	mul.lo.s64 	%rd6962, %rd218, %rd6957;
	mul.hi.u64 	%rd6963, %rd218, %rd6957;
	add.cc.s64 	%rd6964, %rd6961, %rd6942;
	addc.cc.s64 	%rd6965, %rd6933, 0;
	add.cc.s64 	%rd6966, %rd6964, %rd6962;
	addc.cc.s64 	%rd6967, %rd6965, %rd6963;
	mul.lo.s64 	%rd6968, %rd217, %rd6957;
	mul.hi.u64 	%rd6969, %rd217, %rd6957;
	add.cc.s64 	%rd6970, %rd6967, %rd6948;
	addc.cc.s64 	%rd6971, %rd6933, 0;
	add.cc.s64 	%rd6972, %rd6970, %rd6968;
	addc.cc.s64 	%rd6973, %rd6971, %rd6969;
	mul.lo.s64 	%rd6974, %rd216, %rd6957;
	mul.hi.u64 	%rd6975, %rd216, %rd6957;
	add.cc.s64 	%rd6976, %rd6973, %rd6950;
	addc.cc.s64 	%rd6977, %rd6933, 0;
	add.cc.s64 	%rd6978, %rd6976, %rd6974;
	addc.cc.s64 	%rd6979, %rd6977, %rd6975;
	add.s64 	%rd6980, %rd6952, %rd6979;
	setp.lt.u64 	%p795, %rd6980, %rd6952;
	selp.u64 	%rd6981, 1, 0, %p795;
	add.s64 	%rd6982, %rd6954, %rd6981;
	setp.lt.u64 	%p796, %rd6982, %rd6954;
	selp.u64 	%rd6983, 1, 0, %p796;
	add.s64 	%rd6984, %rd6956, %rd6983;
	mul.lo.s64 	%rd6985, %rd6080, %rd6966;
	mul.lo.s64 	%rd6986, %rd219, %rd6985;
	mul.hi.u64 	%rd6987, %rd219, %rd6985;
	add.cc.s64 	%rd6988, %rd6986, %rd6966;
	addc.cc.s64 	%rd6989, %rd6987, 0;
	mul.lo.s64 	%rd6990, %rd218, %rd6985;
	mul.hi.u64 	%rd6991, %rd218, %rd6985;
	add.cc.s64 	%rd6992, %rd6989, %rd6972;
	addc.cc.s64 	%rd6993, %rd6933, 0;
	add.cc.s64 	%rd6994, %rd6992, %rd6990;
	addc.cc.s64 	%rd6995, %rd6993, %rd6991;
	mul.lo.s64 	%rd6996, %rd217, %rd6985;
	mul.hi.u64 	%rd6997, %rd217, %rd6985;
	add.cc.s64 	%rd6998, %rd6995, %rd6978;
	addc.cc.s64 	%rd6999, %rd6933, 0;
	add.cc.s64 	%rd7000, %rd6998, %rd6996;
	addc.cc.s64 	%rd7001, %rd6999, %rd6997;
	mul.lo.s64 	%rd7002, %rd216, %rd6985;
	mul.hi.u64 	%rd7003, %rd216, %rd6985;
	add.cc.s64 	%rd7004, %rd7001, %rd6980;
	addc.cc.s64 	%rd7005, %rd6933, 0;
	add.cc.s64 	%rd7006, %rd7004, %rd7002;
	addc.cc.s64 	%rd7007, %rd7005, %rd7003;
	add.s64 	%rd7008, %rd6982, %rd7007;
	setp.lt.u64 	%p797, %rd7008, %rd6982;
	selp.u64 	%rd7009, 1, 0, %p797;
	add.s64 	%rd7010, %rd6984, %rd7009;
	mul.lo.s64 	%rd7011, %rd6080, %rd6994;
	mul.lo.s64 	%rd7012, %rd219, %rd7011;
	mul.hi.u64 	%rd7013, %rd219, %rd7011;
	add.cc.s64 	%rd7014, %rd7012, %rd6994;
	addc.cc.s64 	%rd7015, %rd7013, 0;
	mul.lo.s64 	%rd7016, %rd218, %rd7011;
	mul.hi.u64 	%rd7017, %rd218, %rd7011;
	add.cc.s64 	%rd7018, %rd7015, %rd7000;
	addc.cc.s64 	%rd7019, %rd6933, 0;
	add.cc.s64 	%rd334, %rd7018, %rd7016;
	addc.cc.s64 	%rd7020, %rd7019, %rd7017;
	mul.lo.s64 	%rd7021, %rd217, %rd7011;
	mul.hi.u64 	%rd7022, %rd217, %rd7011;
	add.cc.s64 	%rd7023, %rd7020, %rd7006;
	addc.cc.s64 	%rd7024, %rd6933, 0;
	add.cc.s64 	%rd335, %rd7023, %rd7021;
	addc.cc.s64 	%rd7025, %rd7024, %rd7022;
	mul.lo.s64 	%rd7026, %rd216, %rd7011;
	mul.hi.u64 	%rd7027, %rd216, %rd7011;
	add.cc.s64 	%rd7028, %rd7025, %rd7008;
	addc.cc.s64 	%rd7029, %rd6933, 0;
	add.cc.s64 	%rd336, %rd7028, %rd7026;
	addc.cc.s64 	%rd7030, %rd7029, %rd7027;
	add.s64 	%rd10019, %rd7010, %rd7030;
	setp.gt.u64 	%p798, %rd10019, %rd216;
	@%p798 bra 	$L__BB3_143;
	setp.lt.u64 	%p799, %rd10019, %rd216;
	mov.u64 	%rd10016, %rd334;
	mov.u64 	%rd10017, %rd335;
	mov.u64 	%rd10018, %rd336;
	@%p799 bra 	$L__BB3_144;
	setp.lt.u64 	%p800, %rd217, %rd336;
	@%p800 bra 	$L__BB3_143;
	setp.gt.u64 	%p801, %rd217, %rd336;
	mov.u64 	%rd10016, %rd334;
	mov.u64 	%rd10017, %rd335;
	mov.u64 	%rd10018, %rd336;
	@%p801 bra 	$L__BB3_144;
	setp.lt.u64 	%p802, %rd218, %rd335;
	@%p802 bra 	$L__BB3_143;
	setp.gt.u64 	%p803, %rd218, %rd335;
	setp.gt.u64 	%p804, %rd219, %rd334;
	or.pred  	%p805, %p803, %p804;
	mov.u64 	%rd10016, %rd334;
	mov.u64 	%rd10017, %rd335;
	mov.u64 	%rd10018, %rd336;
	@%p805 bra 	$L__BB3_144;
$L__BB3_143:
	sub.s64 	%rd10016, %rd334, %rd219;
	setp.lt.u64 	%p806, %rd334, %rd219;
	selp.u64 	%rd7031, 1, 0, %p806;
	add.s64 	%rd7032, %rd218, %rd7031;
	sub.s64 	%rd10017, %rd335, %rd7032;
	setp.lt.u64 	%p807, %rd335, %rd7032;
	selp.u64 	%rd7033, 1, 0, %p807;
	add.s64 	%rd7034, %rd217, %rd7033;
	sub.s64 	%rd10018, %rd336, %rd7034;
	setp.lt.u64 	%p808, %rd336, %rd7034;
	selp.u64 	%rd7035, 1, 0, %p808;
	add.s64 	%rd7036, %rd216, %rd7035;
	sub.s64 	%rd10019, %rd10019, %rd7036;
$L__BB3_144:
	shl.b64 	%rd346, %rd10016, 1;
	setp.gt.s64 	%p809, %rd10016, -1;
	mov.b64 	{%r244, %r245}, %rd10017;
	mov.b64 	{%r246, %r247}, %rd10016;
	shf.l.wrap.b32 	%r248, %r247, %r244, 1;
	shf.l.wrap.b32 	%r249, %r244, %r245, 1;
	mov.b64 	%rd347, {%r248, %r249};
	setp.lt.u64 	%p810, %rd347, %rd10017;
	setp.eq.s64 	%p811, %rd347, %rd10017;
	selp.u32 	%r250, -1, 0, %p811;
	selp.u32 	%r251, -1, 0, %p810;
	selp.b32 	%r252, %r251, %r250, %p809;
	and.b32  	%r254, %r252, 1;
	setp.eq.b32 	%p812, %r254, 1;
	or.pred  	%p813, %p810, %p812;
	selp.u64 	%rd7037, 1, 0, %p813;
	shl.b64 	%rd7038, %rd10018, 1;
	or.b64  	%rd348, %rd7038, %rd7037;
	setp.ge.u64 	%p814, %rd348, %rd10018;
	setp.lt.u64 	%p815, %rd348, %rd10018;
	setp.eq.s64 	%p816, %rd348, %rd10018;
	selp.u32 	%r255, -1, 0, %p815;
	selp.u32 	%r256, -1, 0, %p816;
	selp.b32 	%r257, %r256, %r255, %p813;
	selp.b32 	%r258, %r257, %r255, %p814;
	and.b32  	%r259, %r258, 1;
	setp.eq.b32 	%p6, %r259, 1;
	cvt.u64.u32 	%rd7039, %r258;
	and.b64  	%rd7040, %rd7039, 1;
	shl.b64 	%rd7041, %rd10019, 1;
	or.b64  	%rd10023, %rd7041, %rd7040;
	setp.lt.u64 	%p817, %rd10023, %rd10019;
	@%p817 bra 	$L__BB3_151;
	setp.eq.s64 	%p818, %rd10023, %rd10019;
	and.pred  	%p819, %p818, %p6;
	setp.gt.u64 	%p820, %rd10023, %rd216;
	or.pred  	%p821, %p819, %p820;
	@%p821 bra 	$L__BB3_151;
	setp.lt.u64 	%p822, %rd10023, %rd216;
	mov.u64 	%rd10020, %rd346;
	mov.u64 	%rd10021, %rd347;
	mov.u64 	%rd10022, %rd348;
	@%p822 bra 	$L__BB3_152;
	setp.gt.u64 	%p823, %rd348, %rd217;
	@%p823 bra 	$L__BB3_151;
	setp.lt.u64 	%p824, %rd348, %rd217;
	mov.u64 	%rd10020, %rd346;
	mov.u64 	%rd10021, %rd347;
	mov.u64 	%rd10022, %rd348;
	@%p824 bra 	$L__BB3_152;
	setp.gt.u64 	%p825, %rd347, %rd218;
	@%p825 bra 	$L__BB3_151;
	setp.lt.u64 	%p826, %rd347, %rd218;
	setp.lt.u64 	%p827, %rd346, %rd219;
	or.pred  	%p828, %p826, %p827;
	mov.u64 	%rd10020, %rd346;
	mov.u64 	%rd10021, %rd347;
	mov.u64 	%rd10022, %rd348;
	@%p828 bra 	$L__BB3_152;
$L__BB3_151:
	sub.s64 	%rd10020, %rd346, %rd219;
	setp.lt.u64 	%p829, %rd346, %rd219;
	selp.u64 	%rd7042, 1, 0, %p829;
	add.s64 	%rd7043, %rd218, %rd7042;
	sub.s64 	%rd10021, %rd347, %rd7043;
	setp.lt.u64 	%p830, %rd347, %rd7043;
	selp.u64 	%rd7044, 1, 0, %p830;
	add.s64 	%rd7045, %rd217, %rd7044;
	sub.s64 	%rd10022, %rd348, %rd7045;
	setp.lt.u64 	%p831, %rd348, %rd7045;
	selp.u64 	%rd7046, 1, 0, %p831;
	add.s64 	%rd7047, %rd216, %rd7046;
	sub.s64 	%rd10023, %rd10023, %rd7047;
$L__BB3_152:
	add.s64 	%rd358, %rd10020, %rd10016;
	setp.ge.u64 	%p832, %rd358, %rd10020;
	setp.lt.u64 	%p833, %rd358, %rd10020;
	selp.u64 	%rd7048, 1, 0, %p833;
	add.s64 	%rd7049, %rd10021, %rd7048;
	add.s64 	%rd359, %rd7049, %rd10017;
	setp.lt.u64 	%p834, %rd359, %rd10021;
	setp.eq.s64 	%p835, %rd359, %rd10021;
	selp.u32 	%r260, -1, 0, %p835;
	selp.u32 	%r261, -1, 0, %p834;
	selp.b32 	%r262, %r261, %r260, %p832;
	and.b32  	%r264, %r262, 1;
	setp.eq.b32 	%p836, %r264, 1;
	or.pred  	%p837, %p834, %p836;
	selp.u64 	%rd7050, 1, 0, %p837;
	add.s64 	%rd7051, %rd10022, %rd7050;
	add.s64 	%rd360, %rd7051, %rd10018;
	setp.ge.u64 	%p838, %rd360, %rd10022;
	setp.lt.u64 	%p839, %rd360, %rd10022;
	setp.eq.s64 	%p840, %rd360, %rd10022;
	selp.u32 	%r265, -1, 0, %p839;
	selp.u32 	%r266, -1, 0, %p840;
	selp.b32 	%r267, %r266, %r265, %p837;
	selp.b32 	%r268, %r267, %r265, %p838;
	and.b32  	%r269, %r268, 1;
	setp.eq.b32 	%p7, %r269, 1;
	cvt.u64.u32 	%rd7052, %r268;
	and.b64  	%rd7053, %rd7052, 1;
	add.s64 	%rd7054, %rd10023, %rd7053;
	add.s64 	%rd10027, %rd7054, %rd10019;
	setp.lt.u64 	%p841, %rd10027, %rd10023;
	@%p841 bra 	$L__BB3_159;
	setp.eq.s64 	%p842, %rd10027, %rd10023;
	and.pred  	%p843, %p842, %p7;
	setp.gt.u64 	%p844, %rd10027, %rd216;
	or.pred  	%p845, %p843, %p844;
	@%p845 bra 	$L__BB3_159;
	setp.lt.u64 	%p846, %rd10027, %rd216;
	mov.u64 	%rd10024, %rd358;
	mov.u64 	%rd10025, %rd359;
	mov.u64 	%rd10026, %rd360;
	@%p846 bra 	$L__BB3_160;
	setp.gt.u64 	%p847, %rd360, %rd217;
	@%p847 bra 	$L__BB3_159;
	setp.lt.u64 	%p848, %rd360, %rd217;
	mov.u64 	%rd10024, %rd358;
	mov.u64 	%rd10025, %rd359;
	mov.u64 	%rd10026, %rd360;
	@%p848 bra 	$L__BB3_160;
	setp.gt.u64 	%p849, %rd359, %rd218;
	@%p849 bra 	$L__BB3_159;
	setp.lt.u64 	%p850, %rd359, %rd218;
	setp.lt.u64 	%p851, %rd358, %rd219;
	or.pred  	%p852, %p850, %p851;
	mov.u64 	%rd10024, %rd358;
	mov.u64 	%rd10025, %rd359;
	mov.u64 	%rd10026, %rd360;
	@%p852 bra 	$L__BB3_160;
$L__BB3_159:
	sub.s64 	%rd10024, %rd358, %rd219;
	setp.lt.u64 	%p853, %rd358, %rd219;
	selp.u64 	%rd7055, 1, 0, %p853;
	add.s64 	%rd7056, %rd218, %rd7055;
	sub.s64 	%rd10025, %rd359, %rd7056;
	setp.lt.u64 	%p854, %rd359, %rd7056;
	selp.u64 	%rd7057, 1, 0, %p854;
	add.s64 	%rd7058, %rd217, %rd7057;
	sub.s64 	%rd10026, %rd360, %rd7058;
	setp.lt.u64 	%p855, %rd360, %rd7058;
	selp.u64 	%rd7059, 1, 0, %p855;
	add.s64 	%rd7060, %rd216, %rd7059;
	sub.s64 	%rd10027, %rd10027, %rd7060;
$L__BB3_160:
	and.b64  	%rd374, %rd10024, 4294967295;
	shr.u64 	%rd375, %rd10024, 32;
	mul.lo.s64 	%rd7061, %rd374, %rd374;
	mul.lo.s64 	%rd7062, %rd375, %rd374;
	shr.u64 	%rd7063, %rd7061, 32;
	shl.b64 	%rd7064, %rd7062, 1;
	and.b64  	%rd7065, %rd7064, 8589934590;
	add.s64 	%rd7066, %rd7063, %rd7065;
	shr.u64 	%rd7067, %rd7062, 31;
	and.b64  	%rd7068, %rd7067, 8589934590;
	mad.lo.s64 	%rd7069, %rd375, %rd375, %rd7068;
	shr.u64 	%rd7070, %rd7066, 32;
	shl.b64 	%rd7071, %rd7066, 32;
	and.b64  	%rd7072, %rd7061, 4294967293;
	or.b64  	%rd7073, %rd7071, %rd7072;
	add.s64 	%rd7074, %rd7069, %rd7070;
	shr.u64 	%rd376, %rd10025, 32;
	and.b64  	%rd377, %rd10025, 4294967295;
	mul.lo.s64 	%rd7075, %rd377, %rd374;
	mul.lo.s64 	%rd7076, %rd376, %rd374;
	mul.lo.s64 	%rd7077, %rd377, %rd375;
	shr.u64 	%rd7078, %rd7075, 32;
	and.b64  	%rd7079, %rd7076, 4294967295;
	add.s64 	%rd7080, %rd7078, %rd7079;
	and.b64  	%rd7081, %rd7077, 4294967295;
	add.s64 	%rd7082, %rd7080, %rd7081;
	shr.u64 	%rd7083, %rd7076, 32;
	mad.lo.s64 	%rd7084, %rd376, %rd375, %rd7083;
	shr.u64 	%rd7085, %rd7077, 32;
	add.s64 	%rd7086, %rd7084, %rd7085;
	shr.u64 	%rd7087, %rd7082, 32;
	shl.b64 	%rd7088, %rd7082, 32;
	and.b64  	%rd7089, %rd7075, 4294967295;
	or.b64  	%rd7090, %rd7088, %rd7089;
	add.s64 	%rd7091, %rd7086, %rd7087;
	shr.u64 	%rd378, %rd10026, 32;
	and.b64  	%rd379, %rd10026, 4294967295;
	mul.lo.s64 	%rd7092, %rd379, %rd374;
	mul.lo.s64 	%rd7093, %rd378, %rd374;
	mul.lo.s64 	%rd7094, %rd379, %rd375;
	shr.u64 	%rd7095, %rd7092, 32;
	and.b64  	%rd7096, %rd7093, 4294967295;
	add.s64 	%rd7097, %rd7095, %rd7096;
	and.b64  	%rd7098, %rd7094, 4294967295;
	add.s64 	%rd7099, %rd7097, %rd7098;
	shr.u64 	%rd7100, %rd7093, 32;
	mad.lo.s64 	%rd7101, %rd378, %rd375, %rd7100;
	shr.u64 	%rd7102, %rd7094, 32;
	add.s64 	%rd7103, %rd7101, %rd7102;
	shr.u64 	%rd7104, %rd7099, 32;
	shl.b64 	%rd7105, %rd7099, 32;
	and.b64  	%rd7106, %rd7092, 4294967295;
	or.b64  	%rd7107, %rd7105, %rd7106;
	add.s64 	%rd7108, %rd7103, %rd7104;
	shr.u64 	%rd380, %rd10027, 32;
	and.b64  	%rd381, %rd10027, 4294967295;
	mul.lo.s64 	%rd7109, %rd381, %rd374;
	mul.lo.s64 	%rd7110, %rd380, %rd374;
	mul.lo.s64 	%rd7111, %rd381, %rd375;
	shr.u64 	%rd7112, %rd7109, 32;
	and.b64  	%rd7113, %rd7110, 4294967295;
	add.s64 	%rd7114, %rd7112, %rd7113;
	and.b64  	%rd7115, %rd7111, 4294967295;
	add.s64 	%rd7116, %rd7114, %rd7115;
	shr.u64 	%rd7117, %rd7110, 32;
	mad.lo.s64 	%rd7118, %rd380, %rd375, %rd7117;
	shr.u64 	%rd7119, %rd7111, 32;
	add.s64 	%rd7120, %rd7118, %rd7119;
	shr.u64 	%rd7121, %rd7116, 32;
	shl.b64 	%rd7122, %rd7116, 32;
	and.b64  	%rd7123, %rd7109, 4294967295;
	or.b64  	%rd7124, %rd7122, %rd7123;
	add.s64 	%rd7125, %rd7120, %rd7121;
	shl.b64 	%rd7126, %rd7090, 1;
	shr.u64 	%rd7127, %rd7088, 63;
	add.s64 	%rd7128, %rd7091, %rd7091;
	add.s64 	%rd7129, %rd7128, %rd7127;
	mul.lo.s64 	%rd7130, %rd377, %rd377;
	mul.lo.s64 	%rd7131, %rd376, %rd377;
	shr.u64 	%rd7132, %rd7130, 32;
	shl.b64 	%rd7133, %rd7131, 1;
	and.b64  	%rd7134, %rd7133, 8589934590;
	add.s64 	%rd7135, %rd7132, %rd7134;
	shr.u64 	%rd7136, %rd7131, 31;
	and.b64  	%rd7137, %rd7136, 8589934590;
	mad.lo.s64 	%rd7138, %rd376, %rd376, %rd7137;
	shr.u64 	%rd7139, %rd7135, 32;
	shl.b64 	%rd7140, %rd7135, 32;
	and.b64  	%rd7141, %rd7130, 4294967293;
	or.b64  	%rd7142, %rd7140, %rd7141;
	add.s64 	%rd7143, %rd7107, %rd7127;
	add.s64 	%rd7144, %rd7143, %rd7142;
	max.u64 	%rd7145, %rd7107, %rd7143;
	setp.gt.u64 	%p856, %rd7145, %rd7144;
	selp.u64 	%rd7146, 1, 0, %p856;
	add.s64 	%rd7147, %rd7138, %rd7108;
	add.s64 	%rd7148, %rd7147, %rd7139;
	add.s64 	%rd7149, %rd7148, %rd7146;
	mul.lo.s64 	%rd7150, %rd379, %rd377;
	mul.lo.s64 	%rd7151, %rd378, %rd377;
	mul.lo.s64 	%rd7152, %rd379, %rd376;
	shr.u64 	%rd7153, %rd7150, 32;
	and.b64  	%rd7154, %rd7151, 4294967295;
	add.s64 	%rd7155, %rd7153, %rd7154;
	and.b64  	%rd7156, %rd7152, 4294967295;
	add.s64 	%rd7157, %rd7155, %rd7156;
	shr.u64 	%rd7158, %rd7151, 32;
	mad.lo.s64 	%rd7159, %rd378, %rd376, %rd7158;
	shr.u64 	%rd7160, %rd7152, 32;
	add.s64 	%rd7161, %rd7159, %rd7160;
	shr.u64 	%rd7162, %rd7157, 32;
	shl.b64 	%rd7163, %rd7157, 32;
	and.b64  	%rd7164, %rd7150, 4294967295;
	or.b64  	%rd7165, %rd7163, %rd7164;
	add.s64 	%rd7166, %rd7124, %rd7146;
	add.s64 	%rd7167, %rd7166, %rd7165;
	max.u64 	%rd7168, %rd7124, %rd7166;
	setp.gt.u64 	%p857, %rd7168, %rd7167;
	selp.u64 	%rd7169, 1, 0, %p857;
	add.s64 	%rd7170, %rd7161, %rd7125;
	add.s64 	%rd7171, %rd7170, %rd7162;
	add.s64 	%rd7172, %rd7171, %rd7169;
	add.s64 	%rd7173, %rd7144, %rd7107;
	setp.lt.u64 	%p858, %rd7173, %rd7144;
	selp.u64 	%rd7174, 1, 0, %p858;
	add.s64 	%rd7175, %rd7108, %rd7149;
	add.s64 	%rd7176, %rd7175, %rd7174;
	add.s64 	%rd7177, %rd7167, %rd7174;
	add.s64 	%rd7178, %rd7177, %rd7165;
	max.u64 	%rd7179, %rd7167, %rd7177;
	setp.gt.u64 	%p859, %rd7179, %rd7178;
	selp.u64 	%rd7180, 1, 0, %p859;
	add.s64 	%rd7181, %rd7161, %rd7172;
	add.s64 	%rd7182, %rd7181, %rd7162;
	add.s64 	%rd7183, %rd7182, %rd7180;
	add.s64 	%rd7184, %rd7178, %rd7124;
	setp.lt.u64 	%p860, %rd7184, %rd7178;
	selp.u64 	%rd7185, 1, 0, %p860;
	add.s64 	%rd7186, %rd7125, %rd7183;
	add.s64 	%rd7187, %rd7186, %rd7185;
	mul.lo.s64 	%rd7189, %rd6080, %rd7073;
	mul.lo.s64 	%rd7190, %rd219, %rd7189;
	mul.hi.u64 	%rd7191, %rd219, %rd7189;
	add.cc.s64 	%rd7192, %rd7190, %rd7073;
	addc.cc.s64 	%rd7193, %rd7191, 0;
	mul.lo.s64 	%rd7194, %rd218, %rd7189;
	mul.hi.u64 	%rd7195, %rd218, %rd7189;
	mov.b64 	%rd7196, 0;
	add.cc.s64 	%rd7197, %rd7193, %rd7126;
	addc.cc.s64 	%rd7198, %rd7196, 0;
	add.cc.s64 	%rd7199, %rd7197, %rd7194;
	addc.cc.s64 	%rd7200, %rd7198, %rd7195;
	mul.lo.s64 	%rd7201, %rd217, %rd7189;
	mul.hi.u64 	%rd7202, %rd217, %rd7189;
	add.cc.s64 	%rd7203, %rd7200, %rd7173;
	addc.cc.s64 	%rd7204, %rd7196, 0;
	add.cc.s64 	%rd7205, %rd7203, %rd7201;
	addc.cc.s64 	%rd7206, %rd7204, %rd7202;
	mul.lo.s64 	%rd7207, %rd216, %rd7189;
	mul.hi.u64 	%rd7208, %rd216, %rd7189;
	add.cc.s64 	%rd7209, %rd7206, %rd7184;
	addc.cc.s64 	%rd7210, %rd7196, 0;
	add.cc.s64 	%rd7211, %rd7209, %rd7207;
	addc.cc.s64 	%rd7212, %rd7210, %rd7208;
	add.s64 	%rd7213, %rd7074, %rd7212;
	setp.lt.u64 	%p861, %rd7213, %rd7074;
	selp.u64 	%rd7214, 1, 0, %p861;
	add.s64 	%rd7215, %rd7129, %rd7214;
	setp.lt.u64 	%p862, %rd7215, %rd7129;
	selp.u64 	%rd7216, 1, 0, %p862;
	add.s64 	%rd7217, %rd7176, %rd7216;
	setp.lt.u64 	%p863, %rd7217, %rd7176;
	selp.u64 	%rd7218, 1, 0, %p863;
	add.s64 	%rd7219, %rd7187, %rd7218;
	mul.lo.s64 	%rd7220, %rd6080, %rd7199;
	mul.lo.s64 	%rd7221, %rd219, %rd7220;
	mul.hi.u64 	%rd7222, %rd219, %rd7220;
	add.cc.s64 	%rd7223, %rd7221, %rd7199;
	addc.cc.s64 	%rd7224, %rd7222, 0;
	mul.lo.s64 	%rd7225, %rd218, %rd7220;
	mul.hi.u64 	%rd7226, %rd218, %rd7220;
	add.cc.s64 	%rd7227, %rd7224, %rd7205;
	addc.cc.s64 	%rd7228, %rd7196, 0;
	add.cc.s64 	%rd7229, %rd7227, %rd7225;
	addc.cc.s64 	%rd7230, %rd7228, %rd7226;
	mul.lo.s64 	%rd7231, %rd217, %rd7220;
	mul.hi.u64 	%rd7232, %rd217, %rd7220;
	add.cc.s64 	%rd7233, %rd7230, %rd7211;
	addc.cc.s64 	%rd7234, %rd7196, 0;
	add.cc.s64 	%rd7235, %rd7233, %rd7231;
	addc.cc.s64 	%rd7236, %rd7234, %rd7232;
	mul.lo.s64 	%rd7237, %rd216, %rd7220;
	mul.hi.u64 	%rd7238, %rd216, %rd7220;
	add.cc.s64 	%rd7239, %rd7236, %rd7213;
	addc.cc.s64 	%rd7240, %rd7196, 0;
	add.cc.s64 	%rd7241, %rd7239, %rd7237;
	addc.cc.s64 	%rd7242, %rd7240, %rd7238;
	add.s64 	%rd7243, %rd7215, %rd7242;
	setp.lt.u64 	%p864, %rd7243, %rd7215;
	selp.u64 	%rd7244, 1, 0, %p864;
	add.s64 	%rd7245, %rd7217, %rd7244;
	setp.lt.u64 	%p865, %rd7245, %rd7217;
	selp.u64 	%rd7246, 1, 0, %p865;
	add.s64 	%rd7247, %rd7219, %rd7246;
	mul.lo.s64 	%rd7248, %rd6080, %rd7229;
	mul.lo.s64 	%rd7249, %rd219, %rd7248;
	mul.hi.u64 	%rd7250, %rd219, %rd7248;
	add.cc.s64 	%rd7251, %rd7249, %rd7229;
	addc.cc.s64 	%rd7252, %rd7250, 0;
	mul.lo.s64 	%rd7253, %rd218, %rd7248;
	mul.hi.u64 	%rd7254, %rd218, %rd7248;
	add.cc.s64 	%rd7255, %rd7252, %rd7235;
	addc.cc.s64 	%rd7256, %rd7196, 0;
	add.cc.s64 	%rd7257, %rd7255, %rd7253;
	addc.cc.s64 	%rd7258, %rd7256, %rd7254;
	mul.lo.s64 	%rd7259, %rd217, %rd7248;
	mul.hi.u64 	%rd7260, %rd217, %rd7248;
	add.cc.s64 	%rd7261, %rd7258, %rd7241;
	addc.cc.s64 	%rd7262, %rd7196, 0;
	add.cc.s64 	%rd7263, %rd7261, %rd7259;
	addc.cc.s64 	%rd7264, %rd7262, %rd7260;
	mul.lo.s64 	%rd7265, %rd216, %rd7248;
	mul.hi.u64 	%rd7266, %rd216, %rd7248;
	add.cc.s64 	%rd7267, %rd7264, %rd7243;
	addc.cc.s64 	%rd7268, %rd7196, 0;
	add.cc.s64 	%rd7269, %rd7267, %rd7265;
	addc.cc.s64 	%rd7270, %rd7268, %rd7266;
	add.s64 	%rd7271, %rd7245, %rd7270;
	setp.lt.u64 	%p866, %rd7271, %rd7245;
	selp.u64 	%rd7272, 1, 0, %p866;
	add.s64 	%rd7273, %rd7247, %rd7272;
	mul.lo.s64 	%rd7274, %rd6080, %rd7257;
	mul.lo.s64 	%rd7275, %rd219, %rd7274;
	mul.hi.u64 	%rd7276, %rd219, %rd7274;
	add.cc.s64 	%rd7277, %rd7275, %rd7257;
	addc.cc.s64 	%rd7278, %rd7276, 0;
	mul.lo.s64 	%rd7279, %rd218, %rd7274;
	mul.hi.u64 	%rd7280, %rd218, %rd7274;
	add.cc.s64 	%rd7281, %rd7278, %rd7263;
	addc.cc.s64 	%rd7282, %rd7196, 0;
	add.cc.s64 	%rd382, %rd7281, %rd7279;
	addc.cc.s64 	%rd7283, %rd7282, %rd7280;
	mul.lo.s64 	%rd7284, %rd217, %rd7274;
	mul.hi.u64 	%rd7285, %rd217, %rd7274;
	add.cc.s64 	%rd7286, %rd7283, %rd7269;
	addc.cc.s64 	%rd7287, %rd7196, 0;
	add.cc.s64 	%rd383, %rd7286, %rd7284;
	addc.cc.s64 	%rd7288, %rd7287, %rd7285;
	mul.lo.s64 	%rd7289, %rd216, %rd7274;
	mul.hi.u64 	%rd7290, %rd216, %rd7274;
	add.cc.s64 	%rd7291, %rd7288, %rd7271;
	addc.cc.s64 	%rd7292, %rd7196, 0;
	add.cc.s64 	%rd384, %rd7291, %rd7289;
	addc.cc.s64 	%rd7293, %rd7292, %rd7290;
	add.s64 	%rd10028, %rd7273, %rd7293;
	setp.gt.u64 	%p867, %rd10028, %rd216;
	@%p867 bra 	$L__BB3_166;
	setp.lt.u64 	%p868, %rd10028, %rd216;
	mov.u64 	%rd10029, %rd384;
	mov.u64 	%rd10030, %rd383;
	mov.u64 	%rd10031, %rd382;
	@%p868 bra 	$L__BB3_167;
	setp.lt.u64 	%p869, %rd217, %rd384;
	@%p869 bra 	$L__BB3_166;
	setp.gt.u64 	%p870, %rd217, %rd384;
	mov.u64 	%rd10029, %rd384;
	mov.u64 	%rd10030, %rd383;
	mov.u64 	%rd10031, %rd382;
	@%p870 bra 	$L__BB3_167;
	setp.lt.u64 	%p871, %rd218, %rd383;
	@%p871 bra 	$L__BB3_166;
	setp.gt.u64 	%p872, %rd218, %rd383;
	setp.gt.u64 	%p873, %rd219, %rd382;
	or.pred  	%p874, %p872, %p873;
	mov.u64 	%rd10029, %rd384;
	mov.u64 	%rd10030, %rd383;
	mov.u64 	%rd10031, %rd382;
	@%p874 bra 	$L__BB3_167;
$L__BB3_166:
	sub.s64 	%rd10031, %rd382, %rd219;
	setp.lt.u64 	%p875, %rd382, %rd219;
	selp.u64 	%rd7294, 1, 0, %p875;
	add.s64 	%rd7295, %rd218, %rd7294;
	sub.s64 	%rd10030, %rd383, %rd7295;
	setp.lt.u64 	%p876, %rd383, %rd7295;
	selp.u64 	%rd7296, 1, 0, %p876;
	add.s64 	%rd7297, %rd217, %rd7296;
	sub.s64 	%rd10029, %rd384, %rd7297;
	setp.lt.u64 	%p877, %rd384, %rd7297;
	selp.u64 	%rd7298, 1, 0, %p877;
	add.s64 	%rd7299, %rd216, %rd7298;
	sub.s64 	%rd10028, %rd10028, %rd7299;
$L__BB3_167:
	sub.s64 	%rd10035, %rd10031, %rd9996;
	setp.lt.u64 	%p878, %rd10031, %rd9996;
	selp.u64 	%rd7300, 1, 0, %p878;
	add.s64 	%rd7301, %rd9997, %rd7300;
	sub.s64 	%rd10034, %rd10030, %rd7301;
	setp.lt.u64 	%p879, %rd10030, %rd7301;
	selp.u64 	%rd7302, 1, 0, %p879;
	add.s64 	%rd7303, %rd9998, %rd7302;
	sub.s64 	%rd10033, %rd10029, %rd7303;
	setp.lt.u64 	%p880, %rd10029, %rd7303;
	selp.u64 	%rd7304, 1, 0, %p880;
	add.s64 	%rd7305, %rd9999, %rd7304;
	sub.s64 	%rd10032, %rd10028, %rd7305;
	setp.ge.u64 	%p881, %rd10028, %rd7305;
	@%p881 bra 	$L__BB3_169;
	add.s64 	%rd398, %rd10035, %rd219;
	setp.ge.u64 	%p882, %rd398, %rd10035;
	setp.lt.u64 	%p883, %rd398, %rd10035;
	selp.u64 	%rd7306, 1, 0, %p883;
	add.s64 	%rd7307, %rd10034, %rd7306;
	add.s64 	%rd399, %rd7307, %rd218;
	setp.lt.u64 	%p884, %rd399, %rd10034;
	setp.eq.s64 	%p885, %rd399, %rd10034;
	selp.u32 	%r270, -1, 0, %p885;
	selp.u32 	%r271, -1, 0, %p884;
	selp.b32 	%r272, %r271, %r270, %p882;
	and.b32  	%r274, %r272, 1;
	setp.eq.b32 	%p886, %r274, 1;
	or.pred  	%p887, %p884, %p886;
	selp.u64 	%rd7308, 1, 0, %p887;
	add.s64 	%rd7309, %rd10033, %rd7308;
	add.s64 	%rd400, %rd7309, %rd217;
	setp.ge.u64 	%p888, %rd400, %rd10033;
	setp.lt.u64 	%p889, %rd400, %rd10033;
	setp.eq.s64 	%p890, %rd400, %rd10033;
	selp.u32 	%r275, -1, 0, %p889;
	selp.u32 	%r276, -1, 0, %p890;
	selp.b32 	%r277, %r276, %r275, %p887;
	selp.b32 	%r278, %r277, %r275, %p888;
	cvt.u64.u32 	%rd7310, %r278;
	and.b64  	%rd7311, %rd7310, 1;
	add.s64 	%rd7312, %rd10032, %rd7311;
	add.s64 	%rd10032, %rd7312, %rd216;
	mov.u64 	%rd10033, %rd400;
	mov.u64 	%rd10034, %rd399;
	mov.u64 	%rd10035, %rd398;
$L__BB3_169:
	sub.s64 	%rd10139, %rd10035, %rd9996;
	setp.lt.u64 	%p891, %rd10035, %rd9996;
	selp.u64 	%rd7313, 1, 0, %p891;
	add.s64 	%rd7314, %rd9997, %rd7313;
	sub.s64 	%rd10138, %rd10034, %rd7314;
	setp.lt.u64 	%p892, %rd10034, %rd7314;
	selp.u64 	%rd7315, 1, 0, %p892;
	add.s64 	%rd7316, %rd9998, %rd7315;
	sub.s64 	%rd10137, %rd10033, %rd7316;
	setp.lt.u64 	%p893, %rd10033, %rd7316;
	selp.u64 	%rd7317, 1, 0, %p893;
	add.s64 	%rd7318, %rd9999, %rd7317;
	sub.s64 	%rd10136, %rd10032, %rd7318;
	setp.ge.u64 	%p894, %rd10032, %rd7318;
	@%p894 bra 	$L__BB3_171;
	add.s64 	%rd410, %rd10139, %rd219;
	setp.ge.u64 	%p895, %rd410, %rd10139;
	setp.lt.u64 	%p896, %rd410, %rd10139;
	selp.u64 	%rd7319, 1, 0, %p896;
	add.s64 	%rd7320, %rd10138, %rd7319;
	add.s64 	%rd411, %rd7320, %rd218;
	setp.lt.u64 	%p897, %rd411, %rd10138;
	setp.eq.s64 	%p898, %rd411, %rd10138;
	selp.u32 	%r279, -1, 0, %p898;
	selp.u32 	%r280, -1, 0, %p897;
	selp.b32 	%r281, %r280, %r279, %p895;
	and.b32  	%r283, %r281, 1;
	setp.eq.b32 	%p899, %r283, 1;
	or.pred  	%p900, %p897, %p899;
	selp.u64 	%rd7321, 1, 0, %p900;
	add.s64 	%rd7322, %rd10137, %rd7321;
	add.s64 	%rd412, %rd7322, %rd217;
	setp.ge.u64 	%p901, %rd412, %rd10137;
	setp.lt.u64 	%p902, %rd412, %rd10137;
	setp.eq.s64 	%p903, %rd412, %rd10137;
	selp.u32 	%r284, -1, 0, %p902;
	selp.u32 	%r285, -1, 0, %p903;
	selp.b32 	%r286, %r285, %r284, %p900;
	selp.b32 	%r287, %r286, %r284, %p901;
	cvt.u64.u32 	%rd7323, %r287;
	and.b64  	%rd7324, %rd7323, 1;
	add.s64 	%rd7325, %rd10136, %rd7324;
	add.s64 	%rd10136, %rd7325, %rd216;
	mov.u64 	%rd10137, %rd412;
	mov.u64 	%rd10138, %rd411;
	mov.u64 	%rd10139, %rd410;
$L__BB3_171:
	sub.s64 	%rd10040, %rd9996, %rd10139;
	setp.lt.u64 	%p904, %rd9996, %rd10139;
	selp.u64 	%rd7326, 1, 0, %p904;
	add.s64 	%rd7327, %rd10138, %rd7326;
	sub.s64 	%rd10041, %rd9997, %rd7327;
	setp.lt.u64 	%p905, %rd9997, %rd7327;
	selp.u64 	%rd7328, 1, 0, %p905;
	add.s64 	%rd7329, %rd10137, %rd7328;
	sub.s64 	%rd10042, %rd9998, %rd7329;
	setp.lt.u64 	%p906, %rd9998, %rd7329;
	selp.u64 	%rd7330, 1, 0, %p906;
	add.s64 	%rd7331, %rd10136, %rd7330;
	sub.s64 	%rd10043, %rd9999, %rd7331;
	setp.ge.u64 	%p907, %rd9999, %rd7331;
	@%p907 bra 	$L__BB3_173;
	add.s64 	%rd422, %rd10040, %rd219;
	setp.ge.u64 	%p908, %rd422, %rd10040;
	setp.lt.u64 	%p909, %rd422, %rd10040;
	selp.u64 	%rd7332, 1, 0, %p909;
	add.s64 	%rd7333, %rd10041, %rd7332;
	add.s64 	%rd423, %rd7333, %rd218;
	setp.lt.u64 	%p910, %rd423, %rd10041;
	setp.eq.s64 	%p911, %rd423, %rd10041;
	selp.u32 	%r288, -1, 0, %p911;
	selp.u32 	%r289, -1, 0, %p910;
	selp.b32 	%r290, %r289, %r288, %p908;
	and.b32  	%r292, %r290, 1;
	setp.eq.b32 	%p912, %r292, 1;
	or.pred  	%p913, %p910, %p912;
	selp.u64 	%rd7334, 1, 0, %p913;
	add.s64 	%rd7335, %rd10042, %rd7334;
	add.s64 	%rd424, %rd7335, %rd217;
	setp.ge.u64 	%p914, %rd424, %rd10042;
	setp.lt.u64 	%p915, %rd424, %rd10042;
	setp.eq.s64 	%p916, %rd424, %rd10042;
	selp.u32 	%r293, -1, 0, %p915;
	selp.u32 	%r294, -1, 0, %p916;
	selp.b32 	%r295, %r294, %r293, %p913;
	selp.b32 	%r296, %r295, %r293, %p914;
	cvt.u64.u32 	%rd7336, %r296;
	and.b64  	%rd7337, %rd7336, 1;
	add.s64 	%rd7338, %rd10043, %rd7337;
	add.s64 	%rd10043, %rd7338, %rd216;
	mov.u64 	%rd10040, %rd422;
	mov.u64 	%rd10041, %rd423;
	mov.u64 	%rd10042, %rd424;
$L__BB3_173:
	shr.u64 	%rd7339, %rd10040, 32;
	and.b64  	%rd7340, %rd10040, 4294967295;
	mul.lo.s64 	%rd7341, %rd7340, %rd374;
	mul.lo.s64 	%rd7342, %rd7339, %rd374;
	mul.lo.s64 	%rd7343, %rd7340, %rd375;
	shr.u64 	%rd7344, %rd7341, 32;
	and.b64  	%rd7345, %rd7342, 4294967295;
	add.s64 	%rd7346, %rd7344, %rd7345;
	and.b64  	%rd7347, %rd7343, 4294967295;
	add.s64 	%rd7348, %rd7346, %rd7347;
	shr.u64 	%rd7349, %rd7342, 32;
	mad.lo.s64 	%rd7350, %rd7339, %rd375, %rd7349;
	shr.u64 	%rd7351, %rd7343, 32;
	add.s64 	%rd7352, %rd7350, %rd7351;
	shr.u64 	%rd7353, %rd7348, 32;
	shl.b64 	%rd7354, %rd7348, 32;
	and.b64  	%rd7355, %rd7341, 4294967295;
	or.b64  	%rd7356, %rd7354, %rd7355;
	add.s64 	%rd7357, %rd7352, %rd7353;
	shr.u64 	%rd7358, %rd10041, 32;
	and.b64  	%rd7359, %rd10041, 4294967295;
	mul.lo.s64 	%rd7360, %rd7359, %rd374;
	mul.lo.s64 	%rd7361, %rd7358, %rd374;
	mul.lo.s64 	%rd7362, %rd7359, %rd375;
	shr.u64 	%rd7363, %rd7360, 32;
	and.b64  	%rd7364, %rd7361, 4294967295;
	add.s64 	%rd7365, %rd7363, %rd7364;
	and.b64  	%rd7366, %rd7362, 4294967295;
	add.s64 	%rd7367, %rd7365, %rd7366;
	shr.u64 	%rd7368, %rd7361, 32;
	mad.lo.s64 	%rd7369, %rd7358, %rd375, %rd7368;
	shr.u64 	%rd7370, %rd7362, 32;
	add.s64 	%rd7371, %rd7369, %rd7370;
	shr.u64 	%rd7372, %rd7367, 32;
	shl.b64 	%rd7373, %rd7367, 32;
	and.b64  	%rd7374, %rd7360, 4294967295;
	or.b64  	%rd7375, %rd7373, %rd7374;
	add.s64 	%rd7376, %rd7371, %rd7372;
	shr.u64 	%rd7377, %rd10042, 32;
	and.b64  	%rd7378, %rd10042, 4294967295;
	mul.lo.s64 	%rd7379, %rd7378, %rd374;
	mul.lo.s64 	%rd7380, %rd7377, %rd374;
	mul.lo.s64 	%rd7381, %rd7378, %rd375;
	shr.u64 	%rd7382, %rd7379, 32;
	and.b64  	%rd7383, %rd7380, 4294967295;
	add.s64 	%rd7384, %rd7382, %rd7383;
	and.b64  	%rd7385, %rd7381, 4294967295;
	add.s64 	%rd7386, %rd7384, %rd7385;
	shr.u64 	%rd7387, %rd7380, 32;
	mad.lo.s64 	%rd7388, %rd7377, %rd375, %rd7387;
	shr.u64 	%rd7389, %rd7381, 32;
	add.s64 	%rd7390, %rd7388, %rd7389;
	shr.u64 	%rd7391, %rd7386, 32;
	shl.b64 	%rd7392, %rd7386, 32;
	and.b64  	%rd7393, %rd7379, 4294967295;
	or.b64  	%rd7394, %rd7392, %rd7393;
	add.s64 	%rd7395, %rd7390, %rd7391;
	shr.u64 	%rd7396, %rd10043, 32;
	and.b64  	%rd7397, %rd10043, 4294967295;
	mul.lo.s64 	%rd7398, %rd7397, %rd374;
	mul.lo.s64 	%rd7399, %rd7396, %rd374;
	mul.lo.s64 	%rd7400, %rd7397, %rd375;
	shr.u64 	%rd7401, %rd7398, 32;
	and.b64  	%rd7402, %rd7399, 4294967295;
	add.s64 	%rd7403, %rd7401, %rd7402;
	and.b64  	%rd7404, %rd7400, 4294967295;
	add.s64 	%rd7405, %rd7403, %rd7404;
	shr.u64 	%rd7406, %rd7399, 32;
	mad.lo.s64 	%rd7407, %rd7396, %rd375, %rd7406;
	shr.u64 	%rd7408, %rd7400, 32;
	add.s64 	%rd7409, %rd7407, %rd7408;
	shr.u64 	%rd7410, %rd7405, 32;
	shl.b64 	%rd7411, %rd7405, 32;
	and.b64  	%rd7412, %rd7398, 4294967295;
	or.b64  	%rd7413, %rd7411, %rd7412;
	add.s64 	%rd7414, %rd7409, %rd7410;
	mul.lo.s64 	%rd7415, %rd7340, %rd377;
	mul.lo.s64 	%rd7416, %rd7339, %rd377;
	mul.lo.s64 	%rd7417, %rd7340, %rd376;
	shr.u64 	%rd7418, %rd7415, 32;
	and.b64  	%rd7419, %rd7416, 4294967295;
	add.s64 	%rd7420, %rd7418, %rd7419;
	and.b64  	%rd7421, %rd7417, 4294967295;
	add.s64 	%rd7422, %rd7420, %rd7421;
	shr.u64 	%rd7423, %rd7416, 32;
	mad.lo.s64 	%rd7424, %rd7339, %rd376, %rd7423;
	shr.u64 	%rd7425, %rd7417, 32;
	add.s64 	%rd7426, %rd7424, %rd7425;
	shr.u64 	%rd7427, %rd7422, 32;
	shl.b64 	%rd7428, %rd7422, 32;
	and.b64  	%rd7429, %rd7415, 4294967295;
	or.b64  	%rd7430, %rd7428, %rd7429;
	add.s64 	%rd7431, %rd7375, %rd7430;
	setp.lt.u64 	%p917, %rd7431, %rd7375;
	selp.u64 	%rd7432, 1, 0, %p917;
	add.s64 	%rd7433, %rd7426, %rd7376;
	add.s64 	%rd7434, %rd7433, %rd7427;
	add.s64 	%rd7435, %rd7434, %rd7432;
	mul.lo.s64 	%rd7436, %rd7359, %rd377;
	mul.lo.s64 	%rd7437, %rd7358, %rd377;
	mul.lo.s64 	%rd7438, %rd7359, %rd376;
	shr.u64 	%rd7439, %rd7436, 32;
	and.b64  	%rd7440, %rd7437, 4294967295;
	add.s64 	%rd7441, %rd7439, %rd7440;
	and.b64  	%rd7442, %rd7438, 4294967295;
	add.s64 	%rd7443, %rd7441, %rd7442;
	shr.u64 	%rd7444, %rd7437, 32;
	mad.lo.s64 	%rd7445, %rd7358, %rd376, %rd7444;
	shr.u64 	%rd7446, %rd7438, 32;
	add.s64 	%rd7447, %rd7445, %rd7446;
	shr.u64 	%rd7448, %rd7443, 32;
	shl.b64 	%rd7449, %rd7443, 32;
	and.b64  	%rd7450, %rd7436, 4294967295;
	or.b64  	%rd7451, %rd7449, %rd7450;
	add.s64 	%rd7452, %rd7394, %rd7432;
	add.s64 	%rd7453, %rd7452, %rd7451;
	max.u64 	%rd7454, %rd7394, %rd7452;
	setp.gt.u64 	%p918, %rd7454, %rd7453;
	selp.u64 	%rd7455, 1, 0, %p918;
	add.s64 	%rd7456, %rd7447, %rd7395;
	add.s64 	%rd7457, %rd7456, %rd7448;
	add.s64 	%rd7458, %rd7457, %rd7455;
	mul.lo.s64 	%rd7459, %rd7378, %rd377;
	mul.lo.s64 	%rd7460, %rd7377, %rd377;
	mul.lo.s64 	%rd7461, %rd7378, %rd376;
	shr.u64 	%rd7462, %rd7459, 32;
	and.b64  	%rd7463, %rd7460, 4294967295;
	add.s64 	%rd7464, %rd7462, %rd7463;
	and.b64  	%rd7465, %rd7461, 4294967295;
	add.s64 	%rd7466, %rd7464, %rd7465;
	shr.u64 	%rd7467, %rd7460, 32;
	mad.lo.s64 	%rd7468, %rd7377, %rd376, %rd7467;
	shr.u64 	%rd7469, %rd7461, 32;
	add.s64 	%rd7470, %rd7468, %rd7469;
	shr.u64 	%rd7471, %rd7466, 32;
	shl.b64 	%rd7472, %rd7466, 32;
	and.b64  	%rd7473, %rd7459, 4294967295;
	or.b64  	%rd7474, %rd7472, %rd7473;
	add.s64 	%rd7475, %rd7413, %rd7455;
	add.s64 	%rd7476, %rd7475, %rd7474;
	max.u64 	%rd7477, %rd7413, %rd7475;
	setp.gt.u64 	%p919, %rd7477, %rd7476;
	selp.u64 	%rd7478, 1, 0, %p919;
	add.s64 	%rd7479, %rd7470, %rd7414;
	add.s64 	%rd7480, %rd7479, %rd7471;
	add.s64 	%rd7481, %rd7480, %rd7478;
	mul.lo.s64 	%rd7482, %rd7340, %rd379;
	mul.lo.s64 	%rd7483, %rd7339, %rd379;
	mul.lo.s64 	%rd7484, %rd7340, %rd378;
	shr.u64 	%rd7485, %rd7482, 32;
	and.b64  	%rd7486, %rd7483, 4294967295;
	add.s64 	%rd7487, %rd7485, %rd7486;
	and.b64  	%rd7488, %rd7484, 4294967295;
	add.s64 	%rd7489, %rd7487, %rd7488;
	shr.u64 	%rd7490, %rd7483, 32;
	mad.lo.s64 	%rd7491, %rd7339, %rd378, %rd7490;
	shr.u64 	%rd7492, %rd7484, 32;
	add.s64 	%rd7493, %rd7491, %rd7492;
	shr.u64 	%rd7494, %rd7489, 32;
	shl.b64 	%rd7495, %rd7489, 32;
	and.b64  	%rd7496, %rd7482, 4294967295;
	or.b64  	%rd7497, %rd7495, %rd7496;
	add.s64 	%rd7498, %rd7453, %rd7497;
	setp.lt.u64 	%p920, %rd7498, %rd7453;
	selp.u64 	%rd7499, 1, 0, %p920;
	add.s64 	%rd7500, %rd7493, %rd7458;
	add.s64 	%rd7501, %rd7500, %rd7494;
	add.s64 	%rd7502, %rd7501, %rd7499;
	mul.lo.s64 	%rd7503, %rd7359, %rd379;
	mul.lo.s64 	%rd7504, %rd7358, %rd379;
	mul.lo.s64 	%rd7505, %rd7359, %rd378;
	shr.u64 	%rd7506, %rd7503, 32;
	and.b64  	%rd7507, %rd7504, 4294967295;
	add.s64 	%rd7508, %rd7506, %rd7507;
	and.b64  	%rd7509, %rd7505, 4294967295;
	add.s64 	%rd7510, %rd7508, %rd7509;
	shr.u64 	%rd7511, %rd7504, 32;
	mad.lo.s64 	%rd7512, %rd7358, %rd378, %rd7511;
	shr.u64 	%rd7513, %rd7505, 32;
	add.s64 	%rd7514, %rd7512, %rd7513;
	shr.u64 	%rd7515, %rd7510, 32;
	shl.b64 	%rd7516, %rd7510, 32;
	and.b64  	%rd7517, %rd7503, 4294967295;
	or.b64  	%rd7518, %rd7516, %rd7517;
	add.s64 	%rd7519, %rd7476, %rd7499;
	add.s64 	%rd7520, %rd7519, %rd7518;
	max.u64 	%rd7521, %rd7476, %rd7519;
	setp.gt.u64 	%p921, %rd7521, %rd7520;
	selp.u64 	%rd7522, 1, 0, %p921;
	add.s64 	%rd7523, %rd7514, %rd7481;
	add.s64 	%rd7524, %rd7523, %rd7515;
	add.s64 	%rd7525, %rd7524, %rd7522;
	mul.lo.s64 	%rd7526, %rd7340, %rd381;
	mul.lo.s64 	%rd7527, %rd7339, %rd381;
	mul.lo.s64 	%rd7528, %rd7340, %rd380;
	shr.u64 	%rd7529, %rd7526, 32;
	and.b64  	%rd7530, %rd7527, 4294967295;
	add.s64 	%rd7531, %rd7529, %rd7530;
	and.b64  	%rd7532, %rd7528, 4294967295;
	add.s64 	%rd7533, %rd7531, %rd7532;
	shr.u64 	%rd7534, %rd7527, 32;
	mad.lo.s64 	%rd7535, %rd7339, %rd380, %rd7534;
	shr.u64 	%rd7536, %rd7528, 32;
	add.s64 	%rd7537, %rd7535, %rd7536;
	shr.u64 	%rd7538, %rd7533, 32;
	shl.b64 	%rd7539, %rd7533, 32;
	and.b64  	%rd7540, %rd7526, 4294967295;
	or.b64  	%rd7541, %rd7539, %rd7540;
	add.s64 	%rd7542, %rd7520, %rd7541;
	setp.lt.u64 	%p922, %rd7542, %rd7520;
	selp.u64 	%rd7543, 1, 0, %p922;
	add.s64 	%rd7544, %rd7537, %rd7525;
	add.s64 	%rd7545, %rd7544, %rd7538;
	add.s64 	%rd7546, %rd7545, %rd7543;
	mul.lo.s64 	%rd7547, %rd6080, %rd7356;
	mul.lo.s64 	%rd7548, %rd219, %rd7547;
	mul.hi.u64 	%rd7549, %rd219, %rd7547;
	add.cc.s64 	%rd7550, %rd7548, %rd7356;
	addc.cc.s64 	%rd7551, %rd7549, 0;
	mul.lo.s64 	%rd7552, %rd218, %rd7547;
	mul.hi.u64 	%rd7553, %rd218, %rd7547;
	mov.b64 	%rd7554, 0;
	add.cc.s64 	%rd7555, %rd7551, %rd7431;
	addc.cc.s64 	%rd7556, %rd7554, 0;
	add.cc.s64 	%rd7557, %rd7555, %rd7552;
	addc.cc.s64 	%rd7558, %rd7556, %rd7553;
	mul.lo.s64 	%rd7559, %rd217, %rd7547;
	mul.hi.u64 	%rd7560, %rd217, %rd7547;
	add.cc.s64 	%rd7561, %rd7558, %rd7498;
	addc.cc.s64 	%rd7562, %rd7554, 0;
	add.cc.s64 	%rd7563, %rd7561, %rd7559;
	addc.cc.s64 	%rd7564, %rd7562, %rd7560;
	mul.lo.s64 	%rd7565, %rd216, %rd7547;
	mul.hi.u64 	%rd7566, %rd216, %rd7547;
	add.cc.s64 	%rd7567, %rd7564, %rd7542;
	addc.cc.s64 	%rd7568, %rd7554, 0;
	add.cc.s64 	%rd7569, %rd7567, %rd7565;
	addc.cc.s64 	%rd7570, %rd7568, %rd7566;
	add.s64 	%rd7571, %rd7357, %rd7570;
	setp.lt.u64 	%p923, %rd7571, %rd7357;
	selp.u64 	%rd7572, 1, 0, %p923;
	add.s64 	%rd7573, %rd7435, %rd7572;
	setp.lt.u64 	%p924, %rd7573, %rd7435;
	selp.u64 	%rd7574, 1, 0, %p924;
	add.s64 	%rd7575, %rd7502, %rd7574;
	setp.lt.u64 	%p925, %rd7575, %rd7502;
	selp.u64 	%rd7576, 1, 0, %p925;
	add.s64 	%rd7577, %rd7546, %rd7576;
	mul.lo.s64 	%rd7578, %rd6080, %rd7557;
	mul.lo.s64 	%rd7579, %rd219, %rd7578;
	mul.hi.u64 	%rd7580, %rd219, %rd7578;
	add.cc.s64 	%rd7581, %rd7579, %rd7557;
	addc.cc.s64 	%rd7582, %rd7580, 0;
	mul.lo.s64 	%rd7583, %rd218, %rd7578;
	mul.hi.u64 	%rd7584, %rd218, %rd7578;
	add.cc.s64 	%rd7585, %rd7582, %rd7563;
	addc.cc.s64 	%rd7586, %rd7554, 0;
	add.cc.s64 	%rd7587, %rd7585, %rd7583;
	addc.cc.s64 	%rd7588, %rd7586, %rd7584;
	mul.lo.s64 	%rd7589, %rd217, %rd7578;
	mul.hi.u64 	%rd7590, %rd217, %rd7578;
	add.cc.s64 	%rd7591, %rd7588, %rd7569;
	addc.cc.s64 	%rd7592, %rd7554, 0;
	add.cc.s64 	%rd7593, %rd7591, %rd7589;
	addc.cc.s64 	%rd7594, %rd7592, %rd7590;
	mul.lo.s64 	%rd7595, %rd216, %rd7578;
	mul.hi.u64 	%rd7596, %rd216, %rd7578;
	add.cc.s64 	%rd7597, %rd7594, %rd7571;
	addc.cc.s64 	%rd7598, %rd7554, 0;
	add.cc.s64 	%rd7599, %rd7597, %rd7595;
	addc.cc.s64 	%rd7600, %rd7598, %rd7596;
	add.s64 	%rd7601, %rd7573, %rd7600;
	setp.lt.u64 	%p926, %rd7601, %rd7573;
	selp.u64 	%rd7602, 1, 0, %p926;
	add.s64 	%rd7603, %rd7575, %rd7602;
	setp.lt.u64 	%p927, %rd7603, %rd7575;
	selp.u64 	%rd7604, 1, 0, %p927;
	add.s64 	%rd7605, %rd7577, %rd7604;
	mul.lo.s64 	%rd7606, %rd6080, %rd7587;
	mul.lo.s64 	%rd7607, %rd219, %rd7606;
	mul.hi.u64 	%rd7608, %rd219, %rd7606;
	add.cc.s64 	%rd7609, %rd7607, %rd7587;
	addc.cc.s64 	%rd7610, %rd7608, 0;
	mul.lo.s64 	%rd7611, %rd218, %rd7606;
	mul.hi.u64 	%rd7612, %rd218, %rd7606;
	add.cc.s64 	%rd7613, %rd7610, %rd7593;
	addc.cc.s64 	%rd7614, %rd7554, 0;
	add.cc.s64 	%rd7615, %rd7613, %rd7611;
	addc.cc.s64 	%rd7616, %rd7614, %rd7612;
	mul.lo.s64 	%rd7617, %rd217, %rd7606;
	mul.hi.u64 	%rd7618, %rd217, %rd7606;
	add.cc.s64 	%rd7619, %rd7616, %rd7599;
	addc.cc.s64 	%rd7620, %rd7554, 0;
	add.cc.s64 	%rd7621, %rd7619, %rd7617;
	addc.cc.s64 	%rd7622, %rd7620, %rd7618;
	mul.lo.s64 	%rd7623, %rd216, %rd7606;
	mul.hi.u64 	%rd7624, %rd216, %rd7606;
	add.cc.s64 	%rd7625, %rd7622, %rd7601;
	addc.cc.s64 	%rd7626, %rd7554, 0;
	add.cc.s64 	%rd7627, %rd7625, %rd7623;
	addc.cc.s64 	%rd7628, %rd7626, %rd7624;
	add.s64 	%rd7629, %rd7603, %rd7628;
	setp.lt.u64 	%p928, %rd7629, %rd7603;
	selp.u64 	%rd7630, 1, 0, %p928;
	add.s64 	%rd7631, %rd7605, %rd7630;
	mul.lo.s64 	%rd7632, %rd6080, %rd7615;
	mul.lo.s64 	%rd7633, %rd219, %rd7632;
	mul.hi.u64 	%rd7634, %rd219, %rd7632;
	add.cc.s64 	%rd7635, %rd7633, %rd7615;
	addc.cc.s64 	%rd7636, %rd7634, 0;
	mul.lo.s64 	%rd7637, %rd218, %rd7632;
	mul.hi.u64 	%rd7638, %rd218, %rd7632;
	add.cc.s64 	%rd7639, %rd7636, %rd7621;
	addc.cc.s64 	%rd7640, %rd7554, 0;
	add.cc.s64 	%rd435, %rd7639, %rd7637;
	addc.cc.s64 	%rd7641, %rd7640, %rd7638;
	mul.lo.s64 	%rd7642, %rd217, %rd7632;
	mul.hi.u64 	%rd7643, %rd217, %rd7632;
	add.cc.s64 	%rd7644, %rd7641, %rd7627;
	addc.cc.s64 	%rd7645, %rd7554, 0;
	add.cc.s64 	%rd436, %rd7644, %rd7642;
	addc.cc.s64 	%rd7646, %rd7645, %rd7643;
	mul.lo.s64 	%rd7647, %rd216, %rd7632;
	mul.hi.u64 	%rd7648, %rd216, %rd7632;
	add.cc.s64 	%rd7649, %rd7646, %rd7629;
	addc.cc.s64 	%rd7650, %rd7554, 0;
	add.cc.s64 	%rd437, %rd7649, %rd7647;
	addc.cc.s64 	%rd7651, %rd7650, %rd7648;
	add.s64 	%rd10044, %rd7631, %rd7651;
	setp.gt.u64 	%p929, %rd10044, %rd216;
	@%p929 bra 	$L__BB3_179;
	setp.lt.u64 	%p930, %rd10044, %rd216;
	mov.u64 	%rd10045, %rd437;
	mov.u64 	%rd10046, %rd436;
	mov.u64 	%rd10047, %rd435;
	@%p930 bra 	$L__BB3_180;
	setp.lt.u64 	%p931, %rd217, %rd437;
	@%p931 bra 	$L__BB3_179;
	setp.gt.u64 	%p932, %rd217, %rd437;
	mov.u64 	%rd10045, %rd437;
	mov.u64 	%rd10046, %rd436;
	mov.u64 	%rd10047, %rd435;
	@%p932 bra 	$L__BB3_180;
	setp.lt.u64 	%p933, %rd218, %rd436;
	@%p933 bra 	$L__BB3_179;
	setp.gt.u64 	%p934, %rd218, %rd436;
	setp.gt.u64 	%p935, %rd219, %rd435;
	or.pred  	%p936, %p934, %p935;
	mov.u64 	%rd10045, %rd437;
	mov.u64 	%rd10046, %rd436;
	mov.u64 	%rd10047, %rd435;
	@%p936 bra 	$L__BB3_180;
$L__BB3_179:
	sub.s64 	%rd10047, %rd435, %rd219;
	setp.lt.u64 	%p937, %rd435, %rd219;
	selp.u64 	%rd7652, 1, 0, %p937;
	add.s64 	%rd7653, %rd218, %rd7652;
	sub.s64 	%rd10046, %rd436, %rd7653;
	setp.lt.u64 	%p938, %rd436, %rd7653;
	selp.u64 	%rd7654, 1, 0, %p938;
	add.s64 	%rd7655, %rd217, %rd7654;
	sub.s64 	%rd10045, %rd437, %rd7655;
	setp.lt.u64 	%p939, %rd437, %rd7655;
	selp.u64 	%rd7656, 1, 0, %p939;
	add.s64 	%rd7657, %rd216, %rd7656;
	sub.s64 	%rd10044, %rd10044, %rd7657;
$L__BB3_180:
	sub.s64 	%rd10135, %rd10047, %rd10012;
	setp.lt.u64 	%p940, %rd10047, %rd10012;
	selp.u64 	%rd7658, 1, 0, %p940;
	add.s64 	%rd7659, %rd10013, %rd7658;
	sub.s64 	%rd10134, %rd10046, %rd7659;
	setp.lt.u64 	%p941, %rd10046, %rd7659;
	selp.u64 	%rd7660, 1, 0, %p941;
	add.s64 	%rd7661, %rd10014, %rd7660;
	sub.s64 	%rd10133, %rd10045, %rd7661;
	setp.lt.u64 	%p942, %rd10045, %rd7661;
	selp.u64 	%rd7662, 1, 0, %p942;
	add.s64 	%rd7663, %rd10015, %rd7662;
	sub.s64 	%rd10132, %rd10044, %rd7663;
	setp.ge.u64 	%p943, %rd10044, %rd7663;
	@%p943 bra 	$L__BB3_182;
	add.s64 	%rd451, %rd10135, %rd219;
	setp.ge.u64 	%p944, %rd451, %rd10135;
	setp.lt.u64 	%p945, %rd451, %rd10135;
	selp.u64 	%rd7664, 1, 0, %p945;
	add.s64 	%rd7665, %rd10134, %rd7664;
	add.s64 	%rd452, %rd7665, %rd218;
	setp.lt.u64 	%p946, %rd452, %rd10134;
	setp.eq.s64 	%p947, %rd452, %rd10134;
	selp.u32 	%r297, -1, 0, %p947;
	selp.u32 	%r298, -1, 0, %p946;
	selp.b32 	%r299, %r298, %r297, %p944;
	and.b32  	%r301, %r299, 1;
	setp.eq.b32 	%p948, %r301, 1;
	or.pred  	%p949, %p946, %p948;
	selp.u64 	%rd7666, 1, 0, %p949;
	add.s64 	%rd7667, %rd10133, %rd7666;
	add.s64 	%rd453, %rd7667, %rd217;
	setp.ge.u64 	%p950, %rd453, %rd10133;
	setp.lt.u64 	%p951, %rd453, %rd10133;
	setp.eq.s64 	%p952, %rd453, %rd10133;
	selp.u32 	%r302, -1, 0, %p951;
	selp.u32 	%r303, -1, 0, %p952;
	selp.b32 	%r304, %r303, %r302, %p949;
	selp.b32 	%r305, %r304, %r302, %p950;
	cvt.u64.u32 	%rd7668, %r305;
	and.b64  	%rd7669, %rd7668, 1;
	add.s64 	%rd7670, %rd10132, %rd7669;
	add.s64 	%rd10132, %rd7670, %rd216;
	mov.u64 	%rd10133, %rd453;
	mov.u64 	%rd10134, %rd452;
	mov.u64 	%rd10135, %rd451;
$L__BB3_182:
	mul.lo.s64 	%rd7671, %rd55, %rd148;
	mul.lo.s64 	%rd7672, %rd56, %rd148;
	mul.lo.s64 	%rd7673, %rd55, %rd149;
	shr.u64 	%rd7674, %rd7671, 32;
	and.b64  	%rd7675, %rd7672, 4294967295;
	add.s64 	%rd7676, %rd7674, %rd7675;
	and.b64  	%rd7677, %rd7673, 4294967295;
	add.s64 	%rd7678, %rd7676, %rd7677;
	shr.u64 	%rd7679, %rd7672, 32;
	mad.lo.s64 	%rd7680, %rd56, %rd149, %rd7679;
	shr.u64 	%rd7681, %rd7673, 32;
	add.s64 	%rd7682, %rd7680, %rd7681;
	shr.u64 	%rd7683, %rd7678, 32;
	shl.b64 	%rd7684, %rd7678, 32;
	and.b64  	%rd7685, %rd7671, 4294967295;
	or.b64  	%rd7686, %rd7684, %rd7685;
	add.s64 	%rd7687, %rd7682, %rd7683;
	mul.lo.s64 	%rd7688, %rd58, %rd148;
	mul.lo.s64 	%rd7689, %rd57, %rd148;
	mul.lo.s64 	%rd7690, %rd58, %rd149;
	shr.u64 	%rd7691, %rd7688, 32;
	and.b64  	%rd7692, %rd7689, 4294967295;
	add.s64 	%rd7693, %rd7691, %rd7692;
	and.b64  	%rd7694, %rd7690, 4294967295;
	add.s64 	%rd7695, %rd7693, %rd7694;
	shr.u64 	%rd7696, %rd7689, 32;
	mad.lo.s64 	%rd7697, %rd57, %rd149, %rd7696;
	shr.u64 	%rd7698, %rd7690, 32;
	add.s64 	%rd7699, %rd7697, %rd7698;
	shr.u64 	%rd7700, %rd7695, 32;
	shl.b64 	%rd7701, %rd7695, 32;
	and.b64  	%rd7702, %rd7688, 4294967295;
	or.b64  	%rd7703, %rd7701, %rd7702;
	add.s64 	%rd7704, %rd7699, %rd7700;
	mul.lo.s64 	%rd7705, %rd60, %rd148;
	mul.lo.s64 	%rd7706, %rd59, %rd148;
	mul.lo.s64 	%rd7707, %rd60, %rd149;
	shr.u64 	%rd7708, %rd7705, 32;
	and.b64  	%rd7709, %rd7706, 4294967295;
	add.s64 	%rd7710, %rd7708, %rd7709;
	and.b64  	%rd7711, %rd7707, 4294967295;
	add.s64 	%rd7712, %rd7710, %rd7711;
	shr.u64 	%rd7713, %rd7706, 32;
	mad.lo.s64 	%rd7714, %rd59, %rd149, %rd7713;
	shr.u64 	%rd7715, %rd7707, 32;
	add.s64 	%rd7716, %rd7714, %rd7715;
	shr.u64 	%rd7717, %rd7712, 32;
	shl.b64 	%rd7718, %rd7712, 32;
	and.b64  	%rd7719, %rd7705, 4294967295;
	or.b64  	%rd7720, %rd7718, %rd7719;
	add.s64 	%rd7721, %rd7716, %rd7717;
	mul.lo.s64 	%rd7722, %rd62, %rd148;
	mul.lo.s64 	%rd7723, %rd61, %rd148;
	mul.lo.s64 	%rd7724, %rd62, %rd149;
	shr.u64 	%rd7725, %rd7722, 32;
	and.b64  	%rd7726, %rd7723, 4294967295;
	add.s64 	%rd7727, %rd7725, %rd7726;
	and.b64  	%rd7728, %rd7724, 4294967295;
	add.s64 	%rd7729, %rd7727, %rd7728;
	shr.u64 	%rd7730, %rd7723, 32;
	mad.lo.s64 	%rd7731, %rd61, %rd149, %rd7730;
	shr.u64 	%rd7732, %rd7724, 32;
	add.s64 	%rd7733, %rd7731, %rd7732;
	shr.u64 	%rd7734, %rd7729, 32;
	shl.b64 	%rd7735, %rd7729, 32;
	and.b64  	%rd7736, %rd7722, 4294967295;
	or.b64  	%rd7737, %rd7735, %rd7736;
	add.s64 	%rd7738, %rd7733, %rd7734;
	mul.lo.s64 	%rd7739, %rd55, %rd150;
	mul.lo.s64 	%rd7740, %rd56, %rd150;
	mul.lo.s64 	%rd7741, %rd55, %rd151;
	shr.u64 	%rd7742, %rd7739, 32;
	and.b64  	%rd7743, %rd7740, 4294967295;
	add.s64 	%rd7744, %rd7742, %rd7743;
	and.b64  	%rd7745, %rd7741, 4294967295;
	add.s64 	%rd7746, %rd7744, %rd7745;
	shr.u64 	%rd7747, %rd7740, 32;
	mad.lo.s64 	%rd7748, %rd56, %rd151, %rd7747;
	shr.u64 	%rd7749, %rd7741, 32;
	add.s64 	%rd7750, %rd7748, %rd7749;
	shr.u64 	%rd7751, %rd7746, 32;
	shl.b64 	%rd7752, %rd7746, 32;
	and.b64  	%rd7753, %rd7739, 4294967295;
	or.b64  	%rd7754, %rd7752, %rd7753;
	add.s64 	%rd7755, %rd7703, %rd7754;
	setp.lt.u64 	%p953, %rd7755, %rd7703;
	selp.u64 	%rd7756, 1, 0, %p953;
	add.s64 	%rd7757, %rd7750, %rd7704;
	add.s64 	%rd7758, %rd7757, %rd7751;
	add.s64 	%rd7759, %rd7758, %rd7756;
	mul.lo.s64 	%rd7760, %rd58, %rd150;
	mul.lo.s64 	%rd7761, %rd57, %rd150;
	mul.lo.s64 	%rd7762, %rd58, %rd151;
	shr.u64 	%rd7763, %rd7760, 32;
	and.b64  	%rd7764, %rd7761, 4294967295;
	add.s64 	%rd7765, %rd7763, %rd7764;
	and.b64  	%rd7766, %rd7762, 4294967295;
	add.s64 	%rd7767, %rd7765, %rd7766;
	shr.u64 	%rd7768, %rd7761, 32;
	mad.lo.s64 	%rd7769, %rd57, %rd151, %rd7768;
	shr.u64 	%rd7770, %rd7762, 32;
	add.s64 	%rd7771, %rd7769, %rd7770;
	shr.u64 	%rd7772, %rd7767, 32;
	shl.b64 	%rd7773, %rd7767, 32;
	and.b64  	%rd7774, %rd7760, 4294967295;
	or.b64  	%rd7775, %rd7773, %rd7774;
	add.s64 	%rd7776, %rd7720, %rd7756;
	add.s64 	%rd7777, %rd7776, %rd7775;
	max.u64 	%rd7778, %rd7720, %rd7776;
	setp.gt.u64 	%p954, %rd7778, %rd7777;
	selp.u64 	%rd7779, 1, 0, %p954;
	add.s64 	%rd7780, %rd7771, %rd7721;
	add.s64 	%rd7781, %rd7780, %rd7772;
	add.s64 	%rd7782, %rd7781, %rd7779;
	mul.lo.s64 	%rd7783, %rd60, %rd150;
	mul.lo.s64 	%rd7784, %rd59, %rd150;
	mul.lo.s64 	%rd7785, %rd60, %rd151;
	shr.u64 	%rd7786, %rd7783, 32;
	and.b64  	%rd7787, %rd7784, 4294967295;
	add.s64 	%rd7788, %rd7786, %rd7787;
	and.b64  	%rd7789, %rd7785, 4294967295;
	add.s64 	%rd7790, %rd7788, %rd7789;
	shr.u64 	%rd7791, %rd7784, 32;
	mad.lo.s64 	%rd7792, %rd59, %rd151, %rd7791;
	shr.u64 	%rd7793, %rd7785, 32;
	add.s64 	%rd7794, %rd7792, %rd7793;
	shr.u64 	%rd7795, %rd7790, 32;
	shl.b64 	%rd7796, %rd7790, 32;
	and.b64  	%rd7797, %rd7783, 4294967295;
	or.b64  	%rd7798, %rd7796, %rd7797;
	add.s64 	%rd7799, %rd7737, %rd7779;
	add.s64 	%rd7800, %rd7799, %rd7798;
	max.u64 	%rd7801, %rd7737, %rd7799;
	setp.gt.u64 	%p955, %rd7801, %rd7800;
	selp.u64 	%rd7802, 1, 0, %p955;
	add.s64 	%rd7803, %rd7794, %rd7738;
	add.s64 	%rd7804, %rd7803, %rd7795;
	add.s64 	%rd7805, %rd7804, %rd7802;
	mul.lo.s64 	%rd7806, %rd55, %rd152;
	mul.lo.s64 	%rd7807, %rd56, %rd152;
	mul.lo.s64 	%rd7808, %rd55, %rd153;
	shr.u64 	%rd7809, %rd7806, 32;
	and.b64  	%rd7810, %rd7807, 4294967295;
	add.s64 	%rd7811, %rd7809, %rd7810;
	and.b64  	%rd7812, %rd7808, 4294967295;
	add.s64 	%rd7813, %rd7811, %rd7812;
	shr.u64 	%rd7814, %rd7807, 32;
	mad.lo.s64 	%rd7815, %rd56, %rd153, %rd7814;
	shr.u64 	%rd7816, %rd7808, 32;
	add.s64 	%rd7817, %rd7815, %rd7816;
	shr.u64 	%rd7818, %rd7813, 32;
	shl.b64 	%rd7819, %rd7813, 32;
	and.b64  	%rd7820, %rd7806, 4294967295;
	or.b64  	%rd7821, %rd7819, %rd7820;
	add.s64 	%rd7822, %rd7777, %rd7821;
	setp.lt.u64 	%p956, %rd7822, %rd7777;
	selp.u64 	%rd7823, 1, 0, %p956;
	add.s64 	%rd7824, %rd7817, %rd7782;
	add.s64 	%rd7825, %rd7824, %rd7818;
	add.s64 	%rd7826, %rd7825, %rd7823;
	mul.lo.s64 	%rd7827, %rd58, %rd152;
	mul.lo.s64 	%rd7828, %rd57, %rd152;
	mul.lo.s64 	%rd7829, %rd58, %rd153;
	shr.u64 	%rd7830, %rd7827, 32;
	and.b64  	%rd7831, %rd7828, 4294967295;
	add.s64 	%rd7832, %rd7830, %rd7831;
	and.b64  	%rd7833, %rd7829, 4294967295;
	add.s64 	%rd7834, %rd7832, %rd7833;
	shr.u64 	%rd7835, %rd7828, 32;
	mad.lo.s64 	%rd7836, %rd57, %rd153, %rd7835;
	shr.u64 	%rd7837, %rd7829, 32;
	add.s64 	%rd7838, %rd7836, %rd7837;
	shr.u64 	%rd7839, %rd7834, 32;
	shl.b64 	%rd7840, %rd7834, 32;
	and.b64  	%rd7841, %rd7827, 4294967295;
	or.b64  	%rd7842, %rd7840, %rd7841;
	add.s64 	%rd7843, %rd7800, %rd7823;
	add.s64 	%rd7844, %rd7843, %rd7842;
	max.u64 	%rd7845, %rd7800, %rd7843;
	setp.gt.u64 	%p957, %rd7845, %rd7844;
	selp.u64 	%rd7846, 1, 0, %p957;
	add.s64 	%rd7847, %rd7838, %rd7805;
	add.s64 	%rd7848, %rd7847, %rd7839;
	add.s64 	%rd7849, %rd7848, %rd7846;
	mul.lo.s64 	%rd7850, %rd55, %rd154;
	mul.lo.s64 	%rd7851, %rd56, %rd154;
	mul.lo.s64 	%rd7852, %rd55, %rd155;
	shr.u64 	%rd7853, %rd7850, 32;
	and.b64  	%rd7854, %rd7851, 4294967295;
	add.s64 	%rd7855, %rd7853, %rd7854;
	and.b64  	%rd7856, %rd7852, 4294967295;
	add.s64 	%rd7857, %rd7855, %rd7856;
	shr.u64 	%rd7858, %rd7851, 32;
	mad.lo.s64 	%rd7859, %rd56, %rd155, %rd7858;
	shr.u64 	%rd7860, %rd7852, 32;
	add.s64 	%rd7861, %rd7859, %rd7860;
	shr.u64 	%rd7862, %rd7857, 32;
	shl.b64 	%rd7863, %rd7857, 32;
	and.b64  	%rd7864, %rd7850, 4294967295;
	or.b64  	%rd7865, %rd7863, %rd7864;
	add.s64 	%rd7866, %rd7844, %rd7865;
	setp.lt.u64 	%p958, %rd7866, %rd7844;
	selp.u64 	%rd7867, 1, 0, %p958;
	add.s64 	%rd7868, %rd7861, %rd7849;
	add.s64 	%rd7869, %rd7868, %rd7862;
	add.s64 	%rd7870, %rd7869, %rd7867;
	mul.lo.s64 	%rd7871, %rd6080, %rd7686;
	mul.lo.s64 	%rd7872, %rd219, %rd7871;
	mul.hi.u64 	%rd7873, %rd219, %rd7871;
	add.cc.s64 	%rd7874, %rd7872, %rd7686;
	addc.cc.s64 	%rd7875, %rd7873, 0;
	mul.lo.s64 	%rd7876, %rd218, %rd7871;
	mul.hi.u64 	%rd7877, %rd218, %rd7871;
	mov.b64 	%rd7878, 0;
	add.cc.s64 	%rd7879, %rd7875, %rd7755;
	addc.cc.s64 	%rd7880, %rd7878, 0;
	add.cc.s64 	%rd7881, %rd7879, %rd7876;
	addc.cc.s64 	%rd7882, %rd7880, %rd7877;
	mul.lo.s64 	%rd7883, %rd217, %rd7871;
	mul.hi.u64 	%rd7884, %rd217, %rd7871;
	add.cc.s64 	%rd7885, %rd7882, %rd7822;
	addc.cc.s64 	%rd7886, %rd7878, 0;
	add.cc.s64 	%rd7887, %rd7885, %rd7883;
	addc.cc.s64 	%rd7888, %rd7886, %rd7884;
	mul.lo.s64 	%rd7889, %rd216, %rd7871;
	mul.hi.u64 	%rd7890, %rd216, %rd7871;
	add.cc.s64 	%rd7891, %rd7888, %rd7866;
	addc.cc.s64 	%rd7892, %rd7878, 0;
	add.cc.s64 	%rd7893, %rd7891, %rd7889;
	addc.cc.s64 	%rd7894, %rd7892, %rd7890;
	add.s64 	%rd7895, %rd7687, %rd7894;
	setp.lt.u64 	%p959, %rd7895, %rd7687;
	selp.u64 	%rd7896, 1, 0, %p959;
	add.s64 	%rd7897, %rd7759, %rd7896;
	setp.lt.u64 	%p960, %rd7897, %rd7759;
	selp.u64 	%rd7898, 1, 0, %p960;
	add.s64 	%rd7899, %rd7826, %rd7898;
	setp.lt.u64 	%p961, %rd7899, %rd7826;
	selp.u64 	%rd7900, 1, 0, %p961;
	add.s64 	%rd7901, %rd7870, %rd7900;
	mul.lo.s64 	%rd7902, %rd6080, %rd7881;
	mul.lo.s64 	%rd7903, %rd219, %rd7902;
	mul.hi.u64 	%rd7904, %rd219, %rd7902;
	add.cc.s64 	%rd7905, %rd7903, %rd7881;
	addc.cc.s64 	%rd7906, %rd7904, 0;
	mul.lo.s64 	%rd7907, %rd218, %rd7902;
	mul.hi.u64 	%rd7908, %rd218, %rd7902;
	add.cc.s64 	%rd7909, %rd7906, %rd7887;
	addc.cc.s64 	%rd7910, %rd7878, 0;
	add.cc.s64 	%rd7911, %rd7909, %rd7907;
	addc.cc.s64 	%rd7912, %rd7910, %rd7908;
	mul.lo.s64 	%rd7913, %rd217, %rd7902;
	mul.hi.u64 	%rd7914, %rd217, %rd7902;
	add.cc.s64 	%rd7915, %rd7912, %rd7893;
	addc.cc.s64 	%rd7916, %rd7878, 0;
	add.cc.s64 	%rd7917, %rd7915, %rd7913;
	addc.cc.s64 	%rd7918, %rd7916, %rd7914;
	mul.lo.s64 	%rd7919, %rd216, %rd7902;
	mul.hi.u64 	%rd7920, %rd216, %rd7902;
	add.cc.s64 	%rd7921, %rd7918, %rd7895;
	addc.cc.s64 	%rd7922, %rd7878, 0;
	add.cc.s64 	%rd7923, %rd7921, %rd7919;
	addc.cc.s64 	%rd7924, %rd7922, %rd7920;
	add.s64 	%rd7925, %rd7897, %rd7924;
	setp.lt.u64 	%p962, %rd7925, %rd7897;
	selp.u64 	%rd7926, 1, 0, %p962;
	add.s64 	%rd7927, %rd7899, %rd7926;
	setp.lt.u64 	%p963, %rd7927, %rd7899;
	selp.u64 	%rd7928, 1, 0, %p963;
	add.s64 	%rd7929, %rd7901, %rd7928;
	mul.lo.s64 	%rd7930, %rd6080, %rd7911;
	mul.lo.s64 	%rd7931, %rd219, %rd7930;
	mul.hi.u64 	%rd7932, %rd219, %rd7930;
	add.cc.s64 	%rd7933, %rd7931, %rd7911;
	addc.cc.s64 	%rd7934, %rd7932, 0;
	mul.lo.s64 	%rd7935, %rd218, %rd7930;
	mul.hi.u64 	%rd7936, %rd218, %rd7930;
	add.cc.s64 	%rd7937, %rd7934, %rd7917;
	addc.cc.s64 	%rd7938, %rd7878, 0;
	add.cc.s64 	%rd7939, %rd7937, %rd7935;
	addc.cc.s64 	%rd7940, %rd7938, %rd7936;
	mul.lo.s64 	%rd7941, %rd217, %rd7930;
	mul.hi.u64 	%rd7942, %rd217, %rd7930;
	add.cc.s64 	%rd7943, %rd7940, %rd7923;
	addc.cc.s64 	%rd7944, %rd7878, 0;
	add.cc.s64 	%rd7945, %rd7943, %rd7941;
	addc.cc.s64 	%rd7946, %rd7944, %rd7942;
	mul.lo.s64 	%rd7947, %rd216, %rd7930;
	mul.hi.u64 	%rd7948, %rd216, %rd7930;
	add.cc.s64 	%rd7949, %rd7946, %rd7925;
	addc.cc.s64 	%rd7950, %rd7878, 0;
	add.cc.s64 	%rd7951, %rd7949, %rd7947;
	addc.cc.s64 	%rd7952, %rd7950, %rd7948;
	add.s64 	%rd7953, %rd7927, %rd7952;
	setp.lt.u64 	%p964, %rd7953, %rd7927;
	selp.u64 	%rd7954, 1, 0, %p964;
	add.s64 	%rd7955, %rd7929, %rd7954;
	mul.lo.s64 	%rd7956, %rd6080, %rd7939;
	mul.lo.s64 	%rd7957, %rd219, %rd7956;
	mul.hi.u64 	%rd7958, %rd219, %rd7956;
	add.cc.s64 	%rd7959, %rd7957, %rd7939;
	addc.cc.s64 	%rd7960, %rd7958, 0;
	mul.lo.s64 	%rd7961, %rd218, %rd7956;
	mul.hi.u64 	%rd7962, %rd218, %rd7956;
	add.cc.s64 	%rd7963, %rd7960, %rd7945;
	addc.cc.s64 	%rd7964, %rd7878, 0;
	add.cc.s64 	%rd459, %rd7963, %rd7961;
	addc.cc.s64 	%rd7965, %rd7964, %rd7962;
	mul.lo.s64 	%rd7966, %rd217, %rd7956;
	mul.hi.u64 	%rd7967, %rd217, %rd7956;
	add.cc.s64 	%rd7968, %rd7965, %rd7951;
	addc.cc.s64 	%rd7969, %rd7878, 0;
	add.cc.s64 	%rd460, %rd7968, %rd7966;
	addc.cc.s64 	%rd7970, %rd7969, %rd7967;
	mul.lo.s64 	%rd7971, %rd216, %rd7956;
	mul.hi.u64 	%rd7972, %rd216, %rd7956;
	add.cc.s64 	%rd7973, %rd7970, %rd7953;
	addc.cc.s64 	%rd7974, %rd7878, 0;
	add.cc.s64 	%rd461, %rd7973, %rd7971;
	addc.cc.s64 	%rd7975, %rd7974, %rd7972;
	add.s64 	%rd10052, %rd7955, %rd7975;
	setp.gt.u64 	%p965, %rd10052, %rd216;
	@%p965 bra 	$L__BB3_188;
	setp.lt.u64 	%p966, %rd10052, %rd216;
	mov.u64 	%rd10053, %rd461;
	mov.u64 	%rd10054, %rd460;
	mov.u64 	%rd10055, %rd459;
	@%p966 bra 	$L__BB3_189;
	setp.lt.u64 	%p967, %rd217, %rd461;
	@%p967 bra 	$L__BB3_188;
	setp.gt.u64 	%p968, %rd217, %rd461;
	mov.u64 	%rd10053, %rd461;
	mov.u64 	%rd10054, %rd460;
	mov.u64 	%rd10055, %rd459;
	@%p968 bra 	$L__BB3_189;
	setp.lt.u64 	%p969, %rd218, %rd460;
	@%p969 bra 	$L__BB3_188;
	setp.gt.u64 	%p970, %rd218, %rd460;
	setp.gt.u64 	%p971, %rd219, %rd459;
	or.pred  	%p972, %p970, %p971;
	mov.u64 	%rd10053, %rd461;
	mov.u64 	%rd10054, %rd460;
	mov.u64 	%rd10055, %rd459;
	@%p972 bra 	$L__BB3_189;
$L__BB3_188:
	sub.s64 	%rd10055, %rd459, %rd219;
	setp.lt.u64 	%p973, %rd459, %rd219;
	selp.u64 	%rd7976, 1, 0, %p973;
	add.s64 	%rd7977, %rd218, %rd7976;
	sub.s64 	%rd10054, %rd460, %rd7977;
	setp.lt.u64 	%p974, %rd460, %rd7977;
	selp.u64 	%rd7978, 1, 0, %p974;
	add.s64 	%rd7979, %rd217, %rd7978;
	sub.s64 	%rd10053, %rd461, %rd7979;
	setp.lt.u64 	%p975, %rd461, %rd7979;
	selp.u64 	%rd7980, 1, 0, %p975;
	add.s64 	%rd7981, %rd216, %rd7980;
	sub.s64 	%rd10052, %rd10052, %rd7981;
$L__BB3_189:
	shl.b64 	%rd471, %rd10055, 1;
	setp.gt.s64 	%p976, %rd10055, -1;
	mov.b64 	{%r306, %r307}, %rd10054;
	mov.b64 	{%r308, %r309}, %rd10055;
	shf.l.wrap.b32 	%r310, %r309, %r306, 1;
	shf.l.wrap.b32 	%r311, %r306, %r307, 1;
	mov.b64 	%rd472, {%r310, %r311};
	setp.lt.u64 	%p977, %rd472, %rd10054;
	setp.eq.s64 	%p978, %rd472, %rd10054;
	selp.u32 	%r312, -1, 0, %p978;
	selp.u32 	%r313, -1, 0, %p977;
	selp.b32 	%r314, %r313, %r312, %p976;
	and.b32  	%r316, %r314, 1;
	setp.eq.b32 	%p979, %r316, 1;
	or.pred  	%p980, %p977, %p979;
	selp.u64 	%rd7982, 1, 0, %p980;
	shl.b64 	%rd7983, %rd10053, 1;
	or.b64  	%rd473, %rd7983, %rd7982;
	setp.ge.u64 	%p981, %rd473, %rd10053;
	setp.lt.u64 	%p982, %rd473, %rd10053;
	setp.eq.s64 	%p983, %rd473, %rd10053;
	selp.u32 	%r317, -1, 0, %p982;
	selp.u32 	%r318, -1, 0, %p983;
	selp.b32 	%r319, %r318, %r317, %p980;
	selp.b32 	%r320, %r319, %r317, %p981;
	and.b32  	%r321, %r320, 1;
	setp.eq.b32 	%p8, %r321, 1;
	cvt.u64.u32 	%rd7984, %r320;
	and.b64  	%rd7985, %rd7984, 1;
	shl.b64 	%rd7986, %rd10052, 1;
	or.b64  	%rd10128, %rd7986, %rd7985;
	setp.lt.u64 	%p984, %rd10128, %rd10052;
	@%p984 bra 	$L__BB3_196;
	setp.eq.s64 	%p985, %rd10128, %rd10052;
	and.pred  	%p986, %p985, %p8;
	setp.gt.u64 	%p987, %rd10128, %rd216;
	or.pred  	%p988, %p986, %p987;
	@%p988 bra 	$L__BB3_196;
	setp.lt.u64 	%p989, %rd10128, %rd216;
	mov.b32 	%r407, 0;
	mov.u64 	%rd10129, %rd473;
	mov.u64 	%rd10130, %rd472;
	mov.u64 	%rd10131, %rd471;
	@%p989 bra 	$L__BB3_299;
	setp.gt.u64 	%p990, %rd473, %rd217;
	@%p990 bra 	$L__BB3_196;
	setp.lt.u64 	%p991, %rd473, %rd217;
	mov.u64 	%rd10129, %rd473;
	mov.u64 	%rd10130, %rd472;
	mov.u64 	%rd10131, %rd471;
	@%p991 bra 	$L__BB3_299;
	setp.gt.u64 	%p992, %rd472, %rd218;
	@%p992 bra 	$L__BB3_196;
	setp.lt.u64 	%p993, %rd472, %rd218;
	setp.lt.u64 	%p994, %rd471, %rd219;
	or.pred  	%p995, %p993, %p994;
	mov.u64 	%rd10129, %rd473;
	mov.u64 	%rd10130, %rd472;
	mov.u64 	%rd10131, %rd471;
	@%p995 bra 	$L__BB3_299;
$L__BB3_196:
	sub.s64 	%rd10131, %rd471, %rd219;
	setp.lt.u64 	%p996, %rd471, %rd219;
	selp.u64 	%rd7987, 1, 0, %p996;
	add.s64 	%rd7988, %rd218, %rd7987;
	sub.s64 	%rd10130, %rd472, %rd7988;
	setp.lt.u64 	%p997, %rd472, %rd7988;
	selp.u64 	%rd7989, 1, 0, %p997;
	add.s64 	%rd7990, %rd217, %rd7989;
	sub.s64 	%rd10129, %rd473, %rd7990;
	setp.lt.u64 	%p998, %rd473, %rd7990;
	selp.u64 	%rd7991, 1, 0, %p998;
	add.s64 	%rd7992, %rd216, %rd7991;
	sub.s64 	%rd10128, %rd10128, %rd7992;
	mov.b32 	%r407, 0;
	bra.uni 	$L__BB3_299;
$L__BB3_197:
	ld.const.u64 	%rd479, [P_CONST+8];
	ld.const.u64 	%rd480, [P_CONST+16];
	ld.const.u64 	%rd481, [P_CONST+24];
	ld.const.u64 	%rd482, [P_CONST];
	shl.b64 	%rd483, %rd9979, 1;
	setp.gt.s64 	%p231, %rd9979, -1;
	mov.b64 	{%r36, %r37}, %rd9978;
	mov.b64 	{%r38, %r39}, %rd9979;
	shf.l.wrap.b32 	%r40, %r39, %r36, 1;
	shf.l.wrap.b32 	%r41, %r36, %r37, 1;
	mov.b64 	%rd484, {%r40, %r41};
	setp.lt.u64 	%p232, %rd484, %rd9978;
	setp.eq.s64 	%p233, %rd484, %rd9978;
	selp.u32 	%r42, -1, 0, %p233;
	selp.u32 	%r43, -1, 0, %p232;
	selp.b32 	%r44, %r43, %r42, %p231;
	and.b32  	%r46, %r44, 1;
	setp.eq.b32 	%p234, %r46, 1;
	or.pred  	%p235, %p232, %p234;
	selp.u64 	%rd3479, 1, 0, %p235;
	shl.b64 	%rd3480, %rd9977, 1;
	or.b64  	%rd485, %rd3480, %rd3479;
	setp.ge.u64 	%p236, %rd485, %rd9977;
	setp.lt.u64 	%p237, %rd485, %rd9977;
	setp.eq.s64 	%p238, %rd485, %rd9977;
	selp.u32 	%r47, -1, 0, %p237;
	selp.u32 	%r48, -1, 0, %p238;
	selp.b32 	%r49, %r48, %r47, %p235;
	selp.b32 	%r50, %r49, %r47, %p236;
	and.b32  	%r51, %r50, 1;
	setp.eq.b32 	%p9, %r51, 1;
	cvt.u64.u32 	%rd3481, %r50;
	and.b64  	%rd3482, %rd3481, 1;
	shl.b64 	%rd3483, %rd9976, 1;
	or.b64  	%rd10056, %rd3483, %rd3482;
	setp.lt.u64 	%p239, %rd10056, %rd9976;
	@%p239 bra 	$L__BB3_204;
	setp.eq.s64 	%p240, %rd10056, %rd9976;
	and.pred  	%p241, %p9, %p240;
	setp.gt.u64 	%p242, %rd10056, %rd481;
	or.pred  	%p243, %p241, %p242;
	@%p243 bra 	$L__BB3_204;
	setp.lt.u64 	%p244, %rd10056, %rd481;
	mov.u64 	%rd10057, %rd485;
	mov.u64 	%rd10058, %rd484;
	mov.u64 	%rd10059, %rd483;
	@%p244 bra 	$L__BB3_205;
	setp.gt.u64 	%p245, %rd485, %rd480;
	@%p245 bra 	$L__BB3_204;
	setp.lt.u64 	%p246, %rd485, %rd480;
	mov.u64 	%rd10057, %rd485;
	mov.u64 	%rd10058, %rd484;
	mov.u64 	%rd10059, %rd483;
	@%p246 bra 	$L__BB3_205;
	setp.gt.u64 	%p247, %rd484, %rd479;
	@%p247 bra 	$L__BB3_204;
	setp.lt.u64 	%p248, %rd484, %rd479;
	setp.lt.u64 	%p249, %rd483, %rd482;
	or.pred  	%p250, %p248, %p249;
	mov.u64 	%rd10057, %rd485;
	mov.u64 	%rd10058, %rd484;
	mov.u64 	%rd10059, %rd483;
	@%p250 bra 	$L__BB3_205;
$L__BB3_204:
	sub.s64 	%rd10059, %rd483, %rd482;
	setp.lt.u64 	%p251, %rd483, %rd482;
	selp.u64 	%rd3484, 1, 0, %p251;
	add.s64 	%rd3485, %rd479, %rd3484;
	sub.s64 	%rd10058, %rd484, %rd3485;
	setp.lt.u64 	%p252, %rd484, %rd3485;
	selp.u64 	%rd3486, 1, 0, %p252;
	add.s64 	%rd3487, %rd480, %rd3486;
	sub.s64 	%rd10057, %rd485, %rd3487;
	setp.lt.u64 	%p253, %rd485, %rd3487;
	selp.u64 	%rd3488, 1, 0, %p253;
	add.s64 	%rd3489, %rd481, %rd3488;
	sub.s64 	%rd10056, %rd10056, %rd3489;
$L__BB3_205:
	and.b64  	%rd3490, %rd10059, 4294967295;
	shr.u64 	%rd3491, %rd10059, 32;
	mul.lo.s64 	%rd3492, %rd3490, %rd3490;
	mul.lo.s64 	%rd3493, %rd3491, %rd3490;
	shr.u64 	%rd3494, %rd3492, 32;
	shl.b64 	%rd3495, %rd3493, 1;
	and.b64  	%rd3496, %rd3495, 8589934590;
	add.s64 	%rd3497, %rd3494, %rd3496;
	shr.u64 	%rd3498, %rd3493, 31;
	and.b64  	%rd3499, %rd3498, 8589934590;
	mad.lo.s64 	%rd3500, %rd3491, %rd3491, %rd3499;
	shr.u64 	%rd3501, %rd3497, 32;
	shl.b64 	%rd3502, %rd3497, 32;
	and.b64  	%rd3503, %rd3492, 4294967293;
	or.b64  	%rd3504, %rd3502, %rd3503;
	add.s64 	%rd3505, %rd3500, %rd3501;
	shr.u64 	%rd3506, %rd10058, 32;
	and.b64  	%rd3507, %rd10058, 4294967295;
	mul.lo.s64 	%rd3508, %rd3507, %rd3490;
	mul.lo.s64 	%rd3509, %rd3506, %rd3490;
	mul.lo.s64 	%rd3510, %rd3507, %rd3491;
	shr.u64 	%rd3511, %rd3508, 32;
	and.b64  	%rd3512, %rd3509, 4294967295;
	add.s64 	%rd3513, %rd3511, %rd3512;
	and.b64  	%rd3514, %rd3510, 4294967295;
	add.s64 	%rd3515, %rd3513, %rd3514;
	shr.u64 	%rd3516, %rd3509, 32;
	mad.lo.s64 	%rd3517, %rd3506, %rd3491, %rd3516;
	shr.u64 	%rd3518, %rd3510, 32;
	add.s64 	%rd3519, %rd3517, %rd3518;
	shr.u64 	%rd3520, %rd3515, 32;
	shl.b64 	%rd3521, %rd3515, 32;
	and.b64  	%rd3522, %rd3508, 4294967295;
	or.b64  	%rd3523, %rd3521, %rd3522;
	add.s64 	%rd3524, %rd3519, %rd3520;
	shr.u64 	%rd3525, %rd10057, 32;
	and.b64  	%rd3526, %rd10057, 4294967295;
	mul.lo.s64 	%rd3527, %rd3526, %rd3490;
	mul.lo.s64 	%rd3528, %rd3525, %rd3490;
	mul.lo.s64 	%rd3529, %rd3526, %rd3491;
	shr.u64 	%rd3530, %rd3527, 32;
	and.b64  	%rd3531, %rd3528, 4294967295;
	add.s64 	%rd3532, %rd3530, %rd3531;
	and.b64  	%rd3533, %rd3529, 4294967295;
	add.s64 	%rd3534, %rd3532, %rd3533;
	shr.u64 	%rd3535, %rd3528, 32;
	mad.lo.s64 	%rd3536, %rd3525, %rd3491, %rd3535;
	shr.u64 	%rd3537, %rd3529, 32;
	add.s64 	%rd3538, %rd3536, %rd3537;
	shr.u64 	%rd3539, %rd3534, 32;
	shl.b64 	%rd3540, %rd3534, 32;
	and.b64  	%rd3541, %rd3527, 4294967295;
	or.b64  	%rd3542, %rd3540, %rd3541;
	add.s64 	%rd3543, %rd3538, %rd3539;
	shr.u64 	%rd3544, %rd10056, 32;
	and.b64  	%rd3545, %rd10056, 4294967295;
	mul.lo.s64 	%rd3546, %rd3545, %rd3490;
	mul.lo.s64 	%rd3547, %rd3544, %rd3490;
	mul.lo.s64 	%rd3548, %rd3545, %rd3491;
	shr.u64 	%rd3549, %rd3546, 32;
	and.b64  	%rd3550, %rd3547, 4294967295;
	add.s64 	%rd3551, %rd3549, %rd3550;
	and.b64  	%rd3552, %rd3548, 4294967295;
	add.s64 	%rd3553, %rd3551, %rd3552;
	shr.u64 	%rd3554, %rd3547, 32;
	mad.lo.s64 	%rd3555, %rd3544, %rd3491, %rd3554;
	shr.u64 	%rd3556, %rd3548, 32;
	add.s64 	%rd3557, %rd3555, %rd3556;
	shr.u64 	%rd3558, %rd3553, 32;
	shl.b64 	%rd3559, %rd3553, 32;
	and.b64  	%rd3560, %rd3546, 4294967295;
	or.b64  	%rd3561, %rd3559, %rd3560;
	add.s64 	%rd3562, %rd3557, %rd3558;
	shl.b64 	%rd3563, %rd3523, 1;
	shr.u64 	%rd3564, %rd3521, 63;
	add.s64 	%rd3565, %rd3524, %rd3524;
	add.s64 	%rd3566, %rd3565, %rd3564;
	mul.lo.s64 	%rd3567, %rd3507, %rd3507;
	mul.lo.s64 	%rd3568, %rd3506, %rd3507;
	shr.u64 	%rd3569, %rd3567, 32;
	shl.b64 	%rd3570, %rd3568, 1;
	and.b64  	%rd3571, %rd3570, 8589934590;
	add.s64 	%rd3572, %rd3569, %rd3571;
	shr.u64 	%rd3573, %rd3568, 31;
	and.b64  	%rd3574, %rd3573, 8589934590;
	mad.lo.s64 	%rd3575, %rd3506, %rd3506, %rd3574;
	shr.u64 	%rd3576, %rd3572, 32;
	shl.b64 	%rd3577, %rd3572, 32;
	and.b64  	%rd3578, %rd3567, 4294967293;
	or.b64  	%rd3579, %rd3577, %rd3578;
	add.s64 	%rd3580, %rd3542, %rd3564;
	add.s64 	%rd3581, %rd3580, %rd3579;
	max.u64 	%rd3582, %rd3542, %rd3580;
	setp.gt.u64 	%p254, %rd3582, %rd3581;
	selp.u64 	%rd3583, 1, 0, %p254;
	add.s64 	%rd3584, %rd3575, %rd3543;
	add.s64 	%rd3585, %rd3584, %rd3576;
	add.s64 	%rd3586, %rd3585, %rd3583;
	mul.lo.s64 	%rd3587, %rd3526, %rd3507;
	mul.lo.s64 	%rd3588, %rd3525, %rd3507;
	mul.lo.s64 	%rd3589, %rd3526, %rd3506;
	shr.u64 	%rd3590, %rd3587, 32;
	and.b64  	%rd3591, %rd3588, 4294967295;
	add.s64 	%rd3592, %rd3590, %rd3591;
	and.b64  	%rd3593, %rd3589, 4294967295;
	add.s64 	%rd3594, %rd3592, %rd3593;
	shr.u64 	%rd3595, %rd3588, 32;
	mad.lo.s64 	%rd3596, %rd3525, %rd3506, %rd3595;
	shr.u64 	%rd3597, %rd3589, 32;
	add.s64 	%rd3598, %rd3596, %rd3597;
	shr.u64 	%rd3599, %rd3594, 32;
	shl.b64 	%rd3600, %rd3594, 32;
	and.b64  	%rd3601, %rd3587, 4294967295;
	or.b64  	%rd3602, %rd3600, %rd3601;
	add.s64 	%rd3603, %rd3561, %rd3583;
	add.s64 	%rd3604, %rd3603, %rd3602;
	max.u64 	%rd3605, %rd3561, %rd3603;
	setp.gt.u64 	%p255, %rd3605, %rd3604;
	selp.u64 	%rd3606, 1, 0, %p255;
	add.s64 	%rd3607, %rd3598, %rd3562;
	add.s64 	%rd3608, %rd3607, %rd3599;
	add.s64 	%rd3609, %rd3608, %rd3606;
	add.s64 	%rd3610, %rd3581, %rd3542;
	setp.lt.u64 	%p256, %rd3610, %rd3581;
	selp.u64 	%rd3611, 1, 0, %p256;
	add.s64 	%rd3612, %rd3543, %rd3586;
	add.s64 	%rd3613, %rd3612, %rd3611;
	add.s64 	%rd3614, %rd3604, %rd3611;
	add.s64 	%rd3615, %rd3614, %rd3602;
	max.u64 	%rd3616, %rd3604, %rd3614;
	setp.gt.u64 	%p257, %rd3616, %rd3615;
	selp.u64 	%rd3617, 1, 0, %p257;
	add.s64 	%rd3618, %rd3598, %rd3609;
	add.s64 	%rd3619, %rd3618, %rd3599;
	add.s64 	%rd3620, %rd3619, %rd3617;
	add.s64 	%rd3621, %rd3615, %rd3561;
	setp.lt.u64 	%p258, %rd3621, %rd3615;
	selp.u64 	%rd3622, 1, 0, %p258;
	add.s64 	%rd3623, %rd3562, %rd3620;
	add.s64 	%rd3624, %rd3623, %rd3622;
	ld.const.u64 	%rd3625, [MU_P];
	mul.lo.s64 	%rd3626, %rd3625, %rd3504;
	mul.lo.s64 	%rd3627, %rd482, %rd3626;
	mul.hi.u64 	%rd3628, %rd482, %rd3626;
	add.cc.s64 	%rd3629, %rd3627, %rd3504;
	addc.cc.s64 	%rd3630, %rd3628, 0;
	mul.lo.s64 	%rd3631, %rd479, %rd3626;
	mul.hi.u64 	%rd3632, %rd479, %rd3626;
	mov.b64 	%rd3633, 0;
	add.cc.s64 	%rd3634, %rd3630, %rd3563;
	addc.cc.s64 	%rd3635, %rd3633, 0;
	add.cc.s64 	%rd3636, %rd3634, %rd3631;
	addc.cc.s64 	%rd3637, %rd3635, %rd3632;
	mul.lo.s64 	%rd3638, %rd480, %rd3626;
	mul.hi.u64 	%rd3639, %rd480, %rd3626;
	add.cc.s64 	%rd3640, %rd3637, %rd3610;
	addc.cc.s64 	%rd3641, %rd3633, 0;
	add.cc.s64 	%rd3642, %rd3640, %rd3638;
	addc.cc.s64 	%rd3643, %rd3641, %rd3639;
	mul.lo.s64 	%rd3644, %rd481, %rd3626;
	mul.hi.u64 	%rd3645, %rd481, %rd3626;
	add.cc.s64 	%rd3646, %rd3643, %rd3621;
	addc.cc.s64 	%rd3647, %rd3633, 0;
	add.cc.s64 	%rd3648, %rd3646, %rd3644;
	addc.cc.s64 	%rd3649, %rd3647, %rd3645;
	add.s64 	%rd3650, %rd3505, %rd3649;
	setp.lt.u64 	%p259, %rd3650, %rd3505;
	selp.u64 	%rd3651, 1, 0, %p259;
	add.s64 	%rd3652, %rd3566, %rd3651;
	setp.lt.u64 	%p260, %rd3652, %rd3566;
	selp.u64 	%rd3653, 1, 0, %p260;
	add.s64 	%rd3654, %rd3613, %rd3653;
	setp.lt.u64 	%p261, %rd3654, %rd3613;
	selp.u64 	%rd3655, 1, 0, %p261;
	add.s64 	%rd3656, %rd3624, %rd3655;
	mul.lo.s64 	%rd3657, %rd3625, %rd3636;
	mul.lo.s64 	%rd3658, %rd482, %rd3657;
	mul.hi.u64 	%rd3659, %rd482, %rd3657;
	add.cc.s64 	%rd3660, %rd3658, %rd3636;
	addc.cc.s64 	%rd3661, %rd3659, 0;
	mul.lo.s64 	%rd3662, %rd479, %rd3657;
	mul.hi.u64 	%rd3663, %rd479, %rd3657;
	add.cc.s64 	%rd3664, %rd3661, %rd3642;
	addc.cc.s64 	%rd3665, %rd3633, 0;
	add.cc.s64 	%rd3666, %rd3664, %rd3662;
	addc.cc.s64 	%rd3667, %rd3665, %rd3663;
	mul.lo.s64 	%rd3668, %rd480, %rd3657;
	mul.hi.u64 	%rd3669, %rd480, %rd3657;
	add.cc.s64 	%rd3670, %rd3667, %rd3648;
	addc.cc.s64 	%rd3671, %rd3633, 0;
	add.cc.s64 	%rd3672, %rd3670, %rd3668;
	addc.cc.s64 	%rd3673, %rd3671, %rd3669;
	mul.lo.s64 	%rd3674, %rd481, %rd3657;
	mul.hi.u64 	%rd3675, %rd481, %rd3657;
	add.cc.s64 	%rd3676, %rd3673, %rd3650;
	addc.cc.s64 	%rd3677, %rd3633, 0;
	add.cc.s64 	%rd3678, %rd3676, %rd3674;
	addc.cc.s64 	%rd3679, %rd3677, %rd3675;
	add.s64 	%rd3680, %rd3652, %rd3679;
	setp.lt.u64 	%p262, %rd3680, %rd3652;
	selp.u64 	%rd3681, 1, 0, %p262;
	add.s64 	%rd3682, %rd3654, %rd3681;
	setp.lt.u64 	%p263, %rd3682, %rd3654;
	selp.u64 	%rd3683, 1, 0, %p263;
	add.s64 	%rd3684, %rd3656, %rd3683;
	mul.lo.s64 	%rd3685, %rd3625, %rd3666;
	mul.lo.s64 	%rd3686, %rd482, %rd3685;
	mul.hi.u64 	%rd3687, %rd482, %rd3685;
	add.cc.s64 	%rd3688, %rd3686, %rd3666;
	addc.cc.s64 	%rd3689, %rd3687, 0;
	mul.lo.s64 	%rd3690, %rd479, %rd3685;
	mul.hi.u64 	%rd3691, %rd479, %rd3685;
	add.cc.s64 	%rd3692, %rd3689, %rd3672;
	addc.cc.s64 	%rd3693, %rd3633, 0;
	add.cc.s64 	%rd3694, %rd3692, %rd3690;
	addc.cc.s64 	%rd3695, %rd3693, %rd3691;
	mul.lo.s64 	%rd3696, %rd480, %rd3685;
	mul.hi.u64 	%rd3697, %rd480, %rd3685;
	add.cc.s64 	%rd3698, %rd3695, %rd3678;
	addc.cc.s64 	%rd3699, %rd3633, 0;
	add.cc.s64 	%rd3700, %rd3698, %rd3696;
	addc.cc.s64 	%rd3701, %rd3699, %rd3697;
	mul.lo.s64 	%rd3702, %rd481, %rd3685;
	mul.hi.u64 	%rd3703, %rd481, %rd3685;
	add.cc.s64 	%rd3704, %rd3701, %rd3680;
	addc.cc.s64 	%rd3705, %rd3633, 0;
	add.cc.s64 	%rd3706, %rd3704, %rd3702;
	addc.cc.s64 	%rd3707, %rd3705, %rd3703;
	add.s64 	%rd3708, %rd3682, %rd3707;
	setp.lt.u64 	%p264, %rd3708, %rd3682;
	selp.u64 	%rd3709, 1, 0, %p264;
	add.s64 	%rd3710, %rd3684, %rd3709;
	mul.lo.s64 	%rd3711, %rd3625, %rd3694;
	mul.lo.s64 	%rd3712, %rd482, %rd3711;
	mul.hi.u64 	%rd3713, %rd482, %rd3711;
	add.cc.s64 	%rd3714, %rd3712, %rd3694;
	addc.cc.s64 	%rd3715, %rd3713, 0;
	mul.lo.s64 	%rd3716, %rd479, %rd3711;
	mul.hi.u64 	%rd3717, %rd479, %rd3711;
	add.cc.s64 	%rd3718, %rd3715, %rd3700;
	addc.cc.s64 	%rd3719, %rd3633, 0;
	add.cc.s64 	%rd499, %rd3718, %rd3716;
	addc.cc.s64 	%rd3720, %rd3719, %rd3717;
	mul.lo.s64 	%rd3721, %rd480, %rd3711;
	mul.hi.u64 	%rd3722, %rd480, %rd3711;
	add.cc.s64 	%rd3723, %rd3720, %rd3706;
	addc.cc.s64 	%rd3724, %rd3633, 0;
	add.cc.s64 	%rd500, %rd3723, %rd3721;
	addc.cc.s64 	%rd3725, %rd3724, %rd3722;
	mul.lo.s64 	%rd3726, %rd481, %rd3711;
	mul.hi.u64 	%rd3727, %rd481, %rd3711;
	add.cc.s64 	%rd3728, %rd3725, %rd3708;
	addc.cc.s64 	%rd3729, %rd3633, 0;
	add.cc.s64 	%rd501, %rd3728, %rd3726;
	addc.cc.s64 	%rd3730, %rd3729, %rd3727;
	add.s64 	%rd10060, %rd3710, %rd3730;
	setp.gt.u64 	%p265, %rd10060, %rd481;
	@%p265 bra 	$L__BB3_211;
	setp.lt.u64 	%p266, %rd10060, %rd481;
	mov.u64 	%rd10061, %rd501;
	mov.u64 	%rd10062, %rd500;
	mov.u64 	%rd10063, %rd499;
	@%p266 bra 	$L__BB3_212;
	setp.lt.u64 	%p267, %rd480, %rd501;
	@%p267 bra 	$L__BB3_211;
	setp.gt.u64 	%p268, %rd480, %rd501;
	mov.u64 	%rd10061, %rd501;
	mov.u64 	%rd10062, %rd500;
	mov.u64 	%rd10063, %rd499;
	@%p268 bra 	$L__BB3_212;
	setp.lt.u64 	%p269, %rd479, %rd500;
	@%p269 bra 	$L__BB3_211;
	setp.gt.u64 	%p270, %rd479, %rd500;
	setp.gt.u64 	%p271, %rd482, %rd499;
	or.pred  	%p272, %p270, %p271;
	mov.u64 	%rd10061, %rd501;
	mov.u64 	%rd10062, %rd500;
	mov.u64 	%rd10063, %rd499;
	@%p272 bra 	$L__BB3_212;
$L__BB3_211:
	sub.s64 	%rd10063, %rd499, %rd482;
	setp.lt.u64 	%p273, %rd499, %rd482;
	selp.u64 	%rd3731, 1, 0, %p273;
	add.s64 	%rd3732, %rd479, %rd3731;
	sub.s64 	%rd10062, %rd500, %rd3732;
	setp.lt.u64 	%p274, %rd500, %rd3732;
	selp.u64 	%rd3733, 1, 0, %p274;
	add.s64 	%rd3734, %rd480, %rd3733;
	sub.s64 	%rd10061, %rd501, %rd3734;
	setp.lt.u64 	%p275, %rd501, %rd3734;
	selp.u64 	%rd3735, 1, 0, %p275;
	add.s64 	%rd3736, %rd481, %rd3735;
	sub.s64 	%rd10060, %rd10060, %rd3736;
$L__BB3_212:
	ld.const.u64 	%rd512, [P_CONST+16];
	ld.const.u64 	%rd513, [P_CONST+8];
	ld.const.u64 	%rd514, [P_CONST];
	and.b64  	%rd515, %rd9979, 4294967295;
	shr.u64 	%rd516, %rd9979, 32;
	shr.u64 	%rd517, %rd10063, 32;
	and.b64  	%rd518, %rd10063, 4294967295;
	mul.lo.s64 	%rd3737, %rd518, %rd515;
	mul.lo.s64 	%rd3738, %rd517, %rd515;
	mul.lo.s64 	%rd3739, %rd518, %rd516;
	shr.u64 	%rd3740, %rd3737, 32;
	and.b64  	%rd3741, %rd3738, 4294967295;
	add.s64 	%rd3742, %rd3740, %rd3741;
	and.b64  	%rd3743, %rd3739, 4294967295;
	add.s64 	%rd3744, %rd3742, %rd3743;
	shr.u64 	%rd3745, %rd3738, 32;
	mad.lo.s64 	%rd3746, %rd517, %rd516, %rd3745;
	shr.u64 	%rd3747, %rd3739, 32;
	add.s64 	%rd3748, %rd3746, %rd3747;
	shr.u64 	%rd3749, %rd3744, 32;
	shl.b64 	%rd3750, %rd3744, 32;
	and.b64  	%rd3751, %rd3737, 4294967295;
	or.b64  	%rd3752, %rd3750, %rd3751;
	add.s64 	%rd3753, %rd3748, %rd3749;
	shr.u64 	%rd519, %rd10062, 32;
	and.b64  	%rd520, %rd10062, 4294967295;
	mul.lo.s64 	%rd3754, %rd520, %rd515;
	mul.lo.s64 	%rd3755, %rd519, %rd515;
	mul.lo.s64 	%rd3756, %rd520, %rd516;
	shr.u64 	%rd3757, %rd3754, 32;
	and.b64  	%rd3758, %rd3755, 4294967295;
	add.s64 	%rd3759, %rd3757, %rd3758;
	and.b64  	%rd3760, %rd3756, 4294967295;
	add.s64 	%rd3761, %rd3759, %rd3760;
	shr.u64 	%rd3762, %rd3755, 32;
	mad.lo.s64 	%rd3763, %rd519, %rd516, %rd3762;
	shr.u64 	%rd3764, %rd3756, 32;
	add.s64 	%rd3765, %rd3763, %rd3764;
	shr.u64 	%rd3766, %rd3761, 32;
	shl.b64 	%rd3767, %rd3761, 32;
	and.b64  	%rd3768, %rd3754, 4294967295;
	or.b64  	%rd3769, %rd3767, %rd3768;
	add.s64 	%rd3770, %rd3765, %rd3766;
	shr.u64 	%rd521, %rd10061, 32;
	and.b64  	%rd522, %rd10061, 4294967295;
	mul.lo.s64 	%rd3771, %rd522, %rd515;
	mul.lo.s64 	%rd3772, %rd521, %rd515;
	mul.lo.s64 	%rd3773, %rd522, %rd516;
	shr.u64 	%rd3774, %rd3771, 32;
	and.b64  	%rd3775, %rd3772, 4294967295;
	add.s64 	%rd3776, %rd3774, %rd3775;
	and.b64  	%rd3777, %rd3773, 4294967295;
	add.s64 	%rd3778, %rd3776, %rd3777;
	shr.u64 	%rd3779, %rd3772, 32;
	mad.lo.s64 	%rd3780, %rd521, %rd516, %rd3779;
	shr.u64 	%rd3781, %rd3773, 32;
	add.s64 	%rd3782, %rd3780, %rd3781;
	shr.u64 	%rd3783, %rd3778, 32;
	shl.b64 	%rd3784, %rd3778, 32;
	and.b64  	%rd3785, %rd3771, 4294967295;
	or.b64  	%rd3786, %rd3784, %rd3785;
	add.s64 	%rd3787, %rd3782, %rd3783;
	shr.u64 	%rd523, %rd10060, 32;
	and.b64  	%rd524, %rd10060, 4294967295;
	mul.lo.s64 	%rd3788, %rd524, %rd515;
	mul.lo.s64 	%rd3789, %rd523, %rd515;
	mul.lo.s64 	%rd3790, %rd524, %rd516;
	shr.u64 	%rd3791, %rd3788, 32;
	and.b64  	%rd3792, %rd3789, 4294967295;
	add.s64 	%rd3793, %rd3791, %rd3792;
	and.b64  	%rd3794, %rd3790, 4294967295;
	add.s64 	%rd3795, %rd3793, %rd3794;
	shr.u64 	%rd3796, %rd3789, 32;
	mad.lo.s64 	%rd3797, %rd523, %rd516, %rd3796;
	shr.u64 	%rd3798, %rd3790, 32;
	add.s64 	%rd3799, %rd3797, %rd3798;
	shr.u64 	%rd3800, %rd3795, 32;
	shl.b64 	%rd3801, %rd3795, 32;
	and.b64  	%rd3802, %rd3788, 4294967295;
	or.b64  	%rd3803, %rd3801, %rd3802;
	add.s64 	%rd3804, %rd3799, %rd3800;
	and.b64  	%rd525, %rd9978, 4294967295;
	shr.u64 	%rd526, %rd9978, 32;
	mul.lo.s64 	%rd3805, %rd518, %rd525;
	mul.lo.s64 	%rd3806, %rd517, %rd525;
	mul.lo.s64 	%rd3807, %rd518, %rd526;
	shr.u64 	%rd3808, %rd3805, 32;
	and.b64  	%rd3809, %rd3806, 4294967295;
	add.s64 	%rd3810, %rd3808, %rd3809;
	and.b64  	%rd3811, %rd3807, 4294967295;
	add.s64 	%rd3812, %rd3810, %rd3811;
	shr.u64 	%rd3813, %rd3806, 32;
	mad.lo.s64 	%rd3814, %rd517, %rd526, %rd3813;
	shr.u64 	%rd3815, %rd3807, 32;
	add.s64 	%rd3816, %rd3814, %rd3815;
	shr.u64 	%rd3817, %rd3812, 32;
	shl.b64 	%rd3818, %rd3812, 32;
	and.b64  	%rd3819, %rd3805, 4294967295;
	or.b64  	%rd3820, %rd3818, %rd3819;
	add.s64 	%rd3821, %rd3769, %rd3820;
	setp.lt.u64 	%p276, %rd3821, %rd3769;
	selp.u64 	%rd3822, 1, 0, %p276;
	add.s64 	%rd3823, %rd3816, %rd3770;
	add.s64 	%rd3824, %rd3823, %rd3817;
	add.s64 	%rd3825, %rd3824, %rd3822;
	mul.lo.s64 	%rd3826, %rd520, %rd525;
	mul.lo.s64 	%rd3827, %rd519, %rd525;
	mul.lo.s64 	%rd3828, %rd520, %rd526;
	shr.u64 	%rd3829, %rd3826, 32;
	and.b64  	%rd3830, %rd3827, 4294967295;
	add.s64 	%rd3831, %rd3829, %rd3830;
	and.b64  	%rd3832, %rd3828, 4294967295;
	add.s64 	%rd3833, %rd3831, %rd3832;
	shr.u64 	%rd3834, %rd3827, 32;
	mad.lo.s64 	%rd3835, %rd519, %rd526, %rd3834;
	shr.u64 	%rd3836, %rd3828, 32;
	add.s64 	%rd3837, %rd3835, %rd3836;
	shr.u64 	%rd3838, %rd3833, 32;
	shl.b64 	%rd3839, %rd3833, 32;
	and.b64  	%rd3840, %rd3826, 4294967295;
	or.b64  	%rd3841, %rd3839, %rd3840;
	add.s64 	%rd3842, %rd3786, %rd3822;
	add.s64 	%rd3843, %rd3842, %rd3841;
	max.u64 	%rd3844, %rd3786, %rd3842;
	setp.gt.u64 	%p277, %rd3844, %rd3843;
	selp.u64 	%rd3845, 1, 0, %p277;
	add.s64 	%rd3846, %rd3837, %rd3787;
	add.s64 	%rd3847, %rd3846, %rd3838;
	add.s64 	%rd3848, %rd3847, %rd3845;
	mul.lo.s64 	%rd3849, %rd522, %rd525;
	mul.lo.s64 	%rd3850, %rd521, %rd525;
	mul.lo.s64 	%rd3851, %rd522, %rd526;
	shr.u64 	%rd3852, %rd3849, 32;
	and.b64  	%rd3853, %rd3850, 4294967295;
	add.s64 	%rd3854, %rd3852, %rd3853;
	and.b64  	%rd3855, %rd3851, 4294967295;
	add.s64 	%rd3856, %rd3854, %rd3855;
	shr.u64 	%rd3857, %rd3850, 32;
	mad.lo.s64 	%rd3858, %rd521, %rd526, %rd3857;
	shr.u64 	%rd3859, %rd3851, 32;
	add.s64 	%rd3860, %rd3858, %rd3859;
	shr.u64 	%rd3861, %rd3856, 32;
	shl.b64 	%rd3862, %rd3856, 32;
	and.b64  	%rd3863, %rd3849, 4294967295;
	or.b64  	%rd3864, %rd3862, %rd3863;
	add.s64 	%rd3865, %rd3803, %rd3845;
	add.s64 	%rd3866, %rd3865, %rd3864;
	max.u64 	%rd3867, %rd3803, %rd3865;
	setp.gt.u64 	%p278, %rd3867, %rd3866;
	selp.u64 	%rd3868, 1, 0, %p278;
	add.s64 	%rd3869, %rd3860, %rd3804;
	add.s64 	%rd3870, %rd3869, %rd3861;
	add.s64 	%rd3871, %rd3870, %rd3868;
	and.b64  	%rd527, %rd9977, 4294967295;
	shr.u64 	%rd528, %rd9977, 32;
	mul.lo.s64 	%rd3872, %rd518, %rd527;
	mul.lo.s64 	%rd3873, %rd517, %rd527;
	mul.lo.s64 	%rd3874, %rd518, %rd528;
	shr.u64 	%rd3875, %rd3872, 32;
	and.b64  	%rd3876, %rd3873, 4294967295;
	add.s64 	%rd3877, %rd3875, %rd3876;
	and.b64  	%rd3878, %rd3874, 4294967295;
	add.s64 	%rd3879, %rd3877, %rd3878;
	shr.u64 	%rd3880, %rd3873, 32;
	mad.lo.s64 	%rd3881, %rd517, %rd528, %rd3880;
	shr.u64 	%rd3882, %rd3874, 32;
	add.s64 	%rd3883, %rd3881, %rd3882;
	shr.u64 	%rd3884, %rd3879, 32;
	shl.b64 	%rd3885, %rd3879, 32;
	and.b64  	%rd3886, %rd3872, 4294967295;
	or.b64  	%rd3887, %rd3885, %rd3886;
	add.s64 	%rd3888, %rd3843, %rd3887;
	setp.lt.u64 	%p279, %rd3888, %rd3843;
	selp.u64 	%rd3889, 1, 0, %p279;
	add.s64 	%rd3890, %rd3883, %rd3848;
	add.s64 	%rd3891, %rd3890, %rd3884;
	add.s64 	%rd3892, %rd3891, %rd3889;
	mul.lo.s64 	%rd3893, %rd520, %rd527;
	mul.lo.s64 	%rd3894, %rd519, %rd527;
	mul.lo.s64 	%rd3895, %rd520, %rd528;
	shr.u64 	%rd3896, %rd3893, 32;
	and.b64  	%rd3897, %rd3894, 4294967295;
	add.s64 	%rd3898, %rd3896, %rd3897;
	and.b64  	%rd3899, %rd3895, 4294967295;
	add.s64 	%rd3900, %rd3898, %rd3899;
	shr.u64 	%rd3901, %rd3894, 32;
	mad.lo.s64 	%rd3902, %rd519, %rd528, %rd3901;
	shr.u64 	%rd3903, %rd3895, 32;
	add.s64 	%rd3904, %rd3902, %rd3903;
	shr.u64 	%rd3905, %rd3900, 32;
	shl.b64 	%rd3906, %rd3900, 32;
	and.b64  	%rd3907, %rd3893, 4294967295;
	or.b64  	%rd3908, %rd3906, %rd3907;
	add.s64 	%rd3909, %rd3866, %rd3889;
	add.s64 	%rd3910, %rd3909, %rd3908;
	max.u64 	%rd3911, %rd3866, %rd3909;
	setp.gt.u64 	%p280, %rd3911, %rd3910;
	selp.u64 	%rd3912, 1, 0, %p280;
	add.s64 	%rd3913, %rd3904, %rd3871;
	add.s64 	%rd3914, %rd3913, %rd3905;
	add.s64 	%rd3915, %rd3914, %rd3912;
	and.b64  	%rd529, %rd9976, 4294967295;
	shr.u64 	%rd530, %rd9976, 32;
	mul.lo.s64 	%rd3916, %rd518, %rd529;
	mul.lo.s64 	%rd3917, %rd517, %rd529;
	mul.lo.s64 	%rd3918, %rd518, %rd530;
	shr.u64 	%rd3919, %rd3916, 32;
	and.b64  	%rd3920, %rd3917, 4294967295;
	add.s64 	%rd3921, %rd3919, %rd3920;
	and.b64  	%rd3922, %rd3918, 4294967295;
	add.s64 	%rd3923, %rd3921, %rd3922;
	shr.u64 	%rd3924, %rd3917, 32;
	mad.lo.s64 	%rd3925, %rd517, %rd530, %rd3924;
	shr.u64 	%rd3926, %rd3918, 32;
	add.s64 	%rd3927, %rd3925, %rd3926;
	shr.u64 	%rd3928, %rd3923, 32;
	shl.b64 	%rd3929, %rd3923, 32;
	and.b64  	%rd3930, %rd3916, 4294967295;
	or.b64  	%rd3931, %rd3929, %rd3930;
	add.s64 	%rd3932, %rd3910, %rd3931;
	setp.lt.u64 	%p281, %rd3932, %rd3910;
	selp.u64 	%rd3933, 1, 0, %p281;
	add.s64 	%rd3934, %rd3927, %rd3915;
	add.s64 	%rd3935, %rd3934, %rd3928;
	add.s64 	%rd3936, %rd3935, %rd3933;
	ld.const.u64 	%rd3937, [MU_P];
	mul.lo.s64 	%rd3938, %rd3937, %rd3752;
	mul.lo.s64 	%rd3939, %rd514, %rd3938;
	mul.hi.u64 	%rd3940, %rd514, %rd3938;
	add.cc.s64 	%rd3941, %rd3939, %rd3752;
	addc.cc.s64 	%rd3942, %rd3940, 0;
	mul.lo.s64 	%rd3943, %rd513, %rd3938;
	mul.hi.u64 	%rd3944, %rd513, %rd3938;
	mov.b64 	%rd3945, 0;
	add.cc.s64 	%rd3946, %rd3942, %rd3821;
	addc.cc.s64 	%rd3947, %rd3945, 0;
	add.cc.s64 	%rd3948, %rd3946, %rd3943;
	addc.cc.s64 	%rd3949, %rd3947, %rd3944;
	mul.lo.s64 	%rd3950, %rd512, %rd3938;
	mul.hi.u64 	%rd3951, %rd512, %rd3938;
	add.cc.s64 	%rd3952, %rd3949, %rd3888;
	addc.cc.s64 	%rd3953, %rd3945, 0;
	add.cc.s64 	%rd3954, %rd3952, %rd3950;
	addc.cc.s64 	%rd3955, %rd3953, %rd3951;
	mul.lo.s64 	%rd3956, %rd481, %rd3938;
	mul.hi.u64 	%rd3957, %rd481, %rd3938;
	add.cc.s64 	%rd3958, %rd3955, %rd3932;
	addc.cc.s64 	%rd3959, %rd3945, 0;
	add.cc.s64 	%rd3960, %rd3958, %rd3956;
	addc.cc.s64 	%rd3961, %rd3959, %rd3957;
	add.s64 	%rd3962, %rd3753, %rd3961;
	setp.lt.u64 	%p282, %rd3962, %rd3753;
	selp.u64 	%rd3963, 1, 0, %p282;
	add.s64 	%rd3964, %rd3825, %rd3963;
	setp.lt.u64 	%p283, %rd3964, %rd3825;
	selp.u64 	%rd3965, 1, 0, %p283;
	add.s64 	%rd3966, %rd3892, %rd3965;
	setp.lt.u64 	%p284, %rd3966, %rd3892;
	selp.u64 	%rd3967, 1, 0, %p284;
	add.s64 	%rd3968, %rd3936, %rd3967;
	mul.lo.s64 	%rd3969, %rd3937, %rd3948;
	mul.lo.s64 	%rd3970, %rd514, %rd3969;
	mul.hi.u64 	%rd3971, %rd514, %rd3969;
	add.cc.s64 	%rd3972, %rd3970, %rd3948;
	addc.cc.s64 	%rd3973, %rd3971, 0;
	mul.lo.s64 	%rd3974, %rd513, %rd3969;
	mul.hi.u64 	%rd3975, %rd513, %rd3969;
	add.cc.s64 	%rd3976, %rd3973, %rd3954;
	addc.cc.s64 	%rd3977, %rd3945, 0;
	add.cc.s64 	%rd3978, %rd3976, %rd3974;
	addc.cc.s64 	%rd3979, %rd3977, %rd3975;
	mul.lo.s64 	%rd3980, %rd512, %rd3969;
	mul.hi.u64 	%rd3981, %rd512, %rd3969;
	add.cc.s64 	%rd3982, %rd3979, %rd3960;
	addc.cc.s64 	%rd3983, %rd3945, 0;
	add.cc.s64 	%rd3984, %rd3982, %rd3980;
	addc.cc.s64 	%rd3985, %rd3983, %rd3981;
	mul.lo.s64 	%rd3986, %rd481, %rd3969;
	mul.hi.u64 	%rd3987, %rd481, %rd3969;
	add.cc.s64 	%rd3988, %rd3985, %rd3962;
	addc.cc.s64 	%rd3989, %rd3945, 0;
	add.cc.s64 	%rd3990, %rd3988, %rd3986;
	addc.cc.s64 	%rd3991, %rd3989, %rd3987;
	add.s64 	%rd3992, %rd3964, %rd3991;
	setp.lt.u64 	%p285, %rd3992, %rd3964;
	selp.u64 	%rd3993, 1, 0, %p285;
	add.s64 	%rd3994, %rd3966, %rd3993;
	setp.lt.u64 	%p286, %rd3994, %rd3966;
	selp.u64 	%rd3995, 1, 0, %p286;
	add.s64 	%rd3996, %rd3968, %rd3995;
	mul.lo.s64 	%rd3997, %rd3937, %rd3978;
	mul.lo.s64 	%rd3998, %rd514, %rd3997;
	mul.hi.u64 	%rd3999, %rd514, %rd3997;
	add.cc.s64 	%rd4000, %rd3998, %rd3978;
	addc.cc.s64 	%rd4001, %rd3999, 0;
	mul.lo.s64 	%rd4002, %rd513, %rd3997;
	mul.hi.u64 	%rd4003, %rd513, %rd3997;
	add.cc.s64 	%rd4004, %rd4001, %rd3984;
	addc.cc.s64 	%rd4005, %rd3945, 0;
	add.cc.s64 	%rd4006, %rd4004, %rd4002;
	addc.cc.s64 	%rd4007, %rd4005, %rd4003;
	mul.lo.s64 	%rd4008, %rd512, %rd3997;
	mul.hi.u64 	%rd4009, %rd512, %rd3997;
	add.cc.s64 	%rd4010, %rd4007, %rd3990;
	addc.cc.s64 	%rd4011, %rd3945, 0;
	add.cc.s64 	%rd4012, %rd4010, %rd4008;
	addc.cc.s64 	%rd4013, %rd4011, %rd4009;
	mul.lo.s64 	%rd4014, %rd481, %rd3997;
	mul.hi.u64 	%rd4015, %rd481, %rd3997;
	add.cc.s64 	%rd4016, %rd4013, %rd3992;
	addc.cc.s64 	%rd4017, %rd3945, 0;
	add.cc.s64 	%rd4018, %rd4016, %rd4014;
	addc.cc.s64 	%rd4019, %rd4017, %rd4015;
	add.s64 	%rd4020, %rd3994, %rd4019;
	setp.lt.u64 	%p287, %rd4020, %rd3994;
	selp.u64 	%rd4021, 1, 0, %p287;
	add.s64 	%rd4022, %rd3996, %rd4021;
	mul.lo.s64 	%rd4023, %rd3937, %rd4006;
	mul.lo.s64 	%rd4024, %rd514, %rd4023;
	mul.hi.u64 	%rd4025, %rd514, %rd4023;
	add.cc.s64 	%rd4026, %rd4024, %rd4006;
	addc.cc.s64 	%rd4027, %rd4025, 0;
	mul.lo.s64 	%rd4028, %rd513, %rd4023;
	mul.hi.u64 	%rd4029, %rd513, %rd4023;
	add.cc.s64 	%rd4030, %rd4027, %rd4012;
	addc.cc.s64 	%rd4031, %rd3945, 0;
	add.cc.s64 	%rd531, %rd4030, %rd4028;
	addc.cc.s64 	%rd4032, %rd4031, %rd4029;
	mul.lo.s64 	%rd4033, %rd512, %rd4023;
	mul.hi.u64 	%rd4034, %rd512, %rd4023;
	add.cc.s64 	%rd4035, %rd4032, %rd4018;
	addc.cc.s64 	%rd4036, %rd3945, 0;
	add.cc.s64 	%rd532, %rd4035, %rd4033;
	addc.cc.s64 	%rd4037, %rd4036, %rd4034;
	mul.lo.s64 	%rd4038, %rd481, %rd4023;
	mul.hi.u64 	%rd4039, %rd481, %rd4023;
	add.cc.s64 	%rd4040, %rd4037, %rd4020;
	addc.cc.s64 	%rd4041, %rd3945, 0;
	add.cc.s64 	%rd533, %rd4040, %rd4038;
	addc.cc.s64 	%rd4042, %rd4041, %rd4039;
	add.s64 	%rd10064, %rd4022, %rd4042;
	setp.gt.u64 	%p288, %rd10064, %rd481;
	@%p288 bra 	$L__BB3_218;
	setp.lt.u64 	%p289, %rd10064, %rd481;
	mov.u64 	%rd10065, %rd533;
	mov.u64 	%rd10066, %rd532;
	mov.u64 	%rd10067, %rd531;
	@%p289 bra 	$L__BB3_219;
	setp.lt.u64 	%p290, %rd512, %rd533;
	@%p290 bra 	$L__BB3_218;
	setp.gt.u64 	%p291, %rd512, %rd533;
	mov.u64 	%rd10065, %rd533;
	mov.u64 	%rd10066, %rd532;
	mov.u64 	%rd10067, %rd531;
	@%p291 bra 	$L__BB3_219;
	setp.lt.u64 	%p292, %rd513, %rd532;
	@%p292 bra 	$L__BB3_218;
	setp.gt.u64 	%p293, %rd513, %rd532;
	setp.gt.u64 	%p294, %rd514, %rd531;
	or.pred  	%p295, %p293, %p294;
	mov.u64 	%rd10065, %rd533;
	mov.u64 	%rd10066, %rd532;
	mov.u64 	%rd10067, %rd531;
	@%p295 bra 	$L__BB3_219;
$L__BB3_218:
	sub.s64 	%rd10067, %rd531, %rd514;
	setp.lt.u64 	%p296, %rd531, %rd514;
	selp.u64 	%rd4043, 1, 0, %p296;
	add.s64 	%rd4044, %rd513, %rd4043;
	sub.s64 	%rd10066, %rd532, %rd4044;
	setp.lt.u64 	%p297, %rd532, %rd4044;
	selp.u64 	%rd4045, 1, 0, %p297;
	add.s64 	%rd4046, %rd512, %rd4045;
	sub.s64 	%rd10065, %rd533, %rd4046;
	setp.lt.u64 	%p298, %rd533, %rd4046;
	selp.u64 	%rd4047, 1, 0, %p298;
	add.s64 	%rd4048, %rd481, %rd4047;
	sub.s64 	%rd10064, %rd10064, %rd4048;
$L__BB3_219:
	ld.const.u64 	%rd543, [P_CONST+24];
	ld.const.u64 	%rd544, [P_CONST+16];
	ld.const.u64 	%rd545, [P_CONST+8];
	ld.const.u64 	%rd546, [P_CONST];
	and.b64  	%rd4049, %rd9955, 4294967295;
	shr.u64 	%rd4050, %rd9955, 32;
	mul.lo.s64 	%rd4051, %rd518, %rd4049;
	mul.lo.s64 	%rd4052, %rd517, %rd4049;
	mul.lo.s64 	%rd4053, %rd518, %rd4050;
	shr.u64 	%rd4054, %rd4051, 32;
	and.b64  	%rd4055, %rd4052, 4294967295;
	add.s64 	%rd4056, %rd4054, %rd4055;
	and.b64  	%rd4057, %rd4053, 4294967295;
	add.s64 	%rd4058, %rd4056, %rd4057;
	shr.u64 	%rd4059, %rd4052, 32;
	mad.lo.s64 	%rd4060, %rd517, %rd4050, %rd4059;
	shr.u64 	%rd4061, %rd4053, 32;
	add.s64 	%rd4062, %rd4060, %rd4061;
	shr.u64 	%rd4063, %rd4058, 32;
	shl.b64 	%rd4064, %rd4058, 32;
	and.b64  	%rd4065, %rd4051, 4294967295;
	or.b64  	%rd4066, %rd4064, %rd4065;
	add.s64 	%rd4067, %rd4062, %rd4063;
	mul.lo.s64 	%rd4068, %rd520, %rd4049;
	mul.lo.s64 	%rd4069, %rd519, %rd4049;
	mul.lo.s64 	%rd4070, %rd520, %rd4050;
	shr.u64 	%rd4071, %rd4068, 32;
	and.b64  	%rd4072, %rd4069, 4294967295;
	add.s64 	%rd4073, %rd4071, %rd4072;
	and.b64  	%rd4074, %rd4070, 4294967295;
	add.s64 	%rd4075, %rd4073, %rd4074;
	shr.u64 	%rd4076, %rd4069, 32;
	mad.lo.s64 	%rd4077, %rd519, %rd4050, %rd4076;
	shr.u64 	%rd4078, %rd4070, 32;
	add.s64 	%rd4079, %rd4077, %rd4078;
	shr.u64 	%rd4080, %rd4075, 32;
	shl.b64 	%rd4081, %rd4075, 32;
	and.b64  	%rd4082, %rd4068, 4294967295;
	or.b64  	%rd4083, %rd4081, %rd4082;
	add.s64 	%rd4084, %rd4079, %rd4080;
	mul.lo.s64 	%rd4085, %rd522, %rd4049;
	mul.lo.s64 	%rd4086, %rd521, %rd4049;
	mul.lo.s64 	%rd4087, %rd522, %rd4050;
	shr.u64 	%rd4088, %rd4085, 32;
	and.b64  	%rd4089, %rd4086, 4294967295;
	add.s64 	%rd4090, %rd4088, %rd4089;
	and.b64  	%rd4091, %rd4087, 4294967295;
	add.s64 	%rd4092, %rd4090, %rd4091;
	shr.u64 	%rd4093, %rd4086, 32;
	mad.lo.s64 	%rd4094, %rd521, %rd4050, %rd4093;
	shr.u64 	%rd4095, %rd4087, 32;
	add.s64 	%rd4096, %rd4094, %rd4095;
	shr.u64 	%rd4097, %rd4092, 32;
	shl.b64 	%rd4098, %rd4092, 32;
	and.b64  	%rd4099, %rd4085, 4294967295;
	or.b64  	%rd4100, %rd4098, %rd4099;
	add.s64 	%rd4101, %rd4096, %rd4097;
	mul.lo.s64 	%rd4102, %rd524, %rd4049;
	mul.lo.s64 	%rd4103, %rd523, %rd4049;
	mul.lo.s64 	%rd4104, %rd524, %rd4050;
	shr.u64 	%rd4105, %rd4102, 32;
	and.b64  	%rd4106, %rd4103, 4294967295;
	add.s64 	%rd4107, %rd4105, %rd4106;
	and.b64  	%rd4108, %rd4104, 4294967295;
	add.s64 	%rd4109, %rd4107, %rd4108;
	shr.u64 	%rd4110, %rd4103, 32;
	mad.lo.s64 	%rd4111, %rd523, %rd4050, %rd4110;
	shr.u64 	%rd4112, %rd4104, 32;
	add.s64 	%rd4113, %rd4111, %rd4112;
	shr.u64 	%rd4114, %rd4109, 32;
	shl.b64 	%rd4115, %rd4109, 32;
	and.b64  	%rd4116, %rd4102, 4294967295;
	or.b64  	%rd4117, %rd4115, %rd4116;
	add.s64 	%rd4118, %rd4113, %rd4114;
	and.b64  	%rd4119, %rd9954, 4294967295;
	shr.u64 	%rd4120, %rd9954, 32;
	mul.lo.s64 	%rd4121, %rd518, %rd4119;
	mul.lo.s64 	%rd4122, %rd517, %rd4119;
	mul.lo.s64 	%rd4123, %rd518, %rd4120;
	shr.u64 	%rd4124, %rd4121, 32;
	and.b64  	%rd4125, %rd4122, 4294967295;
	add.s64 	%rd4126, %rd4124, %rd4125;
	and.b64  	%rd4127, %rd4123, 4294967295;
	add.s64 	%rd4128, %rd4126, %rd4127;
	shr.u64 	%rd4129, %rd4122, 32;
	mad.lo.s64 	%rd4130, %rd517, %rd4120, %rd4129;
	shr.u64 	%rd4131, %rd4123, 32;
	add.s64 	%rd4132, %rd4130, %rd4131;
	shr.u64 	%rd4133, %rd4128, 32;
	shl.b64 	%rd4134, %rd4128, 32;
	and.b64  	%rd4135, %rd4121, 4294967295;
	or.b64  	%rd4136, %rd4134, %rd4135;
	add.s64 	%rd4137, %rd4083, %rd4136;
	setp.lt.u64 	%p299, %rd4137, %rd4083;
	selp.u64 	%rd4138, 1, 0, %p299;
	add.s64 	%rd4139, %rd4132, %rd4084;
	add.s64 	%rd4140, %rd4139, %rd4133;
	add.s64 	%rd4141, %rd4140, %rd4138;
	mul.lo.s64 	%rd4142, %rd520, %rd4119;
	mul.lo.s64 	%rd4143, %rd519, %rd4119;
	mul.lo.s64 	%rd4144, %rd520, %rd4120;
	shr.u64 	%rd4145, %rd4142, 32;
	and.b64  	%rd4146, %rd4143, 4294967295;
	add.s64 	%rd4147, %rd4145, %rd4146;
	and.b64  	%rd4148, %rd4144, 4294967295;
	add.s64 	%rd4149, %rd4147, %rd4148;
	shr.u64 	%rd4150, %rd4143, 32;
	mad.lo.s64 	%rd4151, %rd519, %rd4120, %rd4150;
	shr.u64 	%rd4152, %rd4144, 32;
	add.s64 	%rd4153, %rd4151, %rd4152;
	shr.u64 	%rd4154, %rd4149, 32;
	shl.b64 	%rd4155, %rd4149, 32;
	and.b64  	%rd4156, %rd4142, 4294967295;
	or.b64  	%rd4157, %rd4155, %rd4156;
	add.s64 	%rd4158, %rd4100, %rd4138;
	add.s64 	%rd4159, %rd4158, %rd4157;
	max.u64 	%rd4160, %rd4100, %rd4158;
	setp.gt.u64 	%p300, %rd4160, %rd4159;
	selp.u64 	%rd4161, 1, 0, %p300;
	add.s64 	%rd4162, %rd4153, %rd4101;
	add.s64 	%rd4163, %rd4162, %rd4154;
	add.s64 	%rd4164, %rd4163, %rd4161;
	mul.lo.s64 	%rd4165, %rd522, %rd4119;
	mul.lo.s64 	%rd4166, %rd521, %rd4119;
	mul.lo.s64 	%rd4167, %rd522, %rd4120;
	shr.u64 	%rd4168, %rd4165, 32;
	and.b64  	%rd4169, %rd4166, 4294967295;
	add.s64 	%rd4170, %rd4168, %rd4169;
	and.b64  	%rd4171, %rd4167, 4294967295;
	add.s64 	%rd4172, %rd4170, %rd4171;
	shr.u64 	%rd4173, %rd4166, 32;
	mad.lo.s64 	%rd4174, %rd521, %rd4120, %rd4173;
	shr.u64 	%rd4175, %rd4167, 32;
	add.s64 	%rd4176, %rd4174, %rd4175;
	shr.u64 	%rd4177, %rd4172, 32;
	shl.b64 	%rd4178, %rd4172, 32;
	and.b64  	%rd4179, %rd4165, 4294967295;
	or.b64  	%rd4180, %rd4178, %rd4179;
	add.s64 	%rd4181, %rd4117, %rd4161;
	add.s64 	%rd4182, %rd4181, %rd4180;
	max.u64 	%rd4183, %rd4117, %rd4181;
	setp.gt.u64 	%p301, %rd4183, %rd4182;
	selp.u64 	%rd4184, 1, 0, %p301;
	add.s64 	%rd4185, %rd4176, %rd4118;
	add.s64 	%rd4186, %rd4185, %rd4177;
	add.s64 	%rd4187, %rd4186, %rd4184;
	and.b64  	%rd4188, %rd9953, 4294967295;
	shr.u64 	%rd4189, %rd9953, 32;
	mul.lo.s64 	%rd4190, %rd518, %rd4188;
	mul.lo.s64 	%rd4191, %rd517, %rd4188;
	mul.lo.s64 	%rd4192, %rd518, %rd4189;
	shr.u64 	%rd4193, %rd4190, 32;
	and.b64  	%rd4194, %rd4191, 4294967295;
	add.s64 	%rd4195, %rd4193, %rd4194;
	and.b64  	%rd4196, %rd4192, 4294967295;
	add.s64 	%rd4197, %rd4195, %rd4196;
	shr.u64 	%rd4198, %rd4191, 32;
	mad.lo.s64 	%rd4199, %rd517, %rd4189, %rd4198;
	shr.u64 	%rd4200, %rd4192, 32;
	add.s64 	%rd4201, %rd4199, %rd4200;
	shr.u64 	%rd4202, %rd4197, 32;
	shl.b64 	%rd4203, %rd4197, 32;
	and.b64  	%rd4204, %rd4190, 4294967295;
	or.b64  	%rd4205, %rd4203, %rd4204;
	add.s64 	%rd4206, %rd4159, %rd4205;
	setp.lt.u64 	%p302, %rd4206, %rd4159;
	selp.u64 	%rd4207, 1, 0, %p302;
	add.s64 	%rd4208, %rd4201, %rd4164;
	add.s64 	%rd4209, %rd4208, %rd4202;
	add.s64 	%rd4210, %rd4209, %rd4207;
	mul.lo.s64 	%rd4211, %rd520, %rd4188;
	mul.lo.s64 	%rd4212, %rd519, %rd4188;
	mul.lo.s64 	%rd4213, %rd520, %rd4189;
	shr.u64 	%rd4214, %rd4211, 32;
	and.b64  	%rd4215, %rd4212, 4294967295;
	add.s64 	%rd4216, %rd4214, %rd4215;
	and.b64  	%rd4217, %rd4213, 4294967295;
	add.s64 	%rd4218, %rd4216, %rd4217;
	shr.u64 	%rd4219, %rd4212, 32;
	mad.lo.s64 	%rd4220, %rd519, %rd4189, %rd4219;
	shr.u64 	%rd4221, %rd4213, 32;
	add.s64 	%rd4222, %rd4220, %rd4221;
	shr.u64 	%rd4223, %rd4218, 32;
	shl.b64 	%rd4224, %rd4218, 32;
	and.b64  	%rd4225, %rd4211, 4294967295;
	or.b64  	%rd4226, %rd4224, %rd4225;
	add.s64 	%rd4227, %rd4182, %rd4207;
	add.s64 	%rd4228, %rd4227, %rd4226;
	max.u64 	%rd4229, %rd4182, %rd4227;
	setp.gt.u64 	%p303, %rd4229, %rd4228;
	selp.u64 	%rd4230, 1, 0, %p303;
	add.s64 	%rd4231, %rd4222, %rd4187;
	add.s64 	%rd4232, %rd4231, %rd4223;
	add.s64 	%rd4233, %rd4232, %rd4230;
	and.b64  	%rd4234, %rd9952, 4294967295;
	shr.u64 	%rd4235, %rd9952, 32;
	mul.lo.s64 	%rd4236, %rd518, %rd4234;
	mul.lo.s64 	%rd4237, %rd517, %rd4234;
	mul.lo.s64 	%rd4238, %rd518, %rd4235;
	shr.u64 	%rd4239, %rd4236, 32;
	and.b64  	%rd4240, %rd4237, 4294967295;
	add.s64 	%rd4241, %rd4239, %rd4240;
	and.b64  	%rd4242, %rd4238, 4294967295;
	add.s64 	%rd4243, %rd4241, %rd4242;
	shr.u64 	%rd4244, %rd4237, 32;
	mad.lo.s64 	%rd4245, %rd517, %rd4235, %rd4244;
	shr.u64 	%rd4246, %rd4238, 32;
	add.s64 	%rd4247, %rd4245, %rd4246;
	shr.u64 	%rd4248, %rd4243, 32;
	shl.b64 	%rd4249, %rd4243, 32;
	and.b64  	%rd4250, %rd4236, 4294967295;
	or.b64  	%rd4251, %rd4249, %rd4250;
	add.s64 	%rd4252, %rd4228, %rd4251;
	setp.lt.u64 	%p304, %rd4252, %rd4228;
	selp.u64 	%rd4253, 1, 0, %p304;
	add.s64 	%rd4254, %rd4247, %rd4233;
	add.s64 	%rd4255, %rd4254, %rd4248;
	add.s64 	%rd4256, %rd4255, %rd4253;
	ld.const.u64 	%rd4257, [MU_P];
	mul.lo.s64 	%rd4258, %rd4257, %rd4066;
	mul.lo.s64 	%rd4259, %rd546, %rd4258;
	mul.hi.u64 	%rd4260, %rd546, %rd4258;
	add.cc.s64 	%rd4261, %rd4259, %rd4066;
	addc.cc.s64 	%rd4262, %rd4260, 0;
	mul.lo.s64 	%rd4263, %rd545, %rd4258;
	mul.hi.u64 	%rd4264, %rd545, %rd4258;
	mov.b64 	%rd4265, 0;
	add.cc.s64 	%rd4266, %rd4262, %rd4137;
	addc.cc.s64 	%rd4267, %rd4265, 0;
	add.cc.s64 	%rd4268, %rd4266, %rd4263;
	addc.cc.s64 	%rd4269, %rd4267, %rd4264;
	mul.lo.s64 	%rd4270, %rd544, %rd4258;
	mul.hi.u64 	%rd4271, %rd544, %rd4258;
	add.cc.s64 	%rd4272, %rd4269, %rd4206;
	addc.cc.s64 	%rd4273, %rd4265, 0;
	add.cc.s64 	%rd4274, %rd4272, %rd4270;
	addc.cc.s64 	%rd4275, %rd4273, %rd4271;
	mul.lo.s64 	%rd4276, %rd543, %rd4258;
	mul.hi.u64 	%rd4277, %rd543, %rd4258;
	add.cc.s64 	%rd4278, %rd4275, %rd4252;
	addc.cc.s64 	%rd4279, %rd4265, 0;
	add.cc.s64 	%rd4280, %rd4278, %rd4276;
	addc.cc.s64 	%rd4281, %rd4279, %rd4277;
	add.s64 	%rd4282, %rd4067, %rd4281;
	setp.lt.u64 	%p305, %rd4282, %rd4067;
	selp.u64 	%rd4283, 1, 0, %p305;
	add.s64 	%rd4284, %rd4141, %rd4283;
	setp.lt.u64 	%p306, %rd4284, %rd4141;
	selp.u64 	%rd4285, 1, 0, %p306;
	add.s64 	%rd4286, %rd4210, %rd4285;
	setp.lt.u64 	%p307, %rd4286, %rd4210;
	selp.u64 	%rd4287, 1, 0, %p307;
	add.s64 	%rd4288, %rd4256, %rd4287;
	mul.lo.s64 	%rd4289, %rd4257, %rd4268;
	mul.lo.s64 	%rd4290, %rd546, %rd4289;
	mul.hi.u64 	%rd4291, %rd546, %rd4289;
	add.cc.s64 	%rd4292, %rd4290, %rd4268;
	addc.cc.s64 	%rd4293, %rd4291, 0;
	mul.lo.s64 	%rd4294, %rd545, %rd4289;
	mul.hi.u64 	%rd4295, %rd545, %rd4289;
	add.cc.s64 	%rd4296, %rd4293, %rd4274;
	addc.cc.s64 	%rd4297, %rd4265, 0;
	add.cc.s64 	%rd4298, %rd4296, %rd4294;
	addc.cc.s64 	%rd4299, %rd4297, %rd4295;
	mul.lo.s64 	%rd4300, %rd544, %rd4289;
	mul.hi.u64 	%rd4301, %rd544, %rd4289;
	add.cc.s64 	%rd4302, %rd4299, %rd4280;
	addc.cc.s64 	%rd4303, %rd4265, 0;
	add.cc.s64 	%rd4304, %rd4302, %rd4300;
	addc.cc.s64 	%rd4305, %rd4303, %rd4301;
	mul.lo.s64 	%rd4306, %rd543, %rd4289;
	mul.hi.u64 	%rd4307, %rd543, %rd4289;
	add.cc.s64 	%rd4308, %rd4305, %rd4282;
	addc.cc.s64 	%rd4309, %rd4265, 0;
	add.cc.s64 	%rd4310, %rd4308, %rd4306;
	addc.cc.s64 	%rd4311, %rd4309, %rd4307;
	add.s64 	%rd4312, %rd4284, %rd4311;
	setp.lt.u64 	%p308, %rd4312, %rd4284;
	selp.u64 	%rd4313, 1, 0, %p308;
	add.s64 	%rd4314, %rd4286, %rd4313;
	setp.lt.u64 	%p309, %rd4314, %rd4286;
	selp.u64 	%rd4315, 1, 0, %p309;
	add.s64 	%rd4316, %rd4288, %rd4315;
	mul.lo.s64 	%rd4317, %rd4257, %rd4298;
	mul.lo.s64 	%rd4318, %rd546, %rd4317;
	mul.hi.u64 	%rd4319, %rd546, %rd4317;
	add.cc.s64 	%rd4320, %rd4318, %rd4298;
	addc.cc.s64 	%rd4321, %rd4319, 0;
	mul.lo.s64 	%rd4322, %rd545, %rd4317;
	mul.hi.u64 	%rd4323, %rd545, %rd4317;
	add.cc.s64 	%rd4324, %rd4321, %rd4304;
	addc.cc.s64 	%rd4325, %rd4265, 0;
	add.cc.s64 	%rd4326, %rd4324, %rd4322;
	addc.cc.s64 	%rd4327, %rd4325, %rd4323;
	mul.lo.s64 	%rd4328, %rd544, %rd4317;
	mul.hi.u64 	%rd4329, %rd544, %rd4317;
	add.cc.s64 	%rd4330, %rd4327, %rd4310;
	addc.cc.s64 	%rd4331, %rd4265, 0;
	add.cc.s64 	%rd4332, %rd4330, %rd4328;
	addc.cc.s64 	%rd4333, %rd4331, %rd4329;
	mul.lo.s64 	%rd4334, %rd543, %rd4317;
	mul.hi.u64 	%rd4335, %rd543, %rd4317;
	add.cc.s64 	%rd4336, %rd4333, %rd4312;
	addc.cc.s64 	%rd4337, %rd4265, 0;
	add.cc.s64 	%rd4338, %rd4336, %rd4334;
	addc.cc.s64 	%rd4339, %rd4337, %rd4335;
	add.s64 	%rd4340, %rd4314, %rd4339;
	setp.lt.u64 	%p310, %rd4340, %rd4314;
	selp.u64 	%rd4341, 1, 0, %p310;
	add.s64 	%rd4342, %rd4316, %rd4341;
	mul.lo.s64 	%rd4343, %rd4257, %rd4326;
	mul.lo.s64 	%rd4344, %rd546, %rd4343;
	mul.hi.u64 	%rd4345, %rd546, %rd4343;
	add.cc.s64 	%rd4346, %rd4344, %rd4326;
	addc.cc.s64 	%rd4347, %rd4345, 0;
	mul.lo.s64 	%rd4348, %rd545, %rd4343;
	mul.hi.u64 	%rd4349, %rd545, %rd4343;
	add.cc.s64 	%rd4350, %rd4347, %rd4332;
	addc.cc.s64 	%rd4351, %rd4265, 0;
	add.cc.s64 	%rd547, %rd4350, %rd4348;
	addc.cc.s64 	%rd4352, %rd4351, %rd4349;
	mul.lo.s64 	%rd4353, %rd544, %rd4343;
	mul.hi.u64 	%rd4354, %rd544, %rd4343;
	add.cc.s64 	%rd4355, %rd4352, %rd4338;
	addc.cc.s64 	%rd4356, %rd4265, 0;
	add.cc.s64 	%rd548, %rd4355, %rd4353;
	addc.cc.s64 	%rd4357, %rd4356, %rd4354;
	mul.lo.s64 	%rd4358, %rd543, %rd4343;
	mul.hi.u64 	%rd4359, %rd543, %rd4343;
	add.cc.s64 	%rd4360, %rd4357, %rd4340;
	addc.cc.s64 	%rd4361, %rd4265, 0;
	add.cc.s64 	%rd549, %rd4360, %rd4358;
	addc.cc.s64 	%rd4362, %rd4361, %rd4359;
	add.s64 	%rd10068, %rd4342, %rd4362;
	setp.gt.u64 	%p311, %rd10068, %rd543;
	@%p311 bra 	$L__BB3_225;
	setp.lt.u64 	%p312, %rd10068, %rd543;
	mov.u64 	%rd10069, %rd549;
	mov.u64 	%rd10070, %rd548;
	mov.u64 	%rd10071, %rd547;
	@%p312 bra 	$L__BB3_226;
	setp.lt.u64 	%p313, %rd544, %rd549;
	@%p313 bra 	$L__BB3_225;
	setp.gt.u64 	%p314, %rd544, %rd549;
	mov.u64 	%rd10069, %rd549;
	mov.u64 	%rd10070, %rd548;
	mov.u64 	%rd10071, %rd547;
	@%p314 bra 	$L__BB3_226;
	setp.lt.u64 	%p315, %rd545, %rd548;
	@%p315 bra 	$L__BB3_225;
	setp.gt.u64 	%p316, %rd545, %rd548;
	setp.gt.u64 	%p317, %rd546, %rd547;
	or.pred  	%p318, %p316, %p317;
	mov.u64 	%rd10069, %rd549;
	mov.u64 	%rd10070, %rd548;
	mov.u64 	%rd10071, %rd547;
	@%p318 bra 	$L__BB3_226;
$L__BB3_225:
	sub.s64 	%rd10071, %rd547, %rd546;
	setp.lt.u64 	%p319, %rd547, %rd546;
	selp.u64 	%rd4363, 1, 0, %p319;
	add.s64 	%rd4364, %rd545, %rd4363;
	sub.s64 	%rd10070, %rd548, %rd4364;
	setp.lt.u64 	%p320, %rd548, %rd4364;
	selp.u64 	%rd4365, 1, 0, %p320;
	add.s64 	%rd4366, %rd544, %rd4365;
	sub.s64 	%rd10069, %rd549, %rd4366;
	setp.lt.u64 	%p321, %rd549, %rd4366;
	selp.u64 	%rd4367, 1, 0, %p321;
	add.s64 	%rd4368, %rd543, %rd4367;
	sub.s64 	%rd10068, %rd10068, %rd4368;
$L__BB3_226:
	shl.b64 	%rd559, %rd9983, 1;
	setp.gt.s64 	%p322, %rd9983, -1;
	mov.b64 	{%r52, %r53}, %rd9982;
	mov.b64 	{%r54, %r55}, %rd9983;
	shf.l.wrap.b32 	%r56, %r55, %r52, 1;
	shf.l.wrap.b32 	%r57, %r52, %r53, 1;
	mov.b64 	%rd560, {%r56, %r57};
	setp.lt.u64 	%p323, %rd560, %rd9982;
	setp.eq.s64 	%p324, %rd560, %rd9982;
	selp.u32 	%r58, -1, 0, %p324;
	selp.u32 	%r59, -1, 0, %p323;
	selp.b32 	%r60, %r59, %r58, %p322;
	and.b32  	%r62, %r60, 1;
	setp.eq.b32 	%p325, %r62, 1;
	or.pred  	%p326, %p323, %p325;
	selp.u64 	%rd4369, 1, 0, %p326;
	shl.b64 	%rd4370, %rd9981, 1;
	or.b64  	%rd561, %rd4370, %rd4369;
	setp.ge.u64 	%p327, %rd561, %rd9981;
	setp.lt.u64 	%p328, %rd561, %rd9981;
	setp.eq.s64 	%p329, %rd561, %rd9981;
	selp.u32 	%r63, -1, 0, %p328;
	selp.u32 	%r64, -1, 0, %p329;
	selp.b32 	%r65, %r64, %r63, %p326;
	selp.b32 	%r66, %r65, %r63, %p327;
	and.b32  	%r67, %r66, 1;
	setp.eq.b32 	%p10, %r67, 1;
	cvt.u64.u32 	%rd4371, %r66;
	and.b64  	%rd4372, %rd4371, 1;
	shl.b64 	%rd4373, %rd9980, 1;
	or.b64  	%rd10072, %rd4373, %rd4372;
	setp.lt.u64 	%p330, %rd10072, %rd9980;
	@%p330 bra 	$L__BB3_233;
	setp.eq.s64 	%p331, %rd10072, %rd9980;
	and.pred  	%p332, %p10, %p331;
	setp.gt.u64 	%p333, %rd10072, %rd543;
	or.pred  	%p334, %p332, %p333;
	@%p334 bra 	$L__BB3_233;
	setp.lt.u64 	%p335, %rd10072, %rd543;
	mov.u64 	%rd10073, %rd561;
	mov.u64 	%rd10074, %rd560;
	mov.u64 	%rd10075, %rd559;
	@%p335 bra 	$L__BB3_234;
	setp.gt.u64 	%p336, %rd561, %rd544;
	@%p336 bra 	$L__BB3_233;
	setp.lt.u64 	%p337, %rd561, %rd544;
	mov.u64 	%rd10073, %rd561;
	mov.u64 	%rd10074, %rd560;
	mov.u64 	%rd10075, %rd559;
	@%p337 bra 	$L__BB3_234;
	setp.gt.u64 	%p338, %rd560, %rd545;
	@%p338 bra 	$L__BB3_233;
	setp.lt.u64 	%p339, %rd560, %rd545;
	setp.lt.u64 	%p340, %rd559, %rd546;
	or.pred  	%p341, %p339, %p340;
	mov.u64 	%rd10073, %rd561;
	mov.u64 	%rd10074, %rd560;
	mov.u64 	%rd10075, %rd559;
	@%p341 bra 	$L__BB3_234;
$L__BB3_233:
	sub.s64 	%rd10075, %rd559, %rd546;
	setp.lt.u64 	%p342, %rd559, %rd546;
	selp.u64 	%rd4374, 1, 0, %p342;
	add.s64 	%rd4375, %rd545, %rd4374;
	sub.s64 	%rd10074, %rd560, %rd4375;
	setp.lt.u64 	%p343, %rd560, %rd4375;
	selp.u64 	%rd4376, 1, 0, %p343;
	add.s64 	%rd4377, %rd544, %rd4376;
	sub.s64 	%rd10073, %rd561, %rd4377;
	setp.lt.u64 	%p344, %rd561, %rd4377;
	selp.u64 	%rd4378, 1, 0, %p344;
	add.s64 	%rd4379, %rd543, %rd4378;
	sub.s64 	%rd10072, %rd10072, %rd4379;
$L__BB3_234:
	ld.const.u64 	%rd571, [P_CONST+24];
	ld.const.u64 	%rd572, [P_CONST+16];
	ld.const.u64 	%rd573, [P_CONST+8];
	ld.const.u64 	%rd574, [P_CONST];
	and.b64  	%rd575, %rd10075, 4294967295;
	shr.u64 	%rd576, %rd10075, 32;
	mul.lo.s64 	%rd4380, %rd575, %rd575;
	mul.lo.s64 	%rd4381, %rd576, %rd575;
	shr.u64 	%rd4382, %rd4380, 32;
	shl.b64 	%rd4383, %rd4381, 1;
	and.b64  	%rd4384, %rd4383, 8589934590;
	add.s64 	%rd4385, %rd4382, %rd4384;
	shr.u64 	%rd4386, %rd4381, 31;
	and.b64  	%rd4387, %rd4386, 8589934590;
	mad.lo.s64 	%rd4388, %rd576, %rd576, %rd4387;
	shr.u64 	%rd4389, %rd4385, 32;
	shl.b64 	%rd4390, %rd4385, 32;
	and.b64  	%rd4391, %rd4380, 4294967293;
	or.b64  	%rd4392, %rd4390, %rd4391;
	add.s64 	%rd4393, %rd4388, %rd4389;
	shr.u64 	%rd577, %rd10074, 32;
	and.b64  	%rd578, %rd10074, 4294967295;
	mul.lo.s64 	%rd4394, %rd578, %rd575;
	mul.lo.s64 	%rd4395, %rd577, %rd575;
	mul.lo.s64 	%rd4396, %rd578, %rd576;
	shr.u64 	%rd4397, %rd4394, 32;
	and.b64  	%rd4398, %rd4395, 4294967295;
	add.s64 	%rd4399, %rd4397, %rd4398;
	and.b64  	%rd4400, %rd4396, 4294967295;
	add.s64 	%rd4401, %rd4399, %rd4400;
	shr.u64 	%rd4402, %rd4395, 32;
	mad.lo.s64 	%rd4403, %rd577, %rd576, %rd4402;
	shr.u64 	%rd4404, %rd4396, 32;
	add.s64 	%rd4405, %rd4403, %rd4404;
	shr.u64 	%rd4406, %rd4401, 32;
	shl.b64 	%rd4407, %rd4401, 32;
	and.b64  	%rd4408, %rd4394, 4294967295;
	or.b64  	%rd4409, %rd4407, %rd4408;
	add.s64 	%rd4410, %rd4405, %rd4406;
	shr.u64 	%rd579, %rd10073, 32;
	and.b64  	%rd580, %rd10073, 4294967295;
	mul.lo.s64 	%rd4411, %rd580, %rd575;
	mul.lo.s64 	%rd4412, %rd579, %rd575;
	mul.lo.s64 	%rd4413, %rd580, %rd576;
	shr.u64 	%rd4414, %rd4411, 32;
	and.b64  	%rd4415, %rd4412, 4294967295;
	add.s64 	%rd4416, %rd4414, %rd4415;
	and.b64  	%rd4417, %rd4413, 4294967295;
	add.s64 	%rd4418, %rd4416, %rd4417;
	shr.u64 	%rd4419, %rd4412, 32;
	mad.lo.s64 	%rd4420, %rd579, %rd576, %rd4419;
	shr.u64 	%rd4421, %rd4413, 32;
	add.s64 	%rd4422, %rd4420, %rd4421;
	shr.u64 	%rd4423, %rd4418, 32;
	shl.b64 	%rd4424, %rd4418, 32;
	and.b64  	%rd4425, %rd4411, 4294967295;
	or.b64  	%rd4426, %rd4424, %rd4425;
	add.s64 	%rd4427, %rd4422, %rd4423;
	shr.u64 	%rd581, %rd10072, 32;
	and.b64  	%rd582, %rd10072, 4294967295;
	mul.lo.s64 	%rd4428, %rd582, %rd575;
	mul.lo.s64 	%rd4429, %rd581, %rd575;
	mul.lo.s64 	%rd4430, %rd582, %rd576;
	shr.u64 	%rd4431, %rd4428, 32;
	and.b64  	%rd4432, %rd4429, 4294967295;
	add.s64 	%rd4433, %rd4431, %rd4432;
	and.b64  	%rd4434, %rd4430, 4294967295;
	add.s64 	%rd4435, %rd4433, %rd4434;
	shr.u64 	%rd4436, %rd4429, 32;
	mad.lo.s64 	%rd4437, %rd581, %rd576, %rd4436;
	shr.u64 	%rd4438, %rd4430, 32;
	add.s64 	%rd4439, %rd4437, %rd4438;
	shr.u64 	%rd4440, %rd4435, 32;
	shl.b64 	%rd4441, %rd4435, 32;
	and.b64  	%rd4442, %rd4428, 4294967295;
	or.b64  	%rd4443, %rd4441, %rd4442;
	add.s64 	%rd4444, %rd4439, %rd4440;
	shl.b64 	%rd4445, %rd4409, 1;
	shr.u64 	%rd4446, %rd4407, 63;
	add.s64 	%rd4447, %rd4410, %rd4410;
	add.s64 	%rd4448, %rd4447, %rd4446;
	mul.lo.s64 	%rd4449, %rd578, %rd578;
	mul.lo.s64 	%rd4450, %rd577, %rd578;
	shr.u64 	%rd4451, %rd4449, 32;
	shl.b64 	%rd4452, %rd4450, 1;
	and.b64  	%rd4453, %rd4452, 8589934590;
	add.s64 	%rd4454, %rd4451, %rd4453;
	shr.u64 	%rd4455, %rd4450, 31;
	and.b64  	%rd4456, %rd4455, 8589934590;
	mad.lo.s64 	%rd4457, %rd577, %rd577, %rd4456;
	shr.u64 	%rd4458, %rd4454, 32;
	shl.b64 	%rd4459, %rd4454, 32;
	and.b64  	%rd4460, %rd4449, 4294967293;
	or.b64  	%rd4461, %rd4459, %rd4460;
	add.s64 	%rd4462, %rd4426, %rd4446;
	add.s64 	%rd4463, %rd4462, %rd4461;
	max.u64 	%rd4464, %rd4426, %rd4462;
	setp.gt.u64 	%p345, %rd4464, %rd4463;
	selp.u64 	%rd4465, 1, 0, %p345;
	add.s64 	%rd4466, %rd4457, %rd4427;
	add.s64 	%rd4467, %rd4466, %rd4458;
	add.s64 	%rd4468, %rd4467, %rd4465;
	mul.lo.s64 	%rd4469, %rd580, %rd578;
	mul.lo.s64 	%rd4470, %rd579, %rd578;
	mul.lo.s64 	%rd4471, %rd580, %rd577;
	shr.u64 	%rd4472, %rd4469, 32;
	and.b64  	%rd4473, %rd4470, 4294967295;
	add.s64 	%rd4474, %rd4472, %rd4473;
	and.b64  	%rd4475, %rd4471, 4294967295;
	add.s64 	%rd4476, %rd4474, %rd4475;
	shr.u64 	%rd4477, %rd4470, 32;
	mad.lo.s64 	%rd4478, %rd579, %rd577, %rd4477;
	shr.u64 	%rd4479, %rd4471, 32;
	add.s64 	%rd4480, %rd4478, %rd4479;
	shr.u64 	%rd4481, %rd4476, 32;
	shl.b64 	%rd4482, %rd4476, 32;
	and.b64  	%rd4483, %rd4469, 4294967295;
	or.b64  	%rd4484, %rd4482, %rd4483;
	add.s64 	%rd4485, %rd4443, %rd4465;
	add.s64 	%rd4486, %rd4485, %rd4484;
	max.u64 	%rd4487, %rd4443, %rd4485;
	setp.gt.u64 	%p346, %rd4487, %rd4486;
	selp.u64 	%rd4488, 1, 0, %p346;
	add.s64 	%rd4489, %rd4480, %rd4444;
	add.s64 	%rd4490, %rd4489, %rd4481;
	add.s64 	%rd4491, %rd4490, %rd4488;
	add.s64 	%rd4492, %rd4463, %rd4426;
	setp.lt.u64 	%p347, %rd4492, %rd4463;
	selp.u64 	%rd4493, 1, 0, %p347;
	add.s64 	%rd4494, %rd4427, %rd4468;
	add.s64 	%rd4495, %rd4494, %rd4493;
	add.s64 	%rd4496, %rd4486, %rd4493;
	add.s64 	%rd4497, %rd4496, %rd4484;
	max.u64 	%rd4498, %rd4486, %rd4496;
	setp.gt.u64 	%p348, %rd4498, %rd4497;
	selp.u64 	%rd4499, 1, 0, %p348;
	add.s64 	%rd4500, %rd4480, %rd4491;
	add.s64 	%rd4501, %rd4500, %rd4481;
	add.s64 	%rd4502, %rd4501, %rd4499;
	add.s64 	%rd4503, %rd4497, %rd4443;
	setp.lt.u64 	%p349, %rd4503, %rd4497;
	selp.u64 	%rd4504, 1, 0, %p349;
	add.s64 	%rd4505, %rd4444, %rd4502;
	add.s64 	%rd4506, %rd4505, %rd4504;
	ld.const.u64 	%rd4507, [MU_P];
	mul.lo.s64 	%rd4508, %rd4507, %rd4392;
	mul.lo.s64 	%rd4509, %rd574, %rd4508;
	mul.hi.u64 	%rd4510, %rd574, %rd4508;
	add.cc.s64 	%rd4511, %rd4509, %rd4392;
	addc.cc.s64 	%rd4512, %rd4510, 0;
	mul.lo.s64 	%rd4513, %rd573, %rd4508;
	mul.hi.u64 	%rd4514, %rd573, %rd4508;
	mov.b64 	%rd4515, 0;
	add.cc.s64 	%rd4516, %rd4512, %rd4445;
	addc.cc.s64 	%rd4517, %rd4515, 0;
	add.cc.s64 	%rd4518, %rd4516, %rd4513;
	addc.cc.s64 	%rd4519, %rd4517, %rd4514;
	mul.lo.s64 	%rd4520, %rd572, %rd4508;
	mul.hi.u64 	%rd4521, %rd572, %rd4508;
	add.cc.s64 	%rd4522, %rd4519, %rd4492;
	addc.cc.s64 	%rd4523, %rd4515, 0;
	add.cc.s64 	%rd4524, %rd4522, %rd4520;
	addc.cc.s64 	%rd4525, %rd4523, %rd4521;
	mul.lo.s64 	%rd4526, %rd571, %rd4508;
	mul.hi.u64 	%rd4527, %rd571, %rd4508;
	add.cc.s64 	%rd4528, %rd4525, %rd4503;
	addc.cc.s64 	%rd4529, %rd4515, 0;
	add.cc.s64 	%rd4530, %rd4528, %rd4526;
	addc.cc.s64 	%rd4531, %rd4529, %rd4527;
	add.s64 	%rd4532, %rd4393, %rd4531;
	setp.lt.u64 	%p350, %rd4532, %rd4393;
	selp.u64 	%rd4533, 1, 0, %p350;
	add.s64 	%rd4534, %rd4448, %rd4533;
	setp.lt.u64 	%p351, %rd4534, %rd4448;
	selp.u64 	%rd4535, 1, 0, %p351;
	add.s64 	%rd4536, %rd4495, %rd4535;
	setp.lt.u64 	%p352, %rd4536, %rd4495;
	selp.u64 	%rd4537, 1, 0, %p352;
	add.s64 	%rd4538, %rd4506, %rd4537;
	mul.lo.s64 	%rd4539, %rd4507, %rd4518;
	mul.lo.s64 	%rd4540, %rd574, %rd4539;
	mul.hi.u64 	%rd4541, %rd574, %rd4539;
	add.cc.s64 	%rd4542, %rd4540, %rd4518;
	addc.cc.s64 	%rd4543, %rd4541, 0;
	mul.lo.s64 	%rd4544, %rd573, %rd4539;
	mul.hi.u64 	%rd4545, %rd573, %rd4539;
	add.cc.s64 	%rd4546, %rd4543, %rd4524;
	addc.cc.s64 	%rd4547, %rd4515, 0;
	add.cc.s64 	%rd4548, %rd4546, %rd4544;
	addc.cc.s64 	%rd4549, %rd4547, %rd4545;
	mul.lo.s64 	%rd4550, %rd572, %rd4539;
	mul.hi.u64 	%rd4551, %rd572, %rd4539;
	add.cc.s64 	%rd4552, %rd4549, %rd4530;
	addc.cc.s64 	%rd4553, %rd4515, 0;
	add.cc.s64 	%rd4554, %rd4552, %rd4550;
	addc.cc.s64 	%rd4555, %rd4553, %rd4551;
	mul.lo.s64 	%rd4556, %rd571, %rd4539;
	mul.hi.u64 	%rd4557, %rd571, %rd4539;
	add.cc.s64 	%rd4558, %rd4555, %rd4532;
	addc.cc.s64 	%rd4559, %rd4515, 0;
	add.cc.s64 	%rd4560, %rd4558, %rd4556;
	addc.cc.s64 	%rd4561, %rd4559, %rd4557;
	add.s64 	%rd4562, %rd4534, %rd4561;
	setp.lt.u64 	%p353, %rd4562, %rd4534;
	selp.u64 	%rd4563, 1, 0, %p353;
	add.s64 	%rd4564, %rd4536, %rd4563;
	setp.lt.u64 	%p354, %rd4564, %rd4536;
	selp.u64 	%rd4565, 1, 0, %p354;
	add.s64 	%rd4566, %rd4538, %rd4565;
	mul.lo.s64 	%rd4567, %rd4507, %rd4548;
	mul.lo.s64 	%rd4568, %rd574, %rd4567;
	mul.hi.u64 	%rd4569, %rd574, %rd4567;
	add.cc.s64 	%rd4570, %rd4568, %rd4548;
	addc.cc.s64 	%rd4571, %rd4569, 0;
	mul.lo.s64 	%rd4572, %rd573, %rd4567;
	mul.hi.u64 	%rd4573, %rd573, %rd4567;
	add.cc.s64 	%rd4574, %rd4571, %rd4554;
	addc.cc.s64 	%rd4575, %rd4515, 0;
	add.cc.s64 	%rd4576, %rd4574, %rd4572;
	addc.cc.s64 	%rd4577, %rd4575, %rd4573;
	mul.lo.s64 	%rd4578, %rd572, %rd4567;
	mul.hi.u64 	%rd4579, %rd572, %rd4567;
	add.cc.s64 	%rd4580, %rd4577, %rd4560;
	addc.cc.s64 	%rd4581, %rd4515, 0;
	add.cc.s64 	%rd4582, %rd4580, %rd4578;
	addc.cc.s64 	%rd4583, %rd4581, %rd4579;
	mul.lo.s64 	%rd4584, %rd571, %rd4567;
	mul.hi.u64 	%rd4585, %rd571, %rd4567;
	add.cc.s64 	%rd4586, %rd4583, %rd4562;
	addc.cc.s64 	%rd4587, %rd4515, 0;
	add.cc.s64 	%rd4588, %rd4586, %rd4584;
	addc.cc.s64 	%rd4589, %rd4587, %rd4585;
	add.s64 	%rd4590, %rd4564, %rd4589;
	setp.lt.u64 	%p355, %rd4590, %rd4564;
	selp.u64 	%rd4591, 1, 0, %p355;
	add.s64 	%rd4592, %rd4566, %rd4591;
	mul.lo.s64 	%rd4593, %rd4507, %rd4576;
	mul.lo.s64 	%rd4594, %rd574, %rd4593;
	mul.hi.u64 	%rd4595, %rd574, %rd4593;
	add.cc.s64 	%rd4596, %rd4594, %rd4576;
	addc.cc.s64 	%rd4597, %rd4595, 0;
	mul.lo.s64 	%rd4598, %rd573, %rd4593;
	mul.hi.u64 	%rd4599, %rd573, %rd4593;
	add.cc.s64 	%rd4600, %rd4597, %rd4582;
	addc.cc.s64 	%rd4601, %rd4515, 0;
	add.cc.s64 	%rd583, %rd4600, %rd4598;
	addc.cc.s64 	%rd4602, %rd4601, %rd4599;
	mul.lo.s64 	%rd4603, %rd572, %rd4593;
	mul.hi.u64 	%rd4604, %rd572, %rd4593;
	add.cc.s64 	%rd4605, %rd4602, %rd4588;
	addc.cc.s64 	%rd4606, %rd4515, 0;
	add.cc.s64 	%rd584, %rd4605, %rd4603;
	addc.cc.s64 	%rd4607, %rd4606, %rd4604;
	mul.lo.s64 	%rd4608, %rd571, %rd4593;
	mul.hi.u64 	%rd4609, %rd571, %rd4593;
	add.cc.s64 	%rd4610, %rd4607, %rd4590;
	addc.cc.s64 	%rd4611, %rd4515, 0;
	add.cc.s64 	%rd585, %rd4610, %rd4608;
	addc.cc.s64 	%rd4612, %rd4611, %rd4609;
	add.s64 	%rd10076, %rd4592, %rd4612;
	setp.gt.u64 	%p356, %rd10076, %rd571;
	@%p356 bra 	$L__BB3_240;
	setp.lt.u64 	%p357, %rd10076, %rd571;
	mov.u64 	%rd10077, %rd585;
	mov.u64 	%rd10078, %rd584;
	mov.u64 	%rd10079, %rd583;
	@%p357 bra 	$L__BB3_241;
	setp.lt.u64 	%p358, %rd572, %rd585;
	@%p358 bra 	$L__BB3_240;
	setp.gt.u64 	%p359, %rd572, %rd585;
	mov.u64 	%rd10077, %rd585;
	mov.u64 	%rd10078, %rd584;
	mov.u64 	%rd10079, %rd583;
	@%p359 bra 	$L__BB3_241;
	setp.lt.u64 	%p360, %rd573, %rd584;
	@%p360 bra 	$L__BB3_240;
	setp.gt.u64 	%p361, %rd573, %rd584;
	setp.gt.u64 	%p362, %rd574, %rd583;
	or.pred  	%p363, %p361, %p362;
	mov.u64 	%rd10077, %rd585;
	mov.u64 	%rd10078, %rd584;
	mov.u64 	%rd10079, %rd583;
	@%p363 bra 	$L__BB3_241;
$L__BB3_240:
	sub.s64 	%rd10079, %rd583, %rd574;
	setp.lt.u64 	%p364, %rd583, %rd574;
	selp.u64 	%rd4613, 1, 0, %p364;
	add.s64 	%rd4614, %rd573, %rd4613;
	sub.s64 	%rd10078, %rd584, %rd4614;
	setp.lt.u64 	%p365, %rd584, %rd4614;
	selp.u64 	%rd4615, 1, 0, %p365;
	add.s64 	%rd4616, %rd572, %rd4615;
	sub.s64 	%rd10077, %rd585, %rd4616;
	setp.lt.u64 	%p366, %rd585, %rd4616;
	selp.u64 	%rd4617, 1, 0, %p366;
	add.s64 	%rd4618, %rd571, %rd4617;
	sub.s64 	%rd10076, %rd10076, %rd4618;
$L__BB3_241:
	sub.s64 	%rd10083, %rd10079, %rd10067;
	setp.lt.u64 	%p367, %rd10079, %rd10067;
	selp.u64 	%rd4619, 1, 0, %p367;
	add.s64 	%rd4620, %rd10066, %rd4619;
	sub.s64 	%rd10082, %rd10078, %rd4620;
	setp.lt.u64 	%p368, %rd10078, %rd4620;
	selp.u64 	%rd4621, 1, 0, %p368;
	add.s64 	%rd4622, %rd10065, %rd4621;
	sub.s64 	%rd10081, %rd10077, %rd4622;
	setp.lt.u64 	%p369, %rd10077, %rd4622;
	selp.u64 	%rd4623, 1, 0, %p369;
	add.s64 	%rd4624, %rd10064, %rd4623;
	sub.s64 	%rd10080, %rd10076, %rd4624;
	setp.ge.u64 	%p370, %rd10076, %rd4624;
	@%p370 bra 	$L__BB3_243;
	add.s64 	%rd599, %rd10083, %rd574;
	setp.ge.u64 	%p371, %rd599, %rd10083;
	setp.lt.u64 	%p372, %rd599, %rd10083;
	selp.u64 	%rd4625, 1, 0, %p372;
	add.s64 	%rd4626, %rd10082, %rd4625;
	add.s64 	%rd600, %rd4626, %rd573;
	setp.lt.u64 	%p373, %rd600, %rd10082;
	setp.eq.s64 	%p374, %rd600, %rd10082;
	selp.u32 	%r68, -1, 0, %p374;
	selp.u32 	%r69, -1, 0, %p373;
	selp.b32 	%r70, %r69, %r68, %p371;
	and.b32  	%r72, %r70, 1;
	setp.eq.b32 	%p375, %r72, 1;
	or.pred  	%p376, %p373, %p375;
	selp.u64 	%rd4627, 1, 0, %p376;
	add.s64 	%rd4628, %rd10081, %rd4627;
	add.s64 	%rd601, %rd4628, %rd572;
	setp.ge.u64 	%p377, %rd601, %rd10081;
	setp.lt.u64 	%p378, %rd601, %rd10081;
	setp.eq.s64 	%p379, %rd601, %rd10081;
	selp.u32 	%r73, -1, 0, %p378;
	selp.u32 	%r74, -1, 0, %p379;
	selp.b32 	%r75, %r74, %r73, %p376;
	selp.b32 	%r76, %r75, %r73, %p377;
	cvt.u64.u32 	%rd4629, %r76;
	and.b64  	%rd4630, %rd4629, 1;
	add.s64 	%rd4631, %rd10080, %rd4630;
	add.s64 	%rd10080, %rd4631, %rd571;
	mov.u64 	%rd10081, %rd601;
	mov.u64 	%rd10082, %rd600;
	mov.u64 	%rd10083, %rd599;
$L__BB3_243:
	sub.s64 	%rd10087, %rd10083, %rd10071;
	setp.lt.u64 	%p380, %rd10083, %rd10071;
	selp.u64 	%rd4632, 1, 0, %p380;
	add.s64 	%rd4633, %rd10070, %rd4632;
	sub.s64 	%rd10086, %rd10082, %rd4633;
	setp.lt.u64 	%p381, %rd10082, %rd4633;
	selp.u64 	%rd4634, 1, 0, %p381;
	add.s64 	%rd4635, %rd10069, %rd4634;
	sub.s64 	%rd10085, %rd10081, %rd4635;
	setp.lt.u64 	%p382, %rd10081, %rd4635;
	selp.u64 	%rd4636, 1, 0, %p382;
	add.s64 	%rd4637, %rd10068, %rd4636;
	sub.s64 	%rd10084, %rd10080, %rd4637;
	setp.ge.u64 	%p383, %rd10080, %rd4637;
	@%p383 bra 	$L__BB3_245;
	add.s64 	%rd611, %rd10087, %rd574;
	setp.ge.u64 	%p384, %rd611, %rd10087;
	setp.lt.u64 	%p385, %rd611, %rd10087;
	selp.u64 	%rd4638, 1, 0, %p385;
	add.s64 	%rd4639, %rd10086, %rd4638;
	add.s64 	%rd612, %rd4639, %rd573;
	setp.lt.u64 	%p386, %rd612, %rd10086;
	setp.eq.s64 	%p387, %rd612, %rd10086;
	selp.u32 	%r77, -1, 0, %p387;
	selp.u32 	%r78, -1, 0, %p386;
	selp.b32 	%r79, %r78, %r77, %p384;
	and.b32  	%r81, %r79, 1;
	setp.eq.b32 	%p388, %r81, 1;
	or.pred  	%p389, %p386, %p388;
	selp.u64 	%rd4640, 1, 0, %p389;
	add.s64 	%rd4641, %rd10085, %rd4640;
	add.s64 	%rd613, %rd4641, %rd572;
	setp.ge.u64 	%p390, %rd613, %rd10085;
	setp.lt.u64 	%p391, %rd613, %rd10085;
	setp.eq.s64 	%p392, %rd613, %rd10085;
	selp.u32 	%r82, -1, 0, %p391;
	selp.u32 	%r83, -1, 0, %p392;
	selp.b32 	%r84, %r83, %r82, %p389;
	selp.b32 	%r85, %r84, %r82, %p390;
	cvt.u64.u32 	%rd4642, %r85;
	and.b64  	%rd4643, %rd4642, 1;
	add.s64 	%rd4644, %rd10084, %rd4643;
	add.s64 	%rd10084, %rd4644, %rd571;
	mov.u64 	%rd10085, %rd613;
	mov.u64 	%rd10086, %rd612;
	mov.u64 	%rd10087, %rd611;
$L__BB3_245:
	sub.s64 	%rd10139, %rd10087, %rd10071;
	setp.lt.u64 	%p393, %rd10087, %rd10071;
	selp.u64 	%rd4645, 1, 0, %p393;
	add.s64 	%rd4646, %rd10070, %rd4645;
	sub.s64 	%rd10138, %rd10086, %rd4646;
	setp.lt.u64 	%p394, %rd10086, %rd4646;
	selp.u64 	%rd4647, 1, 0, %p394;
	add.s64 	%rd4648, %rd10069, %rd4647;
	sub.s64 	%rd10137, %rd10085, %rd4648;
	setp.lt.u64 	%p395, %rd10085, %rd4648;
	selp.u64 	%rd4649, 1, 0, %p395;
	add.s64 	%rd4650, %rd10068, %rd4649;
	sub.s64 	%rd10136, %rd10084, %rd4650;
	setp.ge.u64 	%p396, %rd10084, %rd4650;
	@%p396 bra 	$L__BB3_247;
	add.s64 	%rd623, %rd10139, %rd574;
	setp.ge.u64 	%p397, %rd623, %rd10139;
	setp.lt.u64 	%p398, %rd623, %rd10139;
	selp.u64 	%rd4651, 1, 0, %p398;
	add.s64 	%rd4652, %rd10138, %rd4651;
	add.s64 	%rd624, %rd4652, %rd573;
	setp.lt.u64 	%p399, %rd624, %rd10138;
	setp.eq.s64 	%p400, %rd624, %rd10138;
	selp.u32 	%r86, -1, 0, %p400;
	selp.u32 	%r87, -1, 0, %p399;
	selp.b32 	%r88, %r87, %r86, %p397;
	and.b32  	%r90, %r88, 1;
	setp.eq.b32 	%p401, %r90, 1;
	or.pred  	%p402, %p399, %p401;
	selp.u64 	%rd4653, 1, 0, %p402;
	add.s64 	%rd4654, %rd10137, %rd4653;
	add.s64 	%rd625, %rd4654, %rd572;
	setp.ge.u64 	%p403, %rd625, %rd10137;
	setp.lt.u64 	%p404, %rd625, %rd10137;
	setp.eq.s64 	%p405, %rd625, %rd10137;
	selp.u32 	%r91, -1, 0, %p404;
	selp.u32 	%r92, -1, 0, %p405;
	selp.b32 	%r93, %r92, %r91, %p402;
	selp.b32 	%r94, %r93, %r91, %p403;
	cvt.u64.u32 	%rd4655, %r94;
	and.b64  	%rd4656, %rd4655, 1;
	add.s64 	%rd4657, %rd10136, %rd4656;
	add.s64 	%rd10136, %rd4657, %rd571;
	mov.u64 	%rd10137, %rd625;
	mov.u64 	%rd10138, %rd624;
	mov.u64 	%rd10139, %rd623;
$L__BB3_247:
	sub.s64 	%rd10095, %rd10071, %rd10139;
	setp.lt.u64 	%p406, %rd10071, %rd10139;
	selp.u64 	%rd4658, 1, 0, %p406;
	add.s64 	%rd4659, %rd10138, %rd4658;
	sub.s64 	%rd10094, %rd10070, %rd4659;
	setp.lt.u64 	%p407, %rd10070, %rd4659;
	selp.u64 	%rd4660, 1, 0, %p407;
	add.s64 	%rd4661, %rd10137, %rd4660;
	sub.s64 	%rd10093, %rd10069, %rd4661;
	setp.lt.u64 	%p408, %rd10069, %rd4661;
	selp.u64 	%rd4662, 1, 0, %p408;
	add.s64 	%rd4663, %rd10136, %rd4662;
	sub.s64 	%rd10092, %rd10068, %rd4663;
	setp.ge.u64 	%p409, %rd10068, %rd4663;
	@%p409 bra 	$L__BB3_249;
	add.s64 	%rd635, %rd10095, %rd574;
	setp.ge.u64 	%p410, %rd635, %rd10095;
	setp.lt.u64 	%p411, %rd635, %rd10095;
	selp.u64 	%rd4664, 1, 0, %p411;
	add.s64 	%rd4665, %rd10094, %rd4664;
	add.s64 	%rd636, %rd4665, %rd573;
	setp.lt.u64 	%p412, %rd636, %rd10094;
	setp.eq.s64 	%p413, %rd636, %rd10094;
	selp.u32 	%r95, -1, 0, %p413;
	selp.u32 	%r96, -1, 0, %p412;
	selp.b32 	%r97, %r96, %r95, %p410;
	and.b32  	%r99, %r97, 1;
	setp.eq.b32 	%p414, %r99, 1;
	or.pred  	%p415, %p412, %p414;
	selp.u64 	%rd4666, 1, 0, %p415;
	add.s64 	%rd4667, %rd10093, %rd4666;
	add.s64 	%rd637, %rd4667, %rd572;
	setp.ge.u64 	%p416, %rd637, %rd10093;
	setp.lt.u64 	%p417, %rd637, %rd10093;
	setp.eq.s64 	%p418, %rd637, %rd10093;
	selp.u32 	%r100, -1, 0, %p417;
	selp.u32 	%r101, -1, 0, %p418;
	selp.b32 	%r102, %r101, %r100, %p415;
	selp.b32 	%r103, %r102, %r100, %p416;
	cvt.u64.u32 	%rd4668, %r103;
	and.b64  	%rd4669, %rd4668, 1;
	add.s64 	%rd4670, %rd10092, %rd4669;
	add.s64 	%rd10092, %rd4670, %rd571;
	mov.u64 	%rd10093, %rd637;
	mov.u64 	%rd10094, %rd636;
	mov.u64 	%rd10095, %rd635;
$L__BB3_249:
	ld.const.u64 	%rd643, [P_CONST+24];
	ld.const.u64 	%rd644, [P_CONST+16];
	ld.const.u64 	%rd645, [P_CONST+8];
	ld.const.u64 	%rd646, [P_CONST];
	shr.u64 	%rd4671, %rd10095, 32;
	and.b64  	%rd4672, %rd10095, 4294967295;
	mul.lo.s64 	%rd4673, %rd4672, %rd575;
	mul.lo.s64 	%rd4674, %rd4671, %rd575;
	mul.lo.s64 	%rd4675, %rd4672, %rd576;
	shr.u64 	%rd4676, %rd4673, 32;
	and.b64  	%rd4677, %rd4674, 4294967295;
	add.s64 	%rd4678, %rd4676, %rd4677;
	and.b64  	%rd4679, %rd4675, 4294967295;
	add.s64 	%rd4680, %rd4678, %rd4679;
	shr.u64 	%rd4681, %rd4674, 32;
	mad.lo.s64 	%rd4682, %rd4671, %rd576, %rd4681;
	shr.u64 	%rd4683, %rd4675, 32;
	add.s64 	%rd4684, %rd4682, %rd4683;
	shr.u64 	%rd4685, %rd4680, 32;
	shl.b64 	%rd4686, %rd4680, 32;
	and.b64  	%rd4687, %rd4673, 4294967295;
	or.b64  	%rd4688, %rd4686, %rd4687;
	add.s64 	%rd4689, %rd4684, %rd4685;
	shr.u64 	%rd4690, %rd10094, 32;
	and.b64  	%rd4691, %rd10094, 4294967295;
	mul.lo.s64 	%rd4692, %rd4691, %rd575;
	mul.lo.s64 	%rd4693, %rd4690, %rd575;
	mul.lo.s64 	%rd4694, %rd4691, %rd576;
	shr.u64 	%rd4695, %rd4692, 32;
	and.b64  	%rd4696, %rd4693, 4294967295;
	add.s64 	%rd4697, %rd4695, %rd4696;
	and.b64  	%rd4698, %rd4694, 4294967295;
	add.s64 	%rd4699, %rd4697, %rd4698;
	shr.u64 	%rd4700, %rd4693, 32;
	mad.lo.s64 	%rd4701, %rd4690, %rd576, %rd4700;
	shr.u64 	%rd4702, %rd4694, 32;
	add.s64 	%rd4703, %rd4701, %rd4702;
	shr.u64 	%rd4704, %rd4699, 32;
	shl.b64 	%rd4705, %rd4699, 32;
	and.b64  	%rd4706, %rd4692, 4294967295;
	or.b64  	%rd4707, %rd4705, %rd4706;
	add.s64 	%rd4708, %rd4703, %rd4704;
	shr.u64 	%rd4709, %rd10093, 32;
	and.b64  	%rd4710, %rd10093, 4294967295;
	mul.lo.s64 	%rd4711, %rd4710, %rd575;
	mul.lo.s64 	%rd4712, %rd4709, %rd575;
	mul.lo.s64 	%rd4713, %rd4710, %rd576;
	shr.u64 	%rd4714, %rd4711, 32;
	and.b64  	%rd4715, %rd4712, 4294967295;
	add.s64 	%rd4716, %rd4714, %rd4715;
	and.b64  	%rd4717, %rd4713, 4294967295;
	add.s64 	%rd4718, %rd4716, %rd4717;
	shr.u64 	%rd4719, %rd4712, 32;
	mad.lo.s64 	%rd4720, %rd4709, %rd576, %rd4719;
	shr.u64 	%rd4721, %rd4713, 32;
	add.s64 	%rd4722, %rd4720, %rd4721;
	shr.u64 	%rd4723, %rd4718, 32;
	shl.b64 	%rd4724, %rd4718, 32;
	and.b64  	%rd4725, %rd4711, 4294967295;
	or.b64  	%rd4726, %rd4724, %rd4725;
	add.s64 	%rd4727, %rd4722, %rd4723;
	shr.u64 	%rd4728, %rd10092, 32;
	and.b64  	%rd4729, %rd10092, 4294967295;
	mul.lo.s64 	%rd4730, %rd4729, %rd575;
	mul.lo.s64 	%rd4731, %rd4728, %rd575;
	mul.lo.s64 	%rd4732, %rd4729, %rd576;
	shr.u64 	%rd4733, %rd4730, 32;
	and.b64  	%rd4734, %rd4731, 4294967295;
	add.s64 	%rd4735, %rd4733, %rd4734;
	and.b64  	%rd4736, %rd4732, 4294967295;
	add.s64 	%rd4737, %rd4735, %rd4736;
	shr.u64 	%rd4738, %rd4731, 32;
	mad.lo.s64 	%rd4739, %rd4728, %rd576, %rd4738;
	shr.u64 	%rd4740, %rd4732, 32;
	add.s64 	%rd4741, %rd4739, %rd4740;
	shr.u64 	%rd4742, %rd4737, 32;
	shl.b64 	%rd4743, %rd4737, 32;
	and.b64  	%rd4744, %rd4730, 4294967295;
	or.b64  	%rd4745, %rd4743, %rd4744;
	add.s64 	%rd4746, %rd4741, %rd4742;
	mul.lo.s64 	%rd4747, %rd4672, %rd578;
	mul.lo.s64 	%rd4748, %rd4671, %rd578;
	mul.lo.s64 	%rd4749, %rd4672, %rd577;
	shr.u64 	%rd4750, %rd4747, 32;
	and.b64  	%rd4751, %rd4748, 4294967295;
	add.s64 	%rd4752, %rd4750, %rd4751;
	and.b64  	%rd4753, %rd4749, 4294967295;
	add.s64 	%rd4754, %rd4752, %rd4753;
	shr.u64 	%rd4755, %rd4748, 32;
	mad.lo.s64 	%rd4756, %rd4671, %rd577, %rd4755;
	shr.u64 	%rd4757, %rd4749, 32;
	add.s64 	%rd4758, %rd4756, %rd4757;
	shr.u64 	%rd4759, %rd4754, 32;
	shl.b64 	%rd4760, %rd4754, 32;
	and.b64  	%rd4761, %rd4747, 4294967295;
	or.b64  	%rd4762, %rd4760, %rd4761;
	add.s64 	%rd4763, %rd4707, %rd4762;
	setp.lt.u64 	%p419, %rd4763, %rd4707;
	selp.u64 	%rd4764, 1, 0, %p419;
	add.s64 	%rd4765, %rd4758, %rd4708;
	add.s64 	%rd4766, %rd4765, %rd4759;
	add.s64 	%rd4767, %rd4766, %rd4764;
	mul.lo.s64 	%rd4768, %rd4691, %rd578;
	mul.lo.s64 	%rd4769, %rd4690, %rd578;
	mul.lo.s64 	%rd4770, %rd4691, %rd577;
	shr.u64 	%rd4771, %rd4768, 32;
	and.b64  	%rd4772, %rd4769, 4294967295;
	add.s64 	%rd4773, %rd4771, %rd4772;
	and.b64  	%rd4774, %rd4770, 4294967295;
	add.s64 	%rd4775, %rd4773, %rd4774;
	shr.u64 	%rd4776, %rd4769, 32;
	mad.lo.s64 	%rd4777, %rd4690, %rd577, %rd4776;
	shr.u64 	%rd4778, %rd4770, 32;
	add.s64 	%rd4779, %rd4777, %rd4778;
	shr.u64 	%rd4780, %rd4775, 32;
	shl.b64 	%rd4781, %rd4775, 32;
	and.b64  	%rd4782, %rd4768, 4294967295;
	or.b64  	%rd4783, %rd4781, %rd4782;
	add.s64 	%rd4784, %rd4726, %rd4764;
	add.s64 	%rd4785, %rd4784, %rd4783;
	max.u64 	%rd4786, %rd4726, %rd4784;
	setp.gt.u64 	%p420, %rd4786, %rd4785;
	selp.u64 	%rd4787, 1, 0, %p420;
	add.s64 	%rd4788, %rd4779, %rd4727;
	add.s64 	%rd4789, %rd4788, %rd4780;
	add.s64 	%rd4790, %rd4789, %rd4787;
	mul.lo.s64 	%rd4791, %rd4710, %rd578;
	mul.lo.s64 	%rd4792, %rd4709, %rd578;
	mul.lo.s64 	%rd4793, %rd4710, %rd577;
	shr.u64 	%rd4794, %rd4791, 32;
	and.b64  	%rd4795, %rd4792, 4294967295;
	add.s64 	%rd4796, %rd4794, %rd4795;
	and.b64  	%rd4797, %rd4793, 4294967295;
	add.s64 	%rd4798, %rd4796, %rd4797;
	shr.u64 	%rd4799, %rd4792, 32;
	mad.lo.s64 	%rd4800, %rd4709, %rd577, %rd4799;
	shr.u64 	%rd4801, %rd4793, 32;
	add.s64 	%rd4802, %rd4800, %rd4801;
	shr.u64 	%rd4803, %rd4798, 32;
	shl.b64 	%rd4804, %rd4798, 32;
	and.b64  	%rd4805, %rd4791, 4294967295;
	or.b64  	%rd4806, %rd4804, %rd4805;
	add.s64 	%rd4807, %rd4745, %rd4787;
	add.s64 	%rd4808, %rd4807, %rd4806;
	max.u64 	%rd4809, %rd4745, %rd4807;
	setp.gt.u64 	%p421, %rd4809, %rd4808;
	selp.u64 	%rd4810, 1, 0, %p421;
	add.s64 	%rd4811, %rd4802, %rd4746;
	add.s64 	%rd4812, %rd4811, %rd4803;
	add.s64 	%rd4813, %rd4812, %rd4810;
	mul.lo.s64 	%rd4814, %rd4672, %rd580;
	mul.lo.s64 	%rd4815, %rd4671, %rd580;
	mul.lo.s64 	%rd4816, %rd4672, %rd579;
	shr.u64 	%rd4817, %rd4814, 32;
	and.b64  	%rd4818, %rd4815, 4294967295;
	add.s64 	%rd4819, %rd4817, %rd4818;
	and.b64  	%rd4820, %rd4816, 4294967295;
	add.s64 	%rd4821, %rd4819, %rd4820;
	shr.u64 	%rd4822, %rd4815, 32;
	mad.lo.s64 	%rd4823, %rd4671, %rd579, %rd4822;
	shr.u64 	%rd4824, %rd4816, 32;
	add.s64 	%rd4825, %rd4823, %rd4824;
	shr.u64 	%rd4826, %rd4821, 32;
	shl.b64 	%rd4827, %rd4821, 32;
	and.b64  	%rd4828, %rd4814, 4294967295;
	or.b64  	%rd4829, %rd4827, %rd4828;
	add.s64 	%rd4830, %rd4785, %rd4829;
	setp.lt.u64 	%p422, %rd4830, %rd4785;
	selp.u64 	%rd4831, 1, 0, %p422;
	add.s64 	%rd4832, %rd4825, %rd4790;
	add.s64 	%rd4833, %rd4832, %rd4826;
	add.s64 	%rd4834, %rd4833, %rd4831;
	mul.lo.s64 	%rd4835, %rd4691, %rd580;
	mul.lo.s64 	%rd4836, %rd4690, %rd580;
	mul.lo.s64 	%rd4837, %rd4691, %rd579;
	shr.u64 	%rd4838, %rd4835, 32;
	and.b64  	%rd4839, %rd4836, 4294967295;
	add.s64 	%rd4840, %rd4838, %rd4839;
	and.b64  	%rd4841, %rd4837, 4294967295;
	add.s64 	%rd4842, %rd4840, %rd4841;
	shr.u64 	%rd4843, %rd4836, 32;
	mad.lo.s64 	%rd4844, %rd4690, %rd579, %rd4843;
	shr.u64 	%rd4845, %rd4837, 32;
	add.s64 	%rd4846, %rd4844, %rd4845;
	shr.u64 	%rd4847, %rd4842, 32;
	shl.b64 	%rd4848, %rd4842, 32;
	and.b64  	%rd4849, %rd4835, 4294967295;
	or.b64  	%rd4850, %rd4848, %rd4849;
	add.s64 	%rd4851, %rd4808, %rd4831;
	add.s64 	%rd4852, %rd4851, %rd4850;
	max.u64 	%rd4853, %rd4808, %rd4851;
	setp.gt.u64 	%p423, %rd4853, %rd4852;
	selp.u64 	%rd4854, 1, 0, %p423;
	add.s64 	%rd4855, %rd4846, %rd4813;
	add.s64 	%rd4856, %rd4855, %rd4847;
	add.s64 	%rd4857, %rd4856, %rd4854;
	mul.lo.s64 	%rd4858, %rd4672, %rd582;
	mul.lo.s64 	%rd4859, %rd4671, %rd582;
	mul.lo.s64 	%rd4860, %rd4672, %rd581;
	shr.u64 	%rd4861, %rd4858, 32;
	and.b64  	%rd4862, %rd4859, 4294967295;
	add.s64 	%rd4863, %rd4861, %rd4862;
	and.b64  	%rd4864, %rd4860, 4294967295;
	add.s64 	%rd4865, %rd4863, %rd4864;
	shr.u64 	%rd4866, %rd4859, 32;
	mad.lo.s64 	%rd4867, %rd4671, %rd581, %rd4866;
	shr.u64 	%rd4868, %rd4860, 32;
	add.s64 	%rd4869, %rd4867, %rd4868;
	shr.u64 	%rd4870, %rd4865, 32;
	shl.b64 	%rd4871, %rd4865, 32;
	and.b64  	%rd4872, %rd4858, 4294967295;
	or.b64  	%rd4873, %rd4871, %rd4872;
	add.s64 	%rd4874, %rd4852, %rd4873;
	setp.lt.u64 	%p424, %rd4874, %rd4852;
	selp.u64 	%rd4875, 1, 0, %p424;
	add.s64 	%rd4876, %rd4869, %rd4857;
	add.s64 	%rd4877, %rd4876, %rd4870;
	add.s64 	%rd4878, %rd4877, %rd4875;
	ld.const.u64 	%rd4879, [MU_P];
	mul.lo.s64 	%rd4880, %rd4879, %rd4688;
	mul.lo.s64 	%rd4881, %rd646, %rd4880;
	mul.hi.u64 	%rd4882, %rd646, %rd4880;
	add.cc.s64 	%rd4883, %rd4881, %rd4688;
	addc.cc.s64 	%rd4884, %rd4882, 0;
	mul.lo.s64 	%rd4885, %rd645, %rd4880;
	mul.hi.u64 	%rd4886, %rd645, %rd4880;
	mov.b64 	%rd4887, 0;
	add.cc.s64 	%rd4888, %rd4884, %rd4763;
	addc.cc.s64 	%rd4889, %rd4887, 0;
	add.cc.s64 	%rd4890, %rd4888, %rd4885;
	addc.cc.s64 	%rd4891, %rd4889, %rd4886;
	mul.lo.s64 	%rd4892, %rd644, %rd4880;
	mul.hi.u64 	%rd4893, %rd644, %rd4880;
	add.cc.s64 	%rd4894, %rd4891, %rd4830;
	addc.cc.s64 	%rd4895, %rd4887, 0;
	add.cc.s64 	%rd4896, %rd4894, %rd4892;
	addc.cc.s64 	%rd4897, %rd4895, %rd4893;
	mul.lo.s64 	%rd4898, %rd643, %rd4880;
	mul.hi.u64 	%rd4899, %rd643, %rd4880;
	add.cc.s64 	%rd4900, %rd4897, %rd4874;
	addc.cc.s64 	%rd4901, %rd4887, 0;
	add.cc.s64 	%rd4902, %rd4900, %rd4898;
	addc.cc.s64 	%rd4903, %rd4901, %rd4899;
	add.s64 	%rd4904, %rd4689, %rd4903;
	setp.lt.u64 	%p425, %rd4904, %rd4689;
	selp.u64 	%rd4905, 1, 0, %p425;
	add.s64 	%rd4906, %rd4767, %rd4905;
	setp.lt.u64 	%p426, %rd4906, %rd4767;
	selp.u64 	%rd4907, 1, 0, %p426;
	add.s64 	%rd4908, %rd4834, %rd4907;
	setp.lt.u64 	%p427, %rd4908, %rd4834;
	selp.u64 	%rd4909, 1, 0, %p427;
	add.s64 	%rd4910, %rd4878, %rd4909;
	mul.lo.s64 	%rd4911, %rd4879, %rd4890;
	mul.lo.s64 	%rd4912, %rd646, %rd4911;
	mul.hi.u64 	%rd4913, %rd646, %rd4911;
	add.cc.s64 	%rd4914, %rd4912, %rd4890;
	addc.cc.s64 	%rd4915, %rd4913, 0;
	mul.lo.s64 	%rd4916, %rd645, %rd4911;
	mul.hi.u64 	%rd4917, %rd645, %rd4911;
	add.cc.s64 	%rd4918, %rd4915, %rd4896;
	addc.cc.s64 	%rd4919, %rd4887, 0;
	add.cc.s64 	%rd4920, %rd4918, %rd4916;
	addc.cc.s64 	%rd4921, %rd4919, %rd4917;
	mul.lo.s64 	%rd4922, %rd644, %rd4911;
	mul.hi.u64 	%rd4923, %rd644, %rd4911;
	add.cc.s64 	%rd4924, %rd4921, %rd4902;
	addc.cc.s64 	%rd4925, %rd4887, 0;
	add.cc.s64 	%rd4926, %rd4924, %rd4922;
	addc.cc.s64 	%rd4927, %rd4925, %rd4923;
	mul.lo.s64 	%rd4928, %rd643, %rd4911;
	mul.hi.u64 	%rd4929, %rd643, %rd4911;
	add.cc.s64 	%rd4930, %rd4927, %rd4904;
	addc.cc.s64 	%rd4931, %rd4887, 0;
	add.cc.s64 	%rd4932, %rd4930, %rd4928;
	addc.cc.s64 	%rd4933, %rd4931, %rd4929;
	add.s64 	%rd4934, %rd4906, %rd4933;
	setp.lt.u64 	%p428, %rd4934, %rd4906;
	selp.u64 	%rd4935, 1, 0, %p428;
	add.s64 	%rd4936, %rd4908, %rd4935;
	setp.lt.u64 	%p429, %rd4936, %rd4908;
	selp.u64 	%rd4937, 1, 0, %p429;
	add.s64 	%rd4938, %rd4910, %rd4937;
	mul.lo.s64 	%rd4939, %rd4879, %rd4920;
	mul.lo.s64 	%rd4940, %rd646, %rd4939;
	mul.hi.u64 	%rd4941, %rd646, %rd4939;
	add.cc.s64 	%rd4942, %rd4940, %rd4920;
	addc.cc.s64 	%rd4943, %rd4941, 0;
	mul.lo.s64 	%rd4944, %rd645, %rd4939;
	mul.hi.u64 	%rd4945, %rd645, %rd4939;
	add.cc.s64 	%rd4946, %rd4943, %rd4926;
	addc.cc.s64 	%rd4947, %rd4887, 0;
	add.cc.s64 	%rd4948, %rd4946, %rd4944;
	addc.cc.s64 	%rd4949, %rd4947, %rd4945;
	mul.lo.s64 	%rd4950, %rd644, %rd4939;
	mul.hi.u64 	%rd4951, %rd644, %rd4939;
	add.cc.s64 	%rd4952, %rd4949, %rd4932;
	addc.cc.s64 	%rd4953, %rd4887, 0;
	add.cc.s64 	%rd4954, %rd4952, %rd4950;
	addc.cc.s64 	%rd4955, %rd4953, %rd4951;
	mul.lo.s64 	%rd4956, %rd643, %rd4939;
	mul.hi.u64 	%rd4957, %rd643, %rd4939;
	add.cc.s64 	%rd4958, %rd4955, %rd4934;
	addc.cc.s64 	%rd4959, %rd4887, 0;
	add.cc.s64 	%rd4960, %rd4958, %rd4956;
	addc.cc.s64 	%rd4961, %rd4959, %rd4957;
	add.s64 	%rd4962, %rd4936, %rd4961;
	setp.lt.u64 	%p430, %rd4962, %rd4936;
	selp.u64 	%rd4963, 1, 0, %p430;
	add.s64 	%rd4964, %rd4938, %rd4963;
	mul.lo.s64 	%rd4965, %rd4879, %rd4948;
	mul.lo.s64 	%rd4966, %rd646, %rd4965;
	mul.hi.u64 	%rd4967, %rd646, %rd4965;
	add.cc.s64 	%rd4968, %rd4966, %rd4948;
	addc.cc.s64 	%rd4969, %rd4967, 0;
	mul.lo.s64 	%rd4970, %rd645, %rd4965;
	mul.hi.u64 	%rd4971, %rd645, %rd4965;
	add.cc.s64 	%rd4972, %rd4969, %rd4954;
	addc.cc.s64 	%rd4973, %rd4887, 0;
	add.cc.s64 	%rd647, %rd4972, %rd4970;
	addc.cc.s64 	%rd4974, %rd4973, %rd4971;
	mul.lo.s64 	%rd4975, %rd644, %rd4965;
	mul.hi.u64 	%rd4976, %rd644, %rd4965;
	add.cc.s64 	%rd4977, %rd4974, %rd4960;
	addc.cc.s64 	%rd4978, %rd4887, 0;
	add.cc.s64 	%rd648, %rd4977, %rd4975;
	addc.cc.s64 	%rd4979, %rd4978, %rd4976;
	mul.lo.s64 	%rd4980, %rd643, %rd4965;
	mul.hi.u64 	%rd4981, %rd643, %rd4965;
	add.cc.s64 	%rd4982, %rd4979, %rd4962;
	addc.cc.s64 	%rd4983, %rd4887, 0;
	add.cc.s64 	%rd649, %rd4982, %rd4980;
	addc.cc.s64 	%rd4984, %rd4983, %rd4981;
	add.s64 	%rd10096, %rd4964, %rd4984;
	setp.gt.u64 	%p431, %rd10096, %rd643;
	@%p431 bra 	$L__BB3_255;
	setp.lt.u64 	%p432, %rd10096, %rd643;
	mov.u64 	%rd10097, %rd649;
	mov.u64 	%rd10098, %rd648;
	mov.u64 	%rd10099, %rd647;
	@%p432 bra 	$L__BB3_256;
	setp.lt.u64 	%p433, %rd644, %rd649;
	@%p433 bra 	$L__BB3_255;
	setp.gt.u64 	%p434, %rd644, %rd649;
	mov.u64 	%rd10097, %rd649;
	mov.u64 	%rd10098, %rd648;
	mov.u64 	%rd10099, %rd647;
	@%p434 bra 	$L__BB3_256;
	setp.lt.u64 	%p435, %rd645, %rd648;
	@%p435 bra 	$L__BB3_255;
	setp.gt.u64 	%p436, %rd645, %rd648;
	setp.gt.u64 	%p437, %rd646, %rd647;
	or.pred  	%p438, %p436, %p437;
	mov.u64 	%rd10097, %rd649;
	mov.u64 	%rd10098, %rd648;
	mov.u64 	%rd10099, %rd647;
	@%p438 bra 	$L__BB3_256;
$L__BB3_255:
	sub.s64 	%rd10099, %rd647, %rd646;
	setp.lt.u64 	%p439, %rd647, %rd646;
	selp.u64 	%rd4985, 1, 0, %p439;
	add.s64 	%rd4986, %rd645, %rd4985;
	sub.s64 	%rd10098, %rd648, %rd4986;
	setp.lt.u64 	%p440, %rd648, %rd4986;
	selp.u64 	%rd4987, 1, 0, %p440;
	add.s64 	%rd4988, %rd644, %rd4987;
	sub.s64 	%rd10097, %rd649, %rd4988;
	setp.lt.u64 	%p441, %rd649, %rd4988;
	selp.u64 	%rd4989, 1, 0, %p441;
	add.s64 	%rd4990, %rd643, %rd4989;
	sub.s64 	%rd10096, %rd10096, %rd4990;
$L__BB3_256:
	ld.const.u64 	%rd662, [P_CONST];
	and.b64  	%rd4991, %rd9967, 4294967295;
	shr.u64 	%rd4992, %rd9967, 32;
	shr.u64 	%rd4993, %rd10067, 32;
	and.b64  	%rd4994, %rd10067, 4294967295;
	mul.lo.s64 	%rd4995, %rd4994, %rd4991;
	mul.lo.s64 	%rd4996, %rd4993, %rd4991;
	mul.lo.s64 	%rd4997, %rd4994, %rd4992;
	shr.u64 	%rd4998, %rd4995, 32;
	and.b64  	%rd4999, %rd4996, 4294967295;
	add.s64 	%rd5000, %rd4998, %rd4999;
	and.b64  	%rd5001, %rd4997, 4294967295;
	add.s64 	%rd5002, %rd5000, %rd5001;
	shr.u64 	%rd5003, %rd4996, 32;
	mad.lo.s64 	%rd5004, %rd4993, %rd4992, %rd5003;
	shr.u64 	%rd5005, %rd4997, 32;
	add.s64 	%rd5006, %rd5004, %rd5005;
	shr.u64 	%rd5007, %rd5002, 32;
	shl.b64 	%rd5008, %rd5002, 32;
	and.b64  	%rd5009, %rd4995, 4294967295;
	or.b64  	%rd5010, %rd5008, %rd5009;
	add.s64 	%rd5011, %rd5006, %rd5007;
	shr.u64 	%rd5012, %rd10066, 32;
	and.b64  	%rd5013, %rd10066, 4294967295;
	mul.lo.s64 	%rd5014, %rd5013, %rd4991;
	mul.lo.s64 	%rd5015, %rd5012, %rd4991;
	mul.lo.s64 	%rd5016, %rd5013, %rd4992;
	shr.u64 	%rd5017, %rd5014, 32;
	and.b64  	%rd5018, %rd5015, 4294967295;
	add.s64 	%rd5019, %rd5017, %rd5018;
	and.b64  	%rd5020, %rd5016, 4294967295;
	add.s64 	%rd5021, %rd5019, %rd5020;
	shr.u64 	%rd5022, %rd5015, 32;
	mad.lo.s64 	%rd5023, %rd5012, %rd4992, %rd5022;
	shr.u64 	%rd5024, %rd5016, 32;
	add.s64 	%rd5025, %rd5023, %rd5024;
	shr.u64 	%rd5026, %rd5021, 32;
	shl.b64 	%rd5027, %rd5021, 32;
	and.b64  	%rd5028, %rd5014, 4294967295;
	or.b64  	%rd5029, %rd5027, %rd5028;
	add.s64 	%rd5030, %rd5025, %rd5026;
	shr.u64 	%rd5031, %rd10065, 32;
	and.b64  	%rd5032, %rd10065, 4294967295;
	mul.lo.s64 	%rd5033, %rd5032, %rd4991;
	mul.lo.s64 	%rd5034, %rd5031, %rd4991;
	mul.lo.s64 	%rd5035, %rd5032, %rd4992;
	shr.u64 	%rd5036, %rd5033, 32;
	and.b64  	%rd5037, %rd5034, 4294967295;
	add.s64 	%rd5038, %rd5036, %rd5037;
	and.b64  	%rd5039, %rd5035, 4294967295;
	add.s64 	%rd5040, %rd5038, %rd5039;
	shr.u64 	%rd5041, %rd5034, 32;
	mad.lo.s64 	%rd5042, %rd5031, %rd4992, %rd5041;
	shr.u64 	%rd5043, %rd5035, 32;
	add.s64 	%rd5044, %rd5042, %rd5043;
	shr.u64 	%rd5045, %rd5040, 32;
	shl.b64 	%rd5046, %rd5040, 32;
	and.b64  	%rd5047, %rd5033, 4294967295;
	or.b64  	%rd5048, %rd5046, %rd5047;
	add.s64 	%rd5049, %rd5044, %rd5045;
	shr.u64 	%rd5050, %rd10064, 32;
	and.b64  	%rd5051, %rd10064, 4294967295;
	mul.lo.s64 	%rd5052, %rd5051, %rd4991;
	mul.lo.s64 	%rd5053, %rd5050, %rd4991;
	mul.lo.s64 	%rd5054, %rd5051, %rd4992;
	shr.u64 	%rd5055, %rd5052, 32;
	and.b64  	%rd5056, %rd5053, 4294967295;
	add.s64 	%rd5057, %rd5055, %rd5056;
	and.b64  	%rd5058, %rd5054, 4294967295;
	add.s64 	%rd5059, %rd5057, %rd5058;
	shr.u64 	%rd5060, %rd5053, 32;
	mad.lo.s64 	%rd5061, %rd5050, %rd4992, %rd5060;
	shr.u64 	%rd5062, %rd5054, 32;
	add.s64 	%rd5063, %rd5061, %rd5062;
	shr.u64 	%rd5064, %rd5059, 32;
	shl.b64 	%rd5065, %rd5059, 32;
	and.b64  	%rd5066, %rd5052, 4294967295;
	or.b64  	%rd5067, %rd5065, %rd5066;
	add.s64 	%rd5068, %rd5063, %rd5064;
	and.b64  	%rd5069, %rd9966, 4294967295;
	shr.u64 	%rd5070, %rd9966, 32;
	mul.lo.s64 	%rd5071, %rd4994, %rd5069;
	mul.lo.s64 	%rd5072, %rd4993, %rd5069;
	mul.lo.s64 	%rd5073, %rd4994, %rd5070;
	shr.u64 	%rd5074, %rd5071, 32;
	and.b64  	%rd5075, %rd5072, 4294967295;
	add.s64 	%rd5076, %rd5074, %rd5075;
	and.b64  	%rd5077, %rd5073, 4294967295;
	add.s64 	%rd5078, %rd5076, %rd5077;
	shr.u64 	%rd5079, %rd5072, 32;
	mad.lo.s64 	%rd5080, %rd4993, %rd5070, %rd5079;
	shr.u64 	%rd5081, %rd5073, 32;
	add.s64 	%rd5082, %rd5080, %rd5081;
	shr.u64 	%rd5083, %rd5078, 32;
	shl.b64 	%rd5084, %rd5078, 32;
	and.b64  	%rd5085, %rd5071, 4294967295;
	or.b64  	%rd5086, %rd5084, %rd5085;
	add.s64 	%rd5087, %rd5029, %rd5086;
	setp.lt.u64 	%p442, %rd5087, %rd5029;
	selp.u64 	%rd5088, 1, 0, %p442;
	add.s64 	%rd5089, %rd5082, %rd5030;
	add.s64 	%rd5090, %rd5089, %rd5083;
	add.s64 	%rd5091, %rd5090, %rd5088;
	mul.lo.s64 	%rd5092, %rd5013, %rd5069;
	mul.lo.s64 	%rd5093, %rd5012, %rd5069;
	mul.lo.s64 	%rd5094, %rd5013, %rd5070;
	shr.u64 	%rd5095, %rd5092, 32;
	and.b64  	%rd5096, %rd5093, 4294967295;
	add.s64 	%rd5097, %rd5095, %rd5096;
	and.b64  	%rd5098, %rd5094, 4294967295;
	add.s64 	%rd5099, %rd5097, %rd5098;
	shr.u64 	%rd5100, %rd5093, 32;
	mad.lo.s64 	%rd5101, %rd5012, %rd5070, %rd5100;
	shr.u64 	%rd5102, %rd5094, 32;
	add.s64 	%rd5103, %rd5101, %rd5102;
	shr.u64 	%rd5104, %rd5099, 32;
	shl.b64 	%rd5105, %rd5099, 32;
	and.b64  	%rd5106, %rd5092, 4294967295;
	or.b64  	%rd5107, %rd5105, %rd5106;
	add.s64 	%rd5108, %rd5048, %rd5088;
	add.s64 	%rd5109, %rd5108, %rd5107;
	max.u64 	%rd5110, %rd5048, %rd5108;
	setp.gt.u64 	%p443, %rd5110, %rd5109;
	selp.u64 	%rd5111, 1, 0, %p443;
	add.s64 	%rd5112, %rd5103, %rd5049;
	add.s64 	%rd5113, %rd5112, %rd5104;
	add.s64 	%rd5114, %rd5113, %rd5111;
	mul.lo.s64 	%rd5115, %rd5032, %rd5069;
	mul.lo.s64 	%rd5116, %rd5031, %rd5069;
	mul.lo.s64 	%rd5117, %rd5032, %rd5070;
	shr.u64 	%rd5118, %rd5115, 32;
	and.b64  	%rd5119, %rd5116, 4294967295;
	add.s64 	%rd5120, %rd5118, %rd5119;
	and.b64  	%rd5121, %rd5117, 4294967295;
	add.s64 	%rd5122, %rd5120, %rd5121;
	shr.u64 	%rd5123, %rd5116, 32;
	mad.lo.s64 	%rd5124, %rd5031, %rd5070, %rd5123;
	shr.u64 	%rd5125, %rd5117, 32;
	add.s64 	%rd5126, %rd5124, %rd5125;
	shr.u64 	%rd5127, %rd5122, 32;
	shl.b64 	%rd5128, %rd5122, 32;
	and.b64  	%rd5129, %rd5115, 4294967295;
	or.b64  	%rd5130, %rd5128, %rd5129;
	add.s64 	%rd5131, %rd5067, %rd5111;
	add.s64 	%rd5132, %rd5131, %rd5130;
	max.u64 	%rd5133, %rd5067, %rd5131;
	setp.gt.u64 	%p444, %rd5133, %rd5132;
	selp.u64 	%rd5134, 1, 0, %p444;
	add.s64 	%rd5135, %rd5126, %rd5068;
	add.s64 	%rd5136, %rd5135, %rd5127;
	add.s64 	%rd5137, %rd5136, %rd5134;
	and.b64  	%rd5138, %rd9965, 4294967295;
	shr.u64 	%rd5139, %rd9965, 32;
	mul.lo.s64 	%rd5140, %rd4994, %rd5138;
	mul.lo.s64 	%rd5141, %rd4993, %rd5138;
	mul.lo.s64 	%rd5142, %rd4994, %rd5139;
	shr.u64 	%rd5143, %rd5140, 32;
	and.b64  	%rd5144, %rd5141, 4294967295;
	add.s64 	%rd5145, %rd5143, %rd5144;
	and.b64  	%rd5146, %rd5142, 4294967295;
	add.s64 	%rd5147, %rd5145, %rd5146;
	shr.u64 	%rd5148, %rd5141, 32;
	mad.lo.s64 	%rd5149, %rd4993, %rd5139, %rd5148;
	shr.u64 	%rd5150, %rd5142, 32;
	add.s64 	%rd5151, %rd5149, %rd5150;
	shr.u64 	%rd5152, %rd5147, 32;
	shl.b64 	%rd5153, %rd5147, 32;
	and.b64  	%rd5154, %rd5140, 4294967295;
	or.b64  	%rd5155, %rd5153, %rd5154;
	add.s64 	%rd5156, %rd5109, %rd5155;
	setp.lt.u64 	%p445, %rd5156, %rd5109;
	selp.u64 	%rd5157, 1, 0, %p445;
	add.s64 	%rd5158, %rd5151, %rd5114;
	add.s64 	%rd5159, %rd5158, %rd5152;
	add.s64 	%rd5160, %rd5159, %rd5157;
	mul.lo.s64 	%rd5161, %rd5013, %rd5138;
	mul.lo.s64 	%rd5162, %rd5012, %rd5138;
	mul.lo.s64 	%rd5163, %rd5013, %rd5139;
	shr.u64 	%rd5164, %rd5161, 32;
	and.b64  	%rd5165, %rd5162, 4294967295;
	add.s64 	%rd5166, %rd5164, %rd5165;
	and.b64  	%rd5167, %rd5163, 4294967295;
	add.s64 	%rd5168, %rd5166, %rd5167;
	shr.u64 	%rd5169, %rd5162, 32;
	mad.lo.s64 	%rd5170, %rd5012, %rd5139, %rd5169;
	shr.u64 	%rd5171, %rd5163, 32;
	add.s64 	%rd5172, %rd5170, %rd5171;
	shr.u64 	%rd5173, %rd5168, 32;
	shl.b64 	%rd5174, %rd5168, 32;
	and.b64  	%rd5175, %rd5161, 4294967295;
	or.b64  	%rd5176, %rd5174, %rd5175;
	add.s64 	%rd5177, %rd5132, %rd5157;
	add.s64 	%rd5178, %rd5177, %rd5176;
	max.u64 	%rd5179, %rd5132, %rd5177;
	setp.gt.u64 	%p446, %rd5179, %rd5178;
	selp.u64 	%rd5180, 1, 0, %p446;
	add.s64 	%rd5181, %rd5172, %rd5137;
	add.s64 	%rd5182, %rd5181, %rd5173;
	add.s64 	%rd5183, %rd5182, %rd5180;
	and.b64  	%rd5184, %rd9964, 4294967295;
	shr.u64 	%rd5185, %rd9964, 32;
	mul.lo.s64 	%rd5186, %rd4994, %rd5184;
	mul.lo.s64 	%rd5187, %rd4993, %rd5184;
	mul.lo.s64 	%rd5188, %rd4994, %rd5185;
	shr.u64 	%rd5189, %rd5186, 32;
	and.b64  	%rd5190, %rd5187, 4294967295;
	add.s64 	%rd5191, %rd5189, %rd5190;
	and.b64  	%rd5192, %rd5188, 4294967295;
	add.s64 	%rd5193, %rd5191, %rd5192;
	shr.u64 	%rd5194, %rd5187, 32;
	mad.lo.s64 	%rd5195, %rd4993, %rd5185, %rd5194;
	shr.u64 	%rd5196, %rd5188, 32;
	add.s64 	%rd5197, %rd5195, %rd5196;
	shr.u64 	%rd5198, %rd5193, 32;
	shl.b64 	%rd5199, %rd5193, 32;
	and.b64  	%rd5200, %rd5186, 4294967295;
	or.b64  	%rd5201, %rd5199, %rd5200;
	add.s64 	%rd5202, %rd5178, %rd5201;
	setp.lt.u64 	%p447, %rd5202, %rd5178;
	selp.u64 	%rd5203, 1, 0, %p447;
	add.s64 	%rd5204, %rd5197, %rd5183;
	add.s64 	%rd5205, %rd5204, %rd5198;
	add.s64 	%rd5206, %rd5205, %rd5203;
	ld.const.u64 	%rd5207, [MU_P];
	mul.lo.s64 	%rd5208, %rd5207, %rd5010;
	mul.lo.s64 	%rd5209, %rd662, %rd5208;
	mul.hi.u64 	%rd5210, %rd662, %rd5208;
	add.cc.s64 	%rd5211, %rd5209, %rd5010;
	addc.cc.s64 	%rd5212, %rd5210, 0;
	mul.lo.s64 	%rd5213, %rd645, %rd5208;
	mul.hi.u64 	%rd5214, %rd645, %rd5208;
	mov.b64 	%rd5215, 0;
	add.cc.s64 	%rd5216, %rd5212, %rd5087;
	addc.cc.s64 	%rd5217, %rd5215, 0;
	add.cc.s64 	%rd5218, %rd5216, %rd5213;
	addc.cc.s64 	%rd5219, %rd5217, %rd5214;
	mul.lo.s64 	%rd5220, %rd644, %rd5208;
	mul.hi.u64 	%rd5221, %rd644, %rd5208;
	add.cc.s64 	%rd5222, %rd5219, %rd5156;
	addc.cc.s64 	%rd5223, %rd5215, 0;
	add.cc.s64 	%rd5224, %rd5222, %rd5220;
	addc.cc.s64 	%rd5225, %rd5223, %rd5221;
	mul.lo.s64 	%rd5226, %rd643, %rd5208;
	mul.hi.u64 	%rd5227, %rd643, %rd5208;
	add.cc.s64 	%rd5228, %rd5225, %rd5202;
	addc.cc.s64 	%rd5229, %rd5215, 0;
	add.cc.s64 	%rd5230, %rd5228, %rd5226;
	addc.cc.s64 	%rd5231, %rd5229, %rd5227;
	add.s64 	%rd5232, %rd5011, %rd5231;
	setp.lt.u64 	%p448, %rd5232, %rd5011;
	selp.u64 	%rd5233, 1, 0, %p448;
	add.s64 	%rd5234, %rd5091, %rd5233;
	setp.lt.u64 	%p449, %rd5234, %rd5091;
	selp.u64 	%rd5235, 1, 0, %p449;
	add.s64 	%rd5236, %rd5160, %rd5235;
	setp.lt.u64 	%p450, %rd5236, %rd5160;
	selp.u64 	%rd5237, 1, 0, %p450;
	add.s64 	%rd5238, %rd5206, %rd5237;
	mul.lo.s64 	%rd5239, %rd5207, %rd5218;
	mul.lo.s64 	%rd5240, %rd662, %rd5239;
	mul.hi.u64 	%rd5241, %rd662, %rd5239;
	add.cc.s64 	%rd5242, %rd5240, %rd5218;
	addc.cc.s64 	%rd5243, %rd5241, 0;
	mul.lo.s64 	%rd5244, %rd645, %rd5239;
	mul.hi.u64 	%rd5245, %rd645, %rd5239;
	add.cc.s64 	%rd5246, %rd5243, %rd5224;
	addc.cc.s64 	%rd5247, %rd5215, 0;
	add.cc.s64 	%rd5248, %rd5246, %rd5244;
	addc.cc.s64 	%rd5249, %rd5247, %rd5245;
	mul.lo.s64 	%rd5250, %rd644, %rd5239;
	mul.hi.u64 	%rd5251, %rd644, %rd5239;
	add.cc.s64 	%rd5252, %rd5249, %rd5230;
	addc.cc.s64 	%rd5253, %rd5215, 0;
	add.cc.s64 	%rd5254, %rd5252, %rd5250;
	addc.cc.s64 	%rd5255, %rd5253, %rd5251;
	mul.lo.s64 	%rd5256, %rd643, %rd5239;
	mul.hi.u64 	%rd5257, %rd643, %rd5239;
	add.cc.s64 	%rd5258, %rd5255, %rd5232;
	addc.cc.s64 	%rd5259, %rd5215, 0;
	add.cc.s64 	%rd5260, %rd5258, %rd5256;
	addc.cc.s64 	%rd5261, %rd5259, %rd5257;
	add.s64 	%rd5262, %rd5234, %rd5261;
	setp.lt.u64 	%p451, %rd5262, %rd5234;
	selp.u64 	%rd5263, 1, 0, %p451;
	add.s64 	%rd5264, %rd5236, %rd5263;
	setp.lt.u64 	%p452, %rd5264, %rd5236;
	selp.u64 	%rd5265, 1, 0, %p452;
	add.s64 	%rd5266, %rd5238, %rd5265;
	mul.lo.s64 	%rd5267, %rd5207, %rd5248;
	mul.lo.s64 	%rd5268, %rd662, %rd5267;
	mul.hi.u64 	%rd5269, %rd662, %rd5267;
	add.cc.s64 	%rd5270, %rd5268, %rd5248;
	addc.cc.s64 	%rd5271, %rd5269, 0;
	mul.lo.s64 	%rd5272, %rd645, %rd5267;
	mul.hi.u64 	%rd5273, %rd645, %rd5267;
	add.cc.s64 	%rd5274, %rd5271, %rd5254;
	addc.cc.s64 	%rd5275, %rd5215, 0;
	add.cc.s64 	%rd5276, %rd5274, %rd5272;
	addc.cc.s64 	%rd5277, %rd5275, %rd5273;
	mul.lo.s64 	%rd5278, %rd644, %rd5267;
	mul.hi.u64 	%rd5279, %rd644, %rd5267;
	add.cc.s64 	%rd5280, %rd5277, %rd5260;
	addc.cc.s64 	%rd5281, %rd5215, 0;
	add.cc.s64 	%rd5282, %rd5280, %rd5278;
	addc.cc.s64 	%rd5283, %rd5281, %rd5279;
	mul.lo.s64 	%rd5284, %rd643, %rd5267;
	mul.hi.u64 	%rd5285, %rd643, %rd5267;
	add.cc.s64 	%rd5286, %rd5283, %rd5262;
	addc.cc.s64 	%rd5287, %rd5215, 0;
	add.cc.s64 	%rd5288, %rd5286, %rd5284;
	addc.cc.s64 	%rd5289, %rd5287, %rd5285;
	add.s64 	%rd5290, %rd5264, %rd5289;
	setp.lt.u64 	%p453, %rd5290, %rd5264;
	selp.u64 	%rd5291, 1, 0, %p453;
	add.s64 	%rd5292, %rd5266, %rd5291;
	mul.lo.s64 	%rd5293, %rd5207, %rd5276;
	mul.lo.s64 	%rd5294, %rd662, %rd5293;
	mul.hi.u64 	%rd5295, %rd662, %rd5293;
	add.cc.s64 	%rd5296, %rd5294, %rd5276;
	addc.cc.s64 	%rd5297, %rd5295, 0;
	mul.lo.s64 	%rd5298, %rd645, %rd5293;
	mul.hi.u64 	%rd5299, %rd645, %rd5293;
	add.cc.s64 	%rd5300, %rd5297, %rd5282;
	addc.cc.s64 	%rd5301, %rd5215, 0;
	add.cc.s64 	%rd663, %rd5300, %rd5298;
	addc.cc.s64 	%rd5302, %rd5301, %rd5299;
	mul.lo.s64 	%rd5303, %rd644, %rd5293;
	mul.hi.u64 	%rd5304, %rd644, %rd5293;
	add.cc.s64 	%rd5305, %rd5302, %rd5288;
	addc.cc.s64 	%rd5306, %rd5215, 0;
	add.cc.s64 	%rd664, %rd5305, %rd5303;
	addc.cc.s64 	%rd5307, %rd5306, %rd5304;
	mul.lo.s64 	%rd5308, %rd643, %rd5293;
	mul.hi.u64 	%rd5309, %rd643, %rd5293;
	add.cc.s64 	%rd5310, %rd5307, %rd5290;
	addc.cc.s64 	%rd5311, %rd5215, 0;
	add.cc.s64 	%rd665, %rd5310, %rd5308;
	addc.cc.s64 	%rd5312, %rd5311, %rd5309;
	add.s64 	%rd10100, %rd5292, %rd5312;
	setp.gt.u64 	%p454, %rd10100, %rd643;
	@%p454 bra 	$L__BB3_262;
	setp.lt.u64 	%p455, %rd10100, %rd643;
	mov.u64 	%rd10101, %rd665;
	mov.u64 	%rd10102, %rd664;
	mov.u64 	%rd10103, %rd663;
	@%p455 bra 	$L__BB3_263;
	setp.lt.u64 	%p456, %rd644, %rd665;
	@%p456 bra 	$L__BB3_262;
	setp.gt.u64 	%p457, %rd644, %rd665;
	mov.u64 	%rd10101, %rd665;
	mov.u64 	%rd10102, %rd664;
	mov.u64 	%rd10103, %rd663;
	@%p457 bra 	$L__BB3_263;
	setp.lt.u64 	%p458, %rd645, %rd664;
	@%p458 bra 	$L__BB3_262;
	setp.gt.u64 	%p459, %rd645, %rd664;
	setp.gt.u64 	%p460, %rd662, %rd663;
	or.pred  	%p461, %p459, %p460;
	mov.u64 	%rd10101, %rd665;
	mov.u64 	%rd10102, %rd664;
	mov.u64 	%rd10103, %rd663;
	@%p461 bra 	$L__BB3_263;
$L__BB3_262:
	sub.s64 	%rd10103, %rd663, %rd662;
	setp.lt.u64 	%p462, %rd663, %rd662;
	selp.u64 	%rd5313, 1, 0, %p462;
	add.s64 	%rd5314, %rd645, %rd5313;
	sub.s64 	%rd10102, %rd664, %rd5314;
	setp.lt.u64 	%p463, %rd664, %rd5314;
	selp.u64 	%rd5315, 1, 0, %p463;
	add.s64 	%rd5316, %rd644, %rd5315;
	sub.s64 	%rd10101, %rd665, %rd5316;
	setp.lt.u64 	%p464, %rd665, %rd5316;
	selp.u64 	%rd5317, 1, 0, %p464;
	add.s64 	%rd5318, %rd643, %rd5317;
	sub.s64 	%rd10100, %rd10100, %rd5318;
$L__BB3_263:
	shl.b64 	%rd675, %rd10103, 1;
	setp.gt.s64 	%p465, %rd10103, -1;
	mov.b64 	{%r104, %r105}, %rd10102;
	mov.b64 	{%r106, %r107}, %rd10103;
	shf.l.wrap.b32 	%r108, %r107, %r104, 1;
	shf.l.wrap.b32 	%r109, %r104, %r105, 1;
	mov.b64 	%rd676, {%r108, %r109};
	setp.lt.u64 	%p466, %rd676, %rd10102;
	setp.eq.s64 	%p467, %rd676, %rd10102;
	selp.u32 	%r110, -1, 0, %p467;
	selp.u32 	%r111, -1, 0, %p466;
	selp.b32 	%r112, %r111, %r110, %p465;
	and.b32  	%r114, %r112, 1;
	setp.eq.b32 	%p468, %r114, 1;
	or.pred  	%p469, %p466, %p468;
	selp.u64 	%rd5319, 1, 0, %p469;
	shl.b64 	%rd5320, %rd10101, 1;
	or.b64  	%rd677, %rd5320, %rd5319;
	setp.ge.u64 	%p470, %rd677, %rd10101;
	setp.lt.u64 	%p471, %rd677, %rd10101;
	setp.eq.s64 	%p472, %rd677, %rd10101;
	selp.u32 	%r115, -1, 0, %p471;
	selp.u32 	%r116, -1, 0, %p472;
	selp.b32 	%r117, %r116, %r115, %p469;
	selp.b32 	%r118, %r117, %r115, %p470;
	and.b32  	%r119, %r118, 1;
	setp.eq.b32 	%p11, %r119, 1;
	cvt.u64.u32 	%rd5321, %r118;
	and.b64  	%rd5322, %rd5321, 1;
	shl.b64 	%rd5323, %rd10100, 1;
	or.b64  	%rd10104, %rd5323, %rd5322;
	setp.lt.u64 	%p473, %rd10104, %rd10100;
	@%p473 bra 	$L__BB3_270;
	setp.eq.s64 	%p474, %rd10104, %rd10100;
	and.pred  	%p475, %p474, %p11;
	setp.gt.u64 	%p476, %rd10104, %rd643;
	or.pred  	%p477, %p475, %p476;
	@%p477 bra 	$L__BB3_270;
	setp.lt.u64 	%p478, %rd10104, %rd643;
	mov.u64 	%rd10105, %rd677;
	mov.u64 	%rd10106, %rd676;
	mov.u64 	%rd10107, %rd675;
	@%p478 bra 	$L__BB3_271;
	setp.gt.u64 	%p479, %rd677, %rd644;
	@%p479 bra 	$L__BB3_270;
	setp.lt.u64 	%p480, %rd677, %rd644;
	mov.u64 	%rd10105, %rd677;
	mov.u64 	%rd10106, %rd676;
	mov.u64 	%rd10107, %rd675;
	@%p480 bra 	$L__BB3_271;
	setp.gt.u64 	%p481, %rd676, %rd645;
	@%p481 bra 	$L__BB3_270;
	setp.lt.u64 	%p482, %rd676, %rd645;
	setp.lt.u64 	%p483, %rd675, %rd662;
	or.pred  	%p484, %p482, %p483;
	mov.u64 	%rd10105, %rd677;
	mov.u64 	%rd10106, %rd676;
	mov.u64 	%rd10107, %rd675;
	@%p484 bra 	$L__BB3_271;
$L__BB3_270:
	sub.s64 	%rd10107, %rd675, %rd662;
	setp.lt.u64 	%p485, %rd675, %rd662;
	selp.u64 	%rd5324, 1, 0, %p485;
	add.s64 	%rd5325, %rd645, %rd5324;
	sub.s64 	%rd10106, %rd676, %rd5325;
	setp.lt.u64 	%p486, %rd676, %rd5325;
	selp.u64 	%rd5326, 1, 0, %p486;
	add.s64 	%rd5327, %rd644, %rd5326;
	sub.s64 	%rd10105, %rd677, %rd5327;
	setp.lt.u64 	%p487, %rd677, %rd5327;
	selp.u64 	%rd5328, 1, 0, %p487;
	add.s64 	%rd5329, %rd643, %rd5328;
	sub.s64 	%rd10104, %rd10104, %rd5329;
$L__BB3_271:
	sub.s64 	%rd10135, %rd10099, %rd10107;
	setp.lt.u64 	%p488, %rd10099, %rd10107;
	selp.u64 	%rd5330, 1, 0, %p488;
	add.s64 	%rd5331, %rd10106, %rd5330;
	sub.s64 	%rd10134, %rd10098, %rd5331;
	setp.lt.u64 	%p489, %rd10098, %rd5331;
	selp.u64 	%rd5332, 1, 0, %p489;
	add.s64 	%rd5333, %rd10105, %rd5332;
	sub.s64 	%rd10133, %rd10097, %rd5333;
	setp.lt.u64 	%p490, %rd10097, %rd5333;
	selp.u64 	%rd5334, 1, 0, %p490;
	add.s64 	%rd5335, %rd10104, %rd5334;
	sub.s64 	%rd10132, %rd10096, %rd5335;
	setp.ge.u64 	%p491, %rd10096, %rd5335;
	@%p491 bra 	$L__BB3_273;
	add.s64 	%rd691, %rd10135, %rd662;
	setp.ge.u64 	%p492, %rd691, %rd10135;
	setp.lt.u64 	%p493, %rd691, %rd10135;
	selp.u64 	%rd5336, 1, 0, %p493;
	add.s64 	%rd5337, %rd10134, %rd5336;
	add.s64 	%rd692, %rd5337, %rd645;
	setp.lt.u64 	%p494, %rd692, %rd10134;
	setp.eq.s64 	%p495, %rd692, %rd10134;
	selp.u32 	%r120, -1, 0, %p495;
	selp.u32 	%r121, -1, 0, %p494;
	selp.b32 	%r122, %r121, %r120, %p492;
	and.b32  	%r124, %r122, 1;
	setp.eq.b32 	%p496, %r124, 1;
	or.pred  	%p497, %p494, %p496;
	selp.u64 	%rd5338, 1, 0, %p497;
	add.s64 	%rd5339, %rd10133, %rd5338;
	add.s64 	%rd693, %rd5339, %rd644;
	setp.ge.u64 	%p498, %rd693, %rd10133;
	setp.lt.u64 	%p499, %rd693, %rd10133;
	setp.eq.s64 	%p500, %rd693, %rd10133;
	selp.u32 	%r125, -1, 0, %p499;
	selp.u32 	%r126, -1, 0, %p500;
	selp.b32 	%r127, %r126, %r125, %p497;
	selp.b32 	%r128, %r127, %r125, %p498;
	cvt.u64.u32 	%rd5340, %r128;
	and.b64  	%rd5341, %rd5340, 1;
	add.s64 	%rd5342, %rd10132, %rd5341;
	add.s64 	%rd10132, %rd5342, %rd643;
	mov.u64 	%rd10133, %rd693;
	mov.u64 	%rd10134, %rd692;
	mov.u64 	%rd10135, %rd691;
$L__BB3_273:
	add.s64 	%rd699, %rd9923, %rd9935;
	setp.ge.u64 	%p501, %rd699, %rd9923;
	setp.lt.u64 	%p502, %rd699, %rd9923;
	selp.u64 	%rd5343, 1, 0, %p502;
	add.s64 	%rd5344, %rd9922, %rd5343;
	add.s64 	%rd700, %rd5344, %rd9934;
	setp.lt.u64 	%p503, %rd700, %rd9922;
	setp.eq.s64 	%p504, %rd700, %rd9922;
	selp.u32 	%r129, -1, 0, %p504;
	selp.u32 	%r130, -1, 0, %p503;
	selp.b32 	%r131, %r130, %r129, %p501;
	and.b32  	%r133, %r131, 1;
	setp.eq.b32 	%p505, %r133, 1;
	or.pred  	%p506, %p503, %p505;
	selp.u64 	%rd5345, 1, 0, %p506;
	add.s64 	%rd5346, %rd9921, %rd5345;
	add.s64 	%rd701, %rd5346, %rd9933;
	setp.ge.u64 	%p507, %rd701, %rd9921;
	setp.lt.u64 	%p508, %rd701, %rd9921;
	setp.eq.s64 	%p509, %rd701, %rd9921;
	selp.u32 	%r134, -1, 0, %p508;
	selp.u32 	%r135, -1, 0, %p509;
	selp.b32 	%r136, %r135, %r134, %p506;
	selp.b32 	%r137, %r136, %r134, %p507;
	and.b32  	%r138, %r137, 1;
	setp.eq.b32 	%p12, %r138, 1;
	cvt.u64.u32 	%rd5347, %r137;
	and.b64  	%rd5348, %rd5347, 1;
	add.s64 	%rd5349, %rd9920, %rd5348;
	add.s64 	%rd10112, %rd5349, %rd9932;
	setp.lt.u64 	%p510, %rd10112, %rd9920;
	@%p510 bra 	$L__BB3_280;
	setp.eq.s64 	%p511, %rd10112, %rd9920;
	and.pred  	%p512, %p12, %p511;
	setp.gt.u64 	%p513, %rd10112, %rd643;
	or.pred  	%p514, %p512, %p513;
	@%p514 bra 	$L__BB3_280;
	setp.lt.u64 	%p515, %rd10112, %rd643;
	mov.u64 	%rd10113, %rd701;
	mov.u64 	%rd10114, %rd700;
	mov.u64 	%rd10115, %rd699;
	@%p515 bra 	$L__BB3_281;
	setp.gt.u64 	%p516, %rd701, %rd644;
	@%p516 bra 	$L__BB3_280;
	setp.lt.u64 	%p517, %rd701, %rd644;
	mov.u64 	%rd10113, %rd701;
	mov.u64 	%rd10114, %rd700;
	mov.u64 	%rd10115, %rd699;
	@%p517 bra 	$L__BB3_281;
	setp.gt.u64 	%p518, %rd700, %rd645;
	@%p518 bra 	$L__BB3_280;
	setp.lt.u64 	%p519, %rd700, %rd645;
	setp.lt.u64 	%p520, %rd699, %rd662;
	or.pred  	%p521, %p519, %p520;
	mov.u64 	%rd10113, %rd701;
	mov.u64 	%rd10114, %rd700;
	mov.u64 	%rd10115, %rd699;
	@%p521 bra 	$L__BB3_281;
$L__BB3_280:
	sub.s64 	%rd10115, %rd699, %rd662;
	setp.lt.u64 	%p522, %rd699, %rd662;
	selp.u64 	%rd5350, 1, 0, %p522;
	add.s64 	%rd5351, %rd645, %rd5350;
	sub.s64 	%rd10114, %rd700, %rd5351;
	setp.lt.u64 	%p523, %rd700, %rd5351;
	selp.u64 	%rd5352, 1, 0, %p523;
	add.s64 	%rd5353, %rd644, %rd5352;
	sub.s64 	%rd10113, %rd701, %rd5353;
	setp.lt.u64 	%p524, %rd701, %rd5353;
	selp.u64 	%rd5354, 1, 0, %p524;
	add.s64 	%rd5355, %rd643, %rd5354;
	sub.s64 	%rd10112, %rd10112, %rd5355;
$L__BB3_281:
	and.b64  	%rd5356, %rd10115, 4294967295;
	shr.u64 	%rd5357, %rd10115, 32;
	mul.lo.s64 	%rd5358, %rd5356, %rd5356;
	mul.lo.s64 	%rd5359, %rd5357, %rd5356;
	shr.u64 	%rd5360, %rd5358, 32;
	shl.b64 	%rd5361, %rd5359, 1;
	and.b64  	%rd5362, %rd5361, 8589934590;
	add.s64 	%rd5363, %rd5360, %rd5362;
	shr.u64 	%rd5364, %rd5359, 31;
	and.b64  	%rd5365, %rd5364, 8589934590;
	mad.lo.s64 	%rd5366, %rd5357, %rd5357, %rd5365;
	shr.u64 	%rd5367, %rd5363, 32;
	shl.b64 	%rd5368, %rd5363, 32;
	and.b64  	%rd5369, %rd5358, 4294967293;
	or.b64  	%rd5370, %rd5368, %rd5369;
	add.s64 	%rd5371, %rd5366, %rd5367;
	shr.u64 	%rd5372, %rd10114, 32;
	and.b64  	%rd5373, %rd10114, 4294967295;
	mul.lo.s64 	%rd5374, %rd5373, %rd5356;
	mul.lo.s64 	%rd5375, %rd5372, %rd5356;
	mul.lo.s64 	%rd5376, %rd5373, %rd5357;
	shr.u64 	%rd5377, %rd5374, 32;
	and.b64  	%rd5378, %rd5375, 4294967295;
	add.s64 	%rd5379, %rd5377, %rd5378;
	and.b64  	%rd5380, %rd5376, 4294967295;
	add.s64 	%rd5381, %rd5379, %rd5380;
	shr.u64 	%rd5382, %rd5375, 32;
	mad.lo.s64 	%rd5383, %rd5372, %rd5357, %rd5382;
	shr.u64 	%rd5384, %rd5376, 32;
	add.s64 	%rd5385, %rd5383, %rd5384;
	shr.u64 	%rd5386, %rd5381, 32;
	shl.b64 	%rd5387, %rd5381, 32;
	and.b64  	%rd5388, %rd5374, 4294967295;
	or.b64  	%rd5389, %rd5387, %rd5388;
	add.s64 	%rd5390, %rd5385, %rd5386;
	shr.u64 	%rd5391, %rd10113, 32;
	and.b64  	%rd5392, %rd10113, 4294967295;
	mul.lo.s64 	%rd5393, %rd5392, %rd5356;
	mul.lo.s64 	%rd5394, %rd5391, %rd5356;
	mul.lo.s64 	%rd5395, %rd5392, %rd5357;
	shr.u64 	%rd5396, %rd5393, 32;
	and.b64  	%rd5397, %rd5394, 4294967295;
	add.s64 	%rd5398, %rd5396, %rd5397;
	and.b64  	%rd5399, %rd5395, 4294967295;
	add.s64 	%rd5400, %rd5398, %rd5399;
	shr.u64 	%rd5401, %rd5394, 32;
	mad.lo.s64 	%rd5402, %rd5391, %rd5357, %rd5401;
	shr.u64 	%rd5403, %rd5395, 32;
	add.s64 	%rd5404, %rd5402, %rd5403;
	shr.u64 	%rd5405, %rd5400, 32;
	shl.b64 	%rd5406, %rd5400, 32;
	and.b64  	%rd5407, %rd5393, 4294967295;
	or.b64  	%rd5408, %rd5406, %rd5407;
	add.s64 	%rd5409, %rd5404, %rd5405;
	shr.u64 	%rd5410, %rd10112, 32;
	and.b64  	%rd5411, %rd10112, 4294967295;
	mul.lo.s64 	%rd5412, %rd5411, %rd5356;
	mul.lo.s64 	%rd5413, %rd5410, %rd5356;
	mul.lo.s64 	%rd5414, %rd5411, %rd5357;
	shr.u64 	%rd5415, %rd5412, 32;
	and.b64  	%rd5416, %rd5413, 4294967295;
	add.s64 	%rd5417, %rd5415, %rd5416;
	and.b64  	%rd5418, %rd5414, 4294967295;
	add.s64 	%rd5419, %rd5417, %rd5418;
	shr.u64 	%rd5420, %rd5413, 32;
	mad.lo.s64 	%rd5421, %rd5410, %rd5357, %rd5420;
	shr.u64 	%rd5422, %rd5414, 32;
	add.s64 	%rd5423, %rd5421, %rd5422;
	shr.u64 	%rd5424, %rd5419, 32;
	shl.b64 	%rd5425, %rd5419, 32;
	and.b64  	%rd5426, %rd5412, 4294967295;
	or.b64  	%rd5427, %rd5425, %rd5426;
	add.s64 	%rd5428, %rd5423, %rd5424;
	shl.b64 	%rd5429, %rd5389, 1;
	shr.u64 	%rd5430, %rd5387, 63;
	add.s64 	%rd5431, %rd5390, %rd5390;
	add.s64 	%rd5432, %rd5431, %rd5430;
	mul.lo.s64 	%rd5433, %rd5373, %rd5373;
	mul.lo.s64 	%rd5434, %rd5372, %rd5373;
	shr.u64 	%rd5435, %rd5433, 32;
	shl.b64 	%rd5436, %rd5434, 1;
	and.b64  	%rd5437, %rd5436, 8589934590;
	add.s64 	%rd5438, %rd5435, %rd5437;
	shr.u64 	%rd5439, %rd5434, 31;
	and.b64  	%rd5440, %rd5439, 8589934590;
	mad.lo.s64 	%rd5441, %rd5372, %rd5372, %rd5440;
	shr.u64 	%rd5442, %rd5438, 32;
	shl.b64 	%rd5443, %rd5438, 32;
	and.b64  	%rd5444, %rd5433, 4294967293;
	or.b64  	%rd5445, %rd5443, %rd5444;
	add.s64 	%rd5446, %rd5408, %rd5430;
	add.s64 	%rd5447, %rd5446, %rd5445;
	max.u64 	%rd5448, %rd5408, %rd5446;
	setp.gt.u64 	%p525, %rd5448, %rd5447;
	selp.u64 	%rd5449, 1, 0, %p525;
	add.s64 	%rd5450, %rd5441, %rd5409;
	add.s64 	%rd5451, %rd5450, %rd5442;
	add.s64 	%rd5452, %rd5451, %rd5449;
	mul.lo.s64 	%rd5453, %rd5392, %rd5373;
	mul.lo.s64 	%rd5454, %rd5391, %rd5373;
	mul.lo.s64 	%rd5455, %rd5392, %rd5372;
	shr.u64 	%rd5456, %rd5453, 32;
	and.b64  	%rd5457, %rd5454, 4294967295;
	add.s64 	%rd5458, %rd5456, %rd5457;
	and.b64  	%rd5459, %rd5455, 4294967295;
	add.s64 	%rd5460, %rd5458, %rd5459;
	shr.u64 	%rd5461, %rd5454, 32;
	mad.lo.s64 	%rd5462, %rd5391, %rd5372, %rd5461;
	shr.u64 	%rd5463, %rd5455, 32;
	add.s64 	%rd5464, %rd5462, %rd5463;
	shr.u64 	%rd5465, %rd5460, 32;
	shl.b64 	%rd5466, %rd5460, 32;
	and.b64  	%rd5467, %rd5453, 4294967295;
	or.b64  	%rd5468, %rd5466, %rd5467;
	add.s64 	%rd5469, %rd5427, %rd5449;
	add.s64 	%rd5470, %rd5469, %rd5468;
	max.u64 	%rd5471, %rd5427, %rd5469;
	setp.gt.u64 	%p526, %rd5471, %rd5470;
	selp.u64 	%rd5472, 1, 0, %p526;
	add.s64 	%rd5473, %rd5464, %rd5428;
	add.s64 	%rd5474, %rd5473, %rd5465;
	add.s64 	%rd5475, %rd5474, %rd5472;
	add.s64 	%rd5476, %rd5447, %rd5408;
	setp.lt.u64 	%p527, %rd5476, %rd5447;
	selp.u64 	%rd5477, 1, 0, %p527;
	add.s64 	%rd5478, %rd5409, %rd5452;
	add.s64 	%rd5479, %rd5478, %rd5477;
	add.s64 	%rd5480, %rd5470, %rd5477;
	add.s64 	%rd5481, %rd5480, %rd5468;
	max.u64 	%rd5482, %rd5470, %rd5480;
	setp.gt.u64 	%p528, %rd5482, %rd5481;
	selp.u64 	%rd5483, 1, 0, %p528;
	add.s64 	%rd5484, %rd5464, %rd5475;
	add.s64 	%rd5485, %rd5484, %rd5465;
	add.s64 	%rd5486, %rd5485, %rd5483;
	add.s64 	%rd5487, %rd5481, %rd5427;
	setp.lt.u64 	%p529, %rd5487, %rd5481;
	selp.u64 	%rd5488, 1, 0, %p529;
	add.s64 	%rd5489, %rd5428, %rd5486;
	add.s64 	%rd5490, %rd5489, %rd5488;
	mul.lo.s64 	%rd5491, %rd5207, %rd5370;
	mul.lo.s64 	%rd5492, %rd662, %rd5491;
	mul.hi.u64 	%rd5493, %rd662, %rd5491;
	add.cc.s64 	%rd5494, %rd5492, %rd5370;
	addc.cc.s64 	%rd5495, %rd5493, 0;
	mul.lo.s64 	%rd5496, %rd645, %rd5491;
	mul.hi.u64 	%rd5497, %rd645, %rd5491;
	mov.b64 	%rd5498, 0;
	add.cc.s64 	%rd5499, %rd5495, %rd5429;
	addc.cc.s64 	%rd5500, %rd5498, 0;
	add.cc.s64 	%rd5501, %rd5499, %rd5496;
	addc.cc.s64 	%rd5502, %rd5500, %rd5497;
	mul.lo.s64 	%rd5503, %rd644, %rd5491;
	mul.hi.u64 	%rd5504, %rd644, %rd5491;
	add.cc.s64 	%rd5505, %rd5502, %rd5476;
	addc.cc.s64 	%rd5506, %rd5498, 0;
	add.cc.s64 	%rd5507, %rd5505, %rd5503;
	addc.cc.s64 	%rd5508, %rd5506, %rd5504;
	mul.lo.s64 	%rd5509, %rd643, %rd5491;
	mul.hi.u64 	%rd5510, %rd643, %rd5491;
	add.cc.s64 	%rd5511, %rd5508, %rd5487;
	addc.cc.s64 	%rd5512, %rd5498, 0;
	add.cc.s64 	%rd5513, %rd5511, %rd5509;
	addc.cc.s64 	%rd5514, %rd5512, %rd5510;
	add.s64 	%rd5515, %rd5371, %rd5514;
	setp.lt.u64 	%p530, %rd5515, %rd5371;
	selp.u64 	%rd5516, 1, 0, %p530;
	add.s64 	%rd5517, %rd5432, %rd5516;
	setp.lt.u64 	%p531, %rd5517, %rd5432;
	selp.u64 	%rd5518, 1, 0, %p531;
	add.s64 	%rd5519, %rd5479, %rd5518;
	setp.lt.u64 	%p532, %rd5519, %rd5479;
	selp.u64 	%rd5520, 1, 0, %p532;
	add.s64 	%rd5521, %rd5490, %rd5520;
	mul.lo.s64 	%rd5522, %rd5207, %rd5501;
	mul.lo.s64 	%rd5523, %rd662, %rd5522;
	mul.hi.u64 	%rd5524, %rd662, %rd5522;
	add.cc.s64 	%rd5525, %rd5523, %rd5501;
	addc.cc.s64 	%rd5526, %rd5524, 0;
	mul.lo.s64 	%rd5527, %rd645, %rd5522;
	mul.hi.u64 	%rd5528, %rd645, %rd5522;
	add.cc.s64 	%rd5529, %rd5526, %rd5507;
	addc.cc.s64 	%rd5530, %rd5498, 0;
	add.cc.s64 	%rd5531, %rd5529, %rd5527;
	addc.cc.s64 	%rd5532, %rd5530, %rd5528;
	mul.lo.s64 	%rd5533, %rd644, %rd5522;
	mul.hi.u64 	%rd5534, %rd644, %rd5522;
	add.cc.s64 	%rd5535, %rd5532, %rd5513;
	addc.cc.s64 	%rd5536, %rd5498, 0;
	add.cc.s64 	%rd5537, %rd5535, %rd5533;
	addc.cc.s64 	%rd5538, %rd5536, %rd5534;
	mul.lo.s64 	%rd5539, %rd643, %rd5522;
	mul.hi.u64 	%rd5540, %rd643, %rd5522;
	add.cc.s64 	%rd5541, %rd5538, %rd5515;
	addc.cc.s64 	%rd5542, %rd5498, 0;
	add.cc.s64 	%rd5543, %rd5541, %rd5539;
	addc.cc.s64 	%rd5544, %rd5542, %rd5540;
	add.s64 	%rd5545, %rd5517, %rd5544;
	setp.lt.u64 	%p533, %rd5545, %rd5517;
	selp.u64 	%rd5546, 1, 0, %p533;
	add.s64 	%rd5547, %rd5519, %rd5546;
	setp.lt.u64 	%p534, %rd5547, %rd5519;
	selp.u64 	%rd5548, 1, 0, %p534;
	add.s64 	%rd5549, %rd5521, %rd5548;
	mul.lo.s64 	%rd5550, %rd5207, %rd5531;
	mul.lo.s64 	%rd5551, %rd662, %rd5550;
	mul.hi.u64 	%rd5552, %rd662, %rd5550;
	add.cc.s64 	%rd5553, %rd5551, %rd5531;
	addc.cc.s64 	%rd5554, %rd5552, 0;
	mul.lo.s64 	%rd5555, %rd645, %rd5550;
	mul.hi.u64 	%rd5556, %rd645, %rd5550;
	add.cc.s64 	%rd5557, %rd5554, %rd5537;
	addc.cc.s64 	%rd5558, %rd5498, 0;
	add.cc.s64 	%rd5559, %rd5557, %rd5555;
	addc.cc.s64 	%rd5560, %rd5558, %rd5556;
	mul.lo.s64 	%rd5561, %rd644, %rd5550;
	mul.hi.u64 	%rd5562, %rd644, %rd5550;
	add.cc.s64 	%rd5563, %rd5560, %rd5543;
	addc.cc.s64 	%rd5564, %rd5498, 0;
	add.cc.s64 	%rd5565, %rd5563, %rd5561;
	addc.cc.s64 	%rd5566, %rd5564, %rd5562;
	mul.lo.s64 	%rd5567, %rd643, %rd5550;
	mul.hi.u64 	%rd5568, %rd643, %rd5550;
	add.cc.s64 	%rd5569, %rd5566, %rd5545;
	addc.cc.s64 	%rd5570, %rd5498, 0;
	add.cc.s64 	%rd5571, %rd5569, %rd5567;
	addc.cc.s64 	%rd5572, %rd5570, %rd5568;
	add.s64 	%rd5573, %rd5547, %rd5572;
	setp.lt.u64 	%p535, %rd5573, %rd5547;
	selp.u64 	%rd5574, 1, 0, %p535;
	add.s64 	%rd5575, %rd5549, %rd5574;
	mul.lo.s64 	%rd5576, %rd5207, %rd5559;
	mul.lo.s64 	%rd5577, %rd662, %rd5576;
	mul.hi.u64 	%rd5578, %rd662, %rd5576;
	add.cc.s64 	%rd5579, %rd5577, %rd5559;
	addc.cc.s64 	%rd5580, %rd5578, 0;
	mul.lo.s64 	%rd5581, %rd645, %rd5576;
	mul.hi.u64 	%rd5582, %rd645, %rd5576;
	add.cc.s64 	%rd5583, %rd5580, %rd5565;
	addc.cc.s64 	%rd5584, %rd5498, 0;
	add.cc.s64 	%rd714, %rd5583, %rd5581;
	addc.cc.s64 	%rd5585, %rd5584, %rd5582;
	mul.lo.s64 	%rd5586, %rd644, %rd5576;
	mul.hi.u64 	%rd5587, %rd644, %rd5576;
	add.cc.s64 	%rd5588, %rd5585, %rd5571;
	addc.cc.s64 	%rd5589, %rd5498, 0;
	add.cc.s64 	%rd715, %rd5588, %rd5586;
	addc.cc.s64 	%rd5590, %rd5589, %rd5587;
	mul.lo.s64 	%rd5591, %rd643, %rd5576;
	mul.hi.u64 	%rd5592, %rd643, %rd5576;
	add.cc.s64 	%rd5593, %rd5590, %rd5573;
	addc.cc.s64 	%rd5594, %rd5498, 0;
	add.cc.s64 	%rd716, %rd5593, %rd5591;
	addc.cc.s64 	%rd5595, %rd5594, %rd5592;
	add.s64 	%rd10116, %rd5575, %rd5595;
	setp.gt.u64 	%p536, %rd10116, %rd643;
	@%p536 bra 	$L__BB3_287;
	setp.lt.u64 	%p537, %rd10116, %rd643;
	mov.u64 	%rd10117, %rd716;
	mov.u64 	%rd10118, %rd715;
	mov.u64 	%rd10119, %rd714;
	@%p537 bra 	$L__BB3_288;
	setp.lt.u64 	%p538, %rd644, %rd716;
	@%p538 bra 	$L__BB3_287;
	setp.gt.u64 	%p539, %rd644, %rd716;
	mov.u64 	%rd10117, %rd716;
	mov.u64 	%rd10118, %rd715;
	mov.u64 	%rd10119, %rd714;
	@%p539 bra 	$L__BB3_288;
	setp.lt.u64 	%p540, %rd645, %rd715;
	@%p540 bra 	$L__BB3_287;
	setp.gt.u64 	%p541, %rd645, %rd715;
	setp.gt.u64 	%p542, %rd662, %rd714;
	or.pred  	%p543, %p541, %p542;
	mov.u64 	%rd10117, %rd716;
	mov.u64 	%rd10118, %rd715;
	mov.u64 	%rd10119, %rd714;
	@%p543 bra 	$L__BB3_288;
$L__BB3_287:
	sub.s64 	%rd10119, %rd714, %rd662;
	setp.lt.u64 	%p544, %rd714, %rd662;
	selp.u64 	%rd5596, 1, 0, %p544;
	add.s64 	%rd5597, %rd645, %rd5596;
	sub.s64 	%rd10118, %rd715, %rd5597;
	setp.lt.u64 	%p545, %rd715, %rd5597;
	selp.u64 	%rd5598, 1, 0, %p545;
	add.s64 	%rd5599, %rd644, %rd5598;
	sub.s64 	%rd10117, %rd716, %rd5599;
	setp.lt.u64 	%p546, %rd716, %rd5599;
	selp.u64 	%rd5600, 1, 0, %p546;
	add.s64 	%rd5601, %rd643, %rd5600;
	sub.s64 	%rd10116, %rd10116, %rd5601;
$L__BB3_288:
	sub.s64 	%rd10123, %rd10119, %rd9947;
	setp.lt.u64 	%p547, %rd10119, %rd9947;
	selp.u64 	%rd5602, 1, 0, %p547;
	add.s64 	%rd5603, %rd9946, %rd5602;
	sub.s64 	%rd10122, %rd10118, %rd5603;
	setp.lt.u64 	%p548, %rd10118, %rd5603;
	selp.u64 	%rd5604, 1, 0, %p548;
	add.s64 	%rd5605, %rd9945, %rd5604;
	sub.s64 	%rd10121, %rd10117, %rd5605;
	setp.lt.u64 	%p549, %rd10117, %rd5605;
	selp.u64 	%rd5606, 1, 0, %p549;
	add.s64 	%rd5607, %rd9944, %rd5606;
	sub.s64 	%rd10120, %rd10116, %rd5607;
	setp.ge.u64 	%p550, %rd10116, %rd5607;
	@%p550 bra 	$L__BB3_290;
	add.s64 	%rd730, %rd10123, %rd662;
	setp.ge.u64 	%p551, %rd730, %rd10123;
	setp.lt.u64 	%p552, %rd730, %rd10123;
	selp.u64 	%rd5608, 1, 0, %p552;
	add.s64 	%rd5609, %rd10122, %rd5608;
	add.s64 	%rd731, %rd5609, %rd645;
	setp.lt.u64 	%p553, %rd731, %rd10122;
	setp.eq.s64 	%p554, %rd731, %rd10122;
	selp.u32 	%r139, -1, 0, %p554;
	selp.u32 	%r140, -1, 0, %p553;
	selp.b32 	%r141, %r140, %r139, %p551;
	and.b32  	%r143, %r141, 1;
	setp.eq.b32 	%p555, %r143, 1;
	or.pred  	%p556, %p553, %p555;
	selp.u64 	%rd5610, 1, 0, %p556;
	add.s64 	%rd5611, %rd10121, %rd5610;
	add.s64 	%rd732, %rd5611, %rd644;
	setp.ge.u64 	%p557, %rd732, %rd10121;
	setp.lt.u64 	%p558, %rd732, %rd10121;
	setp.eq.s64 	%p559, %rd732, %rd10121;
	selp.u32 	%r144, -1, 0, %p558;
	selp.u32 	%r145, -1, 0, %p559;
	selp.b32 	%r146, %r145, %r144, %p556;
	selp.b32 	%r147, %r146, %r144, %p557;
	cvt.u64.u32 	%rd5612, %r147;
	and.b64  	%rd5613, %rd5612, 1;
	add.s64 	%rd5614, %rd10120, %rd5613;
	add.s64 	%rd10120, %rd5614, %rd643;
	mov.u64 	%rd10121, %rd732;
	mov.u64 	%rd10122, %rd731;
	mov.u64 	%rd10123, %rd730;
$L__BB3_290:
	sub.s64 	%rd10127, %rd10123, %rd9951;
	setp.lt.u64 	%p560, %rd10123, %rd9951;
	selp.u64 	%rd5615, 1, 0, %p560;
	add.s64 	%rd5616, %rd9950, %rd5615;
	sub.s64 	%rd10126, %rd10122, %rd5616;
	setp.lt.u64 	%p561, %rd10122, %rd5616;
	selp.u64 	%rd5617, 1, 0, %p561;
	add.s64 	%rd5618, %rd9949, %rd5617;
	sub.s64 	%rd10125, %rd10121, %rd5618;
	setp.lt.u64 	%p562, %rd10121, %rd5618;
	selp.u64 	%rd5619, 1, 0, %p562;
	add.s64 	%rd5620, %rd9948, %rd5619;
	sub.s64 	%rd10124, %rd10120, %rd5620;
	setp.ge.u64 	%p563, %rd10120, %rd5620;
	@%p563 bra 	$L__BB3_292;
	add.s64 	%rd742, %rd10127, %rd662;
	setp.ge.u64 	%p564, %rd742, %rd10127;
	setp.lt.u64 	%p565, %rd742, %rd10127;
	selp.u64 	%rd5621, 1, 0, %p565;
	add.s64 	%rd5622, %rd10126, %rd5621;
	add.s64 	%rd743, %rd5622, %rd645;
	setp.lt.u64 	%p566, %rd743, %rd10126;
	setp.eq.s64 	%p567, %rd743, %rd10126;
	selp.u32 	%r148, -1, 0, %p567;
	selp.u32 	%r149, -1, 0, %p566;
	selp.b32 	%r150, %r149, %r148, %p564;
	and.b32  	%r152, %r150, 1;
	setp.eq.b32 	%p568, %r152, 1;
	or.pred  	%p569, %p566, %p568;
	selp.u64 	%rd5623, 1, 0, %p569;
	add.s64 	%rd5624, %rd10125, %rd5623;
	add.s64 	%rd744, %rd5624, %rd644;
	setp.ge.u64 	%p570, %rd744, %rd10125;
	setp.lt.u64 	%p571, %rd744, %rd10125;
	setp.eq.s64 	%p572, %rd744, %rd10125;
	selp.u32 	%r153, -1, 0, %p571;
	selp.u32 	%r154, -1, 0, %p572;
	selp.b32 	%r155, %r154, %r153, %p569;
	selp.b32 	%r156, %r155, %r153, %p570;
	cvt.u64.u32 	%rd5625, %r156;
	and.b64  	%rd5626, %rd5625, 1;
	add.s64 	%rd5627, %rd10124, %rd5626;
	add.s64 	%rd10124, %rd5627, %rd643;
	mov.u64 	%rd10125, %rd744;
	mov.u64 	%rd10126, %rd743;
	mov.u64 	%rd10127, %rd742;
$L__BB3_292:
	and.b64  	%rd5628, %rd10127, 4294967295;
	shr.u64 	%rd5629, %rd10127, 32;
	mul.lo.s64 	%rd5630, %rd515, %rd5628;
	mul.lo.s64 	%rd5631, %rd516, %rd5628;
	mul.lo.s64 	%rd5632, %rd515, %rd5629;
	shr.u64 	%rd5633, %rd5630, 32;
	and.b64  	%rd5634, %rd5631, 4294967295;
	add.s64 	%rd5635, %rd5633, %rd5634;
	and.b64  	%rd5636, %rd5632, 4294967295;
	add.s64 	%rd5637, %rd5635, %rd5636;
	shr.u64 	%rd5638, %rd5631, 32;
	mad.lo.s64 	%rd5639, %rd516, %rd5629, %rd5638;
	shr.u64 	%rd5640, %rd5632, 32;
	add.s64 	%rd5641, %rd5639, %rd5640;
	shr.u64 	%rd5642, %rd5637, 32;
	shl.b64 	%rd5643, %rd5637, 32;
	and.b64  	%rd5644, %rd5630, 4294967295;
	or.b64  	%rd5645, %rd5643, %rd5644;
	add.s64 	%rd5646, %rd5641, %rd5642;
	mul.lo.s64 	%rd5647, %rd525, %rd5628;
	mul.lo.s64 	%rd5648, %rd526, %rd5628;
	mul.lo.s64 	%rd5649, %rd525, %rd5629;
	shr.u64 	%rd5650, %rd5647, 32;
	and.b64  	%rd5651, %rd5648, 4294967295;
	add.s64 	%rd5652, %rd5650, %rd5651;
	and.b64  	%rd5653, %rd5649, 4294967295;
	add.s64 	%rd5654, %rd5652, %rd5653;
	shr.u64 	%rd5655, %rd5648, 32;
	mad.lo.s64 	%rd5656, %rd526, %rd5629, %rd5655;
	shr.u64 	%rd5657, %rd5649, 32;
	add.s64 	%rd5658, %rd5656, %rd5657;
	shr.u64 	%rd5659, %rd5654, 32;
	shl.b64 	%rd5660, %rd5654, 32;
	and.b64  	%rd5661, %rd5647, 4294967295;
	or.b64  	%rd5662, %rd5660, %rd5661;
	add.s64 	%rd5663, %rd5658, %rd5659;
	mul.lo.s64 	%rd5664, %rd527, %rd5628;
	mul.lo.s64 	%rd5665, %rd528, %rd5628;
	mul.lo.s64 	%rd5666, %rd527, %rd5629;
	shr.u64 	%rd5667, %rd5664, 32;
	and.b64  	%rd5668, %rd5665, 4294967295;
	add.s64 	%rd5669, %rd5667, %rd5668;
	and.b64  	%rd5670, %rd5666, 4294967295;
	add.s64 	%rd5671, %rd5669, %rd5670;
	shr.u64 	%rd5672, %rd5665, 32;
	mad.lo.s64 	%rd5673, %rd528, %rd5629, %rd5672;
	shr.u64 	%rd5674, %rd5666, 32;
	add.s64 	%rd5675, %rd5673, %rd5674;
	shr.u64 	%rd5676, %rd5671, 32;
	shl.b64 	%rd5677, %rd5671, 32;
	and.b64  	%rd5678, %rd5664, 4294967295;
	or.b64  	%rd5679, %rd5677, %rd5678;
	add.s64 	%rd5680, %rd5675, %rd5676;
	mul.lo.s64 	%rd5681, %rd529, %rd5628;
	mul.lo.s64 	%rd5682, %rd530, %rd5628;
	mul.lo.s64 	%rd5683, %rd529, %rd5629;
	shr.u64 	%rd5684, %rd5681, 32;
	and.b64  	%rd5685, %rd5682, 4294967295;
	add.s64 	%rd5686, %rd5684, %rd5685;
	and.b64  	%rd5687, %rd5683, 4294967295;
	add.s64 	%rd5688, %rd5686, %rd5687;
	shr.u64 	%rd5689, %rd5682, 32;
	mad.lo.s64 	%rd5690, %rd530, %rd5629, %rd5689;
	shr.u64 	%rd5691, %rd5683, 32;
	add.s64 	%rd5692, %rd5690, %rd5691;
	shr.u64 	%rd5693, %rd5688, 32;
	shl.b64 	%rd5694, %rd5688, 32;
	and.b64  	%rd5695, %rd5681, 4294967295;
	or.b64  	%rd5696, %rd5694, %rd5695;
	add.s64 	%rd5697, %rd5692, %rd5693;
	and.b64  	%rd5698, %rd10126, 4294967295;
	shr.u64 	%rd5699, %rd10126, 32;
	mul.lo.s64 	%rd5700, %rd515, %rd5698;
	mul.lo.s64 	%rd5701, %rd516, %rd5698;
	mul.lo.s64 	%rd5702, %rd515, %rd5699;
	shr.u64 	%rd5703, %rd5700, 32;
	and.b64  	%rd5704, %rd5701, 4294967295;
	add.s64 	%rd5705, %rd5703, %rd5704;
	and.b64  	%rd5706, %rd5702, 4294967295;
	add.s64 	%rd5707, %rd5705, %rd5706;
	shr.u64 	%rd5708, %rd5701, 32;
	mad.lo.s64 	%rd5709, %rd516, %rd5699, %rd5708;
	shr.u64 	%rd5710, %rd5702, 32;
	add.s64 	%rd5711, %rd5709, %rd5710;
	shr.u64 	%rd5712, %rd5707, 32;
	shl.b64 	%rd5713, %rd5707, 32;
	and.b64  	%rd5714, %rd5700, 4294967295;
	or.b64  	%rd5715, %rd5713, %rd5714;
	add.s64 	%rd5716, %rd5662, %rd5715;
	setp.lt.u64 	%p573, %rd5716, %rd5662;
	selp.u64 	%rd5717, 1, 0, %p573;
	add.s64 	%rd5718, %rd5711, %rd5663;
	add.s64 	%rd5719, %rd5718, %rd5712;
	add.s64 	%rd5720, %rd5719, %rd5717;
	mul.lo.s64 	%rd5721, %rd525, %rd5698;
	mul.lo.s64 	%rd5722, %rd526, %rd5698;
	mul.lo.s64 	%rd5723, %rd525, %rd5699;
	shr.u64 	%rd5724, %rd5721, 32;
	and.b64  	%rd5725, %rd5722, 4294967295;
	add.s64 	%rd5726, %rd5724, %rd5725;
	and.b64  	%rd5727, %rd5723, 4294967295;
	add.s64 	%rd5728, %rd5726, %rd5727;
	shr.u64 	%rd5729, %rd5722, 32;
	mad.lo.s64 	%rd5730, %rd526, %rd5699, %rd5729;
	shr.u64 	%rd5731, %rd5723, 32;
	add.s64 	%rd5732, %rd5730, %rd5731;
	shr.u64 	%rd5733, %rd5728, 32;
	shl.b64 	%rd5734, %rd5728, 32;
	and.b64  	%rd5735, %rd5721, 4294967295;
	or.b64  	%rd5736, %rd5734, %rd5735;
	add.s64 	%rd5737, %rd5679, %rd5717;
	add.s64 	%rd5738, %rd5737, %rd5736;
	max.u64 	%rd5739, %rd5679, %rd5737;
	setp.gt.u64 	%p574, %rd5739, %rd5738;
	selp.u64 	%rd5740, 1, 0, %p574;
	add.s64 	%rd5741, %rd5732, %rd5680;
	add.s64 	%rd5742, %rd5741, %rd5733;
	add.s64 	%rd5743, %rd5742, %rd5740;
	mul.lo.s64 	%rd5744, %rd527, %rd5698;
	mul.lo.s64 	%rd5745, %rd528, %rd5698;
	mul.lo.s64 	%rd5746, %rd527, %rd5699;
	shr.u64 	%rd5747, %rd5744, 32;
	and.b64  	%rd5748, %rd5745, 4294967295;
	add.s64 	%rd5749, %rd5747, %rd5748;
	and.b64  	%rd5750, %rd5746, 4294967295;
	add.s64 	%rd5751, %rd5749, %rd5750;
	shr.u64 	%rd5752, %rd5745, 32;
	mad.lo.s64 	%rd5753, %rd528, %rd5699, %rd5752;
	shr.u64 	%rd5754, %rd5746, 32;
	add.s64 	%rd5755, %rd5753, %rd5754;
	shr.u64 	%rd5756, %rd5751, 32;
	shl.b64 	%rd5757, %rd5751, 32;
	and.b64  	%rd5758, %rd5744, 4294967295;
	or.b64  	%rd5759, %rd5757, %rd5758;
	add.s64 	%rd5760, %rd5696, %rd5740;
	add.s64 	%rd5761, %rd5760, %rd5759;
	max.u64 	%rd5762, %rd5696, %rd5760;
	setp.gt.u64 	%p575, %rd5762, %rd5761;
	selp.u64 	%rd5763, 1, 0, %p575;
	add.s64 	%rd5764, %rd5755, %rd5697;
	add.s64 	%rd5765, %rd5764, %rd5756;
	add.s64 	%rd5766, %rd5765, %rd5763;
	and.b64  	%rd5767, %rd10125, 4294967295;
	shr.u64 	%rd5768, %rd10125, 32;
	mul.lo.s64 	%rd5769, %rd515, %rd5767;
	mul.lo.s64 	%rd5770, %rd516, %rd5767;
	mul.lo.s64 	%rd5771, %rd515, %rd5768;
	shr.u64 	%rd5772, %rd5769, 32;
	and.b64  	%rd5773, %rd5770, 4294967295;
	add.s64 	%rd5774, %rd5772, %rd5773;
	and.b64  	%rd5775, %rd5771, 4294967295;
	add.s64 	%rd5776, %rd5774, %rd5775;
	shr.u64 	%rd5777, %rd5770, 32;
	mad.lo.s64 	%rd5778, %rd516, %rd5768, %rd5777;
	shr.u64 	%rd5779, %rd5771, 32;
	add.s64 	%rd5780, %rd5778, %rd5779;
	shr.u64 	%rd5781, %rd5776, 32;
	shl.b64 	%rd5782, %rd5776, 32;
	and.b64  	%rd5783, %rd5769, 4294967295;
	or.b64  	%rd5784, %rd5782, %rd5783;
	add.s64 	%rd5785, %rd5738, %rd5784;
	setp.lt.u64 	%p576, %rd5785, %rd5738;
	selp.u64 	%rd5786, 1, 0, %p576;
	add.s64 	%rd5787, %rd5780, %rd5743;
	add.s64 	%rd5788, %rd5787, %rd5781;
	add.s64 	%rd5789, %rd5788, %rd5786;
	mul.lo.s64 	%rd5790, %rd525, %rd5767;
	mul.lo.s64 	%rd5791, %rd526, %rd5767;
	mul.lo.s64 	%rd5792, %rd525, %rd5768;
	shr.u64 	%rd5793, %rd5790, 32;
	and.b64  	%rd5794, %rd5791, 4294967295;
	add.s64 	%rd5795, %rd5793, %rd5794;
	and.b64  	%rd5796, %rd5792, 4294967295;
	add.s64 	%rd5797, %rd5795, %rd5796;
	shr.u64 	%rd5798, %rd5791, 32;
	mad.lo.s64 	%rd5799, %rd526, %rd5768, %rd5798;
	shr.u64 	%rd5800, %rd5792, 32;
	add.s64 	%rd5801, %rd5799, %rd5800;
	shr.u64 	%rd5802, %rd5797, 32;
	shl.b64 	%rd5803, %rd5797, 32;
	and.b64  	%rd5804, %rd5790, 4294967295;
	or.b64  	%rd5805, %rd5803, %rd5804;
	add.s64 	%rd5806, %rd5761, %rd5786;
	add.s64 	%rd5807, %rd5806, %rd5805;
	max.u64 	%rd5808, %rd5761, %rd5806;
	setp.gt.u64 	%p577, %rd5808, %rd5807;
	selp.u64 	%rd5809, 1, 0, %p577;
	add.s64 	%rd5810, %rd5801, %rd5766;
	add.s64 	%rd5811, %rd5810, %rd5802;
	add.s64 	%rd5812, %rd5811, %rd5809;
	and.b64  	%rd5813, %rd10124, 4294967295;
	shr.u64 	%rd5814, %rd10124, 32;
	mul.lo.s64 	%rd5815, %rd515, %rd5813;
	mul.lo.s64 	%rd5816, %rd516, %rd5813;
	mul.lo.s64 	%rd5817, %rd515, %rd5814;
	shr.u64 	%rd5818, %rd5815, 32;
	and.b64  	%rd5819, %rd5816, 4294967295;
	add.s64 	%rd5820, %rd5818, %rd5819;
	and.b64  	%rd5821, %rd5817, 4294967295;
	add.s64 	%rd5822, %rd5820, %rd5821;
	shr.u64 	%rd5823, %rd5816, 32;
	mad.lo.s64 	%rd5824, %rd516, %rd5814, %rd5823;
	shr.u64 	%rd5825, %rd5817, 32;
	add.s64 	%rd5826, %rd5824, %rd5825;
	shr.u64 	%rd5827, %rd5822, 32;
	shl.b64 	%rd5828, %rd5822, 32;
	and.b64  	%rd5829, %rd5815, 4294967295;
	or.b64  	%rd5830, %rd5828, %rd5829;
	add.s64 	%rd5831, %rd5807, %rd5830;
	setp.lt.u64 	%p578, %rd5831, %rd5807;
	selp.u64 	%rd5832, 1, 0, %p578;
	add.s64 	%rd5833, %rd5826, %rd5812;
	add.s64 	%rd5834, %rd5833, %rd5827;
	add.s64 	%rd5835, %rd5834, %rd5832;
	mul.lo.s64 	%rd5836, %rd5207, %rd5645;
	mul.lo.s64 	%rd5837, %rd662, %rd5836;
	mul.hi.u64 	%rd5838, %rd662, %rd5836;
	add.cc.s64 	%rd5839, %rd5837, %rd5645;
	addc.cc.s64 	%rd5840, %rd5838, 0;
	mul.lo.s64 	%rd5841, %rd645, %rd5836;
	mul.hi.u64 	%rd5842, %rd645, %rd5836;
	mov.b64 	%rd5843, 0;
	add.cc.s64 	%rd5844, %rd5840, %rd5716;
	addc.cc.s64 	%rd5845, %rd5843, 0;
	add.cc.s64 	%rd5846, %rd5844, %rd5841;
	addc.cc.s64 	%rd5847, %rd5845, %rd5842;
	mul.lo.s64 	%rd5848, %rd644, %rd5836;
	mul.hi.u64 	%rd5849, %rd644, %rd5836;
	add.cc.s64 	%rd5850, %rd5847, %rd5785;
	addc.cc.s64 	%rd5851, %rd5843, 0;
	add.cc.s64 	%rd5852, %rd5850, %rd5848;
	addc.cc.s64 	%rd5853, %rd5851, %rd5849;
	mul.lo.s64 	%rd5854, %rd643, %rd5836;
	mul.hi.u64 	%rd5855, %rd643, %rd5836;
	add.cc.s64 	%rd5856, %rd5853, %rd5831;
	addc.cc.s64 	%rd5857, %rd5843, 0;
	add.cc.s64 	%rd5858, %rd5856, %rd5854;
	addc.cc.s64 	%rd5859, %rd5857, %rd5855;
	add.s64 	%rd5860, %rd5646, %rd5859;
	setp.lt.u64 	%p579, %rd5860, %rd5646;
	selp.u64 	%rd5861, 1, 0, %p579;
	add.s64 	%rd5862, %rd5720, %rd5861;
	setp.lt.u64 	%p580, %rd5862, %rd5720;
	selp.u64 	%rd5863, 1, 0, %p580;
	add.s64 	%rd5864, %rd5789, %rd5863;
	setp.lt.u64 	%p581, %rd5864, %rd5789;
	selp.u64 	%rd5865, 1, 0, %p581;
	add.s64 	%rd5866, %rd5835, %rd5865;
	mul.lo.s64 	%rd5867, %rd5207, %rd5846;
	mul.lo.s64 	%rd5868, %rd662, %rd5867;
	mul.hi.u64 	%rd5869, %rd662, %rd5867;
	add.cc.s64 	%rd5870, %rd5868, %rd5846;
	addc.cc.s64 	%rd5871, %rd5869, 0;
	mul.lo.s64 	%rd5872, %rd645, %rd5867;
	mul.hi.u64 	%rd5873, %rd645, %rd5867;
	add.cc.s64 	%rd5874, %rd5871, %rd5852;
	addc.cc.s64 	%rd5875, %rd5843, 0;
	add.cc.s64 	%rd5876, %rd5874, %rd5872;
	addc.cc.s64 	%rd5877, %rd5875, %rd5873;
	mul.lo.s64 	%rd5878, %rd644, %rd5867;
	mul.hi.u64 	%rd5879, %rd644, %rd5867;
	add.cc.s64 	%rd5880, %rd5877, %rd5858;
	addc.cc.s64 	%rd5881, %rd5843, 0;
	add.cc.s64 	%rd5882, %rd5880, %rd5878;
	addc.cc.s64 	%rd5883, %rd5881, %rd5879;
	mul.lo.s64 	%rd5884, %rd643, %rd5867;
	mul.hi.u64 	%rd5885, %rd643, %rd5867;
	add.cc.s64 	%rd5886, %rd5883, %rd5860;
	addc.cc.s64 	%rd5887, %rd5843, 0;
	add.cc.s64 	%rd5888, %rd5886, %rd5884;
	addc.cc.s64 	%rd5889, %rd5887, %rd5885;
	add.s64 	%rd5890, %rd5862, %rd5889;
	setp.lt.u64 	%p582, %rd5890, %rd5862;
	selp.u64 	%rd5891, 1, 0, %p582;
	add.s64 	%rd5892, %rd5864, %rd5891;
	setp.lt.u64 	%p583, %rd5892, %rd5864;
	selp.u64 	%rd5893, 1, 0, %p583;
	add.s64 	%rd5894, %rd5866, %rd5893;
	mul.lo.s64 	%rd5895, %rd5207, %rd5876;
	mul.lo.s64 	%rd5896, %rd662, %rd5895;
	mul.hi.u64 	%rd5897, %rd662, %rd5895;
	add.cc.s64 	%rd5898, %rd5896, %rd5876;
	addc.cc.s64 	%rd5899, %rd5897, 0;
	mul.lo.s64 	%rd5900, %rd645, %rd5895;
	mul.hi.u64 	%rd5901, %rd645, %rd5895;
	add.cc.s64 	%rd5902, %rd5899, %rd5882;
	addc.cc.s64 	%rd5903, %rd5843, 0;
	add.cc.s64 	%rd5904, %rd5902, %rd5900;
	addc.cc.s64 	%rd5905, %rd5903, %rd5901;
	mul.lo.s64 	%rd5906, %rd644, %rd5895;
	mul.hi.u64 	%rd5907, %rd644, %rd5895;
	add.cc.s64 	%rd5908, %rd5905, %rd5888;
	addc.cc.s64 	%rd5909, %rd5843, 0;
	add.cc.s64 	%rd5910, %rd5908, %rd5906;
	addc.cc.s64 	%rd5911, %rd5909, %rd5907;
	mul.lo.s64 	%rd5912, %rd643, %rd5895;
	mul.hi.u64 	%rd5913, %rd643, %rd5895;
	add.cc.s64 	%rd5914, %rd5911, %rd5890;
	addc.cc.s64 	%rd5915, %rd5843, 0;
	add.cc.s64 	%rd5916, %rd5914, %rd5912;
	addc.cc.s64 	%rd5917, %rd5915, %rd5913;
	add.s64 	%rd5918, %rd5892, %rd5917;
	setp.lt.u64 	%p584, %rd5918, %rd5892;
	selp.u64 	%rd5919, 1, 0, %p584;
	add.s64 	%rd5920, %rd5894, %rd5919;
	mul.lo.s64 	%rd5921, %rd5207, %rd5904;
	mul.lo.s64 	%rd5922, %rd662, %rd5921;
	mul.hi.u64 	%rd5923, %rd662, %rd5921;
	add.cc.s64 	%rd5924, %rd5922, %rd5904;
	addc.cc.s64 	%rd5925, %rd5923, 0;
	mul.lo.s64 	%rd5926, %rd645, %rd5921;
	mul.hi.u64 	%rd5927, %rd645, %rd5921;
	add.cc.s64 	%rd5928, %rd5925, %rd5910;
	addc.cc.s64 	%rd5929, %rd5843, 0;
	add.cc.s64 	%rd750, %rd5928, %rd5926;
	addc.cc.s64 	%rd5930, %rd5929, %rd5927;
	mul.lo.s64 	%rd5931, %rd644, %rd5921;
	mul.hi.u64 	%rd5932, %rd644, %rd5921;
	add.cc.s64 	%rd5933, %rd5930, %rd5916;
	addc.cc.s64 	%rd5934, %rd5843, 0;
	add.cc.s64 	%rd751, %rd5933, %rd5931;
	addc.cc.s64 	%rd5935, %rd5934, %rd5932;
	mul.lo.s64 	%rd5936, %rd643, %rd5921;
	mul.hi.u64 	%rd5937, %rd643, %rd5921;
	add.cc.s64 	%rd5938, %rd5935, %rd5918;
	addc.cc.s64 	%rd5939, %rd5843, 0;
	add.cc.s64 	%rd752, %rd5938, %rd5936;
	addc.cc.s64 	%rd5940, %rd5939, %rd5937;
	add.s64 	%rd10128, %rd5920, %rd5940;
	setp.gt.u64 	%p585, %rd10128, %rd643;
	@%p585 bra 	$L__BB3_298;
	setp.lt.u64 	%p586, %rd10128, %rd643;
	mov.b32 	%r407, 0;
	mov.u64 	%rd10129, %rd752;
	mov.u64 	%rd10130, %rd751;
	mov.u64 	%rd10131, %rd750;
	@%p586 bra 	$L__BB3_299;
	setp.lt.u64 	%p587, %rd644, %rd752;
	@%p587 bra 	$L__BB3_298;
	setp.gt.u64 	%p588, %rd644, %rd752;
	mov.u64 	%rd10129, %rd752;
	mov.u64 	%rd10130, %rd751;
	mov.u64 	%rd10131, %rd750;
	@%p588 bra 	$L__BB3_299;
	setp.lt.u64 	%p589, %rd645, %rd751;
	@%p589 bra 	$L__BB3_298;
	setp.gt.u64 	%p590, %rd645, %rd751;
	setp.gt.u64 	%p591, %rd662, %rd750;
	or.pred  	%p592, %p590, %p591;
	mov.u64 	%rd10129, %rd752;
	mov.u64 	%rd10130, %rd751;
	mov.u64 	%rd10131, %rd750;
	@%p592 bra 	$L__BB3_299;
$L__BB3_298:
	sub.s64 	%rd10131, %rd750, %rd662;
	setp.lt.u64 	%p593, %rd750, %rd662;
	selp.u64 	%rd5941, 1, 0, %p593;
	add.s64 	%rd5942, %rd645, %rd5941;
	sub.s64 	%rd10130, %rd751, %rd5942;
	setp.lt.u64 	%p594, %rd751, %rd5942;
	selp.u64 	%rd5943, 1, 0, %p594;
	add.s64 	%rd5944, %rd644, %rd5943;
	sub.s64 	%rd10129, %rd752, %rd5944;
	setp.lt.u64 	%p595, %rd752, %rd5944;
	selp.u64 	%rd5945, 1, 0, %p595;
	add.s64 	%rd5946, %rd643, %rd5945;
	sub.s64 	%rd10128, %rd10128, %rd5946;
	mov.b32 	%r407, 0;
$L__BB3_299:
	setp.ne.s32 	%p999, %r407, 0;
	@%p999 bra 	$L__BB3_301;
	or.b64  	%rd7993, %rd10131, %rd10130;
	or.b64  	%rd7994, %rd7993, %rd10129;
	or.b64  	%rd7995, %rd7994, %rd10128;
	setp.ne.s64 	%p1000, %rd7995, 0;
	@%p1000 bra 	$L__BB3_307;
$L__BB3_301:
	ld.param.u64 	%rd9915, [_Z9point_addP7ECPointPKS_S2__param_0];
	cvta.to.global.u64 	%rd9912, %rd9915;
	mov.b64 	%rd9913, 0;
	st.global.u64 	[%rd9912], %rd9913;
	st.global.u64 	[%rd9912+8], %rd9913;
	st.global.u64 	[%rd9912+16], %rd9913;
	st.global.u64 	[%rd9912+24], %rd9913;
	st.global.u64 	[%rd9912+32], %rd9913;
	st.global.u64 	[%rd9912+40], %rd9913;
	st.global.u64 	[%rd9912+48], %rd9913;
	st.global.u64 	[%rd9912+56], %rd9913;
	mov.b32 	%r404, 1;
	st.global.u32 	[%rd9912+64], %r404;
	bra.uni 	$L__BB3_358;
$L__BB3_302:
	setp.lt.u64 	%p1003, %rd772, %rd776;
	@%p1003 bra 	$L__BB3_306;
	setp.gt.u64 	%p1004, %rd772, %rd776;
	mov.u64 	%rd10140, %rd774;
	mov.u64 	%rd10141, %rd775;
	mov.u64 	%rd10142, %rd776;
	@%p1004 bra 	$L__BB3_309;
	setp.lt.u64 	%p1005, %rd771, %rd775;
	@%p1005 bra 	$L__BB3_306;
	setp.gt.u64 	%p1006, %rd771, %rd775;
	setp.lt.u64 	%p1007, %rd774, %rd770;
	or.pred  	%p1008, %p1006, %p1007;
	mov.u64 	%rd10140, %rd774;
	mov.u64 	%rd10141, %rd775;
	mov.u64 	%rd10142, %rd776;
	@%p1008 bra 	$L__BB3_309;
$L__BB3_306:
	sub.s64 	%rd10140, %rd774, %rd770;
	setp.lt.u64 	%p1009, %rd774, %rd770;
	selp.u64 	%rd8086, 1, 0, %p1009;
	add.s64 	%rd8087, %rd771, %rd8086;
	sub.s64 	%rd10141, %rd775, %rd8087;
	setp.lt.u64 	%p1010, %rd775, %rd8087;
	selp.u64 	%rd8088, 1, 0, %p1010;
	add.s64 	%rd8089, %rd772, %rd8088;
	sub.s64 	%rd10142, %rd776, %rd8089;
	setp.lt.u64 	%p1011, %rd776, %rd8089;
	selp.u64 	%rd8090, 1, 0, %p1011;
	add.s64 	%rd8091, %rd773, %rd8090;
	sub.s64 	%rd10143, %rd10143, %rd8091;
	bra.uni 	$L__BB3_309;
$L__BB3_307:
	ld.const.u64 	%rd7996, [MU_P];
	mul.lo.s64 	%rd7997, %rd7996, %rd10131;
	ld.const.u64 	%rd770, [P_CONST];
	mul.lo.s64 	%rd7998, %rd770, %rd7997;
	mul.hi.u64 	%rd7999, %rd770, %rd7997;
	add.cc.s64 	%rd8000, %rd7998, %rd10131;
	addc.cc.s64 	%rd8001, %rd7999, 0;
	ld.const.u64 	%rd771, [P_CONST+8];
	mul.lo.s64 	%rd8002, %rd771, %rd7997;
	mul.hi.u64 	%rd8003, %rd771, %rd7997;
	mov.b64 	%rd8004, 0;
	add.cc.s64 	%rd8005, %rd8001, %rd10130;
	addc.cc.s64 	%rd8006, %rd8004, 0;
	add.cc.s64 	%rd8007, %rd8005, %rd8002;
	addc.cc.s64 	%rd8008, %rd8006, %rd8003;
	ld.const.u64 	%rd772, [P_CONST+16];
	mul.lo.s64 	%rd8009, %rd772, %rd7997;
	mul.hi.u64 	%rd8010, %rd772, %rd7997;
	add.cc.s64 	%rd8011, %rd8008, %rd10129;
	addc.cc.s64 	%rd8012, %rd8004, 0;
	add.cc.s64 	%rd8013, %rd8011, %rd8009;
	addc.cc.s64 	%rd8014, %rd8012, %rd8010;
	ld.const.u64 	%rd773, [P_CONST+24];
	mul.lo.s64 	%rd8015, %rd773, %rd7997;
	mul.hi.u64 	%rd8016, %rd773, %rd7997;
	add.cc.s64 	%rd8017, %rd8014, %rd10128;
	addc.cc.s64 	%rd8018, %rd8004, 0;
	add.cc.s64 	%rd8019, %rd8017, %rd8015;
	addc.cc.s64 	%rd8020, %rd8018, %rd8016;
	mul.lo.s64 	%rd8021, %rd7996, %rd8007;
	mul.lo.s64 	%rd8022, %rd770, %rd8021;
	mul.hi.u64 	%rd8023, %rd770, %rd8021;
	add.cc.s64 	%rd8024, %rd8022, %rd8007;
	addc.cc.s64 	%rd8025, %rd8023, 0;
	mul.lo.s64 	%rd8026, %rd771, %rd8021;
	mul.hi.u64 	%rd8027, %rd771, %rd8021;
	add.cc.s64 	%rd8028, %rd8025, %rd8013;
	addc.cc.s64 	%rd8029, %rd8004, 0;
	add.cc.s64 	%rd8030, %rd8028, %rd8026;
	addc.cc.s64 	%rd8031, %rd8029, %rd8027;
	mul.lo.s64 	%rd8032, %rd772, %rd8021;
	mul.hi.u64 	%rd8033, %rd772, %rd8021;
	add.cc.s64 	%rd8034, %rd8031, %rd8019;
	addc.cc.s64 	%rd8035, %rd8004, 0;
	add.cc.s64 	%rd8036, %rd8034, %rd8032;
	addc.cc.s64 	%rd8037, %rd8035, %rd8033;
	mul.lo.s64 	%rd8038, %rd773, %rd8021;
	mul.hi.u64 	%rd8039, %rd773, %rd8021;
	add.cc.s64 	%rd8040, %rd8037, %rd8020;
	addc.cc.s64 	%rd8041, %rd8004, 0;
	add.cc.s64 	%rd8042, %rd8040, %rd8038;
	addc.cc.s64 	%rd8043, %rd8041, %rd8039;
	mul.lo.s64 	%rd8044, %rd7996, %rd8030;
	mul.lo.s64 	%rd8045, %rd770, %rd8044;
	mul.hi.u64 	%rd8046, %rd770, %rd8044;
	add.cc.s64 	%rd8047, %rd8045, %rd8030;
	addc.cc.s64 	%rd8048, %rd8046, 0;
	mul.lo.s64 	%rd8049, %rd771, %rd8044;
	mul.hi.u64 	%rd8050, %rd771, %rd8044;
	add.cc.s64 	%rd8051, %rd8048, %rd8036;
	addc.cc.s64 	%rd8052, %rd8004, 0;
	add.cc.s64 	%rd8053, %rd8051, %rd8049;
	addc.cc.s64 	%rd8054, %rd8052, %rd8050;
	mul.lo.s64 	%rd8055, %rd772, %rd8044;
	mul.hi.u64 	%rd8056, %rd772, %rd8044;
	add.cc.s64 	%rd8057, %rd8054, %rd8042;
	addc.cc.s64 	%rd8058, %rd8004, 0;
	add.cc.s64 	%rd8059, %rd8057, %rd8055;
	addc.cc.s64 	%rd8060, %rd8058, %rd8056;
	mul.lo.s64 	%rd8061, %rd773, %rd8044;
	mul.hi.u64 	%rd8062, %rd773, %rd8044;
	add.cc.s64 	%rd8063, %rd8060, %rd8043;
	addc.cc.s64 	%rd8064, %rd8004, 0;
	add.cc.s64 	%rd8065, %rd8063, %rd8061;
	addc.cc.s64 	%rd8066, %rd8064, %rd8062;
	mul.lo.s64 	%rd8067, %rd7996, %rd8053;
	mul.lo.s64 	%rd8068, %rd770, %rd8067;
	mul.hi.u64 	%rd8069, %rd770, %rd8067;
	add.cc.s64 	%rd8070, %rd8068, %rd8053;
	addc.cc.s64 	%rd8071, %rd8069, 0;
	mul.lo.s64 	%rd8072, %rd771, %rd8067;
	mul.hi.u64 	%rd8073, %rd771, %rd8067;
	add.cc.s64 	%rd8074, %rd8071, %rd8059;
	addc.cc.s64 	%rd8075, %rd8004, 0;
	add.cc.s64 	%rd774, %rd8074, %rd8072;
	addc.cc.s64 	%rd8076, %rd8075, %rd8073;
	mul.lo.s64 	%rd8077, %rd772, %rd8067;
	mul.hi.u64 	%rd8078, %rd772, %rd8067;
	add.cc.s64 	%rd8079, %rd8076, %rd8065;
	addc.cc.s64 	%rd8080, %rd8004, 0;
	add.cc.s64 	%rd775, %rd8079, %rd8077;
	addc.cc.s64 	%rd8081, %rd8080, %rd8078;
	mul.lo.s64 	%rd8082, %rd773, %rd8067;
	mul.hi.u64 	%rd8083, %rd773, %rd8067;
	add.cc.s64 	%rd8084, %rd8081, %rd8066;
	addc.cc.s64 	%rd8085, %rd8004, 0;
	add.cc.s64 	%rd776, %rd8084, %rd8082;
	addc.cc.s64 	%rd10143, %rd8085, %rd8083;
	setp.lt.u64 	%p1001, %rd773, %rd10143;
	@%p1001 bra 	$L__BB3_306;
	setp.gt.u64 	%p1002, %rd773, %rd10143;
	mov.u64 	%rd10140, %rd774;
	mov.u64 	%rd10141, %rd775;
	mov.u64 	%rd10142, %rd776;
	@%p1002 bra 	$L__BB3_309;
	bra.uni 	$L__BB3_302;
$L__BB3_309:
	or.b64  	%rd8093, %rd10141, %rd10142;
	or.b64  	%rd8094, %rd8093, %rd10143;
	or.b64  	%rd8095, %rd8094, %rd10140;
	setp.eq.s64 	%p1012, %rd8095, 0;
	mov.b64 	%rd10172, 0;
	mov.u64 	%rd10173, %rd10172;
	mov.u64 	%rd10174, %rd10172;
	mov.u64 	%rd10175, %rd10172;
	@%p1012 bra 	$L__BB3_315;
	mov.b32 	%r409, 1;
	mov.b32 	%r408, 0;
	mov.b64 	%rd10152, -4294968273;
	mov.b64 	%rd10145, 0;
	mov.b64 	%rd10144, 1;
	mov.u64 	%rd10146, %rd10145;
	mov.u64 	%rd10147, %rd10145;
	mov.u64 	%rd10148, %rd10145;
	mov.u64 	%rd10149, %rd10145;
	mov.u64 	%rd10150, %rd10145;
	mov.u64 	%rd10151, %rd10145;
$L__BB3_311:
	and.b64  	%rd8101, %rd10152, 1;
	setp.lt.s32 	%p1013, %r409, 1;
	setp.eq.s64 	%p1014, %rd8101, 0;
	or.pred  	%p1015, %p1013, %p1014;
	selp.b64 	%rd10155, %rd10140, %rd10152, %p1015;
	selp.b64 	%rd8102, %rd10152, %rd10140, %p1015;
	selp.b64 	%rd797, %rd10148, %rd10144, %p1015;
	selp.b64 	%rd798, %rd10144, %rd10148, %p1015;
	selp.b64 	%rd799, %rd10149, %rd10145, %p1015;
	selp.b64 	%rd800, %rd10145, %rd10149, %p1015;
	selp.b64 	%rd801, %rd10150, %rd10146, %p1015;
	selp.b64 	%rd802, %rd10146, %rd10150, %p1015;
	selp.b64 	%rd803, %rd10151, %rd10147, %p1015;
	selp.b64 	%rd804, %rd10147, %rd10151, %p1015;
	neg.s32 	%r329, %r409;
	selp.b32 	%r330, %r409, %r329, %p1015;
	add.s32 	%r409, %r330, 1;
	neg.s64 	%rd805, %rd8101;
	and.b64  	%rd8103, %rd10155, %rd805;
	add.s64 	%rd8104, %rd8103, %rd8102;
	shr.u64 	%rd10152, %rd8104, 1;
	mov.b32 	%r410, 0;
	mov.b64 	%rd10159, 1;
	mov.b64 	%rd10156, 0;
	mov.u64 	%rd10157, %rd10156;
	mov.u64 	%rd10158, %rd10156;
	mov.u64 	%rd10160, %rd10156;
	mov.u64 	%rd10161, %rd10156;
	mov.u64 	%rd10162, %rd10156;
	mov.u64 	%rd10163, %rd10156;
	mov.u64 	%rd10164, %rd10156;
	mov.u64 	%rd10165, %rd10156;
	mov.u64 	%rd10166, %rd10156;
	mov.u64 	%rd10167, %rd10156;
	mov.u64 	%rd10168, %rd10159;
	mov.u64 	%rd10169, %rd10156;
	mov.u64 	%rd10170, %rd10156;
	mov.u64 	%rd10171, %rd10156;
$L__BB3_312:
	and.b64  	%rd8105, %rd10152, 1;
	setp.gt.s32 	%p1016, %r409, 0;
	selp.u64 	%rd8106, 1, 0, %p1016;
	and.b64  	%rd8107, %rd10152, %rd8106;
	not.b64 	%rd8108, %rd8106;
	and.b64  	%rd8109, %rd8105, %rd8108;
	add.s64 	%rd8110, %rd8105, 1;
	neg.s64 	%rd8111, %rd8107;
	neg.s64 	%rd8112, %rd8109;
	sub.s32 	%r331, 1, %r409;
	add.s32 	%r332, %r409, 1;
	cvt.u32.u64 	%r333, %rd8111;
	and.b32  	%r334, %r331, %r333;
	cvt.u32.u64 	%r335, %rd8112;
	cvt.u32.u64 	%r336, %rd8110;
	or.b32  	%r337, %r336, %r335;
	and.b32  	%r338, %r332, %r337;
	or.b32  	%r409, %r338, %r334;
	sub.s64 	%rd8113, %rd10155, %rd10152;
	shr.u64 	%rd8114, %rd8113, 1;
	sub.s64 	%rd8115, %rd10152, %rd10155;
	shr.u64 	%rd8116, %rd8115, 1;
	shr.u64 	%rd8117, %rd10152, 1;
	setp.eq.s64 	%p1017, %rd8107, 0;
	and.b64  	%rd8118, %rd10152, %rd8111;
	selp.b64 	%rd8119, %rd10155, 0, %p1017;
	or.b64  	%rd10155, %rd8119, %rd8118;
	and.b64  	%rd8120, %rd8114, %rd8111;
	and.b64  	%rd8121, %rd8116, %rd8112;
	or.b64  	%rd8122, %rd8121, %rd8120;
	and.b64  	%rd8123, %rd8117, %rd8110;
	or.b64  	%rd10152, %rd8122, %rd8123;
	selp.b64 	%rd8124, %rd10168, %rd10163, %p1017;
	shl.b64 	%rd827, %rd8124, 1;
	selp.b64 	%rd8125, %rd10169, %rd10162, %p1017;
	mov.b64 	{%r339, %r340}, %rd8125;
	mov.b64 	{%r341, %r342}, %rd8124;
	shf.l.wrap.b32 	%r343, %r342, %r339, 1;
	shf.l.wrap.b32 	%r344, %r339, %r340, 1;
	mov.b64 	%rd828, {%r343, %r344};
	selp.b64 	%rd8126, %rd10170, %rd10161, %p1017;
	mov.b64 	{%r345, %r346}, %rd8126;
	shf.l.wrap.b32 	%r347, %r340, %r345, 1;
	shf.l.wrap.b32 	%r348, %r345, %r346, 1;
	mov.b64 	%rd829, {%r347, %r348};
	selp.b64 	%rd8127, %rd10171, %rd10160, %p1017;
	mov.b64 	{%r349, %r350}, %rd8127;
	shf.l.wrap.b32 	%r351, %r346, %r349, 1;
	shf.l.wrap.b32 	%r352, %r349, %r350, 1;
	mov.b64 	%rd830, {%r351, %r352};
	selp.b64 	%rd8128, %rd10164, %rd10159, %p1017;
	shl.b64 	%rd831, %rd8128, 1;
	selp.b64 	%rd8129, %rd10165, %rd10158, %p1017;
	mov.b64 	{%r353, %r354}, %rd8129;
	mov.b64 	{%r355, %r356}, %rd8128;
	shf.l.wrap.b32 	%r357, %r356, %r353, 1;
	shf.l.wrap.b32 	%r358, %r353, %r354, 1;
	mov.b64 	%rd832, {%r357, %r358};
	selp.b64 	%rd8130, %rd10166, %rd10157, %p1017;
	mov.b64 	{%r359, %r360}, %rd8130;
	shf.l.wrap.b32 	%r361, %r354, %r359, 1;
	shf.l.wrap.b32 	%r362, %r359, %r360, 1;
	mov.b64 	%rd833, {%r361, %r362};
	selp.b64 	%rd8131, %rd10167, %rd10156, %p1017;
	mov.b64 	{%r363, %r364}, %rd8131;
	shf.l.wrap.b32 	%r365, %r360, %r363, 1;
	shf.l.wrap.b32 	%r366, %r363, %r364, 1;
	mov.b64 	%rd834, {%r365, %r366};
	sub.s64 	%rd8132, %rd10168, %rd10163;
	setp.lt.u64 	%p1018, %rd10168, %rd10163;
	selp.u64 	%rd8133, 1, 0, %p1018;
	add.s64 	%rd8134, %rd10162, %rd8133;
	sub.s64 	%rd8135, %rd10169, %rd8134;
	setp.lt.u64 	%p1019, %rd10169, %rd8134;
	selp.u64 	%rd8136, 1, 0, %p1019;
	add.s64 	%rd8137, %rd10161, %rd8136;
	sub.s64 	%rd8138, %rd10170, %rd8137;
	setp.lt.u64 	%p1020, %rd10170, %rd8137;
	selp.u64 	%rd8139, 1, 0, %p1020;
	add.s64 	%rd8140, %rd10160, %rd8139;
	sub.s64 	%rd8141, %rd10171, %rd8140;
	sub.s64 	%rd8142, %rd10164, %rd10159;
	setp.lt.u64 	%p1021, %rd10164, %rd10159;
	selp.u64 	%rd8143, 1, 0, %p1021;
	add.s64 	%rd8144, %rd10158, %rd8143;
	sub.s64 	%rd8145, %rd10165, %rd8144;
	setp.lt.u64 	%p1022, %rd10165, %rd8144;
	selp.u64 	%rd8146, 1, 0, %p1022;
	add.s64 	%rd8147, %rd10157, %rd8146;
	sub.s64 	%rd8148, %rd10166, %rd8147;
	setp.lt.u64 	%p1023, %rd10166, %rd8147;
	selp.u64 	%rd8149, 1, 0, %p1023;
	add.s64 	%rd8150, %rd10156, %rd8149;
	sub.s64 	%rd8151, %rd10167, %rd8150;
	sub.s64 	%rd8152, %rd10163, %rd10168;
	setp.lt.u64 	%p1024, %rd10163, %rd10168;
	selp.u64 	%rd8153, 1, 0, %p1024;
	add.s64 	%rd8154, %rd10169, %rd8153;
	sub.s64 	%rd8155, %rd10162, %rd8154;
	setp.lt.u64 	%p1025, %rd10162, %rd8154;
	selp.u64 	%rd8156, 1, 0, %p1025;
	add.s64 	%rd8157, %rd10170, %rd8156;
	sub.s64 	%rd8158, %rd10161, %rd8157;
	setp.lt.u64 	%p1026, %rd10161, %rd8157;
	selp.u64 	%rd8159, 1, 0, %p1026;
	add.s64 	%rd8160, %rd10171, %rd8159;
	sub.s64 	%rd8161, %rd10160, %rd8160;
	sub.s64 	%rd8162, %rd10159, %rd10164;
	setp.lt.u64 	%p1027, %rd10159, %rd10164;
	selp.u64 	%rd8163, 1, 0, %p1027;
	add.s64 	%rd8164, %rd10165, %rd8163;
	sub.s64 	%rd8165, %rd10158, %rd8164;
	setp.lt.u64 	%p1028, %rd10158, %rd8164;
	selp.u64 	%rd8166, 1, 0, %p1028;
	add.s64 	%rd8167, %rd10166, %rd8166;
	sub.s64 	%rd8168, %rd10157, %rd8167;
	setp.lt.u64 	%p1029, %rd10157, %rd8167;
	selp.u64 	%rd8169, 1, 0, %p1029;
	add.s64 	%rd8170, %rd10167, %rd8169;
	sub.s64 	%rd8171, %rd10156, %rd8170;
	or.b64  	%rd8172, %rd8112, %rd8111;
	not.b64 	%rd8173, %rd8172;
	and.b64  	%rd8174, %rd8132, %rd8111;
	and.b64  	%rd8175, %rd8152, %rd8112;
	or.b64  	%rd8176, %rd8175, %rd8174;
	and.b64  	%rd8177, %rd10163, %rd8173;
	or.b64  	%rd10163, %rd8176, %rd8177;
	and.b64  	%rd8178, %rd8142, %rd8111;
	and.b64  	%rd8179, %rd8162, %rd8112;
	or.b64  	%rd8180, %rd8179, %rd8178;
	and.b64  	%rd8181, %rd10159, %rd8173;
	or.b64  	%rd10159, %rd8180, %rd8181;
	and.b64  	%rd8182, %rd8135, %rd8111;
	and.b64  	%rd8183, %rd8155, %rd8112;
	or.b64  	%rd8184, %rd8183, %rd8182;
	and.b64  	%rd8185, %rd10162, %rd8173;
	or.b64  	%rd10162, %rd8184, %rd8185;
	and.b64  	%rd8186, %rd8145, %rd8111;
	and.b64  	%rd8187, %rd8165, %rd8112;
	or.b64  	%rd8188, %rd8187, %rd8186;
	and.b64  	%rd8189, %rd10158, %rd8173;
	or.b64  	%rd10158, %rd8188, %rd8189;
	and.b64  	%rd8190, %rd8138, %rd8111;
	and.b64  	%rd8191, %rd8158, %rd8112;
	or.b64  	%rd8192, %rd8191, %rd8190;
	and.b64  	%rd8193, %rd10161, %rd8173;
	or.b64  	%rd10161, %rd8192, %rd8193;
	and.b64  	%rd8194, %rd8148, %rd8111;
	and.b64  	%rd8195, %rd8168, %rd8112;
	or.b64  	%rd8196, %rd8195, %rd8194;
	and.b64  	%rd8197, %rd10157, %rd8173;
	or.b64  	%rd10157, %rd8196, %rd8197;
	and.b64  	%rd8198, %rd8141, %rd8111;
	and.b64  	%rd8199, %rd8161, %rd8112;
	or.b64  	%rd8200, %rd8199, %rd8198;
	and.b64  	%rd8201, %rd10160, %rd8173;
	or.b64  	%rd10160, %rd8200, %rd8201;
	and.b64  	%rd8202, %rd8151, %rd8111;
	and.b64  	%rd8203, %rd8171, %rd8112;
	or.b64  	%rd8204, %rd8203, %rd8202;
	and.b64  	%rd8205, %rd10156, %rd8173;
	or.b64  	%rd10156, %rd8204, %rd8205;
	add.s32 	%r410, %r410, 1;
	setp.ne.s32 	%p1030, %r410, 62;
	mov.u64 	%rd10164, %rd831;
	mov.u64 	%rd10165, %rd832;
	mov.u64 	%rd10166, %rd833;
	mov.u64 	%rd10167, %rd834;
	mov.u64 	%rd10168, %rd827;
	mov.u64 	%rd10169, %rd828;
	mov.u64 	%rd10170, %rd829;
	mov.u64 	%rd10171, %rd830;
	@%p1030 bra 	$L__BB3_312;
	and.b64  	%rd8206, %rd797, %rd805;
	add.s64 	%rd8207, %rd8206, %rd798;
	setp.lt.u64 	%p1031, %rd8207, %rd8206;
	selp.u64 	%rd8208, 1, 0, %p1031;
	and.b64  	%rd8209, %rd799, %rd805;
	mov.b64 	%rd8210, 0;
	add.cc.s64 	%rd8211, %rd8209, %rd8208;
	addc.cc.s64 	%rd8212, %rd8210, 0;
	add.cc.s64 	%rd8213, %rd8211, %rd800;
	addc.cc.s64 	%rd8214, %rd8212, 0;
	and.b64  	%rd8215, %rd801, %rd805;
	add.cc.s64 	%rd8216, %rd8214, %rd8215;
	addc.cc.s64 	%rd8217, %rd8210, 0;
	add.cc.s64 	%rd8218, %rd8216, %rd802;
	addc.cc.s64 	%rd8219, %rd8217, 0;
	mul.lo.s64 	%rd8220, %rd827, %rd797;
	mul.hi.u64 	%rd8221, %rd827, %rd797;
	mul.lo.s64 	%rd8222, %rd828, %rd797;
	mul.hi.u64 	%rd8223, %rd828, %rd797;
	add.cc.s64 	%rd8224, %rd8221, %rd8222;
	addc.cc.s64 	%rd8225, %rd8223, 0;
	mul.lo.s64 	%rd8226, %rd829, %rd797;
	mul.hi.u64 	%rd8227, %rd829, %rd797;
	add.cc.s64 	%rd8228, %rd8225, %rd8226;
	addc.cc.s64 	%rd8229, %rd8227, 0;
	mul.lo.s64 	%rd8230, %rd830, %rd797;
	mul.hi.u64 	%rd8231, %rd830, %rd797;
	add.cc.s64 	%rd8232, %rd8229, %rd8230;
	addc.cc.s64 	%rd8233, %rd8231, 0;
	mul.lo.s64 	%rd8234, %rd827, %rd799;
	mul.hi.u64 	%rd8235, %rd827, %rd799;
	add.cc.s64 	%rd8236, %rd8234, %rd8224;
	addc.cc.s64 	%rd8237, %rd8235, 0;
	mul.lo.s64 	%rd8238, %rd828, %rd799;
	mul.hi.u64 	%rd8239, %rd828, %rd799;
	add.cc.s64 	%rd8240, %rd8237, %rd8228;
	addc.cc.s64 	%rd8241, %rd8210, 0;
	add.cc.s64 	%rd8242, %rd8240, %rd8238;
	addc.cc.s64 	%rd8243, %rd8241, %rd8239;
	mul.lo.s64 	%rd8244, %rd829, %rd799;
	mul.hi.u64 	%rd8245, %rd829, %rd799;
	add.cc.s64 	%rd8246, %rd8243, %rd8232;
	addc.cc.s64 	%rd8247, %rd8210, 0;
	add.cc.s64 	%rd8248, %rd8246, %rd8244;
	addc.cc.s64 	%rd8249, %rd8247, %rd8245;
	add.s64 	%rd8250, %rd8249, %rd8233;
	mad.lo.s64 	%rd8251, %rd830, %rd799, %rd8250;
	mul.lo.s64 	%rd8252, %rd827, %rd801;
	mul.hi.u64 	%rd8253, %rd827, %rd801;
	add.cc.s64 	%rd8254, %rd8252, %rd8242;
	addc.cc.s64 	%rd8255, %rd8253, 0;
	mul.lo.s64 	%rd8256, %rd828, %rd801;
	mul.hi.u64 	%rd8257, %rd828, %rd801;
	add.cc.s64 	%rd8258, %rd8255, %rd8248;
	addc.cc.s64 	%rd8259, %rd8210, 0;
	add.cc.s64 	%rd8260, %rd8258, %rd8256;
	addc.cc.s64 	%rd8261, %rd8259, %rd8257;
	add.s64 	%rd8262, %rd8261, %rd8251;
	mad.lo.s64 	%rd8263, %rd829, %rd801, %rd8262;
	mul.lo.s64 	%rd8264, %rd827, %rd803;
	mul.hi.u64 	%rd8265, %rd827, %rd803;
	add.cc.s64 	%rd8266, %rd8264, %rd8260;
	addc.cc.s64 	%rd8267, %rd8265, 0;
	add.s64 	%rd8268, %rd8267, %rd8263;
	mad.lo.s64 	%rd8269, %rd828, %rd803, %rd8268;
	mul.hi.u64 	%rd8270, %rd831, %rd8207;
	mul.lo.s64 	%rd8271, %rd832, %rd8207;
	mul.hi.u64 	%rd8272, %rd832, %rd8207;
	add.cc.s64 	%rd8273, %rd8270, %rd8271;
	addc.cc.s64 	%rd8274, %rd8272, 0;
	mul.lo.s64 	%rd8275, %rd833, %rd8207;
	mul.hi.u64 	%rd8276, %rd833, %rd8207;
	add.cc.s64 	%rd8277, %rd8274, %rd8275;
	addc.cc.s64 	%rd8278, %rd8276, 0;
	mad.lo.s64 	%rd8279, %rd834, %rd8207, %rd8278;
	mul.lo.s64 	%rd8280, %rd8213, %rd831;
	mul.hi.u64 	%rd8281, %rd8213, %rd831;
	add.cc.s64 	%rd8282, %rd8280, %rd8273;
	addc.cc.s64 	%rd8283, %rd8281, 0;
	mul.lo.s64 	%rd8284, %rd8213, %rd832;
	mul.hi.u64 	%rd8285, %rd8213, %rd832;
	add.cc.s64 	%rd8286, %rd8283, %rd8277;
	addc.cc.s64 	%rd8287, %rd8210, 0;
	add.cc.s64 	%rd8288, %rd8286, %rd8284;
	addc.cc.s64 	%rd8289, %rd8287, %rd8285;
	add.s64 	%rd8290, %rd8289, %rd8279;
	mad.lo.s64 	%rd8291, %rd8213, %rd833, %rd8290;
	mul.lo.s64 	%rd8292, %rd8218, %rd831;
	mul.hi.u64 	%rd8293, %rd8218, %rd831;
	add.cc.s64 	%rd8294, %rd8292, %rd8288;
	addc.cc.s64 	%rd8295, %rd8293, 0;
	add.s64 	%rd8296, %rd8295, %rd8291;
	mad.lo.s64 	%rd8297, %rd8218, %rd832, %rd8296;
	and.b64  	%rd8298, %rd803, %rd805;
	add.s64 	%rd8299, %rd8298, %rd8219;
	add.s64 	%rd8300, %rd8299, %rd804;
	mad.lo.s64 	%rd8301, %rd831, %rd8300, %rd8297;
	mad.lo.s64 	%rd8302, %rd831, %rd8207, %rd8220;
	setp.lt.u64 	%p1032, %rd8302, %rd8220;
	selp.u64 	%rd8303, 1, 0, %p1032;
	add.cc.s64 	%rd8304, %rd8236, %rd8303;
	addc.cc.s64 	%rd8305, %rd8210, 0;
	add.cc.s64 	%rd8306, %rd8304, %rd8282;
	addc.cc.s64 	%rd8307, %rd8305, 0;
	add.cc.s64 	%rd8308, %rd8307, %rd8254;
	addc.cc.s64 	%rd8309, %rd8210, 0;
	add.cc.s64 	%rd8310, %rd8308, %rd8294;
	addc.cc.s64 	%rd8311, %rd8309, 0;
	add.s64 	%rd8312, %rd8266, %rd8311;
	add.s64 	%rd8313, %rd8312, %rd8301;
	mul.lo.s64 	%rd8314, %rd10163, %rd797;
	mul.hi.u64 	%rd8315, %rd10163, %rd797;
	mul.lo.s64 	%rd8316, %rd10162, %rd797;
	mul.hi.u64 	%rd8317, %rd10162, %rd797;
	add.cc.s64 	%rd8318, %rd8315, %rd8316;
	addc.cc.s64 	%rd8319, %rd8317, 0;
	mul.lo.s64 	%rd8320, %rd10161, %rd797;
	mul.hi.u64 	%rd8321, %rd10161, %rd797;
	add.cc.s64 	%rd8322, %rd8319, %rd8320;
	addc.cc.s64 	%rd8323, %rd8321, 0;
	mul.lo.s64 	%rd8324, %rd10160, %rd797;
	mul.hi.u64 	%rd8325, %rd10160, %rd797;
	add.cc.s64 	%rd8326, %rd8323, %rd8324;
	addc.cc.s64 	%rd8327, %rd8325, 0;
	mul.lo.s64 	%rd8328, %rd10163, %rd799;
	mul.hi.u64 	%rd8329, %rd10163, %rd799;
	add.cc.s64 	%rd8330, %rd8328, %rd8318;
	addc.cc.s64 	%rd8331, %rd8329, 0;
	mul.lo.s64 	%rd8332, %rd10162, %rd799;
	mul.hi.u64 	%rd8333, %rd10162, %rd799;
	add.cc.s64 	%rd8334, %rd8331, %rd8322;
	addc.cc.s64 	%rd8335, %rd8210, 0;
	add.cc.s64 	%rd8336, %rd8334, %rd8332;
	addc.cc.s64 	%rd8337, %rd8335, %rd8333;
	mul.lo.s64 	%rd8338, %rd10161, %rd799;
	mul.hi.u64 	%rd8339, %rd10161, %rd799;
	add.cc.s64 	%rd8340, %rd8337, %rd8326;
	addc.cc.s64 	%rd8341, %rd8210, 0;
	add.cc.s64 	%rd8342, %rd8340, %rd8338;
	addc.cc.s64 	%rd8343, %rd8341, %rd8339;
	add.s64 	%rd8344, %rd8343, %rd8327;
	mad.lo.s64 	%rd8345, %rd10160, %rd799, %rd8344;
	mul.lo.s64 	%rd8346, %rd10163, %rd801;
	mul.hi.u64 	%rd8347, %rd10163, %rd801;
	add.cc.s64 	%rd8348, %rd8346, %rd8336;
	addc.cc.s64 	%rd8349, %rd8347, 0;
	mul.lo.s64 	%rd8350, %rd10162, %rd801;
	mul.hi.u64 	%rd8351, %rd10162, %rd801;
	add.cc.s64 	%rd8352, %rd8349, %rd8342;
	addc.cc.s64 	%rd8353, %rd8210, 0;
	add.cc.s64 	%rd8354, %rd8352, %rd8350;
	addc.cc.s64 	%rd8355, %rd8353, %rd8351;
	add.s64 	%rd8356, %rd8355, %rd8345;
	mad.lo.s64 	%rd8357, %rd10161, %rd801, %rd8356;
	mul.lo.s64 	%rd8358, %rd10163, %rd803;
	mul.hi.u64 	%rd8359, %rd10163, %rd803;
	add.cc.s64 	%rd8360, %rd8358, %rd8354;
	addc.cc.s64 	%rd8361, %rd8359, 0;
	add.s64 	%rd8362, %rd8361, %rd8357;
	mad.lo.s64 	%rd8363, %rd10162, %rd803, %rd8362;
	mul.hi.u64 	%rd8364, %rd10159, %rd8207;
	mul.lo.s64 	%rd8365, %rd10158, %rd8207;
	mul.hi.u64 	%rd8366, %rd10158, %rd8207;
	add.cc.s64 	%rd8367, %rd8364, %rd8365;
	addc.cc.s64 	%rd8368, %rd8366, 0;
	mul.lo.s64 	%rd8369, %rd10157, %rd8207;
	mul.hi.u64 	%rd8370, %rd10157, %rd8207;
	add.cc.s64 	%rd8371, %rd8368, %rd8369;
	addc.cc.s64 	%rd8372, %rd8370, 0;
	mad.lo.s64 	%rd8373, %rd10156, %rd8207, %rd8372;
	mul.lo.s64 	%rd8374, %rd8213, %rd10159;
	mul.hi.u64 	%rd8375, %rd8213, %rd10159;
	add.cc.s64 	%rd8376, %rd8374, %rd8367;
	addc.cc.s64 	%rd8377, %rd8375, 0;
	mul.lo.s64 	%rd8378, %rd8213, %rd10158;
	mul.hi.u64 	%rd8379, %rd8213, %rd10158;
	add.cc.s64 	%rd8380, %rd8377, %rd8371;
	addc.cc.s64 	%rd8381, %rd8210, 0;
	add.cc.s64 	%rd8382, %rd8380, %rd8378;
	addc.cc.s64 	%rd8383, %rd8381, %rd8379;
	add.s64 	%rd8384, %rd8383, %rd8373;
	mad.lo.s64 	%rd8385, %rd8213, %rd10157, %rd8384;
	mul.lo.s64 	%rd8386, %rd8218, %rd10159;
	mul.hi.u64 	%rd8387, %rd8218, %rd10159;
	add.cc.s64 	%rd8388, %rd8386, %rd8382;
	addc.cc.s64 	%rd8389, %rd8387, 0;
	add.s64 	%rd8390, %rd8389, %rd8385;
	mad.lo.s64 	%rd8391, %rd8218, %rd10158, %rd8390;
	mad.lo.s64 	%rd8392, %rd10159, %rd8300, %rd8391;
	mad.lo.s64 	%rd8393, %rd10159, %rd8207, %rd8314;
	setp.lt.u64 	%p1033, %rd8393, %rd8314;
	selp.u64 	%rd8394, 1, 0, %p1033;
	add.cc.s64 	%rd8395, %rd8330, %rd8394;
	addc.cc.s64 	%rd8396, %rd8210, 0;
	add.cc.s64 	%rd8397, %rd8395, %rd8376;
	addc.cc.s64 	%rd8398, %rd8396, 0;
	add.cc.s64 	%rd8399, %rd8398, %rd8348;
	addc.cc.s64 	%rd8400, %rd8210, 0;
	add.cc.s64 	%rd8401, %rd8399, %rd8388;
	addc.cc.s64 	%rd8402, %rd8400, 0;
	add.s64 	%rd8403, %rd8360, %rd8402;
	add.s64 	%rd8404, %rd8403, %rd8392;
	mul.lo.s64 	%rd8405, %rd8302, 2866531139136965327;
	and.b64  	%rd8406, %rd8405, 4611686018427387903;
	mul.lo.s64 	%rd8407, %rd8406, -4294968273;
	mul.hi.u64 	%rd8408, %rd8406, -4294968273;
	neg.s64 	%rd8409, %rd8406;
	mul.hi.u64 	%rd8410, %rd8406, -1;
	add.cc.s64 	%rd8411, %rd8409, %rd8408;
	addc.cc.s64 	%rd8412, %rd8410, 0;
	add.cc.s64 	%rd8413, %rd8409, %rd8412;
	addc.cc.s64 	%rd8414, %rd8410, 0;
	add.cc.s64 	%rd8415, %rd8409, %rd8414;
	addc.cc.s64 	%rd8416, %rd8410, 0;
	sub.s64 	%rd8417, %rd8302, %rd8407;
	setp.lt.u64 	%p1034, %rd8302, %rd8407;
	selp.u64 	%rd8418, 1, 0, %p1034;
	add.s64 	%rd8419, %rd8411, %rd8418;
	sub.s64 	%rd8420, %rd8306, %rd8419;
	setp.lt.u64 	%p1035, %rd8306, %rd8419;
	selp.u64 	%rd8421, 1, 0, %p1035;
	add.s64 	%rd8422, %rd8413, %rd8421;
	sub.s64 	%rd8423, %rd8310, %rd8422;
	setp.lt.u64 	%p1036, %rd8310, %rd8422;
	selp.u64 	%rd8424, 1, 0, %p1036;
	add.s64 	%rd8425, %rd8415, %rd8424;
	sub.s64 	%rd8426, %rd8313, %rd8425;
	setp.lt.u64 	%p1037, %rd8313, %rd8425;
	selp.u64 	%rd8427, 1, 0, %p1037;
	add.s64 	%rd8428, %rd8416, %rd8427;
	sub.s64 	%rd8429, %rd8269, %rd8428;
	mov.b64 	{%r367, %r368}, %rd8417;
	mov.b64 	{%r369, %r370}, %rd8420;
	shf.l.wrap.b32 	%r371, %r368, %r369, 2;
	shf.l.wrap.b32 	%r372, %r369, %r370, 2;
	mov.b64 	%rd8430, {%r371, %r372};
	mov.b64 	{%r373, %r374}, %rd8423;
	shf.l.wrap.b32 	%r375, %r370, %r373, 2;
	shf.l.wrap.b32 	%r376, %r373, %r374, 2;
	mov.b64 	%rd8431, {%r375, %r376};
	mov.b64 	{%r377, %r378}, %rd8426;
	shf.l.wrap.b32 	%r379, %r374, %r377, 2;
	shf.l.wrap.b32 	%r380, %r377, %r378, 2;
	mov.b64 	%rd8432, {%r379, %r380};
	mov.b64 	{%r381, %r382}, %rd8429;
	shf.l.wrap.b32 	%r383, %r378, %r381, 2;
	shf.l.wrap.b32 	%r384, %r381, %r382, 2;
	mov.b64 	%rd8433, {%r383, %r384};
	mul.lo.s64 	%rd8434, %rd8393, 2866531139136965327;
	and.b64  	%rd8435, %rd8434, 4611686018427387903;
	mul.lo.s64 	%rd8436, %rd8435, -4294968273;
	mul.hi.u64 	%rd8437, %rd8435, -4294968273;
	neg.s64 	%rd8438, %rd8435;
	mul.hi.u64 	%rd8439, %rd8435, -1;
	add.cc.s64 	%rd8440, %rd8438, %rd8437;
	addc.cc.s64 	%rd8441, %rd8439, 0;
	add.cc.s64 	%rd8442, %rd8438, %rd8441;
	addc.cc.s64 	%rd8443, %rd8439, 0;
	add.cc.s64 	%rd8444, %rd8438, %rd8443;
	addc.cc.s64 	%rd8445, %rd8439, 0;
	sub.s64 	%rd8446, %rd8393, %rd8436;
	setp.lt.u64 	%p1038, %rd8393, %rd8436;
	selp.u64 	%rd8447, 1, 0, %p1038;
	add.s64 	%rd8448, %rd8440, %rd8447;
	sub.s64 	%rd8449, %rd8397, %rd8448;
	setp.lt.u64 	%p1039, %rd8397, %rd8448;
	selp.u64 	%rd8450, 1, 0, %p1039;
	add.s64 	%rd8451, %rd8442, %rd8450;
	sub.s64 	%rd8452, %rd8401, %rd8451;
	setp.lt.u64 	%p1040, %rd8401, %rd8451;
	selp.u64 	%rd8453, 1, 0, %p1040;
	add.s64 	%rd8454, %rd8444, %rd8453;
	sub.s64 	%rd8455, %rd8404, %rd8454;
	setp.lt.u64 	%p1041, %rd8404, %rd8454;
	selp.u64 	%rd8456, 1, 0, %p1041;
	add.s64 	%rd8457, %rd8445, %rd8456;
	sub.s64 	%rd8458, %rd8363, %rd8457;
	mov.b64 	{%r385, %r386}, %rd8446;
	mov.b64 	{%r387, %r388}, %rd8449;
	shf.l.wrap.b32 	%r389, %r386, %r387, 2;
	shf.l.wrap.b32 	%r390, %r387, %r388, 2;
	mov.b64 	%rd8459, {%r389, %r390};
	mov.b64 	{%r391, %r392}, %rd8452;
	shf.l.wrap.b32 	%r393, %r388, %r391, 2;
	shf.l.wrap.b32 	%r394, %r391, %r392, 2;
	mov.b64 	%rd8460, {%r393, %r394};
	mov.b64 	{%r395, %r396}, %rd8455;
	shf.l.wrap.b32 	%r397, %r392, %r395, 2;
	shf.l.wrap.b32 	%r398, %r395, %r396, 2;
	mov.b64 	%rd8461, {%r397, %r398};
	mov.b64 	{%r399, %r400}, %rd8458;
	shf.l.wrap.b32 	%r401, %r396, %r399, 2;
	shf.l.wrap.b32 	%r402, %r399, %r400, 2;
	mov.b64 	%rd8462, {%r401, %r402};
	shr.s64 	%rd8463, %rd8433, 63;
	and.b64  	%rd8464, %rd8463, -4294968273;
	add.s64 	%rd10148, %rd8464, %rd8430;
	setp.lt.u64 	%p1042, %rd10148, %rd8464;
	selp.u64 	%rd8465, 1, 0, %p1042;
	add.cc.s64 	%rd8466, %rd8463, %rd8465;
	addc.cc.s64 	%rd8467, %rd8210, 0;
	add.cc.s64 	%rd10149, %rd8466, %rd8431;
	addc.cc.s64 	%rd8468, %rd8467, 0;
	add.cc.s64 	%rd8469, %rd8468, %rd8463;
	addc.cc.s64 	%rd8470, %rd8210, 0;
	add.cc.s64 	%rd10150, %rd8469, %rd8432;
	addc.cc.s64 	%rd8471, %rd8470, 0;
	add.s64 	%rd8472, %rd8463, %rd8471;
	add.s64 	%rd10151, %rd8472, %rd8433;
	shr.s64 	%rd8473, %rd8462, 63;
	and.b64  	%rd8474, %rd8473, -4294968273;
	add.s64 	%rd10144, %rd8474, %rd8459;
	setp.lt.u64 	%p1043, %rd10144, %rd8474;
	selp.u64 	%rd8475, 1, 0, %p1043;
	add.cc.s64 	%rd8476, %rd8473, %rd8475;
	addc.cc.s64 	%rd8477, %rd8210, 0;
	add.cc.s64 	%rd10145, %rd8476, %rd8460;
	addc.cc.s64 	%rd849, %rd8477, 0;
	add.cc.s64 	%rd8478, %rd849, %rd8473;
	addc.cc.s64 	%rd8479, %rd8210, 0;
	add.cc.s64 	%rd10146, %rd8478, %rd8461;
	addc.cc.s64 	%rd852, %rd8479, 0;
	add.s64 	%rd8480, %rd8473, %rd852;
	add.s64 	%rd10147, %rd8480, %rd8462;
	add.s32 	%r408, %r408, 1;
	setp.ne.s32 	%p1044, %r408, 741;
	mov.u64 	%rd10140, %rd10155;
	@%p1044 bra 	$L__BB3_311;
	setp.lt.s32 	%p1045, %r409, 1;
	shr.s64 	%rd8481, %rd10147, 63;
	and.b64  	%rd8482, %rd8481, -4294968273;
	add.s64 	%rd8483, %rd8482, %rd10144;
	setp.lt.u64 	%p1046, %rd8483, %rd8482;
	selp.u64 	%rd8484, 1, 0, %p1046;
	mov.b64 	%rd8485, 0;
	add.cc.s64 	%rd8486, %rd8481, %rd8484;
	addc.cc.s64 	%rd8487, %rd8485, 0;
	add.cc.s64 	%rd8488, %rd8486, %rd10145;
	addc.cc.s64 	%rd8489, %rd8487, 0;
	add.cc.s64 	%rd8490, %rd8489, %rd8481;
	addc.cc.s64 	%rd8491, %rd8485, 0;
	add.cc.s64 	%rd8492, %rd8490, %rd10146;
	addc.cc.s64 	%rd8493, %rd8491, 0;
	add.s64 	%rd8494, %rd8481, %rd8493;
	add.s64 	%rd8495, %rd8494, %rd10147;
	selp.s64 	%rd8496, -1, 0, %p1045;
	selp.u64 	%rd8497, 1, 0, %p1045;
	xor.b64  	%rd8498, %rd8483, %rd8496;
	add.s64 	%rd8499, %rd8498, %rd8497;
	setp.lt.u64 	%p1047, %rd8499, %rd8498;
	selp.u64 	%rd8500, 1, 0, %p1047;
	xor.b64  	%rd8501, %rd8488, %rd8496;
	add.s64 	%rd8502, %rd8501, %rd8500;
	setp.lt.u64 	%p1048, %rd8502, %rd8501;
	selp.u64 	%rd8503, 1, 0, %p1048;
	xor.b64  	%rd8504, %rd8492, %rd8496;
	add.s64 	%rd8505, %rd8504, %rd8503;
	setp.lt.u64 	%p1049, %rd8505, %rd8504;
	selp.u64 	%rd8506, 1, 0, %p1049;
	xor.b64  	%rd8507, %rd8495, %rd8496;
	add.s64 	%rd8508, %rd8507, %rd8506;
	shr.s64 	%rd8509, %rd8508, 63;
	and.b64  	%rd8510, %rd8509, -4294968273;
	add.s64 	%rd10172, %rd8510, %rd8499;
	setp.lt.u64 	%p1050, %rd10172, %rd8510;
	selp.u64 	%rd8511, 1, 0, %p1050;
	add.cc.s64 	%rd8512, %rd8509, %rd8511;
	addc.cc.s64 	%rd8513, %rd8485, 0;
	add.cc.s64 	%rd10173, %rd8512, %rd8502;
	addc.cc.s64 	%rd8514, %rd8513, 0;
	add.cc.s64 	%rd8515, %rd8514, %rd8509;
	addc.cc.s64 	%rd8516, %rd8485, 0;
	add.cc.s64 	%rd10174, %rd8515, %rd8505;
	addc.cc.s64 	%rd8517, %rd8516, 0;
	add.s64 	%rd8518, %rd8509, %rd8517;
	add.s64 	%rd10175, %rd8518, %rd8508;
$L__BB3_315:
	and.b64  	%rd867, %rd10172, 4294967295;
	shr.u64 	%rd868, %rd10172, 32;
	mul.lo.s64 	%rd8519, %rd867, %rd867;
	mul.lo.s64 	%rd8520, %rd868, %rd867;
	shr.u64 	%rd8521, %rd8519, 32;
	shl.b64 	%rd8522, %rd8520, 1;
	and.b64  	%rd8523, %rd8522, 8589934590;
	add.s64 	%rd8524, %rd8521, %rd8523;
	shr.u64 	%rd8525, %rd8520, 31;
	and.b64  	%rd8526, %rd8525, 8589934590;
	mad.lo.s64 	%rd8527, %rd868, %rd868, %rd8526;
	shr.u64 	%rd8528, %rd8524, 32;
	shl.b64 	%rd8529, %rd8524, 32;
	and.b64  	%rd8530, %rd8519, 4294967293;
	or.b64  	%rd8531, %rd8529, %rd8530;
	add.s64 	%rd8532, %rd8527, %rd8528;
	shr.u64 	%rd869, %rd10173, 32;
	and.b64  	%rd870, %rd10173, 4294967295;
	mul.lo.s64 	%rd8533, %rd870, %rd867;
	mul.lo.s64 	%rd8534, %rd869, %rd867;
	mul.lo.s64 	%rd8535, %rd870, %rd868;
	shr.u64 	%rd8536, %rd8533, 32;
	and.b64  	%rd8537, %rd8534, 4294967295;
	add.s64 	%rd8538, %rd8536, %rd8537;
	and.b64  	%rd8539, %rd8535, 4294967295;
	add.s64 	%rd8540, %rd8538, %rd8539;
	shr.u64 	%rd8541, %rd8534, 32;
	mad.lo.s64 	%rd8542, %rd869, %rd868, %rd8541;
	shr.u64 	%rd8543, %rd8535, 32;
	add.s64 	%rd8544, %rd8542, %rd8543;
	shr.u64 	%rd8545, %rd8540, 32;
	shl.b64 	%rd8546, %rd8540, 32;
	and.b64  	%rd8547, %rd8533, 4294967295;
	or.b64  	%rd8548, %rd8546, %rd8547;
	add.s64 	%rd8549, %rd8544, %rd8545;
	shr.u64 	%rd871, %rd10174, 32;
	and.b64  	%rd872, %rd10174, 4294967295;
	mul.lo.s64 	%rd8550, %rd872, %rd867;
	mul.lo.s64 	%rd8551, %rd871, %rd867;
	mul.lo.s64 	%rd8552, %rd872, %rd868;
	shr.u64 	%rd8553, %rd8550, 32;
	and.b64  	%rd8554, %rd8551, 4294967295;
	add.s64 	%rd8555, %rd8553, %rd8554;
	and.b64  	%rd8556, %rd8552, 4294967295;
	add.s64 	%rd8557, %rd8555, %rd8556;
	shr.u64 	%rd8558, %rd8551, 32;
	mad.lo.s64 	%rd8559, %rd871, %rd868, %rd8558;
	shr.u64 	%rd8560, %rd8552, 32;
	add.s64 	%rd8561, %rd8559, %rd8560;
	shr.u64 	%rd8562, %rd8557, 32;
	shl.b64 	%rd8563, %rd8557, 32;
	and.b64  	%rd8564, %rd8550, 4294967295;
	or.b64  	%rd8565, %rd8563, %rd8564;
	add.s64 	%rd8566, %rd8561, %rd8562;
	shr.u64 	%rd873, %rd10175, 32;
	and.b64  	%rd874, %rd10175, 4294967295;
	mul.lo.s64 	%rd8567, %rd874, %rd867;
	mul.lo.s64 	%rd8568, %rd873, %rd867;
	mul.lo.s64 	%rd8569, %rd874, %rd868;
	shr.u64 	%rd8570, %rd8567, 32;
	and.b64  	%rd8571, %rd8568, 4294967295;
	add.s64 	%rd8572, %rd8570, %rd8571;
	and.b64  	%rd8573, %rd8569, 4294967295;
	add.s64 	%rd8574, %rd8572, %rd8573;
	shr.u64 	%rd8575, %rd8568, 32;
	mad.lo.s64 	%rd8576, %rd873, %rd868, %rd8575;
	shr.u64 	%rd8577, %rd8569, 32;
	add.s64 	%rd8578, %rd8576, %rd8577;
	shr.u64 	%rd8579, %rd8574, 32;
	shl.b64 	%rd8580, %rd8574, 32;
	and.b64  	%rd8581, %rd8567, 4294967295;
	or.b64  	%rd8582, %rd8580, %rd8581;
	add.s64 	%rd8583, %rd8578, %rd8579;
	shl.b64 	%rd8584, %rd8548, 1;
	shr.u64 	%rd8585, %rd8546, 63;
	add.s64 	%rd8586, %rd8549, %rd8549;
	add.s64 	%rd8587, %rd8586, %rd8585;
	mul.lo.s64 	%rd8588, %rd870, %rd870;
	mul.lo.s64 	%rd8589, %rd869, %rd870;
	shr.u64 	%rd8590, %rd8588, 32;
	shl.b64 	%rd8591, %rd8589, 1;
	and.b64  	%rd8592, %rd8591, 8589934590;
	add.s64 	%rd8593, %rd8590, %rd8592;
	shr.u64 	%rd8594, %rd8589, 31;
	and.b64  	%rd8595, %rd8594, 8589934590;
	mad.lo.s64 	%rd8596, %rd869, %rd869, %rd8595;
	shr.u64 	%rd8597, %rd8593, 32;
	shl.b64 	%rd8598, %rd8593, 32;
	and.b64  	%rd8599, %rd8588, 4294967293;
	or.b64  	%rd8600, %rd8598, %rd8599;
	add.s64 	%rd8601, %rd8565, %rd8585;
	add.s64 	%rd8602, %rd8601, %rd8600;
	max.u64 	%rd8603, %rd8565, %rd8601;
	setp.gt.u64 	%p1051, %rd8603, %rd8602;
	selp.u64 	%rd8604, 1, 0, %p1051;
	add.s64 	%rd8605, %rd8596, %rd8566;
	add.s64 	%rd8606, %rd8605, %rd8597;
	add.s64 	%rd8607, %rd8606, %rd8604;
	mul.lo.s64 	%rd8608, %rd872, %rd870;
	mul.lo.s64 	%rd8609, %rd871, %rd870;
	mul.lo.s64 	%rd8610, %rd872, %rd869;
	shr.u64 	%rd8611, %rd8608, 32;
	and.b64  	%rd8612, %rd8609, 4294967295;
	add.s64 	%rd8613, %rd8611, %rd8612;
	and.b64  	%rd8614, %rd8610, 4294967295;
	add.s64 	%rd8615, %rd8613, %rd8614;
	shr.u64 	%rd8616, %rd8609, 32;
	mad.lo.s64 	%rd8617, %rd871, %rd869, %rd8616;
	shr.u64 	%rd8618, %rd8610, 32;
	add.s64 	%rd8619, %rd8617, %rd8618;
	shr.u64 	%rd8620, %rd8615, 32;
	shl.b64 	%rd8621, %rd8615, 32;
	and.b64  	%rd8622, %rd8608, 4294967295;
	or.b64  	%rd8623, %rd8621, %rd8622;
	add.s64 	%rd8624, %rd8582, %rd8604;
	add.s64 	%rd8625, %rd8624, %rd8623;
	max.u64 	%rd8626, %rd8582, %rd8624;
	setp.gt.u64 	%p1052, %rd8626, %rd8625;
	selp.u64 	%rd8627, 1, 0, %p1052;
	add.s64 	%rd8628, %rd8619, %rd8583;
	add.s64 	%rd8629, %rd8628, %rd8620;
	add.s64 	%rd8630, %rd8629, %rd8627;
	add.s64 	%rd8631, %rd8602, %rd8565;
	setp.lt.u64 	%p1053, %rd8631, %rd8602;
	selp.u64 	%rd8632, 1, 0, %p1053;
	add.s64 	%rd8633, %rd8566, %rd8607;
	add.s64 	%rd8634, %rd8633, %rd8632;
	add.s64 	%rd8635, %rd8625, %rd8632;
	add.s64 	%rd8636, %rd8635, %rd8623;
	max.u64 	%rd8637, %rd8625, %rd8635;
	setp.gt.u64 	%p1054, %rd8637, %rd8636;
	selp.u64 	%rd8638, 1, 0, %p1054;
	add.s64 	%rd8639, %rd8619, %rd8630;
	add.s64 	%rd8640, %rd8639, %rd8620;
	add.s64 	%rd8641, %rd8640, %rd8638;
	add.s64 	%rd8642, %rd8636, %rd8582;
	setp.lt.u64 	%p1055, %rd8642, %rd8636;
	selp.u64 	%rd8643, 1, 0, %p1055;
	add.s64 	%rd8644, %rd8583, %rd8641;
	add.s64 	%rd8645, %rd8644, %rd8643;
	mul.lo.s64 	%rd8646, %rd7996, %rd8531;
	mul.lo.s64 	%rd8647, %rd770, %rd8646;
	mul.hi.u64 	%rd8648, %rd770, %rd8646;
	add.cc.s64 	%rd8649, %rd8647, %rd8531;
	addc.cc.s64 	%rd8650, %rd8648, 0;
	mul.lo.s64 	%rd8651, %rd771, %rd8646;
	mul.hi.u64 	%rd8652, %rd771, %rd8646;
	mov.b64 	%rd8653, 0;
	add.cc.s64 	%rd8654, %rd8650, %rd8584;
	addc.cc.s64 	%rd8655, %rd8653, 0;
	add.cc.s64 	%rd8656, %rd8654, %rd8651;
	addc.cc.s64 	%rd8657, %rd8655, %rd8652;
	mul.lo.s64 	%rd8658, %rd772, %rd8646;
	mul.hi.u64 	%rd8659, %rd772, %rd8646;
	add.cc.s64 	%rd8660, %rd8657, %rd8631;
	addc.cc.s64 	%rd8661, %rd8653, 0;
	add.cc.s64 	%rd8662, %rd8660, %rd8658;
	addc.cc.s64 	%rd8663, %rd8661, %rd8659;
	mul.lo.s64 	%rd8664, %rd773, %rd8646;
	mul.hi.u64 	%rd8665, %rd773, %rd8646;
	add.cc.s64 	%rd8666, %rd8663, %rd8642;
	addc.cc.s64 	%rd8667, %rd8653, 0;
	add.cc.s64 	%rd8668, %rd8666, %rd8664;
	addc.cc.s64 	%rd8669, %rd8667, %rd8665;
	add.s64 	%rd8670, %rd8532, %rd8669;
	setp.lt.u64 	%p1056, %rd8670, %rd8532;
	selp.u64 	%rd8671, 1, 0, %p1056;
	add.s64 	%rd8672, %rd8587, %rd8671;
	setp.lt.u64 	%p1057, %rd8672, %rd8587;
	selp.u64 	%rd8673, 1, 0, %p1057;
	add.s64 	%rd8674, %rd8634, %rd8673;
	setp.lt.u64 	%p1058, %rd8674, %rd8634;
	selp.u64 	%rd8675, 1, 0, %p1058;
	add.s64 	%rd8676, %rd8645, %rd8675;
	mul.lo.s64 	%rd8677, %rd7996, %rd8656;
	mul.lo.s64 	%rd8678, %rd770, %rd8677;
	mul.hi.u64 	%rd8679, %rd770, %rd8677;
	add.cc.s64 	%rd8680, %rd8678, %rd8656;
	addc.cc.s64 	%rd8681, %rd8679, 0;
	mul.lo.s64 	%rd8682, %rd771, %rd8677;
	mul.hi.u64 	%rd8683, %rd771, %rd8677;
	add.cc.s64 	%rd8684, %rd8681, %rd8662;
	addc.cc.s64 	%rd8685, %rd8653, 0;
	add.cc.s64 	%rd8686, %rd8684, %rd8682;
	addc.cc.s64 	%rd8687, %rd8685, %rd8683;
	mul.lo.s64 	%rd8688, %rd772, %rd8677;
	mul.hi.u64 	%rd8689, %rd772, %rd8677;
	add.cc.s64 	%rd8690, %rd8687, %rd8668;
	addc.cc.s64 	%rd8691, %rd8653, 0;
	add.cc.s64 	%rd8692, %rd8690, %rd8688;
	addc.cc.s64 	%rd8693, %rd8691, %rd8689;
	mul.lo.s64 	%rd8694, %rd773, %rd8677;
	mul.hi.u64 	%rd8695, %rd773, %rd8677;
	add.cc.s64 	%rd8696, %rd8693, %rd8670;
	addc.cc.s64 	%rd8697, %rd8653, 0;
	add.cc.s64 	%rd8698, %rd8696, %rd8694;
	addc.cc.s64 	%rd8699, %rd8697, %rd8695;
	add.s64 	%rd8700, %rd8672, %rd8699;
	setp.lt.u64 	%p1059, %rd8700, %rd8672;
	selp.u64 	%rd8701, 1, 0, %p1059;
	add.s64 	%rd8702, %rd8674, %rd8701;
	setp.lt.u64 	%p1060, %rd8702, %rd8674;
	selp.u64 	%rd8703, 1, 0, %p1060;
	add.s64 	%rd8704, %rd8676, %rd8703;
	mul.lo.s64 	%rd8705, %rd7996, %rd8686;
	mul.lo.s64 	%rd8706, %rd770, %rd8705;
	mul.hi.u64 	%rd8707, %rd770, %rd8705;
	add.cc.s64 	%rd8708, %rd8706, %rd8686;
	addc.cc.s64 	%rd8709, %rd8707, 0;
	mul.lo.s64 	%rd8710, %rd771, %rd8705;
	mul.hi.u64 	%rd8711, %rd771, %rd8705;
	add.cc.s64 	%rd8712, %rd8709, %rd8692;
	addc.cc.s64 	%rd8713, %rd8653, 0;
	add.cc.s64 	%rd8714, %rd8712, %rd8710;
	addc.cc.s64 	%rd8715, %rd8713, %rd8711;
	mul.lo.s64 	%rd8716, %rd772, %rd8705;
	mul.hi.u64 	%rd8717, %rd772, %rd8705;
	add.cc.s64 	%rd8718, %rd8715, %rd8698;
	addc.cc.s64 	%rd8719, %rd8653, 0;
	add.cc.s64 	%rd8720, %rd8718, %rd8716;
	addc.cc.s64 	%rd8721, %rd8719, %rd8717;
	mul.lo.s64 	%rd8722, %rd773, %rd8705;
	mul.hi.u64 	%rd8723, %rd773, %rd8705;
	add.cc.s64 	%rd8724, %rd8721, %rd8700;
	addc.cc.s64 	%rd8725, %rd8653, 0;
	add.cc.s64 	%rd8726, %rd8724, %rd8722;
	addc.cc.s64 	%rd8727, %rd8725, %rd8723;
	add.s64 	%rd8728, %rd8702, %rd8727;
	setp.lt.u64 	%p1061, %rd8728, %rd8702;
	selp.u64 	%rd8729, 1, 0, %p1061;
	add.s64 	%rd8730, %rd8704, %rd8729;
	mul.lo.s64 	%rd8731, %rd7996, %rd8714;
	mul.lo.s64 	%rd8732, %rd770, %rd8731;
	mul.hi.u64 	%rd8733, %rd770, %rd8731;
	add.cc.s64 	%rd8734, %rd8732, %rd8714;
	addc.cc.s64 	%rd8735, %rd8733, 0;
	mul.lo.s64 	%rd8736, %rd771, %rd8731;
	mul.hi.u64 	%rd8737, %rd771, %rd8731;
	add.cc.s64 	%rd8738, %rd8735, %rd8720;
	addc.cc.s64 	%rd8739, %rd8653, 0;
	add.cc.s64 	%rd876, %rd8738, %rd8736;
	addc.cc.s64 	%rd8740, %rd8739, %rd8737;
	mul.lo.s64 	%rd8741, %rd772, %rd8731;
	mul.hi.u64 	%rd8742, %rd772, %rd8731;
	add.cc.s64 	%rd8743, %rd8740, %rd8726;
	addc.cc.s64 	%rd8744, %rd8653, 0;
	add.cc.s64 	%rd877, %rd8743, %rd8741;
	addc.cc.s64 	%rd8745, %rd8744, %rd8742;
	mul.lo.s64 	%rd8746, %rd773, %rd8731;
	mul.hi.u64 	%rd8747, %rd773, %rd8731;
	add.cc.s64 	%rd8748, %rd8745, %rd8728;
	addc.cc.s64 	%rd8749, %rd8653, 0;
	add.cc.s64 	%rd878, %rd8748, %rd8746;
	addc.cc.s64 	%rd8750, %rd8749, %rd8747;
	add.s64 	%rd10179, %rd8730, %rd8750;
	setp.gt.u64 	%p1062, %rd10179, %rd773;
	@%p1062 bra 	$L__BB3_321;
	setp.lt.u64 	%p1063, %rd10179, %rd773;
	mov.u64 	%rd10176, %rd876;
	mov.u64 	%rd10177, %rd877;
	mov.u64 	%rd10178, %rd878;
	@%p1063 bra 	$L__BB3_322;
	setp.lt.u64 	%p1064, %rd772, %rd878;
	@%p1064 bra 	$L__BB3_321;
	setp.gt.u64 	%p1065, %rd772, %rd878;
	mov.u64 	%rd10176, %rd876;
	mov.u64 	%rd10177, %rd877;
	mov.u64 	%rd10178, %rd878;
	@%p1065 bra 	$L__BB3_322;
	setp.lt.u64 	%p1066, %rd771, %rd877;
	@%p1066 bra 	$L__BB3_321;
	setp.gt.u64 	%p1067, %rd771, %rd877;
	setp.lt.u64 	%p1068, %rd876, %rd770;
	or.pred  	%p1069, %p1067, %p1068;
	mov.u64 	%rd10176, %rd876;
	mov.u64 	%rd10177, %rd877;
	mov.u64 	%rd10178, %rd878;
	@%p1069 bra 	$L__BB3_322;
$L__BB3_321:
	sub.s64 	%rd10176, %rd876, %rd770;
	setp.lt.u64 	%p1070, %rd876, %rd770;
	selp.u64 	%rd8751, 1, 0, %p1070;
	add.s64 	%rd8752, %rd771, %rd8751;
	sub.s64 	%rd10177, %rd877, %rd8752;
	setp.lt.u64 	%p1071, %rd877, %rd8752;
	selp.u64 	%rd8753, 1, 0, %p1071;
	add.s64 	%rd8754, %rd772, %rd8753;
	sub.s64 	%rd10178, %rd878, %rd8754;
	setp.lt.u64 	%p1072, %rd878, %rd8754;
	selp.u64 	%rd8755, 1, 0, %p1072;
	add.s64 	%rd8756, %rd773, %rd8755;
	sub.s64 	%rd10179, %rd10179, %rd8756;
$L__BB3_322:
	and.b64  	%rd888, %rd10176, 4294967295;
	shr.u64 	%rd889, %rd10176, 32;
	mul.lo.s64 	%rd8757, %rd867, %rd888;
	mul.lo.s64 	%rd8758, %rd868, %rd888;
	mul.lo.s64 	%rd8759, %rd867, %rd889;
	shr.u64 	%rd8760, %rd8757, 32;
	and.b64  	%rd8761, %rd8758, 4294967295;
	add.s64 	%rd8762, %rd8760, %rd8761;
	and.b64  	%rd8763, %rd8759, 4294967295;
	add.s64 	%rd8764, %rd8762, %rd8763;
	shr.u64 	%rd8765, %rd8758, 32;
	mad.lo.s64 	%rd8766, %rd868, %rd889, %rd8765;
	shr.u64 	%rd8767, %rd8759, 32;
	add.s64 	%rd8768, %rd8766, %rd8767;
	shr.u64 	%rd8769, %rd8764, 32;
	shl.b64 	%rd8770, %rd8764, 32;
	and.b64  	%rd8771, %rd8757, 4294967295;
	or.b64  	%rd8772, %rd8770, %rd8771;
	add.s64 	%rd8773, %rd8768, %rd8769;
	mul.lo.s64 	%rd8774, %rd870, %rd888;
	mul.lo.s64 	%rd8775, %rd869, %rd888;
	mul.lo.s64 	%rd8776, %rd870, %rd889;
	shr.u64 	%rd8777, %rd8774, 32;
	and.b64  	%rd8778, %rd8775, 4294967295;
	add.s64 	%rd8779, %rd8777, %rd8778;
	and.b64  	%rd8780, %rd8776, 4294967295;
	add.s64 	%rd8781, %rd8779, %rd8780;
	shr.u64 	%rd8782, %rd8775, 32;
	mad.lo.s64 	%rd8783, %rd869, %rd889, %rd8782;
	shr.u64 	%rd8784, %rd8776, 32;
	add.s64 	%rd8785, %rd8783, %rd8784;
	shr.u64 	%rd8786, %rd8781, 32;
	shl.b64 	%rd8787, %rd8781, 32;
	and.b64  	%rd8788, %rd8774, 4294967295;
	or.b64  	%rd8789, %rd8787, %rd8788;
	add.s64 	%rd8790, %rd8785, %rd8786;
	mul.lo.s64 	%rd8791, %rd872, %rd888;
	mul.lo.s64 	%rd8792, %rd871, %rd888;
	mul.lo.s64 	%rd8793, %rd872, %rd889;
	shr.u64 	%rd8794, %rd8791, 32;
	and.b64  	%rd8795, %rd8792, 4294967295;
	add.s64 	%rd8796, %rd8794, %rd8795;
	and.b64  	%rd8797, %rd8793, 4294967295;
	add.s64 	%rd8798, %rd8796, %rd8797;
	shr.u64 	%rd8799, %rd8792, 32;
	mad.lo.s64 	%rd8800, %rd871, %rd889, %rd8799;
	shr.u64 	%rd8801, %rd8793, 32;
	add.s64 	%rd8802, %rd8800, %rd8801;
	shr.u64 	%rd8803, %rd8798, 32;
	shl.b64 	%rd8804, %rd8798, 32;
	and.b64  	%rd8805, %rd8791, 4294967295;
	or.b64  	%rd8806, %rd8804, %rd8805;
	add.s64 	%rd8807, %rd8802, %rd8803;
	mul.lo.s64 	%rd8808, %rd874, %rd888;
	mul.lo.s64 	%rd8809, %rd873, %rd888;
	mul.lo.s64 	%rd8810, %rd874, %rd889;
	shr.u64 	%rd8811, %rd8808, 32;
	and.b64  	%rd8812, %rd8809, 4294967295;
	add.s64 	%rd8813, %rd8811, %rd8812;
	and.b64  	%rd8814, %rd8810, 4294967295;
	add.s64 	%rd8815, %rd8813, %rd8814;
	shr.u64 	%rd8816, %rd8809, 32;
	mad.lo.s64 	%rd8817, %rd873, %rd889, %rd8816;
	shr.u64 	%rd8818, %rd8810, 32;
	add.s64 	%rd8819, %rd8817, %rd8818;
	shr.u64 	%rd8820, %rd8815, 32;
	shl.b64 	%rd8821, %rd8815, 32;
	and.b64  	%rd8822, %rd8808, 4294967295;
	or.b64  	%rd8823, %rd8821, %rd8822;
	add.s64 	%rd8824, %rd8819, %rd8820;
	and.b64  	%rd890, %rd10177, 4294967295;
	shr.u64 	%rd891, %rd10177, 32;
	mul.lo.s64 	%rd8825, %rd867, %rd890;
	mul.lo.s64 	%rd8826, %rd868, %rd890;
	mul.lo.s64 	%rd8827, %rd867, %rd891;
	shr.u64 	%rd8828, %rd8825, 32;
	and.b64  	%rd8829, %rd8826, 4294967295;
	add.s64 	%rd8830, %rd8828, %rd8829;
	and.b64  	%rd8831, %rd8827, 4294967295;
	add.s64 	%rd8832, %rd8830, %rd8831;
	shr.u64 	%rd8833, %rd8826, 32;
	mad.lo.s64 	%rd8834, %rd868, %rd891, %rd8833;
	shr.u64 	%rd8835, %rd8827, 32;
	add.s64 	%rd8836, %rd8834, %rd8835;
	shr.u64 	%rd8837, %rd8832, 32;
	shl.b64 	%rd8838, %rd8832, 32;
	and.b64  	%rd8839, %rd8825, 4294967295;
	or.b64  	%rd8840, %rd8838, %rd8839;
	add.s64 	%rd8841, %rd8789, %rd8840;
	setp.lt.u64 	%p1073, %rd8841, %rd8789;
	selp.u64 	%rd8842, 1, 0, %p1073;
	add.s64 	%rd8843, %rd8836, %rd8790;
	add.s64 	%rd8844, %rd8843, %rd8837;
	add.s64 	%rd8845, %rd8844, %rd8842;
	mul.lo.s64 	%rd8846, %rd870, %rd890;
	mul.lo.s64 	%rd8847, %rd869, %rd890;
	mul.lo.s64 	%rd8848, %rd870, %rd891;
	shr.u64 	%rd8849, %rd8846, 32;
	and.b64  	%rd8850, %rd8847, 4294967295;
	add.s64 	%rd8851, %rd8849, %rd8850;
	and.b64  	%rd8852, %rd8848, 4294967295;
	add.s64 	%rd8853, %rd8851, %rd8852;
	shr.u64 	%rd8854, %rd8847, 32;
	mad.lo.s64 	%rd8855, %rd869, %rd891, %rd8854;
	shr.u64 	%rd8856, %rd8848, 32;
	add.s64 	%rd8857, %rd8855, %rd8856;
	shr.u64 	%rd8858, %rd8853, 32;
	shl.b64 	%rd8859, %rd8853, 32;
	and.b64  	%rd8860, %rd8846, 4294967295;
	or.b64  	%rd8861, %rd8859, %rd8860;
	add.s64 	%rd8862, %rd8806, %rd8842;
	add.s64 	%rd8863, %rd8862, %rd8861;
	max.u64 	%rd8864, %rd8806, %rd8862;
	setp.gt.u64 	%p1074, %rd8864, %rd8863;
	selp.u64 	%rd8865, 1, 0, %p1074;
	add.s64 	%rd8866, %rd8857, %rd8807;
	add.s64 	%rd8867, %rd8866, %rd8858;
	add.s64 	%rd8868, %rd8867, %rd8865;
	mul.lo.s64 	%rd8869, %rd872, %rd890;
	mul.lo.s64 	%rd8870, %rd871, %rd890;
	mul.lo.s64 	%rd8871, %rd872, %rd891;
	shr.u64 	%rd8872, %rd8869, 32;
	and.b64  	%rd8873, %rd8870, 4294967295;
	add.s64 	%rd8874, %rd8872, %rd8873;
	and.b64  	%rd8875, %rd8871, 4294967295;
	add.s64 	%rd8876, %rd8874, %rd8875;
	shr.u64 	%rd8877, %rd8870, 32;
	mad.lo.s64 	%rd8878, %rd871, %rd891, %rd8877;
	shr.u64 	%rd8879, %rd8871, 32;
	add.s64 	%rd8880, %rd8878, %rd8879;
	shr.u64 	%rd8881, %rd8876, 32;
	shl.b64 	%rd8882, %rd8876, 32;
	and.b64  	%rd8883, %rd8869, 4294967295;
	or.b64  	%rd8884, %rd8882, %rd8883;
	add.s64 	%rd8885, %rd8823, %rd8865;
	add.s64 	%rd8886, %rd8885, %rd8884;
	max.u64 	%rd8887, %rd8823, %rd8885;
	setp.gt.u64 	%p1075, %rd8887, %rd8886;
	selp.u64 	%rd8888, 1, 0, %p1075;
	add.s64 	%rd8889, %rd8880, %rd8824;
	add.s64 	%rd8890, %rd8889, %rd8881;
	add.s64 	%rd8891, %rd8890, %rd8888;
	and.b64  	%rd892, %rd10178, 4294967295;
	shr.u64 	%rd893, %rd10178, 32;
	mul.lo.s64 	%rd8892, %rd867, %rd892;
	mul.lo.s64 	%rd8893, %rd868, %rd892;
	mul.lo.s64 	%rd8894, %rd867, %rd893;
	shr.u64 	%rd8895, %rd8892, 32;
	and.b64  	%rd8896, %rd8893, 4294967295;
	add.s64 	%rd8897, %rd8895, %rd8896;
	and.b64  	%rd8898, %rd8894, 4294967295;
	add.s64 	%rd8899, %rd8897, %rd8898;
	shr.u64 	%rd8900, %rd8893, 32;
	mad.lo.s64 	%rd8901, %rd868, %rd893, %rd8900;
	shr.u64 	%rd8902, %rd8894, 32;
	add.s64 	%rd8903, %rd8901, %rd8902;
	shr.u64 	%rd8904, %rd8899, 32;
	shl.b64 	%rd8905, %rd8899, 32;
	and.b64  	%rd8906, %rd8892, 4294967295;
	or.b64  	%rd8907, %rd8905, %rd8906;
	add.s64 	%rd8908, %rd8863, %rd8907;
	setp.lt.u64 	%p1076, %rd8908, %rd8863;
	selp.u64 	%rd8909, 1, 0, %p1076;
	add.s64 	%rd8910, %rd8903, %rd8868;
	add.s64 	%rd8911, %rd8910, %rd8904;
	add.s64 	%rd8912, %rd8911, %rd8909;
	mul.lo.s64 	%rd8913, %rd870, %rd892;
	mul.lo.s64 	%rd8914, %rd869, %rd892;
	mul.lo.s64 	%rd8915, %rd870, %rd893;
	shr.u64 	%rd8916, %rd8913, 32;
	and.b64  	%rd8917, %rd8914, 4294967295;
	add.s64 	%rd8918, %rd8916, %rd8917;
	and.b64  	%rd8919, %rd8915, 4294967295;
	add.s64 	%rd8920, %rd8918, %rd8919;
	shr.u64 	%rd8921, %rd8914, 32;
	mad.lo.s64 	%rd8922, %rd869, %rd893, %rd8921;
	shr.u64 	%rd8923, %rd8915, 32;
	add.s64 	%rd8924, %rd8922, %rd8923;
	shr.u64 	%rd8925, %rd8920, 32;
	shl.b64 	%rd8926, %rd8920, 32;
	and.b64  	%rd8927, %rd8913, 4294967295;
	or.b64  	%rd8928, %rd8926, %rd8927;
	add.s64 	%rd8929, %rd8886, %rd8909;
	add.s64 	%rd8930, %rd8929, %rd8928;
	max.u64 	%rd8931, %rd8886, %rd8929;
	setp.gt.u64 	%p1077, %rd8931, %rd8930;
	selp.u64 	%rd8932, 1, 0, %p1077;
	add.s64 	%rd8933, %rd8924, %rd8891;
	add.s64 	%rd8934, %rd8933, %rd8925;
	add.s64 	%rd8935, %rd8934, %rd8932;
	and.b64  	%rd894, %rd10179, 4294967295;
	shr.u64 	%rd895, %rd10179, 32;
	mul.lo.s64 	%rd8936, %rd867, %rd894;
	mul.lo.s64 	%rd8937, %rd868, %rd894;
	mul.lo.s64 	%rd8938, %rd867, %rd895;
	shr.u64 	%rd8939, %rd8936, 32;
	and.b64  	%rd8940, %rd8937, 4294967295;
	add.s64 	%rd8941, %rd8939, %rd8940;
	and.b64  	%rd8942, %rd8938, 4294967295;
	add.s64 	%rd8943, %rd8941, %rd8942;
	shr.u64 	%rd8944, %rd8937, 32;
	mad.lo.s64 	%rd8945, %rd868, %rd895, %rd8944;
	shr.u64 	%rd8946, %rd8938, 32;
	add.s64 	%rd8947, %rd8945, %rd8946;
	shr.u64 	%rd8948, %rd8943, 32;
	shl.b64 	%rd8949, %rd8943, 32;
	and.b64  	%rd8950, %rd8936, 4294967295;
	or.b64  	%rd8951, %rd8949, %rd8950;
	add.s64 	%rd8952, %rd8930, %rd8951;
	setp.lt.u64 	%p1078, %rd8952, %rd8930;
	selp.u64 	%rd8953, 1, 0, %p1078;
	add.s64 	%rd8954, %rd8947, %rd8935;
	add.s64 	%rd8955, %rd8954, %rd8948;
	add.s64 	%rd8956, %rd8955, %rd8953;
	mul.lo.s64 	%rd8957, %rd7996, %rd8772;
	mul.lo.s64 	%rd8958, %rd770, %rd8957;
	mul.hi.u64 	%rd8959, %rd770, %rd8957;
	add.cc.s64 	%rd8960, %rd8958, %rd8772;
	addc.cc.s64 	%rd8961, %rd8959, 0;
	mul.lo.s64 	%rd8962, %rd771, %rd8957;
	mul.hi.u64 	%rd8963, %rd771, %rd8957;
	mov.b64 	%rd8964, 0;
	add.cc.s64 	%rd8965, %rd8961, %rd8841;
	addc.cc.s64 	%rd8966, %rd8964, 0;
	add.cc.s64 	%rd8967, %rd8965, %rd8962;
	addc.cc.s64 	%rd8968, %rd8966, %rd8963;
	mul.lo.s64 	%rd8969, %rd772, %rd8957;
	mul.hi.u64 	%rd8970, %rd772, %rd8957;
	add.cc.s64 	%rd8971, %rd8968, %rd8908;
	addc.cc.s64 	%rd8972, %rd8964, 0;
	add.cc.s64 	%rd8973, %rd8971, %rd8969;
	addc.cc.s64 	%rd8974, %rd8972, %rd8970;
	mul.lo.s64 	%rd8975, %rd773, %rd8957;
	mul.hi.u64 	%rd8976, %rd773, %rd8957;
	add.cc.s64 	%rd8977, %rd8974, %rd8952;
	addc.cc.s64 	%rd8978, %rd8964, 0;
	add.cc.s64 	%rd8979, %rd8977, %rd8975;
	addc.cc.s64 	%rd8980, %rd8978, %rd8976;
	add.s64 	%rd8981, %rd8773, %rd8980;
	setp.lt.u64 	%p1079, %rd8981, %rd8773;
	selp.u64 	%rd8982, 1, 0, %p1079;
	add.s64 	%rd8983, %rd8845, %rd8982;
	setp.lt.u64 	%p1080, %rd8983, %rd8845;
	selp.u64 	%rd8984, 1, 0, %p1080;
	add.s64 	%rd8985, %rd8912, %rd8984;
	setp.lt.u64 	%p1081, %rd8985, %rd8912;
	selp.u64 	%rd8986, 1, 0, %p1081;
	add.s64 	%rd8987, %rd8956, %rd8986;
	mul.lo.s64 	%rd8988, %rd7996, %rd8967;
	mul.lo.s64 	%rd8989, %rd770, %rd8988;
	mul.hi.u64 	%rd8990, %rd770, %rd8988;
	add.cc.s64 	%rd8991, %rd8989, %rd8967;
	addc.cc.s64 	%rd8992, %rd8990, 0;
	mul.lo.s64 	%rd8993, %rd771, %rd8988;
	mul.hi.u64 	%rd8994, %rd771, %rd8988;
	add.cc.s64 	%rd8995, %rd8992, %rd8973;
	addc.cc.s64 	%rd8996, %rd8964, 0;
	add.cc.s64 	%rd8997, %rd8995, %rd8993;
	addc.cc.s64 	%rd8998, %rd8996, %rd8994;
	mul.lo.s64 	%rd8999, %rd772, %rd8988;
	mul.hi.u64 	%rd9000, %rd772, %rd8988;
	add.cc.s64 	%rd9001, %rd8998, %rd8979;
	addc.cc.s64 	%rd9002, %rd8964, 0;
	add.cc.s64 	%rd9003, %rd9001, %rd8999;
	addc.cc.s64 	%rd9004, %rd9002, %rd9000;
	mul.lo.s64 	%rd9005, %rd773, %rd8988;
	mul.hi.u64 	%rd9006, %rd773, %rd8988;
	add.cc.s64 	%rd9007, %rd9004, %rd8981;
	addc.cc.s64 	%rd9008, %rd8964, 0;
	add.cc.s64 	%rd9009, %rd9007, %rd9005;
	addc.cc.s64 	%rd9010, %rd9008, %rd9006;
	add.s64 	%rd9011, %rd8983, %rd9010;
	setp.lt.u64 	%p1082, %rd9011, %rd8983;
	selp.u64 	%rd9012, 1, 0, %p1082;
	add.s64 	%rd9013, %rd8985, %rd9012;
	setp.lt.u64 	%p1083, %rd9013, %rd8985;
	selp.u64 	%rd9014, 1, 0, %p1083;
	add.s64 	%rd9015, %rd8987, %rd9014;
	mul.lo.s64 	%rd9016, %rd7996, %rd8997;
	mul.lo.s64 	%rd9017, %rd770, %rd9016;
	mul.hi.u64 	%rd9018, %rd770, %rd9016;
	add.cc.s64 	%rd9019, %rd9017, %rd8997;
	addc.cc.s64 	%rd9020, %rd9018, 0;
	mul.lo.s64 	%rd9021, %rd771, %rd9016;
	mul.hi.u64 	%rd9022, %rd771, %rd9016;
	add.cc.s64 	%rd9023, %rd9020, %rd9003;
	addc.cc.s64 	%rd9024, %rd8964, 0;
	add.cc.s64 	%rd9025, %rd9023, %rd9021;
	addc.cc.s64 	%rd9026, %rd9024, %rd9022;
	mul.lo.s64 	%rd9027, %rd772, %rd9016;
	mul.hi.u64 	%rd9028, %rd772, %rd9016;
	add.cc.s64 	%rd9029, %rd9026, %rd9009;
	addc.cc.s64 	%rd9030, %rd8964, 0;
	add.cc.s64 	%rd9031, %rd9029, %rd9027;
	addc.cc.s64 	%rd9032, %rd9030, %rd9028;
	mul.lo.s64 	%rd9033, %rd773, %rd9016;
	mul.hi.u64 	%rd9034, %rd773, %rd9016;
	add.cc.s64 	%rd9035, %rd9032, %rd9011;
	addc.cc.s64 	%rd9036, %rd8964, 0;
	add.cc.s64 	%rd9037, %rd9035, %rd9033;
	addc.cc.s64 	%rd9038, %rd9036, %rd9034;
	add.s64 	%rd9039, %rd9013, %rd9038;
	setp.lt.u64 	%p1084, %rd9039, %rd9013;
	selp.u64 	%rd9040, 1, 0, %p1084;
	add.s64 	%rd9041, %rd9015, %rd9040;
	mul.lo.s64 	%rd9042, %rd7996, %rd9025;
	mul.lo.s64 	%rd9043, %rd770, %rd9042;
	mul.hi.u64 	%rd9044, %rd770, %rd9042;
	add.cc.s64 	%rd9045, %rd9043, %rd9025;
	addc.cc.s64 	%rd9046, %rd9044, 0;
	mul.lo.s64 	%rd9047, %rd771, %rd9042;
	mul.hi.u64 	%rd9048, %rd771, %rd9042;
	add.cc.s64 	%rd9049, %rd9046, %rd9031;
	addc.cc.s64 	%rd9050, %rd8964, 0;
	add.cc.s64 	%rd896, %rd9049, %rd9047;
	addc.cc.s64 	%rd9051, %rd9050, %rd9048;
	mul.lo.s64 	%rd9052, %rd772, %rd9042;
	mul.hi.u64 	%rd9053, %rd772, %rd9042;
	add.cc.s64 	%rd9054, %rd9051, %rd9037;
	addc.cc.s64 	%rd9055, %rd8964, 0;
	add.cc.s64 	%rd897, %rd9054, %rd9052;
	addc.cc.s64 	%rd9056, %rd9055, %rd9053;
	mul.lo.s64 	%rd9057, %rd773, %rd9042;
	mul.hi.u64 	%rd9058, %rd773, %rd9042;
	add.cc.s64 	%rd9059, %rd9056, %rd9039;
	addc.cc.s64 	%rd9060, %rd8964, 0;
	add.cc.s64 	%rd898, %rd9059, %rd9057;
	addc.cc.s64 	%rd9061, %rd9060, %rd9058;
	add.s64 	%rd10183, %rd9041, %rd9061;
	setp.gt.u64 	%p1085, %rd10183, %rd773;
	@%p1085 bra 	$L__BB3_328;
	setp.lt.u64 	%p1086, %rd10183, %rd773;
	mov.u64 	%rd10180, %rd896;
	mov.u64 	%rd10181, %rd897;
	mov.u64 	%rd10182, %rd898;
	@%p1086 bra 	$L__BB3_329;
	setp.lt.u64 	%p1087, %rd772, %rd898;
	@%p1087 bra 	$L__BB3_328;
	setp.gt.u64 	%p1088, %rd772, %rd898;
	mov.u64 	%rd10180, %rd896;
	mov.u64 	%rd10181, %rd897;
	mov.u64 	%rd10182, %rd898;
	@%p1088 bra 	$L__BB3_329;
	setp.lt.u64 	%p1089, %rd771, %rd897;
	@%p1089 bra 	$L__BB3_328;
	setp.gt.u64 	%p1090, %rd771, %rd897;
	setp.lt.u64 	%p1091, %rd896, %rd770;
	or.pred  	%p1092, %p1090, %p1091;
	mov.u64 	%rd10180, %rd896;
	mov.u64 	%rd10181, %rd897;
	mov.u64 	%rd10182, %rd898;
	@%p1092 bra 	$L__BB3_329;
$L__BB3_328:
	sub.s64 	%rd10180, %rd896, %rd770;
	setp.lt.u64 	%p1093, %rd896, %rd770;
	selp.u64 	%rd9062, 1, 0, %p1093;
	add.s64 	%rd9063, %rd771, %rd9062;
	sub.s64 	%rd10181, %rd897, %rd9063;
	setp.lt.u64 	%p1094, %rd897, %rd9063;
	selp.u64 	%rd9064, 1, 0, %p1094;
	add.s64 	%rd9065, %rd772, %rd9064;
	sub.s64 	%rd10182, %rd898, %rd9065;
	setp.lt.u64 	%p1095, %rd898, %rd9065;
	selp.u64 	%rd9066, 1, 0, %p1095;
	add.s64 	%rd9067, %rd773, %rd9066;
	sub.s64 	%rd10183, %rd10183, %rd9067;
$L__BB3_329:
	and.b64  	%rd9068, %rd10139, 4294967295;
	shr.u64 	%rd9069, %rd10139, 32;
	mul.lo.s64 	%rd9070, %rd888, %rd9068;
	mul.lo.s64 	%rd9071, %rd889, %rd9068;
	mul.lo.s64 	%rd9072, %rd888, %rd9069;
	shr.u64 	%rd9073, %rd9070, 32;
	and.b64  	%rd9074, %rd9071, 4294967295;
	add.s64 	%rd9075, %rd9073, %rd9074;
	and.b64  	%rd9076, %rd9072, 4294967295;
	add.s64 	%rd9077, %rd9075, %rd9076;
	shr.u64 	%rd9078, %rd9071, 32;
	mad.lo.s64 	%rd9079, %rd889, %rd9069, %rd9078;
	shr.u64 	%rd9080, %rd9072, 32;
	add.s64 	%rd9081, %rd9079, %rd9080;
	shr.u64 	%rd9082, %rd9077, 32;
	shl.b64 	%rd9083, %rd9077, 32;
	and.b64  	%rd9084, %rd9070, 4294967295;
	or.b64  	%rd9085, %rd9083, %rd9084;
	add.s64 	%rd9086, %rd9081, %rd9082;
	mul.lo.s64 	%rd9087, %rd890, %rd9068;
	mul.lo.s64 	%rd9088, %rd891, %rd9068;
	mul.lo.s64 	%rd9089, %rd890, %rd9069;
	shr.u64 	%rd9090, %rd9087, 32;
	and.b64  	%rd9091, %rd9088, 4294967295;
	add.s64 	%rd9092, %rd9090, %rd9091;
	and.b64  	%rd9093, %rd9089, 4294967295;
	add.s64 	%rd9094, %rd9092, %rd9093;
	shr.u64 	%rd9095, %rd9088, 32;
	mad.lo.s64 	%rd9096, %rd891, %rd9069, %rd9095;
	shr.u64 	%rd9097, %rd9089, 32;
	add.s64 	%rd9098, %rd9096, %rd9097;
	shr.u64 	%rd9099, %rd9094, 32;
	shl.b64 	%rd9100, %rd9094, 32;
	and.b64  	%rd9101, %rd9087, 4294967295;
	or.b64  	%rd9102, %rd9100, %rd9101;
	add.s64 	%rd9103, %rd9098, %rd9099;
	mul.lo.s64 	%rd9104, %rd892, %rd9068;
	mul.lo.s64 	%rd9105, %rd893, %rd9068;
	mul.lo.s64 	%rd9106, %rd892, %rd9069;
	shr.u64 	%rd9107, %rd9104, 32;
	and.b64  	%rd9108, %rd9105, 4294967295;
	add.s64 	%rd9109, %rd9107, %rd9108;
	and.b64  	%rd9110, %rd9106, 4294967295;
	add.s64 	%rd9111, %rd9109, %rd9110;
	shr.u64 	%rd9112, %rd9105, 32;
	mad.lo.s64 	%rd9113, %rd893, %rd9069, %rd9112;
	shr.u64 	%rd9114, %rd9106, 32;
	add.s64 	%rd9115, %rd9113, %rd9114;
	shr.u64 	%rd9116, %rd9111, 32;
	shl.b64 	%rd9117, %rd9111, 32;
	and.b64  	%rd9118, %rd9104, 4294967295;
	or.b64  	%rd9119, %rd9117, %rd9118;
	add.s64 	%rd9120, %rd9115, %rd9116;
	mul.lo.s64 	%rd9121, %rd894, %rd9068;
	mul.lo.s64 	%rd9122, %rd895, %rd9068;
	mul.lo.s64 	%rd9123, %rd894, %rd9069;
	shr.u64 	%rd9124, %rd9121, 32;
	and.b64  	%rd9125, %rd9122, 4294967295;
	add.s64 	%rd9126, %rd9124, %rd9125;
	and.b64  	%rd9127, %rd9123, 4294967295;
	add.s64 	%rd9128, %rd9126, %rd9127;
	shr.u64 	%rd9129, %rd9122, 32;
	mad.lo.s64 	%rd9130, %rd895, %rd9069, %rd9129;
	shr.u64 	%rd9131, %rd9123, 32;
	add.s64 	%rd9132, %rd9130, %rd9131;
	shr.u64 	%rd9133, %rd9128, 32;
	shl.b64 	%rd9134, %rd9128, 32;
	and.b64  	%rd9135, %rd9121, 4294967295;
	or.b64  	%rd9136, %rd9134, %rd9135;
	add.s64 	%rd9137, %rd9132, %rd9133;
	and.b64  	%rd9138, %rd10138, 4294967295;
	shr.u64 	%rd9139, %rd10138, 32;
	mul.lo.s64 	%rd9140, %rd888, %rd9138;
	mul.lo.s64 	%rd9141, %rd889, %rd9138;
	mul.lo.s64 	%rd9142, %rd888, %rd9139;
	shr.u64 	%rd9143, %rd9140, 32;
	and.b64  	%rd9144, %rd9141, 4294967295;
	add.s64 	%rd9145, %rd9143, %rd9144;
	and.b64  	%rd9146, %rd9142, 4294967295;
	add.s64 	%rd9147, %rd9145, %rd9146;
	shr.u64 	%rd9148, %rd9141, 32;
	mad.lo.s64 	%rd9149, %rd889, %rd9139, %rd9148;
	shr.u64 	%rd9150, %rd9142, 32;
	add.s64 	%rd9151, %rd9149, %rd9150;
	shr.u64 	%rd9152, %rd9147, 32;
	shl.b64 	%rd9153, %rd9147, 32;
	and.b64  	%rd9154, %rd9140, 4294967295;
	or.b64  	%rd9155, %rd9153, %rd9154;
	add.s64 	%rd9156, %rd9102, %rd9155;
	setp.lt.u64 	%p1096, %rd9156, %rd9102;
	selp.u64 	%rd9157, 1, 0, %p1096;
	add.s64 	%rd9158, %rd9151, %rd9103;
	add.s64 	%rd9159, %rd9158, %rd9152;
	add.s64 	%rd9160, %rd9159, %rd9157;
	mul.lo.s64 	%rd9161, %rd890, %rd9138;
	mul.lo.s64 	%rd9162, %rd891, %rd9138;
	mul.lo.s64 	%rd9163, %rd890, %rd9139;
	shr.u64 	%rd9164, %rd9161, 32;
	and.b64  	%rd9165, %rd9162, 4294967295;
	add.s64 	%rd9166, %rd9164, %rd9165;
	and.b64  	%rd9167, %rd9163, 4294967295;
	add.s64 	%rd9168, %rd9166, %rd9167;
	shr.u64 	%rd9169, %rd9162, 32;
	mad.lo.s64 	%rd9170, %rd891, %rd9139, %rd9169;
	shr.u64 	%rd9171, %rd9163, 32;
	add.s64 	%rd9172, %rd9170, %rd9171;
	shr.u64 	%rd9173, %rd9168, 32;
	shl.b64 	%rd9174, %rd9168, 32;
	and.b64  	%rd9175, %rd9161, 4294967295;
	or.b64  	%rd9176, %rd9174, %rd9175;
	add.s64 	%rd9177, %rd9119, %rd9157;
	add.s64 	%rd9178, %rd9177, %rd9176;
	max.u64 	%rd9179, %rd9119, %rd9177;
	setp.gt.u64 	%p1097, %rd9179, %rd9178;
	selp.u64 	%rd9180, 1, 0, %p1097;
	add.s64 	%rd9181, %rd9172, %rd9120;
	add.s64 	%rd9182, %rd9181, %rd9173;
	add.s64 	%rd9183, %rd9182, %rd9180;
	mul.lo.s64 	%rd9184, %rd892, %rd9138;
	mul.lo.s64 	%rd9185, %rd893, %rd9138;
	mul.lo.s64 	%rd9186, %rd892, %rd9139;
	shr.u64 	%rd9187, %rd9184, 32;
	and.b64  	%rd9188, %rd9185, 4294967295;
	add.s64 	%rd9189, %rd9187, %rd9188;
	and.b64  	%rd9190, %rd9186, 4294967295;
	add.s64 	%rd9191, %rd9189, %rd9190;
	shr.u64 	%rd9192, %rd9185, 32;
	mad.lo.s64 	%rd9193, %rd893, %rd9139, %rd9192;
	shr.u64 	%rd9194, %rd9186, 32;
	add.s64 	%rd9195, %rd9193, %rd9194;
	shr.u64 	%rd9196, %rd9191, 32;
	shl.b64 	%rd9197, %rd9191, 32;
	and.b64  	%rd9198, %rd9184, 4294967295;
	or.b64  	%rd9199, %rd9197, %rd9198;
	add.s64 	%rd9200, %rd9136, %rd9180;
	add.s64 	%rd9201, %rd9200, %rd9199;
	max.u64 	%rd9202, %rd9136, %rd9200;
	setp.gt.u64 	%p1098, %rd9202, %rd9201;
	selp.u64 	%rd9203, 1, 0, %p1098;
	add.s64 	%rd9204, %rd9195, %rd9137;
	add.s64 	%rd9205, %rd9204, %rd9196;
	add.s64 	%rd9206, %rd9205, %rd9203;
	and.b64  	%rd9207, %rd10137, 4294967295;
	shr.u64 	%rd9208, %rd10137, 32;
	mul.lo.s64 	%rd9209, %rd888, %rd9207;
	mul.lo.s64 	%rd9210, %rd889, %rd9207;
	mul.lo.s64 	%rd9211, %rd888, %rd9208;
	shr.u64 	%rd9212, %rd9209, 32;
	and.b64  	%rd9213, %rd9210, 4294967295;
	add.s64 	%rd9214, %rd9212, %rd9213;
	and.b64  	%rd9215, %rd9211, 4294967295;
	add.s64 	%rd9216, %rd9214, %rd9215;
	shr.u64 	%rd9217, %rd9210, 32;
	mad.lo.s64 	%rd9218, %rd889, %rd9208, %rd9217;
	shr.u64 	%rd9219, %rd9211, 32;
	add.s64 	%rd9220, %rd9218, %rd9219;
	shr.u64 	%rd9221, %rd9216, 32;
	shl.b64 	%rd9222, %rd9216, 32;
	and.b64  	%rd9223, %rd9209, 4294967295;
	or.b64  	%rd9224, %rd9222, %rd9223;
	add.s64 	%rd9225, %rd9178, %rd9224;
	setp.lt.u64 	%p1099, %rd9225, %rd9178;
	selp.u64 	%rd9226, 1, 0, %p1099;
	add.s64 	%rd9227, %rd9220, %rd9183;
	add.s64 	%rd9228, %rd9227, %rd9221;
	add.s64 	%rd9229, %rd9228, %rd9226;
	mul.lo.s64 	%rd9230, %rd890, %rd9207;
	mul.lo.s64 	%rd9231, %rd891, %rd9207;
	mul.lo.s64 	%rd9232, %rd890, %rd9208;
	shr.u64 	%rd9233, %rd9230, 32;
	and.b64  	%rd9234, %rd9231, 4294967295;
	add.s64 	%rd9235, %rd9233, %rd9234;
	and.b64  	%rd9236, %rd9232, 4294967295;
	add.s64 	%rd9237, %rd9235, %rd9236;
	shr.u64 	%rd9238, %rd9231, 32;
	mad.lo.s64 	%rd9239, %rd891, %rd9208, %rd9238;
	shr.u64 	%rd9240, %rd9232, 32;
	add.s64 	%rd9241, %rd9239, %rd9240;
	shr.u64 	%rd9242, %rd9237, 32;
	shl.b64 	%rd9243, %rd9237, 32;
	and.b64  	%rd9244, %rd9230, 4294967295;
	or.b64  	%rd9245, %rd9243, %rd9244;
	add.s64 	%rd9246, %rd9201, %rd9226;
	add.s64 	%rd9247, %rd9246, %rd9245;
	max.u64 	%rd9248, %rd9201, %rd9246;
	setp.gt.u64 	%p1100, %rd9248, %rd9247;
	selp.u64 	%rd9249, 1, 0, %p1100;
	add.s64 	%rd9250, %rd9241, %rd9206;
	add.s64 	%rd9251, %rd9250, %rd9242;
	add.s64 	%rd9252, %rd9251, %rd9249;
	and.b64  	%rd9253, %rd10136, 4294967295;
	shr.u64 	%rd9254, %rd10136, 32;
	mul.lo.s64 	%rd9255, %rd888, %rd9253;
	mul.lo.s64 	%rd9256, %rd889, %rd9253;
	mul.lo.s64 	%rd9257, %rd888, %rd9254;
	shr.u64 	%rd9258, %rd9255, 32;
	and.b64  	%rd9259, %rd9256, 4294967295;
	add.s64 	%rd9260, %rd9258, %rd9259;
	and.b64  	%rd9261, %rd9257, 4294967295;
	add.s64 	%rd9262, %rd9260, %rd9261;
	shr.u64 	%rd9263, %rd9256, 32;
	mad.lo.s64 	%rd9264, %rd889, %rd9254, %rd9263;
	shr.u64 	%rd9265, %rd9257, 32;
	add.s64 	%rd9266, %rd9264, %rd9265;
	shr.u64 	%rd9267, %rd9262, 32;
	shl.b64 	%rd9268, %rd9262, 32;
	and.b64  	%rd9269, %rd9255, 4294967295;
	or.b64  	%rd9270, %rd9268, %rd9269;
	add.s64 	%rd9271, %rd9247, %rd9270;
	setp.lt.u64 	%p1101, %rd9271, %rd9247;
	selp.u64 	%rd9272, 1, 0, %p1101;
	add.s64 	%rd9273, %rd9266, %rd9252;
	add.s64 	%rd9274, %rd9273, %rd9267;
	add.s64 	%rd9275, %rd9274, %rd9272;
	mul.lo.s64 	%rd9276, %rd7996, %rd9085;
	mul.lo.s64 	%rd9277, %rd770, %rd9276;
	mul.hi.u64 	%rd9278, %rd770, %rd9276;
	add.cc.s64 	%rd9279, %rd9277, %rd9085;
	addc.cc.s64 	%rd9280, %rd9278, 0;
	mul.lo.s64 	%rd9281, %rd771, %rd9276;
	mul.hi.u64 	%rd9282, %rd771, %rd9276;
	mov.b64 	%rd9283, 0;
	add.cc.s64 	%rd9284, %rd9280, %rd9156;
	addc.cc.s64 	%rd9285, %rd9283, 0;
	add.cc.s64 	%rd9286, %rd9284, %rd9281;
	addc.cc.s64 	%rd9287, %rd9285, %rd9282;
	mul.lo.s64 	%rd9288, %rd772, %rd9276;
	mul.hi.u64 	%rd9289, %rd772, %rd9276;
	add.cc.s64 	%rd9290, %rd9287, %rd9225;
	addc.cc.s64 	%rd9291, %rd9283, 0;
	add.cc.s64 	%rd9292, %rd9290, %rd9288;
	addc.cc.s64 	%rd9293, %rd9291, %rd9289;
	mul.lo.s64 	%rd9294, %rd773, %rd9276;
	mul.hi.u64 	%rd9295, %rd773, %rd9276;
	add.cc.s64 	%rd9296, %rd9293, %rd9271;
	addc.cc.s64 	%rd9297, %rd9283, 0;
	add.cc.s64 	%rd9298, %rd9296, %rd9294;
	addc.cc.s64 	%rd9299, %rd9297, %rd9295;
	add.s64 	%rd9300, %rd9086, %rd9299;
	setp.lt.u64 	%p1102, %rd9300, %rd9086;
	selp.u64 	%rd9301, 1, 0, %p1102;
	add.s64 	%rd9302, %rd9160, %rd9301;
	setp.lt.u64 	%p1103, %rd9302, %rd9160;
	selp.u64 	%rd9303, 1, 0, %p1103;
	add.s64 	%rd9304, %rd9229, %rd9303;
	setp.lt.u64 	%p1104, %rd9304, %rd9229;
	selp.u64 	%rd9305, 1, 0, %p1104;
	add.s64 	%rd9306, %rd9275, %rd9305;
	mul.lo.s64 	%rd9307, %rd7996, %rd9286;
	mul.lo.s64 	%rd9308, %rd770, %rd9307;
	mul.hi.u64 	%rd9309, %rd770, %rd9307;
	add.cc.s64 	%rd9310, %rd9308, %rd9286;
	addc.cc.s64 	%rd9311, %rd9309, 0;
	mul.lo.s64 	%rd9312, %rd771, %rd9307;
	mul.hi.u64 	%rd9313, %rd771, %rd9307;
	add.cc.s64 	%rd9314, %rd9311, %rd9292;
	addc.cc.s64 	%rd9315, %rd9283, 0;
	add.cc.s64 	%rd9316, %rd9314, %rd9312;
	addc.cc.s64 	%rd9317, %rd9315, %rd9313;
	mul.lo.s64 	%rd9318, %rd772, %rd9307;
	mul.hi.u64 	%rd9319, %rd772, %rd9307;
	add.cc.s64 	%rd9320, %rd9317, %rd9298;
	addc.cc.s64 	%rd9321, %rd9283, 0;
	add.cc.s64 	%rd9322, %rd9320, %rd9318;
	addc.cc.s64 	%rd9323, %rd9321, %rd9319;
	mul.lo.s64 	%rd9324, %rd773, %rd9307;
	mul.hi.u64 	%rd9325, %rd773, %rd9307;
	add.cc.s64 	%rd9326, %rd9323, %rd9300;
	addc.cc.s64 	%rd9327, %rd9283, 0;
	add.cc.s64 	%rd9328, %rd9326, %rd9324;
	addc.cc.s64 	%rd9329, %rd9327, %rd9325;
	add.s64 	%rd9330, %rd9302, %rd9329;
	setp.lt.u64 	%p1105, %rd9330, %rd9302;
	selp.u64 	%rd9331, 1, 0, %p1105;
	add.s64 	%rd9332, %rd9304, %rd9331;
	setp.lt.u64 	%p1106, %rd9332, %rd9304;
	selp.u64 	%rd9333, 1, 0, %p1106;
	add.s64 	%rd9334, %rd9306, %rd9333;
	mul.lo.s64 	%rd9335, %rd7996, %rd9316;
	mul.lo.s64 	%rd9336, %rd770, %rd9335;
	mul.hi.u64 	%rd9337, %rd770, %rd9335;
	add.cc.s64 	%rd9338, %rd9336, %rd9316;
	addc.cc.s64 	%rd9339, %rd9337, 0;
	mul.lo.s64 	%rd9340, %rd771, %rd9335;
	mul.hi.u64 	%rd9341, %rd771, %rd9335;
	add.cc.s64 	%rd9342, %rd9339, %rd9322;
	addc.cc.s64 	%rd9343, %rd9283, 0;
	add.cc.s64 	%rd9344, %rd9342, %rd9340;
	addc.cc.s64 	%rd9345, %rd9343, %rd9341;
	mul.lo.s64 	%rd9346, %rd772, %rd9335;
	mul.hi.u64 	%rd9347, %rd772, %rd9335;
	add.cc.s64 	%rd9348, %rd9345, %rd9328;
	addc.cc.s64 	%rd9349, %rd9283, 0;
	add.cc.s64 	%rd9350, %rd9348, %rd9346;
	addc.cc.s64 	%rd9351, %rd9349, %rd9347;
	mul.lo.s64 	%rd9352, %rd773, %rd9335;
	mul.hi.u64 	%rd9353, %rd773, %rd9335;
	add.cc.s64 	%rd9354, %rd9351, %rd9330;
	addc.cc.s64 	%rd9355, %rd9283, 0;
	add.cc.s64 	%rd9356, %rd9354, %rd9352;
	addc.cc.s64 	%rd9357, %rd9355, %rd9353;
	add.s64 	%rd9358, %rd9332, %rd9357;
	setp.lt.u64 	%p1107, %rd9358, %rd9332;
	selp.u64 	%rd9359, 1, 0, %p1107;
	add.s64 	%rd9360, %rd9334, %rd9359;
	mul.lo.s64 	%rd9361, %rd7996, %rd9344;
	mul.lo.s64 	%rd9362, %rd770, %rd9361;
	mul.hi.u64 	%rd9363, %rd770, %rd9361;
	add.cc.s64 	%rd9364, %rd9362, %rd9344;
	addc.cc.s64 	%rd9365, %rd9363, 0;
	mul.lo.s64 	%rd9366, %rd771, %rd9361;
	mul.hi.u64 	%rd9367, %rd771, %rd9361;
	add.cc.s64 	%rd9368, %rd9365, %rd9350;
	addc.cc.s64 	%rd9369, %rd9283, 0;
	add.cc.s64 	%rd908, %rd9368, %rd9366;
	addc.cc.s64 	%rd9370, %rd9369, %rd9367;
	mul.lo.s64 	%rd9371, %rd772, %rd9361;
	mul.hi.u64 	%rd9372, %rd772, %rd9361;
	add.cc.s64 	%rd9373, %rd9370, %rd9356;
	addc.cc.s64 	%rd9374, %rd9283, 0;
	add.cc.s64 	%rd909, %rd9373, %rd9371;
	addc.cc.s64 	%rd9375, %rd9374, %rd9372;
	mul.lo.s64 	%rd9376, %rd773, %rd9361;
	mul.hi.u64 	%rd9377, %rd773, %rd9361;
	add.cc.s64 	%rd9378, %rd9375, %rd9358;
	addc.cc.s64 	%rd9379, %rd9283, 0;
	add.cc.s64 	%rd910, %rd9378, %rd9376;
	addc.cc.s64 	%rd9380, %rd9379, %rd9377;
	add.s64 	%rd10184, %rd9360, %rd9380;
	setp.gt.u64 	%p1108, %rd10184, %rd773;
	@%p1108 bra 	$L__BB3_335;
	setp.lt.u64 	%p1109, %rd10184, %rd773;
	mov.u64 	%rd10185, %rd910;
	mov.u64 	%rd10186, %rd909;
	mov.u64 	%rd10187, %rd908;
	@%p1109 bra 	$L__BB3_336;
	setp.lt.u64 	%p1110, %rd772, %rd910;
	@%p1110 bra 	$L__BB3_335;
	setp.gt.u64 	%p1111, %rd772, %rd910;
	mov.u64 	%rd10185, %rd910;
	mov.u64 	%rd10186, %rd909;
	mov.u64 	%rd10187, %rd908;
	@%p1111 bra 	$L__BB3_336;
	setp.lt.u64 	%p1112, %rd771, %rd909;
	@%p1112 bra 	$L__BB3_335;
	setp.gt.u64 	%p1113, %rd771, %rd909;
	setp.lt.u64 	%p1114, %rd908, %rd770;
	or.pred  	%p1115, %p1113, %p1114;
	mov.u64 	%rd10185, %rd910;
	mov.u64 	%rd10186, %rd909;
	mov.u64 	%rd10187, %rd908;
	@%p1115 bra 	$L__BB3_336;
$L__BB3_335:
	sub.s64 	%rd10187, %rd908, %rd770;
	setp.lt.u64 	%p1116, %rd908, %rd770;
	selp.u64 	%rd9381, 1, 0, %p1116;
	add.s64 	%rd9382, %rd771, %rd9381;
	sub.s64 	%rd10186, %rd909, %rd9382;
	setp.lt.u64 	%p1117, %rd909, %rd9382;
	selp.u64 	%rd9383, 1, 0, %p1117;
	add.s64 	%rd9384, %rd772, %rd9383;
	sub.s64 	%rd10185, %rd910, %rd9384;
	setp.lt.u64 	%p1118, %rd910, %rd9384;
	selp.u64 	%rd9385, 1, 0, %p1118;
	add.s64 	%rd9386, %rd773, %rd9385;
	sub.s64 	%rd10184, %rd10184, %rd9386;
$L__BB3_336:
	ld.param.u64 	%rd9914, [_Z9point_addP7ECPointPKS_S2__param_0];
	and.b64  	%rd9387, %rd10135, 4294967295;
	shr.u64 	%rd9388, %rd10135, 32;
	shr.u64 	%rd9389, %rd10180, 32;
	and.b64  	%rd9390, %rd10180, 4294967295;
	mul.lo.s64 	%rd9391, %rd9390, %rd9387;
	mul.lo.s64 	%rd9392, %rd9389, %rd9387;
	mul.lo.s64 	%rd9393, %rd9390, %rd9388;
	shr.u64 	%rd9394, %rd9391, 32;
	and.b64  	%rd9395, %rd9392, 4294967295;
	add.s64 	%rd9396, %rd9394, %rd9395;
	and.b64  	%rd9397, %rd9393, 4294967295;
	add.s64 	%rd9398, %rd9396, %rd9397;
	shr.u64 	%rd9399, %rd9392, 32;
	mad.lo.s64 	%rd9400, %rd9389, %rd9388, %rd9399;
	shr.u64 	%rd9401, %rd9393, 32;
	add.s64 	%rd9402, %rd9400, %rd9401;
	shr.u64 	%rd9403, %rd9398, 32;
	shl.b64 	%rd9404, %rd9398, 32;
	and.b64  	%rd9405, %rd9391, 4294967295;
	or.b64  	%rd9406, %rd9404, %rd9405;
	add.s64 	%rd9407, %rd9402, %rd9403;
	shr.u64 	%rd9408, %rd10181, 32;
	and.b64  	%rd9409, %rd10181, 4294967295;
	mul.lo.s64 	%rd9410, %rd9409, %rd9387;
	mul.lo.s64 	%rd9411, %rd9408, %rd9387;
	mul.lo.s64 	%rd9412, %rd9409, %rd9388;
	shr.u64 	%rd9413, %rd9410, 32;
	and.b64  	%rd9414, %rd9411, 4294967295;
	add.s64 	%rd9415, %rd9413, %rd9414;
	and.b64  	%rd9416, %rd9412, 4294967295;
	add.s64 	%rd9417, %rd9415, %rd9416;
	shr.u64 	%rd9418, %rd9411, 32;
	mad.lo.s64 	%rd9419, %rd9408, %rd9388, %rd9418;
	shr.u64 	%rd9420, %rd9412, 32;
	add.s64 	%rd9421, %rd9419, %rd9420;
	shr.u64 	%rd9422, %rd9417, 32;
	shl.b64 	%rd9423, %rd9417, 32;
	and.b64  	%rd9424, %rd9410, 4294967295;
	or.b64  	%rd9425, %rd9423, %rd9424;
	add.s64 	%rd9426, %rd9421, %rd9422;
	shr.u64 	%rd9427, %rd10182, 32;
	and.b64  	%rd9428, %rd10182, 4294967295;
	mul.lo.s64 	%rd9429, %rd9428, %rd9387;
	mul.lo.s64 	%rd9430, %rd9427, %rd9387;
	mul.lo.s64 	%rd9431, %rd9428, %rd9388;
	shr.u64 	%rd9432, %rd9429, 32;
	and.b64  	%rd9433, %rd9430, 4294967295;
	add.s64 	%rd9434, %rd9432, %rd9433;
	and.b64  	%rd9435, %rd9431, 4294967295;
	add.s64 	%rd9436, %rd9434, %rd9435;
	shr.u64 	%rd9437, %rd9430, 32;
	mad.lo.s64 	%rd9438, %rd9427, %rd9388, %rd9437;
	shr.u64 	%rd9439, %rd9431, 32;
	add.s64 	%rd9440, %rd9438, %rd9439;
	shr.u64 	%rd9441, %rd9436, 32;
	shl.b64 	%rd9442, %rd9436, 32;
	and.b64  	%rd9443, %rd9429, 4294967295;
	or.b64  	%rd9444, %rd9442, %rd9443;
	add.s64 	%rd9445, %rd9440, %rd9441;
	shr.u64 	%rd9446, %rd10183, 32;
	and.b64  	%rd9447, %rd10183, 4294967295;
	mul.lo.s64 	%rd9448, %rd9447, %rd9387;
	mul.lo.s64 	%rd9449, %rd9446, %rd9387;
	mul.lo.s64 	%rd9450, %rd9447, %rd9388;
	shr.u64 	%rd9451, %rd9448, 32;
	and.b64  	%rd9452, %rd9449, 4294967295;
	add.s64 	%rd9453, %rd9451, %rd9452;
	and.b64  	%rd9454, %rd9450, 4294967295;
	add.s64 	%rd9455, %rd9453, %rd9454;
	shr.u64 	%rd9456, %rd9449, 32;
	mad.lo.s64 	%rd9457, %rd9446, %rd9388, %rd9456;
	shr.u64 	%rd9458, %rd9450, 32;
	add.s64 	%rd9459, %rd9457, %rd9458;
	shr.u64 	%rd9460, %rd9455, 32;
	shl.b64 	%rd9461, %rd9455, 32;
	and.b64  	%rd9462, %rd9448, 4294967295;
	or.b64  	%rd9463, %rd9461, %rd9462;
	add.s64 	%rd9464, %rd9459, %rd9460;
	and.b64  	%rd9465, %rd10134, 4294967295;
	shr.u64 	%rd9466, %rd10134, 32;
	mul.lo.s64 	%rd9467, %rd9390, %rd9465;
	mul.lo.s64 	%rd9468, %rd9389, %rd9465;
	mul.lo.s64 	%rd9469, %rd9390, %rd9466;
	shr.u64 	%rd9470, %rd9467, 32;
	and.b64  	%rd9471, %rd9468, 4294967295;
	add.s64 	%rd9472, %rd9470, %rd9471;
	and.b64  	%rd9473, %rd9469, 4294967295;
	add.s64 	%rd9474, %rd9472, %rd9473;
	shr.u64 	%rd9475, %rd9468, 32;
	mad.lo.s64 	%rd9476, %rd9389, %rd9466, %rd9475;
	shr.u64 	%rd9477, %rd9469, 32;
	add.s64 	%rd9478, %rd9476, %rd9477;
	shr.u64 	%rd9479, %rd9474, 32;
	shl.b64 	%rd9480, %rd9474, 32;
	and.b64  	%rd9481, %rd9467, 4294967295;
	or.b64  	%rd9482, %rd9480, %rd9481;
	add.s64 	%rd9483, %rd9425, %rd9482;
	setp.lt.u64 	%p1119, %rd9483, %rd9425;
	selp.u64 	%rd9484, 1, 0, %p1119;
	add.s64 	%rd9485, %rd9478, %rd9426;
	add.s64 	%rd9486, %rd9485, %rd9479;
	add.s64 	%rd9487, %rd9486, %rd9484;
	mul.lo.s64 	%rd9488, %rd9409, %rd9465;
	mul.lo.s64 	%rd9489, %rd9408, %rd9465;
	mul.lo.s64 	%rd9490, %rd9409, %rd9466;
	shr.u64 	%rd9491, %rd9488, 32;
	and.b64  	%rd9492, %rd9489, 4294967295;
	add.s64 	%rd9493, %rd9491, %rd9492;
	and.b64  	%rd9494, %rd9490, 4294967295;
	add.s64 	%rd9495, %rd9493, %rd9494;
	shr.u64 	%rd9496, %rd9489, 32;
	mad.lo.s64 	%rd9497, %rd9408, %rd9466, %rd9496;
	shr.u64 	%rd9498, %rd9490, 32;
	add.s64 	%rd9499, %rd9497, %rd9498;
	shr.u64 	%rd9500, %rd9495, 32;
	shl.b64 	%rd9501, %rd9495, 32;
	and.b64  	%rd9502, %rd9488, 4294967295;
	or.b64  	%rd9503, %rd9501, %rd9502;
	add.s64 	%rd9504, %rd9444, %rd9484;
	add.s64 	%rd9505, %rd9504, %rd9503;
	max.u64 	%rd9506, %rd9444, %rd9504;
	setp.gt.u64 	%p1120, %rd9506, %rd9505;
	selp.u64 	%rd9507, 1, 0, %p1120;
	add.s64 	%rd9508, %rd9499, %rd9445;
	add.s64 	%rd9509, %rd9508, %rd9500;
	add.s64 	%rd9510, %rd9509, %rd9507;
	mul.lo.s64 	%rd9511, %rd9428, %rd9465;
	mul.lo.s64 	%rd9512, %rd9427, %rd9465;
	mul.lo.s64 	%rd9513, %rd9428, %rd9466;
	shr.u64 	%rd9514, %rd9511, 32;
	and.b64  	%rd9515, %rd9512, 4294967295;
	add.s64 	%rd9516, %rd9514, %rd9515;
	and.b64  	%rd9517, %rd9513, 4294967295;
	add.s64 	%rd9518, %rd9516, %rd9517;
	shr.u64 	%rd9519, %rd9512, 32;
	mad.lo.s64 	%rd9520, %rd9427, %rd9466, %rd9519;
	shr.u64 	%rd9521, %rd9513, 32;
	add.s64 	%rd9522, %rd9520, %rd9521;
	shr.u64 	%rd9523, %rd9518, 32;
	shl.b64 	%rd9524, %rd9518, 32;
	and.b64  	%rd9525, %rd9511, 4294967295;
	or.b64  	%rd9526, %rd9524, %rd9525;
	add.s64 	%rd9527, %rd9463, %rd9507;
	add.s64 	%rd9528, %rd9527, %rd9526;
	max.u64 	%rd9529, %rd9463, %rd9527;
	setp.gt.u64 	%p1121, %rd9529, %rd9528;
	selp.u64 	%rd9530, 1, 0, %p1121;
	add.s64 	%rd9531, %rd9522, %rd9464;
	add.s64 	%rd9532, %rd9531, %rd9523;
	add.s64 	%rd9533, %rd9532, %rd9530;
	and.b64  	%rd9534, %rd10133, 4294967295;
	shr.u64 	%rd9535, %rd10133, 32;
	mul.lo.s64 	%rd9536, %rd9390, %rd9534;
	mul.lo.s64 	%rd9537, %rd9389, %rd9534;
	mul.lo.s64 	%rd9538, %rd9390, %rd9535;
	shr.u64 	%rd9539, %rd9536, 32;
	and.b64  	%rd9540, %rd9537, 4294967295;
	add.s64 	%rd9541, %rd9539, %rd9540;
	and.b64  	%rd9542, %rd9538, 4294967295;
	add.s64 	%rd9543, %rd9541, %rd9542;
	shr.u64 	%rd9544, %rd9537, 32;
	mad.lo.s64 	%rd9545, %rd9389, %rd9535, %rd9544;
	shr.u64 	%rd9546, %rd9538, 32;
	add.s64 	%rd9547, %rd9545, %rd9546;
	shr.u64 	%rd9548, %rd9543, 32;
	shl.b64 	%rd9549, %rd9543, 32;
	and.b64  	%rd9550, %rd9536, 4294967295;
	or.b64  	%rd9551, %rd9549, %rd9550;
	add.s64 	%rd9552, %rd9505, %rd9551;
	setp.lt.u64 	%p1122, %rd9552, %rd9505;
	selp.u64 	%rd9553, 1, 0, %p1122;
	add.s64 	%rd9554, %rd9547, %rd9510;
	add.s64 	%rd9555, %rd9554, %rd9548;
	add.s64 	%rd9556, %rd9555, %rd9553;
	mul.lo.s64 	%rd9557, %rd9409, %rd9534;
	mul.lo.s64 	%rd9558, %rd9408, %rd9534;
	mul.lo.s64 	%rd9559, %rd9409, %rd9535;
	shr.u64 	%rd9560, %rd9557, 32;
	and.b64  	%rd9561, %rd9558, 4294967295;
	add.s64 	%rd9562, %rd9560, %rd9561;
	and.b64  	%rd9563, %rd9559, 4294967295;
	add.s64 	%rd9564, %rd9562, %rd9563;
	shr.u64 	%rd9565, %rd9558, 32;
	mad.lo.s64 	%rd9566, %rd9408, %rd9535, %rd9565;
	shr.u64 	%rd9567, %rd9559, 32;
	add.s64 	%rd9568, %rd9566, %rd9567;
	shr.u64 	%rd9569, %rd9564, 32;
	shl.b64 	%rd9570, %rd9564, 32;
	and.b64  	%rd9571, %rd9557, 4294967295;
	or.b64  	%rd9572, %rd9570, %rd9571;
	add.s64 	%rd9573, %rd9528, %rd9553;
	add.s64 	%rd9574, %rd9573, %rd9572;
	max.u64 	%rd9575, %rd9528, %rd9573;
	setp.gt.u64 	%p1123, %rd9575, %rd9574;
	selp.u64 	%rd9576, 1, 0, %p1123;
	add.s64 	%rd9577, %rd9568, %rd9533;
	add.s64 	%rd9578, %rd9577, %rd9569;
	add.s64 	%rd9579, %rd9578, %rd9576;
	and.b64  	%rd9580, %rd10132, 4294967295;
	shr.u64 	%rd9581, %rd10132, 32;
	mul.lo.s64 	%rd9582, %rd9390, %rd9580;
	mul.lo.s64 	%rd9583, %rd9389, %rd9580;
	mul.lo.s64 	%rd9584, %rd9390, %rd9581;
	shr.u64 	%rd9585, %rd9582, 32;
	and.b64  	%rd9586, %rd9583, 4294967295;
	add.s64 	%rd9587, %rd9585, %rd9586;
	and.b64  	%rd9588, %rd9584, 4294967295;
	add.s64 	%rd9589, %rd9587, %rd9588;
	shr.u64 	%rd9590, %rd9583, 32;
	mad.lo.s64 	%rd9591, %rd9389, %rd9581, %rd9590;
	shr.u64 	%rd9592, %rd9584, 32;
	add.s64 	%rd9593, %rd9591, %rd9592;
	shr.u64 	%rd9594, %rd9589, 32;
	shl.b64 	%rd9595, %rd9589, 32;
	and.b64  	%rd9596, %rd9582, 4294967295;
	or.b64  	%rd9597, %rd9595, %rd9596;
	add.s64 	%rd9598, %rd9574, %rd9597;
	setp.lt.u64 	%p1124, %rd9598, %rd9574;
	selp.u64 	%rd9599, 1, 0, %p1124;
	add.s64 	%rd9600, %rd9593, %rd9579;
	add.s64 	%rd9601, %rd9600, %rd9594;
	add.s64 	%rd9602, %rd9601, %rd9599;
	mul.lo.s64 	%rd9603, %rd7996, %rd9406;
	mul.lo.s64 	%rd9604, %rd770, %rd9603;
	mul.hi.u64 	%rd9605, %rd770, %rd9603;
	add.cc.s64 	%rd9606, %rd9604, %rd9406;
	addc.cc.s64 	%rd9607, %rd9605, 0;
	mul.lo.s64 	%rd9608, %rd771, %rd9603;
	mul.hi.u64 	%rd9609, %rd771, %rd9603;
	mov.b64 	%rd9610, 0;
	add.cc.s64 	%rd9611, %rd9607, %rd9483;
	addc.cc.s64 	%rd9612, %rd9610, 0;
	add.cc.s64 	%rd9613, %rd9611, %rd9608;
	addc.cc.s64 	%rd9614, %rd9612, %rd9609;
	mul.lo.s64 	%rd9615, %rd772, %rd9603;
	mul.hi.u64 	%rd9616, %rd772, %rd9603;
	add.cc.s64 	%rd9617, %rd9614, %rd9552;
	addc.cc.s64 	%rd9618, %rd9610, 0;
	add.cc.s64 	%rd9619, %rd9617, %rd9615;
	addc.cc.s64 	%rd9620, %rd9618, %rd9616;
	mul.lo.s64 	%rd9621, %rd773, %rd9603;
	mul.hi.u64 	%rd9622, %rd773, %rd9603;
	add.cc.s64 	%rd9623, %rd9620, %rd9598;
	addc.cc.s64 	%rd9624, %rd9610, 0;
	add.cc.s64 	%rd9625, %rd9623, %rd9621;
	addc.cc.s64 	%rd9626, %rd9624, %rd9622;
	add.s64 	%rd9627, %rd9407, %rd9626;
	setp.lt.u64 	%p1125, %rd9627, %rd9407;
	selp.u64 	%rd9628, 1, 0, %p1125;
	add.s64 	%rd9629, %rd9487, %rd9628;
	setp.lt.u64 	%p1126, %rd9629, %rd9487;
	selp.u64 	%rd9630, 1, 0, %p1126;
	add.s64 	%rd9631, %rd9556, %rd9630;
	setp.lt.u64 	%p1127, %rd9631, %rd9556;
	selp.u64 	%rd9632, 1, 0, %p1127;
	add.s64 	%rd9633, %rd9602, %rd9632;
	mul.lo.s64 	%rd9634, %rd7996, %rd9613;
	mul.lo.s64 	%rd9635, %rd770, %rd9634;
	mul.hi.u64 	%rd9636, %rd770, %rd9634;
	add.cc.s64 	%rd9637, %rd9635, %rd9613;
	addc.cc.s64 	%rd9638, %rd9636, 0;
	mul.lo.s64 	%rd9639, %rd771, %rd9634;
	mul.hi.u64 	%rd9640, %rd771, %rd9634;
	add.cc.s64 	%rd9641, %rd9638, %rd9619;
	addc.cc.s64 	%rd9642, %rd9610, 0;
	add.cc.s64 	%rd9643, %rd9641, %rd9639;
	addc.cc.s64 	%rd9644, %rd9642, %rd9640;
	mul.lo.s64 	%rd9645, %rd772, %rd9634;
	mul.hi.u64 	%rd9646, %rd772, %rd9634;
	add.cc.s64 	%rd9647, %rd9644, %rd9625;
	addc.cc.s64 	%rd9648, %rd9610, 0;
	add.cc.s64 	%rd9649, %rd9647, %rd9645;
	addc.cc.s64 	%rd9650, %rd9648, %rd9646;
	mul.lo.s64 	%rd9651, %rd773, %rd9634;
	mul.hi.u64 	%rd9652, %rd773, %rd9634;
	add.cc.s64 	%rd9653, %rd9650, %rd9627;
	addc.cc.s64 	%rd9654, %rd9610, 0;
	add.cc.s64 	%rd9655, %rd9653, %rd9651;
	addc.cc.s64 	%rd9656, %rd9654, %rd9652;
	add.s64 	%rd9657, %rd9629, %rd9656;
	setp.lt.u64 	%p1128, %rd9657, %rd9629;
	selp.u64 	%rd9658, 1, 0, %p1128;
	add.s64 	%rd9659, %rd9631, %rd9658;
	setp.lt.u64 	%p1129, %rd9659, %rd9631;
	selp.u64 	%rd9660, 1, 0, %p1129;
	add.s64 	%rd9661, %rd9633, %rd9660;
	mul.lo.s64 	%rd9662, %rd7996, %rd9643;
	mul.lo.s64 	%rd9663, %rd770, %rd9662;
	mul.hi.u64 	%rd9664, %rd770, %rd9662;
	add.cc.s64 	%rd9665, %rd9663, %rd9643;
	addc.cc.s64 	%rd9666, %rd9664, 0;
	mul.lo.s64 	%rd9667, %rd771, %rd9662;
	mul.hi.u64 	%rd9668, %rd771, %rd9662;
	add.cc.s64 	%rd9669, %rd9666, %rd9649;
	addc.cc.s64 	%rd9670, %rd9610, 0;
	add.cc.s64 	%rd9671, %rd9669, %rd9667;
	addc.cc.s64 	%rd9672, %rd9670, %rd9668;
	mul.lo.s64 	%rd9673, %rd772, %rd9662;
	mul.hi.u64 	%rd9674, %rd772, %rd9662;
	add.cc.s64 	%rd9675, %rd9672, %rd9655;
	addc.cc.s64 	%rd9676, %rd9610, 0;
	add.cc.s64 	%rd9677, %rd9675, %rd9673;
	addc.cc.s64 	%rd9678, %rd9676, %rd9674;
	mul.lo.s64 	%rd9679, %rd773, %rd9662;
	mul.hi.u64 	%rd9680, %rd773, %rd9662;
	add.cc.s64 	%rd9681, %rd9678, %rd9657;
	addc.cc.s64 	%rd9682, %rd9610, 0;
	add.cc.s64 	%rd9683, %rd9681, %rd9679;
	addc.cc.s64 	%rd9684, %rd9682, %rd9680;
	add.s64 	%rd9685, %rd9659, %rd9684;
	setp.lt.u64 	%p1130, %rd9685, %rd9659;
	selp.u64 	%rd9686, 1, 0, %p1130;
	add.s64 	%rd9687, %rd9661, %rd9686;
	mul.lo.s64 	%rd9688, %rd7996, %rd9671;
	mul.lo.s64 	%rd9689, %rd770, %rd9688;
	mul.hi.u64 	%rd9690, %rd770, %rd9688;
	add.cc.s64 	%rd9691, %rd9689, %rd9671;
	addc.cc.s64 	%rd9692, %rd9690, 0;
	mul.lo.s64 	%rd9693, %rd771, %rd9688;
	mul.hi.u64 	%rd9694, %rd771, %rd9688;
	add.cc.s64 	%rd9695, %rd9692, %rd9677;
	addc.cc.s64 	%rd9696, %rd9610, 0;
	add.cc.s64 	%rd920, %rd9695, %rd9693;
	addc.cc.s64 	%rd9697, %rd9696, %rd9694;
	mul.lo.s64 	%rd9698, %rd772, %rd9688;
	mul.hi.u64 	%rd9699, %rd772, %rd9688;
	add.cc.s64 	%rd9700, %rd9697, %rd9683;
	addc.cc.s64 	%rd9701, %rd9610, 0;
	add.cc.s64 	%rd921, %rd9700, %rd9698;
	addc.cc.s64 	%rd9702, %rd9701, %rd9699;
	mul.lo.s64 	%rd9703, %rd773, %rd9688;
	mul.hi.u64 	%rd9704, %rd773, %rd9688;
	add.cc.s64 	%rd9705, %rd9702, %rd9685;
	addc.cc.s64 	%rd9706, %rd9610, 0;
	add.cc.s64 	%rd922, %rd9705, %rd9703;
	addc.cc.s64 	%rd9707, %rd9706, %rd9704;
	add.s64 	%rd10188, %rd9687, %rd9707;
	cvta.to.global.u64 	%rd924, %rd9914;
	st.global.u64 	[%rd924+40], %rd921;
	st.global.u64 	[%rd924+48], %rd922;
	setp.gt.u64 	%p1131, %rd10188, %rd773;
	@%p1131 bra 	$L__BB3_342;
	setp.lt.u64 	%p1132, %rd10188, %rd773;
	mov.u64 	%rd10189, %rd922;
	mov.u64 	%rd10190, %rd921;
	mov.u64 	%rd10191, %rd920;
	@%p1132 bra 	$L__BB3_343;
	setp.lt.u64 	%p1133, %rd772, %rd922;
	@%p1133 bra 	$L__BB3_342;
	setp.gt.u64 	%p1134, %rd772, %rd922;
	mov.u64 	%rd10189, %rd922;
	mov.u64 	%rd10190, %rd921;
	mov.u64 	%rd10191, %rd920;
	@%p1134 bra 	$L__BB3_343;
	setp.lt.u64 	%p1135, %rd771, %rd921;
	@%p1135 bra 	$L__BB3_342;
	setp.gt.u64 	%p1136, %rd771, %rd921;
	setp.lt.u64 	%p1137, %rd920, %rd770;
	or.pred  	%p1138, %p1136, %p1137;
	mov.u64 	%rd10189, %rd922;
	mov.u64 	%rd10190, %rd921;
	mov.u64 	%rd10191, %rd920;
	@%p1138 bra 	$L__BB3_343;
$L__BB3_342:
	sub.s64 	%rd10191, %rd920, %rd770;
	setp.lt.u64 	%p1139, %rd920, %rd770;
	selp.u64 	%rd9708, 1, 0, %p1139;
	st.global.u64 	[%rd924+32], %rd10191;
	add.s64 	%rd9709, %rd771, %rd9708;
	sub.s64 	%rd10190, %rd921, %rd9709;
	setp.lt.u64 	%p1140, %rd921, %rd9709;
	selp.u64 	%rd9710, 1, 0, %p1140;
	add.s64 	%rd9711, %rd772, %rd9710;
	sub.s64 	%rd10189, %rd922, %rd9711;
	setp.lt.u64 	%p1141, %rd922, %rd9711;
	selp.u64 	%rd9712, 1, 0, %p1141;
	add.s64 	%rd9713, %rd773, %rd9712;
	sub.s64 	%rd10188, %rd10188, %rd9713;
$L__BB3_343:
	mul.lo.s64 	%rd9714, %rd7996, %rd10187;
	mul.lo.s64 	%rd9715, %rd770, %rd9714;
	mul.hi.u64 	%rd9716, %rd770, %rd9714;
	add.cc.s64 	%rd9717, %rd9715, %rd10187;
	addc.cc.s64 	%rd9718, %rd9716, 0;
	mul.lo.s64 	%rd9719, %rd771, %rd9714;
	mul.hi.u64 	%rd9720, %rd771, %rd9714;
	mov.b64 	%rd9721, 0;
	add.cc.s64 	%rd9722, %rd9718, %rd10186;
	addc.cc.s64 	%rd9723, %rd9721, 0;
	add.cc.s64 	%rd9724, %rd9722, %rd9719;
	addc.cc.s64 	%rd9725, %rd9723, %rd9720;
	mul.lo.s64 	%rd9726, %rd772, %rd9714;
	mul.hi.u64 	%rd9727, %rd772, %rd9714;
	add.cc.s64 	%rd9728, %rd9725, %rd10185;
	addc.cc.s64 	%rd9729, %rd9721, 0;
	add.cc.s64 	%rd9730, %rd9728, %rd9726;
	addc.cc.s64 	%rd9731, %rd9729, %rd9727;
	mul.lo.s64 	%rd9732, %rd773, %rd9714;
	mul.hi.u64 	%rd9733, %rd773, %rd9714;
	add.cc.s64 	%rd9734, %rd9731, %rd10184;
	addc.cc.s64 	%rd9735, %rd9721, 0;
	add.cc.s64 	%rd9736, %rd9734, %rd9732;
	addc.cc.s64 	%rd9737, %rd9735, %rd9733;
	mul.lo.s64 	%rd9738, %rd7996, %rd9724;
	mul.lo.s64 	%rd9739, %rd770, %rd9738;
	mul.hi.u64 	%rd9740, %rd770, %rd9738;
	add.cc.s64 	%rd9741, %rd9739, %rd9724;
	addc.cc.s64 	%rd9742, %rd9740, 0;
	mul.lo.s64 	%rd9743, %rd771, %rd9738;
	mul.hi.u64 	%rd9744, %rd771, %rd9738;
	add.cc.s64 	%rd9745, %rd9742, %rd9730;
	addc.cc.s64 	%rd9746, %rd9721, 0;
	add.cc.s64 	%rd9747, %rd9745, %rd9743;
	addc.cc.s64 	%rd9748, %rd9746, %rd9744;
	mul.lo.s64 	%rd9749, %rd772, %rd9738;
	mul.hi.u64 	%rd9750, %rd772, %rd9738;
	add.cc.s64 	%rd9751, %rd9748, %rd9736;
	addc.cc.s64 	%rd9752, %rd9721, 0;
	add.cc.s64 	%rd9753, %rd9751, %rd9749;
	addc.cc.s64 	%rd9754, %rd9752, %rd9750;
	mul.lo.s64 	%rd9755, %rd773, %rd9738;
	mul.hi.u64 	%rd9756, %rd773, %rd9738;
	add.cc.s64 	%rd9757, %rd9754, %rd9737;
	addc.cc.s64 	%rd9758, %rd9721, 0;
	add.cc.s64 	%rd9759, %rd9757, %rd9755;
	addc.cc.s64 	%rd9760, %rd9758, %rd9756;
	mul.lo.s64 	%rd9761, %rd7996, %rd9747;
	mul.lo.s64 	%rd9762, %rd770, %rd9761;
	mul.hi.u64 	%rd9763, %rd770, %rd9761;
	add.cc.s64 	%rd9764, %rd9762, %rd9747;
	addc.cc.s64 	%rd9765, %rd9763, 0;
	mul.lo.s64 	%rd9766, %rd771, %rd9761;
	mul.hi.u64 	%rd9767, %rd771, %rd9761;
	add.cc.s64 	%rd9768, %rd9765, %rd9753;
	addc.cc.s64 	%rd9769, %rd9721, 0;
	add.cc.s64 	%rd9770, %rd9768, %rd9766;
	addc.cc.s64 	%rd9771, %rd9769, %rd9767;
	mul.lo.s64 	%rd9772, %rd772, %rd9761;
	mul.hi.u64 	%rd9773, %rd772, %rd9761;
	add.cc.s64 	%rd9774, %rd9771, %rd9759;
	addc.cc.s64 	%rd9775, %rd9721, 0;
	add.cc.s64 	%rd9776, %rd9774, %rd9772;
	addc.cc.s64 	%rd9777, %rd9775, %rd9773;
	mul.lo.s64 	%rd9778, %rd773, %rd9761;
	mul.hi.u64 	%rd9779, %rd773, %rd9761;
	add.cc.s64 	%rd9780, %rd9777, %rd9760;
	addc.cc.s64 	%rd9781, %rd9721, 0;
	add.cc.s64 	%rd9782, %rd9780, %rd9778;
	addc.cc.s64 	%rd9783, %rd9781, %rd9779;
	mul.lo.s64 	%rd9784, %rd7996, %rd9770;
	mul.lo.s64 	%rd9785, %rd770, %rd9784;
	mul.hi.u64 	%rd9786, %rd770, %rd9784;
	add.cc.s64 	%rd9787, %rd9785, %rd9770;
	addc.cc.s64 	%rd9788, %rd9786, 0;
	mul.lo.s64 	%rd9789, %rd771, %rd9784;
	mul.hi.u64 	%rd9790, %rd771, %rd9784;
	add.cc.s64 	%rd9791, %rd9788, %rd9776;
	addc.cc.s64 	%rd9792, %rd9721, 0;
	add.cc.s64 	%rd933, %rd9791, %rd9789;
	addc.cc.s64 	%rd9793, %rd9792, %rd9790;
	mul.lo.s64 	%rd9794, %rd772, %rd9784;
	mul.hi.u64 	%rd9795, %rd772, %rd9784;
	add.cc.s64 	%rd9796, %rd9793, %rd9782;
	addc.cc.s64 	%rd9797, %rd9721, 0;
	add.cc.s64 	%rd934, %rd9796, %rd9794;
	addc.cc.s64 	%rd9798, %rd9797, %rd9795;
	mul.lo.s64 	%rd9799, %rd773, %rd9784;
	mul.hi.u64 	%rd9800, %rd773, %rd9784;
	add.cc.s64 	%rd9801, %rd9798, %rd9783;
	addc.cc.s64 	%rd9802, %rd9721, 0;
	add.cc.s64 	%rd935, %rd9801, %rd9799;
	addc.cc.s64 	%rd936, %rd9802, %rd9800;
	st.global.u64 	[%rd924], %rd933;
	st.global.u64 	[%rd924+8], %rd934;
	st.global.u64 	[%rd924+16], %rd935;
	st.global.u64 	[%rd924+24], %rd936;
	setp.lt.u64 	%p1142, %rd773, %rd936;
	@%p1142 bra 	$L__BB3_349;
	setp.gt.u64 	%p1143, %rd773, %rd936;
	@%p1143 bra 	$L__BB3_350;
	setp.lt.u64 	%p1144, %rd772, %rd935;
	@%p1144 bra 	$L__BB3_349;
	setp.gt.u64 	%p1145, %rd772, %rd935;
	@%p1145 bra 	$L__BB3_350;
	setp.lt.u64 	%p1146, %rd771, %rd934;
	@%p1146 bra 	$L__BB3_349;
	setp.gt.u64 	%p1147, %rd771, %rd934;
	setp.lt.u64 	%p1148, %rd933, %rd770;
	or.pred  	%p1149, %p1147, %p1148;
	@%p1149 bra 	$L__BB3_350;
$L__BB3_349:
	sub.s64 	%rd9803, %rd933, %rd770;
	setp.lt.u64 	%p1150, %rd933, %rd770;
	selp.u64 	%rd9804, 1, 0, %p1150;
	st.global.u64 	[%rd924], %rd9803;
	add.s64 	%rd9805, %rd771, %rd9804;
	sub.s64 	%rd9806, %rd934, %rd9805;
	setp.lt.u64 	%p1151, %rd934, %rd9805;
	selp.u64 	%rd9807, 1, 0, %p1151;
	st.global.u64 	[%rd924+8], %rd9806;
	add.s64 	%rd9808, %rd772, %rd9807;
	sub.s64 	%rd9809, %rd935, %rd9808;
	setp.lt.u64 	%p1152, %rd935, %rd9808;
	selp.u64 	%rd9810, 1, 0, %p1152;
	st.global.u64 	[%rd924+16], %rd9809;
	add.s64 	%rd9811, %rd773, %rd9810;
	sub.s64 	%rd9812, %rd936, %rd9811;
	st.global.u64 	[%rd924+24], %rd9812;
$L__BB3_350:
	mul.lo.s64 	%rd9813, %rd7996, %rd10191;
	mul.lo.s64 	%rd9814, %rd770, %rd9813;
	mul.hi.u64 	%rd9815, %rd770, %rd9813;
	add.cc.s64 	%rd9816, %rd9814, %rd10191;
	addc.cc.s64 	%rd9817, %rd9815, 0;
	mul.lo.s64 	%rd9818, %rd771, %rd9813;
	mul.hi.u64 	%rd9819, %rd771, %rd9813;
	mov.b64 	%rd9820, 0;
	add.cc.s64 	%rd9821, %rd9817, %rd10190;
	addc.cc.s64 	%rd9822, %rd9820, 0;
	add.cc.s64 	%rd9823, %rd9821, %rd9818;
	addc.cc.s64 	%rd9824, %rd9822, %rd9819;
	mul.lo.s64 	%rd9825, %rd772, %rd9813;
	mul.hi.u64 	%rd9826, %rd772, %rd9813;
	add.cc.s64 	%rd9827, %rd9824, %rd10189;
	addc.cc.s64 	%rd9828, %rd9820, 0;
	add.cc.s64 	%rd9829, %rd9827, %rd9825;
	addc.cc.s64 	%rd9830, %rd9828, %rd9826;
	mul.lo.s64 	%rd9831, %rd773, %rd9813;
	mul.hi.u64 	%rd9832, %rd773, %rd9813;
	add.cc.s64 	%rd9833, %rd9830, %rd10188;
	addc.cc.s64 	%rd9834, %rd9820, 0;
	add.cc.s64 	%rd9835, %rd9833, %rd9831;
	addc.cc.s64 	%rd9836, %rd9834, %rd9832;
	mul.lo.s64 	%rd9837, %rd7996, %rd9823;
	mul.lo.s64 	%rd9838, %rd770, %rd9837;
	mul.hi.u64 	%rd9839, %rd770, %rd9837;
	add.cc.s64 	%rd9840, %rd9838, %rd9823;
	addc.cc.s64 	%rd9841, %rd9839, 0;
	mul.lo.s64 	%rd9842, %rd771, %rd9837;
	mul.hi.u64 	%rd9843, %rd771, %rd9837;
	add.cc.s64 	%rd9844, %rd9841, %rd9829;
	addc.cc.s64 	%rd9845, %rd9820, 0;
	add.cc.s64 	%rd9846, %rd9844, %rd9842;
	addc.cc.s64 	%rd9847, %rd9845, %rd9843;
	mul.lo.s64 	%rd9848, %rd772, %rd9837;
	mul.hi.u64 	%rd9849, %rd772, %rd9837;
	add.cc.s64 	%rd9850, %rd9847, %rd9835;
	addc.cc.s64 	%rd9851, %rd9820, 0;
	add.cc.s64 	%rd9852, %rd9850, %rd9848;
	addc.cc.s64 	%rd9853, %rd9851, %rd9849;
	mul.lo.s64 	%rd9854, %rd773, %rd9837;
	mul.hi.u64 	%rd9855, %rd773, %rd9837;
	add.cc.s64 	%rd9856, %rd9853, %rd9836;
	addc.cc.s64 	%rd9857, %rd9820, 0;
	add.cc.s64 	%rd9858, %rd9856, %rd9854;
	addc.cc.s64 	%rd9859, %rd9857, %rd9855;
	mul.lo.s64 	%rd9860, %rd7996, %rd9846;
	mul.lo.s64 	%rd9861, %rd770, %rd9860;
	mul.hi.u64 	%rd9862, %rd770, %rd9860;
	add.cc.s64 	%rd9863, %rd9861, %rd9846;
	addc.cc.s64 	%rd9864, %rd9862, 0;
	mul.lo.s64 	%rd9865, %rd771, %rd9860;
	mul.hi.u64 	%rd9866, %rd771, %rd9860;
	add.cc.s64 	%rd9867, %rd9864, %rd9852;
	addc.cc.s64 	%rd9868, %rd9820, 0;
	add.cc.s64 	%rd9869, %rd9867, %rd9865;
	addc.cc.s64 	%rd9870, %rd9868, %rd9866;
	mul.lo.s64 	%rd9871, %rd772, %rd9860;
	mul.hi.u64 	%rd9872, %rd772, %rd9860;
	add.cc.s64 	%rd9873, %rd9870, %rd9858;
	addc.cc.s64 	%rd9874, %rd9820, 0;
	add.cc.s64 	%rd9875, %rd9873, %rd9871;
	addc.cc.s64 	%rd9876, %rd9874, %rd9872;
	mul.lo.s64 	%rd9877, %rd773, %rd9860;
	mul.hi.u64 	%rd9878, %rd773, %rd9860;
	add.cc.s64 	%rd9879, %rd9876, %rd9859;
	addc.cc.s64 	%rd9880, %rd9820, 0;
	add.cc.s64 	%rd9881, %rd9879, %rd9877;
	addc.cc.s64 	%rd9882, %rd9880, %rd9878;
	mul.lo.s64 	%rd9883, %rd7996, %rd9869;
	mul.lo.s64 	%rd9884, %rd770, %rd9883;
	mul.hi.u64 	%rd9885, %rd770, %rd9883;
	add.cc.s64 	%rd9886, %rd9884, %rd9869;
	addc.cc.s64 	%rd9887, %rd9885, 0;
	mul.lo.s64 	%rd9888, %rd771, %rd9883;
	mul.hi.u64 	%rd9889, %rd771, %rd9883;
	add.cc.s64 	%rd9890, %rd9887, %rd9875;
	addc.cc.s64 	%rd9891, %rd9820, 0;
	add.cc.s64 	%rd937, %rd9890, %rd9888;
	addc.cc.s64 	%rd9892, %rd9891, %rd9889;
	mul.lo.s64 	%rd9893, %rd772, %rd9883;
	mul.hi.u64 	%rd9894, %rd772, %rd9883;
	add.cc.s64 	%rd9895, %rd9892, %rd9881;
	addc.cc.s64 	%rd9896, %rd9820, 0;
	add.cc.s64 	%rd938, %rd9895, %rd9893;
	addc.cc.s64 	%rd9897, %rd9896, %rd9894;
	mul.lo.s64 	%rd9898, %rd773, %rd9883;
	mul.hi.u64 	%rd9899, %rd773, %rd9883;
	add.cc.s64 	%rd9900, %rd9897, %rd9882;
	addc.cc.s64 	%rd9901, %rd9820, 0;
	add.cc.s64 	%rd939, %rd9900, %rd9898;
	addc.cc.s64 	%rd940, %rd9901, %rd9899;
	st.global.u64 	[%rd924+32], %rd937;
	st.global.u64 	[%rd924+40], %rd938;
	st.global.u64 	[%rd924+48], %rd939;
	st.global.u64 	[%rd924+56], %rd940;
	setp.lt.u64 	%p1153, %rd773, %rd940;
	@%p1153 bra 	$L__BB3_356;
	setp.gt.u64 	%p1154, %rd773, %rd940;
	@%p1154 bra 	$L__BB3_357;
	setp.lt.u64 	%p1155, %rd772, %rd939;
	@%p1155 bra 	$L__BB3_356;
	setp.gt.u64 	%p1156, %rd772, %rd939;
	@%p1156 bra 	$L__BB3_357;
	setp.lt.u64 	%p1157, %rd771, %rd938;
	@%p1157 bra 	$L__BB3_356;
	setp.gt.u64 	%p1158, %rd771, %rd938;
	setp.lt.u64 	%p1159, %rd937, %rd770;
	or.pred  	%p1160, %p1158, %p1159;
	@%p1160 bra 	$L__BB3_357;
$L__BB3_356:
	sub.s64 	%rd9902, %rd937, %rd770;
	setp.lt.u64 	%p1161, %rd937, %rd770;
	selp.u64 	%rd9903, 1, 0, %p1161;
	st.global.u64 	[%rd924+32], %rd9902;
	add.s64 	%rd9904, %rd771, %rd9903;
	sub.s64 	%rd9905, %rd938, %rd9904;
	setp.lt.u64 	%p1162, %rd938, %rd9904;
	selp.u64 	%rd9906, 1, 0, %p1162;
	st.global.u64 	[%rd924+40], %rd9905;
	add.s64 	%rd9907, %rd772, %rd9906;
	sub.s64 	%rd9908, %rd939, %rd9907;
	setp.lt.u64 	%p1163, %rd939, %rd9907;
	selp.u64 	%rd9909, 1, 0, %p1163;
	st.global.u64 	[%rd924+48], %rd9908;
	add.s64 	%rd9910, %rd773, %rd9909;
	sub.s64 	%rd9911, %rd940, %rd9910;
	st.global.u64 	[%rd924+56], %rd9911;
$L__BB3_357:
	mov.b32 	%r403, 0;
	st.global.u32 	[%rd924+64], %r403;
$L__BB3_358:
	ret;

}
	// .globl	_Z12point_doubleP7ECPointPKS_
.visible .entry _Z12point_doubleP7ECPointPKS_(
	.param .u64 .ptr .align 1 _Z12point_doubleP7ECPointPKS__param_0,
	.param .u64 .ptr .align 1 _Z12point_doubleP7ECPointPKS__param_1
)
{
	.reg .pred 	%p<581>;
	.reg .b32 	%r<251>;
	.reg .b64 	%rd<4608>;

	ld.param.u64 	%rd479, [_Z12point_doubleP7ECPointPKS__param_1];
	cvta.to.global.u64 	%rd1, %rd479;
	ld.global.u32 	%r1, [%rd1+64];
	setp.eq.s32 	%p10, %r1, 0;
	@%p10 bra 	$L__BB4_2;
	ld.const.u64 	%rd4551, [ONE_MONT];
	ld.const.u64 	%rd4550, [ONE_MONT+8];
	ld.const.u64 	%rd4549, [ONE_MONT+16];
	mov.b64 	%rd4460, 0;
	ld.const.u64 	%rd4548, [ONE_MONT+24];
	mov.u64 	%rd4461, %rd4460;
	mov.u64 	%rd4462, %rd4460;
	mov.u64 	%rd4463, %rd4460;
	mov.u64 	%rd4464, %rd4548;
	mov.u64 	%rd4465, %rd4549;
	mov.u64 	%rd4466, %rd4550;
	mov.u64 	%rd4467, %rd4551;
	mov.u64 	%rd4468, %rd4548;
	mov.u64 	%rd4469, %rd4549;
	mov.u64 	%rd4470, %rd4550;
	mov.u64 	%rd4471, %rd4551;
	bra.uni 	$L__BB4_3;
$L__BB4_2:
	ld.global.u64 	%rd4471, [%rd1];
	ld.global.u64 	%rd4470, [%rd1+8];
	ld.global.u64 	%rd4469, [%rd1+16];
	ld.global.u64 	%rd4468, [%rd1+24];
	ld.global.u64 	%rd4467, [%rd1+32];
	ld.global.u64 	%rd4466, [%rd1+40];
	ld.global.u64 	%rd4465, [%rd1+48];
	ld.global.u64 	%rd4464, [%rd1+56];
	ld.const.u64 	%rd4551, [ONE_MONT];
	ld.const.u64 	%rd4550, [ONE_MONT+8];
	ld.const.u64 	%rd4549, [ONE_MONT+16];
	ld.const.u64 	%rd4548, [ONE_MONT+24];
	mov.u64 	%rd4460, %rd4548;
	mov.u64 	%rd4461, %rd4549;
	mov.u64 	%rd4462, %rd4550;
	mov.u64 	%rd4463, %rd4551;
$L__BB4_3:
	setp.ne.s32 	%p12, %r1, 0;
	mov.b64 	%rd4544, 0;
	mov.pred 	%p580, 0;
	mov.u64 	%rd4545, %rd4544;
	mov.u64 	%rd4546, %rd4544;
	mov.u64 	%rd4547, %rd4544;
	mov.u64 	%rd4552, %rd4548;
	mov.u64 	%rd4553, %rd4549;
	mov.u64 	%rd4554, %rd4550;
	mov.u64 	%rd4555, %rd4551;
	@%p12 bra 	$L__BB4_127;
	or.b64  	%rd483, %rd4463, %rd4462;
	or.b64  	%rd484, %rd483, %rd4461;
	or.b64  	%rd485, %rd484, %rd4460;
	setp.eq.s64 	%p14, %rd485, 0;
	mov.u64 	%rd4552, %rd4548;
	mov.u64 	%rd4553, %rd4549;
	mov.u64 	%rd4554, %rd4550;
	mov.u64 	%rd4555, %rd4551;
	@%p14 bra 	$L__BB4_127;
	or.b64  	%rd487, %rd4467, %rd4466;
	or.b64  	%rd488, %rd487, %rd4465;
	or.b64  	%rd489, %rd488, %rd4464;
	setp.eq.s64 	%p16, %rd489, 0;
	mov.u64 	%rd4545, %rd4544;
	mov.u64 	%rd4546, %rd4544;
	mov.u64 	%rd4547, %rd4544;
	mov.u64 	%rd4552, %rd4548;
	mov.u64 	%rd4553, %rd4549;
	mov.u64 	%rd4554, %rd4550;
	mov.u64 	%rd4555, %rd4551;
	@%p16 bra 	$L__BB4_127;
	and.b64  	%rd34, %rd4467, 4294967295;
	shr.u64 	%rd35, %rd4467, 32;
	mul.lo.s64 	%rd490, %rd34, %rd34;
	mul.lo.s64 	%rd491, %rd35, %rd34;
	shr.u64 	%rd492, %rd490, 32;
	shl.b64 	%rd493, %rd491, 1;
	and.b64  	%rd494, %rd493, 8589934590;
	add.s64 	%rd495, %rd492, %rd494;
	shr.u64 	%rd496, %rd491, 31;
	and.b64  	%rd497, %rd496, 8589934590;
	mad.lo.s64 	%rd498, %rd35, %rd35, %rd497;
	shr.u64 	%rd499, %rd495, 32;
	shl.b64 	%rd500, %rd495, 32;
	and.b64  	%rd501, %rd490, 4294967293;
	or.b64  	%rd502, %rd500, %rd501;
	add.s64 	%rd503, %rd498, %rd499;
	shr.u64 	%rd36, %rd4466, 32;
	and.b64  	%rd37, %rd4466, 4294967295;
	mul.lo.s64 	%rd504, %rd37, %rd34;
	mul.lo.s64 	%rd505, %rd36, %rd34;
	mul.lo.s64 	%rd506, %rd37, %rd35;
	shr.u64 	%rd507, %rd504, 32;
	and.b64  	%rd508, %rd505, 4294967295;
	add.s64 	%rd509, %rd507, %rd508;
	and.b64  	%rd510, %rd506, 4294967295;
	add.s64 	%rd511, %rd509, %rd510;
	shr.u64 	%rd512, %rd505, 32;
	mad.lo.s64 	%rd513, %rd36, %rd35, %rd512;
	shr.u64 	%rd514, %rd506, 32;
	add.s64 	%rd515, %rd513, %rd514;
	shr.u64 	%rd516, %rd511, 32;
	shl.b64 	%rd517, %rd511, 32;
	and.b64  	%rd518, %rd504, 4294967295;
	or.b64  	%rd519, %rd517, %rd518;
	add.s64 	%rd520, %rd515, %rd516;
	shr.u64 	%rd38, %rd4465, 32;
	and.b64  	%rd39, %rd4465, 4294967295;
	mul.lo.s64 	%rd521, %rd39, %rd34;
	mul.lo.s64 	%rd522, %rd38, %rd34;
	mul.lo.s64 	%rd523, %rd39, %rd35;
	shr.u64 	%rd524, %rd521, 32;
	and.b64  	%rd525, %rd522, 4294967295;
	add.s64 	%rd526, %rd524, %rd525;
	and.b64  	%rd527, %rd523, 4294967295;
	add.s64 	%rd528, %rd526, %rd527;
	shr.u64 	%rd529, %rd522, 32;
	mad.lo.s64 	%rd530, %rd38, %rd35, %rd529;
	shr.u64 	%rd531, %rd523, 32;
	add.s64 	%rd532, %rd530, %rd531;
	shr.u64 	%rd533, %rd528, 32;
	shl.b64 	%rd534, %rd528, 32;
	and.b64  	%rd535, %rd521, 4294967295;
	or.b64  	%rd536, %rd534, %rd535;
	add.s64 	%rd537, %rd532, %rd533;
	shr.u64 	%rd40, %rd4464, 32;
	and.b64  	%rd41, %rd4464, 4294967295;
	mul.lo.s64 	%rd538, %rd41, %rd34;
	mul.lo.s64 	%rd539, %rd40, %rd34;
	mul.lo.s64 	%rd540, %rd41, %rd35;
	shr.u64 	%rd541, %rd538, 32;
	and.b64  	%rd542, %rd539, 4294967295;
	add.s64 	%rd543, %rd541, %rd542;
	and.b64  	%rd544, %rd540, 4294967295;
	add.s64 	%rd545, %rd543, %rd544;
	shr.u64 	%rd546, %rd539, 32;
	mad.lo.s64 	%rd547, %rd40, %rd35, %rd546;
	shr.u64 	%rd548, %rd540, 32;
	add.s64 	%rd549, %rd547, %rd548;
	shr.u64 	%rd550, %rd545, 32;
	shl.b64 	%rd551, %rd545, 32;
	and.b64  	%rd552, %rd538, 4294967295;
	or.b64  	%rd553, %rd551, %rd552;
	add.s64 	%rd554, %rd549, %rd550;
	shl.b64 	%rd555, %rd519, 1;
	shr.u64 	%rd556, %rd517, 63;
	add.s64 	%rd557, %rd520, %rd520;
	add.s64 	%rd558, %rd557, %rd556;
	mul.lo.s64 	%rd559, %rd37, %rd37;
	mul.lo.s64 	%rd560, %rd36, %rd37;
	shr.u64 	%rd561, %rd559, 32;
	shl.b64 	%rd562, %rd560, 1;
	and.b64  	%rd563, %rd562, 8589934590;
	add.s64 	%rd564, %rd561, %rd563;
	shr.u64 	%rd565, %rd560, 31;
	and.b64  	%rd566, %rd565, 8589934590;
	mad.lo.s64 	%rd567, %rd36, %rd36, %rd566;
	shr.u64 	%rd568, %rd564, 32;
	shl.b64 	%rd569, %rd564, 32;
	and.b64  	%rd570, %rd559, 4294967293;
	or.b64  	%rd571, %rd569, %rd570;
	add.s64 	%rd572, %rd536, %rd556;
	add.s64 	%rd573, %rd572, %rd571;
	max.u64 	%rd574, %rd536, %rd572;
	setp.gt.u64 	%p17, %rd574, %rd573;
	selp.u64 	%rd575, 1, 0, %p17;
	add.s64 	%rd576, %rd567, %rd537;
	add.s64 	%rd577, %rd576, %rd568;
	add.s64 	%rd578, %rd577, %rd575;
	mul.lo.s64 	%rd579, %rd39, %rd37;
	mul.lo.s64 	%rd580, %rd38, %rd37;
	mul.lo.s64 	%rd581, %rd39, %rd36;
	shr.u64 	%rd582, %rd579, 32;
	and.b64  	%rd583, %rd580, 4294967295;
	add.s64 	%rd584, %rd582, %rd583;
	and.b64  	%rd585, %rd581, 4294967295;
	add.s64 	%rd586, %rd584, %rd585;
	shr.u64 	%rd587, %rd580, 32;
	mad.lo.s64 	%rd588, %rd38, %rd36, %rd587;
	shr.u64 	%rd589, %rd581, 32;
	add.s64 	%rd590, %rd588, %rd589;
	shr.u64 	%rd591, %rd586, 32;
	shl.b64 	%rd592, %rd586, 32;
	and.b64  	%rd593, %rd579, 4294967295;
	or.b64  	%rd594, %rd592, %rd593;
	add.s64 	%rd595, %rd553, %rd575;
	add.s64 	%rd596, %rd595, %rd594;
	max.u64 	%rd597, %rd553, %rd595;
	setp.gt.u64 	%p18, %rd597, %rd596;
	selp.u64 	%rd598, 1, 0, %p18;
	add.s64 	%rd599, %rd590, %rd554;
	add.s64 	%rd600, %rd599, %rd591;
	add.s64 	%rd601, %rd600, %rd598;
	add.s64 	%rd602, %rd573, %rd536;
	setp.lt.u64 	%p19, %rd602, %rd573;
	selp.u64 	%rd603, 1, 0, %p19;
	add.s64 	%rd604, %rd537, %rd578;
	add.s64 	%rd605, %rd604, %rd603;
	add.s64 	%rd606, %rd596, %rd603;
	add.s64 	%rd607, %rd606, %rd594;
	max.u64 	%rd608, %rd596, %rd606;
	setp.gt.u64 	%p20, %rd608, %rd607;
	selp.u64 	%rd609, 1, 0, %p20;
	add.s64 	%rd610, %rd590, %rd601;
	add.s64 	%rd611, %rd610, %rd591;
	add.s64 	%rd612, %rd611, %rd609;
	add.s64 	%rd613, %rd607, %rd553;
	setp.lt.u64 	%p21, %rd613, %rd607;
	selp.u64 	%rd614, 1, 0, %p21;
	add.s64 	%rd615, %rd554, %rd612;
	add.s64 	%rd616, %rd615, %rd614;
	ld.const.u64 	%rd42, [MU_P];
	mul.lo.s64 	%rd617, %rd42, %rd502;
	ld.const.u64 	%rd43, [P_CONST];
	mul.lo.s64 	%rd618, %rd43, %rd617;
	mul.hi.u64 	%rd619, %rd43, %rd617;
	add.cc.s64 	%rd620, %rd618, %rd502;
	addc.cc.s64 	%rd621, %rd619, 0;
	ld.const.u64 	%rd44, [P_CONST+8];
	mul.lo.s64 	%rd622, %rd44, %rd617;
	mul.hi.u64 	%rd623, %rd44, %rd617;
	mov.b64 	%rd624, 0;
	add.cc.s64 	%rd625, %rd621, %rd555;
	addc.cc.s64 	%rd626, %rd624, 0;
	add.cc.s64 	%rd627, %rd625, %rd622;
	addc.cc.s64 	%rd628, %rd626, %rd623;
	ld.const.u64 	%rd45, [P_CONST+16];
	mul.lo.s64 	%rd629, %rd45, %rd617;
	mul.hi.u64 	%rd630, %rd45, %rd617;
	add.cc.s64 	%rd631, %rd628, %rd602;
	addc.cc.s64 	%rd632, %rd624, 0;
	add.cc.s64 	%rd633, %rd631, %rd629;
	addc.cc.s64 	%rd634, %rd632, %rd630;
	ld.const.u64 	%rd46, [P_CONST+24];
	mul.lo.s64 	%rd635, %rd46, %rd617;
	mul.hi.u64 	%rd636, %rd46, %rd617;
	add.cc.s64 	%rd637, %rd634, %rd613;
	addc.cc.s64 	%rd638, %rd624, 0;
	add.cc.s64 	%rd639, %rd637, %rd635;
	addc.cc.s64 	%rd640, %rd638, %rd636;
	add.s64 	%rd641, %rd503, %rd640;
	setp.lt.u64 	%p22, %rd641, %rd503;
	selp.u64 	%rd642, 1, 0, %p22;
	add.s64 	%rd643, %rd558, %rd642;
	setp.lt.u64 	%p23, %rd643, %rd558;
	selp.u64 	%rd644, 1, 0, %p23;
	add.s64 	%rd645, %rd605, %rd644;
	setp.lt.u64 	%p24, %rd645, %rd605;
	selp.u64 	%rd646, 1, 0, %p24;
	add.s64 	%rd647, %rd616, %rd646;
	mul.lo.s64 	%rd648, %rd42, %rd627;
	mul.lo.s64 	%rd649, %rd43, %rd648;
	mul.hi.u64 	%rd650, %rd43, %rd648;
	add.cc.s64 	%rd651, %rd649, %rd627;
	addc.cc.s64 	%rd652, %rd650, 0;
	mul.lo.s64 	%rd653, %rd44, %rd648;
	mul.hi.u64 	%rd654, %rd44, %rd648;
	add.cc.s64 	%rd655, %rd652, %rd633;
	addc.cc.s64 	%rd656, %rd624, 0;
	add.cc.s64 	%rd657, %rd655, %rd653;
	addc.cc.s64 	%rd658, %rd656, %rd654;
	mul.lo.s64 	%rd659, %rd45, %rd648;
	mul.hi.u64 	%rd660, %rd45, %rd648;
	add.cc.s64 	%rd661, %rd658, %rd639;
	addc.cc.s64 	%rd662, %rd624, 0;
	add.cc.s64 	%rd663, %rd661, %rd659;
	addc.cc.s64 	%rd664, %rd662, %rd660;
	mul.lo.s64 	%rd665, %rd46, %rd648;
	mul.hi.u64 	%rd666, %rd46, %rd648;
	add.cc.s64 	%rd667, %rd664, %rd641;
	addc.cc.s64 	%rd668, %rd624, 0;
	add.cc.s64 	%rd669, %rd667, %rd665;
	addc.cc.s64 	%rd670, %rd668, %rd666;
	add.s64 	%rd671, %rd643, %rd670;
	setp.lt.u64 	%p25, %rd671, %rd643;
	selp.u64 	%rd672, 1, 0, %p25;
	add.s64 	%rd673, %rd645, %rd672;
	setp.lt.u64 	%p26, %rd673, %rd645;
	selp.u64 	%rd674, 1, 0, %p26;
	add.s64 	%rd675, %rd647, %rd674;
	mul.lo.s64 	%rd676, %rd42, %rd657;
	mul.lo.s64 	%rd677, %rd43, %rd676;
	mul.hi.u64 	%rd678, %rd43, %rd676;
	add.cc.s64 	%rd679, %rd677, %rd657;
	addc.cc.s64 	%rd680, %rd678, 0;
	mul.lo.s64 	%rd681, %rd44, %rd676;
	mul.hi.u64 	%rd682, %rd44, %rd676;
	add.cc.s64 	%rd683, %rd680, %rd663;
	addc.cc.s64 	%rd684, %rd624, 0;
	add.cc.s64 	%rd685, %rd683, %rd681;
	addc.cc.s64 	%rd686, %rd684, %rd682;
	mul.lo.s64 	%rd687, %rd45, %rd676;
	mul.hi.u64 	%rd688, %rd45, %rd676;
	add.cc.s64 	%rd689, %rd686, %rd669;
	addc.cc.s64 	%rd690, %rd624, 0;
	add.cc.s64 	%rd691, %rd689, %rd687;
	addc.cc.s64 	%rd692, %rd690, %rd688;
	mul.lo.s64 	%rd693, %rd46, %rd676;
	mul.hi.u64 	%rd694, %rd46, %rd676;
	add.cc.s64 	%rd695, %rd692, %rd671;
	addc.cc.s64 	%rd696, %rd624, 0;
	add.cc.s64 	%rd697, %rd695, %rd693;
	addc.cc.s64 	%rd698, %rd696, %rd694;
	add.s64 	%rd699, %rd673, %rd698;
	setp.lt.u64 	%p27, %rd699, %rd673;
	selp.u64 	%rd700, 1, 0, %p27;
	add.s64 	%rd701, %rd675, %rd700;
	mul.lo.s64 	%rd702, %rd42, %rd685;
	mul.lo.s64 	%rd703, %rd43, %rd702;
	mul.hi.u64 	%rd704, %rd43, %rd702;
	add.cc.s64 	%rd705, %rd703, %rd685;
	addc.cc.s64 	%rd706, %rd704, 0;
	mul.lo.s64 	%rd707, %rd44, %rd702;
	mul.hi.u64 	%rd708, %rd44, %rd702;
	add.cc.s64 	%rd709, %rd706, %rd691;
	addc.cc.s64 	%rd710, %rd624, 0;
	add.cc.s64 	%rd47, %rd709, %rd707;
	addc.cc.s64 	%rd711, %rd710, %rd708;
	mul.lo.s64 	%rd712, %rd45, %rd702;
	mul.hi.u64 	%rd713, %rd45, %rd702;
	add.cc.s64 	%rd714, %rd711, %rd697;
	addc.cc.s64 	%rd715, %rd624, 0;
	add.cc.s64 	%rd48, %rd714, %rd712;
	addc.cc.s64 	%rd716, %rd715, %rd713;
	mul.lo.s64 	%rd717, %rd46, %rd702;
	mul.hi.u64 	%rd718, %rd46, %rd702;
	add.cc.s64 	%rd719, %rd716, %rd699;
	addc.cc.s64 	%rd720, %rd624, 0;
	add.cc.s64 	%rd49, %rd719, %rd717;
	addc.cc.s64 	%rd721, %rd720, %rd718;
	add.s64 	%rd4472, %rd701, %rd721;
	setp.gt.u64 	%p28, %rd4472, %rd46;
	@%p28 bra 	$L__BB4_12;
	setp.lt.u64 	%p29, %rd4472, %rd46;
	mov.u64 	%rd4473, %rd49;
	mov.u64 	%rd4474, %rd48;
	mov.u64 	%rd4475, %rd47;
	@%p29 bra 	$L__BB4_13;
	setp.lt.u64 	%p30, %rd45, %rd49;
	@%p30 bra 	$L__BB4_12;
	setp.gt.u64 	%p31, %rd45, %rd49;
	mov.u64 	%rd4473, %rd49;
	mov.u64 	%rd4474, %rd48;
	mov.u64 	%rd4475, %rd47;
	@%p31 bra 	$L__BB4_13;
	setp.lt.u64 	%p32, %rd44, %rd48;
	@%p32 bra 	$L__BB4_12;
	setp.gt.u64 	%p33, %rd44, %rd48;
	setp.lt.u64 	%p34, %rd47, %rd43;
	or.pred  	%p35, %p33, %p34;
	mov.u64 	%rd4473, %rd49;
	mov.u64 	%rd4474, %rd48;
	mov.u64 	%rd4475, %rd47;
	@%p35 bra 	$L__BB4_13;
$L__BB4_12:
	sub.s64 	%rd4475, %rd47, %rd43;
	setp.lt.u64 	%p36, %rd47, %rd43;
	selp.u64 	%rd722, 1, 0, %p36;
	add.s64 	%rd723, %rd44, %rd722;
	sub.s64 	%rd4474, %rd48, %rd723;
	setp.lt.u64 	%p37, %rd48, %rd723;
	selp.u64 	%rd724, 1, 0, %p37;
	add.s64 	%rd725, %rd45, %rd724;
	sub.s64 	%rd4473, %rd49, %rd725;
	setp.lt.u64 	%p38, %rd49, %rd725;
	selp.u64 	%rd726, 1, 0, %p38;
	add.s64 	%rd727, %rd46, %rd726;
	sub.s64 	%rd4472, %rd4472, %rd727;
$L__BB4_13:
	and.b64  	%rd59, %rd4471, 4294967295;
	shr.u64 	%rd60, %rd4471, 32;
	shr.u64 	%rd61, %rd4475, 32;
	and.b64  	%rd62, %rd4475, 4294967295;
	mul.lo.s64 	%rd728, %rd62, %rd59;
	mul.lo.s64 	%rd729, %rd61, %rd59;
	mul.lo.s64 	%rd730, %rd62, %rd60;
	shr.u64 	%rd731, %rd728, 32;
	and.b64  	%rd732, %rd729, 4294967295;
	add.s64 	%rd733, %rd731, %rd732;
	and.b64  	%rd734, %rd730, 4294967295;
	add.s64 	%rd735, %rd733, %rd734;
	shr.u64 	%rd736, %rd729, 32;
	mad.lo.s64 	%rd737, %rd61, %rd60, %rd736;
	shr.u64 	%rd738, %rd730, 32;
	add.s64 	%rd739, %rd737, %rd738;
	shr.u64 	%rd740, %rd735, 32;
	shl.b64 	%rd741, %rd735, 32;
	and.b64  	%rd742, %rd728, 4294967295;
	or.b64  	%rd743, %rd741, %rd742;
	add.s64 	%rd744, %rd739, %rd740;
	shr.u64 	%rd63, %rd4474, 32;
	and.b64  	%rd64, %rd4474, 4294967295;
	mul.lo.s64 	%rd745, %rd64, %rd59;
	mul.lo.s64 	%rd746, %rd63, %rd59;
	mul.lo.s64 	%rd747, %rd64, %rd60;
	shr.u64 	%rd748, %rd745, 32;
	and.b64  	%rd749, %rd746, 4294967295;
	add.s64 	%rd750, %rd748, %rd749;
	and.b64  	%rd751, %rd747, 4294967295;
	add.s64 	%rd752, %rd750, %rd751;
	shr.u64 	%rd753, %rd746, 32;
	mad.lo.s64 	%rd754, %rd63, %rd60, %rd753;
	shr.u64 	%rd755, %rd747, 32;
	add.s64 	%rd756, %rd754, %rd755;
	shr.u64 	%rd757, %rd752, 32;
	shl.b64 	%rd758, %rd752, 32;
	and.b64  	%rd759, %rd745, 4294967295;
	or.b64  	%rd760, %rd758, %rd759;
	add.s64 	%rd761, %rd756, %rd757;
	shr.u64 	%rd65, %rd4473, 32;
	and.b64  	%rd66, %rd4473, 4294967295;
	mul.lo.s64 	%rd762, %rd66, %rd59;
	mul.lo.s64 	%rd763, %rd65, %rd59;
	mul.lo.s64 	%rd764, %rd66, %rd60;
	shr.u64 	%rd765, %rd762, 32;
	and.b64  	%rd766, %rd763, 4294967295;
	add.s64 	%rd767, %rd765, %rd766;
	and.b64  	%rd768, %rd764, 4294967295;
	add.s64 	%rd769, %rd767, %rd768;
	shr.u64 	%rd770, %rd763, 32;
	mad.lo.s64 	%rd771, %rd65, %rd60, %rd770;
	shr.u64 	%rd772, %rd764, 32;
	add.s64 	%rd773, %rd771, %rd772;
	shr.u64 	%rd774, %rd769, 32;
	shl.b64 	%rd775, %rd769, 32;
	and.b64  	%rd776, %rd762, 4294967295;
	or.b64  	%rd777, %rd775, %rd776;
	add.s64 	%rd778, %rd773, %rd774;
	shr.u64 	%rd67, %rd4472, 32;
	and.b64  	%rd68, %rd4472, 4294967295;
	mul.lo.s64 	%rd779, %rd68, %rd59;
	mul.lo.s64 	%rd780, %rd67, %rd59;
	mul.lo.s64 	%rd781, %rd68, %rd60;
	shr.u64 	%rd782, %rd779, 32;
	and.b64  	%rd783, %rd780, 4294967295;
	add.s64 	%rd784, %rd782, %rd783;
	and.b64  	%rd785, %rd781, 4294967295;
	add.s64 	%rd786, %rd784, %rd785;
	shr.u64 	%rd787, %rd780, 32;
	mad.lo.s64 	%rd788, %rd67, %rd60, %rd787;
	shr.u64 	%rd789, %rd781, 32;
	add.s64 	%rd790, %rd788, %rd789;
	shr.u64 	%rd791, %rd786, 32;
	shl.b64 	%rd792, %rd786, 32;
	and.b64  	%rd793, %rd779, 4294967295;
	or.b64  	%rd794, %rd792, %rd793;
	add.s64 	%rd795, %rd790, %rd791;
	and.b64  	%rd69, %rd4470, 4294967295;
	shr.u64 	%rd70, %rd4470, 32;
	mul.lo.s64 	%rd796, %rd62, %rd69;
	mul.lo.s64 	%rd797, %rd61, %rd69;
	mul.lo.s64 	%rd798, %rd62, %rd70;
	shr.u64 	%rd799, %rd796, 32;
	and.b64  	%rd800, %rd797, 4294967295;
	add.s64 	%rd801, %rd799, %rd800;
	and.b64  	%rd802, %rd798, 4294967295;
	add.s64 	%rd803, %rd801, %rd802;
	shr.u64 	%rd804, %rd797, 32;
	mad.lo.s64 	%rd805, %rd61, %rd70, %rd804;
	shr.u64 	%rd806, %rd798, 32;
	add.s64 	%rd807, %rd805, %rd806;
	shr.u64 	%rd808, %rd803, 32;
	shl.b64 	%rd809, %rd803, 32;
	and.b64  	%rd810, %rd796, 4294967295;
	or.b64  	%rd811, %rd809, %rd810;
	add.s64 	%rd812, %rd760, %rd811;
	setp.lt.u64 	%p39, %rd812, %rd760;
	selp.u64 	%rd813, 1, 0, %p39;
	add.s64 	%rd814, %rd807, %rd761;
	add.s64 	%rd815, %rd814, %rd808;
	add.s64 	%rd816, %rd815, %rd813;
	mul.lo.s64 	%rd817, %rd64, %rd69;
	mul.lo.s64 	%rd818, %rd63, %rd69;
	mul.lo.s64 	%rd819, %rd64, %rd70;
	shr.u64 	%rd820, %rd817, 32;
	and.b64  	%rd821, %rd818, 4294967295;
	add.s64 	%rd822, %rd820, %rd821;
	and.b64  	%rd823, %rd819, 4294967295;
	add.s64 	%rd824, %rd822, %rd823;
	shr.u64 	%rd825, %rd818, 32;
	mad.lo.s64 	%rd826, %rd63, %rd70, %rd825;
	shr.u64 	%rd827, %rd819, 32;
	add.s64 	%rd828, %rd826, %rd827;
	shr.u64 	%rd829, %rd824, 32;
	shl.b64 	%rd830, %rd824, 32;
	and.b64  	%rd831, %rd817, 4294967295;
	or.b64  	%rd832, %rd830, %rd831;
	add.s64 	%rd833, %rd777, %rd813;
	add.s64 	%rd834, %rd833, %rd832;
	max.u64 	%rd835, %rd777, %rd833;
	setp.gt.u64 	%p40, %rd835, %rd834;
	selp.u64 	%rd836, 1, 0, %p40;
	add.s64 	%rd837, %rd828, %rd778;
	add.s64 	%rd838, %rd837, %rd829;
	add.s64 	%rd839, %rd838, %rd836;
	mul.lo.s64 	%rd840, %rd66, %rd69;
	mul.lo.s64 	%rd841, %rd65, %rd69;
	mul.lo.s64 	%rd842, %rd66, %rd70;
	shr.u64 	%rd843, %rd840, 32;
	and.b64  	%rd844, %rd841, 4294967295;
	add.s64 	%rd845, %rd843, %rd844;
	and.b64  	%rd846, %rd842, 4294967295;
	add.s64 	%rd847, %rd845, %rd846;
	shr.u64 	%rd848, %rd841, 32;
	mad.lo.s64 	%rd849, %rd65, %rd70, %rd848;
	shr.u64 	%rd850, %rd842, 32;
	add.s64 	%rd851, %rd849, %rd850;
	shr.u64 	%rd852, %rd847, 32;
	shl.b64 	%rd853, %rd847, 32;
	and.b64  	%rd854, %rd840, 4294967295;
	or.b64  	%rd855, %rd853, %rd854;
	add.s64 	%rd856, %rd794, %rd836;
	add.s64 	%rd857, %rd856, %rd855;
	max.u64 	%rd858, %rd794, %rd856;
	setp.gt.u64 	%p41, %rd858, %rd857;
	selp.u64 	%rd859, 1, 0, %p41;
	add.s64 	%rd860, %rd851, %rd795;
	add.s64 	%rd861, %rd860, %rd852;
	add.s64 	%rd862, %rd861, %rd859;
	and.b64  	%rd71, %rd4469, 4294967295;
	shr.u64 	%rd72, %rd4469, 32;
	mul.lo.s64 	%rd863, %rd62, %rd71;
	mul.lo.s64 	%rd864, %rd61, %rd71;
	mul.lo.s64 	%rd865, %rd62, %rd72;
	shr.u64 	%rd866, %rd863, 32;
	and.b64  	%rd867, %rd864, 4294967295;
	add.s64 	%rd868, %rd866, %rd867;
	and.b64  	%rd869, %rd865, 4294967295;
	add.s64 	%rd870, %rd868, %rd869;
	shr.u64 	%rd871, %rd864, 32;
	mad.lo.s64 	%rd872, %rd61, %rd72, %rd871;
	shr.u64 	%rd873, %rd865, 32;
	add.s64 	%rd874, %rd872, %rd873;
	shr.u64 	%rd875, %rd870, 32;
	shl.b64 	%rd876, %rd870, 32;
	and.b64  	%rd877, %rd863, 4294967295;
	or.b64  	%rd878, %rd876, %rd877;
	add.s64 	%rd879, %rd834, %rd878;
	setp.lt.u64 	%p42, %rd879, %rd834;
	selp.u64 	%rd880, 1, 0, %p42;
	add.s64 	%rd881, %rd874, %rd839;
	add.s64 	%rd882, %rd881, %rd875;
	add.s64 	%rd883, %rd882, %rd880;
	mul.lo.s64 	%rd884, %rd64, %rd71;
	mul.lo.s64 	%rd885, %rd63, %rd71;
	mul.lo.s64 	%rd886, %rd64, %rd72;
	shr.u64 	%rd887, %rd884, 32;
	and.b64  	%rd888, %rd885, 4294967295;
	add.s64 	%rd889, %rd887, %rd888;
	and.b64  	%rd890, %rd886, 4294967295;
	add.s64 	%rd891, %rd889, %rd890;
	shr.u64 	%rd892, %rd885, 32;
	mad.lo.s64 	%rd893, %rd63, %rd72, %rd892;
	shr.u64 	%rd894, %rd886, 32;
	add.s64 	%rd895, %rd893, %rd894;
	shr.u64 	%rd896, %rd891, 32;
	shl.b64 	%rd897, %rd891, 32;
	and.b64  	%rd898, %rd884, 4294967295;
	or.b64  	%rd899, %rd897, %rd898;
	add.s64 	%rd900, %rd857, %rd880;
	add.s64 	%rd901, %rd900, %rd899;
	max.u64 	%rd902, %rd857, %rd900;
	setp.gt.u64 	%p43, %rd902, %rd901;
	selp.u64 	%rd903, 1, 0, %p43;
	add.s64 	%rd904, %rd895, %rd862;
	add.s64 	%rd905, %rd904, %rd896;
	add.s64 	%rd906, %rd905, %rd903;
	and.b64  	%rd73, %rd4468, 4294967295;
	shr.u64 	%rd74, %rd4468, 32;
	mul.lo.s64 	%rd907, %rd62, %rd73;
	mul.lo.s64 	%rd908, %rd61, %rd73;
	mul.lo.s64 	%rd909, %rd62, %rd74;
	shr.u64 	%rd910, %rd907, 32;
	and.b64  	%rd911, %rd908, 4294967295;
	add.s64 	%rd912, %rd910, %rd911;
	and.b64  	%rd913, %rd909, 4294967295;
	add.s64 	%rd914, %rd912, %rd913;
	shr.u64 	%rd915, %rd908, 32;
	mad.lo.s64 	%rd916, %rd61, %rd74, %rd915;
	shr.u64 	%rd917, %rd909, 32;
	add.s64 	%rd918, %rd916, %rd917;
	shr.u64 	%rd919, %rd914, 32;
	shl.b64 	%rd920, %rd914, 32;
	and.b64  	%rd921, %rd907, 4294967295;
	or.b64  	%rd922, %rd920, %rd921;
	add.s64 	%rd923, %rd901, %rd922;
	setp.lt.u64 	%p44, %rd923, %rd901;
	selp.u64 	%rd924, 1, 0, %p44;
	add.s64 	%rd925, %rd918, %rd906;
	add.s64 	%rd926, %rd925, %rd919;
	add.s64 	%rd927, %rd926, %rd924;
	mul.lo.s64 	%rd928, %rd42, %rd743;
	mul.lo.s64 	%rd929, %rd43, %rd928;
	mul.hi.u64 	%rd930, %rd43, %rd928;
	add.cc.s64 	%rd931, %rd929, %rd743;
	addc.cc.s64 	%rd932, %rd930, 0;
	mul.lo.s64 	%rd933, %rd44, %rd928;
	mul.hi.u64 	%rd934, %rd44, %rd928;
	mov.b64 	%rd935, 0;
	add.cc.s64 	%rd936, %rd932, %rd812;
	addc.cc.s64 	%rd937, %rd935, 0;
	add.cc.s64 	%rd938, %rd936, %rd933;
	addc.cc.s64 	%rd939, %rd937, %rd934;
	mul.lo.s64 	%rd940, %rd45, %rd928;
	mul.hi.u64 	%rd941, %rd45, %rd928;
	add.cc.s64 	%rd942, %rd939, %rd879;
	addc.cc.s64 	%rd943, %rd935, 0;
	add.cc.s64 	%rd944, %rd942, %rd940;
	addc.cc.s64 	%rd945, %rd943, %rd941;
	mul.lo.s64 	%rd946, %rd46, %rd928;
	mul.hi.u64 	%rd947, %rd46, %rd928;
	add.cc.s64 	%rd948, %rd945, %rd923;
	addc.cc.s64 	%rd949, %rd935, 0;
	add.cc.s64 	%rd950, %rd948, %rd946;
	addc.cc.s64 	%rd951, %rd949, %rd947;
	add.s64 	%rd952, %rd744, %rd951;
	setp.lt.u64 	%p45, %rd952, %rd744;
	selp.u64 	%rd953, 1, 0, %p45;
	add.s64 	%rd954, %rd816, %rd953;
	setp.lt.u64 	%p46, %rd954, %rd816;
	selp.u64 	%rd955, 1, 0, %p46;
	add.s64 	%rd956, %rd883, %rd955;
	setp.lt.u64 	%p47, %rd956, %rd883;
	selp.u64 	%rd957, 1, 0, %p47;
	add.s64 	%rd958, %rd927, %rd957;
	mul.lo.s64 	%rd959, %rd42, %rd938;
	mul.lo.s64 	%rd960, %rd43, %rd959;
	mul.hi.u64 	%rd961, %rd43, %rd959;
	add.cc.s64 	%rd962, %rd960, %rd938;
	addc.cc.s64 	%rd963, %rd961, 0;
	mul.lo.s64 	%rd964, %rd44, %rd959;
	mul.hi.u64 	%rd965, %rd44, %rd959;
	add.cc.s64 	%rd966, %rd963, %rd944;
	addc.cc.s64 	%rd967, %rd935, 0;
	add.cc.s64 	%rd968, %rd966, %rd964;
	addc.cc.s64 	%rd969, %rd967, %rd965;
	mul.lo.s64 	%rd970, %rd45, %rd959;
	mul.hi.u64 	%rd971, %rd45, %rd959;
	add.cc.s64 	%rd972, %rd969, %rd950;
	addc.cc.s64 	%rd973, %rd935, 0;
	add.cc.s64 	%rd974, %rd972, %rd970;
	addc.cc.s64 	%rd975, %rd973, %rd971;
	mul.lo.s64 	%rd976, %rd46, %rd959;
	mul.hi.u64 	%rd977, %rd46, %rd959;
	add.cc.s64 	%rd978, %rd975, %rd952;
	addc.cc.s64 	%rd979, %rd935, 0;
	add.cc.s64 	%rd980, %rd978, %rd976;
	addc.cc.s64 	%rd981, %rd979, %rd977;
	add.s64 	%rd982, %rd954, %rd981;
	setp.lt.u64 	%p48, %rd982, %rd954;
	selp.u64 	%rd983, 1, 0, %p48;
	add.s64 	%rd984, %rd956, %rd983;
	setp.lt.u64 	%p49, %rd984, %rd956;
	selp.u64 	%rd985, 1, 0, %p49;
	add.s64 	%rd986, %rd958, %rd985;
	mul.lo.s64 	%rd987, %rd42, %rd968;
	mul.lo.s64 	%rd988, %rd43, %rd987;
	mul.hi.u64 	%rd989, %rd43, %rd987;
	add.cc.s64 	%rd990, %rd988, %rd968;
	addc.cc.s64 	%rd991, %rd989, 0;
	mul.lo.s64 	%rd992, %rd44, %rd987;
	mul.hi.u64 	%rd993, %rd44, %rd987;
	add.cc.s64 	%rd994, %rd991, %rd974;
	addc.cc.s64 	%rd995, %rd935, 0;
	add.cc.s64 	%rd996, %rd994, %rd992;
	addc.cc.s64 	%rd997, %rd995, %rd993;
	mul.lo.s64 	%rd998, %rd45, %rd987;
	mul.hi.u64 	%rd999, %rd45, %rd987;
	add.cc.s64 	%rd1000, %rd997, %rd980;
	addc.cc.s64 	%rd1001, %rd935, 0;
	add.cc.s64 	%rd1002, %rd1000, %rd998;
	addc.cc.s64 	%rd1003, %rd1001, %rd999;
	mul.lo.s64 	%rd1004, %rd46, %rd987;
	mul.hi.u64 	%rd1005, %rd46, %rd987;
	add.cc.s64 	%rd1006, %rd1003, %rd982;
	addc.cc.s64 	%rd1007, %rd935, 0;
	add.cc.s64 	%rd1008, %rd1006, %rd1004;
	addc.cc.s64 	%rd1009, %rd1007, %rd1005;
	add.s64 	%rd1010, %rd984, %rd1009;
	setp.lt.u64 	%p50, %rd1010, %rd984;
	selp.u64 	%rd1011, 1, 0, %p50;
	add.s64 	%rd1012, %rd986, %rd1011;
	mul.lo.s64 	%rd1013, %rd42, %rd996;
	mul.lo.s64 	%rd1014, %rd43, %rd1013;
	mul.hi.u64 	%rd1015, %rd43, %rd1013;
	add.cc.s64 	%rd1016, %rd1014, %rd996;
	addc.cc.s64 	%rd1017, %rd1015, 0;
	mul.lo.s64 	%rd1018, %rd44, %rd1013;
	mul.hi.u64 	%rd1019, %rd44, %rd1013;
	add.cc.s64 	%rd1020, %rd1017, %rd1002;
	addc.cc.s64 	%rd1021, %rd935, 0;
	add.cc.s64 	%rd75, %rd1020, %rd1018;
	addc.cc.s64 	%rd1022, %rd1021, %rd1019;
	mul.lo.s64 	%rd1023, %rd45, %rd1013;
	mul.hi.u64 	%rd1024, %rd45, %rd1013;
	add.cc.s64 	%rd1025, %rd1022, %rd1008;
	addc.cc.s64 	%rd1026, %rd935, 0;
	add.cc.s64 	%rd76, %rd1025, %rd1023;
	addc.cc.s64 	%rd1027, %rd1026, %rd1024;
	mul.lo.s64 	%rd1028, %rd46, %rd1013;
	mul.hi.u64 	%rd1029, %rd46, %rd1013;
	add.cc.s64 	%rd1030, %rd1027, %rd1010;
	addc.cc.s64 	%rd1031, %rd935, 0;
	add.cc.s64 	%rd77, %rd1030, %rd1028;
	addc.cc.s64 	%rd1032, %rd1031, %rd1029;
	add.s64 	%rd4476, %rd1012, %rd1032;
	setp.gt.u64 	%p51, %rd4476, %rd46;
	@%p51 bra 	$L__BB4_19;
	setp.lt.u64 	%p52, %rd4476, %rd46;
	mov.u64 	%rd4477, %rd77;
	mov.u64 	%rd4478, %rd76;
	mov.u64 	%rd4479, %rd75;
	@%p52 bra 	$L__BB4_20;
	setp.lt.u64 	%p53, %rd45, %rd77;
	@%p53 bra 	$L__BB4_19;
	setp.gt.u64 	%p54, %rd45, %rd77;
	mov.u64 	%rd4477, %rd77;
	mov.u64 	%rd4478, %rd76;
	mov.u64 	%rd4479, %rd75;
	@%p54 bra 	$L__BB4_20;
	setp.lt.u64 	%p55, %rd44, %rd76;
	@%p55 bra 	$L__BB4_19;
	setp.gt.u64 	%p56, %rd44, %rd76;
	setp.lt.u64 	%p57, %rd75, %rd43;
	or.pred  	%p58, %p56, %p57;
	mov.u64 	%rd4477, %rd77;
	mov.u64 	%rd4478, %rd76;
	mov.u64 	%rd4479, %rd75;
	@%p58 bra 	$L__BB4_20;
$L__BB4_19:
	sub.s64 	%rd4479, %rd75, %rd43;
	setp.lt.u64 	%p59, %rd75, %rd43;
	selp.u64 	%rd1033, 1, 0, %p59;
	add.s64 	%rd1034, %rd44, %rd1033;
	sub.s64 	%rd4478, %rd76, %rd1034;
	setp.lt.u64 	%p60, %rd76, %rd1034;
	selp.u64 	%rd1035, 1, 0, %p60;
	add.s64 	%rd1036, %rd45, %rd1035;
	sub.s64 	%rd4477, %rd77, %rd1036;
	setp.lt.u64 	%p61, %rd77, %rd1036;
	selp.u64 	%rd1037, 1, 0, %p61;
	add.s64 	%rd1038, %rd46, %rd1037;
	sub.s64 	%rd4476, %rd4476, %rd1038;
$L__BB4_20:
	shl.b64 	%rd87, %rd4479, 1;
	setp.gt.s64 	%p62, %rd4479, -1;
	mov.b64 	{%r10, %r11}, %rd4478;
	mov.b64 	{%r12, %r13}, %rd4479;
	shf.l.wrap.b32 	%r14, %r13, %r10, 1;
	shf.l.wrap.b32 	%r15, %r10, %r11, 1;
	mov.b64 	%rd88, {%r14, %r15};
	setp.lt.u64 	%p63, %rd88, %rd4478;
	setp.eq.s64 	%p64, %rd88, %rd4478;
	selp.u32 	%r16, -1, 0, %p64;
	selp.u32 	%r17, -1, 0, %p63;
	selp.b32 	%r18, %r17, %r16, %p62;
	and.b32  	%r20, %r18, 1;
	setp.eq.b32 	%p65, %r20, 1;
	or.pred  	%p66, %p63, %p65;
	selp.u64 	%rd1039, 1, 0, %p66;
	shl.b64 	%rd1040, %rd4477, 1;
	or.b64  	%rd89, %rd1040, %rd1039;
	setp.ge.u64 	%p67, %rd89, %rd4477;
	setp.lt.u64 	%p68, %rd89, %rd4477;
	setp.eq.s64 	%p69, %rd89, %rd4477;
	selp.u32 	%r21, -1, 0, %p68;
	selp.u32 	%r22, -1, 0, %p69;
	selp.b32 	%r23, %r22, %r21, %p66;
	selp.b32 	%r24, %r23, %r21, %p67;
	and.b32  	%r25, %r24, 1;
	setp.eq.b32 	%p1, %r25, 1;
	cvt.u64.u32 	%rd1041, %r24;
	and.b64  	%rd1042, %rd1041, 1;
	shl.b64 	%rd1043, %rd4476, 1;
	or.b64  	%rd4480, %rd1043, %rd1042;
	setp.lt.u64 	%p70, %rd4480, %rd4476;
	@%p70 bra 	$L__BB4_27;
	setp.eq.s64 	%p71, %rd4480, %rd4476;
	and.pred  	%p72, %p71, %p1;
	setp.gt.u64 	%p73, %rd4480, %rd46;
	or.pred  	%p74, %p72, %p73;
	@%p74 bra 	$L__BB4_27;
	setp.lt.u64 	%p75, %rd4480, %rd46;
	mov.u64 	%rd4481, %rd89;
	mov.u64 	%rd4482, %rd88;
	mov.u64 	%rd4483, %rd87;
	@%p75 bra 	$L__BB4_28;
	setp.gt.u64 	%p76, %rd89, %rd45;
	@%p76 bra 	$L__BB4_27;
	setp.lt.u64 	%p77, %rd89, %rd45;
	mov.u64 	%rd4481, %rd89;
	mov.u64 	%rd4482, %rd88;
	mov.u64 	%rd4483, %rd87;
	@%p77 bra 	$L__BB4_28;
	setp.gt.u64 	%p78, %rd88, %rd44;
	@%p78 bra 	$L__BB4_27;
	setp.lt.u64 	%p79, %rd88, %rd44;
	setp.lt.u64 	%p80, %rd87, %rd43;
	or.pred  	%p81, %p79, %p80;
	mov.u64 	%rd4481, %rd89;
	mov.u64 	%rd4482, %rd88;
	mov.u64 	%rd4483, %rd87;
	@%p81 bra 	$L__BB4_28;
$L__BB4_27:
	sub.s64 	%rd4483, %rd87, %rd43;
	setp.lt.u64 	%p82, %rd87, %rd43;
	selp.u64 	%rd1044, 1, 0, %p82;
	add.s64 	%rd1045, %rd44, %rd1044;
	sub.s64 	%rd4482, %rd88, %rd1045;
	setp.lt.u64 	%p83, %rd88, %rd1045;
	selp.u64 	%rd1046, 1, 0, %p83;
	add.s64 	%rd1047, %rd45, %rd1046;
	sub.s64 	%rd4481, %rd89, %rd1047;
	setp.lt.u64 	%p84, %rd89, %rd1047;
	selp.u64 	%rd1048, 1, 0, %p84;
	add.s64 	%rd1049, %rd46, %rd1048;
	sub.s64 	%rd4480, %rd4480, %rd1049;
$L__BB4_28:
	shl.b64 	%rd99, %rd4483, 1;
	setp.gt.s64 	%p85, %rd4483, -1;
	mov.b64 	{%r26, %r27}, %rd4482;
	mov.b64 	{%r28, %r29}, %rd4483;
	shf.l.wrap.b32 	%r30, %r29, %r26, 1;
	shf.l.wrap.b32 	%r31, %r26, %r27, 1;
	mov.b64 	%rd100, {%r30, %r31};
	setp.lt.u64 	%p86, %rd100, %rd4482;
	setp.eq.s64 	%p87, %rd100, %rd4482;
	selp.u32 	%r32, -1, 0, %p87;
	selp.u32 	%r33, -1, 0, %p86;
	selp.b32 	%r34, %r33, %r32, %p85;
	and.b32  	%r36, %r34, 1;
	setp.eq.b32 	%p88, %r36, 1;
	or.pred  	%p89, %p86, %p88;
	selp.u64 	%rd1050, 1, 0, %p89;
	shl.b64 	%rd1051, %rd4481, 1;
	or.b64  	%rd101, %rd1051, %rd1050;
	setp.ge.u64 	%p90, %rd101, %rd4481;
	setp.lt.u64 	%p91, %rd101, %rd4481;
	setp.eq.s64 	%p92, %rd101, %rd4481;
	selp.u32 	%r37, -1, 0, %p91;
	selp.u32 	%r38, -1, 0, %p92;
	selp.b32 	%r39, %r38, %r37, %p89;
	selp.b32 	%r40, %r39, %r37, %p90;
	and.b32  	%r41, %r40, 1;
	setp.eq.b32 	%p2, %r41, 1;
	cvt.u64.u32 	%rd1052, %r40;
	and.b64  	%rd1053, %rd1052, 1;
	shl.b64 	%rd1054, %rd4480, 1;
	or.b64  	%rd4484, %rd1054, %rd1053;
	setp.lt.u64 	%p93, %rd4484, %rd4480;
	@%p93 bra 	$L__BB4_35;
	setp.eq.s64 	%p94, %rd4484, %rd4480;
	and.pred  	%p95, %p94, %p2;
	setp.gt.u64 	%p96, %rd4484, %rd46;
	or.pred  	%p97, %p95, %p96;
	@%p97 bra 	$L__BB4_35;
	setp.lt.u64 	%p98, %rd4484, %rd46;
	mov.u64 	%rd4485, %rd101;
	mov.u64 	%rd4486, %rd100;
	mov.u64 	%rd4487, %rd99;
	@%p98 bra 	$L__BB4_36;
	setp.gt.u64 	%p99, %rd101, %rd45;
	@%p99 bra 	$L__BB4_35;
	setp.lt.u64 	%p100, %rd101, %rd45;
	mov.u64 	%rd4485, %rd101;
	mov.u64 	%rd4486, %rd100;
	mov.u64 	%rd4487, %rd99;
	@%p100 bra 	$L__BB4_36;
	setp.gt.u64 	%p101, %rd100, %rd44;
	@%p101 bra 	$L__BB4_35;
	setp.lt.u64 	%p102, %rd100, %rd44;
	setp.lt.u64 	%p103, %rd99, %rd43;
	or.pred  	%p104, %p102, %p103;
	mov.u64 	%rd4485, %rd101;
	mov.u64 	%rd4486, %rd100;
	mov.u64 	%rd4487, %rd99;
	@%p104 bra 	$L__BB4_36;
$L__BB4_35:
	sub.s64 	%rd4487, %rd99, %rd43;
	setp.lt.u64 	%p105, %rd99, %rd43;
	selp.u64 	%rd1055, 1, 0, %p105;
	add.s64 	%rd1056, %rd44, %rd1055;
	sub.s64 	%rd4486, %rd100, %rd1056;
	setp.lt.u64 	%p106, %rd100, %rd1056;
	selp.u64 	%rd1057, 1, 0, %p106;
	add.s64 	%rd1058, %rd45, %rd1057;
	sub.s64 	%rd4485, %rd101, %rd1058;
	setp.lt.u64 	%p107, %rd101, %rd1058;
	selp.u64 	%rd1059, 1, 0, %p107;
	add.s64 	%rd1060, %rd46, %rd1059;
	sub.s64 	%rd4484, %rd4484, %rd1060;
$L__BB4_36:
	mul.lo.s64 	%rd1061, %rd62, %rd62;
	mul.lo.s64 	%rd1062, %rd61, %rd62;
	shr.u64 	%rd1063, %rd1061, 32;
	shl.b64 	%rd1064, %rd1062, 1;
	and.b64  	%rd1065, %rd1064, 8589934590;
	add.s64 	%rd1066, %rd1063, %rd1065;
	shr.u64 	%rd1067, %rd1062, 31;
	and.b64  	%rd1068, %rd1067, 8589934590;
	mad.lo.s64 	%rd1069, %rd61, %rd61, %rd1068;
	shr.u64 	%rd1070, %rd1066, 32;
	shl.b64 	%rd1071, %rd1066, 32;
	and.b64  	%rd1072, %rd1061, 4294967295;
	or.b64  	%rd1073, %rd1071, %rd1072;
	add.s64 	%rd1074, %rd1069, %rd1070;
	mul.lo.s64 	%rd1075, %rd64, %rd62;
	mul.lo.s64 	%rd1076, %rd63, %rd62;
	mul.lo.s64 	%rd1077, %rd64, %rd61;
	shr.u64 	%rd1078, %rd1075, 32;
	and.b64  	%rd1079, %rd1076, 4294967295;
	add.s64 	%rd1080, %rd1078, %rd1079;
	and.b64  	%rd1081, %rd1077, 4294967295;
	add.s64 	%rd1082, %rd1080, %rd1081;
	shr.u64 	%rd1083, %rd1076, 32;
	mad.lo.s64 	%rd1084, %rd63, %rd61, %rd1083;
	shr.u64 	%rd1085, %rd1077, 32;
	add.s64 	%rd1086, %rd1084, %rd1085;
	shr.u64 	%rd1087, %rd1082, 32;
	shl.b64 	%rd1088, %rd1082, 32;
	and.b64  	%rd1089, %rd1075, 4294967295;
	or.b64  	%rd1090, %rd1088, %rd1089;
	add.s64 	%rd1091, %rd1086, %rd1087;
	mul.lo.s64 	%rd1092, %rd66, %rd62;
	mul.lo.s64 	%rd1093, %rd65, %rd62;
	mul.lo.s64 	%rd1094, %rd66, %rd61;
	shr.u64 	%rd1095, %rd1092, 32;
	and.b64  	%rd1096, %rd1093, 4294967295;
	add.s64 	%rd1097, %rd1095, %rd1096;
	and.b64  	%rd1098, %rd1094, 4294967295;
	add.s64 	%rd1099, %rd1097, %rd1098;
	shr.u64 	%rd1100, %rd1093, 32;
	mad.lo.s64 	%rd1101, %rd65, %rd61, %rd1100;
	shr.u64 	%rd1102, %rd1094, 32;
	add.s64 	%rd1103, %rd1101, %rd1102;
	shr.u64 	%rd1104, %rd1099, 32;
	shl.b64 	%rd1105, %rd1099, 32;
	and.b64  	%rd1106, %rd1092, 4294967295;
	or.b64  	%rd1107, %rd1105, %rd1106;
	add.s64 	%rd1108, %rd1103, %rd1104;
	mul.lo.s64 	%rd1109, %rd68, %rd62;
	mul.lo.s64 	%rd1110, %rd67, %rd62;
	mul.lo.s64 	%rd1111, %rd68, %rd61;
	shr.u64 	%rd1112, %rd1109, 32;
	and.b64  	%rd1113, %rd1110, 4294967295;
	add.s64 	%rd1114, %rd1112, %rd1113;
	and.b64  	%rd1115, %rd1111, 4294967295;
	add.s64 	%rd1116, %rd1114, %rd1115;
	shr.u64 	%rd1117, %rd1110, 32;
	mad.lo.s64 	%rd1118, %rd67, %rd61, %rd1117;
	shr.u64 	%rd1119, %rd1111, 32;
	add.s64 	%rd1120, %rd1118, %rd1119;
	shr.u64 	%rd1121, %rd1116, 32;
	shl.b64 	%rd1122, %rd1116, 32;
	and.b64  	%rd1123, %rd1109, 4294967295;
	or.b64  	%rd1124, %rd1122, %rd1123;
	add.s64 	%rd1125, %rd1120, %rd1121;
	shl.b64 	%rd1126, %rd1090, 1;
	shr.u64 	%rd1127, %rd1088, 63;
	add.s64 	%rd1128, %rd1091, %rd1091;
	add.s64 	%rd1129, %rd1128, %rd1127;
	mul.lo.s64 	%rd1130, %rd64, %rd64;
	mul.lo.s64 	%rd1131, %rd63, %rd64;
	shr.u64 	%rd1132, %rd1130, 32;
	shl.b64 	%rd1133, %rd1131, 1;
	and.b64  	%rd1134, %rd1133, 8589934590;
	add.s64 	%rd1135, %rd1132, %rd1134;
	shr.u64 	%rd1136, %rd1131, 31;
	and.b64  	%rd1137, %rd1136, 8589934590;
	mad.lo.s64 	%rd1138, %rd63, %rd63, %rd1137;
	shr.u64 	%rd1139, %rd1135, 32;
	shl.b64 	%rd1140, %rd1135, 32;
	and.b64  	%rd1141, %rd1130, 4294967295;
	or.b64  	%rd1142, %rd1140, %rd1141;
	add.s64 	%rd1143, %rd1107, %rd1127;
	add.s64 	%rd1144, %rd1143, %rd1142;
	max.u64 	%rd1145, %rd1107, %rd1143;
	setp.gt.u64 	%p108, %rd1145, %rd1144;
	selp.u64 	%rd1146, 1, 0, %p108;
	add.s64 	%rd1147, %rd1138, %rd1108;
	add.s64 	%rd1148, %rd1147, %rd1139;
	add.s64 	%rd1149, %rd1148, %rd1146;
	mul.lo.s64 	%rd1150, %rd66, %rd64;
	mul.lo.s64 	%rd1151, %rd65, %rd64;
	mul.lo.s64 	%rd1152, %rd66, %rd63;
	shr.u64 	%rd1153, %rd1150, 32;
	and.b64  	%rd1154, %rd1151, 4294967295;
	add.s64 	%rd1155, %rd1153, %rd1154;
	and.b64  	%rd1156, %rd1152, 4294967295;
	add.s64 	%rd1157, %rd1155, %rd1156;
	shr.u64 	%rd1158, %rd1151, 32;
	mad.lo.s64 	%rd1159, %rd65, %rd63, %rd1158;
	shr.u64 	%rd1160, %rd1152, 32;
	add.s64 	%rd1161, %rd1159, %rd1160;
	shr.u64 	%rd1162, %rd1157, 32;
	shl.b64 	%rd1163, %rd1157, 32;
	and.b64  	%rd1164, %rd1150, 4294967295;
	or.b64  	%rd1165, %rd1163, %rd1164;
	add.s64 	%rd1166, %rd1124, %rd1146;
	add.s64 	%rd1167, %rd1166, %rd1165;
	max.u64 	%rd1168, %rd1124, %rd1166;
	setp.gt.u64 	%p109, %rd1168, %rd1167;
	selp.u64 	%rd1169, 1, 0, %p109;
	add.s64 	%rd1170, %rd1161, %rd1125;
	add.s64 	%rd1171, %rd1170, %rd1162;
	add.s64 	%rd1172, %rd1171, %rd1169;
	add.s64 	%rd1173, %rd1144, %rd1107;
	setp.lt.u64 	%p110, %rd1173, %rd1144;
	selp.u64 	%rd1174, 1, 0, %p110;
	add.s64 	%rd1175, %rd1108, %rd1149;
	add.s64 	%rd1176, %rd1175, %rd1174;
	add.s64 	%rd1177, %rd1167, %rd1174;
	add.s64 	%rd1178, %rd1177, %rd1165;
	max.u64 	%rd1179, %rd1167, %rd1177;
	setp.gt.u64 	%p111, %rd1179, %rd1178;
	selp.u64 	%rd1180, 1, 0, %p111;
	add.s64 	%rd1181, %rd1161, %rd1172;
	add.s64 	%rd1182, %rd1181, %rd1162;
	add.s64 	%rd1183, %rd1182, %rd1180;
	add.s64 	%rd1184, %rd1178, %rd1124;
	setp.lt.u64 	%p112, %rd1184, %rd1178;
	selp.u64 	%rd1185, 1, 0, %p112;
	add.s64 	%rd1186, %rd1125, %rd1183;
	add.s64 	%rd1187, %rd1186, %rd1185;
	mul.lo.s64 	%rd1188, %rd42, %rd1073;
	mul.lo.s64 	%rd1189, %rd43, %rd1188;
	mul.hi.u64 	%rd1190, %rd43, %rd1188;
	add.cc.s64 	%rd1191, %rd1189, %rd1073;
	addc.cc.s64 	%rd1192, %rd1190, 0;
	mul.lo.s64 	%rd1193, %rd44, %rd1188;
	mul.hi.u64 	%rd1194, %rd44, %rd1188;
	mov.b64 	%rd1195, 0;
	add.cc.s64 	%rd1196, %rd1192, %rd1126;
	addc.cc.s64 	%rd1197, %rd1195, 0;
	add.cc.s64 	%rd1198, %rd1196, %rd1193;
	addc.cc.s64 	%rd1199, %rd1197, %rd1194;
	mul.lo.s64 	%rd1200, %rd45, %rd1188;
	mul.hi.u64 	%rd1201, %rd45, %rd1188;
	add.cc.s64 	%rd1202, %rd1199, %rd1173;
	addc.cc.s64 	%rd1203, %rd1195, 0;
	add.cc.s64 	%rd1204, %rd1202, %rd1200;
	addc.cc.s64 	%rd1205, %rd1203, %rd1201;
	mul.lo.s64 	%rd1206, %rd46, %rd1188;
	mul.hi.u64 	%rd1207, %rd46, %rd1188;
	add.cc.s64 	%rd1208, %rd1205, %rd1184;
	addc.cc.s64 	%rd1209, %rd1195, 0;
	add.cc.s64 	%rd1210, %rd1208, %rd1206;
	addc.cc.s64 	%rd1211, %rd1209, %rd1207;
	add.s64 	%rd1212, %rd1074, %rd1211;
	setp.lt.u64 	%p113, %rd1212, %rd1074;
	selp.u64 	%rd1213, 1, 0, %p113;
	add.s64 	%rd1214, %rd1129, %rd1213;
	setp.lt.u64 	%p114, %rd1214, %rd1129;
	selp.u64 	%rd1215, 1, 0, %p114;
	add.s64 	%rd1216, %rd1176, %rd1215;
	setp.lt.u64 	%p115, %rd1216, %rd1176;
	selp.u64 	%rd1217, 1, 0, %p115;
	add.s64 	%rd1218, %rd1187, %rd1217;
	mul.lo.s64 	%rd1219, %rd42, %rd1198;
	mul.lo.s64 	%rd1220, %rd43, %rd1219;
	mul.hi.u64 	%rd1221, %rd43, %rd1219;
	add.cc.s64 	%rd1222, %rd1220, %rd1198;
	addc.cc.s64 	%rd1223, %rd1221, 0;
	mul.lo.s64 	%rd1224, %rd44, %rd1219;
	mul.hi.u64 	%rd1225, %rd44, %rd1219;
	add.cc.s64 	%rd1226, %rd1223, %rd1204;
	addc.cc.s64 	%rd1227, %rd1195, 0;
	add.cc.s64 	%rd1228, %rd1226, %rd1224;
	addc.cc.s64 	%rd1229, %rd1227, %rd1225;
	mul.lo.s64 	%rd1230, %rd45, %rd1219;
	mul.hi.u64 	%rd1231, %rd45, %rd1219;
	add.cc.s64 	%rd1232, %rd1229, %rd1210;
	addc.cc.s64 	%rd1233, %rd1195, 0;
	add.cc.s64 	%rd1234, %rd1232, %rd1230;
	addc.cc.s64 	%rd1235, %rd1233, %rd1231;
	mul.lo.s64 	%rd1236, %rd46, %rd1219;
	mul.hi.u64 	%rd1237, %rd46, %rd1219;
	add.cc.s64 	%rd1238, %rd1235, %rd1212;
	addc.cc.s64 	%rd1239, %rd1195, 0;
	add.cc.s64 	%rd1240, %rd1238, %rd1236;
	addc.cc.s64 	%rd1241, %rd1239, %rd1237;
	add.s64 	%rd1242, %rd1214, %rd1241;
	setp.lt.u64 	%p116, %rd1242, %rd1214;
	selp.u64 	%rd1243, 1, 0, %p116;
	add.s64 	%rd1244, %rd1216, %rd1243;
	setp.lt.u64 	%p117, %rd1244, %rd1216;
	selp.u64 	%rd1245, 1, 0, %p117;
	add.s64 	%rd1246, %rd1218, %rd1245;
	mul.lo.s64 	%rd1247, %rd42, %rd1228;
	mul.lo.s64 	%rd1248, %rd43, %rd1247;
	mul.hi.u64 	%rd1249, %rd43, %rd1247;
	add.cc.s64 	%rd1250, %rd1248, %rd1228;
	addc.cc.s64 	%rd1251, %rd1249, 0;
	mul.lo.s64 	%rd1252, %rd44, %rd1247;
	mul.hi.u64 	%rd1253, %rd44, %rd1247;
	add.cc.s64 	%rd1254, %rd1251, %rd1234;
	addc.cc.s64 	%rd1255, %rd1195, 0;
	add.cc.s64 	%rd1256, %rd1254, %rd1252;
	addc.cc.s64 	%rd1257, %rd1255, %rd1253;
	mul.lo.s64 	%rd1258, %rd45, %rd1247;
	mul.hi.u64 	%rd1259, %rd45, %rd1247;
	add.cc.s64 	%rd1260, %rd1257, %rd1240;
	addc.cc.s64 	%rd1261, %rd1195, 0;
	add.cc.s64 	%rd1262, %rd1260, %rd1258;
	addc.cc.s64 	%rd1263, %rd1261, %rd1259;
	mul.lo.s64 	%rd1264, %rd46, %rd1247;
	mul.hi.u64 	%rd1265, %rd46, %rd1247;
	add.cc.s64 	%rd1266, %rd1263, %rd1242;
	addc.cc.s64 	%rd1267, %rd1195, 0;
	add.cc.s64 	%rd1268, %rd1266, %rd1264;
	addc.cc.s64 	%rd1269, %rd1267, %rd1265;
	add.s64 	%rd1270, %rd1244, %rd1269;
	setp.lt.u64 	%p118, %rd1270, %rd1244;
	selp.u64 	%rd1271, 1, 0, %p118;
	add.s64 	%rd1272, %rd1246, %rd1271;
	mul.lo.s64 	%rd1273, %rd42, %rd1256;
	mul.lo.s64 	%rd1274, %rd43, %rd1273;
	mul.hi.u64 	%rd1275, %rd43, %rd1273;
	add.cc.s64 	%rd1276, %rd1274, %rd1256;
	addc.cc.s64 	%rd1277, %rd1275, 0;
	mul.lo.s64 	%rd1278, %rd44, %rd1273;
	mul.hi.u64 	%rd1279, %rd44, %rd1273;
	add.cc.s64 	%rd1280, %rd1277, %rd1262;
	addc.cc.s64 	%rd1281, %rd1195, 0;
	add.cc.s64 	%rd111, %rd1280, %rd1278;
	addc.cc.s64 	%rd1282, %rd1281, %rd1279;
	mul.lo.s64 	%rd1283, %rd45, %rd1273;
	mul.hi.u64 	%rd1284, %rd45, %rd1273;
	add.cc.s64 	%rd1285, %rd1282, %rd1268;
	addc.cc.s64 	%rd1286, %rd1195, 0;
	add.cc.s64 	%rd112, %rd1285, %rd1283;
	addc.cc.s64 	%rd1287, %rd1286, %rd1284;
	mul.lo.s64 	%rd1288, %rd46, %rd1273;
	mul.hi.u64 	%rd1289, %rd46, %rd1273;
	add.cc.s64 	%rd1290, %rd1287, %rd1270;
	addc.cc.s64 	%rd1291, %rd1195, 0;
	add.cc.s64 	%rd113, %rd1290, %rd1288;
	addc.cc.s64 	%rd1292, %rd1291, %rd1289;
	add.s64 	%rd4488, %rd1272, %rd1292;
	setp.gt.u64 	%p119, %rd4488, %rd46;
	@%p119 bra 	$L__BB4_42;
	setp.lt.u64 	%p120, %rd4488, %rd46;
	mov.u64 	%rd4489, %rd113;
	mov.u64 	%rd4490, %rd112;
	mov.u64 	%rd4491, %rd111;
	@%p120 bra 	$L__BB4_43;
	setp.lt.u64 	%p121, %rd45, %rd113;
	@%p121 bra 	$L__BB4_42;
	setp.gt.u64 	%p122, %rd45, %rd113;
	mov.u64 	%rd4489, %rd113;
	mov.u64 	%rd4490, %rd112;
	mov.u64 	%rd4491, %rd111;
	@%p122 bra 	$L__BB4_43;
	setp.lt.u64 	%p123, %rd44, %rd112;
	@%p123 bra 	$L__BB4_42;
	setp.gt.u64 	%p124, %rd44, %rd112;
	setp.lt.u64 	%p125, %rd111, %rd43;
	or.pred  	%p126, %p124, %p125;
	mov.u64 	%rd4489, %rd113;
	mov.u64 	%rd4490, %rd112;
	mov.u64 	%rd4491, %rd111;
	@%p126 bra 	$L__BB4_43;
$L__BB4_42:
	sub.s64 	%rd4491, %rd111, %rd43;
	setp.lt.u64 	%p127, %rd111, %rd43;
	selp.u64 	%rd1293, 1, 0, %p127;
	add.s64 	%rd1294, %rd44, %rd1293;
	sub.s64 	%rd4490, %rd112, %rd1294;
	setp.lt.u64 	%p128, %rd112, %rd1294;
	selp.u64 	%rd1295, 1, 0, %p128;
	add.s64 	%rd1296, %rd45, %rd1295;
	sub.s64 	%rd4489, %rd113, %rd1296;
	setp.lt.u64 	%p129, %rd113, %rd1296;
	selp.u64 	%rd1297, 1, 0, %p129;
	add.s64 	%rd1298, %rd46, %rd1297;
	sub.s64 	%rd4488, %rd4488, %rd1298;
$L__BB4_43:
	shl.b64 	%rd123, %rd4491, 1;
	setp.gt.s64 	%p130, %rd4491, -1;
	mov.b64 	{%r42, %r43}, %rd4490;
	mov.b64 	{%r44, %r45}, %rd4491;
	shf.l.wrap.b32 	%r46, %r45, %r42, 1;
	shf.l.wrap.b32 	%r47, %r42, %r43, 1;
	mov.b64 	%rd124, {%r46, %r47};
	setp.lt.u64 	%p131, %rd124, %rd4490;
	setp.eq.s64 	%p132, %rd124, %rd4490;
	selp.u32 	%r48, -1, 0, %p132;
	selp.u32 	%r49, -1, 0, %p131;
	selp.b32 	%r50, %r49, %r48, %p130;
	and.b32  	%r52, %r50, 1;
	setp.eq.b32 	%p133, %r52, 1;
	or.pred  	%p134, %p131, %p133;
	selp.u64 	%rd1299, 1, 0, %p134;
	shl.b64 	%rd1300, %rd4489, 1;
	or.b64  	%rd125, %rd1300, %rd1299;
	setp.ge.u64 	%p135, %rd125, %rd4489;
	setp.lt.u64 	%p136, %rd125, %rd4489;
	setp.eq.s64 	%p137, %rd125, %rd4489;
	selp.u32 	%r53, -1, 0, %p136;
	selp.u32 	%r54, -1, 0, %p137;
	selp.b32 	%r55, %r54, %r53, %p134;
	selp.b32 	%r56, %r55, %r53, %p135;
	and.b32  	%r57, %r56, 1;
	setp.eq.b32 	%p3, %r57, 1;
	cvt.u64.u32 	%rd1301, %r56;
	and.b64  	%rd1302, %rd1301, 1;
	shl.b64 	%rd1303, %rd4488, 1;
	or.b64  	%rd4492, %rd1303, %rd1302;
	setp.lt.u64 	%p138, %rd4492, %rd4488;
	@%p138 bra 	$L__BB4_50;
	setp.eq.s64 	%p139, %rd4492, %rd4488;
	and.pred  	%p140, %p139, %p3;
	setp.gt.u64 	%p141, %rd4492, %rd46;
	or.pred  	%p142, %p140, %p141;
	@%p142 bra 	$L__BB4_50;
	setp.lt.u64 	%p143, %rd4492, %rd46;
	mov.u64 	%rd4493, %rd125;
	mov.u64 	%rd4494, %rd124;
	mov.u64 	%rd4495, %rd123;
	@%p143 bra 	$L__BB4_51;
	setp.gt.u64 	%p144, %rd125, %rd45;
	@%p144 bra 	$L__BB4_50;
	setp.lt.u64 	%p145, %rd125, %rd45;
	mov.u64 	%rd4493, %rd125;
	mov.u64 	%rd4494, %rd124;
	mov.u64 	%rd4495, %rd123;
	@%p145 bra 	$L__BB4_51;
	setp.gt.u64 	%p146, %rd124, %rd44;
	@%p146 bra 	$L__BB4_50;
	setp.lt.u64 	%p147, %rd124, %rd44;
	setp.lt.u64 	%p148, %rd123, %rd43;
	or.pred  	%p149, %p147, %p148;
	mov.u64 	%rd4493, %rd125;
	mov.u64 	%rd4494, %rd124;
	mov.u64 	%rd4495, %rd123;
	@%p149 bra 	$L__BB4_51;
$L__BB4_50:
	sub.s64 	%rd4495, %rd123, %rd43;
	setp.lt.u64 	%p150, %rd123, %rd43;
	selp.u64 	%rd1304, 1, 0, %p150;
	add.s64 	%rd1305, %rd44, %rd1304;
	sub.s64 	%rd4494, %rd124, %rd1305;
	setp.lt.u64 	%p151, %rd124, %rd1305;
	selp.u64 	%rd1306, 1, 0, %p151;
	add.s64 	%rd1307, %rd45, %rd1306;
	sub.s64 	%rd4493, %rd125, %rd1307;
	setp.lt.u64 	%p152, %rd125, %rd1307;
	selp.u64 	%rd1308, 1, 0, %p152;
	add.s64 	%rd1309, %rd46, %rd1308;
	sub.s64 	%rd4492, %rd4492, %rd1309;
$L__BB4_51:
	shl.b64 	%rd135, %rd4495, 1;
	setp.gt.s64 	%p153, %rd4495, -1;
	mov.b64 	{%r58, %r59}, %rd4494;
	mov.b64 	{%r60, %r61}, %rd4495;
	shf.l.wrap.b32 	%r62, %r61, %r58, 1;
	shf.l.wrap.b32 	%r63, %r58, %r59, 1;
	mov.b64 	%rd136, {%r62, %r63};
	setp.lt.u64 	%p154, %rd136, %rd4494;
	setp.eq.s64 	%p155, %rd136, %rd4494;
	selp.u32 	%r64, -1, 0, %p155;
	selp.u32 	%r65, -1, 0, %p154;
	selp.b32 	%r66, %r65, %r64, %p153;
	and.b32  	%r68, %r66, 1;
	setp.eq.b32 	%p156, %r68, 1;
	or.pred  	%p157, %p154, %p156;
	selp.u64 	%rd1310, 1, 0, %p157;
	shl.b64 	%rd1311, %rd4493, 1;
	or.b64  	%rd137, %rd1311, %rd1310;
	setp.ge.u64 	%p158, %rd137, %rd4493;
	setp.lt.u64 	%p159, %rd137, %rd4493;
	setp.eq.s64 	%p160, %rd137, %rd4493;
	selp.u32 	%r69, -1, 0, %p159;
	selp.u32 	%r70, -1, 0, %p160;
	selp.b32 	%r71, %r70, %r69, %p157;
	selp.b32 	%r72, %r71, %r69, %p158;
	and.b32  	%r73, %r72, 1;
	setp.eq.b32 	%p4, %r73, 1;
	cvt.u64.u32 	%rd1312, %r72;
	and.b64  	%rd1313, %rd1312, 1;
	shl.b64 	%rd1314, %rd4492, 1;
	or.b64  	%rd4496, %rd1314, %rd1313;
	setp.lt.u64 	%p161, %rd4496, %rd4492;
	@%p161 bra 	$L__BB4_58;
	setp.eq.s64 	%p162, %rd4496, %rd4492;
	and.pred  	%p163, %p162, %p4;
	setp.gt.u64 	%p164, %rd4496, %rd46;
	or.pred  	%p165, %p163, %p164;
	@%p165 bra 	$L__BB4_58;
	setp.lt.u64 	%p166, %rd4496, %rd46;
	mov.u64 	%rd4497, %rd137;
	mov.u64 	%rd4498, %rd136;
	mov.u64 	%rd4499, %rd135;
	@%p166 bra 	$L__BB4_59;
	setp.gt.u64 	%p167, %rd137, %rd45;
	@%p167 bra 	$L__BB4_58;
	setp.lt.u64 	%p168, %rd137, %rd45;
	mov.u64 	%rd4497, %rd137;
	mov.u64 	%rd4498, %rd136;
	mov.u64 	%rd4499, %rd135;
	@%p168 bra 	$L__BB4_59;
	setp.gt.u64 	%p169, %rd136, %rd44;
	@%p169 bra 	$L__BB4_58;
	setp.lt.u64 	%p170, %rd136, %rd44;
	setp.lt.u64 	%p171, %rd135, %rd43;
	or.pred  	%p172, %p170, %p171;
	mov.u64 	%rd4497, %rd137;
	mov.u64 	%rd4498, %rd136;
	mov.u64 	%rd4499, %rd135;
	@%p172 bra 	$L__BB4_59;
$L__BB4_58:
	sub.s64 	%rd4499, %rd135, %rd43;
	setp.lt.u64 	%p173, %rd135, %rd43;
	selp.u64 	%rd1315, 1, 0, %p173;
	add.s64 	%rd1316, %rd44, %rd1315;
	sub.s64 	%rd4498, %rd136, %rd1316;
	setp.lt.u64 	%p174, %rd136, %rd1316;
	selp.u64 	%rd1317, 1, 0, %p174;
	add.s64 	%rd1318, %rd45, %rd1317;
	sub.s64 	%rd4497, %rd137, %rd1318;
	setp.lt.u64 	%p175, %rd137, %rd1318;
	selp.u64 	%rd1319, 1, 0, %p175;
	add.s64 	%rd1320, %rd46, %rd1319;
	sub.s64 	%rd4496, %rd4496, %rd1320;
$L__BB4_59:
	shl.b64 	%rd147, %rd4499, 1;
	setp.gt.s64 	%p176, %rd4499, -1;
	mov.b64 	{%r74, %r75}, %rd4498;
	mov.b64 	{%r76, %r77}, %rd4499;
	shf.l.wrap.b32 	%r78, %r77, %r74, 1;
	shf.l.wrap.b32 	%r79, %r74, %r75, 1;
	mov.b64 	%rd148, {%r78, %r79};
	setp.lt.u64 	%p177, %rd148, %rd4498;
	setp.eq.s64 	%p178, %rd148, %rd4498;
	selp.u32 	%r80, -1, 0, %p178;
	selp.u32 	%r81, -1, 0, %p177;
	selp.b32 	%r82, %r81, %r80, %p176;
	and.b32  	%r84, %r82, 1;
	setp.eq.b32 	%p179, %r84, 1;
	or.pred  	%p180, %p177, %p179;
	selp.u64 	%rd1321, 1, 0, %p180;
	shl.b64 	%rd1322, %rd4497, 1;
	or.b64  	%rd149, %rd1322, %rd1321;
	setp.ge.u64 	%p181, %rd149, %rd4497;
	setp.lt.u64 	%p182, %rd149, %rd4497;
	setp.eq.s64 	%p183, %rd149, %rd4497;
	selp.u32 	%r85, -1, 0, %p182;
	selp.u32 	%r86, -1, 0, %p183;
	selp.b32 	%r87, %r86, %r85, %p180;
	selp.b32 	%r88, %r87, %r85, %p181;
	and.b32  	%r89, %r88, 1;
	setp.eq.b32 	%p5, %r89, 1;
	cvt.u64.u32 	%rd1323, %r88;
	and.b64  	%rd1324, %rd1323, 1;
	shl.b64 	%rd1325, %rd4496, 1;
	or.b64  	%rd4500, %rd1325, %rd1324;
	setp.lt.u64 	%p184, %rd4500, %rd4496;
	@%p184 bra 	$L__BB4_66;
	setp.eq.s64 	%p185, %rd4500, %rd4496;
	and.pred  	%p186, %p185, %p5;
	setp.gt.u64 	%p187, %rd4500, %rd46;
	or.pred  	%p188, %p186, %p187;
	@%p188 bra 	$L__BB4_66;
	setp.lt.u64 	%p189, %rd4500, %rd46;
	mov.u64 	%rd4501, %rd149;
	mov.u64 	%rd4502, %rd148;
	mov.u64 	%rd4503, %rd147;
	@%p189 bra 	$L__BB4_67;
	setp.gt.u64 	%p190, %rd149, %rd45;
	@%p190 bra 	$L__BB4_66;
	setp.lt.u64 	%p191, %rd149, %rd45;
	mov.u64 	%rd4501, %rd149;
	mov.u64 	%rd4502, %rd148;
	mov.u64 	%rd4503, %rd147;
	@%p191 bra 	$L__BB4_67;
	setp.gt.u64 	%p192, %rd148, %rd44;
	@%p192 bra 	$L__BB4_66;
	setp.lt.u64 	%p193, %rd148, %rd44;
	setp.lt.u64 	%p194, %rd147, %rd43;
	or.pred  	%p195, %p193, %p194;
	mov.u64 	%rd4501, %rd149;
	mov.u64 	%rd4502, %rd148;
	mov.u64 	%rd4503, %rd147;
	@%p195 bra 	$L__BB4_67;
$L__BB4_66:
	sub.s64 	%rd4503, %rd147, %rd43;
	setp.lt.u64 	%p196, %rd147, %rd43;
	selp.u64 	%rd1326, 1, 0, %p196;
	add.s64 	%rd1327, %rd44, %rd1326;
	sub.s64 	%rd4502, %rd148, %rd1327;
	setp.lt.u64 	%p197, %rd148, %rd1327;
	selp.u64 	%rd1328, 1, 0, %p197;
	add.s64 	%rd1329, %rd45, %rd1328;
	sub.s64 	%rd4501, %rd149, %rd1329;
	setp.lt.u64 	%p198, %rd149, %rd1329;
	selp.u64 	%rd1330, 1, 0, %p198;
	add.s64 	%rd1331, %rd46, %rd1330;
	sub.s64 	%rd4500, %rd4500, %rd1331;
$L__BB4_67:
	mul.lo.s64 	%rd1332, %rd59, %rd59;
	mul.lo.s64 	%rd1333, %rd60, %rd59;
	shr.u64 	%rd1334, %rd1332, 32;
	shl.b64 	%rd1335, %rd1333, 1;
	and.b64  	%rd1336, %rd1335, 8589934590;
	add.s64 	%rd1337, %rd1334, %rd1336;
	shr.u64 	%rd1338, %rd1333, 31;
	and.b64  	%rd1339, %rd1338, 8589934590;
	mad.lo.s64 	%rd1340, %rd60, %rd60, %rd1339;
	shr.u64 	%rd1341, %rd1337, 32;
	shl.b64 	%rd1342, %rd1337, 32;
	and.b64  	%rd1343, %rd1332, 4294967295;
	or.b64  	%rd1344, %rd1342, %rd1343;
	add.s64 	%rd1345, %rd1340, %rd1341;
	mul.lo.s64 	%rd1346, %rd69, %rd59;
	mul.lo.s64 	%rd1347, %rd70, %rd59;
	mul.lo.s64 	%rd1348, %rd69, %rd60;
	shr.u64 	%rd1349, %rd1346, 32;
	and.b64  	%rd1350, %rd1347, 4294967295;
	add.s64 	%rd1351, %rd1349, %rd1350;
	and.b64  	%rd1352, %rd1348, 4294967295;
	add.s64 	%rd1353, %rd1351, %rd1352;
	shr.u64 	%rd1354, %rd1347, 32;
	mad.lo.s64 	%rd1355, %rd70, %rd60, %rd1354;
	shr.u64 	%rd1356, %rd1348, 32;
	add.s64 	%rd1357, %rd1355, %rd1356;
	shr.u64 	%rd1358, %rd1353, 32;
	shl.b64 	%rd1359, %rd1353, 32;
	and.b64  	%rd1360, %rd1346, 4294967295;
	or.b64  	%rd1361, %rd1359, %rd1360;
	add.s64 	%rd1362, %rd1357, %rd1358;
	mul.lo.s64 	%rd1363, %rd71, %rd59;
	mul.lo.s64 	%rd1364, %rd72, %rd59;
	mul.lo.s64 	%rd1365, %rd71, %rd60;
	shr.u64 	%rd1366, %rd1363, 32;
	and.b64  	%rd1367, %rd1364, 4294967295;
	add.s64 	%rd1368, %rd1366, %rd1367;
	and.b64  	%rd1369, %rd1365, 4294967295;
	add.s64 	%rd1370, %rd1368, %rd1369;
	shr.u64 	%rd1371, %rd1364, 32;
	mad.lo.s64 	%rd1372, %rd72, %rd60, %rd1371;
	shr.u64 	%rd1373, %rd1365, 32;
	add.s64 	%rd1374, %rd1372, %rd1373;
	shr.u64 	%rd1375, %rd1370, 32;
	shl.b64 	%rd1376, %rd1370, 32;
	and.b64  	%rd1377, %rd1363, 4294967295;
	or.b64  	%rd1378, %rd1376, %rd1377;
	add.s64 	%rd1379, %rd1374, %rd1375;
	mul.lo.s64 	%rd1380, %rd73, %rd59;
	mul.lo.s64 	%rd1381, %rd74, %rd59;
	mul.lo.s64 	%rd1382, %rd73, %rd60;
	shr.u64 	%rd1383, %rd1380, 32;
	and.b64  	%rd1384, %rd1381, 4294967295;
	add.s64 	%rd1385, %rd1383, %rd1384;
	and.b64  	%rd1386, %rd1382, 4294967295;
	add.s64 	%rd1387, %rd1385, %rd1386;
	shr.u64 	%rd1388, %rd1381, 32;
	mad.lo.s64 	%rd1389, %rd74, %rd60, %rd1388;
	shr.u64 	%rd1390, %rd1382, 32;
	add.s64 	%rd1391, %rd1389, %rd1390;
	shr.u64 	%rd1392, %rd1387, 32;
	shl.b64 	%rd1393, %rd1387, 32;
	and.b64  	%rd1394, %rd1380, 4294967295;
	or.b64  	%rd1395, %rd1393, %rd1394;
	add.s64 	%rd1396, %rd1391, %rd1392;
	shl.b64 	%rd1397, %rd1361, 1;
	shr.u64 	%rd1398, %rd1359, 63;
	add.s64 	%rd1399, %rd1362, %rd1362;
	add.s64 	%rd1400, %rd1399, %rd1398;
	mul.lo.s64 	%rd1401, %rd69, %rd69;
	mul.lo.s64 	%rd1402, %rd70, %rd69;
	shr.u64 	%rd1403, %rd1401, 32;
	shl.b64 	%rd1404, %rd1402, 1;
	and.b64  	%rd1405, %rd1404, 8589934590;
	add.s64 	%rd1406, %rd1403, %rd1405;
	shr.u64 	%rd1407, %rd1402, 31;
	and.b64  	%rd1408, %rd1407, 8589934590;
	mad.lo.s64 	%rd1409, %rd70, %rd70, %rd1408;
	shr.u64 	%rd1410, %rd1406, 32;
	shl.b64 	%rd1411, %rd1406, 32;
	and.b64  	%rd1412, %rd1401, 4294967295;
	or.b64  	%rd1413, %rd1411, %rd1412;
	add.s64 	%rd1414, %rd1378, %rd1398;
	add.s64 	%rd1415, %rd1414, %rd1413;
	max.u64 	%rd1416, %rd1378, %rd1414;
	setp.gt.u64 	%p199, %rd1416, %rd1415;
	selp.u64 	%rd1417, 1, 0, %p199;
	add.s64 	%rd1418, %rd1409, %rd1379;
	add.s64 	%rd1419, %rd1418, %rd1410;
	add.s64 	%rd1420, %rd1419, %rd1417;
	mul.lo.s64 	%rd1421, %rd71, %rd69;
	mul.lo.s64 	%rd1422, %rd72, %rd69;
	mul.lo.s64 	%rd1423, %rd71, %rd70;
	shr.u64 	%rd1424, %rd1421, 32;
	and.b64  	%rd1425, %rd1422, 4294967295;
	add.s64 	%rd1426, %rd1424, %rd1425;
	and.b64  	%rd1427, %rd1423, 4294967295;
	add.s64 	%rd1428, %rd1426, %rd1427;
	shr.u64 	%rd1429, %rd1422, 32;
	mad.lo.s64 	%rd1430, %rd72, %rd70, %rd1429;
	shr.u64 	%rd1431, %rd1423, 32;
	add.s64 	%rd1432, %rd1430, %rd1431;
	shr.u64 	%rd1433, %rd1428, 32;
	shl.b64 	%rd1434, %rd1428, 32;
	and.b64  	%rd1435, %rd1421, 4294967295;
	or.b64  	%rd1436, %rd1434, %rd1435;
	add.s64 	%rd1437, %rd1395, %rd1417;
	add.s64 	%rd1438, %rd1437, %rd1436;
	max.u64 	%rd1439, %rd1395, %rd1437;
	setp.gt.u64 	%p200, %rd1439, %rd1438;
	selp.u64 	%rd1440, 1, 0, %p200;
	add.s64 	%rd1441, %rd1432, %rd1396;
	add.s64 	%rd1442, %rd1441, %rd1433;
	add.s64 	%rd1443, %rd1442, %rd1440;
	add.s64 	%rd1444, %rd1415, %rd1378;
	setp.lt.u64 	%p201, %rd1444, %rd1415;
	selp.u64 	%rd1445, 1, 0, %p201;
	add.s64 	%rd1446, %rd1379, %rd1420;
	add.s64 	%rd1447, %rd1446, %rd1445;
	add.s64 	%rd1448, %rd1438, %rd1445;
	add.s64 	%rd1449, %rd1448, %rd1436;
	max.u64 	%rd1450, %rd1438, %rd1448;
	setp.gt.u64 	%p202, %rd1450, %rd1449;
	selp.u64 	%rd1451, 1, 0, %p202;
	add.s64 	%rd1452, %rd1432, %rd1443;
	add.s64 	%rd1453, %rd1452, %rd1433;
	add.s64 	%rd1454, %rd1453, %rd1451;
	add.s64 	%rd1455, %rd1449, %rd1395;
	setp.lt.u64 	%p203, %rd1455, %rd1449;
	selp.u64 	%rd1456, 1, 0, %p203;
	add.s64 	%rd1457, %rd1396, %rd1454;
	add.s64 	%rd1458, %rd1457, %rd1456;
	mul.lo.s64 	%rd1459, %rd42, %rd1344;
	mul.lo.s64 	%rd1460, %rd43, %rd1459;
	mul.hi.u64 	%rd1461, %rd43, %rd1459;
	add.cc.s64 	%rd1462, %rd1460, %rd1344;
	addc.cc.s64 	%rd1463, %rd1461, 0;
	mul.lo.s64 	%rd1464, %rd44, %rd1459;
	mul.hi.u64 	%rd1465, %rd44, %rd1459;
	mov.b64 	%rd1466, 0;
	add.cc.s64 	%rd1467, %rd1463, %rd1397;
	addc.cc.s64 	%rd1468, %rd1466, 0;
	add.cc.s64 	%rd1469, %rd1467, %rd1464;
	addc.cc.s64 	%rd1470, %rd1468, %rd1465;
	mul.lo.s64 	%rd1471, %rd45, %rd1459;
	mul.hi.u64 	%rd1472, %rd45, %rd1459;
	add.cc.s64 	%rd1473, %rd1470, %rd1444;
	addc.cc.s64 	%rd1474, %rd1466, 0;
	add.cc.s64 	%rd1475, %rd1473, %rd1471;
	addc.cc.s64 	%rd1476, %rd1474, %rd1472;
	mul.lo.s64 	%rd1477, %rd46, %rd1459;
	mul.hi.u64 	%rd1478, %rd46, %rd1459;
	add.cc.s64 	%rd1479, %rd1476, %rd1455;
	addc.cc.s64 	%rd1480, %rd1466, 0;
	add.cc.s64 	%rd1481, %rd1479, %rd1477;
	addc.cc.s64 	%rd1482, %rd1480, %rd1478;
	add.s64 	%rd1483, %rd1345, %rd1482;
	setp.lt.u64 	%p204, %rd1483, %rd1345;
	selp.u64 	%rd1484, 1, 0, %p204;
	add.s64 	%rd1485, %rd1400, %rd1484;
	setp.lt.u64 	%p205, %rd1485, %rd1400;
	selp.u64 	%rd1486, 1, 0, %p205;
	add.s64 	%rd1487, %rd1447, %rd1486;
	setp.lt.u64 	%p206, %rd1487, %rd1447;
	selp.u64 	%rd1488, 1, 0, %p206;
	add.s64 	%rd1489, %rd1458, %rd1488;
	mul.lo.s64 	%rd1490, %rd42, %rd1469;
	mul.lo.s64 	%rd1491, %rd43, %rd1490;
	mul.hi.u64 	%rd1492, %rd43, %rd1490;
	add.cc.s64 	%rd1493, %rd1491, %rd1469;
	addc.cc.s64 	%rd1494, %rd1492, 0;
	mul.lo.s64 	%rd1495, %rd44, %rd1490;
	mul.hi.u64 	%rd1496, %rd44, %rd1490;
	add.cc.s64 	%rd1497, %rd1494, %rd1475;
	addc.cc.s64 	%rd1498, %rd1466, 0;
	add.cc.s64 	%rd1499, %rd1497, %rd1495;
	addc.cc.s64 	%rd1500, %rd1498, %rd1496;
	mul.lo.s64 	%rd1501, %rd45, %rd1490;
	mul.hi.u64 	%rd1502, %rd45, %rd1490;
	add.cc.s64 	%rd1503, %rd1500, %rd1481;
	addc.cc.s64 	%rd1504, %rd1466, 0;
	add.cc.s64 	%rd1505, %rd1503, %rd1501;
	addc.cc.s64 	%rd1506, %rd1504, %rd1502;
	mul.lo.s64 	%rd1507, %rd46, %rd1490;
	mul.hi.u64 	%rd1508, %rd46, %rd1490;
	add.cc.s64 	%rd1509, %rd1506, %rd1483;
	addc.cc.s64 	%rd1510, %rd1466, 0;
	add.cc.s64 	%rd1511, %rd1509, %rd1507;
	addc.cc.s64 	%rd1512, %rd1510, %rd1508;
	add.s64 	%rd1513, %rd1485, %rd1512;
	setp.lt.u64 	%p207, %rd1513, %rd1485;
	selp.u64 	%rd1514, 1, 0, %p207;
	add.s64 	%rd1515, %rd1487, %rd1514;
	setp.lt.u64 	%p208, %rd1515, %rd1487;
	selp.u64 	%rd1516, 1, 0, %p208;
	add.s64 	%rd1517, %rd1489, %rd1516;
	mul.lo.s64 	%rd1518, %rd42, %rd1499;
	mul.lo.s64 	%rd1519, %rd43, %rd1518;
	mul.hi.u64 	%rd1520, %rd43, %rd1518;
	add.cc.s64 	%rd1521, %rd1519, %rd1499;
	addc.cc.s64 	%rd1522, %rd1520, 0;
	mul.lo.s64 	%rd1523, %rd44, %rd1518;
	mul.hi.u64 	%rd1524, %rd44, %rd1518;
	add.cc.s64 	%rd1525, %rd1522, %rd1505;
	addc.cc.s64 	%rd1526, %rd1466, 0;
	add.cc.s64 	%rd1527, %rd1525, %rd1523;
	addc.cc.s64 	%rd1528, %rd1526, %rd1524;
	mul.lo.s64 	%rd1529, %rd45, %rd1518;
	mul.hi.u64 	%rd1530, %rd45, %rd1518;
	add.cc.s64 	%rd1531, %rd1528, %rd1511;
	addc.cc.s64 	%rd1532, %rd1466, 0;
	add.cc.s64 	%rd1533, %rd1531, %rd1529;
	addc.cc.s64 	%rd1534, %rd1532, %rd1530;
	mul.lo.s64 	%rd1535, %rd46, %rd1518;
	mul.hi.u64 	%rd1536, %rd46, %rd1518;
	add.cc.s64 	%rd1537, %rd1534, %rd1513;
	addc.cc.s64 	%rd1538, %rd1466, 0;
	add.cc.s64 	%rd1539, %rd1537, %rd1535;
	addc.cc.s64 	%rd1540, %rd1538, %rd1536;
	add.s64 	%rd1541, %rd1515, %rd1540;
	setp.lt.u64 	%p209, %rd1541, %rd1515;
	selp.u64 	%rd1542, 1, 0, %p209;
	add.s64 	%rd1543, %rd1517, %rd1542;
	mul.lo.s64 	%rd1544, %rd42, %rd1527;
	mul.lo.s64 	%rd1545, %rd43, %rd1544;
	mul.hi.u64 	%rd1546, %rd43, %rd1544;
	add.cc.s64 	%rd1547, %rd1545, %rd1527;
	addc.cc.s64 	%rd1548, %rd1546, 0;
	mul.lo.s64 	%rd1549, %rd44, %rd1544;
	mul.hi.u64 	%rd1550, %rd44, %rd1544;
	add.cc.s64 	%rd1551, %rd1548, %rd1533;
	addc.cc.s64 	%rd1552, %rd1466, 0;
	add.cc.s64 	%rd159, %rd1551, %rd1549;
	addc.cc.s64 	%rd1553, %rd1552, %rd1550;
	mul.lo.s64 	%rd1554, %rd45, %rd1544;
	mul.hi.u64 	%rd1555, %rd45, %rd1544;
	add.cc.s64 	%rd1556, %rd1553, %rd1539;
	addc.cc.s64 	%rd1557, %rd1466, 0;
	add.cc.s64 	%rd160, %rd1556, %rd1554;
	addc.cc.s64 	%rd1558, %rd1557, %rd1555;
	mul.lo.s64 	%rd1559, %rd46, %rd1544;
	mul.hi.u64 	%rd1560, %rd46, %rd1544;
	add.cc.s64 	%rd1561, %rd1558, %rd1541;
	addc.cc.s64 	%rd1562, %rd1466, 0;
	add.cc.s64 	%rd161, %rd1561, %rd1559;
	addc.cc.s64 	%rd1563, %rd1562, %rd1560;
	add.s64 	%rd4504, %rd1543, %rd1563;
	setp.gt.u64 	%p210, %rd4504, %rd46;
	@%p210 bra 	$L__BB4_73;
	setp.lt.u64 	%p211, %rd4504, %rd46;
	mov.u64 	%rd4505, %rd161;
	mov.u64 	%rd4506, %rd160;
	mov.u64 	%rd4507, %rd159;
	@%p211 bra 	$L__BB4_74;
	setp.lt.u64 	%p212, %rd45, %rd161;
	@%p212 bra 	$L__BB4_73;
	setp.gt.u64 	%p213, %rd45, %rd161;
	mov.u64 	%rd4505, %rd161;
	mov.u64 	%rd4506, %rd160;
	mov.u64 	%rd4507, %rd159;
	@%p213 bra 	$L__BB4_74;
	setp.lt.u64 	%p214, %rd44, %rd160;
	@%p214 bra 	$L__BB4_73;
	setp.gt.u64 	%p215, %rd44, %rd160;
	setp.lt.u64 	%p216, %rd159, %rd43;
	or.pred  	%p217, %p215, %p216;
	mov.u64 	%rd4505, %rd161;
	mov.u64 	%rd4506, %rd160;
	mov.u64 	%rd4507, %rd159;
	@%p217 bra 	$L__BB4_74;
$L__BB4_73:
	sub.s64 	%rd4507, %rd159, %rd43;
	setp.lt.u64 	%p218, %rd159, %rd43;
	selp.u64 	%rd1564, 1, 0, %p218;
	add.s64 	%rd1565, %rd44, %rd1564;
	sub.s64 	%rd4506, %rd160, %rd1565;
	setp.lt.u64 	%p219, %rd160, %rd1565;
	selp.u64 	%rd1566, 1, 0, %p219;
	add.s64 	%rd1567, %rd45, %rd1566;
	sub.s64 	%rd4505, %rd161, %rd1567;
	setp.lt.u64 	%p220, %rd161, %rd1567;
	selp.u64 	%rd1568, 1, 0, %p220;
	add.s64 	%rd1569, %rd46, %rd1568;
	sub.s64 	%rd4504, %rd4504, %rd1569;
$L__BB4_74:
	shl.b64 	%rd171, %rd4507, 1;
	setp.gt.s64 	%p221, %rd4507, -1;
	mov.b64 	{%r90, %r91}, %rd4506;
	mov.b64 	{%r92, %r93}, %rd4507;
	shf.l.wrap.b32 	%r94, %r93, %r90, 1;
	shf.l.wrap.b32 	%r95, %r90, %r91, 1;
	mov.b64 	%rd172, {%r94, %r95};
	setp.lt.u64 	%p222, %rd172, %rd4506;
	setp.eq.s64 	%p223, %rd172, %rd4506;
	selp.u32 	%r96, -1, 0, %p223;
	selp.u32 	%r97, -1, 0, %p222;
	selp.b32 	%r98, %r97, %r96, %p221;
	and.b32  	%r100, %r98, 1;
	setp.eq.b32 	%p224, %r100, 1;
	or.pred  	%p225, %p222, %p224;
	selp.u64 	%rd1570, 1, 0, %p225;
	shl.b64 	%rd1571, %rd4505, 1;
	or.b64  	%rd173, %rd1571, %rd1570;
	setp.ge.u64 	%p226, %rd173, %rd4505;
	setp.lt.u64 	%p227, %rd173, %rd4505;
	setp.eq.s64 	%p228, %rd173, %rd4505;
	selp.u32 	%r101, -1, 0, %p227;
	selp.u32 	%r102, -1, 0, %p228;
	selp.b32 	%r103, %r102, %r101, %p225;
	selp.b32 	%r104, %r103, %r101, %p226;
	and.b32  	%r105, %r104, 1;
	setp.eq.b32 	%p6, %r105, 1;
	cvt.u64.u32 	%rd1572, %r104;
	and.b64  	%rd1573, %rd1572, 1;
	shl.b64 	%rd1574, %rd4504, 1;
	or.b64  	%rd4508, %rd1574, %rd1573;
	setp.lt.u64 	%p229, %rd4508, %rd4504;
	@%p229 bra 	$L__BB4_81;
	setp.eq.s64 	%p230, %rd4508, %rd4504;
	and.pred  	%p231, %p230, %p6;
	setp.gt.u64 	%p232, %rd4508, %rd46;
	or.pred  	%p233, %p231, %p232;
	@%p233 bra 	$L__BB4_81;
	setp.lt.u64 	%p234, %rd4508, %rd46;
	mov.u64 	%rd4509, %rd173;
	mov.u64 	%rd4510, %rd172;
	mov.u64 	%rd4511, %rd171;
	@%p234 bra 	$L__BB4_82;
	setp.gt.u64 	%p235, %rd173, %rd45;
	@%p235 bra 	$L__BB4_81;
	setp.lt.u64 	%p236, %rd173, %rd45;
	mov.u64 	%rd4509, %rd173;
	mov.u64 	%rd4510, %rd172;
	mov.u64 	%rd4511, %rd171;
	@%p236 bra 	$L__BB4_82;
	setp.gt.u64 	%p237, %rd172, %rd44;
	@%p237 bra 	$L__BB4_81;
	setp.lt.u64 	%p238, %rd172, %rd44;
	setp.lt.u64 	%p239, %rd171, %rd43;
	or.pred  	%p240, %p238, %p239;
	mov.u64 	%rd4509, %rd173;
	mov.u64 	%rd4510, %rd172;
	mov.u64 	%rd4511, %rd171;
	@%p240 bra 	$L__BB4_82;
$L__BB4_81:
	sub.s64 	%rd4511, %rd171, %rd43;
	setp.lt.u64 	%p241, %rd171, %rd43;
	selp.u64 	%rd1575, 1, 0, %p241;
	add.s64 	%rd1576, %rd44, %rd1575;
	sub.s64 	%rd4510, %rd172, %rd1576;
	setp.lt.u64 	%p242, %rd172, %rd1576;
	selp.u64 	%rd1577, 1, 0, %p242;
	add.s64 	%rd1578, %rd45, %rd1577;
	sub.s64 	%rd4509, %rd173, %rd1578;
	setp.lt.u64 	%p243, %rd173, %rd1578;
	selp.u64 	%rd1579, 1, 0, %p243;
	add.s64 	%rd1580, %rd46, %rd1579;
	sub.s64 	%rd4508, %rd4508, %rd1580;
$L__BB4_82:
	add.s64 	%rd183, %rd4511, %rd4507;
	setp.ge.u64 	%p244, %rd183, %rd4511;
	setp.lt.u64 	%p245, %rd183, %rd4511;
	selp.u64 	%rd1581, 1, 0, %p245;
	add.s64 	%rd1582, %rd4510, %rd1581;
	add.s64 	%rd184, %rd1582, %rd4506;
	setp.lt.u64 	%p246, %rd184, %rd4510;
	setp.eq.s64 	%p247, %rd184, %rd4510;
	selp.u32 	%r106, -1, 0, %p247;
	selp.u32 	%r107, -1, 0, %p246;
	selp.b32 	%r108, %r107, %r106, %p244;
	and.b32  	%r110, %r108, 1;
	setp.eq.b32 	%p248, %r110, 1;
	or.pred  	%p249, %p246, %p248;
	selp.u64 	%rd1583, 1, 0, %p249;
	add.s64 	%rd1584, %rd4509, %rd1583;
	add.s64 	%rd185, %rd1584, %rd4505;
	setp.ge.u64 	%p250, %rd185, %rd4509;
	setp.lt.u64 	%p251, %rd185, %rd4509;
	setp.eq.s64 	%p252, %rd185, %rd4509;
	selp.u32 	%r111, -1, 0, %p251;
	selp.u32 	%r112, -1, 0, %p252;
	selp.b32 	%r113, %r112, %r111, %p249;
	selp.b32 	%r114, %r113, %r111, %p250;
	and.b32  	%r115, %r114, 1;
	setp.eq.b32 	%p7, %r115, 1;
	cvt.u64.u32 	%rd1585, %r114;
	and.b64  	%rd1586, %rd1585, 1;
	add.s64 	%rd1587, %rd4508, %rd1586;
	add.s64 	%rd4512, %rd1587, %rd4504;
	setp.lt.u64 	%p253, %rd4512, %rd4508;
	@%p253 bra 	$L__BB4_89;
	setp.eq.s64 	%p254, %rd4512, %rd4508;
	and.pred  	%p255, %p254, %p7;
	setp.gt.u64 	%p256, %rd4512, %rd46;
	or.pred  	%p257, %p255, %p256;
	@%p257 bra 	$L__BB4_89;
	setp.lt.u64 	%p258, %rd4512, %rd46;
	mov.u64 	%rd4513, %rd185;
	mov.u64 	%rd4514, %rd184;
	mov.u64 	%rd4515, %rd183;
	@%p258 bra 	$L__BB4_90;
	setp.gt.u64 	%p259, %rd185, %rd45;
	@%p259 bra 	$L__BB4_89;
	setp.lt.u64 	%p260, %rd185, %rd45;
	mov.u64 	%rd4513, %rd185;
	mov.u64 	%rd4514, %rd184;
	mov.u64 	%rd4515, %rd183;
	@%p260 bra 	$L__BB4_90;
	setp.gt.u64 	%p261, %rd184, %rd44;
	@%p261 bra 	$L__BB4_89;
	setp.lt.u64 	%p262, %rd184, %rd44;
	setp.lt.u64 	%p263, %rd183, %rd43;
	or.pred  	%p264, %p262, %p263;
	mov.u64 	%rd4513, %rd185;
	mov.u64 	%rd4514, %rd184;
	mov.u64 	%rd4515, %rd183;
	@%p264 bra 	$L__BB4_90;
$L__BB4_89:
	sub.s64 	%rd4515, %rd183, %rd43;
	setp.lt.u64 	%p265, %rd183, %rd43;
	selp.u64 	%rd1588, 1, 0, %p265;
	add.s64 	%rd1589, %rd44, %rd1588;
	sub.s64 	%rd4514, %rd184, %rd1589;
	setp.lt.u64 	%p266, %rd184, %rd1589;
	selp.u64 	%rd1590, 1, 0, %p266;
	add.s64 	%rd1591, %rd45, %rd1590;
	sub.s64 	%rd4513, %rd185, %rd1591;
	setp.lt.u64 	%p267, %rd185, %rd1591;
	selp.u64 	%rd1592, 1, 0, %p267;
	add.s64 	%rd1593, %rd46, %rd1592;
	sub.s64 	%rd4512, %rd4512, %rd1593;
$L__BB4_90:
	and.b64  	%rd195, %rd4515, 4294967295;
	shr.u64 	%rd196, %rd4515, 32;
	mul.lo.s64 	%rd1594, %rd195, %rd195;
	mul.lo.s64 	%rd1595, %rd196, %rd195;
	shr.u64 	%rd1596, %rd1594, 32;
	shl.b64 	%rd1597, %rd1595, 1;
	and.b64  	%rd1598, %rd1597, 8589934590;
	add.s64 	%rd1599, %rd1596, %rd1598;
	shr.u64 	%rd1600, %rd1595, 31;
	and.b64  	%rd1601, %rd1600, 8589934590;
	mad.lo.s64 	%rd1602, %rd196, %rd196, %rd1601;
	shr.u64 	%rd1603, %rd1599, 32;
	shl.b64 	%rd1604, %rd1599, 32;
	and.b64  	%rd1605, %rd1594, 4294967293;
	or.b64  	%rd1606, %rd1604, %rd1605;
	add.s64 	%rd1607, %rd1602, %rd1603;
	shr.u64 	%rd197, %rd4514, 32;
	and.b64  	%rd198, %rd4514, 4294967295;
	mul.lo.s64 	%rd1608, %rd198, %rd195;
	mul.lo.s64 	%rd1609, %rd197, %rd195;
	mul.lo.s64 	%rd1610, %rd198, %rd196;
	shr.u64 	%rd1611, %rd1608, 32;
	and.b64  	%rd1612, %rd1609, 4294967295;
	add.s64 	%rd1613, %rd1611, %rd1612;
	and.b64  	%rd1614, %rd1610, 4294967295;
	add.s64 	%rd1615, %rd1613, %rd1614;
	shr.u64 	%rd1616, %rd1609, 32;
	mad.lo.s64 	%rd1617, %rd197, %rd196, %rd1616;
	shr.u64 	%rd1618, %rd1610, 32;
	add.s64 	%rd1619, %rd1617, %rd1618;
	shr.u64 	%rd1620, %rd1615, 32;
	shl.b64 	%rd1621, %rd1615, 32;
	and.b64  	%rd1622, %rd1608, 4294967295;
	or.b64  	%rd1623, %rd1621, %rd1622;
	add.s64 	%rd1624, %rd1619, %rd1620;
	shr.u64 	%rd199, %rd4513, 32;
	and.b64  	%rd200, %rd4513, 4294967295;
	mul.lo.s64 	%rd1625, %rd200, %rd195;
	mul.lo.s64 	%rd1626, %rd199, %rd195;
	mul.lo.s64 	%rd1627, %rd200, %rd196;
	shr.u64 	%rd1628, %rd1625, 32;
	and.b64  	%rd1629, %rd1626, 4294967295;
	add.s64 	%rd1630, %rd1628, %rd1629;
	and.b64  	%rd1631, %rd1627, 4294967295;
	add.s64 	%rd1632, %rd1630, %rd1631;
	shr.u64 	%rd1633, %rd1626, 32;
	mad.lo.s64 	%rd1634, %rd199, %rd196, %rd1633;
	shr.u64 	%rd1635, %rd1627, 32;
	add.s64 	%rd1636, %rd1634, %rd1635;
	shr.u64 	%rd1637, %rd1632, 32;
	shl.b64 	%rd1638, %rd1632, 32;
	and.b64  	%rd1639, %rd1625, 4294967295;
	or.b64  	%rd1640, %rd1638, %rd1639;
	add.s64 	%rd1641, %rd1636, %rd1637;
	shr.u64 	%rd201, %rd4512, 32;
	and.b64  	%rd202, %rd4512, 4294967295;
	mul.lo.s64 	%rd1642, %rd202, %rd195;
	mul.lo.s64 	%rd1643, %rd201, %rd195;
	mul.lo.s64 	%rd1644, %rd202, %rd196;
	shr.u64 	%rd1645, %rd1642, 32;
	and.b64  	%rd1646, %rd1643, 4294967295;
	add.s64 	%rd1647, %rd1645, %rd1646;
	and.b64  	%rd1648, %rd1644, 4294967295;
	add.s64 	%rd1649, %rd1647, %rd1648;
	shr.u64 	%rd1650, %rd1643, 32;
	mad.lo.s64 	%rd1651, %rd201, %rd196, %rd1650;
	shr.u64 	%rd1652, %rd1644, 32;
	add.s64 	%rd1653, %rd1651, %rd1652;
	shr.u64 	%rd1654, %rd1649, 32;
	shl.b64 	%rd1655, %rd1649, 32;
	and.b64  	%rd1656, %rd1642, 4294967295;
	or.b64  	%rd1657, %rd1655, %rd1656;
	add.s64 	%rd1658, %rd1653, %rd1654;
	shl.b64 	%rd1659, %rd1623, 1;
	shr.u64 	%rd1660, %rd1621, 63;
	add.s64 	%rd1661, %rd1624, %rd1624;
	add.s64 	%rd1662, %rd1661, %rd1660;
	mul.lo.s64 	%rd1663, %rd198, %rd198;
	mul.lo.s64 	%rd1664, %rd197, %rd198;
	shr.u64 	%rd1665, %rd1663, 32;
	shl.b64 	%rd1666, %rd1664, 1;
	and.b64  	%rd1667, %rd1666, 8589934590;
	add.s64 	%rd1668, %rd1665, %rd1667;
	shr.u64 	%rd1669, %rd1664, 31;
	and.b64  	%rd1670, %rd1669, 8589934590;
	mad.lo.s64 	%rd1671, %rd197, %rd197, %rd1670;
	shr.u64 	%rd1672, %rd1668, 32;
	shl.b64 	%rd1673, %rd1668, 32;
	and.b64  	%rd1674, %rd1663, 4294967293;
	or.b64  	%rd1675, %rd1673, %rd1674;
	add.s64 	%rd1676, %rd1640, %rd1660;
	add.s64 	%rd1677, %rd1676, %rd1675;
	max.u64 	%rd1678, %rd1640, %rd1676;
	setp.gt.u64 	%p268, %rd1678, %rd1677;
	selp.u64 	%rd1679, 1, 0, %p268;
	add.s64 	%rd1680, %rd1671, %rd1641;
	add.s64 	%rd1681, %rd1680, %rd1672;
	add.s64 	%rd1682, %rd1681, %rd1679;
	mul.lo.s64 	%rd1683, %rd200, %rd198;
	mul.lo.s64 	%rd1684, %rd199, %rd198;
	mul.lo.s64 	%rd1685, %rd200, %rd197;
	shr.u64 	%rd1686, %rd1683, 32;
	and.b64  	%rd1687, %rd1684, 4294967295;
	add.s64 	%rd1688, %rd1686, %rd1687;
	and.b64  	%rd1689, %rd1685, 4294967295;
	add.s64 	%rd1690, %rd1688, %rd1689;
	shr.u64 	%rd1691, %rd1684, 32;
	mad.lo.s64 	%rd1692, %rd199, %rd197, %rd1691;
	shr.u64 	%rd1693, %rd1685, 32;
	add.s64 	%rd1694, %rd1692, %rd1693;
	shr.u64 	%rd1695, %rd1690, 32;
	shl.b64 	%rd1696, %rd1690, 32;
	and.b64  	%rd1697, %rd1683, 4294967295;
	or.b64  	%rd1698, %rd1696, %rd1697;
	add.s64 	%rd1699, %rd1657, %rd1679;
	add.s64 	%rd1700, %rd1699, %rd1698;
	max.u64 	%rd1701, %rd1657, %rd1699;
	setp.gt.u64 	%p269, %rd1701, %rd1700;
	selp.u64 	%rd1702, 1, 0, %p269;
	add.s64 	%rd1703, %rd1694, %rd1658;
	add.s64 	%rd1704, %rd1703, %rd1695;
	add.s64 	%rd1705, %rd1704, %rd1702;
	add.s64 	%rd1706, %rd1677, %rd1640;
	setp.lt.u64 	%p270, %rd1706, %rd1677;
	selp.u64 	%rd1707, 1, 0, %p270;
	add.s64 	%rd1708, %rd1641, %rd1682;
	add.s64 	%rd1709, %rd1708, %rd1707;
	add.s64 	%rd1710, %rd1700, %rd1707;
	add.s64 	%rd1711, %rd1710, %rd1698;
	max.u64 	%rd1712, %rd1700, %rd1710;
	setp.gt.u64 	%p271, %rd1712, %rd1711;
	selp.u64 	%rd1713, 1, 0, %p271;
	add.s64 	%rd1714, %rd1694, %rd1705;
	add.s64 	%rd1715, %rd1714, %rd1695;
	add.s64 	%rd1716, %rd1715, %rd1713;
	add.s64 	%rd1717, %rd1711, %rd1657;
	setp.lt.u64 	%p272, %rd1717, %rd1711;
	selp.u64 	%rd1718, 1, 0, %p272;
	add.s64 	%rd1719, %rd1658, %rd1716;
	add.s64 	%rd1720, %rd1719, %rd1718;
	mul.lo.s64 	%rd1721, %rd42, %rd1606;
	mul.lo.s64 	%rd1722, %rd43, %rd1721;
	mul.hi.u64 	%rd1723, %rd43, %rd1721;
	add.cc.s64 	%rd1724, %rd1722, %rd1606;
	addc.cc.s64 	%rd1725, %rd1723, 0;
	mul.lo.s64 	%rd1726, %rd44, %rd1721;
	mul.hi.u64 	%rd1727, %rd44, %rd1721;
	mov.b64 	%rd1728, 0;
	add.cc.s64 	%rd1729, %rd1725, %rd1659;
	addc.cc.s64 	%rd1730, %rd1728, 0;
	add.cc.s64 	%rd1731, %rd1729, %rd1726;
	addc.cc.s64 	%rd1732, %rd1730, %rd1727;
	mul.lo.s64 	%rd1733, %rd45, %rd1721;
	mul.hi.u64 	%rd1734, %rd45, %rd1721;
	add.cc.s64 	%rd1735, %rd1732, %rd1706;
	addc.cc.s64 	%rd1736, %rd1728, 0;
	add.cc.s64 	%rd1737, %rd1735, %rd1733;
	addc.cc.s64 	%rd1738, %rd1736, %rd1734;
	mul.lo.s64 	%rd1739, %rd46, %rd1721;
	mul.hi.u64 	%rd1740, %rd46, %rd1721;
	add.cc.s64 	%rd1741, %rd1738, %rd1717;
	addc.cc.s64 	%rd1742, %rd1728, 0;
	add.cc.s64 	%rd1743, %rd1741, %rd1739;
	addc.cc.s64 	%rd1744, %rd1742, %rd1740;
	add.s64 	%rd1745, %rd1607, %rd1744;
	setp.lt.u64 	%p273, %rd1745, %rd1607;
	selp.u64 	%rd1746, 1, 0, %p273;
	add.s64 	%rd1747, %rd1662, %rd1746;
	setp.lt.u64 	%p274, %rd1747, %rd1662;
	selp.u64 	%rd1748, 1, 0, %p274;
	add.s64 	%rd1749, %rd1709, %rd1748;
	setp.lt.u64 	%p275, %rd1749, %rd1709;
	selp.u64 	%rd1750, 1, 0, %p275;
	add.s64 	%rd1751, %rd1720, %rd1750;
	mul.lo.s64 	%rd1752, %rd42, %rd1731;
	mul.lo.s64 	%rd1753, %rd43, %rd1752;
	mul.hi.u64 	%rd1754, %rd43, %rd1752;
	add.cc.s64 	%rd1755, %rd1753, %rd1731;
	addc.cc.s64 	%rd1756, %rd1754, 0;
	mul.lo.s64 	%rd1757, %rd44, %rd1752;
	mul.hi.u64 	%rd1758, %rd44, %rd1752;
	add.cc.s64 	%rd1759, %rd1756, %rd1737;
	addc.cc.s64 	%rd1760, %rd1728, 0;
	add.cc.s64 	%rd1761, %rd1759, %rd1757;
	addc.cc.s64 	%rd1762, %rd1760, %rd1758;
	mul.lo.s64 	%rd1763, %rd45, %rd1752;
	mul.hi.u64 	%rd1764, %rd45, %rd1752;
	add.cc.s64 	%rd1765, %rd1762, %rd1743;
	addc.cc.s64 	%rd1766, %rd1728, 0;
	add.cc.s64 	%rd1767, %rd1765, %rd1763;
	addc.cc.s64 	%rd1768, %rd1766, %rd1764;
	mul.lo.s64 	%rd1769, %rd46, %rd1752;
	mul.hi.u64 	%rd1770, %rd46, %rd1752;
	add.cc.s64 	%rd1771, %rd1768, %rd1745;
	addc.cc.s64 	%rd1772, %rd1728, 0;
	add.cc.s64 	%rd1773, %rd1771, %rd1769;
	addc.cc.s64 	%rd1774, %rd1772, %rd1770;
	add.s64 	%rd1775, %rd1747, %rd1774;
	setp.lt.u64 	%p276, %rd1775, %rd1747;
	selp.u64 	%rd1776, 1, 0, %p276;
	add.s64 	%rd1777, %rd1749, %rd1776;
	setp.lt.u64 	%p277, %rd1777, %rd1749;
	selp.u64 	%rd1778, 1, 0, %p277;
	add.s64 	%rd1779, %rd1751, %rd1778;
	mul.lo.s64 	%rd1780, %rd42, %rd1761;
	mul.lo.s64 	%rd1781, %rd43, %rd1780;
	mul.hi.u64 	%rd1782, %rd43, %rd1780;
	add.cc.s64 	%rd1783, %rd1781, %rd1761;
	addc.cc.s64 	%rd1784, %rd1782, 0;
	mul.lo.s64 	%rd1785, %rd44, %rd1780;
	mul.hi.u64 	%rd1786, %rd44, %rd1780;
	add.cc.s64 	%rd1787, %rd1784, %rd1767;
	addc.cc.s64 	%rd1788, %rd1728, 0;
	add.cc.s64 	%rd1789, %rd1787, %rd1785;
	addc.cc.s64 	%rd1790, %rd1788, %rd1786;
	mul.lo.s64 	%rd1791, %rd45, %rd1780;
	mul.hi.u64 	%rd1792, %rd45, %rd1780;
	add.cc.s64 	%rd1793, %rd1790, %rd1773;
	addc.cc.s64 	%rd1794, %rd1728, 0;
	add.cc.s64 	%rd1795, %rd1793, %rd1791;
	addc.cc.s64 	%rd1796, %rd1794, %rd1792;
	mul.lo.s64 	%rd1797, %rd46, %rd1780;
	mul.hi.u64 	%rd1798, %rd46, %rd1780;
	add.cc.s64 	%rd1799, %rd1796, %rd1775;
	addc.cc.s64 	%rd1800, %rd1728, 0;
	add.cc.s64 	%rd1801, %rd1799, %rd1797;
	addc.cc.s64 	%rd1802, %rd1800, %rd1798;
	add.s64 	%rd1803, %rd1777, %rd1802;
	setp.lt.u64 	%p278, %rd1803, %rd1777;
	selp.u64 	%rd1804, 1, 0, %p278;
	add.s64 	%rd1805, %rd1779, %rd1804;
	mul.lo.s64 	%rd1806, %rd42, %rd1789;
	mul.lo.s64 	%rd1807, %rd43, %rd1806;
	mul.hi.u64 	%rd1808, %rd43, %rd1806;
	add.cc.s64 	%rd1809, %rd1807, %rd1789;
	addc.cc.s64 	%rd1810, %rd1808, 0;
	mul.lo.s64 	%rd1811, %rd44, %rd1806;
	mul.hi.u64 	%rd1812, %rd44, %rd1806;
	add.cc.s64 	%rd1813, %rd1810, %rd1795;
	addc.cc.s64 	%rd1814, %rd1728, 0;
	add.cc.s64 	%rd203, %rd1813, %rd1811;
	addc.cc.s64 	%rd1815, %rd1814, %rd1812;
	mul.lo.s64 	%rd1816, %rd45, %rd1806;
	mul.hi.u64 	%rd1817, %rd45, %rd1806;
	add.cc.s64 	%rd1818, %rd1815, %rd1801;
	addc.cc.s64 	%rd1819, %rd1728, 0;
	add.cc.s64 	%rd204, %rd1818, %rd1816;
	addc.cc.s64 	%rd1820, %rd1819, %rd1817;
	mul.lo.s64 	%rd1821, %rd46, %rd1806;
	mul.hi.u64 	%rd1822, %rd46, %rd1806;
	add.cc.s64 	%rd1823, %rd1820, %rd1803;
	addc.cc.s64 	%rd1824, %rd1728, 0;
	add.cc.s64 	%rd205, %rd1823, %rd1821;
	addc.cc.s64 	%rd1825, %rd1824, %rd1822;
	add.s64 	%rd4516, %rd1805, %rd1825;
	setp.gt.u64 	%p279, %rd4516, %rd46;
	@%p279 bra 	$L__BB4_96;
	setp.lt.u64 	%p280, %rd4516, %rd46;
	mov.u64 	%rd4517, %rd205;
	mov.u64 	%rd4518, %rd204;
	mov.u64 	%rd4519, %rd203;
	@%p280 bra 	$L__BB4_97;
	setp.lt.u64 	%p281, %rd45, %rd205;
	@%p281 bra 	$L__BB4_96;
	setp.gt.u64 	%p282, %rd45, %rd205;
	mov.u64 	%rd4517, %rd205;
	mov.u64 	%rd4518, %rd204;
	mov.u64 	%rd4519, %rd203;
	@%p282 bra 	$L__BB4_97;
	setp.lt.u64 	%p283, %rd44, %rd204;
	@%p283 bra 	$L__BB4_96;
	setp.gt.u64 	%p284, %rd44, %rd204;
	setp.lt.u64 	%p285, %rd203, %rd43;
	or.pred  	%p286, %p284, %p285;
	mov.u64 	%rd4517, %rd205;
	mov.u64 	%rd4518, %rd204;
	mov.u64 	%rd4519, %rd203;
	@%p286 bra 	$L__BB4_97;
$L__BB4_96:
	sub.s64 	%rd4519, %rd203, %rd43;
	setp.lt.u64 	%p287, %rd203, %rd43;
	selp.u64 	%rd1826, 1, 0, %p287;
	add.s64 	%rd1827, %rd44, %rd1826;
	sub.s64 	%rd4518, %rd204, %rd1827;
	setp.lt.u64 	%p288, %rd204, %rd1827;
	selp.u64 	%rd1828, 1, 0, %p288;
	add.s64 	%rd1829, %rd45, %rd1828;
	sub.s64 	%rd4517, %rd205, %rd1829;
	setp.lt.u64 	%p289, %rd205, %rd1829;
	selp.u64 	%rd1830, 1, 0, %p289;
	add.s64 	%rd1831, %rd46, %rd1830;
	sub.s64 	%rd4516, %rd4516, %rd1831;
$L__BB4_97:
	sub.s64 	%rd4523, %rd4519, %rd4487;
	setp.lt.u64 	%p290, %rd4519, %rd4487;
	selp.u64 	%rd1832, 1, 0, %p290;
	add.s64 	%rd1833, %rd4486, %rd1832;
	sub.s64 	%rd4522, %rd4518, %rd1833;
	setp.lt.u64 	%p291, %rd4518, %rd1833;
	selp.u64 	%rd1834, 1, 0, %p291;
	add.s64 	%rd1835, %rd4485, %rd1834;
	sub.s64 	%rd4521, %rd4517, %rd1835;
	setp.lt.u64 	%p292, %rd4517, %rd1835;
	selp.u64 	%rd1836, 1, 0, %p292;
	add.s64 	%rd1837, %rd4484, %rd1836;
	sub.s64 	%rd4520, %rd4516, %rd1837;
	setp.ge.u64 	%p293, %rd4516, %rd1837;
	@%p293 bra 	$L__BB4_99;
	add.s64 	%rd219, %rd4523, %rd43;
	setp.ge.u64 	%p294, %rd219, %rd4523;
	setp.lt.u64 	%p295, %rd219, %rd4523;
	selp.u64 	%rd1838, 1, 0, %p295;
	add.s64 	%rd1839, %rd4522, %rd1838;
	add.s64 	%rd220, %rd1839, %rd44;
	setp.lt.u64 	%p296, %rd220, %rd4522;
	setp.eq.s64 	%p297, %rd220, %rd4522;
	selp.u32 	%r116, -1, 0, %p297;
	selp.u32 	%r117, -1, 0, %p296;
	selp.b32 	%r118, %r117, %r116, %p294;
	and.b32  	%r120, %r118, 1;
	setp.eq.b32 	%p298, %r120, 1;
	or.pred  	%p299, %p296, %p298;
	selp.u64 	%rd1840, 1, 0, %p299;
	add.s64 	%rd1841, %rd4521, %rd1840;
	add.s64 	%rd221, %rd1841, %rd45;
	setp.ge.u64 	%p300, %rd221, %rd4521;
	setp.lt.u64 	%p301, %rd221, %rd4521;
	setp.eq.s64 	%p302, %rd221, %rd4521;
	selp.u32 	%r121, -1, 0, %p301;
	selp.u32 	%r122, -1, 0, %p302;
	selp.b32 	%r123, %r122, %r121, %p299;
	selp.b32 	%r124, %r123, %r121, %p300;
	cvt.u64.u32 	%rd1842, %r124;
	and.b64  	%rd1843, %rd1842, 1;
	add.s64 	%rd1844, %rd4520, %rd1843;
	add.s64 	%rd4520, %rd1844, %rd46;
	mov.u64 	%rd4521, %rd221;
	mov.u64 	%rd4522, %rd220;
	mov.u64 	%rd4523, %rd219;
$L__BB4_99:
	sub.s64 	%rd4555, %rd4523, %rd4487;
	setp.lt.u64 	%p303, %rd4523, %rd4487;
	selp.u64 	%rd1845, 1, 0, %p303;
	add.s64 	%rd1846, %rd4486, %rd1845;
	sub.s64 	%rd4554, %rd4522, %rd1846;
	setp.lt.u64 	%p304, %rd4522, %rd1846;
	selp.u64 	%rd1847, 1, 0, %p304;
	add.s64 	%rd1848, %rd4485, %rd1847;
	sub.s64 	%rd4553, %rd4521, %rd1848;
	setp.lt.u64 	%p305, %rd4521, %rd1848;
	selp.u64 	%rd1849, 1, 0, %p305;
	add.s64 	%rd1850, %rd4484, %rd1849;
	sub.s64 	%rd4552, %rd4520, %rd1850;
	setp.ge.u64 	%p306, %rd4520, %rd1850;
	@%p306 bra 	$L__BB4_101;
	add.s64 	%rd231, %rd4555, %rd43;
	setp.ge.u64 	%p307, %rd231, %rd4555;
	setp.lt.u64 	%p308, %rd231, %rd4555;
	selp.u64 	%rd1851, 1, 0, %p308;
	add.s64 	%rd1852, %rd4554, %rd1851;
	add.s64 	%rd232, %rd1852, %rd44;
	setp.lt.u64 	%p309, %rd232, %rd4554;
	setp.eq.s64 	%p310, %rd232, %rd4554;
	selp.u32 	%r125, -1, 0, %p310;
	selp.u32 	%r126, -1, 0, %p309;
	selp.b32 	%r127, %r126, %r125, %p307;
	and.b32  	%r129, %r127, 1;
	setp.eq.b32 	%p311, %r129, 1;
	or.pred  	%p312, %p309, %p311;
	selp.u64 	%rd1853, 1, 0, %p312;
	add.s64 	%rd1854, %rd4553, %rd1853;
	add.s64 	%rd233, %rd1854, %rd45;
	setp.ge.u64 	%p313, %rd233, %rd4553;
	setp.lt.u64 	%p314, %rd233, %rd4553;
	setp.eq.s64 	%p315, %rd233, %rd4553;
	selp.u32 	%r130, -1, 0, %p314;
	selp.u32 	%r131, -1, 0, %p315;
	selp.b32 	%r132, %r131, %r130, %p312;
	selp.b32 	%r133, %r132, %r130, %p313;
	cvt.u64.u32 	%rd1855, %r133;
	and.b64  	%rd1856, %rd1855, 1;
	add.s64 	%rd1857, %rd4552, %rd1856;
	add.s64 	%rd4552, %rd1857, %rd46;
	mov.u64 	%rd4553, %rd233;
	mov.u64 	%rd4554, %rd232;
	mov.u64 	%rd4555, %rd231;
$L__BB4_101:
	sub.s64 	%rd4531, %rd4487, %rd4555;
	setp.lt.u64 	%p316, %rd4487, %rd4555;
	selp.u64 	%rd1858, 1, 0, %p316;
	add.s64 	%rd1859, %rd4554, %rd1858;
	sub.s64 	%rd4530, %rd4486, %rd1859;
	setp.lt.u64 	%p317, %rd4486, %rd1859;
	selp.u64 	%rd1860, 1, 0, %p317;
	add.s64 	%rd1861, %rd4553, %rd1860;
	sub.s64 	%rd4529, %rd4485, %rd1861;
	setp.lt.u64 	%p318, %rd4485, %rd1861;
	selp.u64 	%rd1862, 1, 0, %p318;
	add.s64 	%rd1863, %rd4552, %rd1862;
	sub.s64 	%rd4528, %rd4484, %rd1863;
	setp.ge.u64 	%p319, %rd4484, %rd1863;
	@%p319 bra 	$L__BB4_103;
	add.s64 	%rd243, %rd4531, %rd43;
	setp.ge.u64 	%p320, %rd243, %rd4531;
	setp.lt.u64 	%p321, %rd243, %rd4531;
	selp.u64 	%rd1864, 1, 0, %p321;
	add.s64 	%rd1865, %rd4530, %rd1864;
	add.s64 	%rd244, %rd1865, %rd44;
	setp.lt.u64 	%p322, %rd244, %rd4530;
	setp.eq.s64 	%p323, %rd244, %rd4530;
	selp.u32 	%r134, -1, 0, %p323;
	selp.u32 	%r135, -1, 0, %p322;
	selp.b32 	%r136, %r135, %r134, %p320;
	and.b32  	%r138, %r136, 1;
	setp.eq.b32 	%p324, %r138, 1;
	or.pred  	%p325, %p322, %p324;
	selp.u64 	%rd1866, 1, 0, %p325;
	add.s64 	%rd1867, %rd4529, %rd1866;
	add.s64 	%rd245, %rd1867, %rd45;
	setp.ge.u64 	%p326, %rd245, %rd4529;
	setp.lt.u64 	%p327, %rd245, %rd4529;
	setp.eq.s64 	%p328, %rd245, %rd4529;
	selp.u32 	%r139, -1, 0, %p327;
	selp.u32 	%r140, -1, 0, %p328;
	selp.b32 	%r141, %r140, %r139, %p325;
	selp.b32 	%r142, %r141, %r139, %p326;
	cvt.u64.u32 	%rd1868, %r142;
	and.b64  	%rd1869, %rd1868, 1;
	add.s64 	%rd1870, %rd4528, %rd1869;
	add.s64 	%rd4528, %rd1870, %rd46;
	mov.u64 	%rd4529, %rd245;
	mov.u64 	%rd4530, %rd244;
	mov.u64 	%rd4531, %rd243;
$L__BB4_103:
	shr.u64 	%rd1871, %rd4531, 32;
	and.b64  	%rd1872, %rd4531, 4294967295;
	mul.lo.s64 	%rd1873, %rd1872, %rd195;
	mul.lo.s64 	%rd1874, %rd1871, %rd195;
	mul.lo.s64 	%rd1875, %rd1872, %rd196;
	shr.u64 	%rd1876, %rd1873, 32;
	and.b64  	%rd1877, %rd1874, 4294967295;
	add.s64 	%rd1878, %rd1876, %rd1877;
	and.b64  	%rd1879, %rd1875, 4294967295;
	add.s64 	%rd1880, %rd1878, %rd1879;
	shr.u64 	%rd1881, %rd1874, 32;
	mad.lo.s64 	%rd1882, %rd1871, %rd196, %rd1881;
	shr.u64 	%rd1883, %rd1875, 32;
	add.s64 	%rd1884, %rd1882, %rd1883;
	shr.u64 	%rd1885, %rd1880, 32;
	shl.b64 	%rd1886, %rd1880, 32;
	and.b64  	%rd1887, %rd1873, 4294967295;
	or.b64  	%rd1888, %rd1886, %rd1887;
	add.s64 	%rd1889, %rd1884, %rd1885;
	shr.u64 	%rd1890, %rd4530, 32;
	and.b64  	%rd1891, %rd4530, 4294967295;
	mul.lo.s64 	%rd1892, %rd1891, %rd195;
	mul.lo.s64 	%rd1893, %rd1890, %rd195;
	mul.lo.s64 	%rd1894, %rd1891, %rd196;
	shr.u64 	%rd1895, %rd1892, 32;
	and.b64  	%rd1896, %rd1893, 4294967295;
	add.s64 	%rd1897, %rd1895, %rd1896;
	and.b64  	%rd1898, %rd1894, 4294967295;
	add.s64 	%rd1899, %rd1897, %rd1898;
	shr.u64 	%rd1900, %rd1893, 32;
	mad.lo.s64 	%rd1901, %rd1890, %rd196, %rd1900;
	shr.u64 	%rd1902, %rd1894, 32;
	add.s64 	%rd1903, %rd1901, %rd1902;
	shr.u64 	%rd1904, %rd1899, 32;
	shl.b64 	%rd1905, %rd1899, 32;
	and.b64  	%rd1906, %rd1892, 4294967295;
	or.b64  	%rd1907, %rd1905, %rd1906;
	add.s64 	%rd1908, %rd1903, %rd1904;
	shr.u64 	%rd1909, %rd4529, 32;
	and.b64  	%rd1910, %rd4529, 4294967295;
	mul.lo.s64 	%rd1911, %rd1910, %rd195;
	mul.lo.s64 	%rd1912, %rd1909, %rd195;
	mul.lo.s64 	%rd1913, %rd1910, %rd196;
	shr.u64 	%rd1914, %rd1911, 32;
	and.b64  	%rd1915, %rd1912, 4294967295;
	add.s64 	%rd1916, %rd1914, %rd1915;
	and.b64  	%rd1917, %rd1913, 4294967295;
	add.s64 	%rd1918, %rd1916, %rd1917;
	shr.u64 	%rd1919, %rd1912, 32;
	mad.lo.s64 	%rd1920, %rd1909, %rd196, %rd1919;
	shr.u64 	%rd1921, %rd1913, 32;
	add.s64 	%rd1922, %rd1920, %rd1921;
	shr.u64 	%rd1923, %rd1918, 32;
	shl.b64 	%rd1924, %rd1918, 32;
	and.b64  	%rd1925, %rd1911, 4294967295;
	or.b64  	%rd1926, %rd1924, %rd1925;
	add.s64 	%rd1927, %rd1922, %rd1923;
	shr.u64 	%rd1928, %rd4528, 32;
	and.b64  	%rd1929, %rd4528, 4294967295;
	mul.lo.s64 	%rd1930, %rd1929, %rd195;
	mul.lo.s64 	%rd1931, %rd1928, %rd195;
	mul.lo.s64 	%rd1932, %rd1929, %rd196;
	shr.u64 	%rd1933, %rd1930, 32;
	and.b64  	%rd1934, %rd1931, 4294967295;
	add.s64 	%rd1935, %rd1933, %rd1934;
	and.b64  	%rd1936, %rd1932, 4294967295;
	add.s64 	%rd1937, %rd1935, %rd1936;
	shr.u64 	%rd1938, %rd1931, 32;
	mad.lo.s64 	%rd1939, %rd1928, %rd196, %rd1938;
	shr.u64 	%rd1940, %rd1932, 32;
	add.s64 	%rd1941, %rd1939, %rd1940;
	shr.u64 	%rd1942, %rd1937, 32;
	shl.b64 	%rd1943, %rd1937, 32;
	and.b64  	%rd1944, %rd1930, 4294967295;
	or.b64  	%rd1945, %rd1943, %rd1944;
	add.s64 	%rd1946, %rd1941, %rd1942;
	mul.lo.s64 	%rd1947, %rd1872, %rd198;
	mul.lo.s64 	%rd1948, %rd1871, %rd198;
	mul.lo.s64 	%rd1949, %rd1872, %rd197;
	shr.u64 	%rd1950, %rd1947, 32;
	and.b64  	%rd1951, %rd1948, 4294967295;
	add.s64 	%rd1952, %rd1950, %rd1951;
	and.b64  	%rd1953, %rd1949, 4294967295;
	add.s64 	%rd1954, %rd1952, %rd1953;
	shr.u64 	%rd1955, %rd1948, 32;
	mad.lo.s64 	%rd1956, %rd1871, %rd197, %rd1955;
	shr.u64 	%rd1957, %rd1949, 32;
	add.s64 	%rd1958, %rd1956, %rd1957;
	shr.u64 	%rd1959, %rd1954, 32;
	shl.b64 	%rd1960, %rd1954, 32;
	and.b64  	%rd1961, %rd1947, 4294967295;
	or.b64  	%rd1962, %rd1960, %rd1961;
	add.s64 	%rd1963, %rd1907, %rd1962;
	setp.lt.u64 	%p329, %rd1963, %rd1907;
	selp.u64 	%rd1964, 1, 0, %p329;
	add.s64 	%rd1965, %rd1958, %rd1908;
	add.s64 	%rd1966, %rd1965, %rd1959;
	add.s64 	%rd1967, %rd1966, %rd1964;
	mul.lo.s64 	%rd1968, %rd1891, %rd198;
	mul.lo.s64 	%rd1969, %rd1890, %rd198;
	mul.lo.s64 	%rd1970, %rd1891, %rd197;
	shr.u64 	%rd1971, %rd1968, 32;
	and.b64  	%rd1972, %rd1969, 4294967295;
	add.s64 	%rd1973, %rd1971, %rd1972;
	and.b64  	%rd1974, %rd1970, 4294967295;
	add.s64 	%rd1975, %rd1973, %rd1974;
	shr.u64 	%rd1976, %rd1969, 32;
	mad.lo.s64 	%rd1977, %rd1890, %rd197, %rd1976;
	shr.u64 	%rd1978, %rd1970, 32;
	add.s64 	%rd1979, %rd1977, %rd1978;
	shr.u64 	%rd1980, %rd1975, 32;
	shl.b64 	%rd1981, %rd1975, 32;
	and.b64  	%rd1982, %rd1968, 4294967295;
	or.b64  	%rd1983, %rd1981, %rd1982;
	add.s64 	%rd1984, %rd1926, %rd1964;
	add.s64 	%rd1985, %rd1984, %rd1983;
	max.u64 	%rd1986, %rd1926, %rd1984;
	setp.gt.u64 	%p330, %rd1986, %rd1985;
	selp.u64 	%rd1987, 1, 0, %p330;
	add.s64 	%rd1988, %rd1979, %rd1927;
	add.s64 	%rd1989, %rd1988, %rd1980;
	add.s64 	%rd1990, %rd1989, %rd1987;
	mul.lo.s64 	%rd1991, %rd1910, %rd198;
	mul.lo.s64 	%rd1992, %rd1909, %rd198;
	mul.lo.s64 	%rd1993, %rd1910, %rd197;
	shr.u64 	%rd1994, %rd1991, 32;
	and.b64  	%rd1995, %rd1992, 4294967295;
	add.s64 	%rd1996, %rd1994, %rd1995;
	and.b64  	%rd1997, %rd1993, 4294967295;
	add.s64 	%rd1998, %rd1996, %rd1997;
	shr.u64 	%rd1999, %rd1992, 32;
	mad.lo.s64 	%rd2000, %rd1909, %rd197, %rd1999;
	shr.u64 	%rd2001, %rd1993, 32;
	add.s64 	%rd2002, %rd2000, %rd2001;
	shr.u64 	%rd2003, %rd1998, 32;
	shl.b64 	%rd2004, %rd1998, 32;
	and.b64  	%rd2005, %rd1991, 4294967295;
	or.b64  	%rd2006, %rd2004, %rd2005;
	add.s64 	%rd2007, %rd1945, %rd1987;
	add.s64 	%rd2008, %rd2007, %rd2006;
	max.u64 	%rd2009, %rd1945, %rd2007;
	setp.gt.u64 	%p331, %rd2009, %rd2008;
	selp.u64 	%rd2010, 1, 0, %p331;
	add.s64 	%rd2011, %rd2002, %rd1946;
	add.s64 	%rd2012, %rd2011, %rd2003;
	add.s64 	%rd2013, %rd2012, %rd2010;
	mul.lo.s64 	%rd2014, %rd1872, %rd200;
	mul.lo.s64 	%rd2015, %rd1871, %rd200;
	mul.lo.s64 	%rd2016, %rd1872, %rd199;
	shr.u64 	%rd2017, %rd2014, 32;
	and.b64  	%rd2018, %rd2015, 4294967295;
	add.s64 	%rd2019, %rd2017, %rd2018;
	and.b64  	%rd2020, %rd2016, 4294967295;
	add.s64 	%rd2021, %rd2019, %rd2020;
	shr.u64 	%rd2022, %rd2015, 32;
	mad.lo.s64 	%rd2023, %rd1871, %rd199, %rd2022;
	shr.u64 	%rd2024, %rd2016, 32;
	add.s64 	%rd2025, %rd2023, %rd2024;
	shr.u64 	%rd2026, %rd2021, 32;
	shl.b64 	%rd2027, %rd2021, 32;
	and.b64  	%rd2028, %rd2014, 4294967295;
	or.b64  	%rd2029, %rd2027, %rd2028;
	add.s64 	%rd2030, %rd1985, %rd2029;
	setp.lt.u64 	%p332, %rd2030, %rd1985;
	selp.u64 	%rd2031, 1, 0, %p332;
	add.s64 	%rd2032, %rd2025, %rd1990;
	add.s64 	%rd2033, %rd2032, %rd2026;
	add.s64 	%rd2034, %rd2033, %rd2031;
	mul.lo.s64 	%rd2035, %rd1891, %rd200;
	mul.lo.s64 	%rd2036, %rd1890, %rd200;
	mul.lo.s64 	%rd2037, %rd1891, %rd199;
	shr.u64 	%rd2038, %rd2035, 32;
	and.b64  	%rd2039, %rd2036, 4294967295;
	add.s64 	%rd2040, %rd2038, %rd2039;
	and.b64  	%rd2041, %rd2037, 4294967295;
	add.s64 	%rd2042, %rd2040, %rd2041;
	shr.u64 	%rd2043, %rd2036, 32;
	mad.lo.s64 	%rd2044, %rd1890, %rd199, %rd2043;
	shr.u64 	%rd2045, %rd2037, 32;
	add.s64 	%rd2046, %rd2044, %rd2045;
	shr.u64 	%rd2047, %rd2042, 32;
	shl.b64 	%rd2048, %rd2042, 32;
	and.b64  	%rd2049, %rd2035, 4294967295;
	or.b64  	%rd2050, %rd2048, %rd2049;
	add.s64 	%rd2051, %rd2008, %rd2031;
	add.s64 	%rd2052, %rd2051, %rd2050;
	max.u64 	%rd2053, %rd2008, %rd2051;
	setp.gt.u64 	%p333, %rd2053, %rd2052;
	selp.u64 	%rd2054, 1, 0, %p333;
	add.s64 	%rd2055, %rd2046, %rd2013;
	add.s64 	%rd2056, %rd2055, %rd2047;
	add.s64 	%rd2057, %rd2056, %rd2054;
	mul.lo.s64 	%rd2058, %rd1872, %rd202;
	mul.lo.s64 	%rd2059, %rd1871, %rd202;
	mul.lo.s64 	%rd2060, %rd1872, %rd201;
	shr.u64 	%rd2061, %rd2058, 32;
	and.b64  	%rd2062, %rd2059, 4294967295;
	add.s64 	%rd2063, %rd2061, %rd2062;
	and.b64  	%rd2064, %rd2060, 4294967295;
	add.s64 	%rd2065, %rd2063, %rd2064;
	shr.u64 	%rd2066, %rd2059, 32;
	mad.lo.s64 	%rd2067, %rd1871, %rd201, %rd2066;
	shr.u64 	%rd2068, %rd2060, 32;
	add.s64 	%rd2069, %rd2067, %rd2068;
	shr.u64 	%rd2070, %rd2065, 32;
	shl.b64 	%rd2071, %rd2065, 32;
	and.b64  	%rd2072, %rd2058, 4294967295;
	or.b64  	%rd2073, %rd2071, %rd2072;
	add.s64 	%rd2074, %rd2052, %rd2073;
	setp.lt.u64 	%p334, %rd2074, %rd2052;
	selp.u64 	%rd2075, 1, 0, %p334;
	add.s64 	%rd2076, %rd2069, %rd2057;
	add.s64 	%rd2077, %rd2076, %rd2070;
	add.s64 	%rd2078, %rd2077, %rd2075;
	mul.lo.s64 	%rd2079, %rd42, %rd1888;
	mul.lo.s64 	%rd2080, %rd43, %rd2079;
	mul.hi.u64 	%rd2081, %rd43, %rd2079;
	add.cc.s64 	%rd2082, %rd2080, %rd1888;
	addc.cc.s64 	%rd2083, %rd2081, 0;
	mul.lo.s64 	%rd2084, %rd44, %rd2079;
	mul.hi.u64 	%rd2085, %rd44, %rd2079;
	mov.b64 	%rd2086, 0;
	add.cc.s64 	%rd2087, %rd2083, %rd1963;
	addc.cc.s64 	%rd2088, %rd2086, 0;
	add.cc.s64 	%rd2089, %rd2087, %rd2084;
	addc.cc.s64 	%rd2090, %rd2088, %rd2085;
	mul.lo.s64 	%rd2091, %rd45, %rd2079;
	mul.hi.u64 	%rd2092, %rd45, %rd2079;
	add.cc.s64 	%rd2093, %rd2090, %rd2030;
	addc.cc.s64 	%rd2094, %rd2086, 0;
	add.cc.s64 	%rd2095, %rd2093, %rd2091;
	addc.cc.s64 	%rd2096, %rd2094, %rd2092;
	mul.lo.s64 	%rd2097, %rd46, %rd2079;
	mul.hi.u64 	%rd2098, %rd46, %rd2079;
	add.cc.s64 	%rd2099, %rd2096, %rd2074;
	addc.cc.s64 	%rd2100, %rd2086, 0;
	add.cc.s64 	%rd2101, %rd2099, %rd2097;
	addc.cc.s64 	%rd2102, %rd2100, %rd2098;
	add.s64 	%rd2103, %rd1889, %rd2102;
	setp.lt.u64 	%p335, %rd2103, %rd1889;
	selp.u64 	%rd2104, 1, 0, %p335;
	add.s64 	%rd2105, %rd1967, %rd2104;
	setp.lt.u64 	%p336, %rd2105, %rd1967;
	selp.u64 	%rd2106, 1, 0, %p336;
	add.s64 	%rd2107, %rd2034, %rd2106;
	setp.lt.u64 	%p337, %rd2107, %rd2034;
	selp.u64 	%rd2108, 1, 0, %p337;
	add.s64 	%rd2109, %rd2078, %rd2108;
	mul.lo.s64 	%rd2110, %rd42, %rd2089;
	mul.lo.s64 	%rd2111, %rd43, %rd2110;
	mul.hi.u64 	%rd2112, %rd43, %rd2110;
	add.cc.s64 	%rd2113, %rd2111, %rd2089;
	addc.cc.s64 	%rd2114, %rd2112, 0;
	mul.lo.s64 	%rd2115, %rd44, %rd2110;
	mul.hi.u64 	%rd2116, %rd44, %rd2110;
	add.cc.s64 	%rd2117, %rd2114, %rd2095;
	addc.cc.s64 	%rd2118, %rd2086, 0;
	add.cc.s64 	%rd2119, %rd2117, %rd2115;
	addc.cc.s64 	%rd2120, %rd2118, %rd2116;
	mul.lo.s64 	%rd2121, %rd45, %rd2110;
	mul.hi.u64 	%rd2122, %rd45, %rd2110;
	add.cc.s64 	%rd2123, %rd2120, %rd2101;
	addc.cc.s64 	%rd2124, %rd2086, 0;
	add.cc.s64 	%rd2125, %rd2123, %rd2121;
	addc.cc.s64 	%rd2126, %rd2124, %rd2122;
	mul.lo.s64 	%rd2127, %rd46, %rd2110;
	mul.hi.u64 	%rd2128, %rd46, %rd2110;
	add.cc.s64 	%rd2129, %rd2126, %rd2103;
	addc.cc.s64 	%rd2130, %rd2086, 0;
	add.cc.s64 	%rd2131, %rd2129, %rd2127;
	addc.cc.s64 	%rd2132, %rd2130, %rd2128;
	add.s64 	%rd2133, %rd2105, %rd2132;
	setp.lt.u64 	%p338, %rd2133, %rd2105;
	selp.u64 	%rd2134, 1, 0, %p338;
	add.s64 	%rd2135, %rd2107, %rd2134;
	setp.lt.u64 	%p339, %rd2135, %rd2107;
	selp.u64 	%rd2136, 1, 0, %p339;
	add.s64 	%rd2137, %rd2109, %rd2136;
	mul.lo.s64 	%rd2138, %rd42, %rd2119;
	mul.lo.s64 	%rd2139, %rd43, %rd2138;
	mul.hi.u64 	%rd2140, %rd43, %rd2138;
	add.cc.s64 	%rd2141, %rd2139, %rd2119;
	addc.cc.s64 	%rd2142, %rd2140, 0;
	mul.lo.s64 	%rd2143, %rd44, %rd2138;
	mul.hi.u64 	%rd2144, %rd44, %rd2138;
	add.cc.s64 	%rd2145, %rd2142, %rd2125;
	addc.cc.s64 	%rd2146, %rd2086, 0;
	add.cc.s64 	%rd2147, %rd2145, %rd2143;
	addc.cc.s64 	%rd2148, %rd2146, %rd2144;
	mul.lo.s64 	%rd2149, %rd45, %rd2138;
	mul.hi.u64 	%rd2150, %rd45, %rd2138;
	add.cc.s64 	%rd2151, %rd2148, %rd2131;
	addc.cc.s64 	%rd2152, %rd2086, 0;
	add.cc.s64 	%rd2153, %rd2151, %rd2149;
	addc.cc.s64 	%rd2154, %rd2152, %rd2150;
	mul.lo.s64 	%rd2155, %rd46, %rd2138;
	mul.hi.u64 	%rd2156, %rd46, %rd2138;
	add.cc.s64 	%rd2157, %rd2154, %rd2133;
	addc.cc.s64 	%rd2158, %rd2086, 0;
	add.cc.s64 	%rd2159, %rd2157, %rd2155;
	addc.cc.s64 	%rd2160, %rd2158, %rd2156;
	add.s64 	%rd2161, %rd2135, %rd2160;
	setp.lt.u64 	%p340, %rd2161, %rd2135;
	selp.u64 	%rd2162, 1, 0, %p340;
	add.s64 	%rd2163, %rd2137, %rd2162;
	mul.lo.s64 	%rd2164, %rd42, %rd2147;
	mul.lo.s64 	%rd2165, %rd43, %rd2164;
	mul.hi.u64 	%rd2166, %rd43, %rd2164;
	add.cc.s64 	%rd2167, %rd2165, %rd2147;
	addc.cc.s64 	%rd2168, %rd2166, 0;
	mul.lo.s64 	%rd2169, %rd44, %rd2164;
	mul.hi.u64 	%rd2170, %rd44, %rd2164;
	add.cc.s64 	%rd2171, %rd2168, %rd2153;
	addc.cc.s64 	%rd2172, %rd2086, 0;
	add.cc.s64 	%rd251, %rd2171, %rd2169;
	addc.cc.s64 	%rd2173, %rd2172, %rd2170;
	mul.lo.s64 	%rd2174, %rd45, %rd2164;
	mul.hi.u64 	%rd2175, %rd45, %rd2164;
	add.cc.s64 	%rd2176, %rd2173, %rd2159;
	addc.cc.s64 	%rd2177, %rd2086, 0;
	add.cc.s64 	%rd252, %rd2176, %rd2174;
	addc.cc.s64 	%rd2178, %rd2177, %rd2175;
	mul.lo.s64 	%rd2179, %rd46, %rd2164;
	mul.hi.u64 	%rd2180, %rd46, %rd2164;
	add.cc.s64 	%rd2181, %rd2178, %rd2161;
	addc.cc.s64 	%rd2182, %rd2086, 0;
	add.cc.s64 	%rd253, %rd2181, %rd2179;
	addc.cc.s64 	%rd2183, %rd2182, %rd2180;
	add.s64 	%rd4532, %rd2163, %rd2183;
	setp.gt.u64 	%p341, %rd4532, %rd46;
	@%p341 bra 	$L__BB4_109;
	setp.lt.u64 	%p342, %rd4532, %rd46;
	mov.u64 	%rd4533, %rd253;
	mov.u64 	%rd4534, %rd252;
	mov.u64 	%rd4535, %rd251;
	@%p342 bra 	$L__BB4_110;
	setp.lt.u64 	%p343, %rd45, %rd253;
	@%p343 bra 	$L__BB4_109;
	setp.gt.u64 	%p344, %rd45, %rd253;
	mov.u64 	%rd4533, %rd253;
	mov.u64 	%rd4534, %rd252;
	mov.u64 	%rd4535, %rd251;
	@%p344 bra 	$L__BB4_110;
	setp.lt.u64 	%p345, %rd44, %rd252;
	@%p345 bra 	$L__BB4_109;
	setp.gt.u64 	%p346, %rd44, %rd252;
	setp.lt.u64 	%p347, %rd251, %rd43;
	or.pred  	%p348, %p346, %p347;
	mov.u64 	%rd4533, %rd253;
	mov.u64 	%rd4534, %rd252;
	mov.u64 	%rd4535, %rd251;
	@%p348 bra 	$L__BB4_110;
$L__BB4_109:
	sub.s64 	%rd4535, %rd251, %rd43;
	setp.lt.u64 	%p349, %rd251, %rd43;
	selp.u64 	%rd2184, 1, 0, %p349;
	add.s64 	%rd2185, %rd44, %rd2184;
	sub.s64 	%rd4534, %rd252, %rd2185;
	setp.lt.u64 	%p350, %rd252, %rd2185;
	selp.u64 	%rd2186, 1, 0, %p350;
	add.s64 	%rd2187, %rd45, %rd2186;
	sub.s64 	%rd4533, %rd253, %rd2187;
	setp.lt.u64 	%p351, %rd253, %rd2187;
	selp.u64 	%rd2188, 1, 0, %p351;
	add.s64 	%rd2189, %rd46, %rd2188;
	sub.s64 	%rd4532, %rd4532, %rd2189;
$L__BB4_110:
	sub.s64 	%rd4551, %rd4535, %rd4503;
	setp.lt.u64 	%p352, %rd4535, %rd4503;
	selp.u64 	%rd2190, 1, 0, %p352;
	add.s64 	%rd2191, %rd4502, %rd2190;
	sub.s64 	%rd4550, %rd4534, %rd2191;
	setp.lt.u64 	%p353, %rd4534, %rd2191;
	selp.u64 	%rd2192, 1, 0, %p353;
	add.s64 	%rd2193, %rd4501, %rd2192;
	sub.s64 	%rd4549, %rd4533, %rd2193;
	setp.lt.u64 	%p354, %rd4533, %rd2193;
	selp.u64 	%rd2194, 1, 0, %p354;
	add.s64 	%rd2195, %rd4500, %rd2194;
	sub.s64 	%rd4548, %rd4532, %rd2195;
	setp.ge.u64 	%p355, %rd4532, %rd2195;
	@%p355 bra 	$L__BB4_112;
	add.s64 	%rd267, %rd4551, %rd43;
	setp.ge.u64 	%p356, %rd267, %rd4551;
	setp.lt.u64 	%p357, %rd267, %rd4551;
	selp.u64 	%rd2196, 1, 0, %p357;
	add.s64 	%rd2197, %rd4550, %rd2196;
	add.s64 	%rd268, %rd2197, %rd44;
	setp.lt.u64 	%p358, %rd268, %rd4550;
	setp.eq.s64 	%p359, %rd268, %rd4550;
	selp.u32 	%r143, -1, 0, %p359;
	selp.u32 	%r144, -1, 0, %p358;
	selp.b32 	%r145, %r144, %r143, %p356;
	and.b32  	%r147, %r145, 1;
	setp.eq.b32 	%p360, %r147, 1;
	or.pred  	%p361, %p358, %p360;
	selp.u64 	%rd2198, 1, 0, %p361;
	add.s64 	%rd2199, %rd4549, %rd2198;
	add.s64 	%rd269, %rd2199, %rd45;
	setp.ge.u64 	%p362, %rd269, %rd4549;
	setp.lt.u64 	%p363, %rd269, %rd4549;
	setp.eq.s64 	%p364, %rd269, %rd4549;
	selp.u32 	%r148, -1, 0, %p363;
	selp.u32 	%r149, -1, 0, %p364;
	selp.b32 	%r150, %r149, %r148, %p361;
	selp.b32 	%r151, %r150, %r148, %p362;
	cvt.u64.u32 	%rd2200, %r151;
	and.b64  	%rd2201, %rd2200, 1;
	add.s64 	%rd2202, %rd4548, %rd2201;
	add.s64 	%rd4548, %rd2202, %rd46;
	mov.u64 	%rd4549, %rd269;
	mov.u64 	%rd4550, %rd268;
	mov.u64 	%rd4551, %rd267;
$L__BB4_112:
	shr.u64 	%rd2203, %rd4463, 32;
	and.b64  	%rd2204, %rd4463, 4294967295;
	mul.lo.s64 	%rd2205, %rd2204, %rd34;
	mul.lo.s64 	%rd2206, %rd2203, %rd34;
	mul.lo.s64 	%rd2207, %rd2204, %rd35;
	shr.u64 	%rd2208, %rd2205, 32;
	and.b64  	%rd2209, %rd2206, 4294967295;
	add.s64 	%rd2210, %rd2208, %rd2209;
	and.b64  	%rd2211, %rd2207, 4294967295;
	add.s64 	%rd2212, %rd2210, %rd2211;
	shr.u64 	%rd2213, %rd2206, 32;
	mad.lo.s64 	%rd2214, %rd2203, %rd35, %rd2213;
	shr.u64 	%rd2215, %rd2207, 32;
	add.s64 	%rd2216, %rd2214, %rd2215;
	shr.u64 	%rd2217, %rd2212, 32;
	shl.b64 	%rd2218, %rd2212, 32;
	and.b64  	%rd2219, %rd2205, 4294967295;
	or.b64  	%rd2220, %rd2218, %rd2219;
	add.s64 	%rd2221, %rd2216, %rd2217;
	shr.u64 	%rd2222, %rd4462, 32;
	and.b64  	%rd2223, %rd4462, 4294967295;
	mul.lo.s64 	%rd2224, %rd2223, %rd34;
	mul.lo.s64 	%rd2225, %rd2222, %rd34;
	mul.lo.s64 	%rd2226, %rd2223, %rd35;
	shr.u64 	%rd2227, %rd2224, 32;
	and.b64  	%rd2228, %rd2225, 4294967295;
	add.s64 	%rd2229, %rd2227, %rd2228;
	and.b64  	%rd2230, %rd2226, 4294967295;
	add.s64 	%rd2231, %rd2229, %rd2230;
	shr.u64 	%rd2232, %rd2225, 32;
	mad.lo.s64 	%rd2233, %rd2222, %rd35, %rd2232;
	shr.u64 	%rd2234, %rd2226, 32;
	add.s64 	%rd2235, %rd2233, %rd2234;
	shr.u64 	%rd2236, %rd2231, 32;
	shl.b64 	%rd2237, %rd2231, 32;
	and.b64  	%rd2238, %rd2224, 4294967295;
	or.b64  	%rd2239, %rd2237, %rd2238;
	add.s64 	%rd2240, %rd2235, %rd2236;
	shr.u64 	%rd2241, %rd4461, 32;
	and.b64  	%rd2242, %rd4461, 4294967295;
	mul.lo.s64 	%rd2243, %rd2242, %rd34;
	mul.lo.s64 	%rd2244, %rd2241, %rd34;
	mul.lo.s64 	%rd2245, %rd2242, %rd35;
	shr.u64 	%rd2246, %rd2243, 32;
	and.b64  	%rd2247, %rd2244, 4294967295;
	add.s64 	%rd2248, %rd2246, %rd2247;
	and.b64  	%rd2249, %rd2245, 4294967295;
	add.s64 	%rd2250, %rd2248, %rd2249;
	shr.u64 	%rd2251, %rd2244, 32;
	mad.lo.s64 	%rd2252, %rd2241, %rd35, %rd2251;
	shr.u64 	%rd2253, %rd2245, 32;
	add.s64 	%rd2254, %rd2252, %rd2253;
	shr.u64 	%rd2255, %rd2250, 32;
	shl.b64 	%rd2256, %rd2250, 32;
	and.b64  	%rd2257, %rd2243, 4294967295;
	or.b64  	%rd2258, %rd2256, %rd2257;
	add.s64 	%rd2259, %rd2254, %rd2255;
	shr.u64 	%rd2260, %rd4460, 32;
	and.b64  	%rd2261, %rd4460, 4294967295;
	mul.lo.s64 	%rd2262, %rd2261, %rd34;
	mul.lo.s64 	%rd2263, %rd2260, %rd34;
	mul.lo.s64 	%rd2264, %rd2261, %rd35;
	shr.u64 	%rd2265, %rd2262, 32;
	and.b64  	%rd2266, %rd2263, 4294967295;
	add.s64 	%rd2267, %rd2265, %rd2266;
	and.b64  	%rd2268, %rd2264, 4294967295;
	add.s64 	%rd2269, %rd2267, %rd2268;
	shr.u64 	%rd2270, %rd2263, 32;
	mad.lo.s64 	%rd2271, %rd2260, %rd35, %rd2270;
	shr.u64 	%rd2272, %rd2264, 32;
	add.s64 	%rd2273, %rd2271, %rd2272;
	shr.u64 	%rd2274, %rd2269, 32;
	shl.b64 	%rd2275, %rd2269, 32;
	and.b64  	%rd2276, %rd2262, 4294967295;
	or.b64  	%rd2277, %rd2275, %rd2276;
	add.s64 	%rd2278, %rd2273, %rd2274;
	mul.lo.s64 	%rd2279, %rd2204, %rd37;
	mul.lo.s64 	%rd2280, %rd2203, %rd37;
	mul.lo.s64 	%rd2281, %rd2204, %rd36;
	shr.u64 	%rd2282, %rd2279, 32;
	and.b64  	%rd2283, %rd2280, 4294967295;
	add.s64 	%rd2284, %rd2282, %rd2283;
	and.b64  	%rd2285, %rd2281, 4294967295;
	add.s64 	%rd2286, %rd2284, %rd2285;
	shr.u64 	%rd2287, %rd2280, 32;
	mad.lo.s64 	%rd2288, %rd2203, %rd36, %rd2287;
	shr.u64 	%rd2289, %rd2281, 32;
	add.s64 	%rd2290, %rd2288, %rd2289;
	shr.u64 	%rd2291, %rd2286, 32;
	shl.b64 	%rd2292, %rd2286, 32;
	and.b64  	%rd2293, %rd2279, 4294967295;
	or.b64  	%rd2294, %rd2292, %rd2293;
	add.s64 	%rd2295, %rd2239, %rd2294;
	setp.lt.u64 	%p365, %rd2295, %rd2239;
	selp.u64 	%rd2296, 1, 0, %p365;
	add.s64 	%rd2297, %rd2290, %rd2240;
	add.s64 	%rd2298, %rd2297, %rd2291;
	add.s64 	%rd2299, %rd2298, %rd2296;
	mul.lo.s64 	%rd2300, %rd2223, %rd37;
	mul.lo.s64 	%rd2301, %rd2222, %rd37;
	mul.lo.s64 	%rd2302, %rd2223, %rd36;
	shr.u64 	%rd2303, %rd2300, 32;
	and.b64  	%rd2304, %rd2301, 4294967295;
	add.s64 	%rd2305, %rd2303, %rd2304;
	and.b64  	%rd2306, %rd2302, 4294967295;
	add.s64 	%rd2307, %rd2305, %rd2306;
	shr.u64 	%rd2308, %rd2301, 32;
	mad.lo.s64 	%rd2309, %rd2222, %rd36, %rd2308;
	shr.u64 	%rd2310, %rd2302, 32;
	add.s64 	%rd2311, %rd2309, %rd2310;
	shr.u64 	%rd2312, %rd2307, 32;
	shl.b64 	%rd2313, %rd2307, 32;
	and.b64  	%rd2314, %rd2300, 4294967295;
	or.b64  	%rd2315, %rd2313, %rd2314;
	add.s64 	%rd2316, %rd2258, %rd2296;
	add.s64 	%rd2317, %rd2316, %rd2315;
	max.u64 	%rd2318, %rd2258, %rd2316;
	setp.gt.u64 	%p366, %rd2318, %rd2317;
	selp.u64 	%rd2319, 1, 0, %p366;
	add.s64 	%rd2320, %rd2311, %rd2259;
	add.s64 	%rd2321, %rd2320, %rd2312;
	add.s64 	%rd2322, %rd2321, %rd2319;
	mul.lo.s64 	%rd2323, %rd2242, %rd37;
	mul.lo.s64 	%rd2324, %rd2241, %rd37;
	mul.lo.s64 	%rd2325, %rd2242, %rd36;
	shr.u64 	%rd2326, %rd2323, 32;
	and.b64  	%rd2327, %rd2324, 4294967295;
	add.s64 	%rd2328, %rd2326, %rd2327;
	and.b64  	%rd2329, %rd2325, 4294967295;
	add.s64 	%rd2330, %rd2328, %rd2329;
	shr.u64 	%rd2331, %rd2324, 32;
	mad.lo.s64 	%rd2332, %rd2241, %rd36, %rd2331;
	shr.u64 	%rd2333, %rd2325, 32;
	add.s64 	%rd2334, %rd2332, %rd2333;
	shr.u64 	%rd2335, %rd2330, 32;
	shl.b64 	%rd2336, %rd2330, 32;
	and.b64  	%rd2337, %rd2323, 4294967295;
	or.b64  	%rd2338, %rd2336, %rd2337;
	add.s64 	%rd2339, %rd2277, %rd2319;
	add.s64 	%rd2340, %rd2339, %rd2338;
	max.u64 	%rd2341, %rd2277, %rd2339;
	setp.gt.u64 	%p367, %rd2341, %rd2340;
	selp.u64 	%rd2342, 1, 0, %p367;
	add.s64 	%rd2343, %rd2334, %rd2278;
	add.s64 	%rd2344, %rd2343, %rd2335;
	add.s64 	%rd2345, %rd2344, %rd2342;
	mul.lo.s64 	%rd2346, %rd2204, %rd39;
	mul.lo.s64 	%rd2347, %rd2203, %rd39;
	mul.lo.s64 	%rd2348, %rd2204, %rd38;
	shr.u64 	%rd2349, %rd2346, 32;
	and.b64  	%rd2350, %rd2347, 4294967295;
	add.s64 	%rd2351, %rd2349, %rd2350;
	and.b64  	%rd2352, %rd2348, 4294967295;
	add.s64 	%rd2353, %rd2351, %rd2352;
	shr.u64 	%rd2354, %rd2347, 32;
	mad.lo.s64 	%rd2355, %rd2203, %rd38, %rd2354;
	shr.u64 	%rd2356, %rd2348, 32;
	add.s64 	%rd2357, %rd2355, %rd2356;
	shr.u64 	%rd2358, %rd2353, 32;
	shl.b64 	%rd2359, %rd2353, 32;
	and.b64  	%rd2360, %rd2346, 4294967295;
	or.b64  	%rd2361, %rd2359, %rd2360;
	add.s64 	%rd2362, %rd2317, %rd2361;
	setp.lt.u64 	%p368, %rd2362, %rd2317;
	selp.u64 	%rd2363, 1, 0, %p368;
	add.s64 	%rd2364, %rd2357, %rd2322;
	add.s64 	%rd2365, %rd2364, %rd2358;
	add.s64 	%rd2366, %rd2365, %rd2363;
	mul.lo.s64 	%rd2367, %rd2223, %rd39;
	mul.lo.s64 	%rd2368, %rd2222, %rd39;
	mul.lo.s64 	%rd2369, %rd2223, %rd38;
	shr.u64 	%rd2370, %rd2367, 32;
	and.b64  	%rd2371, %rd2368, 4294967295;
	add.s64 	%rd2372, %rd2370, %rd2371;
	and.b64  	%rd2373, %rd2369, 4294967295;
	add.s64 	%rd2374, %rd2372, %rd2373;
	shr.u64 	%rd2375, %rd2368, 32;
	mad.lo.s64 	%rd2376, %rd2222, %rd38, %rd2375;
	shr.u64 	%rd2377, %rd2369, 32;
	add.s64 	%rd2378, %rd2376, %rd2377;
	shr.u64 	%rd2379, %rd2374, 32;
	shl.b64 	%rd2380, %rd2374, 32;
	and.b64  	%rd2381, %rd2367, 4294967295;
	or.b64  	%rd2382, %rd2380, %rd2381;
	add.s64 	%rd2383, %rd2340, %rd2363;
	add.s64 	%rd2384, %rd2383, %rd2382;
	max.u64 	%rd2385, %rd2340, %rd2383;
	setp.gt.u64 	%p369, %rd2385, %rd2384;
	selp.u64 	%rd2386, 1, 0, %p369;
	add.s64 	%rd2387, %rd2378, %rd2345;
	add.s64 	%rd2388, %rd2387, %rd2379;
	add.s64 	%rd2389, %rd2388, %rd2386;
	mul.lo.s64 	%rd2390, %rd2204, %rd41;
	mul.lo.s64 	%rd2391, %rd2203, %rd41;
	mul.lo.s64 	%rd2392, %rd2204, %rd40;
	shr.u64 	%rd2393, %rd2390, 32;
	and.b64  	%rd2394, %rd2391, 4294967295;
	add.s64 	%rd2395, %rd2393, %rd2394;
	and.b64  	%rd2396, %rd2392, 4294967295;
	add.s64 	%rd2397, %rd2395, %rd2396;
	shr.u64 	%rd2398, %rd2391, 32;
	mad.lo.s64 	%rd2399, %rd2203, %rd40, %rd2398;
	shr.u64 	%rd2400, %rd2392, 32;
	add.s64 	%rd2401, %rd2399, %rd2400;
	shr.u64 	%rd2402, %rd2397, 32;
	shl.b64 	%rd2403, %rd2397, 32;
	and.b64  	%rd2404, %rd2390, 4294967295;
	or.b64  	%rd2405, %rd2403, %rd2404;
	add.s64 	%rd2406, %rd2384, %rd2405;
	setp.lt.u64 	%p370, %rd2406, %rd2384;
	selp.u64 	%rd2407, 1, 0, %p370;
	add.s64 	%rd2408, %rd2401, %rd2389;
	add.s64 	%rd2409, %rd2408, %rd2402;
	add.s64 	%rd2410, %rd2409, %rd2407;
	mul.lo.s64 	%rd2411, %rd42, %rd2220;
	mul.lo.s64 	%rd2412, %rd43, %rd2411;
	mul.hi.u64 	%rd2413, %rd43, %rd2411;
	add.cc.s64 	%rd2414, %rd2412, %rd2220;
	addc.cc.s64 	%rd2415, %rd2413, 0;
	mul.lo.s64 	%rd2416, %rd44, %rd2411;
	mul.hi.u64 	%rd2417, %rd44, %rd2411;
	mov.b64 	%rd2418, 0;
	add.cc.s64 	%rd2419, %rd2415, %rd2295;
	addc.cc.s64 	%rd2420, %rd2418, 0;
	add.cc.s64 	%rd2421, %rd2419, %rd2416;
	addc.cc.s64 	%rd2422, %rd2420, %rd2417;
	mul.lo.s64 	%rd2423, %rd45, %rd2411;
	mul.hi.u64 	%rd2424, %rd45, %rd2411;
	add.cc.s64 	%rd2425, %rd2422, %rd2362;
	addc.cc.s64 	%rd2426, %rd2418, 0;
	add.cc.s64 	%rd2427, %rd2425, %rd2423;
	addc.cc.s64 	%rd2428, %rd2426, %rd2424;
	mul.lo.s64 	%rd2429, %rd46, %rd2411;
	mul.hi.u64 	%rd2430, %rd46, %rd2411;
	add.cc.s64 	%rd2431, %rd2428, %rd2406;
	addc.cc.s64 	%rd2432, %rd2418, 0;
	add.cc.s64 	%rd2433, %rd2431, %rd2429;
	addc.cc.s64 	%rd2434, %rd2432, %rd2430;
	add.s64 	%rd2435, %rd2221, %rd2434;
	setp.lt.u64 	%p371, %rd2435, %rd2221;
	selp.u64 	%rd2436, 1, 0, %p371;
	add.s64 	%rd2437, %rd2299, %rd2436;
	setp.lt.u64 	%p372, %rd2437, %rd2299;
	selp.u64 	%rd2438, 1, 0, %p372;
	add.s64 	%rd2439, %rd2366, %rd2438;
	setp.lt.u64 	%p373, %rd2439, %rd2366;
	selp.u64 	%rd2440, 1, 0, %p373;
	add.s64 	%rd2441, %rd2410, %rd2440;
	mul.lo.s64 	%rd2442, %rd42, %rd2421;
	mul.lo.s64 	%rd2443, %rd43, %rd2442;
	mul.hi.u64 	%rd2444, %rd43, %rd2442;
	add.cc.s64 	%rd2445, %rd2443, %rd2421;
	addc.cc.s64 	%rd2446, %rd2444, 0;
	mul.lo.s64 	%rd2447, %rd44, %rd2442;
	mul.hi.u64 	%rd2448, %rd44, %rd2442;
	add.cc.s64 	%rd2449, %rd2446, %rd2427;
	addc.cc.s64 	%rd2450, %rd2418, 0;
	add.cc.s64 	%rd2451, %rd2449, %rd2447;
	addc.cc.s64 	%rd2452, %rd2450, %rd2448;
	mul.lo.s64 	%rd2453, %rd45, %rd2442;
	mul.hi.u64 	%rd2454, %rd45, %rd2442;
	add.cc.s64 	%rd2455, %rd2452, %rd2433;
	addc.cc.s64 	%rd2456, %rd2418, 0;
	add.cc.s64 	%rd2457, %rd2455, %rd2453;
	addc.cc.s64 	%rd2458, %rd2456, %rd2454;
	mul.lo.s64 	%rd2459, %rd46, %rd2442;
	mul.hi.u64 	%rd2460, %rd46, %rd2442;
	add.cc.s64 	%rd2461, %rd2458, %rd2435;
	addc.cc.s64 	%rd2462, %rd2418, 0;
	add.cc.s64 	%rd2463, %rd2461, %rd2459;
	addc.cc.s64 	%rd2464, %rd2462, %rd2460;
	add.s64 	%rd2465, %rd2437, %rd2464;
	setp.lt.u64 	%p374, %rd2465, %rd2437;
	selp.u64 	%rd2466, 1, 0, %p374;
	add.s64 	%rd2467, %rd2439, %rd2466;
	setp.lt.u64 	%p375, %rd2467, %rd2439;
	selp.u64 	%rd2468, 1, 0, %p375;
	add.s64 	%rd2469, %rd2441, %rd2468;
	mul.lo.s64 	%rd2470, %rd42, %rd2451;
	mul.lo.s64 	%rd2471, %rd43, %rd2470;
	mul.hi.u64 	%rd2472, %rd43, %rd2470;
	add.cc.s64 	%rd2473, %rd2471, %rd2451;
	addc.cc.s64 	%rd2474, %rd2472, 0;
	mul.lo.s64 	%rd2475, %rd44, %rd2470;
	mul.hi.u64 	%rd2476, %rd44, %rd2470;
	add.cc.s64 	%rd2477, %rd2474, %rd2457;
	addc.cc.s64 	%rd2478, %rd2418, 0;
	add.cc.s64 	%rd2479, %rd2477, %rd2475;
	addc.cc.s64 	%rd2480, %rd2478, %rd2476;
	mul.lo.s64 	%rd2481, %rd45, %rd2470;
	mul.hi.u64 	%rd2482, %rd45, %rd2470;
	add.cc.s64 	%rd2483, %rd2480, %rd2463;
	addc.cc.s64 	%rd2484, %rd2418, 0;
	add.cc.s64 	%rd2485, %rd2483, %rd2481;
	addc.cc.s64 	%rd2486, %rd2484, %rd2482;
	mul.lo.s64 	%rd2487, %rd46, %rd2470;
	mul.hi.u64 	%rd2488, %rd46, %rd2470;
	add.cc.s64 	%rd2489, %rd2486, %rd2465;
	addc.cc.s64 	%rd2490, %rd2418, 0;
	add.cc.s64 	%rd2491, %rd2489, %rd2487;
	addc.cc.s64 	%rd2492, %rd2490, %rd2488;
	add.s64 	%rd2493, %rd2467, %rd2492;
	setp.lt.u64 	%p376, %rd2493, %rd2467;
	selp.u64 	%rd2494, 1, 0, %p376;
	add.s64 	%rd2495, %rd2469, %rd2494;
	mul.lo.s64 	%rd2496, %rd42, %rd2479;
	mul.lo.s64 	%rd2497, %rd43, %rd2496;
	mul.hi.u64 	%rd2498, %rd43, %rd2496;
	add.cc.s64 	%rd2499, %rd2497, %rd2479;
	addc.cc.s64 	%rd2500, %rd2498, 0;
	mul.lo.s64 	%rd2501, %rd44, %rd2496;
	mul.hi.u64 	%rd2502, %rd44, %rd2496;
	add.cc.s64 	%rd2503, %rd2500, %rd2485;
	addc.cc.s64 	%rd2504, %rd2418, 0;
	add.cc.s64 	%rd275, %rd2503, %rd2501;
	addc.cc.s64 	%rd2505, %rd2504, %rd2502;
	mul.lo.s64 	%rd2506, %rd45, %rd2496;
	mul.hi.u64 	%rd2507, %rd45, %rd2496;
	add.cc.s64 	%rd2508, %rd2505, %rd2491;
	addc.cc.s64 	%rd2509, %rd2418, 0;
	add.cc.s64 	%rd276, %rd2508, %rd2506;
	addc.cc.s64 	%rd2510, %rd2509, %rd2507;
	mul.lo.s64 	%rd2511, %rd46, %rd2496;
	mul.hi.u64 	%rd2512, %rd46, %rd2496;
	add.cc.s64 	%rd2513, %rd2510, %rd2493;
	addc.cc.s64 	%rd2514, %rd2418, 0;
	add.cc.s64 	%rd277, %rd2513, %rd2511;
	addc.cc.s64 	%rd2515, %rd2514, %rd2512;
	add.s64 	%rd4540, %rd2495, %rd2515;
	setp.gt.u64 	%p377, %rd4540, %rd46;
	@%p377 bra 	$L__BB4_118;
	setp.lt.u64 	%p378, %rd4540, %rd46;
	mov.u64 	%rd4541, %rd277;
	mov.u64 	%rd4542, %rd276;
	mov.u64 	%rd4543, %rd275;
	@%p378 bra 	$L__BB4_119;
	setp.lt.u64 	%p379, %rd45, %rd277;
	@%p379 bra 	$L__BB4_118;
	setp.gt.u64 	%p380, %rd45, %rd277;
	mov.u64 	%rd4541, %rd277;
	mov.u64 	%rd4542, %rd276;
	mov.u64 	%rd4543, %rd275;
	@%p380 bra 	$L__BB4_119;
	setp.lt.u64 	%p381, %rd44, %rd276;
	@%p381 bra 	$L__BB4_118;
	setp.gt.u64 	%p382, %rd44, %rd276;
	setp.lt.u64 	%p383, %rd275, %rd43;
	or.pred  	%p384, %p382, %p383;
	mov.u64 	%rd4541, %rd277;
	mov.u64 	%rd4542, %rd276;
	mov.u64 	%rd4543, %rd275;
	@%p384 bra 	$L__BB4_119;
$L__BB4_118:
	sub.s64 	%rd4543, %rd275, %rd43;
	setp.lt.u64 	%p385, %rd275, %rd43;
	selp.u64 	%rd2516, 1, 0, %p385;
	add.s64 	%rd2517, %rd44, %rd2516;
	sub.s64 	%rd4542, %rd276, %rd2517;
	setp.lt.u64 	%p386, %rd276, %rd2517;
	selp.u64 	%rd2518, 1, 0, %p386;
	add.s64 	%rd2519, %rd45, %rd2518;
	sub.s64 	%rd4541, %rd277, %rd2519;
	setp.lt.u64 	%p387, %rd277, %rd2519;
	selp.u64 	%rd2520, 1, 0, %p387;
	add.s64 	%rd2521, %rd46, %rd2520;
	sub.s64 	%rd4540, %rd4540, %rd2521;
$L__BB4_119:
	shl.b64 	%rd287, %rd4543, 1;
	setp.gt.s64 	%p388, %rd4543, -1;
	mov.b64 	{%r152, %r153}, %rd4542;
	mov.b64 	{%r154, %r155}, %rd4543;
	shf.l.wrap.b32 	%r156, %r155, %r152, 1;
	shf.l.wrap.b32 	%r157, %r152, %r153, 1;
	mov.b64 	%rd288, {%r156, %r157};
	setp.lt.u64 	%p389, %rd288, %rd4542;
	setp.eq.s64 	%p390, %rd288, %rd4542;
	selp.u32 	%r158, -1, 0, %p390;
	selp.u32 	%r159, -1, 0, %p389;
	selp.b32 	%r160, %r159, %r158, %p388;
	and.b32  	%r162, %r160, 1;
	setp.eq.b32 	%p391, %r162, 1;
	or.pred  	%p392, %p389, %p391;
	selp.u64 	%rd2522, 1, 0, %p392;
	shl.b64 	%rd2523, %rd4541, 1;
	or.b64  	%rd289, %rd2523, %rd2522;
	setp.ge.u64 	%p393, %rd289, %rd4541;
	setp.lt.u64 	%p394, %rd289, %rd4541;
	setp.eq.s64 	%p395, %rd289, %rd4541;
	selp.u32 	%r163, -1, 0, %p394;
	selp.u32 	%r164, -1, 0, %p395;
	selp.b32 	%r165, %r164, %r163, %p392;
	selp.b32 	%r166, %r165, %r163, %p393;
	and.b32  	%r167, %r166, 1;
	setp.eq.b32 	%p8, %r167, 1;
	cvt.u64.u32 	%rd2524, %r166;
	and.b64  	%rd2525, %rd2524, 1;
	shl.b64 	%rd2526, %rd4540, 1;
	or.b64  	%rd4544, %rd2526, %rd2525;
	setp.lt.u64 	%p396, %rd4544, %rd4540;
	@%p396 bra 	$L__BB4_126;
	setp.eq.s64 	%p397, %rd4544, %rd4540;
	and.pred  	%p398, %p397, %p8;
	setp.gt.u64 	%p399, %rd4544, %rd46;
	or.pred  	%p400, %p398, %p399;
	@%p400 bra 	$L__BB4_126;
	setp.lt.u64 	%p402, %rd4544, %rd46;
	mov.pred 	%p580, -1;
	mov.u64 	%rd4545, %rd289;
	mov.u64 	%rd4546, %rd288;
	mov.u64 	%rd4547, %rd287;
	@%p402 bra 	$L__BB4_127;
	setp.gt.u64 	%p403, %rd289, %rd45;
	@%p403 bra 	$L__BB4_126;
	setp.lt.u64 	%p405, %rd289, %rd45;
	mov.u64 	%rd4545, %rd289;
	mov.u64 	%rd4546, %rd288;
	mov.u64 	%rd4547, %rd287;
	@%p405 bra 	$L__BB4_127;
	setp.gt.u64 	%p406, %rd288, %rd44;
	@%p406 bra 	$L__BB4_126;
	setp.lt.u64 	%p408, %rd288, %rd44;
	setp.lt.u64 	%p409, %rd287, %rd43;
	or.pred  	%p410, %p408, %p409;
	mov.u64 	%rd4545, %rd289;
	mov.u64 	%rd4546, %rd288;
	mov.u64 	%rd4547, %rd287;
	@%p410 bra 	$L__BB4_127;
$L__BB4_126:
	sub.s64 	%rd4547, %rd287, %rd43;
	setp.lt.u64 	%p412, %rd287, %rd43;
	selp.u64 	%rd2527, 1, 0, %p412;
	add.s64 	%rd2528, %rd44, %rd2527;
	sub.s64 	%rd4546, %rd288, %rd2528;
	setp.lt.u64 	%p413, %rd288, %rd2528;
	selp.u64 	%rd2529, 1, 0, %p413;
	add.s64 	%rd2530, %rd45, %rd2529;
	sub.s64 	%rd4545, %rd289, %rd2530;
	setp.lt.u64 	%p414, %rd289, %rd2530;
	selp.u64 	%rd2531, 1, 0, %p414;
	add.s64 	%rd2532, %rd46, %rd2531;
	sub.s64 	%rd4544, %rd4544, %rd2532;
	mov.pred 	%p580, -1;
$L__BB4_127:
	not.pred 	%p415, %p580;
	@%p415 bra 	$L__BB4_129;
	or.b64  	%rd2533, %rd4547, %rd4546;
	or.b64  	%rd2534, %rd2533, %rd4545;
	or.b64  	%rd2535, %rd2534, %rd4544;
	setp.ne.s64 	%p416, %rd2535, 0;
	@%p416 bra 	$L__BB4_135;
$L__BB4_129:
	ld.param.u64 	%rd4455, [_Z12point_doubleP7ECPointPKS__param_0];
	cvta.to.global.u64 	%rd4452, %rd4455;
	mov.b64 	%rd4453, 0;
	st.global.u64 	[%rd4452], %rd4453;
	st.global.u64 	[%rd4452+8], %rd4453;
	st.global.u64 	[%rd4452+16], %rd4453;
	st.global.u64 	[%rd4452+24], %rd4453;
	st.global.u64 	[%rd4452+32], %rd4453;
	st.global.u64 	[%rd4452+40], %rd4453;
	st.global.u64 	[%rd4452+48], %rd4453;
	st.global.u64 	[%rd4452+56], %rd4453;
	mov.b32 	%r246, 1;
	st.global.u32 	[%rd4452+64], %r246;
	bra.uni 	$L__BB4_186;
$L__BB4_130:
	setp.lt.u64 	%p419, %rd309, %rd313;
	@%p419 bra 	$L__BB4_134;
	setp.gt.u64 	%p420, %rd309, %rd313;
	mov.u64 	%rd4556, %rd311;
	mov.u64 	%rd4557, %rd312;
	mov.u64 	%rd4558, %rd313;
	@%p420 bra 	$L__BB4_137;
	setp.lt.u64 	%p421, %rd308, %rd312;
	@%p421 bra 	$L__BB4_134;
	setp.gt.u64 	%p422, %rd308, %rd312;
	setp.lt.u64 	%p423, %rd311, %rd307;
	or.pred  	%p424, %p422, %p423;
	mov.u64 	%rd4556, %rd311;
	mov.u64 	%rd4557, %rd312;
	mov.u64 	%rd4558, %rd313;
	@%p424 bra 	$L__BB4_137;
$L__BB4_134:
	sub.s64 	%rd4556, %rd311, %rd307;
	setp.lt.u64 	%p425, %rd311, %rd307;
	selp.u64 	%rd2626, 1, 0, %p425;
	add.s64 	%rd2627, %rd308, %rd2626;
	sub.s64 	%rd4557, %rd312, %rd2627;
	setp.lt.u64 	%p426, %rd312, %rd2627;
	selp.u64 	%rd2628, 1, 0, %p426;
	add.s64 	%rd2629, %rd309, %rd2628;
	sub.s64 	%rd4558, %rd313, %rd2629;
	setp.lt.u64 	%p427, %rd313, %rd2629;
	selp.u64 	%rd2630, 1, 0, %p427;
	add.s64 	%rd2631, %rd310, %rd2630;
	sub.s64 	%rd4559, %rd4559, %rd2631;
	bra.uni 	$L__BB4_137;
$L__BB4_135:
	ld.const.u64 	%rd2536, [MU_P];
	mul.lo.s64 	%rd2537, %rd2536, %rd4547;
	ld.const.u64 	%rd307, [P_CONST];
	mul.lo.s64 	%rd2538, %rd307, %rd2537;
	mul.hi.u64 	%rd2539, %rd307, %rd2537;
	add.cc.s64 	%rd2540, %rd2538, %rd4547;
	addc.cc.s64 	%rd2541, %rd2539, 0;
	ld.const.u64 	%rd308, [P_CONST+8];
	mul.lo.s64 	%rd2542, %rd308, %rd2537;
	mul.hi.u64 	%rd2543, %rd308, %rd2537;
	mov.b64 	%rd2544, 0;
	add.cc.s64 	%rd2545, %rd2541, %rd4546;
	addc.cc.s64 	%rd2546, %rd2544, 0;
	add.cc.s64 	%rd2547, %rd2545, %rd2542;
	addc.cc.s64 	%rd2548, %rd2546, %rd2543;
	ld.const.u64 	%rd309, [P_CONST+16];
	mul.lo.s64 	%rd2549, %rd309, %rd2537;
	mul.hi.u64 	%rd2550, %rd309, %rd2537;
	add.cc.s64 	%rd2551, %rd2548, %rd4545;
	addc.cc.s64 	%rd2552, %rd2544, 0;
	add.cc.s64 	%rd2553, %rd2551, %rd2549;
	addc.cc.s64 	%rd2554, %rd2552, %rd2550;
	ld.const.u64 	%rd310, [P_CONST+24];
	mul.lo.s64 	%rd2555, %rd310, %rd2537;
	mul.hi.u64 	%rd2556, %rd310, %rd2537;
	add.cc.s64 	%rd2557, %rd2554, %rd4544;
	addc.cc.s64 	%rd2558, %rd2544, 0;
	add.cc.s64 	%rd2559, %rd2557, %rd2555;
	addc.cc.s64 	%rd2560, %rd2558, %rd2556;
	mul.lo.s64 	%rd2561, %rd2536, %rd2547;
	mul.lo.s64 	%rd2562, %rd307, %rd2561;
	mul.hi.u64 	%rd2563, %rd307, %rd2561;
	add.cc.s64 	%rd2564, %rd2562, %rd2547;
	addc.cc.s64 	%rd2565, %rd2563, 0;
	mul.lo.s64 	%rd2566, %rd308, %rd2561;
	mul.hi.u64 	%rd2567, %rd308, %rd2561;
	add.cc.s64 	%rd2568, %rd2565, %rd2553;
	addc.cc.s64 	%rd2569, %rd2544, 0;
	add.cc.s64 	%rd2570, %rd2568, %rd2566;
	addc.cc.s64 	%rd2571, %rd2569, %rd2567;
	mul.lo.s64 	%rd2572, %rd309, %rd2561;
	mul.hi.u64 	%rd2573, %rd309, %rd2561;
	add.cc.s64 	%rd2574, %rd2571, %rd2559;
	addc.cc.s64 	%rd2575, %rd2544, 0;
	add.cc.s64 	%rd2576, %rd2574, %rd2572;
	addc.cc.s64 	%rd2577, %rd2575, %rd2573;
	mul.lo.s64 	%rd2578, %rd310, %rd2561;
	mul.hi.u64 	%rd2579, %rd310, %rd2561;
	add.cc.s64 	%rd2580, %rd2577, %rd2560;
	addc.cc.s64 	%rd2581, %rd2544, 0;
	add.cc.s64 	%rd2582, %rd2580, %rd2578;
	addc.cc.s64 	%rd2583, %rd2581, %rd2579;
	mul.lo.s64 	%rd2584, %rd2536, %rd2570;
	mul.lo.s64 	%rd2585, %rd307, %rd2584;
	mul.hi.u64 	%rd2586, %rd307, %rd2584;
	add.cc.s64 	%rd2587, %rd2585, %rd2570;
	addc.cc.s64 	%rd2588, %rd2586, 0;
	mul.lo.s64 	%rd2589, %rd308, %rd2584;
	mul.hi.u64 	%rd2590, %rd308, %rd2584;
	add.cc.s64 	%rd2591, %rd2588, %rd2576;
	addc.cc.s64 	%rd2592, %rd2544, 0;
	add.cc.s64 	%rd2593, %rd2591, %rd2589;
	addc.cc.s64 	%rd2594, %rd2592, %rd2590;
	mul.lo.s64 	%rd2595, %rd309, %rd2584;
	mul.hi.u64 	%rd2596, %rd309, %rd2584;
	add.cc.s64 	%rd2597, %rd2594, %rd2582;
	addc.cc.s64 	%rd2598, %rd2544, 0;
	add.cc.s64 	%rd2599, %rd2597, %rd2595;
	addc.cc.s64 	%rd2600, %rd2598, %rd2596;
	mul.lo.s64 	%rd2601, %rd310, %rd2584;
	mul.hi.u64 	%rd2602, %rd310, %rd2584;
	add.cc.s64 	%rd2603, %rd2600, %rd2583;
	addc.cc.s64 	%rd2604, %rd2544, 0;
	add.cc.s64 	%rd2605, %rd2603, %rd2601;
	addc.cc.s64 	%rd2606, %rd2604, %rd2602;
	mul.lo.s64 	%rd2607, %rd2536, %rd2593;
	mul.lo.s64 	%rd2608, %rd307, %rd2607;
	mul.hi.u64 	%rd2609, %rd307, %rd2607;
	add.cc.s64 	%rd2610, %rd2608, %rd2593;
	addc.cc.s64 	%rd2611, %rd2609, 0;
	mul.lo.s64 	%rd2612, %rd308, %rd2607;
	mul.hi.u64 	%rd2613, %rd308, %rd2607;
	add.cc.s64 	%rd2614, %rd2611, %rd2599;
	addc.cc.s64 	%rd2615, %rd2544, 0;
	add.cc.s64 	%rd311, %rd2614, %rd2612;
	addc.cc.s64 	%rd2616, %rd2615, %rd2613;
	mul.lo.s64 	%rd2617, %rd309, %rd2607;
	mul.hi.u64 	%rd2618, %rd309, %rd2607;
	add.cc.s64 	%rd2619, %rd2616, %rd2605;
	addc.cc.s64 	%rd2620, %rd2544, 0;
	add.cc.s64 	%rd312, %rd2619, %rd2617;
	addc.cc.s64 	%rd2621, %rd2620, %rd2618;
	mul.lo.s64 	%rd2622, %rd310, %rd2607;
	mul.hi.u64 	%rd2623, %rd310, %rd2607;
	add.cc.s64 	%rd2624, %rd2621, %rd2606;
	addc.cc.s64 	%rd2625, %rd2544, 0;
	add.cc.s64 	%rd313, %rd2624, %rd2622;
	addc.cc.s64 	%rd4559, %rd2625, %rd2623;
	setp.lt.u64 	%p417, %rd310, %rd4559;
	@%p417 bra 	$L__BB4_134;
	setp.gt.u64 	%p418, %rd310, %rd4559;
	mov.u64 	%rd4556, %rd311;
	mov.u64 	%rd4557, %rd312;
	mov.u64 	%rd4558, %rd313;
	@%p418 bra 	$L__BB4_137;
	bra.uni 	$L__BB4_130;
$L__BB4_137:
	or.b64  	%rd2633, %rd4557, %rd4558;
	or.b64  	%rd2634, %rd2633, %rd4559;
	or.b64  	%rd2635, %rd2634, %rd4556;
	setp.eq.s64 	%p428, %rd2635, 0;
	mov.b64 	%rd4588, 0;
	mov.u64 	%rd4589, %rd4588;
	mov.u64 	%rd4590, %rd4588;
	mov.u64 	%rd4591, %rd4588;
	@%p428 bra 	$L__BB4_143;
	mov.b32 	%r248, 1;
	mov.b32 	%r247, 0;
	mov.b64 	%rd4568, -4294968273;
	mov.b64 	%rd4561, 0;
	mov.b64 	%rd4560, 1;
	mov.u64 	%rd4562, %rd4561;
	mov.u64 	%rd4563, %rd4561;
	mov.u64 	%rd4564, %rd4561;
	mov.u64 	%rd4565, %rd4561;
	mov.u64 	%rd4566, %rd4561;
	mov.u64 	%rd4567, %rd4561;
$L__BB4_139:
	and.b64  	%rd2641, %rd4568, 1;
	setp.lt.s32 	%p429, %r248, 1;
	setp.eq.s64 	%p430, %rd2641, 0;
	or.pred  	%p431, %p429, %p430;
	selp.b64 	%rd4571, %rd4556, %rd4568, %p431;
	selp.b64 	%rd2642, %rd4568, %rd4556, %p431;
	selp.b64 	%rd334, %rd4564, %rd4560, %p431;
	selp.b64 	%rd335, %rd4560, %rd4564, %p431;
	selp.b64 	%rd336, %rd4565, %rd4561, %p431;
	selp.b64 	%rd337, %rd4561, %rd4565, %p431;
	selp.b64 	%rd338, %rd4566, %rd4562, %p431;
	selp.b64 	%rd339, %rd4562, %rd4566, %p431;
	selp.b64 	%rd340, %rd4567, %rd4563, %p431;
	selp.b64 	%rd341, %rd4563, %rd4567, %p431;
	neg.s32 	%r171, %r248;
	selp.b32 	%r172, %r248, %r171, %p431;
	add.s32 	%r248, %r172, 1;
	neg.s64 	%rd342, %rd2641;
	and.b64  	%rd2643, %rd4571, %rd342;
	add.s64 	%rd2644, %rd2643, %rd2642;
	shr.u64 	%rd4568, %rd2644, 1;
	mov.b32 	%r249, 0;
	mov.b64 	%rd4575, 1;
	mov.b64 	%rd4572, 0;
	mov.u64 	%rd4573, %rd4572;
	mov.u64 	%rd4574, %rd4572;
	mov.u64 	%rd4576, %rd4572;
	mov.u64 	%rd4577, %rd4572;
	mov.u64 	%rd4578, %rd4572;
	mov.u64 	%rd4579, %rd4572;
	mov.u64 	%rd4580, %rd4572;
	mov.u64 	%rd4581, %rd4572;
	mov.u64 	%rd4582, %rd4572;
	mov.u64 	%rd4583, %rd4572;
	mov.u64 	%rd4584, %rd4575;
	mov.u64 	%rd4585, %rd4572;
	mov.u64 	%rd4586, %rd4572;
	mov.u64 	%rd4587, %rd4572;
$L__BB4_140:
	and.b64  	%rd2645, %rd4568, 1;
	setp.gt.s32 	%p432, %r248, 0;
	selp.u64 	%rd2646, 1, 0, %p432;
	and.b64  	%rd2647, %rd4568, %rd2646;
	not.b64 	%rd2648, %rd2646;
	and.b64  	%rd2649, %rd2645, %rd2648;
	add.s64 	%rd2650, %rd2645, 1;
	neg.s64 	%rd2651, %rd2647;
	neg.s64 	%rd2652, %rd2649;
	sub.s32 	%r173, 1, %r248;
	add.s32 	%r174, %r248, 1;
	cvt.u32.u64 	%r175, %rd2651;
	and.b32  	%r176, %r173, %r175;
	cvt.u32.u64 	%r177, %rd2652;
	cvt.u32.u64 	%r178, %rd2650;
	or.b32  	%r179, %r178, %r177;
	and.b32  	%r180, %r174, %r179;
	or.b32  	%r248, %r180, %r176;
	sub.s64 	%rd2653, %rd4571, %rd4568;
	shr.u64 	%rd2654, %rd2653, 1;
	sub.s64 	%rd2655, %rd4568, %rd4571;
	shr.u64 	%rd2656, %rd2655, 1;
	shr.u64 	%rd2657, %rd4568, 1;
	setp.eq.s64 	%p433, %rd2647, 0;
	and.b64  	%rd2658, %rd4568, %rd2651;
	selp.b64 	%rd2659, %rd4571, 0, %p433;
	or.b64  	%rd4571, %rd2659, %rd2658;
	and.b64  	%rd2660, %rd2654, %rd2651;
	and.b64  	%rd2661, %rd2656, %rd2652;
	or.b64  	%rd2662, %rd2661, %rd2660;
	and.b64  	%rd2663, %rd2657, %rd2650;
	or.b64  	%rd4568, %rd2662, %rd2663;
	selp.b64 	%rd2664, %rd4584, %rd4579, %p433;
	shl.b64 	%rd364, %rd2664, 1;
	selp.b64 	%rd2665, %rd4585, %rd4578, %p433;
	mov.b64 	{%r181, %r182}, %rd2665;
	mov.b64 	{%r183, %r184}, %rd2664;
	shf.l.wrap.b32 	%r185, %r184, %r181, 1;
	shf.l.wrap.b32 	%r186, %r181, %r182, 1;
	mov.b64 	%rd365, {%r185, %r186};
	selp.b64 	%rd2666, %rd4586, %rd4577, %p433;
	mov.b64 	{%r187, %r188}, %rd2666;
	shf.l.wrap.b32 	%r189, %r182, %r187, 1;
	shf.l.wrap.b32 	%r190, %r187, %r188, 1;
	mov.b64 	%rd366, {%r189, %r190};
	selp.b64 	%rd2667, %rd4587, %rd4576, %p433;
	mov.b64 	{%r191, %r192}, %rd2667;
	shf.l.wrap.b32 	%r193, %r188, %r191, 1;
	shf.l.wrap.b32 	%r194, %r191, %r192, 1;
	mov.b64 	%rd367, {%r193, %r194};
	selp.b64 	%rd2668, %rd4580, %rd4575, %p433;
	shl.b64 	%rd368, %rd2668, 1;
	selp.b64 	%rd2669, %rd4581, %rd4574, %p433;
	mov.b64 	{%r195, %r196}, %rd2669;
	mov.b64 	{%r197, %r198}, %rd2668;
	shf.l.wrap.b32 	%r199, %r198, %r195, 1;
	shf.l.wrap.b32 	%r200, %r195, %r196, 1;
	mov.b64 	%rd369, {%r199, %r200};
	selp.b64 	%rd2670, %rd4582, %rd4573, %p433;
	mov.b64 	{%r201, %r202}, %rd2670;
	shf.l.wrap.b32 	%r203, %r196, %r201, 1;
	shf.l.wrap.b32 	%r204, %r201, %r202, 1;
	mov.b64 	%rd370, {%r203, %r204};
	selp.b64 	%rd2671, %rd4583, %rd4572, %p433;
	mov.b64 	{%r205, %r206}, %rd2671;
	shf.l.wrap.b32 	%r207, %r202, %r205, 1;
	shf.l.wrap.b32 	%r208, %r205, %r206, 1;
	mov.b64 	%rd371, {%r207, %r208};
	sub.s64 	%rd2672, %rd4584, %rd4579;
	setp.lt.u64 	%p434, %rd4584, %rd4579;
	selp.u64 	%rd2673, 1, 0, %p434;
	add.s64 	%rd2674, %rd4578, %rd2673;
	sub.s64 	%rd2675, %rd4585, %rd2674;
	setp.lt.u64 	%p435, %rd4585, %rd2674;
	selp.u64 	%rd2676, 1, 0, %p435;
	add.s64 	%rd2677, %rd4577, %rd2676;
	sub.s64 	%rd2678, %rd4586, %rd2677;
	setp.lt.u64 	%p436, %rd4586, %rd2677;
	selp.u64 	%rd2679, 1, 0, %p436;
	add.s64 	%rd2680, %rd4576, %rd2679;
	sub.s64 	%rd2681, %rd4587, %rd2680;
	sub.s64 	%rd2682, %rd4580, %rd4575;
	setp.lt.u64 	%p437, %rd4580, %rd4575;
	selp.u64 	%rd2683, 1, 0, %p437;
	add.s64 	%rd2684, %rd4574, %rd2683;
	sub.s64 	%rd2685, %rd4581, %rd2684;
	setp.lt.u64 	%p438, %rd4581, %rd2684;
	selp.u64 	%rd2686, 1, 0, %p438;
	add.s64 	%rd2687, %rd4573, %rd2686;
	sub.s64 	%rd2688, %rd4582, %rd2687;
	setp.lt.u64 	%p439, %rd4582, %rd2687;
	selp.u64 	%rd2689, 1, 0, %p439;
	add.s64 	%rd2690, %rd4572, %rd2689;
	sub.s64 	%rd2691, %rd4583, %rd2690;
	sub.s64 	%rd2692, %rd4579, %rd4584;
	setp.lt.u64 	%p440, %rd4579, %rd4584;
	selp.u64 	%rd2693, 1, 0, %p440;
	add.s64 	%rd2694, %rd4585, %rd2693;
	sub.s64 	%rd2695, %rd4578, %rd2694;
	setp.lt.u64 	%p441, %rd4578, %rd2694;
	selp.u64 	%rd2696, 1, 0, %p441;
	add.s64 	%rd2697, %rd4586, %rd2696;
	sub.s64 	%rd2698, %rd4577, %rd2697;
	setp.lt.u64 	%p442, %rd4577, %rd2697;
	selp.u64 	%rd2699, 1, 0, %p442;
	add.s64 	%rd2700, %rd4587, %rd2699;
	sub.s64 	%rd2701, %rd4576, %rd2700;
	sub.s64 	%rd2702, %rd4575, %rd4580;
	setp.lt.u64 	%p443, %rd4575, %rd4580;
	selp.u64 	%rd2703, 1, 0, %p443;
	add.s64 	%rd2704, %rd4581, %rd2703;
	sub.s64 	%rd2705, %rd4574, %rd2704;
	setp.lt.u64 	%p444, %rd4574, %rd2704;
	selp.u64 	%rd2706, 1, 0, %p444;
	add.s64 	%rd2707, %rd4582, %rd2706;
	sub.s64 	%rd2708, %rd4573, %rd2707;
	setp.lt.u64 	%p445, %rd4573, %rd2707;
	selp.u64 	%rd2709, 1, 0, %p445;
	add.s64 	%rd2710, %rd4583, %rd2709;
	sub.s64 	%rd2711, %rd4572, %rd2710;
	or.b64  	%rd2712, %rd2652, %rd2651;
	not.b64 	%rd2713, %rd2712;
	and.b64  	%rd2714, %rd2672, %rd2651;
	and.b64  	%rd2715, %rd2692, %rd2652;
	or.b64  	%rd2716, %rd2715, %rd2714;
	and.b64  	%rd2717, %rd4579, %rd2713;
	or.b64  	%rd4579, %rd2716, %rd2717;
	and.b64  	%rd2718, %rd2682, %rd2651;
	and.b64  	%rd2719, %rd2702, %rd2652;
	or.b64  	%rd2720, %rd2719, %rd2718;
	and.b64  	%rd2721, %rd4575, %rd2713;
	or.b64  	%rd4575, %rd2720, %rd2721;
	and.b64  	%rd2722, %rd2675, %rd2651;
	and.b64  	%rd2723, %rd2695, %rd2652;
	or.b64  	%rd2724, %rd2723, %rd2722;
	and.b64  	%rd2725, %rd4578, %rd2713;
	or.b64  	%rd4578, %rd2724, %rd2725;
	and.b64  	%rd2726, %rd2685, %rd2651;
	and.b64  	%rd2727, %rd2705, %rd2652;
	or.b64  	%rd2728, %rd2727, %rd2726;
	and.b64  	%rd2729, %rd4574, %rd2713;
	or.b64  	%rd4574, %rd2728, %rd2729;
	and.b64  	%rd2730, %rd2678, %rd2651;
	and.b64  	%rd2731, %rd2698, %rd2652;
	or.b64  	%rd2732, %rd2731, %rd2730;
	and.b64  	%rd2733, %rd4577, %rd2713;
	or.b64  	%rd4577, %rd2732, %rd2733;
	and.b64  	%rd2734, %rd2688, %rd2651;
	and.b64  	%rd2735, %rd2708, %rd2652;
	or.b64  	%rd2736, %rd2735, %rd2734;
	and.b64  	%rd2737, %rd4573, %rd2713;
	or.b64  	%rd4573, %rd2736, %rd2737;
	and.b64  	%rd2738, %rd2681, %rd2651;
	and.b64  	%rd2739, %rd2701, %rd2652;
	or.b64  	%rd2740, %rd2739, %rd2738;
	and.b64  	%rd2741, %rd4576, %rd2713;
	or.b64  	%rd4576, %rd2740, %rd2741;
	and.b64  	%rd2742, %rd2691, %rd2651;
	and.b64  	%rd2743, %rd2711, %rd2652;
	or.b64  	%rd2744, %rd2743, %rd2742;
	and.b64  	%rd2745, %rd4572, %rd2713;
	or.b64  	%rd4572, %rd2744, %rd2745;
	add.s32 	%r249, %r249, 1;
	setp.ne.s32 	%p446, %r249, 62;
	mov.u64 	%rd4580, %rd368;
	mov.u64 	%rd4581, %rd369;
	mov.u64 	%rd4582, %rd370;
	mov.u64 	%rd4583, %rd371;
	mov.u64 	%rd4584, %rd364;
	mov.u64 	%rd4585, %rd365;
	mov.u64 	%rd4586, %rd366;
	mov.u64 	%rd4587, %rd367;
	@%p446 bra 	$L__BB4_140;
	and.b64  	%rd2746, %rd334, %rd342;
	add.s64 	%rd2747, %rd2746, %rd335;
	setp.lt.u64 	%p447, %rd2747, %rd2746;
	selp.u64 	%rd2748, 1, 0, %p447;
	and.b64  	%rd2749, %rd336, %rd342;
	mov.b64 	%rd2750, 0;
	add.cc.s64 	%rd2751, %rd2749, %rd2748;
	addc.cc.s64 	%rd2752, %rd2750, 0;
	add.cc.s64 	%rd2753, %rd2751, %rd337;
	addc.cc.s64 	%rd2754, %rd2752, 0;
	and.b64  	%rd2755, %rd338, %rd342;
	add.cc.s64 	%rd2756, %rd2754, %rd2755;
	addc.cc.s64 	%rd2757, %rd2750, 0;
	add.cc.s64 	%rd2758, %rd2756, %rd339;
	addc.cc.s64 	%rd2759, %rd2757, 0;
	mul.lo.s64 	%rd2760, %rd364, %rd334;
	mul.hi.u64 	%rd2761, %rd364, %rd334;
	mul.lo.s64 	%rd2762, %rd365, %rd334;
	mul.hi.u64 	%rd2763, %rd365, %rd334;
	add.cc.s64 	%rd2764, %rd2761, %rd2762;
	addc.cc.s64 	%rd2765, %rd2763, 0;
	mul.lo.s64 	%rd2766, %rd366, %rd334;
	mul.hi.u64 	%rd2767, %rd366, %rd334;
	add.cc.s64 	%rd2768, %rd2765, %rd2766;
	addc.cc.s64 	%rd2769, %rd2767, 0;
	mul.lo.s64 	%rd2770, %rd367, %rd334;
	mul.hi.u64 	%rd2771, %rd367, %rd334;
	add.cc.s64 	%rd2772, %rd2769, %rd2770;
	addc.cc.s64 	%rd2773, %rd2771, 0;
	mul.lo.s64 	%rd2774, %rd364, %rd336;
	mul.hi.u64 	%rd2775, %rd364, %rd336;
	add.cc.s64 	%rd2776, %rd2774, %rd2764;
	addc.cc.s64 	%rd2777, %rd2775, 0;
	mul.lo.s64 	%rd2778, %rd365, %rd336;
	mul.hi.u64 	%rd2779, %rd365, %rd336;
	add.cc.s64 	%rd2780, %rd2777, %rd2768;
	addc.cc.s64 	%rd2781, %rd2750, 0;
	add.cc.s64 	%rd2782, %rd2780, %rd2778;
	addc.cc.s64 	%rd2783, %rd2781, %rd2779;
	mul.lo.s64 	%rd2784, %rd366, %rd336;
	mul.hi.u64 	%rd2785, %rd366, %rd336;
	add.cc.s64 	%rd2786, %rd2783, %rd2772;
	addc.cc.s64 	%rd2787, %rd2750, 0;
	add.cc.s64 	%rd2788, %rd2786, %rd2784;
	addc.cc.s64 	%rd2789, %rd2787, %rd2785;
	add.s64 	%rd2790, %rd2789, %rd2773;
	mad.lo.s64 	%rd2791, %rd367, %rd336, %rd2790;
	mul.lo.s64 	%rd2792, %rd364, %rd338;
	mul.hi.u64 	%rd2793, %rd364, %rd338;
	add.cc.s64 	%rd2794, %rd2792, %rd2782;
	addc.cc.s64 	%rd2795, %rd2793, 0;
	mul.lo.s64 	%rd2796, %rd365, %rd338;
	mul.hi.u64 	%rd2797, %rd365, %rd338;
	add.cc.s64 	%rd2798, %rd2795, %rd2788;
	addc.cc.s64 	%rd2799, %rd2750, 0;
	add.cc.s64 	%rd2800, %rd2798, %rd2796;
	addc.cc.s64 	%rd2801, %rd2799, %rd2797;
	add.s64 	%rd2802, %rd2801, %rd2791;
	mad.lo.s64 	%rd2803, %rd366, %rd338, %rd2802;
	mul.lo.s64 	%rd2804, %rd364, %rd340;
	mul.hi.u64 	%rd2805, %rd364, %rd340;
	add.cc.s64 	%rd2806, %rd2804, %rd2800;
	addc.cc.s64 	%rd2807, %rd2805, 0;
	add.s64 	%rd2808, %rd2807, %rd2803;
	mad.lo.s64 	%rd2809, %rd365, %rd340, %rd2808;
	mul.hi.u64 	%rd2810, %rd368, %rd2747;
	mul.lo.s64 	%rd2811, %rd369, %rd2747;
	mul.hi.u64 	%rd2812, %rd369, %rd2747;
	add.cc.s64 	%rd2813, %rd2810, %rd2811;
	addc.cc.s64 	%rd2814, %rd2812, 0;
	mul.lo.s64 	%rd2815, %rd370, %rd2747;
	mul.hi.u64 	%rd2816, %rd370, %rd2747;
	add.cc.s64 	%rd2817, %rd2814, %rd2815;
	addc.cc.s64 	%rd2818, %rd2816, 0;
	mad.lo.s64 	%rd2819, %rd371, %rd2747, %rd2818;
	mul.lo.s64 	%rd2820, %rd2753, %rd368;
	mul.hi.u64 	%rd2821, %rd2753, %rd368;
	add.cc.s64 	%rd2822, %rd2820, %rd2813;
	addc.cc.s64 	%rd2823, %rd2821, 0;
	mul.lo.s64 	%rd2824, %rd2753, %rd369;
	mul.hi.u64 	%rd2825, %rd2753, %rd369;
	add.cc.s64 	%rd2826, %rd2823, %rd2817;
	addc.cc.s64 	%rd2827, %rd2750, 0;
	add.cc.s64 	%rd2828, %rd2826, %rd2824;
	addc.cc.s64 	%rd2829, %rd2827, %rd2825;
	add.s64 	%rd2830, %rd2829, %rd2819;
	mad.lo.s64 	%rd2831, %rd2753, %rd370, %rd2830;
	mul.lo.s64 	%rd2832, %rd2758, %rd368;
	mul.hi.u64 	%rd2833, %rd2758, %rd368;
	add.cc.s64 	%rd2834, %rd2832, %rd2828;
	addc.cc.s64 	%rd2835, %rd2833, 0;
	add.s64 	%rd2836, %rd2835, %rd2831;
	mad.lo.s64 	%rd2837, %rd2758, %rd369, %rd2836;
	and.b64  	%rd2838, %rd340, %rd342;
	add.s64 	%rd2839, %rd2838, %rd2759;
	add.s64 	%rd2840, %rd2839, %rd341;
	mad.lo.s64 	%rd2841, %rd368, %rd2840, %rd2837;
	mad.lo.s64 	%rd2842, %rd368, %rd2747, %rd2760;
	setp.lt.u64 	%p448, %rd2842, %rd2760;
	selp.u64 	%rd2843, 1, 0, %p448;
	add.cc.s64 	%rd2844, %rd2776, %rd2843;
	addc.cc.s64 	%rd2845, %rd2750, 0;
	add.cc.s64 	%rd2846, %rd2844, %rd2822;
	addc.cc.s64 	%rd2847, %rd2845, 0;
	add.cc.s64 	%rd2848, %rd2847, %rd2794;
	addc.cc.s64 	%rd2849, %rd2750, 0;
	add.cc.s64 	%rd2850, %rd2848, %rd2834;
	addc.cc.s64 	%rd2851, %rd2849, 0;
	add.s64 	%rd2852, %rd2806, %rd2851;
	add.s64 	%rd2853, %rd2852, %rd2841;
	mul.lo.s64 	%rd2854, %rd4579, %rd334;
	mul.hi.u64 	%rd2855, %rd4579, %rd334;
	mul.lo.s64 	%rd2856, %rd4578, %rd334;
	mul.hi.u64 	%rd2857, %rd4578, %rd334;
	add.cc.s64 	%rd2858, %rd2855, %rd2856;
	addc.cc.s64 	%rd2859, %rd2857, 0;
	mul.lo.s64 	%rd2860, %rd4577, %rd334;
	mul.hi.u64 	%rd2861, %rd4577, %rd334;
	add.cc.s64 	%rd2862, %rd2859, %rd2860;
	addc.cc.s64 	%rd2863, %rd2861, 0;
	mul.lo.s64 	%rd2864, %rd4576, %rd334;
	mul.hi.u64 	%rd2865, %rd4576, %rd334;
	add.cc.s64 	%rd2866, %rd2863, %rd2864;
	addc.cc.s64 	%rd2867, %rd2865, 0;
	mul.lo.s64 	%rd2868, %rd4579, %rd336;
	mul.hi.u64 	%rd2869, %rd4579, %rd336;
	add.cc.s64 	%rd2870, %rd2868, %rd2858;
	addc.cc.s64 	%rd2871, %rd2869, 0;
	mul.lo.s64 	%rd2872, %rd4578, %rd336;
	mul.hi.u64 	%rd2873, %rd4578, %rd336;
	add.cc.s64 	%rd2874, %rd2871, %rd2862;
	addc.cc.s64 	%rd2875, %rd2750, 0;
	add.cc.s64 	%rd2876, %rd2874, %rd2872;
	addc.cc.s64 	%rd2877, %rd2875, %rd2873;
	mul.lo.s64 	%rd2878, %rd4577, %rd336;
	mul.hi.u64 	%rd2879, %rd4577, %rd336;
	add.cc.s64 	%rd2880, %rd2877, %rd2866;
	addc.cc.s64 	%rd2881, %rd2750, 0;
	add.cc.s64 	%rd2882, %rd2880, %rd2878;
	addc.cc.s64 	%rd2883, %rd2881, %rd2879;
	add.s64 	%rd2884, %rd2883, %rd2867;
	mad.lo.s64 	%rd2885, %rd4576, %rd336, %rd2884;
	mul.lo.s64 	%rd2886, %rd4579, %rd338;
	mul.hi.u64 	%rd2887, %rd4579, %rd338;
	add.cc.s64 	%rd2888, %rd2886, %rd2876;
	addc.cc.s64 	%rd2889, %rd2887, 0;
	mul.lo.s64 	%rd2890, %rd4578, %rd338;
	mul.hi.u64 	%rd2891, %rd4578, %rd338;
	add.cc.s64 	%rd2892, %rd2889, %rd2882;
	addc.cc.s64 	%rd2893, %rd2750, 0;
	add.cc.s64 	%rd2894, %rd2892, %rd2890;
	addc.cc.s64 	%rd2895, %rd2893, %rd2891;
	add.s64 	%rd2896, %rd2895, %rd2885;
	mad.lo.s64 	%rd2897, %rd4577, %rd338, %rd2896;
	mul.lo.s64 	%rd2898, %rd4579, %rd340;
	mul.hi.u64 	%rd2899, %rd4579, %rd340;
	add.cc.s64 	%rd2900, %rd2898, %rd2894;
	addc.cc.s64 	%rd2901, %rd2899, 0;
	add.s64 	%rd2902, %rd2901, %rd2897;
	mad.lo.s64 	%rd2903, %rd4578, %rd340, %rd2902;
	mul.hi.u64 	%rd2904, %rd4575, %rd2747;
	mul.lo.s64 	%rd2905, %rd4574, %rd2747;
	mul.hi.u64 	%rd2906, %rd4574, %rd2747;
	add.cc.s64 	%rd2907, %rd2904, %rd2905;
	addc.cc.s64 	%rd2908, %rd2906, 0;
	mul.lo.s64 	%rd2909, %rd4573, %rd2747;
	mul.hi.u64 	%rd2910, %rd4573, %rd2747;
	add.cc.s64 	%rd2911, %rd2908, %rd2909;
	addc.cc.s64 	%rd2912, %rd2910, 0;
	mad.lo.s64 	%rd2913, %rd4572, %rd2747, %rd2912;
	mul.lo.s64 	%rd2914, %rd2753, %rd4575;
	mul.hi.u64 	%rd2915, %rd2753, %rd4575;
	add.cc.s64 	%rd2916, %rd2914, %rd2907;
	addc.cc.s64 	%rd2917, %rd2915, 0;
	mul.lo.s64 	%rd2918, %rd2753, %rd4574;
	mul.hi.u64 	%rd2919, %rd2753, %rd4574;
	add.cc.s64 	%rd2920, %rd2917, %rd2911;
	addc.cc.s64 	%rd2921, %rd2750, 0;
	add.cc.s64 	%rd2922, %rd2920, %rd2918;
	addc.cc.s64 	%rd2923, %rd2921, %rd2919;
	add.s64 	%rd2924, %rd2923, %rd2913;
	mad.lo.s64 	%rd2925, %rd2753, %rd4573, %rd2924;
	mul.lo.s64 	%rd2926, %rd2758, %rd4575;
	mul.hi.u64 	%rd2927, %rd2758, %rd4575;
	add.cc.s64 	%rd2928, %rd2926, %rd2922;
	addc.cc.s64 	%rd2929, %rd2927, 0;
	add.s64 	%rd2930, %rd2929, %rd2925;
	mad.lo.s64 	%rd2931, %rd2758, %rd4574, %rd2930;
	mad.lo.s64 	%rd2932, %rd4575, %rd2840, %rd2931;
	mad.lo.s64 	%rd2933, %rd4575, %rd2747, %rd2854;
	setp.lt.u64 	%p449, %rd2933, %rd2854;
	selp.u64 	%rd2934, 1, 0, %p449;
	add.cc.s64 	%rd2935, %rd2870, %rd2934;
	addc.cc.s64 	%rd2936, %rd2750, 0;
	add.cc.s64 	%rd2937, %rd2935, %rd2916;
	addc.cc.s64 	%rd2938, %rd2936, 0;
	add.cc.s64 	%rd2939, %rd2938, %rd2888;
	addc.cc.s64 	%rd2940, %rd2750, 0;
	add.cc.s64 	%rd2941, %rd2939, %rd2928;
	addc.cc.s64 	%rd2942, %rd2940, 0;
	add.s64 	%rd2943, %rd2900, %rd2942;
	add.s64 	%rd2944, %rd2943, %rd2932;
	mul.lo.s64 	%rd2945, %rd2842, 2866531139136965327;
	and.b64  	%rd2946, %rd2945, 4611686018427387903;
	mul.lo.s64 	%rd2947, %rd2946, -4294968273;
	mul.hi.u64 	%rd2948, %rd2946, -4294968273;
	neg.s64 	%rd2949, %rd2946;
	mul.hi.u64 	%rd2950, %rd2946, -1;
	add.cc.s64 	%rd2951, %rd2949, %rd2948;
	addc.cc.s64 	%rd2952, %rd2950, 0;
	add.cc.s64 	%rd2953, %rd2949, %rd2952;
	addc.cc.s64 	%rd2954, %rd2950, 0;
	add.cc.s64 	%rd2955, %rd2949, %rd2954;
	addc.cc.s64 	%rd2956, %rd2950, 0;
	sub.s64 	%rd2957, %rd2842, %rd2947;
	setp.lt.u64 	%p450, %rd2842, %rd2947;
	selp.u64 	%rd2958, 1, 0, %p450;
	add.s64 	%rd2959, %rd2951, %rd2958;
	sub.s64 	%rd2960, %rd2846, %rd2959;
	setp.lt.u64 	%p451, %rd2846, %rd2959;
	selp.u64 	%rd2961, 1, 0, %p451;
	add.s64 	%rd2962, %rd2953, %rd2961;
	sub.s64 	%rd2963, %rd2850, %rd2962;
	setp.lt.u64 	%p452, %rd2850, %rd2962;
	selp.u64 	%rd2964, 1, 0, %p452;
	add.s64 	%rd2965, %rd2955, %rd2964;
	sub.s64 	%rd2966, %rd2853, %rd2965;
	setp.lt.u64 	%p453, %rd2853, %rd2965;
	selp.u64 	%rd2967, 1, 0, %p453;
	add.s64 	%rd2968, %rd2956, %rd2967;
	sub.s64 	%rd2969, %rd2809, %rd2968;
	mov.b64 	{%r209, %r210}, %rd2957;
	mov.b64 	{%r211, %r212}, %rd2960;
	shf.l.wrap.b32 	%r213, %r210, %r211, 2;
	shf.l.wrap.b32 	%r214, %r211, %r212, 2;
	mov.b64 	%rd2970, {%r213, %r214};
	mov.b64 	{%r215, %r216}, %rd2963;
	shf.l.wrap.b32 	%r217, %r212, %r215, 2;
	shf.l.wrap.b32 	%r218, %r215, %r216, 2;
	mov.b64 	%rd2971, {%r217, %r218};
	mov.b64 	{%r219, %r220}, %rd2966;
	shf.l.wrap.b32 	%r221, %r216, %r219, 2;
	shf.l.wrap.b32 	%r222, %r219, %r220, 2;
	mov.b64 	%rd2972, {%r221, %r222};
	mov.b64 	{%r223, %r224}, %rd2969;
	shf.l.wrap.b32 	%r225, %r220, %r223, 2;
	shf.l.wrap.b32 	%r226, %r223, %r224, 2;
	mov.b64 	%rd2973, {%r225, %r226};
	mul.lo.s64 	%rd2974, %rd2933, 2866531139136965327;
	and.b64  	%rd2975, %rd2974, 4611686018427387903;
	mul.lo.s64 	%rd2976, %rd2975, -4294968273;
	mul.hi.u64 	%rd2977, %rd2975, -4294968273;
	neg.s64 	%rd2978, %rd2975;
	mul.hi.u64 	%rd2979, %rd2975, -1;
	add.cc.s64 	%rd2980, %rd2978, %rd2977;
	addc.cc.s64 	%rd2981, %rd2979, 0;
	add.cc.s64 	%rd2982, %rd2978, %rd2981;
	addc.cc.s64 	%rd2983, %rd2979, 0;
	add.cc.s64 	%rd2984, %rd2978, %rd2983;
	addc.cc.s64 	%rd2985, %rd2979, 0;
	sub.s64 	%rd2986, %rd2933, %rd2976;
	setp.lt.u64 	%p454, %rd2933, %rd2976;
	selp.u64 	%rd2987, 1, 0, %p454;
	add.s64 	%rd2988, %rd2980, %rd2987;
	sub.s64 	%rd2989, %rd2937, %rd2988;
	setp.lt.u64 	%p455, %rd2937, %rd2988;
	selp.u64 	%rd2990, 1, 0, %p455;
	add.s64 	%rd2991, %rd2982, %rd2990;
	sub.s64 	%rd2992, %rd2941, %rd2991;
	setp.lt.u64 	%p456, %rd2941, %rd2991;
	selp.u64 	%rd2993, 1, 0, %p456;
	add.s64 	%rd2994, %rd2984, %rd2993;
	sub.s64 	%rd2995, %rd2944, %rd2994;
	setp.lt.u64 	%p457, %rd2944, %rd2994;
	selp.u64 	%rd2996, 1, 0, %p457;
	add.s64 	%rd2997, %rd2985, %rd2996;
	sub.s64 	%rd2998, %rd2903, %rd2997;
	mov.b64 	{%r227, %r228}, %rd2986;
	mov.b64 	{%r229, %r230}, %rd2989;
	shf.l.wrap.b32 	%r231, %r228, %r229, 2;
	shf.l.wrap.b32 	%r232, %r229, %r230, 2;
	mov.b64 	%rd2999, {%r231, %r232};
	mov.b64 	{%r233, %r234}, %rd2992;
	shf.l.wrap.b32 	%r235, %r230, %r233, 2;
	shf.l.wrap.b32 	%r236, %r233, %r234, 2;
	mov.b64 	%rd3000, {%r235, %r236};
	mov.b64 	{%r237, %r238}, %rd2995;
	shf.l.wrap.b32 	%r239, %r234, %r237, 2;
	shf.l.wrap.b32 	%r240, %r237, %r238, 2;
	mov.b64 	%rd3001, {%r239, %r240};
	mov.b64 	{%r241, %r242}, %rd2998;
	shf.l.wrap.b32 	%r243, %r238, %r241, 2;
	shf.l.wrap.b32 	%r244, %r241, %r242, 2;
	mov.b64 	%rd3002, {%r243, %r244};
	shr.s64 	%rd3003, %rd2973, 63;
	and.b64  	%rd3004, %rd3003, -4294968273;
	add.s64 	%rd4564, %rd3004, %rd2970;
	setp.lt.u64 	%p458, %rd4564, %rd3004;
	selp.u64 	%rd3005, 1, 0, %p458;
	add.cc.s64 	%rd3006, %rd3003, %rd3005;
	addc.cc.s64 	%rd3007, %rd2750, 0;
	add.cc.s64 	%rd4565, %rd3006, %rd2971;
	addc.cc.s64 	%rd3008, %rd3007, 0;
	add.cc.s64 	%rd3009, %rd3008, %rd3003;
	addc.cc.s64 	%rd3010, %rd2750, 0;
	add.cc.s64 	%rd4566, %rd3009, %rd2972;
	addc.cc.s64 	%rd3011, %rd3010, 0;
	add.s64 	%rd3012, %rd3003, %rd3011;
	add.s64 	%rd4567, %rd3012, %rd2973;
	shr.s64 	%rd3013, %rd3002, 63;
	and.b64  	%rd3014, %rd3013, -4294968273;
	add.s64 	%rd4560, %rd3014, %rd2999;
	setp.lt.u64 	%p459, %rd4560, %rd3014;
	selp.u64 	%rd3015, 1, 0, %p459;
	add.cc.s64 	%rd3016, %rd3013, %rd3015;
	addc.cc.s64 	%rd3017, %rd2750, 0;
	add.cc.s64 	%rd4561, %rd3016, %rd3000;
	addc.cc.s64 	%rd386, %rd3017, 0;
	add.cc.s64 	%rd3018, %rd386, %rd3013;
	addc.cc.s64 	%rd3019, %rd2750, 0;
	add.cc.s64 	%rd4562, %rd3018, %rd3001;
	addc.cc.s64 	%rd389, %rd3019, 0;
	add.s64 	%rd3020, %rd3013, %rd389;
	add.s64 	%rd4563, %rd3020, %rd3002;
	add.s32 	%r247, %r247, 1;
	setp.ne.s32 	%p460, %r247, 741;
	mov.u64 	%rd4556, %rd4571;
	@%p460 bra 	$L__BB4_139;
	setp.lt.s32 	%p461, %r248, 1;
	shr.s64 	%rd3021, %rd4563, 63;
	and.b64  	%rd3022, %rd3021, -4294968273;
	add.s64 	%rd3023, %rd3022, %rd4560;
	setp.lt.u64 	%p462, %rd3023, %rd3022;
	selp.u64 	%rd3024, 1, 0, %p462;
	mov.b64 	%rd3025, 0;
	add.cc.s64 	%rd3026, %rd3021, %rd3024;
	addc.cc.s64 	%rd3027, %rd3025, 0;
	add.cc.s64 	%rd3028, %rd3026, %rd4561;
	addc.cc.s64 	%rd3029, %rd3027, 0;
	add.cc.s64 	%rd3030, %rd3029, %rd3021;
	addc.cc.s64 	%rd3031, %rd3025, 0;
	add.cc.s64 	%rd3032, %rd3030, %rd4562;
	addc.cc.s64 	%rd3033, %rd3031, 0;
	add.s64 	%rd3034, %rd3021, %rd3033;
	add.s64 	%rd3035, %rd3034, %rd4563;
	selp.s64 	%rd3036, -1, 0, %p461;
	selp.u64 	%rd3037, 1, 0, %p461;
	xor.b64  	%rd3038, %rd3023, %rd3036;
	add.s64 	%rd3039, %rd3038, %rd3037;
	setp.lt.u64 	%p463, %rd3039, %rd3038;
	selp.u64 	%rd3040, 1, 0, %p463;
	xor.b64  	%rd3041, %rd3028, %rd3036;
	add.s64 	%rd3042, %rd3041, %rd3040;
	setp.lt.u64 	%p464, %rd3042, %rd3041;
	selp.u64 	%rd3043, 1, 0, %p464;
	xor.b64  	%rd3044, %rd3032, %rd3036;
	add.s64 	%rd3045, %rd3044, %rd3043;
	setp.lt.u64 	%p465, %rd3045, %rd3044;
	selp.u64 	%rd3046, 1, 0, %p465;
	xor.b64  	%rd3047, %rd3035, %rd3036;
	add.s64 	%rd3048, %rd3047, %rd3046;
	shr.s64 	%rd3049, %rd3048, 63;
	and.b64  	%rd3050, %rd3049, -4294968273;
	add.s64 	%rd4588, %rd3050, %rd3039;
	setp.lt.u64 	%p466, %rd4588, %rd3050;
	selp.u64 	%rd3051, 1, 0, %p466;
	add.cc.s64 	%rd3052, %rd3049, %rd3051;
	addc.cc.s64 	%rd3053, %rd3025, 0;
	add.cc.s64 	%rd4589, %rd3052, %rd3042;
	addc.cc.s64 	%rd3054, %rd3053, 0;
	add.cc.s64 	%rd3055, %rd3054, %rd3049;
	addc.cc.s64 	%rd3056, %rd3025, 0;
	add.cc.s64 	%rd4590, %rd3055, %rd3045;
	addc.cc.s64 	%rd3057, %rd3056, 0;
	add.s64 	%rd3058, %rd3049, %rd3057;
	add.s64 	%rd4591, %rd3058, %rd3048;
$L__BB4_143:
	ld.const.u64 	%rd400, [P_CONST+24];
	ld.const.u64 	%rd401, [P_CONST+16];
	ld.const.u64 	%rd402, [P_CONST+8];
	ld.const.u64 	%rd403, [P_CONST];
	and.b64  	%rd404, %rd4588, 4294967295;
	shr.u64 	%rd405, %rd4588, 32;
	mul.lo.s64 	%rd3059, %rd404, %rd404;
	mul.lo.s64 	%rd3060, %rd405, %rd404;
	shr.u64 	%rd3061, %rd3059, 32;
	shl.b64 	%rd3062, %rd3060, 1;
	and.b64  	%rd3063, %rd3062, 8589934590;
	add.s64 	%rd3064, %rd3061, %rd3063;
	shr.u64 	%rd3065, %rd3060, 31;
	and.b64  	%rd3066, %rd3065, 8589934590;
	mad.lo.s64 	%rd3067, %rd405, %rd405, %rd3066;
	shr.u64 	%rd3068, %rd3064, 32;
	shl.b64 	%rd3069, %rd3064, 32;
	and.b64  	%rd3070, %rd3059, 4294967293;
	or.b64  	%rd3071, %rd3069, %rd3070;
	add.s64 	%rd3072, %rd3067, %rd3068;
	shr.u64 	%rd406, %rd4589, 32;
	and.b64  	%rd407, %rd4589, 4294967295;
	mul.lo.s64 	%rd3073, %rd407, %rd404;
	mul.lo.s64 	%rd3074, %rd406, %rd404;
	mul.lo.s64 	%rd3075, %rd407, %rd405;
	shr.u64 	%rd3076, %rd3073, 32;
	and.b64  	%rd3077, %rd3074, 4294967295;
	add.s64 	%rd3078, %rd3076, %rd3077;
	and.b64  	%rd3079, %rd3075, 4294967295;
	add.s64 	%rd3080, %rd3078, %rd3079;
	shr.u64 	%rd3081, %rd3074, 32;
	mad.lo.s64 	%rd3082, %rd406, %rd405, %rd3081;
	shr.u64 	%rd3083, %rd3075, 32;
	add.s64 	%rd3084, %rd3082, %rd3083;
	shr.u64 	%rd3085, %rd3080, 32;
	shl.b64 	%rd3086, %rd3080, 32;
	and.b64  	%rd3087, %rd3073, 4294967295;
	or.b64  	%rd3088, %rd3086, %rd3087;
	add.s64 	%rd3089, %rd3084, %rd3085;
	shr.u64 	%rd408, %rd4590, 32;
	and.b64  	%rd409, %rd4590, 4294967295;
	mul.lo.s64 	%rd3090, %rd409, %rd404;
	mul.lo.s64 	%rd3091, %rd408, %rd404;
	mul.lo.s64 	%rd3092, %rd409, %rd405;
	shr.u64 	%rd3093, %rd3090, 32;
	and.b64  	%rd3094, %rd3091, 4294967295;
	add.s64 	%rd3095, %rd3093, %rd3094;
	and.b64  	%rd3096, %rd3092, 4294967295;
	add.s64 	%rd3097, %rd3095, %rd3096;
	shr.u64 	%rd3098, %rd3091, 32;
	mad.lo.s64 	%rd3099, %rd408, %rd405, %rd3098;
	shr.u64 	%rd3100, %rd3092, 32;
	add.s64 	%rd3101, %rd3099, %rd3100;
	shr.u64 	%rd3102, %rd3097, 32;
	shl.b64 	%rd3103, %rd3097, 32;
	and.b64  	%rd3104, %rd3090, 4294967295;
	or.b64  	%rd3105, %rd3103, %rd3104;
	add.s64 	%rd3106, %rd3101, %rd3102;
	shr.u64 	%rd410, %rd4591, 32;
	and.b64  	%rd411, %rd4591, 4294967295;
	mul.lo.s64 	%rd3107, %rd411, %rd404;
	mul.lo.s64 	%rd3108, %rd410, %rd404;
	mul.lo.s64 	%rd3109, %rd411, %rd405;
	shr.u64 	%rd3110, %rd3107, 32;
	and.b64  	%rd3111, %rd3108, 4294967295;
	add.s64 	%rd3112, %rd3110, %rd3111;
	and.b64  	%rd3113, %rd3109, 4294967295;
	add.s64 	%rd3114, %rd3112, %rd3113;
	shr.u64 	%rd3115, %rd3108, 32;
	mad.lo.s64 	%rd3116, %rd410, %rd405, %rd3115;
	shr.u64 	%rd3117, %rd3109, 32;
	add.s64 	%rd3118, %rd3116, %rd3117;
	shr.u64 	%rd3119, %rd3114, 32;
	shl.b64 	%rd3120, %rd3114, 32;
	and.b64  	%rd3121, %rd3107, 4294967295;
	or.b64  	%rd3122, %rd3120, %rd3121;
	add.s64 	%rd3123, %rd3118, %rd3119;
	shl.b64 	%rd3124, %rd3088, 1;
	shr.u64 	%rd3125, %rd3086, 63;
	add.s64 	%rd3126, %rd3089, %rd3089;
	add.s64 	%rd3127, %rd3126, %rd3125;
	mul.lo.s64 	%rd3128, %rd407, %rd407;
	mul.lo.s64 	%rd3129, %rd406, %rd407;
	shr.u64 	%rd3130, %rd3128, 32;
	shl.b64 	%rd3131, %rd3129, 1;
	and.b64  	%rd3132, %rd3131, 8589934590;
	add.s64 	%rd3133, %rd3130, %rd3132;
	shr.u64 	%rd3134, %rd3129, 31;
	and.b64  	%rd3135, %rd3134, 8589934590;
	mad.lo.s64 	%rd3136, %rd406, %rd406, %rd3135;
	shr.u64 	%rd3137, %rd3133, 32;
	shl.b64 	%rd3138, %rd3133, 32;
	and.b64  	%rd3139, %rd3128, 4294967293;
	or.b64  	%rd3140, %rd3138, %rd3139;
	add.s64 	%rd3141, %rd3105, %rd3125;
	add.s64 	%rd3142, %rd3141, %rd3140;
	max.u64 	%rd3143, %rd3105, %rd3141;
	setp.gt.u64 	%p467, %rd3143, %rd3142;
	selp.u64 	%rd3144, 1, 0, %p467;
	add.s64 	%rd3145, %rd3136, %rd3106;
	add.s64 	%rd3146, %rd3145, %rd3137;
	add.s64 	%rd3147, %rd3146, %rd3144;
	mul.lo.s64 	%rd3148, %rd409, %rd407;
	mul.lo.s64 	%rd3149, %rd408, %rd407;
	mul.lo.s64 	%rd3150, %rd409, %rd406;
	shr.u64 	%rd3151, %rd3148, 32;
	and.b64  	%rd3152, %rd3149, 4294967295;
	add.s64 	%rd3153, %rd3151, %rd3152;
	and.b64  	%rd3154, %rd3150, 4294967295;
	add.s64 	%rd3155, %rd3153, %rd3154;
	shr.u64 	%rd3156, %rd3149, 32;
	mad.lo.s64 	%rd3157, %rd408, %rd406, %rd3156;
	shr.u64 	%rd3158, %rd3150, 32;
	add.s64 	%rd3159, %rd3157, %rd3158;
	shr.u64 	%rd3160, %rd3155, 32;
	shl.b64 	%rd3161, %rd3155, 32;
	and.b64  	%rd3162, %rd3148, 4294967295;
	or.b64  	%rd3163, %rd3161, %rd3162;
	add.s64 	%rd3164, %rd3122, %rd3144;
	add.s64 	%rd3165, %rd3164, %rd3163;
	max.u64 	%rd3166, %rd3122, %rd3164;
	setp.gt.u64 	%p468, %rd3166, %rd3165;
	selp.u64 	%rd3167, 1, 0, %p468;
	add.s64 	%rd3168, %rd3159, %rd3123;
	add.s64 	%rd3169, %rd3168, %rd3160;
	add.s64 	%rd3170, %rd3169, %rd3167;
	add.s64 	%rd3171, %rd3142, %rd3105;
	setp.lt.u64 	%p469, %rd3171, %rd3142;
	selp.u64 	%rd3172, 1, 0, %p469;
	add.s64 	%rd3173, %rd3106, %rd3147;
	add.s64 	%rd3174, %rd3173, %rd3172;
	add.s64 	%rd3175, %rd3165, %rd3172;
	add.s64 	%rd3176, %rd3175, %rd3163;
	max.u64 	%rd3177, %rd3165, %rd3175;
	setp.gt.u64 	%p470, %rd3177, %rd3176;
	selp.u64 	%rd3178, 1, 0, %p470;
	add.s64 	%rd3179, %rd3159, %rd3170;
	add.s64 	%rd3180, %rd3179, %rd3160;
	add.s64 	%rd3181, %rd3180, %rd3178;
	add.s64 	%rd3182, %rd3176, %rd3122;
	setp.lt.u64 	%p471, %rd3182, %rd3176;
	selp.u64 	%rd3183, 1, 0, %p471;
	add.s64 	%rd3184, %rd3123, %rd3181;
	add.s64 	%rd3185, %rd3184, %rd3183;
	ld.const.u64 	%rd412, [MU_P];
	mul.lo.s64 	%rd3186, %rd412, %rd3071;
	mul.lo.s64 	%rd3187, %rd403, %rd3186;
	mul.hi.u64 	%rd3188, %rd403, %rd3186;
	add.cc.s64 	%rd3189, %rd3187, %rd3071;
	addc.cc.s64 	%rd3190, %rd3188, 0;
	mul.lo.s64 	%rd3191, %rd402, %rd3186;
	mul.hi.u64 	%rd3192, %rd402, %rd3186;
	mov.b64 	%rd3193, 0;
	add.cc.s64 	%rd3194, %rd3190, %rd3124;
	addc.cc.s64 	%rd3195, %rd3193, 0;
	add.cc.s64 	%rd3196, %rd3194, %rd3191;
	addc.cc.s64 	%rd3197, %rd3195, %rd3192;
	mul.lo.s64 	%rd3198, %rd401, %rd3186;
	mul.hi.u64 	%rd3199, %rd401, %rd3186;
	add.cc.s64 	%rd3200, %rd3197, %rd3171;
	addc.cc.s64 	%rd3201, %rd3193, 0;
	add.cc.s64 	%rd3202, %rd3200, %rd3198;
	addc.cc.s64 	%rd3203, %rd3201, %rd3199;
	mul.lo.s64 	%rd3204, %rd400, %rd3186;
	mul.hi.u64 	%rd3205, %rd400, %rd3186;
	add.cc.s64 	%rd3206, %rd3203, %rd3182;
	addc.cc.s64 	%rd3207, %rd3193, 0;
	add.cc.s64 	%rd3208, %rd3206, %rd3204;
	addc.cc.s64 	%rd3209, %rd3207, %rd3205;
	add.s64 	%rd3210, %rd3072, %rd3209;
	setp.lt.u64 	%p472, %rd3210, %rd3072;
	selp.u64 	%rd3211, 1, 0, %p472;
	add.s64 	%rd3212, %rd3127, %rd3211;
	setp.lt.u64 	%p473, %rd3212, %rd3127;
	selp.u64 	%rd3213, 1, 0, %p473;
	add.s64 	%rd3214, %rd3174, %rd3213;
	setp.lt.u64 	%p474, %rd3214, %rd3174;
	selp.u64 	%rd3215, 1, 0, %p474;
	add.s64 	%rd3216, %rd3185, %rd3215;
	mul.lo.s64 	%rd3217, %rd412, %rd3196;
	mul.lo.s64 	%rd3218, %rd403, %rd3217;
	mul.hi.u64 	%rd3219, %rd403, %rd3217;
	add.cc.s64 	%rd3220, %rd3218, %rd3196;
	addc.cc.s64 	%rd3221, %rd3219, 0;
	mul.lo.s64 	%rd3222, %rd402, %rd3217;
	mul.hi.u64 	%rd3223, %rd402, %rd3217;
	add.cc.s64 	%rd3224, %rd3221, %rd3202;
	addc.cc.s64 	%rd3225, %rd3193, 0;
	add.cc.s64 	%rd3226, %rd3224, %rd3222;
	addc.cc.s64 	%rd3227, %rd3225, %rd3223;
	mul.lo.s64 	%rd3228, %rd401, %rd3217;
	mul.hi.u64 	%rd3229, %rd401, %rd3217;
	add.cc.s64 	%rd3230, %rd3227, %rd3208;
	addc.cc.s64 	%rd3231, %rd3193, 0;
	add.cc.s64 	%rd3232, %rd3230, %rd3228;
	addc.cc.s64 	%rd3233, %rd3231, %rd3229;
	mul.lo.s64 	%rd3234, %rd400, %rd3217;
	mul.hi.u64 	%rd3235, %rd400, %rd3217;
	add.cc.s64 	%rd3236, %rd3233, %rd3210;
	addc.cc.s64 	%rd3237, %rd3193, 0;
	add.cc.s64 	%rd3238, %rd3236, %rd3234;
	addc.cc.s64 	%rd3239, %rd3237, %rd3235;
	add.s64 	%rd3240, %rd3212, %rd3239;
	setp.lt.u64 	%p475, %rd3240, %rd3212;
	selp.u64 	%rd3241, 1, 0, %p475;
	add.s64 	%rd3242, %rd3214, %rd3241;
	setp.lt.u64 	%p476, %rd3242, %rd3214;
	selp.u64 	%rd3243, 1, 0, %p476;
	add.s64 	%rd3244, %rd3216, %rd3243;
	mul.lo.s64 	%rd3245, %rd412, %rd3226;
	mul.lo.s64 	%rd3246, %rd403, %rd3245;
	mul.hi.u64 	%rd3247, %rd403, %rd3245;
	add.cc.s64 	%rd3248, %rd3246, %rd3226;
	addc.cc.s64 	%rd3249, %rd3247, 0;
	mul.lo.s64 	%rd3250, %rd402, %rd3245;
	mul.hi.u64 	%rd3251, %rd402, %rd3245;
	add.cc.s64 	%rd3252, %rd3249, %rd3232;
	addc.cc.s64 	%rd3253, %rd3193, 0;
	add.cc.s64 	%rd3254, %rd3252, %rd3250;
	addc.cc.s64 	%rd3255, %rd3253, %rd3251;
	mul.lo.s64 	%rd3256, %rd401, %rd3245;
	mul.hi.u64 	%rd3257, %rd401, %rd3245;
	add.cc.s64 	%rd3258, %rd3255, %rd3238;
	addc.cc.s64 	%rd3259, %rd3193, 0;
	add.cc.s64 	%rd3260, %rd3258, %rd3256;
	addc.cc.s64 	%rd3261, %rd3259, %rd3257;
	mul.lo.s64 	%rd3262, %rd400, %rd3245;
	mul.hi.u64 	%rd3263, %rd400, %rd3245;
	add.cc.s64 	%rd3264, %rd3261, %rd3240;
	addc.cc.s64 	%rd3265, %rd3193, 0;
	add.cc.s64 	%rd3266, %rd3264, %rd3262;
	addc.cc.s64 	%rd3267, %rd3265, %rd3263;
	add.s64 	%rd3268, %rd3242, %rd3267;
	setp.lt.u64 	%p477, %rd3268, %rd3242;
	selp.u64 	%rd3269, 1, 0, %p477;
	add.s64 	%rd3270, %rd3244, %rd3269;
	mul.lo.s64 	%rd3271, %rd412, %rd3254;
	mul.lo.s64 	%rd3272, %rd403, %rd3271;
	mul.hi.u64 	%rd3273, %rd403, %rd3271;
	add.cc.s64 	%rd3274, %rd3272, %rd3254;
	addc.cc.s64 	%rd3275, %rd3273, 0;
	mul.lo.s64 	%rd3276, %rd402, %rd3271;
	mul.hi.u64 	%rd3277, %rd402, %rd3271;
	add.cc.s64 	%rd3278, %rd3275, %rd3260;
	addc.cc.s64 	%rd3279, %rd3193, 0;
	add.cc.s64 	%rd413, %rd3278, %rd3276;
	addc.cc.s64 	%rd3280, %rd3279, %rd3277;
	mul.lo.s64 	%rd3281, %rd401, %rd3271;
	mul.hi.u64 	%rd3282, %rd401, %rd3271;
	add.cc.s64 	%rd3283, %rd3280, %rd3266;
	addc.cc.s64 	%rd3284, %rd3193, 0;
	add.cc.s64 	%rd414, %rd3283, %rd3281;
	addc.cc.s64 	%rd3285, %rd3284, %rd3282;
	mul.lo.s64 	%rd3286, %rd400, %rd3271;
	mul.hi.u64 	%rd3287, %rd400, %rd3271;
	add.cc.s64 	%rd3288, %rd3285, %rd3268;
	addc.cc.s64 	%rd3289, %rd3193, 0;
	add.cc.s64 	%rd415, %rd3288, %rd3286;
	addc.cc.s64 	%rd3290, %rd3289, %rd3287;
	add.s64 	%rd4595, %rd3270, %rd3290;
	setp.gt.u64 	%p478, %rd4595, %rd400;
	@%p478 bra 	$L__BB4_149;
	setp.lt.u64 	%p479, %rd4595, %rd400;
	mov.u64 	%rd4592, %rd413;
	mov.u64 	%rd4593, %rd414;
	mov.u64 	%rd4594, %rd415;
	@%p479 bra 	$L__BB4_150;
	setp.lt.u64 	%p480, %rd401, %rd415;
	@%p480 bra 	$L__BB4_149;
	setp.gt.u64 	%p481, %rd401, %rd415;
	mov.u64 	%rd4592, %rd413;
	mov.u64 	%rd4593, %rd414;
	mov.u64 	%rd4594, %rd415;
	@%p481 bra 	$L__BB4_150;
	setp.lt.u64 	%p482, %rd402, %rd414;
	@%p482 bra 	$L__BB4_149;
	setp.gt.u64 	%p483, %rd402, %rd414;
	setp.lt.u64 	%p484, %rd413, %rd403;
	or.pred  	%p485, %p483, %p484;
	mov.u64 	%rd4592, %rd413;
	mov.u64 	%rd4593, %rd414;
	mov.u64 	%rd4594, %rd415;
	@%p485 bra 	$L__BB4_150;
$L__BB4_149:
	sub.s64 	%rd4592, %rd413, %rd403;
	setp.lt.u64 	%p486, %rd413, %rd403;
	selp.u64 	%rd3291, 1, 0, %p486;
	add.s64 	%rd3292, %rd402, %rd3291;
	sub.s64 	%rd4593, %rd414, %rd3292;
	setp.lt.u64 	%p487, %rd414, %rd3292;
	selp.u64 	%rd3293, 1, 0, %p487;
	add.s64 	%rd3294, %rd401, %rd3293;
	sub.s64 	%rd4594, %rd415, %rd3294;
	setp.lt.u64 	%p488, %rd415, %rd3294;
	selp.u64 	%rd3295, 1, 0, %p488;
	add.s64 	%rd3296, %rd400, %rd3295;
	sub.s64 	%rd4595, %rd4595, %rd3296;
$L__BB4_150:
	and.b64  	%rd425, %rd4592, 4294967295;
	shr.u64 	%rd426, %rd4592, 32;
	mul.lo.s64 	%rd3297, %rd404, %rd425;
	mul.lo.s64 	%rd3298, %rd405, %rd425;
	mul.lo.s64 	%rd3299, %rd404, %rd426;
	shr.u64 	%rd3300, %rd3297, 32;
	and.b64  	%rd3301, %rd3298, 4294967295;
	add.s64 	%rd3302, %rd3300, %rd3301;
	and.b64  	%rd3303, %rd3299, 4294967295;
	add.s64 	%rd3304, %rd3302, %rd3303;
	shr.u64 	%rd3305, %rd3298, 32;
	mad.lo.s64 	%rd3306, %rd405, %rd426, %rd3305;
	shr.u64 	%rd3307, %rd3299, 32;
	add.s64 	%rd3308, %rd3306, %rd3307;
	shr.u64 	%rd3309, %rd3304, 32;
	shl.b64 	%rd3310, %rd3304, 32;
	and.b64  	%rd3311, %rd3297, 4294967295;
	or.b64  	%rd3312, %rd3310, %rd3311;
	add.s64 	%rd3313, %rd3308, %rd3309;
	mul.lo.s64 	%rd3314, %rd407, %rd425;
	mul.lo.s64 	%rd3315, %rd406, %rd425;
	mul.lo.s64 	%rd3316, %rd407, %rd426;
	shr.u64 	%rd3317, %rd3314, 32;
	and.b64  	%rd3318, %rd3315, 4294967295;
	add.s64 	%rd3319, %rd3317, %rd3318;
	and.b64  	%rd3320, %rd3316, 4294967295;
	add.s64 	%rd3321, %rd3319, %rd3320;
	shr.u64 	%rd3322, %rd3315, 32;
	mad.lo.s64 	%rd3323, %rd406, %rd426, %rd3322;
	shr.u64 	%rd3324, %rd3316, 32;
	add.s64 	%rd3325, %rd3323, %rd3324;
	shr.u64 	%rd3326, %rd3321, 32;
	shl.b64 	%rd3327, %rd3321, 32;
	and.b64  	%rd3328, %rd3314, 4294967295;
	or.b64  	%rd3329, %rd3327, %rd3328;
	add.s64 	%rd3330, %rd3325, %rd3326;
	mul.lo.s64 	%rd3331, %rd409, %rd425;
	mul.lo.s64 	%rd3332, %rd408, %rd425;
	mul.lo.s64 	%rd3333, %rd409, %rd426;
	shr.u64 	%rd3334, %rd3331, 32;
	and.b64  	%rd3335, %rd3332, 4294967295;
	add.s64 	%rd3336, %rd3334, %rd3335;
	and.b64  	%rd3337, %rd3333, 4294967295;
	add.s64 	%rd3338, %rd3336, %rd3337;
	shr.u64 	%rd3339, %rd3332, 32;
	mad.lo.s64 	%rd3340, %rd408, %rd426, %rd3339;
	shr.u64 	%rd3341, %rd3333, 32;
	add.s64 	%rd3342, %rd3340, %rd3341;
	shr.u64 	%rd3343, %rd3338, 32;
	shl.b64 	%rd3344, %rd3338, 32;
	and.b64  	%rd3345, %rd3331, 4294967295;
	or.b64  	%rd3346, %rd3344, %rd3345;
	add.s64 	%rd3347, %rd3342, %rd3343;
	mul.lo.s64 	%rd3348, %rd411, %rd425;
	mul.lo.s64 	%rd3349, %rd410, %rd425;
	mul.lo.s64 	%rd3350, %rd411, %rd426;
	shr.u64 	%rd3351, %rd3348, 32;
	and.b64  	%rd3352, %rd3349, 4294967295;
	add.s64 	%rd3353, %rd3351, %rd3352;
	and.b64  	%rd3354, %rd3350, 4294967295;
	add.s64 	%rd3355, %rd3353, %rd3354;
	shr.u64 	%rd3356, %rd3349, 32;
	mad.lo.s64 	%rd3357, %rd410, %rd426, %rd3356;
	shr.u64 	%rd3358, %rd3350, 32;
	add.s64 	%rd3359, %rd3357, %rd3358;
	shr.u64 	%rd3360, %rd3355, 32;
	shl.b64 	%rd3361, %rd3355, 32;
	and.b64  	%rd3362, %rd3348, 4294967295;
	or.b64  	%rd3363, %rd3361, %rd3362;
	add.s64 	%rd3364, %rd3359, %rd3360;
	and.b64  	%rd427, %rd4593, 4294967295;
	shr.u64 	%rd428, %rd4593, 32;
	mul.lo.s64 	%rd3365, %rd404, %rd427;
	mul.lo.s64 	%rd3366, %rd405, %rd427;
	mul.lo.s64 	%rd3367, %rd404, %rd428;
	shr.u64 	%rd3368, %rd3365, 32;
	and.b64  	%rd3369, %rd3366, 4294967295;
	add.s64 	%rd3370, %rd3368, %rd3369;
	and.b64  	%rd3371, %rd3367, 4294967295;
	add.s64 	%rd3372, %rd3370, %rd3371;
	shr.u64 	%rd3373, %rd3366, 32;
	mad.lo.s64 	%rd3374, %rd405, %rd428, %rd3373;
	shr.u64 	%rd3375, %rd3367, 32;
	add.s64 	%rd3376, %rd3374, %rd3375;
	shr.u64 	%rd3377, %rd3372, 32;
	shl.b64 	%rd3378, %rd3372, 32;
	and.b64  	%rd3379, %rd3365, 4294967295;
	or.b64  	%rd3380, %rd3378, %rd3379;
	add.s64 	%rd3381, %rd3329, %rd3380;
	setp.lt.u64 	%p489, %rd3381, %rd3329;
	selp.u64 	%rd3382, 1, 0, %p489;
	add.s64 	%rd3383, %rd3376, %rd3330;
	add.s64 	%rd3384, %rd3383, %rd3377;
	add.s64 	%rd3385, %rd3384, %rd3382;
	mul.lo.s64 	%rd3386, %rd407, %rd427;
	mul.lo.s64 	%rd3387, %rd406, %rd427;
	mul.lo.s64 	%rd3388, %rd407, %rd428;
	shr.u64 	%rd3389, %rd3386, 32;
	and.b64  	%rd3390, %rd3387, 4294967295;
	add.s64 	%rd3391, %rd3389, %rd3390;
	and.b64  	%rd3392, %rd3388, 4294967295;
	add.s64 	%rd3393, %rd3391, %rd3392;
	shr.u64 	%rd3394, %rd3387, 32;
	mad.lo.s64 	%rd3395, %rd406, %rd428, %rd3394;
	shr.u64 	%rd3396, %rd3388, 32;
	add.s64 	%rd3397, %rd3395, %rd3396;
	shr.u64 	%rd3398, %rd3393, 32;
	shl.b64 	%rd3399, %rd3393, 32;
	and.b64  	%rd3400, %rd3386, 4294967295;
	or.b64  	%rd3401, %rd3399, %rd3400;
	add.s64 	%rd3402, %rd3346, %rd3382;
	add.s64 	%rd3403, %rd3402, %rd3401;
	max.u64 	%rd3404, %rd3346, %rd3402;
	setp.gt.u64 	%p490, %rd3404, %rd3403;
	selp.u64 	%rd3405, 1, 0, %p490;
	add.s64 	%rd3406, %rd3397, %rd3347;
	add.s64 	%rd3407, %rd3406, %rd3398;
	add.s64 	%rd3408, %rd3407, %rd3405;
	mul.lo.s64 	%rd3409, %rd409, %rd427;
	mul.lo.s64 	%rd3410, %rd408, %rd427;
	mul.lo.s64 	%rd3411, %rd409, %rd428;
	shr.u64 	%rd3412, %rd3409, 32;
	and.b64  	%rd3413, %rd3410, 4294967295;
	add.s64 	%rd3414, %rd3412, %rd3413;
	and.b64  	%rd3415, %rd3411, 4294967295;
	add.s64 	%rd3416, %rd3414, %rd3415;
	shr.u64 	%rd3417, %rd3410, 32;
	mad.lo.s64 	%rd3418, %rd408, %rd428, %rd3417;
	shr.u64 	%rd3419, %rd3411, 32;
	add.s64 	%rd3420, %rd3418, %rd3419;
	shr.u64 	%rd3421, %rd3416, 32;
	shl.b64 	%rd3422, %rd3416, 32;
	and.b64  	%rd3423, %rd3409, 4294967295;
	or.b64  	%rd3424, %rd3422, %rd3423;
	add.s64 	%rd3425, %rd3363, %rd3405;
	add.s64 	%rd3426, %rd3425, %rd3424;
	max.u64 	%rd3427, %rd3363, %rd3425;
	setp.gt.u64 	%p491, %rd3427, %rd3426;
	selp.u64 	%rd3428, 1, 0, %p491;
	add.s64 	%rd3429, %rd3420, %rd3364;
	add.s64 	%rd3430, %rd3429, %rd3421;
	add.s64 	%rd3431, %rd3430, %rd3428;
	and.b64  	%rd429, %rd4594, 4294967295;
	shr.u64 	%rd430, %rd4594, 32;
	mul.lo.s64 	%rd3432, %rd404, %rd429;
	mul.lo.s64 	%rd3433, %rd405, %rd429;
	mul.lo.s64 	%rd3434, %rd404, %rd430;
	shr.u64 	%rd3435, %rd3432, 32;
	and.b64  	%rd3436, %rd3433, 4294967295;
	add.s64 	%rd3437, %rd3435, %rd3436;
	and.b64  	%rd3438, %rd3434, 4294967295;
	add.s64 	%rd3439, %rd3437, %rd3438;
	shr.u64 	%rd3440, %rd3433, 32;
	mad.lo.s64 	%rd3441, %rd405, %rd430, %rd3440;
	shr.u64 	%rd3442, %rd3434, 32;
	add.s64 	%rd3443, %rd3441, %rd3442;
	shr.u64 	%rd3444, %rd3439, 32;
	shl.b64 	%rd3445, %rd3439, 32;
	and.b64  	%rd3446, %rd3432, 4294967295;
	or.b64  	%rd3447, %rd3445, %rd3446;
	add.s64 	%rd3448, %rd3403, %rd3447;
	setp.lt.u64 	%p492, %rd3448, %rd3403;
	selp.u64 	%rd3449, 1, 0, %p492;
	add.s64 	%rd3450, %rd3443, %rd3408;
	add.s64 	%rd3451, %rd3450, %rd3444;
	add.s64 	%rd3452, %rd3451, %rd3449;
	mul.lo.s64 	%rd3453, %rd407, %rd429;
	mul.lo.s64 	%rd3454, %rd406, %rd429;
	mul.lo.s64 	%rd3455, %rd407, %rd430;
	shr.u64 	%rd3456, %rd3453, 32;
	and.b64  	%rd3457, %rd3454, 4294967295;
	add.s64 	%rd3458, %rd3456, %rd3457;
	and.b64  	%rd3459, %rd3455, 4294967295;
	add.s64 	%rd3460, %rd3458, %rd3459;
	shr.u64 	%rd3461, %rd3454, 32;
	mad.lo.s64 	%rd3462, %rd406, %rd430, %rd3461;
	shr.u64 	%rd3463, %rd3455, 32;
	add.s64 	%rd3464, %rd3462, %rd3463;
	shr.u64 	%rd3465, %rd3460, 32;
	shl.b64 	%rd3466, %rd3460, 32;
	and.b64  	%rd3467, %rd3453, 4294967295;
	or.b64  	%rd3468, %rd3466, %rd3467;
	add.s64 	%rd3469, %rd3426, %rd3449;
	add.s64 	%rd3470, %rd3469, %rd3468;
	max.u64 	%rd3471, %rd3426, %rd3469;
	setp.gt.u64 	%p493, %rd3471, %rd3470;
	selp.u64 	%rd3472, 1, 0, %p493;
	add.s64 	%rd3473, %rd3464, %rd3431;
	add.s64 	%rd3474, %rd3473, %rd3465;
	add.s64 	%rd3475, %rd3474, %rd3472;
	and.b64  	%rd431, %rd4595, 4294967295;
	shr.u64 	%rd432, %rd4595, 32;
	mul.lo.s64 	%rd3476, %rd404, %rd431;
	mul.lo.s64 	%rd3477, %rd405, %rd431;
	mul.lo.s64 	%rd3478, %rd404, %rd432;
	shr.u64 	%rd3479, %rd3476, 32;
	and.b64  	%rd3480, %rd3477, 4294967295;
	add.s64 	%rd3481, %rd3479, %rd3480;
	and.b64  	%rd3482, %rd3478, 4294967295;
	add.s64 	%rd3483, %rd3481, %rd3482;
	shr.u64 	%rd3484, %rd3477, 32;
	mad.lo.s64 	%rd3485, %rd405, %rd432, %rd3484;
	shr.u64 	%rd3486, %rd3478, 32;
	add.s64 	%rd3487, %rd3485, %rd3486;
	shr.u64 	%rd3488, %rd3483, 32;
	shl.b64 	%rd3489, %rd3483, 32;
	and.b64  	%rd3490, %rd3476, 4294967295;
	or.b64  	%rd3491, %rd3489, %rd3490;
	add.s64 	%rd3492, %rd3470, %rd3491;
	setp.lt.u64 	%p494, %rd3492, %rd3470;
	selp.u64 	%rd3493, 1, 0, %p494;
	add.s64 	%rd3494, %rd3487, %rd3475;
	add.s64 	%rd3495, %rd3494, %rd3488;
	add.s64 	%rd3496, %rd3495, %rd3493;
	mul.lo.s64 	%rd3497, %rd412, %rd3312;
	mul.lo.s64 	%rd3498, %rd403, %rd3497;
	mul.hi.u64 	%rd3499, %rd403, %rd3497;
	add.cc.s64 	%rd3500, %rd3498, %rd3312;
	addc.cc.s64 	%rd3501, %rd3499, 0;
	mul.lo.s64 	%rd3502, %rd402, %rd3497;
	mul.hi.u64 	%rd3503, %rd402, %rd3497;
	mov.b64 	%rd3504, 0;
	add.cc.s64 	%rd3505, %rd3501, %rd3381;
	addc.cc.s64 	%rd3506, %rd3504, 0;
	add.cc.s64 	%rd3507, %rd3505, %rd3502;
	addc.cc.s64 	%rd3508, %rd3506, %rd3503;
	mul.lo.s64 	%rd3509, %rd401, %rd3497;
	mul.hi.u64 	%rd3510, %rd401, %rd3497;
	add.cc.s64 	%rd3511, %rd3508, %rd3448;
	addc.cc.s64 	%rd3512, %rd3504, 0;
	add.cc.s64 	%rd3513, %rd3511, %rd3509;
	addc.cc.s64 	%rd3514, %rd3512, %rd3510;
	mul.lo.s64 	%rd3515, %rd400, %rd3497;
	mul.hi.u64 	%rd3516, %rd400, %rd3497;
	add.cc.s64 	%rd3517, %rd3514, %rd3492;
	addc.cc.s64 	%rd3518, %rd3504, 0;
	add.cc.s64 	%rd3519, %rd3517, %rd3515;
	addc.cc.s64 	%rd3520, %rd3518, %rd3516;
	add.s64 	%rd3521, %rd3313, %rd3520;
	setp.lt.u64 	%p495, %rd3521, %rd3313;
	selp.u64 	%rd3522, 1, 0, %p495;
	add.s64 	%rd3523, %rd3385, %rd3522;
	setp.lt.u64 	%p496, %rd3523, %rd3385;
	selp.u64 	%rd3524, 1, 0, %p496;
	add.s64 	%rd3525, %rd3452, %rd3524;
	setp.lt.u64 	%p497, %rd3525, %rd3452;
	selp.u64 	%rd3526, 1, 0, %p497;
	add.s64 	%rd3527, %rd3496, %rd3526;
	mul.lo.s64 	%rd3528, %rd412, %rd3507;
	mul.lo.s64 	%rd3529, %rd403, %rd3528;
	mul.hi.u64 	%rd3530, %rd403, %rd3528;
	add.cc.s64 	%rd3531, %rd3529, %rd3507;
	addc.cc.s64 	%rd3532, %rd3530, 0;
	mul.lo.s64 	%rd3533, %rd402, %rd3528;
	mul.hi.u64 	%rd3534, %rd402, %rd3528;
	add.cc.s64 	%rd3535, %rd3532, %rd3513;
	addc.cc.s64 	%rd3536, %rd3504, 0;
	add.cc.s64 	%rd3537, %rd3535, %rd3533;
	addc.cc.s64 	%rd3538, %rd3536, %rd3534;
	mul.lo.s64 	%rd3539, %rd401, %rd3528;
	mul.hi.u64 	%rd3540, %rd401, %rd3528;
	add.cc.s64 	%rd3541, %rd3538, %rd3519;
	addc.cc.s64 	%rd3542, %rd3504, 0;
	add.cc.s64 	%rd3543, %rd3541, %rd3539;
	addc.cc.s64 	%rd3544, %rd3542, %rd3540;
	mul.lo.s64 	%rd3545, %rd400, %rd3528;
	mul.hi.u64 	%rd3546, %rd400, %rd3528;
	add.cc.s64 	%rd3547, %rd3544, %rd3521;
	addc.cc.s64 	%rd3548, %rd3504, 0;
	add.cc.s64 	%rd3549, %rd3547, %rd3545;
	addc.cc.s64 	%rd3550, %rd3548, %rd3546;
	add.s64 	%rd3551, %rd3523, %rd3550;
	setp.lt.u64 	%p498, %rd3551, %rd3523;
	selp.u64 	%rd3552, 1, 0, %p498;
	add.s64 	%rd3553, %rd3525, %rd3552;
	setp.lt.u64 	%p499, %rd3553, %rd3525;
	selp.u64 	%rd3554, 1, 0, %p499;
	add.s64 	%rd3555, %rd3527, %rd3554;
	mul.lo.s64 	%rd3556, %rd412, %rd3537;
	mul.lo.s64 	%rd3557, %rd403, %rd3556;
	mul.hi.u64 	%rd3558, %rd403, %rd3556;
	add.cc.s64 	%rd3559, %rd3557, %rd3537;
	addc.cc.s64 	%rd3560, %rd3558, 0;
	mul.lo.s64 	%rd3561, %rd402, %rd3556;
	mul.hi.u64 	%rd3562, %rd402, %rd3556;
	add.cc.s64 	%rd3563, %rd3560, %rd3543;
	addc.cc.s64 	%rd3564, %rd3504, 0;
	add.cc.s64 	%rd3565, %rd3563, %rd3561;
	addc.cc.s64 	%rd3566, %rd3564, %rd3562;
	mul.lo.s64 	%rd3567, %rd401, %rd3556;
	mul.hi.u64 	%rd3568, %rd401, %rd3556;
	add.cc.s64 	%rd3569, %rd3566, %rd3549;
	addc.cc.s64 	%rd3570, %rd3504, 0;
	add.cc.s64 	%rd3571, %rd3569, %rd3567;
	addc.cc.s64 	%rd3572, %rd3570, %rd3568;
	mul.lo.s64 	%rd3573, %rd400, %rd3556;
	mul.hi.u64 	%rd3574, %rd400, %rd3556;
	add.cc.s64 	%rd3575, %rd3572, %rd3551;
	addc.cc.s64 	%rd3576, %rd3504, 0;
	add.cc.s64 	%rd3577, %rd3575, %rd3573;
	addc.cc.s64 	%rd3578, %rd3576, %rd3574;
	add.s64 	%rd3579, %rd3553, %rd3578;
	setp.lt.u64 	%p500, %rd3579, %rd3553;
	selp.u64 	%rd3580, 1, 0, %p500;
	add.s64 	%rd3581, %rd3555, %rd3580;
	mul.lo.s64 	%rd3582, %rd412, %rd3565;
	mul.lo.s64 	%rd3583, %rd403, %rd3582;
	mul.hi.u64 	%rd3584, %rd403, %rd3582;
	add.cc.s64 	%rd3585, %rd3583, %rd3565;
	addc.cc.s64 	%rd3586, %rd3584, 0;
	mul.lo.s64 	%rd3587, %rd402, %rd3582;
	mul.hi.u64 	%rd3588, %rd402, %rd3582;
	add.cc.s64 	%rd3589, %rd3586, %rd3571;
	addc.cc.s64 	%rd3590, %rd3504, 0;
	add.cc.s64 	%rd433, %rd3589, %rd3587;
	addc.cc.s64 	%rd3591, %rd3590, %rd3588;
	mul.lo.s64 	%rd3592, %rd401, %rd3582;
	mul.hi.u64 	%rd3593, %rd401, %rd3582;
	add.cc.s64 	%rd3594, %rd3591, %rd3577;
	addc.cc.s64 	%rd3595, %rd3504, 0;
	add.cc.s64 	%rd434, %rd3594, %rd3592;
	addc.cc.s64 	%rd3596, %rd3595, %rd3593;
	mul.lo.s64 	%rd3597, %rd400, %rd3582;
	mul.hi.u64 	%rd3598, %rd400, %rd3582;
	add.cc.s64 	%rd3599, %rd3596, %rd3579;
	addc.cc.s64 	%rd3600, %rd3504, 0;
	add.cc.s64 	%rd435, %rd3599, %rd3597;
	addc.cc.s64 	%rd3601, %rd3600, %rd3598;
	add.s64 	%rd4599, %rd3581, %rd3601;
	setp.gt.u64 	%p501, %rd4599, %rd400;
	@%p501 bra 	$L__BB4_156;
	setp.lt.u64 	%p502, %rd4599, %rd400;
	mov.u64 	%rd4596, %rd433;
	mov.u64 	%rd4597, %rd434;
	mov.u64 	%rd4598, %rd435;
	@%p502 bra 	$L__BB4_157;
	setp.lt.u64 	%p503, %rd401, %rd435;
	@%p503 bra 	$L__BB4_156;
	setp.gt.u64 	%p504, %rd401, %rd435;
	mov.u64 	%rd4596, %rd433;
	mov.u64 	%rd4597, %rd434;
	mov.u64 	%rd4598, %rd435;
	@%p504 bra 	$L__BB4_157;
	setp.lt.u64 	%p505, %rd402, %rd434;
	@%p505 bra 	$L__BB4_156;
	setp.gt.u64 	%p506, %rd402, %rd434;
	setp.lt.u64 	%p507, %rd433, %rd403;
	or.pred  	%p508, %p506, %p507;
	mov.u64 	%rd4596, %rd433;
	mov.u64 	%rd4597, %rd434;
	mov.u64 	%rd4598, %rd435;
	@%p508 bra 	$L__BB4_157;
$L__BB4_156:
	sub.s64 	%rd4596, %rd433, %rd403;
	setp.lt.u64 	%p509, %rd433, %rd403;
	selp.u64 	%rd3602, 1, 0, %p509;
	add.s64 	%rd3603, %rd402, %rd3602;
	sub.s64 	%rd4597, %rd434, %rd3603;
	setp.lt.u64 	%p510, %rd434, %rd3603;
	selp.u64 	%rd3604, 1, 0, %p510;
	add.s64 	%rd3605, %rd401, %rd3604;
	sub.s64 	%rd4598, %rd435, %rd3605;
	setp.lt.u64 	%p511, %rd435, %rd3605;
	selp.u64 	%rd3606, 1, 0, %p511;
	add.s64 	%rd3607, %rd400, %rd3606;
	sub.s64 	%rd4599, %rd4599, %rd3607;
$L__BB4_157:
	and.b64  	%rd3608, %rd4555, 4294967295;
	shr.u64 	%rd3609, %rd4555, 32;
	mul.lo.s64 	%rd3610, %rd425, %rd3608;
	mul.lo.s64 	%rd3611, %rd426, %rd3608;
	mul.lo.s64 	%rd3612, %rd425, %rd3609;
	shr.u64 	%rd3613, %rd3610, 32;
	and.b64  	%rd3614, %rd3611, 4294967295;
	add.s64 	%rd3615, %rd3613, %rd3614;
	and.b64  	%rd3616, %rd3612, 4294967295;
	add.s64 	%rd3617, %rd3615, %rd3616;
	shr.u64 	%rd3618, %rd3611, 32;
	mad.lo.s64 	%rd3619, %rd426, %rd3609, %rd3618;
	shr.u64 	%rd3620, %rd3612, 32;
	add.s64 	%rd3621, %rd3619, %rd3620;
	shr.u64 	%rd3622, %rd3617, 32;
	shl.b64 	%rd3623, %rd3617, 32;
	and.b64  	%rd3624, %rd3610, 4294967295;
	or.b64  	%rd3625, %rd3623, %rd3624;
	add.s64 	%rd3626, %rd3621, %rd3622;
	mul.lo.s64 	%rd3627, %rd427, %rd3608;
	mul.lo.s64 	%rd3628, %rd428, %rd3608;
	mul.lo.s64 	%rd3629, %rd427, %rd3609;
	shr.u64 	%rd3630, %rd3627, 32;
	and.b64  	%rd3631, %rd3628, 4294967295;
	add.s64 	%rd3632, %rd3630, %rd3631;
	and.b64  	%rd3633, %rd3629, 4294967295;
	add.s64 	%rd3634, %rd3632, %rd3633;
	shr.u64 	%rd3635, %rd3628, 32;
	mad.lo.s64 	%rd3636, %rd428, %rd3609, %rd3635;
	shr.u64 	%rd3637, %rd3629, 32;
	add.s64 	%rd3638, %rd3636, %rd3637;
	shr.u64 	%rd3639, %rd3634, 32;
	shl.b64 	%rd3640, %rd3634, 32;
	and.b64  	%rd3641, %rd3627, 4294967295;
	or.b64  	%rd3642, %rd3640, %rd3641;
	add.s64 	%rd3643, %rd3638, %rd3639;
	mul.lo.s64 	%rd3644, %rd429, %rd3608;
	mul.lo.s64 	%rd3645, %rd430, %rd3608;
	mul.lo.s64 	%rd3646, %rd429, %rd3609;
	shr.u64 	%rd3647, %rd3644, 32;
	and.b64  	%rd3648, %rd3645, 4294967295;
	add.s64 	%rd3649, %rd3647, %rd3648;
	and.b64  	%rd3650, %rd3646, 4294967295;
	add.s64 	%rd3651, %rd3649, %rd3650;
	shr.u64 	%rd3652, %rd3645, 32;
	mad.lo.s64 	%rd3653, %rd430, %rd3609, %rd3652;
	shr.u64 	%rd3654, %rd3646, 32;
	add.s64 	%rd3655, %rd3653, %rd3654;
	shr.u64 	%rd3656, %rd3651, 32;
	shl.b64 	%rd3657, %rd3651, 32;
	and.b64  	%rd3658, %rd3644, 4294967295;
	or.b64  	%rd3659, %rd3657, %rd3658;
	add.s64 	%rd3660, %rd3655, %rd3656;
	mul.lo.s64 	%rd3661, %rd431, %rd3608;
	mul.lo.s64 	%rd3662, %rd432, %rd3608;
	mul.lo.s64 	%rd3663, %rd431, %rd3609;
	shr.u64 	%rd3664, %rd3661, 32;
	and.b64  	%rd3665, %rd3662, 4294967295;
	add.s64 	%rd3666, %rd3664, %rd3665;
	and.b64  	%rd3667, %rd3663, 4294967295;
	add.s64 	%rd3668, %rd3666, %rd3667;
	shr.u64 	%rd3669, %rd3662, 32;
	mad.lo.s64 	%rd3670, %rd432, %rd3609, %rd3669;
	shr.u64 	%rd3671, %rd3663, 32;
	add.s64 	%rd3672, %rd3670, %rd3671;
	shr.u64 	%rd3673, %rd3668, 32;
	shl.b64 	%rd3674, %rd3668, 32;
	and.b64  	%rd3675, %rd3661, 4294967295;
	or.b64  	%rd3676, %rd3674, %rd3675;
	add.s64 	%rd3677, %rd3672, %rd3673;
	and.b64  	%rd3678, %rd4554, 4294967295;
	shr.u64 	%rd3679, %rd4554, 32;
	mul.lo.s64 	%rd3680, %rd425, %rd3678;
	mul.lo.s64 	%rd3681, %rd426, %rd3678;
	mul.lo.s64 	%rd3682, %rd425, %rd3679;
	shr.u64 	%rd3683, %rd3680, 32;
	and.b64  	%rd3684, %rd3681, 4294967295;
	add.s64 	%rd3685, %rd3683, %rd3684;
	and.b64  	%rd3686, %rd3682, 4294967295;
	add.s64 	%rd3687, %rd3685, %rd3686;
	shr.u64 	%rd3688, %rd3681, 32;
	mad.lo.s64 	%rd3689, %rd426, %rd3679, %rd3688;
	shr.u64 	%rd3690, %rd3682, 32;
	add.s64 	%rd3691, %rd3689, %rd3690;
	shr.u64 	%rd3692, %rd3687, 32;
	shl.b64 	%rd3693, %rd3687, 32;
	and.b64  	%rd3694, %rd3680, 4294967295;
	or.b64  	%rd3695, %rd3693, %rd3694;
	add.s64 	%rd3696, %rd3642, %rd3695;
	setp.lt.u64 	%p512, %rd3696, %rd3642;
	selp.u64 	%rd3697, 1, 0, %p512;
	add.s64 	%rd3698, %rd3691, %rd3643;
	add.s64 	%rd3699, %rd3698, %rd3692;
	add.s64 	%rd3700, %rd3699, %rd3697;
	mul.lo.s64 	%rd3701, %rd427, %rd3678;
	mul.lo.s64 	%rd3702, %rd428, %rd3678;
	mul.lo.s64 	%rd3703, %rd427, %rd3679;
	shr.u64 	%rd3704, %rd3701, 32;
	and.b64  	%rd3705, %rd3702, 4294967295;
	add.s64 	%rd3706, %rd3704, %rd3705;
	and.b64  	%rd3707, %rd3703, 4294967295;
	add.s64 	%rd3708, %rd3706, %rd3707;
	shr.u64 	%rd3709, %rd3702, 32;
	mad.lo.s64 	%rd3710, %rd428, %rd3679, %rd3709;
	shr.u64 	%rd3711, %rd3703, 32;
	add.s64 	%rd3712, %rd3710, %rd3711;
	shr.u64 	%rd3713, %rd3708, 32;
	shl.b64 	%rd3714, %rd3708, 32;
	and.b64  	%rd3715, %rd3701, 4294967295;
	or.b64  	%rd3716, %rd3714, %rd3715;
	add.s64 	%rd3717, %rd3659, %rd3697;
	add.s64 	%rd3718, %rd3717, %rd3716;
	max.u64 	%rd3719, %rd3659, %rd3717;
	setp.gt.u64 	%p513, %rd3719, %rd3718;
	selp.u64 	%rd3720, 1, 0, %p513;
	add.s64 	%rd3721, %rd3712, %rd3660;
	add.s64 	%rd3722, %rd3721, %rd3713;
	add.s64 	%rd3723, %rd3722, %rd3720;
	mul.lo.s64 	%rd3724, %rd429, %rd3678;
	mul.lo.s64 	%rd3725, %rd430, %rd3678;
	mul.lo.s64 	%rd3726, %rd429, %rd3679;
	shr.u64 	%rd3727, %rd3724, 32;
	and.b64  	%rd3728, %rd3725, 4294967295;
	add.s64 	%rd3729, %rd3727, %rd3728;
	and.b64  	%rd3730, %rd3726, 4294967295;
	add.s64 	%rd3731, %rd3729, %rd3730;
	shr.u64 	%rd3732, %rd3725, 32;
	mad.lo.s64 	%rd3733, %rd430, %rd3679, %rd3732;
	shr.u64 	%rd3734, %rd3726, 32;
	add.s64 	%rd3735, %rd3733, %rd3734;
	shr.u64 	%rd3736, %rd3731, 32;
	shl.b64 	%rd3737, %rd3731, 32;
	and.b64  	%rd3738, %rd3724, 4294967295;
	or.b64  	%rd3739, %rd3737, %rd3738;
	add.s64 	%rd3740, %rd3676, %rd3720;
	add.s64 	%rd3741, %rd3740, %rd3739;
	max.u64 	%rd3742, %rd3676, %rd3740;
	setp.gt.u64 	%p514, %rd3742, %rd3741;
	selp.u64 	%rd3743, 1, 0, %p514;
	add.s64 	%rd3744, %rd3735, %rd3677;
	add.s64 	%rd3745, %rd3744, %rd3736;
	add.s64 	%rd3746, %rd3745, %rd3743;
	and.b64  	%rd3747, %rd4553, 4294967295;
	shr.u64 	%rd3748, %rd4553, 32;
	mul.lo.s64 	%rd3749, %rd425, %rd3747;
	mul.lo.s64 	%rd3750, %rd426, %rd3747;
	mul.lo.s64 	%rd3751, %rd425, %rd3748;
	shr.u64 	%rd3752, %rd3749, 32;
	and.b64  	%rd3753, %rd3750, 4294967295;
	add.s64 	%rd3754, %rd3752, %rd3753;
	and.b64  	%rd3755, %rd3751, 4294967295;
	add.s64 	%rd3756, %rd3754, %rd3755;
	shr.u64 	%rd3757, %rd3750, 32;
	mad.lo.s64 	%rd3758, %rd426, %rd3748, %rd3757;
	shr.u64 	%rd3759, %rd3751, 32;
	add.s64 	%rd3760, %rd3758, %rd3759;
	shr.u64 	%rd3761, %rd3756, 32;
	shl.b64 	%rd3762, %rd3756, 32;
	and.b64  	%rd3763, %rd3749, 4294967295;
	or.b64  	%rd3764, %rd3762, %rd3763;
	add.s64 	%rd3765, %rd3718, %rd3764;
	setp.lt.u64 	%p515, %rd3765, %rd3718;
	selp.u64 	%rd3766, 1, 0, %p515;
	add.s64 	%rd3767, %rd3760, %rd3723;
	add.s64 	%rd3768, %rd3767, %rd3761;
	add.s64 	%rd3769, %rd3768, %rd3766;
	mul.lo.s64 	%rd3770, %rd427, %rd3747;
	mul.lo.s64 	%rd3771, %rd428, %rd3747;
	mul.lo.s64 	%rd3772, %rd427, %rd3748;
	shr.u64 	%rd3773, %rd3770, 32;
	and.b64  	%rd3774, %rd3771, 4294967295;
	add.s64 	%rd3775, %rd3773, %rd3774;
	and.b64  	%rd3776, %rd3772, 4294967295;
	add.s64 	%rd3777, %rd3775, %rd3776;
	shr.u64 	%rd3778, %rd3771, 32;
	mad.lo.s64 	%rd3779, %rd428, %rd3748, %rd3778;
	shr.u64 	%rd3780, %rd3772, 32;
	add.s64 	%rd3781, %rd3779, %rd3780;
	shr.u64 	%rd3782, %rd3777, 32;
	shl.b64 	%rd3783, %rd3777, 32;
	and.b64  	%rd3784, %rd3770, 4294967295;
	or.b64  	%rd3785, %rd3783, %rd3784;
	add.s64 	%rd3786, %rd3741, %rd3766;
	add.s64 	%rd3787, %rd3786, %rd3785;
	max.u64 	%rd3788, %rd3741, %rd3786;
	setp.gt.u64 	%p516, %rd3788, %rd3787;
	selp.u64 	%rd3789, 1, 0, %p516;
	add.s64 	%rd3790, %rd3781, %rd3746;
	add.s64 	%rd3791, %rd3790, %rd3782;
	add.s64 	%rd3792, %rd3791, %rd3789;
	and.b64  	%rd3793, %rd4552, 4294967295;
	shr.u64 	%rd3794, %rd4552, 32;
	mul.lo.s64 	%rd3795, %rd425, %rd3793;
	mul.lo.s64 	%rd3796, %rd426, %rd3793;
	mul.lo.s64 	%rd3797, %rd425, %rd3794;
	shr.u64 	%rd3798, %rd3795, 32;
	and.b64  	%rd3799, %rd3796, 4294967295;
	add.s64 	%rd3800, %rd3798, %rd3799;
	and.b64  	%rd3801, %rd3797, 4294967295;
	add.s64 	%rd3802, %rd3800, %rd3801;
	shr.u64 	%rd3803, %rd3796, 32;
	mad.lo.s64 	%rd3804, %rd426, %rd3794, %rd3803;
	shr.u64 	%rd3805, %rd3797, 32;
	add.s64 	%rd3806, %rd3804, %rd3805;
	shr.u64 	%rd3807, %rd3802, 32;
	shl.b64 	%rd3808, %rd3802, 32;
	and.b64  	%rd3809, %rd3795, 4294967295;
	or.b64  	%rd3810, %rd3808, %rd3809;
	add.s64 	%rd3811, %rd3787, %rd3810;
	setp.lt.u64 	%p517, %rd3811, %rd3787;
	selp.u64 	%rd3812, 1, 0, %p517;
	add.s64 	%rd3813, %rd3806, %rd3792;
	add.s64 	%rd3814, %rd3813, %rd3807;
	add.s64 	%rd3815, %rd3814, %rd3812;
	mul.lo.s64 	%rd3816, %rd412, %rd3625;
	mul.lo.s64 	%rd3817, %rd403, %rd3816;
	mul.hi.u64 	%rd3818, %rd403, %rd3816;
	add.cc.s64 	%rd3819, %rd3817, %rd3625;
	addc.cc.s64 	%rd3820, %rd3818, 0;
	mul.lo.s64 	%rd3821, %rd402, %rd3816;
	mul.hi.u64 	%rd3822, %rd402, %rd3816;
	mov.b64 	%rd3823, 0;
	add.cc.s64 	%rd3824, %rd3820, %rd3696;
	addc.cc.s64 	%rd3825, %rd3823, 0;
	add.cc.s64 	%rd3826, %rd3824, %rd3821;
	addc.cc.s64 	%rd3827, %rd3825, %rd3822;
	mul.lo.s64 	%rd3828, %rd401, %rd3816;
	mul.hi.u64 	%rd3829, %rd401, %rd3816;
	add.cc.s64 	%rd3830, %rd3827, %rd3765;
	addc.cc.s64 	%rd3831, %rd3823, 0;
	add.cc.s64 	%rd3832, %rd3830, %rd3828;
	addc.cc.s64 	%rd3833, %rd3831, %rd3829;
	mul.lo.s64 	%rd3834, %rd400, %rd3816;
	mul.hi.u64 	%rd3835, %rd400, %rd3816;
	add.cc.s64 	%rd3836, %rd3833, %rd3811;
	addc.cc.s64 	%rd3837, %rd3823, 0;
	add.cc.s64 	%rd3838, %rd3836, %rd3834;
	addc.cc.s64 	%rd3839, %rd3837, %rd3835;
	add.s64 	%rd3840, %rd3626, %rd3839;
	setp.lt.u64 	%p518, %rd3840, %rd3626;
	selp.u64 	%rd3841, 1, 0, %p518;
	add.s64 	%rd3842, %rd3700, %rd3841;
	setp.lt.u64 	%p519, %rd3842, %rd3700;
	selp.u64 	%rd3843, 1, 0, %p519;
	add.s64 	%rd3844, %rd3769, %rd3843;
	setp.lt.u64 	%p520, %rd3844, %rd3769;
	selp.u64 	%rd3845, 1, 0, %p520;
	add.s64 	%rd3846, %rd3815, %rd3845;
	mul.lo.s64 	%rd3847, %rd412, %rd3826;
	mul.lo.s64 	%rd3848, %rd403, %rd3847;
	mul.hi.u64 	%rd3849, %rd403, %rd3847;
	add.cc.s64 	%rd3850, %rd3848, %rd3826;
	addc.cc.s64 	%rd3851, %rd3849, 0;
	mul.lo.s64 	%rd3852, %rd402, %rd3847;
	mul.hi.u64 	%rd3853, %rd402, %rd3847;
	add.cc.s64 	%rd3854, %rd3851, %rd3832;
	addc.cc.s64 	%rd3855, %rd3823, 0;
	add.cc.s64 	%rd3856, %rd3854, %rd3852;
	addc.cc.s64 	%rd3857, %rd3855, %rd3853;
	mul.lo.s64 	%rd3858, %rd401, %rd3847;
	mul.hi.u64 	%rd3859, %rd401, %rd3847;
	add.cc.s64 	%rd3860, %rd3857, %rd3838;
	addc.cc.s64 	%rd3861, %rd3823, 0;
	add.cc.s64 	%rd3862, %rd3860, %rd3858;
	addc.cc.s64 	%rd3863, %rd3861, %rd3859;
	mul.lo.s64 	%rd3864, %rd400, %rd3847;
	mul.hi.u64 	%rd3865, %rd400, %rd3847;
	add.cc.s64 	%rd3866, %rd3863, %rd3840;
	addc.cc.s64 	%rd3867, %rd3823, 0;
	add.cc.s64 	%rd3868, %rd3866, %rd3864;
	addc.cc.s64 	%rd3869, %rd3867, %rd3865;
	add.s64 	%rd3870, %rd3842, %rd3869;
	setp.lt.u64 	%p521, %rd3870, %rd3842;
	selp.u64 	%rd3871, 1, 0, %p521;
	add.s64 	%rd3872, %rd3844, %rd3871;
	setp.lt.u64 	%p522, %rd3872, %rd3844;
	selp.u64 	%rd3873, 1, 0, %p522;
	add.s64 	%rd3874, %rd3846, %rd3873;
	mul.lo.s64 	%rd3875, %rd412, %rd3856;
	mul.lo.s64 	%rd3876, %rd403, %rd3875;
	mul.hi.u64 	%rd3877, %rd403, %rd3875;
	add.cc.s64 	%rd3878, %rd3876, %rd3856;
	addc.cc.s64 	%rd3879, %rd3877, 0;
	mul.lo.s64 	%rd3880, %rd402, %rd3875;
	mul.hi.u64 	%rd3881, %rd402, %rd3875;
	add.cc.s64 	%rd3882, %rd3879, %rd3862;
	addc.cc.s64 	%rd3883, %rd3823, 0;
	add.cc.s64 	%rd3884, %rd3882, %rd3880;
	addc.cc.s64 	%rd3885, %rd3883, %rd3881;
	mul.lo.s64 	%rd3886, %rd401, %rd3875;
	mul.hi.u64 	%rd3887, %rd401, %rd3875;
	add.cc.s64 	%rd3888, %rd3885, %rd3868;
	addc.cc.s64 	%rd3889, %rd3823, 0;
	add.cc.s64 	%rd3890, %rd3888, %rd3886;
	addc.cc.s64 	%rd3891, %rd3889, %rd3887;
	mul.lo.s64 	%rd3892, %rd400, %rd3875;
	mul.hi.u64 	%rd3893, %rd400, %rd3875;
	add.cc.s64 	%rd3894, %rd3891, %rd3870;
	addc.cc.s64 	%rd3895, %rd3823, 0;
	add.cc.s64 	%rd3896, %rd3894, %rd3892;
	addc.cc.s64 	%rd3897, %rd3895, %rd3893;
	add.s64 	%rd3898, %rd3872, %rd3897;
	setp.lt.u64 	%p523, %rd3898, %rd3872;
	selp.u64 	%rd3899, 1, 0, %p523;
	add.s64 	%rd3900, %rd3874, %rd3899;
	mul.lo.s64 	%rd3901, %rd412, %rd3884;
	mul.lo.s64 	%rd3902, %rd403, %rd3901;
	mul.hi.u64 	%rd3903, %rd403, %rd3901;
	add.cc.s64 	%rd3904, %rd3902, %rd3884;
	addc.cc.s64 	%rd3905, %rd3903, 0;
	mul.lo.s64 	%rd3906, %rd402, %rd3901;
	mul.hi.u64 	%rd3907, %rd402, %rd3901;
	add.cc.s64 	%rd3908, %rd3905, %rd3890;
	addc.cc.s64 	%rd3909, %rd3823, 0;
	add.cc.s64 	%rd445, %rd3908, %rd3906;
	addc.cc.s64 	%rd3910, %rd3909, %rd3907;
	mul.lo.s64 	%rd3911, %rd401, %rd3901;
	mul.hi.u64 	%rd3912, %rd401, %rd3901;
	add.cc.s64 	%rd3913, %rd3910, %rd3896;
	addc.cc.s64 	%rd3914, %rd3823, 0;
	add.cc.s64 	%rd446, %rd3913, %rd3911;
	addc.cc.s64 	%rd3915, %rd3914, %rd3912;
	mul.lo.s64 	%rd3916, %rd400, %rd3901;
	mul.hi.u64 	%rd3917, %rd400, %rd3901;
	add.cc.s64 	%rd3918, %rd3915, %rd3898;
	addc.cc.s64 	%rd3919, %rd3823, 0;
	add.cc.s64 	%rd447, %rd3918, %rd3916;
	addc.cc.s64 	%rd3920, %rd3919, %rd3917;
	add.s64 	%rd4600, %rd3900, %rd3920;
	setp.gt.u64 	%p524, %rd4600, %rd400;
	@%p524 bra 	$L__BB4_163;
	setp.lt.u64 	%p525, %rd4600, %rd400;
	mov.u64 	%rd4601, %rd447;
	mov.u64 	%rd4602, %rd446;
	mov.u64 	%rd4603, %rd445;
	@%p525 bra 	$L__BB4_164;
	setp.lt.u64 	%p526, %rd401, %rd447;
	@%p526 bra 	$L__BB4_163;
	setp.gt.u64 	%p527, %rd401, %rd447;
	mov.u64 	%rd4601, %rd447;
	mov.u64 	%rd4602, %rd446;
	mov.u64 	%rd4603, %rd445;
	@%p527 bra 	$L__BB4_164;
	setp.lt.u64 	%p528, %rd402, %rd446;
	@%p528 bra 	$L__BB4_163;
	setp.gt.u64 	%p529, %rd402, %rd446;
	setp.lt.u64 	%p530, %rd445, %rd403;
	or.pred  	%p531, %p529, %p530;
	mov.u64 	%rd4601, %rd447;
	mov.u64 	%rd4602, %rd446;
	mov.u64 	%rd4603, %rd445;
	@%p531 bra 	$L__BB4_164;
$L__BB4_163:
	sub.s64 	%rd4603, %rd445, %rd403;
	setp.lt.u64 	%p532, %rd445, %rd403;
	selp.u64 	%rd3921, 1, 0, %p532;
	add.s64 	%rd3922, %rd402, %rd3921;
	sub.s64 	%rd4602, %rd446, %rd3922;
	setp.lt.u64 	%p533, %rd446, %rd3922;
	selp.u64 	%rd3923, 1, 0, %p533;
	add.s64 	%rd3924, %rd401, %rd3923;
	sub.s64 	%rd4601, %rd447, %rd3924;
	setp.lt.u64 	%p534, %rd447, %rd3924;
	selp.u64 	%rd3925, 1, 0, %p534;
	add.s64 	%rd3926, %rd400, %rd3925;
	sub.s64 	%rd4600, %rd4600, %rd3926;
$L__BB4_164:
	ld.param.u64 	%rd4454, [_Z12point_doubleP7ECPointPKS__param_0];
	and.b64  	%rd3927, %rd4551, 4294967295;
	shr.u64 	%rd3928, %rd4551, 32;
	shr.u64 	%rd3929, %rd4596, 32;
	and.b64  	%rd3930, %rd4596, 4294967295;
	mul.lo.s64 	%rd3931, %rd3930, %rd3927;
	mul.lo.s64 	%rd3932, %rd3929, %rd3927;
	mul.lo.s64 	%rd3933, %rd3930, %rd3928;
	shr.u64 	%rd3934, %rd3931, 32;
	and.b64  	%rd3935, %rd3932, 4294967295;
	add.s64 	%rd3936, %rd3934, %rd3935;
	and.b64  	%rd3937, %rd3933, 4294967295;
	add.s64 	%rd3938, %rd3936, %rd3937;
	shr.u64 	%rd3939, %rd3932, 32;
	mad.lo.s64 	%rd3940, %rd3929, %rd3928, %rd3939;
	shr.u64 	%rd3941, %rd3933, 32;
	add.s64 	%rd3942, %rd3940, %rd3941;
	shr.u64 	%rd3943, %rd3938, 32;
	shl.b64 	%rd3944, %rd3938, 32;
	and.b64  	%rd3945, %rd3931, 4294967295;
	or.b64  	%rd3946, %rd3944, %rd3945;
	add.s64 	%rd3947, %rd3942, %rd3943;
	shr.u64 	%rd3948, %rd4597, 32;
	and.b64  	%rd3949, %rd4597, 4294967295;
	mul.lo.s64 	%rd3950, %rd3949, %rd3927;
	mul.lo.s64 	%rd3951, %rd3948, %rd3927;
	mul.lo.s64 	%rd3952, %rd3949, %rd3928;
	shr.u64 	%rd3953, %rd3950, 32;
	and.b64  	%rd3954, %rd3951, 4294967295;
	add.s64 	%rd3955, %rd3953, %rd3954;
	and.b64  	%rd3956, %rd3952, 4294967295;
	add.s64 	%rd3957, %rd3955, %rd3956;
	shr.u64 	%rd3958, %rd3951, 32;
	mad.lo.s64 	%rd3959, %rd3948, %rd3928, %rd3958;
	shr.u64 	%rd3960, %rd3952, 32;
	add.s64 	%rd3961, %rd3959, %rd3960;
	shr.u64 	%rd3962, %rd3957, 32;
	shl.b64 	%rd3963, %rd3957, 32;
	and.b64  	%rd3964, %rd3950, 4294967295;
	or.b64  	%rd3965, %rd3963, %rd3964;
	add.s64 	%rd3966, %rd3961, %rd3962;
	shr.u64 	%rd3967, %rd4598, 32;
	and.b64  	%rd3968, %rd4598, 4294967295;
	mul.lo.s64 	%rd3969, %rd3968, %rd3927;
	mul.lo.s64 	%rd3970, %rd3967, %rd3927;
	mul.lo.s64 	%rd3971, %rd3968, %rd3928;
	shr.u64 	%rd3972, %rd3969, 32;
	and.b64  	%rd3973, %rd3970, 4294967295;
	add.s64 	%rd3974, %rd3972, %rd3973;
	and.b64  	%rd3975, %rd3971, 4294967295;
	add.s64 	%rd3976, %rd3974, %rd3975;
	shr.u64 	%rd3977, %rd3970, 32;
	mad.lo.s64 	%rd3978, %rd3967, %rd3928, %rd3977;
	shr.u64 	%rd3979, %rd3971, 32;
	add.s64 	%rd3980, %rd3978, %rd3979;
	shr.u64 	%rd3981, %rd3976, 32;
	shl.b64 	%rd3982, %rd3976, 32;
	and.b64  	%rd3983, %rd3969, 4294967295;
	or.b64  	%rd3984, %rd3982, %rd3983;
	add.s64 	%rd3985, %rd3980, %rd3981;
	shr.u64 	%rd3986, %rd4599, 32;
	and.b64  	%rd3987, %rd4599, 4294967295;
	mul.lo.s64 	%rd3988, %rd3987, %rd3927;
	mul.lo.s64 	%rd3989, %rd3986, %rd3927;
	mul.lo.s64 	%rd3990, %rd3987, %rd3928;
	shr.u64 	%rd3991, %rd3988, 32;
	and.b64  	%rd3992, %rd3989, 4294967295;
	add.s64 	%rd3993, %rd3991, %rd3992;
	and.b64  	%rd3994, %rd3990, 4294967295;
	add.s64 	%rd3995, %rd3993, %rd3994;
	shr.u64 	%rd3996, %rd3989, 32;
	mad.lo.s64 	%rd3997, %rd3986, %rd3928, %rd3996;
	shr.u64 	%rd3998, %rd3990, 32;
	add.s64 	%rd3999, %rd3997, %rd3998;
	shr.u64 	%rd4000, %rd3995, 32;
	shl.b64 	%rd4001, %rd3995, 32;
	and.b64  	%rd4002, %rd3988, 4294967295;
	or.b64  	%rd4003, %rd4001, %rd4002;
	add.s64 	%rd4004, %rd3999, %rd4000;
	and.b64  	%rd4005, %rd4550, 4294967295;
	shr.u64 	%rd4006, %rd4550, 32;
	mul.lo.s64 	%rd4007, %rd3930, %rd4005;
	mul.lo.s64 	%rd4008, %rd3929, %rd4005;
	mul.lo.s64 	%rd4009, %rd3930, %rd4006;
	shr.u64 	%rd4010, %rd4007, 32;
	and.b64  	%rd4011, %rd4008, 4294967295;
	add.s64 	%rd4012, %rd4010, %rd4011;
	and.b64  	%rd4013, %rd4009, 4294967295;
	add.s64 	%rd4014, %rd4012, %rd4013;
	shr.u64 	%rd4015, %rd4008, 32;
	mad.lo.s64 	%rd4016, %rd3929, %rd4006, %rd4015;
	shr.u64 	%rd4017, %rd4009, 32;
	add.s64 	%rd4018, %rd4016, %rd4017;
	shr.u64 	%rd4019, %rd4014, 32;
	shl.b64 	%rd4020, %rd4014, 32;
	and.b64  	%rd4021, %rd4007, 4294967295;
	or.b64  	%rd4022, %rd4020, %rd4021;
	add.s64 	%rd4023, %rd3965, %rd4022;
	setp.lt.u64 	%p535, %rd4023, %rd3965;
	selp.u64 	%rd4024, 1, 0, %p535;
	add.s64 	%rd4025, %rd4018, %rd3966;
	add.s64 	%rd4026, %rd4025, %rd4019;
	add.s64 	%rd4027, %rd4026, %rd4024;
	mul.lo.s64 	%rd4028, %rd3949, %rd4005;
	mul.lo.s64 	%rd4029, %rd3948, %rd4005;
	mul.lo.s64 	%rd4030, %rd3949, %rd4006;
	shr.u64 	%rd4031, %rd4028, 32;
	and.b64  	%rd4032, %rd4029, 4294967295;
	add.s64 	%rd4033, %rd4031, %rd4032;
	and.b64  	%rd4034, %rd4030, 4294967295;
	add.s64 	%rd4035, %rd4033, %rd4034;
	shr.u64 	%rd4036, %rd4029, 32;
	mad.lo.s64 	%rd4037, %rd3948, %rd4006, %rd4036;
	shr.u64 	%rd4038, %rd4030, 32;
	add.s64 	%rd4039, %rd4037, %rd4038;
	shr.u64 	%rd4040, %rd4035, 32;
	shl.b64 	%rd4041, %rd4035, 32;
	and.b64  	%rd4042, %rd4028, 4294967295;
	or.b64  	%rd4043, %rd4041, %rd4042;
	add.s64 	%rd4044, %rd3984, %rd4024;
	add.s64 	%rd4045, %rd4044, %rd4043;
	max.u64 	%rd4046, %rd3984, %rd4044;
	setp.gt.u64 	%p536, %rd4046, %rd4045;
	selp.u64 	%rd4047, 1, 0, %p536;
	add.s64 	%rd4048, %rd4039, %rd3985;
	add.s64 	%rd4049, %rd4048, %rd4040;
	add.s64 	%rd4050, %rd4049, %rd4047;
	mul.lo.s64 	%rd4051, %rd3968, %rd4005;
	mul.lo.s64 	%rd4052, %rd3967, %rd4005;
	mul.lo.s64 	%rd4053, %rd3968, %rd4006;
	shr.u64 	%rd4054, %rd4051, 32;
	and.b64  	%rd4055, %rd4052, 4294967295;
	add.s64 	%rd4056, %rd4054, %rd4055;
	and.b64  	%rd4057, %rd4053, 4294967295;
	add.s64 	%rd4058, %rd4056, %rd4057;
	shr.u64 	%rd4059, %rd4052, 32;
	mad.lo.s64 	%rd4060, %rd3967, %rd4006, %rd4059;
	shr.u64 	%rd4061, %rd4053, 32;
	add.s64 	%rd4062, %rd4060, %rd4061;
	shr.u64 	%rd4063, %rd4058, 32;
	shl.b64 	%rd4064, %rd4058, 32;
	and.b64  	%rd4065, %rd4051, 4294967295;
	or.b64  	%rd4066, %rd4064, %rd4065;
	add.s64 	%rd4067, %rd4003, %rd4047;
	add.s64 	%rd4068, %rd4067, %rd4066;
	max.u64 	%rd4069, %rd4003, %rd4067;
	setp.gt.u64 	%p537, %rd4069, %rd4068;
	selp.u64 	%rd4070, 1, 0, %p537;
	add.s64 	%rd4071, %rd4062, %rd4004;
	add.s64 	%rd4072, %rd4071, %rd4063;
	add.s64 	%rd4073, %rd4072, %rd4070;
	and.b64  	%rd4074, %rd4549, 4294967295;
	shr.u64 	%rd4075, %rd4549, 32;
	mul.lo.s64 	%rd4076, %rd3930, %rd4074;
	mul.lo.s64 	%rd4077, %rd3929, %rd4074;
	mul.lo.s64 	%rd4078, %rd3930, %rd4075;
	shr.u64 	%rd4079, %rd4076, 32;
	and.b64  	%rd4080, %rd4077, 4294967295;
	add.s64 	%rd4081, %rd4079, %rd4080;
	and.b64  	%rd4082, %rd4078, 4294967295;
	add.s64 	%rd4083, %rd4081, %rd4082;
	shr.u64 	%rd4084, %rd4077, 32;
	mad.lo.s64 	%rd4085, %rd3929, %rd4075, %rd4084;
	shr.u64 	%rd4086, %rd4078, 32;
	add.s64 	%rd4087, %rd4085, %rd4086;
	shr.u64 	%rd4088, %rd4083, 32;
	shl.b64 	%rd4089, %rd4083, 32;
	and.b64  	%rd4090, %rd4076, 4294967295;
	or.b64  	%rd4091, %rd4089, %rd4090;
	add.s64 	%rd4092, %rd4045, %rd4091;
	setp.lt.u64 	%p538, %rd4092, %rd4045;
	selp.u64 	%rd4093, 1, 0, %p538;
	add.s64 	%rd4094, %rd4087, %rd4050;
	add.s64 	%rd4095, %rd4094, %rd4088;
	add.s64 	%rd4096, %rd4095, %rd4093;
	mul.lo.s64 	%rd4097, %rd3949, %rd4074;
	mul.lo.s64 	%rd4098, %rd3948, %rd4074;
	mul.lo.s64 	%rd4099, %rd3949, %rd4075;
	shr.u64 	%rd4100, %rd4097, 32;
	and.b64  	%rd4101, %rd4098, 4294967295;
	add.s64 	%rd4102, %rd4100, %rd4101;
	and.b64  	%rd4103, %rd4099, 4294967295;
	add.s64 	%rd4104, %rd4102, %rd4103;
	shr.u64 	%rd4105, %rd4098, 32;
	mad.lo.s64 	%rd4106, %rd3948, %rd4075, %rd4105;
	shr.u64 	%rd4107, %rd4099, 32;
	add.s64 	%rd4108, %rd4106, %rd4107;
	shr.u64 	%rd4109, %rd4104, 32;
	shl.b64 	%rd4110, %rd4104, 32;
	and.b64  	%rd4111, %rd4097, 4294967295;
	or.b64  	%rd4112, %rd4110, %rd4111;
	add.s64 	%rd4113, %rd4068, %rd4093;
	add.s64 	%rd4114, %rd4113, %rd4112;
	max.u64 	%rd4115, %rd4068, %rd4113;
	setp.gt.u64 	%p539, %rd4115, %rd4114;
	selp.u64 	%rd4116, 1, 0, %p539;
	add.s64 	%rd4117, %rd4108, %rd4073;
	add.s64 	%rd4118, %rd4117, %rd4109;
	add.s64 	%rd4119, %rd4118, %rd4116;
	and.b64  	%rd4120, %rd4548, 4294967295;
	shr.u64 	%rd4121, %rd4548, 32;
	mul.lo.s64 	%rd4122, %rd3930, %rd4120;
	mul.lo.s64 	%rd4123, %rd3929, %rd4120;
	mul.lo.s64 	%rd4124, %rd3930, %rd4121;
	shr.u64 	%rd4125, %rd4122, 32;
	and.b64  	%rd4126, %rd4123, 4294967295;
	add.s64 	%rd4127, %rd4125, %rd4126;
	and.b64  	%rd4128, %rd4124, 4294967295;
	add.s64 	%rd4129, %rd4127, %rd4128;
	shr.u64 	%rd4130, %rd4123, 32;
	mad.lo.s64 	%rd4131, %rd3929, %rd4121, %rd4130;
	shr.u64 	%rd4132, %rd4124, 32;
	add.s64 	%rd4133, %rd4131, %rd4132;
	shr.u64 	%rd4134, %rd4129, 32;
	shl.b64 	%rd4135, %rd4129, 32;
	and.b64  	%rd4136, %rd4122, 4294967295;
	or.b64  	%rd4137, %rd4135, %rd4136;
	add.s64 	%rd4138, %rd4114, %rd4137;
	setp.lt.u64 	%p540, %rd4138, %rd4114;
	selp.u64 	%rd4139, 1, 0, %p540;
	add.s64 	%rd4140, %rd4133, %rd4119;
	add.s64 	%rd4141, %rd4140, %rd4134;
	add.s64 	%rd4142, %rd4141, %rd4139;
	mul.lo.s64 	%rd4143, %rd412, %rd3946;
	mul.lo.s64 	%rd4144, %rd403, %rd4143;
	mul.hi.u64 	%rd4145, %rd403, %rd4143;
	add.cc.s64 	%rd4146, %rd4144, %rd3946;
	addc.cc.s64 	%rd4147, %rd4145, 0;
	mul.lo.s64 	%rd4148, %rd402, %rd4143;
	mul.hi.u64 	%rd4149, %rd402, %rd4143;
	mov.b64 	%rd4150, 0;
	add.cc.s64 	%rd4151, %rd4147, %rd4023;
	addc.cc.s64 	%rd4152, %rd4150, 0;
	add.cc.s64 	%rd4153, %rd4151, %rd4148;
	addc.cc.s64 	%rd4154, %rd4152, %rd4149;
	mul.lo.s64 	%rd4155, %rd401, %rd4143;
	mul.hi.u64 	%rd4156, %rd401, %rd4143;
	add.cc.s64 	%rd4157, %rd4154, %rd4092;
	addc.cc.s64 	%rd4158, %rd4150, 0;
	add.cc.s64 	%rd4159, %rd4157, %rd4155;
	addc.cc.s64 	%rd4160, %rd4158, %rd4156;
	mul.lo.s64 	%rd4161, %rd400, %rd4143;
	mul.hi.u64 	%rd4162, %rd400, %rd4143;
	add.cc.s64 	%rd4163, %rd4160, %rd4138;
	addc.cc.s64 	%rd4164, %rd4150, 0;
	add.cc.s64 	%rd4165, %rd4163, %rd4161;
	addc.cc.s64 	%rd4166, %rd4164, %rd4162;
	add.s64 	%rd4167, %rd3947, %rd4166;
	setp.lt.u64 	%p541, %rd4167, %rd3947;
	selp.u64 	%rd4168, 1, 0, %p541;
	add.s64 	%rd4169, %rd4027, %rd4168;
	setp.lt.u64 	%p542, %rd4169, %rd4027;
	selp.u64 	%rd4170, 1, 0, %p542;
	add.s64 	%rd4171, %rd4096, %rd4170;
	setp.lt.u64 	%p543, %rd4171, %rd4096;
	selp.u64 	%rd4172, 1, 0, %p543;
	add.s64 	%rd4173, %rd4142, %rd4172;
	mul.lo.s64 	%rd4174, %rd412, %rd4153;
	mul.lo.s64 	%rd4175, %rd403, %rd4174;
	mul.hi.u64 	%rd4176, %rd403, %rd4174;
	add.cc.s64 	%rd4177, %rd4175, %rd4153;
	addc.cc.s64 	%rd4178, %rd4176, 0;
	mul.lo.s64 	%rd4179, %rd402, %rd4174;
	mul.hi.u64 	%rd4180, %rd402, %rd4174;
	add.cc.s64 	%rd4181, %rd4178, %rd4159;
	addc.cc.s64 	%rd4182, %rd4150, 0;
	add.cc.s64 	%rd4183, %rd4181, %rd4179;
	addc.cc.s64 	%rd4184, %rd4182, %rd4180;
	mul.lo.s64 	%rd4185, %rd401, %rd4174;
	mul.hi.u64 	%rd4186, %rd401, %rd4174;
	add.cc.s64 	%rd4187, %rd4184, %rd4165;
	addc.cc.s64 	%rd4188, %rd4150, 0;
	add.cc.s64 	%rd4189, %rd4187, %rd4185;
	addc.cc.s64 	%rd4190, %rd4188, %rd4186;
	mul.lo.s64 	%rd4191, %rd400, %rd4174;
	mul.hi.u64 	%rd4192, %rd400, %rd4174;
	add.cc.s64 	%rd4193, %rd4190, %rd4167;
	addc.cc.s64 	%rd4194, %rd4150, 0;
	add.cc.s64 	%rd4195, %rd4193, %rd4191;
	addc.cc.s64 	%rd4196, %rd4194, %rd4192;
	add.s64 	%rd4197, %rd4169, %rd4196;
	setp.lt.u64 	%p544, %rd4197, %rd4169;
	selp.u64 	%rd4198, 1, 0, %p544;
	add.s64 	%rd4199, %rd4171, %rd4198;
	setp.lt.u64 	%p545, %rd4199, %rd4171;
	selp.u64 	%rd4200, 1, 0, %p545;
	add.s64 	%rd4201, %rd4173, %rd4200;
	mul.lo.s64 	%rd4202, %rd412, %rd4183;
	mul.lo.s64 	%rd4203, %rd403, %rd4202;
	mul.hi.u64 	%rd4204, %rd403, %rd4202;
	add.cc.s64 	%rd4205, %rd4203, %rd4183;
	addc.cc.s64 	%rd4206, %rd4204, 0;
	mul.lo.s64 	%rd4207, %rd402, %rd4202;
	mul.hi.u64 	%rd4208, %rd402, %rd4202;
	add.cc.s64 	%rd4209, %rd4206, %rd4189;
	addc.cc.s64 	%rd4210, %rd4150, 0;
	add.cc.s64 	%rd4211, %rd4209, %rd4207;
	addc.cc.s64 	%rd4212, %rd4210, %rd4208;
	mul.lo.s64 	%rd4213, %rd401, %rd4202;
	mul.hi.u64 	%rd4214, %rd401, %rd4202;
	add.cc.s64 	%rd4215, %rd4212, %rd4195;
	addc.cc.s64 	%rd4216, %rd4150, 0;
	add.cc.s64 	%rd4217, %rd4215, %rd4213;
	addc.cc.s64 	%rd4218, %rd4216, %rd4214;
	mul.lo.s64 	%rd4219, %rd400, %rd4202;
	mul.hi.u64 	%rd4220, %rd400, %rd4202;
	add.cc.s64 	%rd4221, %rd4218, %rd4197;
	addc.cc.s64 	%rd4222, %rd4150, 0;
	add.cc.s64 	%rd4223, %rd4221, %rd4219;
	addc.cc.s64 	%rd4224, %rd4222, %rd4220;
	add.s64 	%rd4225, %rd4199, %rd4224;
	setp.lt.u64 	%p546, %rd4225, %rd4199;
	selp.u64 	%rd4226, 1, 0, %p546;
	add.s64 	%rd4227, %rd4201, %rd4226;
	mul.lo.s64 	%rd4228, %rd412, %rd4211;
	mul.lo.s64 	%rd4229, %rd403, %rd4228;
	mul.hi.u64 	%rd4230, %rd403, %rd4228;
	add.cc.s64 	%rd4231, %rd4229, %rd4211;
	addc.cc.s64 	%rd4232, %rd4230, 0;
	mul.lo.s64 	%rd4233, %rd402, %rd4228;
	mul.hi.u64 	%rd4234, %rd402, %rd4228;
	add.cc.s64 	%rd4235, %rd4232, %rd4217;
	addc.cc.s64 	%rd4236, %rd4150, 0;
	add.cc.s64 	%rd457, %rd4235, %rd4233;
	addc.cc.s64 	%rd4237, %rd4236, %rd4234;
	mul.lo.s64 	%rd4238, %rd401, %rd4228;
	mul.hi.u64 	%rd4239, %rd401, %rd4228;
	add.cc.s64 	%rd4240, %rd4237, %rd4223;
	addc.cc.s64 	%rd4241, %rd4150, 0;
	add.cc.s64 	%rd458, %rd4240, %rd4238;
	addc.cc.s64 	%rd4242, %rd4241, %rd4239;
	mul.lo.s64 	%rd4243, %rd400, %rd4228;
	mul.hi.u64 	%rd4244, %rd400, %rd4228;
	add.cc.s64 	%rd4245, %rd4242, %rd4225;
	addc.cc.s64 	%rd4246, %rd4150, 0;
	add.cc.s64 	%rd459, %rd4245, %rd4243;
	addc.cc.s64 	%rd4247, %rd4246, %rd4244;
	add.s64 	%rd4604, %rd4227, %rd4247;
	cvta.to.global.u64 	%rd461, %rd4454;
	st.global.u64 	[%rd461+40], %rd458;
	st.global.u64 	[%rd461+48], %rd459;
	setp.gt.u64 	%p547, %rd4604, %rd400;
	@%p547 bra 	$L__BB4_170;
	setp.lt.u64 	%p548, %rd4604, %rd400;
	mov.u64 	%rd4605, %rd459;
	mov.u64 	%rd4606, %rd458;
	mov.u64 	%rd4607, %rd457;
	@%p548 bra 	$L__BB4_171;
	setp.lt.u64 	%p549, %rd401, %rd459;
	@%p549 bra 	$L__BB4_170;
	setp.gt.u64 	%p550, %rd401, %rd459;
	mov.u64 	%rd4605, %rd459;
	mov.u64 	%rd4606, %rd458;
	mov.u64 	%rd4607, %rd457;
	@%p550 bra 	$L__BB4_171;
	setp.lt.u64 	%p551, %rd402, %rd458;
	@%p551 bra 	$L__BB4_170;
	setp.gt.u64 	%p552, %rd402, %rd458;
	setp.lt.u64 	%p553, %rd457, %rd403;
	or.pred  	%p554, %p552, %p553;
	mov.u64 	%rd4605, %rd459;
	mov.u64 	%rd4606, %rd458;
	mov.u64 	%rd4607, %rd457;
	@%p554 bra 	$L__BB4_171;
$L__BB4_170:
	sub.s64 	%rd4607, %rd457, %rd403;
	setp.lt.u64 	%p555, %rd457, %rd403;
	selp.u64 	%rd4248, 1, 0, %p555;
	st.global.u64 	[%rd461+32], %rd4607;
	add.s64 	%rd4249, %rd402, %rd4248;
	sub.s64 	%rd4606, %rd458, %rd4249;
	setp.lt.u64 	%p556, %rd458, %rd4249;
	selp.u64 	%rd4250, 1, 0, %p556;
	add.s64 	%rd4251, %rd401, %rd4250;
	sub.s64 	%rd4605, %rd459, %rd4251;
	setp.lt.u64 	%p557, %rd459, %rd4251;
	selp.u64 	%rd4252, 1, 0, %p557;
	add.s64 	%rd4253, %rd400, %rd4252;
	sub.s64 	%rd4604, %rd4604, %rd4253;
$L__BB4_171:
	mul.lo.s64 	%rd4254, %rd412, %rd4603;
	mul.lo.s64 	%rd4255, %rd403, %rd4254;
	mul.hi.u64 	%rd4256, %rd403, %rd4254;
	add.cc.s64 	%rd4257, %rd4255, %rd4603;
	addc.cc.s64 	%rd4258, %rd4256, 0;
	mul.lo.s64 	%rd4259, %rd402, %rd4254;
	mul.hi.u64 	%rd4260, %rd402, %rd4254;
	mov.b64 	%rd4261, 0;
	add.cc.s64 	%rd4262, %rd4258, %rd4602;
	addc.cc.s64 	%rd4263, %rd4261, 0;
	add.cc.s64 	%rd4264, %rd4262, %rd4259;
	addc.cc.s64 	%rd4265, %rd4263, %rd4260;
	mul.lo.s64 	%rd4266, %rd401, %rd4254;
	mul.hi.u64 	%rd4267, %rd401, %rd4254;
	add.cc.s64 	%rd4268, %rd4265, %rd4601;
	addc.cc.s64 	%rd4269, %rd4261, 0;
	add.cc.s64 	%rd4270, %rd4268, %rd4266;
	addc.cc.s64 	%rd4271, %rd4269, %rd4267;
	mul.lo.s64 	%rd4272, %rd400, %rd4254;
	mul.hi.u64 	%rd4273, %rd400, %rd4254;
	add.cc.s64 	%rd4274, %rd4271, %rd4600;
	addc.cc.s64 	%rd4275, %rd4261, 0;
	add.cc.s64 	%rd4276, %rd4274, %rd4272;
	addc.cc.s64 	%rd4277, %rd4275, %rd4273;
	mul.lo.s64 	%rd4278, %rd412, %rd4264;
	mul.lo.s64 	%rd4279, %rd403, %rd4278;
	mul.hi.u64 	%rd4280, %rd403, %rd4278;
	add.cc.s64 	%rd4281, %rd4279, %rd4264;
	addc.cc.s64 	%rd4282, %rd4280, 0;
	mul.lo.s64 	%rd4283, %rd402, %rd4278;
	mul.hi.u64 	%rd4284, %rd402, %rd4278;
	add.cc.s64 	%rd4285, %rd4282, %rd4270;
	addc.cc.s64 	%rd4286, %rd4261, 0;
	add.cc.s64 	%rd4287, %rd4285, %rd4283;
	addc.cc.s64 	%rd4288, %rd4286, %rd4284;
	mul.lo.s64 	%rd4289, %rd401, %rd4278;
	mul.hi.u64 	%rd4290, %rd401, %rd4278;
	add.cc.s64 	%rd4291, %rd4288, %rd4276;
	addc.cc.s64 	%rd4292, %rd4261, 0;
	add.cc.s64 	%rd4293, %rd4291, %rd4289;
	addc.cc.s64 	%rd4294, %rd4292, %rd4290;
	mul.lo.s64 	%rd4295, %rd400, %rd4278;
	mul.hi.u64 	%rd4296, %rd400, %rd4278;
	add.cc.s64 	%rd4297, %rd4294, %rd4277;
	addc.cc.s64 	%rd4298, %rd4261, 0;
	add.cc.s64 	%rd4299, %rd4297, %rd4295;
	addc.cc.s64 	%rd4300, %rd4298, %rd4296;
	mul.lo.s64 	%rd4301, %rd412, %rd4287;
	mul.lo.s64 	%rd4302, %rd403, %rd4301;
	mul.hi.u64 	%rd4303, %rd403, %rd4301;
	add.cc.s64 	%rd4304, %rd4302, %rd4287;
	addc.cc.s64 	%rd4305, %rd4303, 0;
	mul.lo.s64 	%rd4306, %rd402, %rd4301;
	mul.hi.u64 	%rd4307, %rd402, %rd4301;
	add.cc.s64 	%rd4308, %rd4305, %rd4293;
	addc.cc.s64 	%rd4309, %rd4261, 0;
	add.cc.s64 	%rd4310, %rd4308, %rd4306;
	addc.cc.s64 	%rd4311, %rd4309, %rd4307;
	mul.lo.s64 	%rd4312, %rd401, %rd4301;
	mul.hi.u64 	%rd4313, %rd401, %rd4301;
	add.cc.s64 	%rd4314, %rd4311, %rd4299;
	addc.cc.s64 	%rd4315, %rd4261, 0;
	add.cc.s64 	%rd4316, %rd4314, %rd4312;
	addc.cc.s64 	%rd4317, %rd4315, %rd4313;
	mul.lo.s64 	%rd4318, %rd400, %rd4301;
	mul.hi.u64 	%rd4319, %rd400, %rd4301;
	add.cc.s64 	%rd4320, %rd4317, %rd4300;
	addc.cc.s64 	%rd4321, %rd4261, 0;
	add.cc.s64 	%rd4322, %rd4320, %rd4318;
	addc.cc.s64 	%rd4323, %rd4321, %rd4319;
	mul.lo.s64 	%rd4324, %rd412, %rd4310;
	mul.lo.s64 	%rd4325, %rd403, %rd4324;
	mul.hi.u64 	%rd4326, %rd403, %rd4324;
	add.cc.s64 	%rd4327, %rd4325, %rd4310;
	addc.cc.s64 	%rd4328, %rd4326, 0;
	mul.lo.s64 	%rd4329, %rd402, %rd4324;
	mul.hi.u64 	%rd4330, %rd402, %rd4324;
	add.cc.s64 	%rd4331, %rd4328, %rd4316;
	addc.cc.s64 	%rd4332, %rd4261, 0;
	add.cc.s64 	%rd470, %rd4331, %rd4329;
	addc.cc.s64 	%rd4333, %rd4332, %rd4330;
	mul.lo.s64 	%rd4334, %rd401, %rd4324;
	mul.hi.u64 	%rd4335, %rd401, %rd4324;
	add.cc.s64 	%rd4336, %rd4333, %rd4322;
	addc.cc.s64 	%rd4337, %rd4261, 0;
	add.cc.s64 	%rd471, %rd4336, %rd4334;
	addc.cc.s64 	%rd4338, %rd4337, %rd4335;
	mul.lo.s64 	%rd4339, %rd400, %rd4324;
	mul.hi.u64 	%rd4340, %rd400, %rd4324;
	add.cc.s64 	%rd4341, %rd4338, %rd4323;
	addc.cc.s64 	%rd4342, %rd4261, 0;
	add.cc.s64 	%rd472, %rd4341, %rd4339;
	addc.cc.s64 	%rd473, %rd4342, %rd4340;
	st.global.u64 	[%rd461], %rd470;
	st.global.u64 	[%rd461+8], %rd471;
	st.global.u64 	[%rd461+16], %rd472;
	st.global.u64 	[%rd461+24], %rd473;
	setp.lt.u64 	%p558, %rd400, %rd473;
	@%p558 bra 	$L__BB4_177;
	setp.gt.u64 	%p559, %rd400, %rd473;
	@%p559 bra 	$L__BB4_178;
	setp.lt.u64 	%p560, %rd401, %rd472;
	@%p560 bra 	$L__BB4_177;
	setp.gt.u64 	%p561, %rd401, %rd472;
	@%p561 bra 	$L__BB4_178;
	setp.lt.u64 	%p562, %rd402, %rd471;
	@%p562 bra 	$L__BB4_177;
	setp.gt.u64 	%p563, %rd402, %rd471;
	setp.lt.u64 	%p564, %rd470, %rd403;
	or.pred  	%p565, %p563, %p564;
	@%p565 bra 	$L__BB4_178;
$L__BB4_177:
	sub.s64 	%rd4343, %rd470, %rd403;
	setp.lt.u64 	%p566, %rd470, %rd403;
	selp.u64 	%rd4344, 1, 0, %p566;
	st.global.u64 	[%rd461], %rd4343;
	add.s64 	%rd4345, %rd402, %rd4344;
	sub.s64 	%rd4346, %rd471, %rd4345;
	setp.lt.u64 	%p567, %rd471, %rd4345;
	selp.u64 	%rd4347, 1, 0, %p567;
	st.global.u64 	[%rd461+8], %rd4346;
	add.s64 	%rd4348, %rd401, %rd4347;
	sub.s64 	%rd4349, %rd472, %rd4348;
	setp.lt.u64 	%p568, %rd472, %rd4348;
	selp.u64 	%rd4350, 1, 0, %p568;
	st.global.u64 	[%rd461+16], %rd4349;
	add.s64 	%rd4351, %rd400, %rd4350;
	sub.s64 	%rd4352, %rd473, %rd4351;
	st.global.u64 	[%rd461+24], %rd4352;
$L__BB4_178:
	mul.lo.s64 	%rd4353, %rd412, %rd4607;
	mul.lo.s64 	%rd4354, %rd403, %rd4353;
	mul.hi.u64 	%rd4355, %rd403, %rd4353;
	add.cc.s64 	%rd4356, %rd4354, %rd4607;
	addc.cc.s64 	%rd4357, %rd4355, 0;
	mul.lo.s64 	%rd4358, %rd402, %rd4353;
	mul.hi.u64 	%rd4359, %rd402, %rd4353;
	mov.b64 	%rd4360, 0;
	add.cc.s64 	%rd4361, %rd4357, %rd4606;
	addc.cc.s64 	%rd4362, %rd4360, 0;
	add.cc.s64 	%rd4363, %rd4361, %rd4358;
	addc.cc.s64 	%rd4364, %rd4362, %rd4359;
	mul.lo.s64 	%rd4365, %rd401, %rd4353;
	mul.hi.u64 	%rd4366, %rd401, %rd4353;
	add.cc.s64 	%rd4367, %rd4364, %rd4605;
	addc.cc.s64 	%rd4368, %rd4360, 0;
	add.cc.s64 	%rd4369, %rd4367, %rd4365;
	addc.cc.s64 	%rd4370, %rd4368, %rd4366;
	mul.lo.s64 	%rd4371, %rd400, %rd4353;
	mul.hi.u64 	%rd4372, %rd400, %rd4353;
	add.cc.s64 	%rd4373, %rd4370, %rd4604;
	addc.cc.s64 	%rd4374, %rd4360, 0;
	add.cc.s64 	%rd4375, %rd4373, %rd4371;
	addc.cc.s64 	%rd4376, %rd4374, %rd4372;
	mul.lo.s64 	%rd4377, %rd412, %rd4363;
	mul.lo.s64 	%rd4378, %rd403, %rd4377;
	mul.hi.u64 	%rd4379, %rd403, %rd4377;
	add.cc.s64 	%rd4380, %rd4378, %rd4363;
	addc.cc.s64 	%rd4381, %rd4379, 0;
	mul.lo.s64 	%rd4382, %rd402, %rd4377;
	mul.hi.u64 	%rd4383, %rd402, %rd4377;
	add.cc.s64 	%rd4384, %rd4381, %rd4369;
	addc.cc.s64 	%rd4385, %rd4360, 0;
	add.cc.s64 	%rd4386, %rd4384, %rd4382;
	addc.cc.s64 	%rd4387, %rd4385, %rd4383;
	mul.lo.s64 	%rd4388, %rd401, %rd4377;
	mul.hi.u64 	%rd4389, %rd401, %rd4377;
	add.cc.s64 	%rd4390, %rd4387, %rd4375;
	addc.cc.s64 	%rd4391, %rd4360, 0;
	add.cc.s64 	%rd4392, %rd4390, %rd4388;
	addc.cc.s64 	%rd4393, %rd4391, %rd4389;
	mul.lo.s64 	%rd4394, %rd400, %rd4377;
	mul.hi.u64 	%rd4395, %rd400, %rd4377;
	add.cc.s64 	%rd4396, %rd4393, %rd4376;
	addc.cc.s64 	%rd4397, %rd4360, 0;
	add.cc.s64 	%rd4398, %rd4396, %rd4394;
	addc.cc.s64 	%rd4399, %rd4397, %rd4395;
	mul.lo.s64 	%rd4400, %rd412, %rd4386;
	mul.lo.s64 	%rd4401, %rd403, %rd4400;
	mul.hi.u64 	%rd4402, %rd403, %rd4400;
	add.cc.s64 	%rd4403, %rd4401, %rd4386;
	addc.cc.s64 	%rd4404, %rd4402, 0;
	mul.lo.s64 	%rd4405, %rd402, %rd4400;
	mul.hi.u64 	%rd4406, %rd402, %rd4400;
	add.cc.s64 	%rd4407, %rd4404, %rd4392;
	addc.cc.s64 	%rd4408, %rd4360, 0;
	add.cc.s64 	%rd4409, %rd4407, %rd4405;
	addc.cc.s64 	%rd4410, %rd4408, %rd4406;
	mul.lo.s64 	%rd4411, %rd401, %rd4400;
	mul.hi.u64 	%rd4412, %rd401, %rd4400;
	add.cc.s64 	%rd4413, %rd4410, %rd4398;
	addc.cc.s64 	%rd4414, %rd4360, 0;
	add.cc.s64 	%rd4415, %rd4413, %rd4411;
	addc.cc.s64 	%rd4416, %rd4414, %rd4412;
	mul.lo.s64 	%rd4417, %rd400, %rd4400;
	mul.hi.u64 	%rd4418, %rd400, %rd4400;
	add.cc.s64 	%rd4419, %rd4416, %rd4399;
	addc.cc.s64 	%rd4420, %rd4360, 0;
	add.cc.s64 	%rd4421, %rd4419, %rd4417;
	addc.cc.s64 	%rd4422, %rd4420, %rd4418;
	mul.lo.s64 	%rd4423, %rd412, %rd4409;
	mul.lo.s64 	%rd4424, %rd403, %rd4423;
	mul.hi.u64 	%rd4425, %rd403, %rd4423;
	add.cc.s64 	%rd4426, %rd4424, %rd4409;
	addc.cc.s64 	%rd4427, %rd4425, 0;
	mul.lo.s64 	%rd4428, %rd402, %rd4423;
	mul.hi.u64 	%rd4429, %rd402, %rd4423;
	add.cc.s64 	%rd4430, %rd4427, %rd4415;
	addc.cc.s64 	%rd4431, %rd4360, 0;
	add.cc.s64 	%rd474, %rd4430, %rd4428;
	addc.cc.s64 	%rd4432, %rd4431, %rd4429;
	mul.lo.s64 	%rd4433, %rd401, %rd4423;
	mul.hi.u64 	%rd4434, %rd401, %rd4423;
	add.cc.s64 	%rd4435, %rd4432, %rd4421;
	addc.cc.s64 	%rd4436, %rd4360, 0;
	add.cc.s64 	%rd475, %rd4435, %rd4433;
	addc.cc.s64 	%rd4437, %rd4436, %rd4434;
	mul.lo.s64 	%rd4438, %rd400, %rd4423;
	mul.hi.u64 	%rd4439, %rd400, %rd4423;
	add.cc.s64 	%rd4440, %rd4437, %rd4422;
	addc.cc.s64 	%rd4441, %rd4360, 0;
	add.cc.s64 	%rd476, %rd4440, %rd4438;
	addc.cc.s64 	%rd477, %rd4441, %rd4439;
	st.global.u64 	[%rd461+32], %rd474;
	st.global.u64 	[%rd461+40], %rd475;
	st.global.u64 	[%rd461+48], %rd476;
	st.global.u64 	[%rd461+56], %rd477;
	setp.lt.u64 	%p569, %rd400, %rd477;
	@%p569 bra 	$L__BB4_184;
	setp.gt.u64 	%p570, %rd400, %rd477;
	@%p570 bra 	$L__BB4_185;
	setp.lt.u64 	%p571, %rd401, %rd476;
	@%p571 bra 	$L__BB4_184;
	setp.gt.u64 	%p572, %rd401, %rd476;
	@%p572 bra 	$L__BB4_185;
	setp.lt.u64 	%p573, %rd402, %rd475;
	@%p573 bra 	$L__BB4_184;
	setp.gt.u64 	%p574, %rd402, %rd475;
	setp.lt.u64 	%p575, %rd474, %rd403;
	or.pred  	%p576, %p574, %p575;
	@%p576 bra 	$L__BB4_185;
$L__BB4_184:
	sub.s64 	%rd4442, %rd474, %rd403;
	setp.lt.u64 	%p577, %rd474, %rd403;
	selp.u64 	%rd4443, 1, 0, %p577;
	st.global.u64 	[%rd461+32], %rd4442;
	add.s64 	%rd4444, %rd402, %rd4443;
	sub.s64 	%rd4445, %rd475, %rd4444;
	setp.lt.u64 	%p578, %rd475, %rd4444;
	selp.u64 	%rd4446, 1, 0, %p578;
	st.global.u64 	[%rd461+40], %rd4445;
	add.s64 	%rd4447, %rd401, %rd4446;
	sub.s64 	%rd4448, %rd476, %rd4447;
	setp.lt.u64 	%p579, %rd476, %rd4447;
	selp.u64 	%rd4449, 1, 0, %p579;
	st.global.u64 	[%rd461+48], %rd4448;
	add.s64 	%rd4450, %rd400, %rd4449;
	sub.s64 	%rd4451, %rd477, %rd4450;
	st.global.u64 	[%rd461+56], %rd4451;
$L__BB4_185:
	mov.b32 	%r245, 0;
	st.global.u32 	[%rd461+64], %r245;
$L__BB4_186:
	ret;

}
	// .globl	_Z11scalar_multP7ECPointPKmPKS_
.visible .entry _Z11scalar_multP7ECPointPKmPKS_(
	.param .u64 .ptr .align 1 _Z11scalar_multP7ECPointPKmPKS__param_0,
	.param .u64 .ptr .align 1 _Z11scalar_multP7ECPointPKmPKS__param_1,
	.param .u64 .ptr .align 1 _Z11scalar_multP7ECPointPKmPKS__param_2
)
{
	.reg .b64 	%rd<4>;

	ld.param.u64 	%rd1, [_Z11scalar_multP7ECPointPKmPKS__param_0];
	ld.param.u64 	%rd2, [_Z11scalar_multP7ECPointPKmPKS__param_1];
	ld.param.u64 	%rd3, [_Z11scalar_multP7ECPointPKmPKS__param_2];
	{ // callseq 0, 0
	.param .b64 param0;
	st.param.b64 	[param0], %rd1;
	.param .b64 param1;
	st.param.b64 	[param1], %rd2;
	.param .b64 param2;
	st.param.b64 	[param2], %rd3;
	call.uni 
	_Z18kernel_scalar_multP7ECPointPKmPKS_, 
	(
	param0, 
	param1, 
	param2
	);
	} // callseq 0
	ret;

}
	// .globl	_Z14point_is_validPiPK7ECPoint
.visible .entry _Z14point_is_validPiPK7ECPoint(
	.param .u64 .ptr .align 1 _Z14point_is_validPiPK7ECPoint_param_0,
	.param .u64 .ptr .align 1 _Z14point_is_validPiPK7ECPoint_param_1
)
{
	.reg .pred 	%p<102>;
	.reg .b32 	%r<17>;
	.reg .b64 	%rd<923>;

	ld.param.u64 	%rd71, [_Z14point_is_validPiPK7ECPoint_param_1];
	cvta.to.global.u64 	%rd1, %rd71;
	ld.global.u32 	%r4, [%rd1+64];
	setp.ne.s32 	%p2, %r4, 0;
	mov.b32 	%r16, 1;
	@%p2 bra 	$L__BB6_32;
	ld.global.u64 	%rd72, [%rd1+32];
	and.b64  	%rd73, %rd72, 4294967295;
	shr.u64 	%rd74, %rd72, 32;
	mul.lo.s64 	%rd75, %rd73, %rd73;
	mul.lo.s64 	%rd76, %rd74, %rd73;
	shr.u64 	%rd77, %rd75, 32;
	shl.b64 	%rd78, %rd76, 1;
	and.b64  	%rd79, %rd78, 8589934590;
	add.s64 	%rd80, %rd77, %rd79;
	shr.u64 	%rd81, %rd76, 31;
	and.b64  	%rd82, %rd81, 8589934590;
	mad.lo.s64 	%rd83, %rd74, %rd74, %rd82;
	shr.u64 	%rd84, %rd80, 32;
	shl.b64 	%rd85, %rd80, 32;
	and.b64  	%rd86, %rd75, 4294967295;
	or.b64  	%rd87, %rd85, %rd86;
	add.s64 	%rd88, %rd83, %rd84;
	ld.global.u64 	%rd89, [%rd1+40];
	shr.u64 	%rd90, %rd89, 32;
	and.b64  	%rd91, %rd89, 4294967295;
	mul.lo.s64 	%rd92, %rd91, %rd73;
	mul.lo.s64 	%rd93, %rd90, %rd73;
	mul.lo.s64 	%rd94, %rd91, %rd74;
	shr.u64 	%rd95, %rd92, 32;
	and.b64  	%rd96, %rd93, 4294967295;
	add.s64 	%rd97, %rd95, %rd96;
	and.b64  	%rd98, %rd94, 4294967295;
	add.s64 	%rd99, %rd97, %rd98;
	shr.u64 	%rd100, %rd93, 32;
	mad.lo.s64 	%rd101, %rd90, %rd74, %rd100;
	shr.u64 	%rd102, %rd94, 32;
	add.s64 	%rd103, %rd101, %rd102;
	shr.u64 	%rd104, %rd99, 32;
	shl.b64 	%rd105, %rd99, 32;
	and.b64  	%rd106, %rd92, 4294967295;
	or.b64  	%rd107, %rd105, %rd106;
	add.s64 	%rd108, %rd103, %rd104;
	ld.global.u64 	%rd109, [%rd1+48];
	shr.u64 	%rd110, %rd109, 32;
	and.b64  	%rd111, %rd109, 4294967295;
	mul.lo.s64 	%rd112, %rd111, %rd73;
	mul.lo.s64 	%rd113, %rd110, %rd73;
	mul.lo.s64 	%rd114, %rd111, %rd74;
	shr.u64 	%rd115, %rd112, 32;
	and.b64  	%rd116, %rd113, 4294967295;
	add.s64 	%rd117, %rd115, %rd116;
	and.b64  	%rd118, %rd114, 4294967295;
	add.s64 	%rd119, %rd117, %rd118;
	shr.u64 	%rd120, %rd113, 32;
	mad.lo.s64 	%rd121, %rd110, %rd74, %rd120;
	shr.u64 	%rd122, %rd114, 32;
	add.s64 	%rd123, %rd121, %rd122;
	shr.u64 	%rd124, %rd119, 32;
	shl.b64 	%rd125, %rd119, 32;
	and.b64  	%rd126, %rd112, 4294967295;
	or.b64  	%rd127, %rd125, %rd126;
	add.s64 	%rd128, %rd123, %rd124;
	ld.global.u64 	%rd129, [%rd1+56];
	shr.u64 	%rd130, %rd129, 32;
	and.b64  	%rd131, %rd129, 4294967295;
	mul.lo.s64 	%rd132, %rd131, %rd73;
	mul.lo.s64 	%rd133, %rd130, %rd73;
	mul.lo.s64 	%rd134, %rd131, %rd74;
	shr.u64 	%rd135, %rd132, 32;
	and.b64  	%rd136, %rd133, 4294967295;
	add.s64 	%rd137, %rd135, %rd136;
	and.b64  	%rd138, %rd134, 4294967295;
	add.s64 	%rd139, %rd137, %rd138;
	shr.u64 	%rd140, %rd133, 32;
	mad.lo.s64 	%rd141, %rd130, %rd74, %rd140;
	shr.u64 	%rd142, %rd134, 32;
	add.s64 	%rd143, %rd141, %rd142;
	shr.u64 	%rd144, %rd139, 32;
	shl.b64 	%rd145, %rd139, 32;
	and.b64  	%rd146, %rd132, 4294967295;
	or.b64  	%rd147, %rd145, %rd146;
	add.s64 	%rd148, %rd143, %rd144;
	shl.b64 	%rd149, %rd107, 1;
	shr.u64 	%rd150, %rd105, 63;
	add.s64 	%rd151, %rd108, %rd108;
	add.s64 	%rd152, %rd151, %rd150;
	mul.lo.s64 	%rd153, %rd91, %rd91;
	mul.lo.s64 	%rd154, %rd90, %rd91;
	shr.u64 	%rd155, %rd153, 32;
	shl.b64 	%rd156, %rd154, 1;
	and.b64  	%rd157, %rd156, 8589934590;
	add.s64 	%rd158, %rd155, %rd157;
	shr.u64 	%rd159, %rd154, 31;
	and.b64  	%rd160, %rd159, 8589934590;
	mad.lo.s64 	%rd161, %rd90, %rd90, %rd160;
	shr.u64 	%rd162, %rd158, 32;
	shl.b64 	%rd163, %rd158, 32;
	and.b64  	%rd164, %rd153, 4294967295;
	or.b64  	%rd165, %rd163, %rd164;
	add.s64 	%rd166, %rd127, %rd150;
	add.s64 	%rd167, %rd166, %rd165;
	max.u64 	%rd168, %rd127, %rd166;
	setp.gt.u64 	%p3, %rd168, %rd167;
	selp.u64 	%rd169, 1, 0, %p3;
	add.s64 	%rd170, %rd161, %rd128;
	add.s64 	%rd171, %rd170, %rd162;
	add.s64 	%rd172, %rd171, %rd169;
	mul.lo.s64 	%rd173, %rd111, %rd91;
	mul.lo.s64 	%rd174, %rd110, %rd91;
	mul.lo.s64 	%rd175, %rd111, %rd90;
	shr.u64 	%rd176, %rd173, 32;
	and.b64  	%rd177, %rd174, 4294967295;
	add.s64 	%rd178, %rd176, %rd177;
	and.b64  	%rd179, %rd175, 4294967295;
	add.s64 	%rd180, %rd178, %rd179;
	shr.u64 	%rd181, %rd174, 32;
	mad.lo.s64 	%rd182, %rd110, %rd90, %rd181;
	shr.u64 	%rd183, %rd175, 32;
	add.s64 	%rd184, %rd182, %rd183;
	shr.u64 	%rd185, %rd180, 32;
	shl.b64 	%rd186, %rd180, 32;
	and.b64  	%rd187, %rd173, 4294967295;
	or.b64  	%rd188, %rd186, %rd187;
	add.s64 	%rd189, %rd147, %rd169;
	add.s64 	%rd190, %rd189, %rd188;
	max.u64 	%rd191, %rd147, %rd189;
	setp.gt.u64 	%p4, %rd191, %rd190;
	selp.u64 	%rd192, 1, 0, %p4;
	add.s64 	%rd193, %rd184, %rd148;
	add.s64 	%rd194, %rd193, %rd185;
	add.s64 	%rd195, %rd194, %rd192;
	add.s64 	%rd196, %rd167, %rd127;
	setp.lt.u64 	%p5, %rd196, %rd167;
	selp.u64 	%rd197, 1, 0, %p5;
	add.s64 	%rd198, %rd128, %rd172;
	add.s64 	%rd199, %rd198, %rd197;
	add.s64 	%rd200, %rd190, %rd197;
	add.s64 	%rd201, %rd200, %rd188;
	max.u64 	%rd202, %rd190, %rd200;
	setp.gt.u64 	%p6, %rd202, %rd201;
	selp.u64 	%rd203, 1, 0, %p6;
	add.s64 	%rd204, %rd184, %rd195;
	add.s64 	%rd205, %rd204, %rd185;
	add.s64 	%rd206, %rd205, %rd203;
	add.s64 	%rd207, %rd201, %rd147;
	setp.lt.u64 	%p7, %rd207, %rd201;
	selp.u64 	%rd208, 1, 0, %p7;
	add.s64 	%rd209, %rd148, %rd206;
	add.s64 	%rd210, %rd209, %rd208;
	ld.const.u64 	%rd211, [MU_P];
	mul.lo.s64 	%rd212, %rd211, %rd87;
	ld.const.u64 	%rd2, [P_CONST];
	mul.lo.s64 	%rd213, %rd2, %rd212;
	mul.hi.u64 	%rd214, %rd2, %rd212;
	add.cc.s64 	%rd215, %rd213, %rd87;
	addc.cc.s64 	%rd216, %rd214, 0;
	ld.const.u64 	%rd3, [P_CONST+8];
	mul.lo.s64 	%rd217, %rd3, %rd212;
	mul.hi.u64 	%rd218, %rd3, %rd212;
	mov.b64 	%rd219, 0;
	add.cc.s64 	%rd220, %rd216, %rd149;
	addc.cc.s64 	%rd221, %rd219, 0;
	add.cc.s64 	%rd222, %rd220, %rd217;
	addc.cc.s64 	%rd223, %rd221, %rd218;
	ld.const.u64 	%rd4, [P_CONST+16];
	mul.lo.s64 	%rd224, %rd4, %rd212;
	mul.hi.u64 	%rd225, %rd4, %rd212;
	add.cc.s64 	%rd226, %rd223, %rd196;
	addc.cc.s64 	%rd227, %rd219, 0;
	add.cc.s64 	%rd228, %rd226, %rd224;
	addc.cc.s64 	%rd229, %rd227, %rd225;
	ld.const.u64 	%rd5, [P_CONST+24];
	mul.lo.s64 	%rd230, %rd5, %rd212;
	mul.hi.u64 	%rd231, %rd5, %rd212;
	add.cc.s64 	%rd232, %rd229, %rd207;
	addc.cc.s64 	%rd233, %rd219, 0;
	add.cc.s64 	%rd234, %rd232, %rd230;
	addc.cc.s64 	%rd235, %rd233, %rd231;
	add.s64 	%rd236, %rd88, %rd235;
	setp.lt.u64 	%p8, %rd236, %rd88;
	selp.u64 	%rd237, 1, 0, %p8;
	add.s64 	%rd238, %rd152, %rd237;
	setp.lt.u64 	%p9, %rd238, %rd152;
	selp.u64 	%rd239, 1, 0, %p9;
	add.s64 	%rd240, %rd199, %rd239;
	setp.lt.u64 	%p10, %rd240, %rd199;
	selp.u64 	%rd241, 1, 0, %p10;
	add.s64 	%rd242, %rd210, %rd241;
	mul.lo.s64 	%rd243, %rd211, %rd222;
	mul.lo.s64 	%rd244, %rd2, %rd243;
	mul.hi.u64 	%rd245, %rd2, %rd243;
	add.cc.s64 	%rd246, %rd244, %rd222;
	addc.cc.s64 	%rd247, %rd245, 0;
	mul.lo.s64 	%rd248, %rd3, %rd243;
	mul.hi.u64 	%rd249, %rd3, %rd243;
	add.cc.s64 	%rd250, %rd247, %rd228;
	addc.cc.s64 	%rd251, %rd219, 0;
	add.cc.s64 	%rd252, %rd250, %rd248;
	addc.cc.s64 	%rd253, %rd251, %rd249;
	mul.lo.s64 	%rd254, %rd4, %rd243;
	mul.hi.u64 	%rd255, %rd4, %rd243;
	add.cc.s64 	%rd256, %rd253, %rd234;
	addc.cc.s64 	%rd257, %rd219, 0;
	add.cc.s64 	%rd258, %rd256, %rd254;
	addc.cc.s64 	%rd259, %rd257, %rd255;
	mul.lo.s64 	%rd260, %rd5, %rd243;
	mul.hi.u64 	%rd261, %rd5, %rd243;
	add.cc.s64 	%rd262, %rd259, %rd236;
	addc.cc.s64 	%rd263, %rd219, 0;
	add.cc.s64 	%rd264, %rd262, %rd260;
	addc.cc.s64 	%rd265, %rd263, %rd261;
	add.s64 	%rd266, %rd238, %rd265;
	setp.lt.u64 	%p11, %rd266, %rd238;
	selp.u64 	%rd267, 1, 0, %p11;
	add.s64 	%rd268, %rd240, %rd267;
	setp.lt.u64 	%p12, %rd268, %rd240;
	selp.u64 	%rd269, 1, 0, %p12;
	add.s64 	%rd270, %rd242, %rd269;
	mul.lo.s64 	%rd271, %rd211, %rd252;
	mul.lo.s64 	%rd272, %rd2, %rd271;
	mul.hi.u64 	%rd273, %rd2, %rd271;
	add.cc.s64 	%rd274, %rd272, %rd252;
	addc.cc.s64 	%rd275, %rd273, 0;
	mul.lo.s64 	%rd276, %rd3, %rd271;
	mul.hi.u64 	%rd277, %rd3, %rd271;
	add.cc.s64 	%rd278, %rd275, %rd258;
	addc.cc.s64 	%rd279, %rd219, 0;
	add.cc.s64 	%rd280, %rd278, %rd276;
	addc.cc.s64 	%rd281, %rd279, %rd277;
	mul.lo.s64 	%rd282, %rd4, %rd271;
	mul.hi.u64 	%rd283, %rd4, %rd271;
	add.cc.s64 	%rd284, %rd281, %rd264;
	addc.cc.s64 	%rd285, %rd219, 0;
	add.cc.s64 	%rd286, %rd284, %rd282;
	addc.cc.s64 	%rd287, %rd285, %rd283;
	mul.lo.s64 	%rd288, %rd5, %rd271;
	mul.hi.u64 	%rd289, %rd5, %rd271;
	add.cc.s64 	%rd290, %rd287, %rd266;
	addc.cc.s64 	%rd291, %rd219, 0;
	add.cc.s64 	%rd292, %rd290, %rd288;
	addc.cc.s64 	%rd293, %rd291, %rd289;
	add.s64 	%rd294, %rd268, %rd293;
	setp.lt.u64 	%p13, %rd294, %rd268;
	selp.u64 	%rd295, 1, 0, %p13;
	add.s64 	%rd296, %rd270, %rd295;
	mul.lo.s64 	%rd297, %rd211, %rd280;
	mul.lo.s64 	%rd298, %rd2, %rd297;
	mul.hi.u64 	%rd299, %rd2, %rd297;
	add.cc.s64 	%rd300, %rd298, %rd280;
	addc.cc.s64 	%rd301, %rd299, 0;
	mul.lo.s64 	%rd302, %rd3, %rd297;
	mul.hi.u64 	%rd303, %rd3, %rd297;
	add.cc.s64 	%rd304, %rd301, %rd286;
	addc.cc.s64 	%rd305, %rd219, 0;
	add.cc.s64 	%rd6, %rd304, %rd302;
	addc.cc.s64 	%rd306, %rd305, %rd303;
	mul.lo.s64 	%rd307, %rd4, %rd297;
	mul.hi.u64 	%rd308, %rd4, %rd297;
	add.cc.s64 	%rd309, %rd306, %rd292;
	addc.cc.s64 	%rd310, %rd219, 0;
	add.cc.s64 	%rd7, %rd309, %rd307;
	addc.cc.s64 	%rd311, %rd310, %rd308;
	mul.lo.s64 	%rd312, %rd5, %rd297;
	mul.hi.u64 	%rd313, %rd5, %rd297;
	add.cc.s64 	%rd314, %rd311, %rd294;
	addc.cc.s64 	%rd315, %rd219, 0;
	add.cc.s64 	%rd8, %rd314, %rd312;
	addc.cc.s64 	%rd316, %rd315, %rd313;
	add.s64 	%rd907, %rd296, %rd316;
	setp.gt.u64 	%p14, %rd907, %rd5;
	@%p14 bra 	$L__BB6_7;
	setp.lt.u64 	%p15, %rd907, %rd5;
	mov.u64 	%rd908, %rd8;
	mov.u64 	%rd909, %rd7;
	mov.u64 	%rd910, %rd6;
	@%p15 bra 	$L__BB6_8;
	setp.lt.u64 	%p16, %rd4, %rd8;
	@%p16 bra 	$L__BB6_7;
	setp.gt.u64 	%p17, %rd4, %rd8;
	mov.u64 	%rd908, %rd8;
	mov.u64 	%rd909, %rd7;
	mov.u64 	%rd910, %rd6;
	@%p17 bra 	$L__BB6_8;
	setp.lt.u64 	%p18, %rd3, %rd7;
	@%p18 bra 	$L__BB6_7;
	setp.gt.u64 	%p19, %rd3, %rd7;
	setp.lt.u64 	%p20, %rd6, %rd2;
	or.pred  	%p21, %p19, %p20;
	mov.u64 	%rd908, %rd8;
	mov.u64 	%rd909, %rd7;
	mov.u64 	%rd910, %rd6;
	@%p21 bra 	$L__BB6_8;
$L__BB6_7:
	sub.s64 	%rd910, %rd6, %rd2;
	setp.lt.u64 	%p22, %rd6, %rd2;
	selp.u64 	%rd317, 1, 0, %p22;
	add.s64 	%rd318, %rd3, %rd317;
	sub.s64 	%rd909, %rd7, %rd318;
	setp.lt.u64 	%p23, %rd7, %rd318;
	selp.u64 	%rd319, 1, 0, %p23;
	add.s64 	%rd320, %rd4, %rd319;
	sub.s64 	%rd908, %rd8, %rd320;
	setp.lt.u64 	%p24, %rd8, %rd320;
	selp.u64 	%rd321, 1, 0, %p24;
	add.s64 	%rd322, %rd5, %rd321;
	sub.s64 	%rd907, %rd907, %rd322;
$L__BB6_8:
	ld.param.u64 	%rd906, [_Z14point_is_validPiPK7ECPoint_param_1];
	ld.const.u64 	%rd18, [P_CONST+24];
	ld.const.u64 	%rd19, [P_CONST+16];
	ld.const.u64 	%rd20, [P_CONST+8];
	ld.const.u64 	%rd21, [P_CONST];
	cvta.to.global.u64 	%rd323, %rd906;
	ld.global.u64 	%rd324, [%rd323];
	and.b64  	%rd22, %rd324, 4294967295;
	shr.u64 	%rd23, %rd324, 32;
	mul.lo.s64 	%rd325, %rd22, %rd22;
	mul.lo.s64 	%rd326, %rd23, %rd22;
	shr.u64 	%rd327, %rd325, 32;
	shl.b64 	%rd328, %rd326, 1;
	and.b64  	%rd329, %rd328, 8589934590;
	add.s64 	%rd330, %rd327, %rd329;
	shr.u64 	%rd331, %rd326, 31;
	and.b64  	%rd332, %rd331, 8589934590;
	mad.lo.s64 	%rd333, %rd23, %rd23, %rd332;
	shr.u64 	%rd334, %rd330, 32;
	shl.b64 	%rd335, %rd330, 32;
	and.b64  	%rd336, %rd325, 4294967295;
	or.b64  	%rd337, %rd335, %rd336;
	add.s64 	%rd338, %rd333, %rd334;
	ld.global.u64 	%rd339, [%rd323+8];
	shr.u64 	%rd24, %rd339, 32;
	and.b64  	%rd25, %rd339, 4294967295;
	mul.lo.s64 	%rd340, %rd25, %rd22;
	mul.lo.s64 	%rd341, %rd24, %rd22;
	mul.lo.s64 	%rd342, %rd25, %rd23;
	shr.u64 	%rd343, %rd340, 32;
	and.b64  	%rd344, %rd341, 4294967295;
	add.s64 	%rd345, %rd343, %rd344;
	and.b64  	%rd346, %rd342, 4294967295;
	add.s64 	%rd347, %rd345, %rd346;
	shr.u64 	%rd348, %rd341, 32;
	mad.lo.s64 	%rd349, %rd24, %rd23, %rd348;
	shr.u64 	%rd350, %rd342, 32;
	add.s64 	%rd351, %rd349, %rd350;
	shr.u64 	%rd352, %rd347, 32;
	shl.b64 	%rd353, %rd347, 32;
	and.b64  	%rd354, %rd340, 4294967295;
	or.b64  	%rd355, %rd353, %rd354;
	add.s64 	%rd356, %rd351, %rd352;
	ld.global.u64 	%rd357, [%rd323+16];
	shr.u64 	%rd26, %rd357, 32;
	and.b64  	%rd27, %rd357, 4294967295;
	mul.lo.s64 	%rd358, %rd27, %rd22;
	mul.lo.s64 	%rd359, %rd26, %rd22;
	mul.lo.s64 	%rd360, %rd27, %rd23;
	shr.u64 	%rd361, %rd358, 32;
	and.b64  	%rd362, %rd359, 4294967295;
	add.s64 	%rd363, %rd361, %rd362;
	and.b64  	%rd364, %rd360, 4294967295;
	add.s64 	%rd365, %rd363, %rd364;
	shr.u64 	%rd366, %rd359, 32;
	mad.lo.s64 	%rd367, %rd26, %rd23, %rd366;
	shr.u64 	%rd368, %rd360, 32;
	add.s64 	%rd369, %rd367, %rd368;
	shr.u64 	%rd370, %rd365, 32;
	shl.b64 	%rd371, %rd365, 32;
	and.b64  	%rd372, %rd358, 4294967295;
	or.b64  	%rd373, %rd371, %rd372;
	add.s64 	%rd374, %rd369, %rd370;
	ld.global.u64 	%rd375, [%rd323+24];
	shr.u64 	%rd28, %rd375, 32;
	and.b64  	%rd29, %rd375, 4294967295;
	mul.lo.s64 	%rd376, %rd29, %rd22;
	mul.lo.s64 	%rd377, %rd28, %rd22;
	mul.lo.s64 	%rd378, %rd29, %rd23;
	shr.u64 	%rd379, %rd376, 32;
	and.b64  	%rd380, %rd377, 4294967295;
	add.s64 	%rd381, %rd379, %rd380;
	and.b64  	%rd382, %rd378, 4294967295;
	add.s64 	%rd383, %rd381, %rd382;
	shr.u64 	%rd384, %rd377, 32;
	mad.lo.s64 	%rd385, %rd28, %rd23, %rd384;
	shr.u64 	%rd386, %rd378, 32;
	add.s64 	%rd387, %rd385, %rd386;
	shr.u64 	%rd388, %rd383, 32;
	shl.b64 	%rd389, %rd383, 32;
	and.b64  	%rd390, %rd376, 4294967295;
	or.b64  	%rd391, %rd389, %rd390;
	add.s64 	%rd392, %rd387, %rd388;
	shl.b64 	%rd393, %rd355, 1;
	shr.u64 	%rd394, %rd353, 63;
	add.s64 	%rd395, %rd356, %rd356;
	add.s64 	%rd396, %rd395, %rd394;
	mul.lo.s64 	%rd397, %rd25, %rd25;
	mul.lo.s64 	%rd398, %rd24, %rd25;
	shr.u64 	%rd399, %rd397, 32;
	shl.b64 	%rd400, %rd398, 1;
	and.b64  	%rd401, %rd400, 8589934590;
	add.s64 	%rd402, %rd399, %rd401;
	shr.u64 	%rd403, %rd398, 31;
	and.b64  	%rd404, %rd403, 8589934590;
	mad.lo.s64 	%rd405, %rd24, %rd24, %rd404;
	shr.u64 	%rd406, %rd402, 32;
	shl.b64 	%rd407, %rd402, 32;
	and.b64  	%rd408, %rd397, 4294967295;
	or.b64  	%rd409, %rd407, %rd408;
	add.s64 	%rd410, %rd373, %rd394;
	add.s64 	%rd411, %rd410, %rd409;
	max.u64 	%rd412, %rd373, %rd410;
	setp.gt.u64 	%p25, %rd412, %rd411;
	selp.u64 	%rd413, 1, 0, %p25;
	add.s64 	%rd414, %rd405, %rd374;
	add.s64 	%rd415, %rd414, %rd406;
	add.s64 	%rd416, %rd415, %rd413;
	mul.lo.s64 	%rd417, %rd27, %rd25;
	mul.lo.s64 	%rd418, %rd26, %rd25;
	mul.lo.s64 	%rd419, %rd27, %rd24;
	shr.u64 	%rd420, %rd417, 32;
	and.b64  	%rd421, %rd418, 4294967295;
	add.s64 	%rd422, %rd420, %rd421;
	and.b64  	%rd423, %rd419, 4294967295;
	add.s64 	%rd424, %rd422, %rd423;
	shr.u64 	%rd425, %rd418, 32;
	mad.lo.s64 	%rd426, %rd26, %rd24, %rd425;
	shr.u64 	%rd427, %rd419, 32;
	add.s64 	%rd428, %rd426, %rd427;
	shr.u64 	%rd429, %rd424, 32;
	shl.b64 	%rd430, %rd424, 32;
	and.b64  	%rd431, %rd417, 4294967295;
	or.b64  	%rd432, %rd430, %rd431;
	add.s64 	%rd433, %rd391, %rd413;
	add.s64 	%rd434, %rd433, %rd432;
	max.u64 	%rd435, %rd391, %rd433;
	setp.gt.u64 	%p26, %rd435, %rd434;
	selp.u64 	%rd436, 1, 0, %p26;
	add.s64 	%rd437, %rd428, %rd392;
	add.s64 	%rd438, %rd437, %rd429;
	add.s64 	%rd439, %rd438, %rd436;
	add.s64 	%rd440, %rd411, %rd373;
	setp.lt.u64 	%p27, %rd440, %rd411;
	selp.u64 	%rd441, 1, 0, %p27;
	add.s64 	%rd442, %rd374, %rd416;
	add.s64 	%rd443, %rd442, %rd441;
	add.s64 	%rd444, %rd434, %rd441;
	add.s64 	%rd445, %rd444, %rd432;
	max.u64 	%rd446, %rd434, %rd444;
	setp.gt.u64 	%p28, %rd446, %rd445;
	selp.u64 	%rd447, 1, 0, %p28;
	add.s64 	%rd448, %rd428, %rd439;
	add.s64 	%rd449, %rd448, %rd429;
	add.s64 	%rd450, %rd449, %rd447;
	add.s64 	%rd451, %rd445, %rd391;
	setp.lt.u64 	%p29, %rd451, %rd445;
	selp.u64 	%rd452, 1, 0, %p29;
	add.s64 	%rd453, %rd392, %rd450;
	add.s64 	%rd454, %rd453, %rd452;
	ld.const.u64 	%rd455, [MU_P];
	mul.lo.s64 	%rd456, %rd455, %rd337;
	mul.lo.s64 	%rd457, %rd21, %rd456;
	mul.hi.u64 	%rd458, %rd21, %rd456;
	add.cc.s64 	%rd459, %rd457, %rd337;
	addc.cc.s64 	%rd460, %rd458, 0;
	mul.lo.s64 	%rd461, %rd20, %rd456;
	mul.hi.u64 	%rd462, %rd20, %rd456;
	mov.b64 	%rd463, 0;
	add.cc.s64 	%rd464, %rd460, %rd393;
	addc.cc.s64 	%rd465, %rd463, 0;
	add.cc.s64 	%rd466, %rd464, %rd461;
	addc.cc.s64 	%rd467, %rd465, %rd462;
	mul.lo.s64 	%rd468, %rd19, %rd456;
	mul.hi.u64 	%rd469, %rd19, %rd456;
	add.cc.s64 	%rd470, %rd467, %rd440;
	addc.cc.s64 	%rd471, %rd463, 0;
	add.cc.s64 	%rd472, %rd470, %rd468;
	addc.cc.s64 	%rd473, %rd471, %rd469;
	mul.lo.s64 	%rd474, %rd18, %rd456;
	mul.hi.u64 	%rd475, %rd18, %rd456;
	add.cc.s64 	%rd476, %rd473, %rd451;
	addc.cc.s64 	%rd477, %rd463, 0;
	add.cc.s64 	%rd478, %rd476, %rd474;
	addc.cc.s64 	%rd479, %rd477, %rd475;
	add.s64 	%rd480, %rd338, %rd479;
	setp.lt.u64 	%p30, %rd480, %rd338;
	selp.u64 	%rd481, 1, 0, %p30;
	add.s64 	%rd482, %rd396, %rd481;
	setp.lt.u64 	%p31, %rd482, %rd396;
	selp.u64 	%rd483, 1, 0, %p31;
	add.s64 	%rd484, %rd443, %rd483;
	setp.lt.u64 	%p32, %rd484, %rd443;
	selp.u64 	%rd485, 1, 0, %p32;
	add.s64 	%rd486, %rd454, %rd485;
	mul.lo.s64 	%rd487, %rd455, %rd466;
	mul.lo.s64 	%rd488, %rd21, %rd487;
	mul.hi.u64 	%rd489, %rd21, %rd487;
	add.cc.s64 	%rd490, %rd488, %rd466;
	addc.cc.s64 	%rd491, %rd489, 0;
	mul.lo.s64 	%rd492, %rd20, %rd487;
	mul.hi.u64 	%rd493, %rd20, %rd487;
	add.cc.s64 	%rd494, %rd491, %rd472;
	addc.cc.s64 	%rd495, %rd463, 0;
	add.cc.s64 	%rd496, %rd494, %rd492;
	addc.cc.s64 	%rd497, %rd495, %rd493;
	mul.lo.s64 	%rd498, %rd19, %rd487;
	mul.hi.u64 	%rd499, %rd19, %rd487;
	add.cc.s64 	%rd500, %rd497, %rd478;
	addc.cc.s64 	%rd501, %rd463, 0;
	add.cc.s64 	%rd502, %rd500, %rd498;
	addc.cc.s64 	%rd503, %rd501, %rd499;
	mul.lo.s64 	%rd504, %rd18, %rd487;
	mul.hi.u64 	%rd505, %rd18, %rd487;
	add.cc.s64 	%rd506, %rd503, %rd480;
	addc.cc.s64 	%rd507, %rd463, 0;
	add.cc.s64 	%rd508, %rd506, %rd504;
	addc.cc.s64 	%rd509, %rd507, %rd505;
	add.s64 	%rd510, %rd482, %rd509;
	setp.lt.u64 	%p33, %rd510, %rd482;
	selp.u64 	%rd511, 1, 0, %p33;
	add.s64 	%rd512, %rd484, %rd511;
	setp.lt.u64 	%p34, %rd512, %rd484;
	selp.u64 	%rd513, 1, 0, %p34;
	add.s64 	%rd514, %rd486, %rd513;
	mul.lo.s64 	%rd515, %rd455, %rd496;
	mul.lo.s64 	%rd516, %rd21, %rd515;
	mul.hi.u64 	%rd517, %rd21, %rd515;
	add.cc.s64 	%rd518, %rd516, %rd496;
	addc.cc.s64 	%rd519, %rd517, 0;
	mul.lo.s64 	%rd520, %rd20, %rd515;
	mul.hi.u64 	%rd521, %rd20, %rd515;
	add.cc.s64 	%rd522, %rd519, %rd502;
	addc.cc.s64 	%rd523, %rd463, 0;
	add.cc.s64 	%rd524, %rd522, %rd520;
	addc.cc.s64 	%rd525, %rd523, %rd521;
	mul.lo.s64 	%rd526, %rd19, %rd515;
	mul.hi.u64 	%rd527, %rd19, %rd515;
	add.cc.s64 	%rd528, %rd525, %rd508;
	addc.cc.s64 	%rd529, %rd463, 0;
	add.cc.s64 	%rd530, %rd528, %rd526;
	addc.cc.s64 	%rd531, %rd529, %rd527;
	mul.lo.s64 	%rd532, %rd18, %rd515;
	mul.hi.u64 	%rd533, %rd18, %rd515;
	add.cc.s64 	%rd534, %rd531, %rd510;
	addc.cc.s64 	%rd535, %rd463, 0;
	add.cc.s64 	%rd536, %rd534, %rd532;
	addc.cc.s64 	%rd537, %rd535, %rd533;
	add.s64 	%rd538, %rd512, %rd537;
	setp.lt.u64 	%p35, %rd538, %rd512;
	selp.u64 	%rd539, 1, 0, %p35;
	add.s64 	%rd540, %rd514, %rd539;
	mul.lo.s64 	%rd541, %rd455, %rd524;
	mul.lo.s64 	%rd542, %rd21, %rd541;
	mul.hi.u64 	%rd543, %rd21, %rd541;
	add.cc.s64 	%rd544, %rd542, %rd524;
	addc.cc.s64 	%rd545, %rd543, 0;
	mul.lo.s64 	%rd546, %rd20, %rd541;
	mul.hi.u64 	%rd547, %rd20, %rd541;
	add.cc.s64 	%rd548, %rd545, %rd530;
	addc.cc.s64 	%rd549, %rd463, 0;
	add.cc.s64 	%rd30, %rd548, %rd546;
	addc.cc.s64 	%rd550, %rd549, %rd547;
	mul.lo.s64 	%rd551, %rd19, %rd541;
	mul.hi.u64 	%rd552, %rd19, %rd541;
	add.cc.s64 	%rd553, %rd550, %rd536;
	addc.cc.s64 	%rd554, %rd463, 0;
	add.cc.s64 	%rd31, %rd553, %rd551;
	addc.cc.s64 	%rd555, %rd554, %rd552;
	mul.lo.s64 	%rd556, %rd18, %rd541;
	mul.hi.u64 	%rd557, %rd18, %rd541;
	add.cc.s64 	%rd558, %rd555, %rd538;
	addc.cc.s64 	%rd559, %rd463, 0;
	add.cc.s64 	%rd32, %rd558, %rd556;
	addc.cc.s64 	%rd560, %rd559, %rd557;
	add.s64 	%rd911, %rd540, %rd560;
	setp.gt.u64 	%p36, %rd911, %rd18;
	@%p36 bra 	$L__BB6_14;
	setp.lt.u64 	%p37, %rd911, %rd18;
	mov.u64 	%rd912, %rd32;
	mov.u64 	%rd913, %rd31;
	mov.u64 	%rd914, %rd30;
	@%p37 bra 	$L__BB6_15;
	setp.lt.u64 	%p38, %rd19, %rd32;
	@%p38 bra 	$L__BB6_14;
	setp.gt.u64 	%p39, %rd19, %rd32;
	mov.u64 	%rd912, %rd32;
	mov.u64 	%rd913, %rd31;
	mov.u64 	%rd914, %rd30;
	@%p39 bra 	$L__BB6_15;
	setp.lt.u64 	%p40, %rd20, %rd31;
	@%p40 bra 	$L__BB6_14;
	setp.gt.u64 	%p41, %rd20, %rd31;
	setp.lt.u64 	%p42, %rd30, %rd21;
	or.pred  	%p43, %p41, %p42;
	mov.u64 	%rd912, %rd32;
	mov.u64 	%rd913, %rd31;
	mov.u64 	%rd914, %rd30;
	@%p43 bra 	$L__BB6_15;
$L__BB6_14:
	sub.s64 	%rd914, %rd30, %rd21;
	setp.lt.u64 	%p44, %rd30, %rd21;
	selp.u64 	%rd561, 1, 0, %p44;
	add.s64 	%rd562, %rd20, %rd561;
	sub.s64 	%rd913, %rd31, %rd562;
	setp.lt.u64 	%p45, %rd31, %rd562;
	selp.u64 	%rd563, 1, 0, %p45;
	add.s64 	%rd564, %rd19, %rd563;
	sub.s64 	%rd912, %rd32, %rd564;
	setp.lt.u64 	%p46, %rd32, %rd564;
	selp.u64 	%rd565, 1, 0, %p46;
	add.s64 	%rd566, %rd18, %rd565;
	sub.s64 	%rd911, %rd911, %rd566;
$L__BB6_15:
	ld.const.u64 	%rd42, [P_CONST+24];
	ld.const.u64 	%rd43, [P_CONST+16];
	ld.const.u64 	%rd44, [P_CONST+8];
	ld.const.u64 	%rd45, [P_CONST];
	and.b64  	%rd567, %rd914, 4294967295;
	shr.u64 	%rd568, %rd914, 32;
	mul.lo.s64 	%rd569, %rd22, %rd567;
	mul.lo.s64 	%rd570, %rd23, %rd567;
	mul.lo.s64 	%rd571, %rd22, %rd568;
	shr.u64 	%rd572, %rd569, 32;
	and.b64  	%rd573, %rd570, 4294967295;
	add.s64 	%rd574, %rd572, %rd573;
	and.b64  	%rd575, %rd571, 4294967295;
	add.s64 	%rd576, %rd574, %rd575;
	shr.u64 	%rd577, %rd570, 32;
	mad.lo.s64 	%rd578, %rd23, %rd568, %rd577;
	shr.u64 	%rd579, %rd571, 32;
	add.s64 	%rd580, %rd578, %rd579;
	shr.u64 	%rd581, %rd576, 32;
	shl.b64 	%rd582, %rd576, 32;
	and.b64  	%rd583, %rd569, 4294967295;
	or.b64  	%rd584, %rd582, %rd583;
	add.s64 	%rd585, %rd580, %rd581;
	mul.lo.s64 	%rd586, %rd25, %rd567;
	mul.lo.s64 	%rd587, %rd24, %rd567;
	mul.lo.s64 	%rd588, %rd25, %rd568;
	shr.u64 	%rd589, %rd586, 32;
	and.b64  	%rd590, %rd587, 4294967295;
	add.s64 	%rd591, %rd589, %rd590;
	and.b64  	%rd592, %rd588, 4294967295;
	add.s64 	%rd593, %rd591, %rd592;
	shr.u64 	%rd594, %rd587, 32;
	mad.lo.s64 	%rd595, %rd24, %rd568, %rd594;
	shr.u64 	%rd596, %rd588, 32;
	add.s64 	%rd597, %rd595, %rd596;
	shr.u64 	%rd598, %rd593, 32;
	shl.b64 	%rd599, %rd593, 32;
	and.b64  	%rd600, %rd586, 4294967295;
	or.b64  	%rd601, %rd599, %rd600;
	add.s64 	%rd602, %rd597, %rd598;
	mul.lo.s64 	%rd603, %rd27, %rd567;
	mul.lo.s64 	%rd604, %rd26, %rd567;
	mul.lo.s64 	%rd605, %rd27, %rd568;
	shr.u64 	%rd606, %rd603, 32;
	and.b64  	%rd607, %rd604, 4294967295;
	add.s64 	%rd608, %rd606, %rd607;
	and.b64  	%rd609, %rd605, 4294967295;
	add.s64 	%rd610, %rd608, %rd609;
	shr.u64 	%rd611, %rd604, 32;
	mad.lo.s64 	%rd612, %rd26, %rd568, %rd611;
	shr.u64 	%rd613, %rd605, 32;
	add.s64 	%rd614, %rd612, %rd613;
	shr.u64 	%rd615, %rd610, 32;
	shl.b64 	%rd616, %rd610, 32;
	and.b64  	%rd617, %rd603, 4294967295;
	or.b64  	%rd618, %rd616, %rd617;
	add.s64 	%rd619, %rd614, %rd615;
	mul.lo.s64 	%rd620, %rd29, %rd567;
	mul.lo.s64 	%rd621, %rd28, %rd567;
	mul.lo.s64 	%rd622, %rd29, %rd568;
	shr.u64 	%rd623, %rd620, 32;
	and.b64  	%rd624, %rd621, 4294967295;
	add.s64 	%rd625, %rd623, %rd624;
	and.b64  	%rd626, %rd622, 4294967295;
	add.s64 	%rd627, %rd625, %rd626;
	shr.u64 	%rd628, %rd621, 32;
	mad.lo.s64 	%rd629, %rd28, %rd568, %rd628;
	shr.u64 	%rd630, %rd622, 32;
	add.s64 	%rd631, %rd629, %rd630;
	shr.u64 	%rd632, %rd627, 32;
	shl.b64 	%rd633, %rd627, 32;
	and.b64  	%rd634, %rd620, 4294967295;
	or.b64  	%rd635, %rd633, %rd634;
	add.s64 	%rd636, %rd631, %rd632;
	and.b64  	%rd637, %rd913, 4294967295;
	shr.u64 	%rd638, %rd913, 32;
	mul.lo.s64 	%rd639, %rd22, %rd637;
	mul.lo.s64 	%rd640, %rd23, %rd637;
	mul.lo.s64 	%rd641, %rd22, %rd638;
	shr.u64 	%rd642, %rd639, 32;
	and.b64  	%rd643, %rd640, 4294967295;
	add.s64 	%rd644, %rd642, %rd643;
	and.b64  	%rd645, %rd641, 4294967295;
	add.s64 	%rd646, %rd644, %rd645;
	shr.u64 	%rd647, %rd640, 32;
	mad.lo.s64 	%rd648, %rd23, %rd638, %rd647;
	shr.u64 	%rd649, %rd641, 32;
	add.s64 	%rd650, %rd648, %rd649;
	shr.u64 	%rd651, %rd646, 32;
	shl.b64 	%rd652, %rd646, 32;
	and.b64  	%rd653, %rd639, 4294967295;
	or.b64  	%rd654, %rd652, %rd653;
	add.s64 	%rd655, %rd601, %rd654;
	setp.lt.u64 	%p47, %rd655, %rd601;
	selp.u64 	%rd656, 1, 0, %p47;
	add.s64 	%rd657, %rd650, %rd602;
	add.s64 	%rd658, %rd657, %rd651;
	add.s64 	%rd659, %rd658, %rd656;
	mul.lo.s64 	%rd660, %rd25, %rd637;
	mul.lo.s64 	%rd661, %rd24, %rd637;
	mul.lo.s64 	%rd662, %rd25, %rd638;
	shr.u64 	%rd663, %rd660, 32;
	and.b64  	%rd664, %rd661, 4294967295;
	add.s64 	%rd665, %rd663, %rd664;
	and.b64  	%rd666, %rd662, 4294967295;
	add.s64 	%rd667, %rd665, %rd666;
	shr.u64 	%rd668, %rd661, 32;
	mad.lo.s64 	%rd669, %rd24, %rd638, %rd668;
	shr.u64 	%rd670, %rd662, 32;
	add.s64 	%rd671, %rd669, %rd670;
	shr.u64 	%rd672, %rd667, 32;
	shl.b64 	%rd673, %rd667, 32;
	and.b64  	%rd674, %rd660, 4294967295;
	or.b64  	%rd675, %rd673, %rd674;
	add.s64 	%rd676, %rd618, %rd656;
	add.s64 	%rd677, %rd676, %rd675;
	max.u64 	%rd678, %rd618, %rd676;
	setp.gt.u64 	%p48, %rd678, %rd677;
	selp.u64 	%rd679, 1, 0, %p48;
	add.s64 	%rd680, %rd671, %rd619;
	add.s64 	%rd681, %rd680, %rd672;
	add.s64 	%rd682, %rd681, %rd679;
	mul.lo.s64 	%rd683, %rd27, %rd637;
	mul.lo.s64 	%rd684, %rd26, %rd637;
	mul.lo.s64 	%rd685, %rd27, %rd638;
	shr.u64 	%rd686, %rd683, 32;
	and.b64  	%rd687, %rd684, 4294967295;
	add.s64 	%rd688, %rd686, %rd687;
	and.b64  	%rd689, %rd685, 4294967295;
	add.s64 	%rd690, %rd688, %rd689;
	shr.u64 	%rd691, %rd684, 32;
	mad.lo.s64 	%rd692, %rd26, %rd638, %rd691;
	shr.u64 	%rd693, %rd685, 32;
	add.s64 	%rd694, %rd692, %rd693;
	shr.u64 	%rd695, %rd690, 32;
	shl.b64 	%rd696, %rd690, 32;
	and.b64  	%rd697, %rd683, 4294967295;
	or.b64  	%rd698, %rd696, %rd697;
	add.s64 	%rd699, %rd635, %rd679;
	add.s64 	%rd700, %rd699, %rd698;
	max.u64 	%rd701, %rd635, %rd699;
	setp.gt.u64 	%p49, %rd701, %rd700;
	selp.u64 	%rd702, 1, 0, %p49;
	add.s64 	%rd703, %rd694, %rd636;
	add.s64 	%rd704, %rd703, %rd695;
	add.s64 	%rd705, %rd704, %rd702;
	and.b64  	%rd706, %rd912, 4294967295;
	shr.u64 	%rd707, %rd912, 32;
	mul.lo.s64 	%rd708, %rd22, %rd706;
	mul.lo.s64 	%rd709, %rd23, %rd706;
	mul.lo.s64 	%rd710, %rd22, %rd707;
	shr.u64 	%rd711, %rd708, 32;
	and.b64  	%rd712, %rd709, 4294967295;
	add.s64 	%rd713, %rd711, %rd712;
	and.b64  	%rd714, %rd710, 4294967295;
	add.s64 	%rd715, %rd713, %rd714;
	shr.u64 	%rd716, %rd709, 32;
	mad.lo.s64 	%rd717, %rd23, %rd707, %rd716;
	shr.u64 	%rd718, %rd710, 32;
	add.s64 	%rd719, %rd717, %rd718;
	shr.u64 	%rd720, %rd715, 32;
	shl.b64 	%rd721, %rd715, 32;
	and.b64  	%rd722, %rd708, 4294967295;
	or.b64  	%rd723, %rd721, %rd722;
	add.s64 	%rd724, %rd677, %rd723;
	setp.lt.u64 	%p50, %rd724, %rd677;
	selp.u64 	%rd725, 1, 0, %p50;
	add.s64 	%rd726, %rd719, %rd682;
	add.s64 	%rd727, %rd726, %rd720;
	add.s64 	%rd728, %rd727, %rd725;
	mul.lo.s64 	%rd729, %rd25, %rd706;
	mul.lo.s64 	%rd730, %rd24, %rd706;
	mul.lo.s64 	%rd731, %rd25, %rd707;
	shr.u64 	%rd732, %rd729, 32;
	and.b64  	%rd733, %rd730, 4294967295;
	add.s64 	%rd734, %rd732, %rd733;
	and.b64  	%rd735, %rd731, 4294967295;
	add.s64 	%rd736, %rd734, %rd735;
	shr.u64 	%rd737, %rd730, 32;
	mad.lo.s64 	%rd738, %rd24, %rd707, %rd737;
	shr.u64 	%rd739, %rd731, 32;
	add.s64 	%rd740, %rd738, %rd739;
	shr.u64 	%rd741, %rd736, 32;
	shl.b64 	%rd742, %rd736, 32;
	and.b64  	%rd743, %rd729, 4294967295;
	or.b64  	%rd744, %rd742, %rd743;
	add.s64 	%rd745, %rd700, %rd725;
	add.s64 	%rd746, %rd745, %rd744;
	max.u64 	%rd747, %rd700, %rd745;
	setp.gt.u64 	%p51, %rd747, %rd746;
	selp.u64 	%rd748, 1, 0, %p51;
	add.s64 	%rd749, %rd740, %rd705;
	add.s64 	%rd750, %rd749, %rd741;
	add.s64 	%rd751, %rd750, %rd748;
	and.b64  	%rd752, %rd911, 4294967295;
	shr.u64 	%rd753, %rd911, 32;
	mul.lo.s64 	%rd754, %rd22, %rd752;
	mul.lo.s64 	%rd755, %rd23, %rd752;
	mul.lo.s64 	%rd756, %rd22, %rd753;
	shr.u64 	%rd757, %rd754, 32;
	and.b64  	%rd758, %rd755, 4294967295;
	add.s64 	%rd759, %rd757, %rd758;
	and.b64  	%rd760, %rd756, 4294967295;
	add.s64 	%rd761, %rd759, %rd760;
	shr.u64 	%rd762, %rd755, 32;
	mad.lo.s64 	%rd763, %rd23, %rd753, %rd762;
	shr.u64 	%rd764, %rd756, 32;
	add.s64 	%rd765, %rd763, %rd764;
	shr.u64 	%rd766, %rd761, 32;
	shl.b64 	%rd767, %rd761, 32;
	and.b64  	%rd768, %rd754, 4294967295;
	or.b64  	%rd769, %rd767, %rd768;
	add.s64 	%rd770, %rd746, %rd769;
	setp.lt.u64 	%p52, %rd770, %rd746;
	selp.u64 	%rd771, 1, 0, %p52;
	add.s64 	%rd772, %rd765, %rd751;
	add.s64 	%rd773, %rd772, %rd766;
	add.s64 	%rd774, %rd773, %rd771;
	ld.const.u64 	%rd775, [MU_P];
	mul.lo.s64 	%rd776, %rd775, %rd584;
	mul.lo.s64 	%rd777, %rd45, %rd776;
	mul.hi.u64 	%rd778, %rd45, %rd776;
	add.cc.s64 	%rd779, %rd777, %rd584;
	addc.cc.s64 	%rd780, %rd778, 0;
	mul.lo.s64 	%rd781, %rd44, %rd776;
	mul.hi.u64 	%rd782, %rd44, %rd776;
	mov.b64 	%rd783, 0;
	add.cc.s64 	%rd784, %rd780, %rd655;
	addc.cc.s64 	%rd785, %rd783, 0;
	add.cc.s64 	%rd786, %rd784, %rd781;
	addc.cc.s64 	%rd787, %rd785, %rd782;
	mul.lo.s64 	%rd788, %rd43, %rd776;
	mul.hi.u64 	%rd789, %rd43, %rd776;
	add.cc.s64 	%rd790, %rd787, %rd724;
	addc.cc.s64 	%rd791, %rd783, 0;
	add.cc.s64 	%rd792, %rd790, %rd788;
	addc.cc.s64 	%rd793, %rd791, %rd789;
	mul.lo.s64 	%rd794, %rd42, %rd776;
	mul.hi.u64 	%rd795, %rd42, %rd776;
	add.cc.s64 	%rd796, %rd793, %rd770;
	addc.cc.s64 	%rd797, %rd783, 0;
	add.cc.s64 	%rd798, %rd796, %rd794;
	addc.cc.s64 	%rd799, %rd797, %rd795;
	add.s64 	%rd800, %rd585, %rd799;
	setp.lt.u64 	%p53, %rd800, %rd585;
	selp.u64 	%rd801, 1, 0, %p53;
	add.s64 	%rd802, %rd659, %rd801;
	setp.lt.u64 	%p54, %rd802, %rd659;
	selp.u64 	%rd803, 1, 0, %p54;
	add.s64 	%rd804, %rd728, %rd803;
	setp.lt.u64 	%p55, %rd804, %rd728;
	selp.u64 	%rd805, 1, 0, %p55;
	add.s64 	%rd806, %rd774, %rd805;
	mul.lo.s64 	%rd807, %rd775, %rd786;
	mul.lo.s64 	%rd808, %rd45, %rd807;
	mul.hi.u64 	%rd809, %rd45, %rd807;
	add.cc.s64 	%rd810, %rd808, %rd786;
	addc.cc.s64 	%rd811, %rd809, 0;
	mul.lo.s64 	%rd812, %rd44, %rd807;
	mul.hi.u64 	%rd813, %rd44, %rd807;
	add.cc.s64 	%rd814, %rd811, %rd792;
	addc.cc.s64 	%rd815, %rd783, 0;
	add.cc.s64 	%rd816, %rd814, %rd812;
	addc.cc.s64 	%rd817, %rd815, %rd813;
	mul.lo.s64 	%rd818, %rd43, %rd807;
	mul.hi.u64 	%rd819, %rd43, %rd807;
	add.cc.s64 	%rd820, %rd817, %rd798;
	addc.cc.s64 	%rd821, %rd783, 0;
	add.cc.s64 	%rd822, %rd820, %rd818;
	addc.cc.s64 	%rd823, %rd821, %rd819;
	mul.lo.s64 	%rd824, %rd42, %rd807;
	mul.hi.u64 	%rd825, %rd42, %rd807;
	add.cc.s64 	%rd826, %rd823, %rd800;
	addc.cc.s64 	%rd827, %rd783, 0;
	add.cc.s64 	%rd828, %rd826, %rd824;
	addc.cc.s64 	%rd829, %rd827, %rd825;
	add.s64 	%rd830, %rd802, %rd829;
	setp.lt.u64 	%p56, %rd830, %rd802;
	selp.u64 	%rd831, 1, 0, %p56;
	add.s64 	%rd832, %rd804, %rd831;
	setp.lt.u64 	%p57, %rd832, %rd804;
	selp.u64 	%rd833, 1, 0, %p57;
	add.s64 	%rd834, %rd806, %rd833;
	mul.lo.s64 	%rd835, %rd775, %rd816;
	mul.lo.s64 	%rd836, %rd45, %rd835;
	mul.hi.u64 	%rd837, %rd45, %rd835;
	add.cc.s64 	%rd838, %rd836, %rd816;
	addc.cc.s64 	%rd839, %rd837, 0;
	mul.lo.s64 	%rd840, %rd44, %rd835;
	mul.hi.u64 	%rd841, %rd44, %rd835;
	add.cc.s64 	%rd842, %rd839, %rd822;
	addc.cc.s64 	%rd843, %rd783, 0;
	add.cc.s64 	%rd844, %rd842, %rd840;
	addc.cc.s64 	%rd845, %rd843, %rd841;
	mul.lo.s64 	%rd846, %rd43, %rd835;
	mul.hi.u64 	%rd847, %rd43, %rd835;
	add.cc.s64 	%rd848, %rd845, %rd828;
	addc.cc.s64 	%rd849, %rd783, 0;
	add.cc.s64 	%rd850, %rd848, %rd846;
	addc.cc.s64 	%rd851, %rd849, %rd847;
	mul.lo.s64 	%rd852, %rd42, %rd835;
	mul.hi.u64 	%rd853, %rd42, %rd835;
	add.cc.s64 	%rd854, %rd851, %rd830;
	addc.cc.s64 	%rd855, %rd783, 0;
	add.cc.s64 	%rd856, %rd854, %rd852;
	addc.cc.s64 	%rd857, %rd855, %rd853;
	add.s64 	%rd858, %rd832, %rd857;
	setp.lt.u64 	%p58, %rd858, %rd832;
	selp.u64 	%rd859, 1, 0, %p58;
	add.s64 	%rd860, %rd834, %rd859;
	mul.lo.s64 	%rd861, %rd775, %rd844;
	mul.lo.s64 	%rd862, %rd45, %rd861;
	mul.hi.u64 	%rd863, %rd45, %rd861;
	add.cc.s64 	%rd864, %rd862, %rd844;
	addc.cc.s64 	%rd865, %rd863, 0;
	mul.lo.s64 	%rd866, %rd44, %rd861;
	mul.hi.u64 	%rd867, %rd44, %rd861;
	add.cc.s64 	%rd868, %rd865, %rd850;
	addc.cc.s64 	%rd869, %rd783, 0;
	add.cc.s64 	%rd46, %rd868, %rd866;
	addc.cc.s64 	%rd870, %rd869, %rd867;
	mul.lo.s64 	%rd871, %rd43, %rd861;
	mul.hi.u64 	%rd872, %rd43, %rd861;
	add.cc.s64 	%rd873, %rd870, %rd856;
	addc.cc.s64 	%rd874, %rd783, 0;
	add.cc.s64 	%rd47, %rd873, %rd871;
	addc.cc.s64 	%rd875, %rd874, %rd872;
	mul.lo.s64 	%rd876, %rd42, %rd861;
	mul.hi.u64 	%rd877, %rd42, %rd861;
	add.cc.s64 	%rd878, %rd875, %rd858;
	addc.cc.s64 	%rd879, %rd783, 0;
	add.cc.s64 	%rd48, %rd878, %rd876;
	addc.cc.s64 	%rd880, %rd879, %rd877;
	add.s64 	%rd915, %rd860, %rd880;
	setp.gt.u64 	%p59, %rd915, %rd42;
	@%p59 bra 	$L__BB6_21;
	setp.lt.u64 	%p60, %rd915, %rd42;
	mov.u64 	%rd916, %rd48;
	mov.u64 	%rd917, %rd47;
	mov.u64 	%rd918, %rd46;
	@%p60 bra 	$L__BB6_22;
	setp.lt.u64 	%p61, %rd43, %rd48;
	@%p61 bra 	$L__BB6_21;
	setp.gt.u64 	%p62, %rd43, %rd48;
	mov.u64 	%rd916, %rd48;
	mov.u64 	%rd917, %rd47;
	mov.u64 	%rd918, %rd46;
	@%p62 bra 	$L__BB6_22;
	setp.lt.u64 	%p63, %rd44, %rd47;
	@%p63 bra 	$L__BB6_21;
	setp.gt.u64 	%p64, %rd44, %rd47;
	setp.lt.u64 	%p65, %rd46, %rd45;
	or.pred  	%p66, %p64, %p65;
	mov.u64 	%rd916, %rd48;
	mov.u64 	%rd917, %rd47;
	mov.u64 	%rd918, %rd46;
	@%p66 bra 	$L__BB6_22;
$L__BB6_21:
	sub.s64 	%rd918, %rd46, %rd45;
	setp.lt.u64 	%p67, %rd46, %rd45;
	selp.u64 	%rd881, 1, 0, %p67;
	add.s64 	%rd882, %rd44, %rd881;
	sub.s64 	%rd917, %rd47, %rd882;
	setp.lt.u64 	%p68, %rd47, %rd882;
	selp.u64 	%rd883, 1, 0, %p68;
	add.s64 	%rd884, %rd43, %rd883;
	sub.s64 	%rd916, %rd48, %rd884;
	setp.lt.u64 	%p69, %rd48, %rd884;
	selp.u64 	%rd885, 1, 0, %p69;
	add.s64 	%rd886, %rd42, %rd885;
	sub.s64 	%rd915, %rd915, %rd886;
$L__BB6_22:
	ld.const.u64 	%rd887, [SEVEN_MONT];
	add.s64 	%rd58, %rd918, %rd887;
	setp.ge.u64 	%p70, %rd58, %rd918;
	setp.lt.u64 	%p71, %rd58, %rd918;
	selp.u64 	%rd888, 1, 0, %p71;
	ld.const.u64 	%rd889, [SEVEN_MONT+8];
	add.s64 	%rd890, %rd917, %rd888;
	add.s64 	%rd59, %rd890, %rd889;
	setp.lt.u64 	%p72, %rd59, %rd917;
	setp.eq.s64 	%p73, %rd59, %rd917;
	selp.u32 	%r5, -1, 0, %p73;
	selp.u32 	%r6, -1, 0, %p72;
	selp.b32 	%r7, %r6, %r5, %p70;
	and.b32  	%r9, %r7, 1;
	setp.eq.b32 	%p74, %r9, 1;
	or.pred  	%p75, %p72, %p74;
	selp.u64 	%rd891, 1, 0, %p75;
	ld.const.u64 	%rd892, [SEVEN_MONT+16];
	add.s64 	%rd893, %rd916, %rd891;
	add.s64 	%rd60, %rd893, %rd892;
	setp.ge.u64 	%p76, %rd60, %rd916;
	setp.lt.u64 	%p77, %rd60, %rd916;
	setp.eq.s64 	%p78, %rd60, %rd916;
	selp.u32 	%r10, -1, 0, %p77;
	selp.u32 	%r11, -1, 0, %p78;
	selp.b32 	%r12, %r11, %r10, %p75;
	selp.b32 	%r13, %r12, %r10, %p76;
	and.b32  	%r14, %r13, 1;
	setp.eq.b32 	%p1, %r14, 1;
	cvt.u64.u32 	%rd894, %r13;
	and.b64  	%rd895, %rd894, 1;
	ld.const.u64 	%rd896, [SEVEN_MONT+24];
	add.s64 	%rd897, %rd915, %rd895;
	add.s64 	%rd919, %rd897, %rd896;
	setp.lt.u64 	%p79, %rd919, %rd915;
	@%p79 bra 	$L__BB6_29;
	setp.eq.s64 	%p80, %rd919, %rd915;
	and.pred  	%p81, %p80, %p1;
	setp.gt.u64 	%p82, %rd919, %rd42;
	or.pred  	%p83, %p81, %p82;
	@%p83 bra 	$L__BB6_29;
	setp.lt.u64 	%p84, %rd919, %rd42;
	mov.u64 	%rd920, %rd60;
	mov.u64 	%rd921, %rd59;
	mov.u64 	%rd922, %rd58;
	@%p84 bra 	$L__BB6_30;
	setp.gt.u64 	%p85, %rd60, %rd43;
	@%p85 bra 	$L__BB6_29;
	setp.lt.u64 	%p86, %rd60, %rd43;
	mov.u64 	%rd920, %rd60;
	mov.u64 	%rd921, %rd59;
	mov.u64 	%rd922, %rd58;
	@%p86 bra 	$L__BB6_30;
	setp.gt.u64 	%p87, %rd59, %rd44;
	@%p87 bra 	$L__BB6_29;
	setp.lt.u64 	%p88, %rd59, %rd44;
	setp.lt.u64 	%p89, %rd58, %rd45;
	or.pred  	%p90, %p88, %p89;
	mov.u64 	%rd920, %rd60;
	mov.u64 	%rd921, %rd59;
	mov.u64 	%rd922, %rd58;
	@%p90 bra 	$L__BB6_30;
$L__BB6_29:
	sub.s64 	%rd922, %rd58, %rd45;
	setp.lt.u64 	%p91, %rd58, %rd45;
	selp.u64 	%rd898, 1, 0, %p91;
	add.s64 	%rd899, %rd44, %rd898;
	sub.s64 	%rd921, %rd59, %rd899;
	setp.lt.u64 	%p92, %rd59, %rd899;
	selp.u64 	%rd900, 1, 0, %p92;
	add.s64 	%rd901, %rd43, %rd900;
	sub.s64 	%rd920, %rd60, %rd901;
	setp.lt.u64 	%p93, %rd60, %rd901;
	selp.u64 	%rd902, 1, 0, %p93;
	add.s64 	%rd903, %rd42, %rd902;
	sub.s64 	%rd919, %rd919, %rd903;
$L__BB6_30:
	setp.ne.s64 	%p94, %rd907, %rd919;
	setp.ne.s64 	%p95, %rd908, %rd920;
	or.pred  	%p96, %p94, %p95;
	setp.ne.s64 	%p97, %rd909, %rd921;
	or.pred  	%p98, %p96, %p97;
	setp.gt.u64 	%p99, %rd910, %rd922;
	or.pred  	%p100, %p98, %p99;
	mov.b32 	%r16, 0;
	@%p100 bra 	$L__BB6_32;
	setp.ge.u64 	%p101, %rd910, %rd922;
	selp.u32 	%r16, 1, 0, %p101;
$L__BB6_32:
	ld.param.u64 	%rd905, [_Z14point_is_validPiPK7ECPoint_param_0];
	cvta.to.global.u64 	%rd904, %rd905;
	st.global.u32 	[%rd904], %r16;
	ret;

}
	// .globl	_Z25get_compressed_public_keyPhPK7ECPoint
.visible .entry _Z25get_compressed_public_keyPhPK7ECPoint(
	.param .u64 .ptr .align 1 _Z25get_compressed_public_keyPhPK7ECPoint_param_0,
	.param .u64 .ptr .align 1 _Z25get_compressed_public_keyPhPK7ECPoint_param_1
)
{
	.reg .pred 	%p<2>;
	.reg .b16 	%rs<2>;
	.reg .b64 	%rd<39>;

	ld.param.u64 	%rd1, [_Z25get_compressed_public_keyPhPK7ECPoint_param_0];
	ld.param.u64 	%rd2, [_Z25get_compressed_public_keyPhPK7ECPoint_param_1];
	cvta.to.global.u64 	%rd3, %rd1;
	cvta.to.global.u64 	%rd4, %rd2;
	ld.global.u64 	%rd5, [%rd4+32];
	and.b64  	%rd6, %rd5, 1;
	setp.eq.b64 	%p1, %rd6, 1;
	selp.b16 	%rs1, 3, 2, %p1;
	st.global.u8 	[%rd3], %rs1;
	ld.global.u64 	%rd7, [%rd4+24];
	shr.u64 	%rd8, %rd7, 56;
	st.global.u8 	[%rd3+1], %rd8;
	shr.u64 	%rd9, %rd7, 48;
	st.global.u8 	[%rd3+2], %rd9;
	shr.u64 	%rd10, %rd7, 40;
	st.global.u8 	[%rd3+3], %rd10;
	shr.u64 	%rd11, %rd7, 32;
	st.global.u8 	[%rd3+4], %rd11;
	shr.u64 	%rd12, %rd7, 24;
	st.global.u8 	[%rd3+5], %rd12;
	shr.u64 	%rd13, %rd7, 16;
	st.global.u8 	[%rd3+6], %rd13;
	shr.u64 	%rd14, %rd7, 8;
	st.global.u8 	[%rd3+7], %rd14;
	st.global.u8 	[%rd3+8], %rd7;
	ld.global.u64 	%rd15, [%rd4+16];
	shr.u64 	%rd16, %rd15, 56;
	st.global.u8 	[%rd3+9], %rd16;
	shr.u64 	%rd17, %rd15, 48;
	st.global.u8 	[%rd3+10], %rd17;
	shr.u64 	%rd18, %rd15, 40;
	st.global.u8 	[%rd3+11], %rd18;
	shr.u64 	%rd19, %rd15, 32;
	st.global.u8 	[%rd3+12], %rd19;
	shr.u64 	%rd20, %rd15, 24;
	st.global.u8 	[%rd3+13], %rd20;
	shr.u64 	%rd21, %rd15, 16;
	st.global.u8 	[%rd3+14], %rd21;
	shr.u64 	%rd22, %rd15, 8;
	st.global.u8 	[%rd3+15], %rd22;
	st.global.u8 	[%rd3+16], %rd15;
	ld.global.u64 	%rd23, [%rd4+8];
	shr.u64 	%rd24, %rd23, 56;
	st.global.u8 	[%rd3+17], %rd24;
	shr.u64 	%rd25, %rd23, 48;
	st.global.u8 	[%rd3+18], %rd25;
	shr.u64 	%rd26, %rd23, 40;
	st.global.u8 	[%rd3+19], %rd26;
	shr.u64 	%rd27, %rd23, 32;
	st.global.u8 	[%rd3+20], %rd27;
	shr.u64 	%rd28, %rd23, 24;
	st.global.u8 	[%rd3+21], %rd28;
	shr.u64 	%rd29, %rd23, 16;
	st.global.u8 	[%rd3+22], %rd29;
	shr.u64 	%rd30, %rd23, 8;
	st.global.u8 	[%rd3+23], %rd30;
	st.global.u8 	[%rd3+24], %rd23;
	ld.global.u64 	%rd31, [%rd4];
	shr.u64 	%rd32, %rd31, 56;
	st.global.u8 	[%rd3+25], %rd32;
	shr.u64 	%rd33, %rd31, 48;
	st.global.u8 	[%rd3+26], %rd33;
	shr.u64 	%rd34, %rd31, 40;
	st.global.u8 	[%rd3+27], %rd34;
	shr.u64 	%rd35, %rd31, 32;
	st.global.u8 	[%rd3+28], %rd35;
	shr.u64 	%rd36, %rd31, 24;
	st.global.u8 	[%rd3+29], %rd36;
	shr.u64 	%rd37, %rd31, 16;
	st.global.u8 	[%rd3+30], %rd37;
	shr.u64 	%rd38, %rd31, 8;
	st.global.u8 	[%rd3+31], %rd38;
	st.global.u8 	[%rd3+32], %rd31;
	ret;

}
	// .globl	_Z19test_inverse_kernelPmS_
.visible .entry _Z19test_inverse_kernelPmS_(
	.param .u64 .ptr .align 1 _Z19test_inverse_kernelPmS__param_0,
	.param .u64 .ptr .align 1 _Z19test_inverse_kernelPmS__param_1
)
{
	.reg .pred 	%p<40>;
	.reg .b32 	%r<90>;
	.reg .b64 	%rd<539>;

	ld.param.u64 	%rd73, [_Z19test_inverse_kernelPmS__param_0];
	ld.param.u64 	%rd72, [_Z19test_inverse_kernelPmS__param_1];
	cvta.to.global.u64 	%rd1, %rd72;
	cvta.to.global.u64 	%rd74, %rd73;
	ld.global.u64 	%rd520, [%rd74];
	ld.global.u64 	%rd75, [%rd74+8];
	ld.global.u64 	%rd76, [%rd74+16];
	or.b64  	%rd77, %rd75, %rd76;
	ld.global.u64 	%rd78, [%rd74+24];
	or.b64  	%rd79, %rd77, %rd78;
	or.b64  	%rd80, %rd79, %rd520;
	setp.eq.s64 	%p1, %rd80, 0;
	@%p1 bra 	$L__BB8_7;
	mov.b32 	%r87, 1;
	mov.b32 	%r86, 0;
	mov.b64 	%rd519, -4294968273;
	mov.b64 	%rd518, 1;
	mov.b64 	%rd511, 0;
	mov.u64 	%rd512, %rd511;
	mov.u64 	%rd513, %rd511;
	mov.u64 	%rd514, %rd511;
	mov.u64 	%rd515, %rd511;
	mov.u64 	%rd516, %rd511;
	mov.u64 	%rd517, %rd511;
$L__BB8_2:
	and.b64  	%rd86, %rd519, 1;
	setp.lt.s32 	%p2, %r87, 1;
	setp.eq.s64 	%p3, %rd86, 0;
	or.pred  	%p4, %p2, %p3;
	selp.b64 	%rd522, %rd520, %rd519, %p4;
	selp.b64 	%rd87, %rd519, %rd520, %p4;
	selp.b64 	%rd14, %rd514, %rd518, %p4;
	selp.b64 	%rd15, %rd518, %rd514, %p4;
	selp.b64 	%rd16, %rd513, %rd517, %p4;
	selp.b64 	%rd17, %rd517, %rd513, %p4;
	selp.b64 	%rd18, %rd512, %rd516, %p4;
	selp.b64 	%rd19, %rd516, %rd512, %p4;
	selp.b64 	%rd20, %rd511, %rd515, %p4;
	selp.b64 	%rd21, %rd515, %rd511, %p4;
	neg.s32 	%r12, %r87;
	selp.b32 	%r13, %r87, %r12, %p4;
	add.s32 	%r87, %r13, 1;
	neg.s64 	%rd22, %rd86;
	and.b64  	%rd88, %rd522, %rd22;
	add.s64 	%rd89, %rd88, %rd87;
	shr.u64 	%rd519, %rd89, 1;
	mov.b32 	%r88, 0;
	mov.b64 	%rd526, 1;
	mov.b64 	%rd523, 0;
	mov.u64 	%rd524, %rd523;
	mov.u64 	%rd525, %rd523;
	mov.u64 	%rd527, %rd523;
	mov.u64 	%rd528, %rd523;
	mov.u64 	%rd529, %rd523;
	mov.u64 	%rd530, %rd523;
	mov.u64 	%rd531, %rd523;
	mov.u64 	%rd532, %rd523;
	mov.u64 	%rd533, %rd523;
	mov.u64 	%rd534, %rd523;
	mov.u64 	%rd535, %rd526;
	mov.u64 	%rd536, %rd523;
	mov.u64 	%rd537, %rd523;
	mov.u64 	%rd538, %rd523;
$L__BB8_3:
	and.b64  	%rd90, %rd519, 1;
	setp.gt.s32 	%p5, %r87, 0;
	selp.u64 	%rd91, 1, 0, %p5;
	and.b64  	%rd92, %rd519, %rd91;
	not.b64 	%rd93, %rd91;
	and.b64  	%rd94, %rd90, %rd93;
	add.s64 	%rd95, %rd90, 1;
	neg.s64 	%rd96, %rd92;
	neg.s64 	%rd97, %rd94;
	sub.s32 	%r14, 1, %r87;
	add.s32 	%r15, %r87, 1;
	cvt.u32.u64 	%r16, %rd96;
	and.b32  	%r17, %r14, %r16;
	cvt.u32.u64 	%r18, %rd97;
	cvt.u32.u64 	%r19, %rd95;
	or.b32  	%r20, %r19, %r18;
	and.b32  	%r21, %r15, %r20;
	or.b32  	%r87, %r21, %r17;
	sub.s64 	%rd98, %rd522, %rd519;
	shr.u64 	%rd99, %rd98, 1;
	sub.s64 	%rd100, %rd519, %rd522;
	shr.u64 	%rd101, %rd100, 1;
	shr.u64 	%rd102, %rd519, 1;
	setp.eq.s64 	%p6, %rd92, 0;
	and.b64  	%rd103, %rd519, %rd96;
	selp.b64 	%rd104, %rd522, 0, %p6;
	or.b64  	%rd522, %rd104, %rd103;
	and.b64  	%rd105, %rd99, %rd96;
	and.b64  	%rd106, %rd101, %rd97;
	or.b64  	%rd107, %rd106, %rd105;
	and.b64  	%rd108, %rd102, %rd95;
	or.b64  	%rd519, %rd107, %rd108;
	selp.b64 	%rd109, %rd535, %rd530, %p6;
	shl.b64 	%rd44, %rd109, 1;
	selp.b64 	%rd110, %rd536, %rd529, %p6;
	mov.b64 	{%r22, %r23}, %rd110;
	mov.b64 	{%r24, %r25}, %rd109;
	shf.l.wrap.b32 	%r26, %r25, %r22, 1;
	shf.l.wrap.b32 	%r27, %r22, %r23, 1;
	mov.b64 	%rd45, {%r26, %r27};
	selp.b64 	%rd111, %rd537, %rd528, %p6;
	mov.b64 	{%r28, %r29}, %rd111;
	shf.l.wrap.b32 	%r30, %r23, %r28, 1;
	shf.l.wrap.b32 	%r31, %r28, %r29, 1;
	mov.b64 	%rd46, {%r30, %r31};
	selp.b64 	%rd112, %rd538, %rd527, %p6;
	mov.b64 	{%r32, %r33}, %rd112;
	shf.l.wrap.b32 	%r34, %r29, %r32, 1;
	shf.l.wrap.b32 	%r35, %r32, %r33, 1;
	mov.b64 	%rd47, {%r34, %r35};
	selp.b64 	%rd113, %rd531, %rd526, %p6;
	shl.b64 	%rd48, %rd113, 1;
	selp.b64 	%rd114, %rd532, %rd525, %p6;
	mov.b64 	{%r36, %r37}, %rd114;
	mov.b64 	{%r38, %r39}, %rd113;
	shf.l.wrap.b32 	%r40, %r39, %r36, 1;
	shf.l.wrap.b32 	%r41, %r36, %r37, 1;
	mov.b64 	%rd49, {%r40, %r41};
	selp.b64 	%rd115, %rd533, %rd524, %p6;
	mov.b64 	{%r42, %r43}, %rd115;
	shf.l.wrap.b32 	%r44, %r37, %r42, 1;
	shf.l.wrap.b32 	%r45, %r42, %r43, 1;
	mov.b64 	%rd50, {%r44, %r45};
	selp.b64 	%rd116, %rd534, %rd523, %p6;
	mov.b64 	{%r46, %r47}, %rd116;
	shf.l.wrap.b32 	%r48, %r43, %r46, 1;
	shf.l.wrap.b32 	%r49, %r46, %r47, 1;
	mov.b64 	%rd51, {%r48, %r49};
	sub.s64 	%rd117, %rd535, %rd530;
	setp.lt.u64 	%p7, %rd535, %rd530;
	selp.u64 	%rd118, 1, 0, %p7;
	add.s64 	%rd119, %rd529, %rd118;
	sub.s64 	%rd120, %rd536, %rd119;
	setp.lt.u64 	%p8, %rd536, %rd119;
	selp.u64 	%rd121, 1, 0, %p8;
	add.s64 	%rd122, %rd528, %rd121;
	sub.s64 	%rd123, %rd537, %rd122;
	setp.lt.u64 	%p9, %rd537, %rd122;
	selp.u64 	%rd124, 1, 0, %p9;
	add.s64 	%rd125, %rd527, %rd124;
	sub.s64 	%rd126, %rd538, %rd125;
	sub.s64 	%rd127, %rd531, %rd526;
	setp.lt.u64 	%p10, %rd531, %rd526;
	selp.u64 	%rd128, 1, 0, %p10;
	add.s64 	%rd129, %rd525, %rd128;
	sub.s64 	%rd130, %rd532, %rd129;
	setp.lt.u64 	%p11, %rd532, %rd129;
	selp.u64 	%rd131, 1, 0, %p11;
	add.s64 	%rd132, %rd524, %rd131;
	sub.s64 	%rd133, %rd533, %rd132;
	setp.lt.u64 	%p12, %rd533, %rd132;
	selp.u64 	%rd134, 1, 0, %p12;
	add.s64 	%rd135, %rd523, %rd134;
	sub.s64 	%rd136, %rd534, %rd135;
	sub.s64 	%rd137, %rd530, %rd535;
	setp.lt.u64 	%p13, %rd530, %rd535;
	selp.u64 	%rd138, 1, 0, %p13;
	add.s64 	%rd139, %rd536, %rd138;
	sub.s64 	%rd140, %rd529, %rd139;
	setp.lt.u64 	%p14, %rd529, %rd139;
	selp.u64 	%rd141, 1, 0, %p14;
	add.s64 	%rd142, %rd537, %rd141;
	sub.s64 	%rd143, %rd528, %rd142;
	setp.lt.u64 	%p15, %rd528, %rd142;
	selp.u64 	%rd144, 1, 0, %p15;
	add.s64 	%rd145, %rd538, %rd144;
	sub.s64 	%rd146, %rd527, %rd145;
	sub.s64 	%rd147, %rd526, %rd531;
	setp.lt.u64 	%p16, %rd526, %rd531;
	selp.u64 	%rd148, 1, 0, %p16;
	add.s64 	%rd149, %rd532, %rd148;
	sub.s64 	%rd150, %rd525, %rd149;
	setp.lt.u64 	%p17, %rd525, %rd149;
	selp.u64 	%rd151, 1, 0, %p17;
	add.s64 	%rd152, %rd533, %rd151;
	sub.s64 	%rd153, %rd524, %rd152;
	setp.lt.u64 	%p18, %rd524, %rd152;
	selp.u64 	%rd154, 1, 0, %p18;
	add.s64 	%rd155, %rd534, %rd154;
	sub.s64 	%rd156, %rd523, %rd155;
	or.b64  	%rd157, %rd97, %rd96;
	not.b64 	%rd158, %rd157;
	and.b64  	%rd159, %rd117, %rd96;
	and.b64  	%rd160, %rd137, %rd97;
	or.b64  	%rd161, %rd160, %rd159;
	and.b64  	%rd162, %rd530, %rd158;
	or.b64  	%rd530, %rd161, %rd162;
	and.b64  	%rd163, %rd127, %rd96;
	and.b64  	%rd164, %rd147, %rd97;
	or.b64  	%rd165, %rd164, %rd163;
	and.b64  	%rd166, %rd526, %rd158;
	or.b64  	%rd526, %rd165, %rd166;
	and.b64  	%rd167, %rd120, %rd96;
	and.b64  	%rd168, %rd140, %rd97;
	or.b64  	%rd169, %rd168, %rd167;
	and.b64  	%rd170, %rd529, %rd158;
	or.b64  	%rd529, %rd169, %rd170;
	and.b64  	%rd171, %rd130, %rd96;
	and.b64  	%rd172, %rd150, %rd97;
	or.b64  	%rd173, %rd172, %rd171;
	and.b64  	%rd174, %rd525, %rd158;
	or.b64  	%rd525, %rd173, %rd174;
	and.b64  	%rd175, %rd123, %rd96;
	and.b64  	%rd176, %rd143, %rd97;
	or.b64  	%rd177, %rd176, %rd175;
	and.b64  	%rd178, %rd528, %rd158;
	or.b64  	%rd528, %rd177, %rd178;
	and.b64  	%rd179, %rd133, %rd96;
	and.b64  	%rd180, %rd153, %rd97;
	or.b64  	%rd181, %rd180, %rd179;
	and.b64  	%rd182, %rd524, %rd158;
	or.b64  	%rd524, %rd181, %rd182;
	and.b64  	%rd183, %rd126, %rd96;
	and.b64  	%rd184, %rd146, %rd97;
	or.b64  	%rd185, %rd184, %rd183;
	and.b64  	%rd186, %rd527, %rd158;
	or.b64  	%rd527, %rd185, %rd186;
	and.b64  	%rd187, %rd136, %rd96;
	and.b64  	%rd188, %rd156, %rd97;
	or.b64  	%rd189, %rd188, %rd187;
	and.b64  	%rd190, %rd523, %rd158;
	or.b64  	%rd523, %rd189, %rd190;
	add.s32 	%r88, %r88, 1;
	setp.ne.s32 	%p19, %r88, 62;
	mov.u64 	%rd531, %rd48;
	mov.u64 	%rd532, %rd49;
	mov.u64 	%rd533, %rd50;
	mov.u64 	%rd534, %rd51;
	mov.u64 	%rd535, %rd44;
	mov.u64 	%rd536, %rd45;
	mov.u64 	%rd537, %rd46;
	mov.u64 	%rd538, %rd47;
	@%p19 bra 	$L__BB8_3;
	and.b64  	%rd191, %rd14, %rd22;
	add.s64 	%rd192, %rd191, %rd15;
	setp.lt.u64 	%p20, %rd192, %rd191;
	selp.u64 	%rd193, 1, 0, %p20;
	and.b64  	%rd194, %rd16, %rd22;
	mov.b64 	%rd195, 0;
	add.cc.s64 	%rd196, %rd194, %rd193;
	addc.cc.s64 	%rd197, %rd195, 0;
	add.cc.s64 	%rd198, %rd196, %rd17;
	addc.cc.s64 	%rd199, %rd197, 0;
	and.b64  	%rd200, %rd18, %rd22;
	add.cc.s64 	%rd201, %rd199, %rd200;
	addc.cc.s64 	%rd202, %rd195, 0;
	add.cc.s64 	%rd203, %rd201, %rd19;
	addc.cc.s64 	%rd204, %rd202, 0;
	mul.lo.s64 	%rd205, %rd44, %rd14;
	mul.hi.u64 	%rd206, %rd44, %rd14;
	mul.lo.s64 	%rd207, %rd45, %rd14;
	mul.hi.u64 	%rd208, %rd45, %rd14;
	add.cc.s64 	%rd209, %rd206, %rd207;
	addc.cc.s64 	%rd210, %rd208, 0;
	mul.lo.s64 	%rd211, %rd46, %rd14;
	mul.hi.u64 	%rd212, %rd46, %rd14;
	add.cc.s64 	%rd213, %rd210, %rd211;
	addc.cc.s64 	%rd214, %rd212, 0;
	mul.lo.s64 	%rd215, %rd47, %rd14;
	mul.hi.u64 	%rd216, %rd47, %rd14;
	add.cc.s64 	%rd217, %rd214, %rd215;
	addc.cc.s64 	%rd218, %rd216, 0;
	mul.lo.s64 	%rd219, %rd44, %rd16;
	mul.hi.u64 	%rd220, %rd44, %rd16;
	add.cc.s64 	%rd221, %rd219, %rd209;
	addc.cc.s64 	%rd222, %rd220, 0;
	mul.lo.s64 	%rd223, %rd45, %rd16;
	mul.hi.u64 	%rd224, %rd45, %rd16;
	add.cc.s64 	%rd225, %rd222, %rd213;
	addc.cc.s64 	%rd226, %rd195, 0;
	add.cc.s64 	%rd227, %rd225, %rd223;
	addc.cc.s64 	%rd228, %rd226, %rd224;
	mul.lo.s64 	%rd229, %rd46, %rd16;
	mul.hi.u64 	%rd230, %rd46, %rd16;
	add.cc.s64 	%rd231, %rd228, %rd217;
	addc.cc.s64 	%rd232, %rd195, 0;
	add.cc.s64 	%rd233, %rd231, %rd229;
	addc.cc.s64 	%rd234, %rd232, %rd230;
	add.s64 	%rd235, %rd234, %rd218;
	mad.lo.s64 	%rd236, %rd47, %rd16, %rd235;
	mul.lo.s64 	%rd237, %rd44, %rd18;
	mul.hi.u64 	%rd238, %rd44, %rd18;
	add.cc.s64 	%rd239, %rd237, %rd227;
	addc.cc.s64 	%rd240, %rd238, 0;
	mul.lo.s64 	%rd241, %rd45, %rd18;
	mul.hi.u64 	%rd242, %rd45, %rd18;
	add.cc.s64 	%rd243, %rd240, %rd233;
	addc.cc.s64 	%rd244, %rd195, 0;
	add.cc.s64 	%rd245, %rd243, %rd241;
	addc.cc.s64 	%rd246, %rd244, %rd242;
	add.s64 	%rd247, %rd246, %rd236;
	mad.lo.s64 	%rd248, %rd46, %rd18, %rd247;
	mul.lo.s64 	%rd249, %rd44, %rd20;
	mul.hi.u64 	%rd250, %rd44, %rd20;
	add.cc.s64 	%rd251, %rd249, %rd245;
	addc.cc.s64 	%rd252, %rd250, 0;
	add.s64 	%rd253, %rd252, %rd248;
	mad.lo.s64 	%rd254, %rd45, %rd20, %rd253;
	mul.hi.u64 	%rd255, %rd48, %rd192;
	mul.lo.s64 	%rd256, %rd49, %rd192;
	mul.hi.u64 	%rd257, %rd49, %rd192;
	add.cc.s64 	%rd258, %rd255, %rd256;
	addc.cc.s64 	%rd259, %rd257, 0;
	mul.lo.s64 	%rd260, %rd50, %rd192;
	mul.hi.u64 	%rd261, %rd50, %rd192;
	add.cc.s64 	%rd262, %rd259, %rd260;
	addc.cc.s64 	%rd263, %rd261, 0;
	mad.lo.s64 	%rd264, %rd51, %rd192, %rd263;
	mul.lo.s64 	%rd265, %rd198, %rd48;
	mul.hi.u64 	%rd266, %rd198, %rd48;
	add.cc.s64 	%rd267, %rd265, %rd258;
	addc.cc.s64 	%rd268, %rd266, 0;
	mul.lo.s64 	%rd269, %rd198, %rd49;
	mul.hi.u64 	%rd270, %rd198, %rd49;
	add.cc.s64 	%rd271, %rd268, %rd262;
	addc.cc.s64 	%rd272, %rd195, 0;
	add.cc.s64 	%rd273, %rd271, %rd269;
	addc.cc.s64 	%rd274, %rd272, %rd270;
	add.s64 	%rd275, %rd274, %rd264;
	mad.lo.s64 	%rd276, %rd198, %rd50, %rd275;
	mul.lo.s64 	%rd277, %rd203, %rd48;
	mul.hi.u64 	%rd278, %rd203, %rd48;
	add.cc.s64 	%rd279, %rd277, %rd273;
	addc.cc.s64 	%rd280, %rd278, 0;
	add.s64 	%rd281, %rd280, %rd276;
	mad.lo.s64 	%rd282, %rd203, %rd49, %rd281;
	and.b64  	%rd283, %rd20, %rd22;
	add.s64 	%rd284, %rd283, %rd204;
	add.s64 	%rd285, %rd284, %rd21;
	mad.lo.s64 	%rd286, %rd48, %rd285, %rd282;
	mad.lo.s64 	%rd287, %rd48, %rd192, %rd205;
	setp.lt.u64 	%p21, %rd287, %rd205;
	selp.u64 	%rd288, 1, 0, %p21;
	add.cc.s64 	%rd289, %rd221, %rd288;
	addc.cc.s64 	%rd290, %rd195, 0;
	add.cc.s64 	%rd291, %rd289, %rd267;
	addc.cc.s64 	%rd292, %rd290, 0;
	add.cc.s64 	%rd293, %rd292, %rd239;
	addc.cc.s64 	%rd294, %rd195, 0;
	add.cc.s64 	%rd295, %rd293, %rd279;
	addc.cc.s64 	%rd296, %rd294, 0;
	add.s64 	%rd297, %rd251, %rd296;
	add.s64 	%rd298, %rd297, %rd286;
	mul.lo.s64 	%rd299, %rd530, %rd14;
	mul.hi.u64 	%rd300, %rd530, %rd14;
	mul.lo.s64 	%rd301, %rd529, %rd14;
	mul.hi.u64 	%rd302, %rd529, %rd14;
	add.cc.s64 	%rd303, %rd300, %rd301;
	addc.cc.s64 	%rd304, %rd302, 0;
	mul.lo.s64 	%rd305, %rd528, %rd14;
	mul.hi.u64 	%rd306, %rd528, %rd14;
	add.cc.s64 	%rd307, %rd304, %rd305;
	addc.cc.s64 	%rd308, %rd306, 0;
	mul.lo.s64 	%rd309, %rd527, %rd14;
	mul.hi.u64 	%rd310, %rd527, %rd14;
	add.cc.s64 	%rd311, %rd308, %rd309;
	addc.cc.s64 	%rd312, %rd310, 0;
	mul.lo.s64 	%rd313, %rd530, %rd16;
	mul.hi.u64 	%rd314, %rd530, %rd16;
	add.cc.s64 	%rd315, %rd313, %rd303;
	addc.cc.s64 	%rd316, %rd314, 0;
	mul.lo.s64 	%rd317, %rd529, %rd16;
	mul.hi.u64 	%rd318, %rd529, %rd16;
	add.cc.s64 	%rd319, %rd316, %rd307;
	addc.cc.s64 	%rd320, %rd195, 0;
	add.cc.s64 	%rd321, %rd319, %rd317;
	addc.cc.s64 	%rd322, %rd320, %rd318;
	mul.lo.s64 	%rd323, %rd528, %rd16;
	mul.hi.u64 	%rd324, %rd528, %rd16;
	add.cc.s64 	%rd325, %rd322, %rd311;
	addc.cc.s64 	%rd326, %rd195, 0;
	add.cc.s64 	%rd327, %rd325, %rd323;
	addc.cc.s64 	%rd328, %rd326, %rd324;
	add.s64 	%rd329, %rd328, %rd312;
	mad.lo.s64 	%rd330, %rd527, %rd16, %rd329;
	mul.lo.s64 	%rd331, %rd530, %rd18;
	mul.hi.u64 	%rd332, %rd530, %rd18;
	add.cc.s64 	%rd333, %rd331, %rd321;
	addc.cc.s64 	%rd334, %rd332, 0;
	mul.lo.s64 	%rd335, %rd529, %rd18;
	mul.hi.u64 	%rd336, %rd529, %rd18;
	add.cc.s64 	%rd337, %rd334, %rd327;
	addc.cc.s64 	%rd338, %rd195, 0;
	add.cc.s64 	%rd339, %rd337, %rd335;
	addc.cc.s64 	%rd340, %rd338, %rd336;
	add.s64 	%rd341, %rd340, %rd330;
	mad.lo.s64 	%rd342, %rd528, %rd18, %rd341;
	mul.lo.s64 	%rd343, %rd530, %rd20;
	mul.hi.u64 	%rd344, %rd530, %rd20;
	add.cc.s64 	%rd345, %rd343, %rd339;
	addc.cc.s64 	%rd346, %rd344, 0;
	add.s64 	%rd347, %rd346, %rd342;
	mad.lo.s64 	%rd348, %rd529, %rd20, %rd347;
	mul.hi.u64 	%rd349, %rd526, %rd192;
	mul.lo.s64 	%rd350, %rd525, %rd192;
	mul.hi.u64 	%rd351, %rd525, %rd192;
	add.cc.s64 	%rd352, %rd349, %rd350;
	addc.cc.s64 	%rd353, %rd351, 0;
	mul.lo.s64 	%rd354, %rd524, %rd192;
	mul.hi.u64 	%rd355, %rd524, %rd192;
	add.cc.s64 	%rd356, %rd353, %rd354;
	addc.cc.s64 	%rd357, %rd355, 0;
	mad.lo.s64 	%rd358, %rd523, %rd192, %rd357;
	mul.lo.s64 	%rd359, %rd198, %rd526;
	mul.hi.u64 	%rd360, %rd198, %rd526;
	add.cc.s64 	%rd361, %rd359, %rd352;
	addc.cc.s64 	%rd362, %rd360, 0;
	mul.lo.s64 	%rd363, %rd198, %rd525;
	mul.hi.u64 	%rd364, %rd198, %rd525;
	add.cc.s64 	%rd365, %rd362, %rd356;
	addc.cc.s64 	%rd366, %rd195, 0;
	add.cc.s64 	%rd367, %rd365, %rd363;
	addc.cc.s64 	%rd368, %rd366, %rd364;
	add.s64 	%rd369, %rd368, %rd358;
	mad.lo.s64 	%rd370, %rd198, %rd524, %rd369;
	mul.lo.s64 	%rd371, %rd203, %rd526;
	mul.hi.u64 	%rd372, %rd203, %rd526;
	add.cc.s64 	%rd373, %rd371, %rd367;
	addc.cc.s64 	%rd374, %rd372, 0;
	add.s64 	%rd375, %rd374, %rd370;
	mad.lo.s64 	%rd376, %rd203, %rd525, %rd375;
	mad.lo.s64 	%rd377, %rd526, %rd285, %rd376;
	mad.lo.s64 	%rd378, %rd526, %rd192, %rd299;
	setp.lt.u64 	%p22, %rd378, %rd299;
	selp.u64 	%rd379, 1, 0, %p22;
	add.cc.s64 	%rd380, %rd315, %rd379;
	addc.cc.s64 	%rd381, %rd195, 0;
	add.cc.s64 	%rd382, %rd380, %rd361;
	addc.cc.s64 	%rd383, %rd381, 0;
	add.cc.s64 	%rd384, %rd383, %rd333;
	addc.cc.s64 	%rd385, %rd195, 0;
	add.cc.s64 	%rd386, %rd384, %rd373;
	addc.cc.s64 	%rd387, %rd385, 0;
	add.s64 	%rd388, %rd345, %rd387;
	add.s64 	%rd389, %rd388, %rd377;
	mul.lo.s64 	%rd390, %rd287, 2866531139136965327;
	and.b64  	%rd391, %rd390, 4611686018427387903;
	mul.lo.s64 	%rd392, %rd391, -4294968273;
	mul.hi.u64 	%rd393, %rd391, -4294968273;
	neg.s64 	%rd394, %rd391;
	mul.hi.u64 	%rd395, %rd391, -1;
	add.cc.s64 	%rd396, %rd394, %rd393;
	addc.cc.s64 	%rd397, %rd395, 0;
	add.cc.s64 	%rd398, %rd394, %rd397;
	addc.cc.s64 	%rd399, %rd395, 0;
	add.cc.s64 	%rd400, %rd394, %rd399;
	addc.cc.s64 	%rd401, %rd395, 0;
	sub.s64 	%rd402, %rd287, %rd392;
	setp.lt.u64 	%p23, %rd287, %rd392;
	selp.u64 	%rd403, 1, 0, %p23;
	add.s64 	%rd404, %rd396, %rd403;
	sub.s64 	%rd405, %rd291, %rd404;
	setp.lt.u64 	%p24, %rd291, %rd404;
	selp.u64 	%rd406, 1, 0, %p24;
	add.s64 	%rd407, %rd398, %rd406;
	sub.s64 	%rd408, %rd295, %rd407;
	setp.lt.u64 	%p25, %rd295, %rd407;
	selp.u64 	%rd409, 1, 0, %p25;
	add.s64 	%rd410, %rd400, %rd409;
	sub.s64 	%rd411, %rd298, %rd410;
	setp.lt.u64 	%p26, %rd298, %rd410;
	selp.u64 	%rd412, 1, 0, %p26;
	add.s64 	%rd413, %rd401, %rd412;
	sub.s64 	%rd414, %rd254, %rd413;
	mov.b64 	{%r50, %r51}, %rd402;
	mov.b64 	{%r52, %r53}, %rd405;
	shf.l.wrap.b32 	%r54, %r51, %r52, 2;
	shf.l.wrap.b32 	%r55, %r52, %r53, 2;
	mov.b64 	%rd415, {%r54, %r55};
	mov.b64 	{%r56, %r57}, %rd408;
	shf.l.wrap.b32 	%r58, %r53, %r56, 2;
	shf.l.wrap.b32 	%r59, %r56, %r57, 2;
	mov.b64 	%rd416, {%r58, %r59};
	mov.b64 	{%r60, %r61}, %rd411;
	shf.l.wrap.b32 	%r62, %r57, %r60, 2;
	shf.l.wrap.b32 	%r63, %r60, %r61, 2;
	mov.b64 	%rd417, {%r62, %r63};
	mov.b64 	{%r64, %r65}, %rd414;
	shf.l.wrap.b32 	%r66, %r61, %r64, 2;
	shf.l.wrap.b32 	%r67, %r64, %r65, 2;
	mov.b64 	%rd418, {%r66, %r67};
	mul.lo.s64 	%rd419, %rd378, 2866531139136965327;
	and.b64  	%rd420, %rd419, 4611686018427387903;
	mul.lo.s64 	%rd421, %rd420, -4294968273;
	mul.hi.u64 	%rd422, %rd420, -4294968273;
	neg.s64 	%rd423, %rd420;
	mul.hi.u64 	%rd424, %rd420, -1;
	add.cc.s64 	%rd425, %rd423, %rd422;
	addc.cc.s64 	%rd426, %rd424, 0;
	add.cc.s64 	%rd427, %rd423, %rd426;
	addc.cc.s64 	%rd428, %rd424, 0;
	add.cc.s64 	%rd429, %rd423, %rd428;
	addc.cc.s64 	%rd430, %rd424, 0;
	sub.s64 	%rd431, %rd378, %rd421;
	setp.lt.u64 	%p27, %rd378, %rd421;
	selp.u64 	%rd432, 1, 0, %p27;
	add.s64 	%rd433, %rd425, %rd432;
	sub.s64 	%rd434, %rd382, %rd433;
	setp.lt.u64 	%p28, %rd382, %rd433;
	selp.u64 	%rd435, 1, 0, %p28;
	add.s64 	%rd436, %rd427, %rd435;
	sub.s64 	%rd437, %rd386, %rd436;
	setp.lt.u64 	%p29, %rd386, %rd436;
	selp.u64 	%rd438, 1, 0, %p29;
	add.s64 	%rd439, %rd429, %rd438;
	sub.s64 	%rd440, %rd389, %rd439;
	setp.lt.u64 	%p30, %rd389, %rd439;
	selp.u64 	%rd441, 1, 0, %p30;
	add.s64 	%rd442, %rd430, %rd441;
	sub.s64 	%rd443, %rd348, %rd442;
	mov.b64 	{%r68, %r69}, %rd431;
	mov.b64 	{%r70, %r71}, %rd434;
	shf.l.wrap.b32 	%r72, %r69, %r70, 2;
	shf.l.wrap.b32 	%r73, %r70, %r71, 2;
	mov.b64 	%rd444, {%r72, %r73};
	mov.b64 	{%r74, %r75}, %rd437;
	shf.l.wrap.b32 	%r76, %r71, %r74, 2;
	shf.l.wrap.b32 	%r77, %r74, %r75, 2;
	mov.b64 	%rd445, {%r76, %r77};
	mov.b64 	{%r78, %r79}, %rd440;
	shf.l.wrap.b32 	%r80, %r75, %r78, 2;
	shf.l.wrap.b32 	%r81, %r78, %r79, 2;
	mov.b64 	%rd446, {%r80, %r81};
	mov.b64 	{%r82, %r83}, %rd443;
	shf.l.wrap.b32 	%r84, %r79, %r82, 2;
	shf.l.wrap.b32 	%r85, %r82, %r83, 2;
	mov.b64 	%rd447, {%r84, %r85};
	shr.s64 	%rd448, %rd418, 63;
	and.b64  	%rd449, %rd448, -4294968273;
	add.s64 	%rd514, %rd449, %rd415;
	setp.lt.u64 	%p31, %rd514, %rd449;
	selp.u64 	%rd450, 1, 0, %p31;
	add.cc.s64 	%rd451, %rd448, %rd450;
	addc.cc.s64 	%rd452, %rd195, 0;
	add.cc.s64 	%rd513, %rd451, %rd416;
	addc.cc.s64 	%rd453, %rd452, 0;
	add.cc.s64 	%rd454, %rd453, %rd448;
	addc.cc.s64 	%rd455, %rd195, 0;
	add.cc.s64 	%rd512, %rd454, %rd417;
	addc.cc.s64 	%rd456, %rd455, 0;
	add.s64 	%rd457, %rd448, %rd456;
	add.s64 	%rd511, %rd457, %rd418;
	shr.s64 	%rd458, %rd447, 63;
	and.b64  	%rd459, %rd458, -4294968273;
	add.s64 	%rd518, %rd459, %rd444;
	setp.lt.u64 	%p32, %rd518, %rd459;
	selp.u64 	%rd460, 1, 0, %p32;
	add.cc.s64 	%rd461, %rd458, %rd460;
	addc.cc.s64 	%rd462, %rd195, 0;
	add.cc.s64 	%rd517, %rd461, %rd445;
	addc.cc.s64 	%rd66, %rd462, 0;
	add.cc.s64 	%rd463, %rd66, %rd458;
	addc.cc.s64 	%rd464, %rd195, 0;
	add.cc.s64 	%rd516, %rd463, %rd446;
	addc.cc.s64 	%rd69, %rd464, 0;
	add.s64 	%rd465, %rd458, %rd69;
	add.s64 	%rd515, %rd465, %rd447;
	add.s32 	%r86, %r86, 1;
	setp.ne.s32 	%p33, %r86, 741;
	mov.u64 	%rd520, %rd522;
	@%p33 bra 	$L__BB8_2;
	ld.param.u64 	%rd510, [_Z19test_inverse_kernelPmS__param_1];
	setp.lt.s32 	%p34, %r87, 1;
	shr.s64 	%rd466, %rd515, 63;
	and.b64  	%rd467, %rd466, -4294968273;
	add.s64 	%rd468, %rd467, %rd518;
	setp.lt.u64 	%p35, %rd468, %rd467;
	selp.u64 	%rd469, 1, 0, %p35;
	mov.b64 	%rd470, 0;
	add.cc.s64 	%rd471, %rd466, %rd469;
	addc.cc.s64 	%rd472, %rd470, 0;
	add.cc.s64 	%rd473, %rd471, %rd517;
	addc.cc.s64 	%rd474, %rd472, 0;
	add.cc.s64 	%rd475, %rd474, %rd466;
	addc.cc.s64 	%rd476, %rd470, 0;
	add.cc.s64 	%rd477, %rd475, %rd516;
	addc.cc.s64 	%rd478, %rd476, 0;
	add.s64 	%rd479, %rd466, %rd478;
	add.s64 	%rd480, %rd479, %rd515;
	selp.s64 	%rd481, -1, 0, %p34;
	selp.u64 	%rd482, 1, 0, %p34;
	xor.b64  	%rd483, %rd468, %rd481;
	add.s64 	%rd484, %rd483, %rd482;
	setp.lt.u64 	%p36, %rd484, %rd483;
	selp.u64 	%rd485, 1, 0, %p36;
	xor.b64  	%rd486, %rd473, %rd481;
	add.s64 	%rd487, %rd486, %rd485;
	setp.lt.u64 	%p37, %rd487, %rd486;
	selp.u64 	%rd488, 1, 0, %p37;
	xor.b64  	%rd489, %rd477, %rd481;
	add.s64 	%rd490, %rd489, %rd488;
	setp.lt.u64 	%p38, %rd490, %rd489;
	selp.u64 	%rd491, 1, 0, %p38;
	xor.b64  	%rd492, %rd480, %rd481;
	add.s64 	%rd493, %rd492, %rd491;
	shr.s64 	%rd494, %rd493, 63;
	and.b64  	%rd495, %rd494, -4294968273;
	add.s64 	%rd496, %rd495, %rd484;
	setp.lt.u64 	%p39, %rd496, %rd495;
	selp.u64 	%rd497, 1, 0, %p39;
	add.cc.s64 	%rd498, %rd494, %rd497;
	addc.cc.s64 	%rd499, %rd470, 0;
	add.cc.s64 	%rd500, %rd498, %rd487;
	addc.cc.s64 	%rd501, %rd499, 0;
	add.cc.s64 	%rd502, %rd501, %rd494;
	addc.cc.s64 	%rd503, %rd470, 0;
	add.cc.s64 	%rd504, %rd502, %rd490;
	addc.cc.s64 	%rd505, %rd503, 0;
	add.s64 	%rd506, %rd494, %rd505;
	add.s64 	%rd507, %rd506, %rd493;
	cvta.to.global.u64 	%rd508, %rd510;
	st.global.u64 	[%rd508], %rd496;
	st.global.u64 	[%rd508+8], %rd500;
	st.global.u64 	[%rd508+16], %rd504;
	st.global.u64 	[%rd508+24], %rd507;
$L__BB8_6:
	ret;
$L__BB8_7:
	mov.b64 	%rd509, 0;
	st.global.u64 	[%rd1+24], %rd509;
	st.global.u64 	[%rd1+16], %rd509;
	st.global.u64 	[%rd1+8], %rd509;
	st.global.u64 	[%rd1], %rd509;
	bra.uni 	$L__BB8_6;

}


// ===== COMPILED SASS (sm_100) =====

	.target	sm_100

	.elftype	@"ET_EXEC"


//--------------------- .note.nv.tkinfo           --------------------------
	.section	.note.nv.tkinfo,"",@"SHT_NOTE"
	.sectionflags	@"SHF_NOTE_NV_TKINFO"
	.tkinfo
        /*0018*/ 	.word	0x00000002
        /*0030*/ 	.string	""
        /*0030*/ 	.string	"ptxas"
        /*0030*/ 	.string	"Cuda compilation tools, release 13.0, V13.0.88"
        /*0030*/ 	.string	"Build cuda_13.0.r13.0/compiler.36424714_0"
        /*0030*/ 	.string	"-arch sm_100 -m 64 "



//--------------------- .note.nv.cuinfo           --------------------------
	.section	.note.nv.cuinfo,"",@"SHT_NOTE"
	.sectionflags	@"SHF_NOTE_NV_CUINFO"
        /*0018*/ 	.short	0x0002
        /*001a*/ 	.short	0x0064
        /*001c*/ 	.short	0x0082
	.zero		2


//--------------------- .nv.info                  --------------------------
	.section	.nv.info,"",@"SHT_CUDA_INFO"
	.align	4


	//----- nvinfo : EIATTR_REGCOUNT
	.align		4
        /*0000*/ 	.byte	0x04, 0x2f
        /*0002*/ 	.short	(.L_17 - .L_16)
	.align		4
.L_16:
        /*0004*/ 	.word	index@(_Z19generate_public_keyPhPKm)
        /*0008*/ 	.word	0x000000a8


	//----- nvinfo : EIATTR_FRAME_SIZE
	.align		4
.L_17:
        /*000c*/ 	.byte	0x04, 0x11
        /*000e*/ 	.short	(.L_19 - .L_18)
	.align		4
.L_18:
        /*0010*/ 	.word	index@(_Z19generate_public_keyPhPKm)
        /*0014*/ 	.word	0x00000020


	//----- nvinfo : EIATTR_REGCOUNT
	.align		4
.L_19:
        /*0018*/ 	.byte	0x04, 0x2f
        /*001a*/ 	.short	(.L_21 - .L_20)
	.align		4
.L_20:
        /*001c*/ 	.word	index@(_Z10point_initP7ECPoint)
        /*0020*/ 	.word	0x00000006


	//----- nvinfo : EIATTR_FRAME_SIZE
	.align		4
.L_21:
        /*0024*/ 	.byte	0x04, 0x11
        /*0026*/ 	.short	(.L_23 - .L_22)
	.align		4
.L_22:
        /*0028*/ 	.word	index@(_Z10point_initP7ECPoint)
        /*002c*/ 	.word	0x00000000


	//----- nvinfo : EIATTR_REGCOUNT
	.align		4
.L_23:
        /*0030*/ 	.byte	0x04, 0x2f
        /*0032*/ 	.short	(.L_25 - .L_24)
	.align		4
.L_24:
        /*0034*/ 	.word	index@(_Z9point_addP7ECPointPKS_S2_)
        /*0038*/ 	.word	0x00000093


	//----- nvinfo : EIATTR_FRAME_SIZE
	.align		4
.L_25:
        /*003c*/ 	.byte	0x04, 0x11
        /*003e*/ 	.short	(.L_27 - .L_26)
	.align		4
.L_26:
        /*0040*/ 	.word	index@(_Z9point_addP7ECPointPKS_S2_)
        /*0044*/ 	.word	0x00000000


	//----- nvinfo : EIATTR_REGCOUNT
	.align		4
.L_27:
        /*0048*/ 	.byte	0x04, 0x2f
        /*004a*/ 	.short	(.L_29 - .L_28)
	.align		4
.L_28:
        /*004c*/ 	.word	index@(_Z12point_doubleP7ECPointPKS_)
        /*0050*/ 	.word	0x0000007a


	//----- nvinfo : EIATTR_FRAME_SIZE
	.align		4
.L_29:
        /*0054*/ 	.byte	0x04, 0x11
        /*0056*/ 	.short	(.L_31 - .L_30)
	.align		4
.L_30:
        /*0058*/ 	.word	index@(_Z12point_doubleP7ECPointPKS_)
        /*005c*/ 	.word	0x00000000


	//----- nvinfo : EIATTR_REGCOUNT
	.align		4
.L_31:
        /*0060*/ 	.byte	0x04, 0x2f
        /*0062*/ 	.short	(.L_33 - .L_32)
	.align		4
.L_32:
        /*0064*/ 	.word	index@(_Z11scalar_multP7ECPointPKmPKS_)
        /*0068*/ 	.word	0x000000a8


	//----- nvinfo : EIATTR_FRAME_SIZE
	.align		4
.L_33:
        /*006c*/ 	.byte	0x04, 0x11
        /*006e*/ 	.short	(.L_35 - .L_34)
	.align		4
.L_34:
        /*0070*/ 	.word	index@($_Z11scalar_multP7ECPointPKmPKS_$_Z18kernel_scalar_multP7ECPointPKmPKS_)
        /*0074*/ 	.word	0x00000020


	//----- nvinfo : EIATTR_FRAME_SIZE
	.align		4
.L_35:
        /*0078*/ 	.byte	0x04, 0x11
        /*007a*/ 	.short	(.L_37 - .L_36)
	.align		4
.L_36:
        /*007c*/ 	.word	index@(_Z11scalar_multP7ECPointPKmPKS_)
        /*0080*/ 	.word	0x00000020


	//----- nvinfo : EIATTR_REGCOUNT
	.align		4
.L_37:
        /*0084*/ 	.byte	0x04, 0x2f
        /*0086*/ 	.short	(.L_39 - .L_38)
	.align		4
.L_38:
        /*0088*/ 	.word	index@(_Z14point_is_validPiPK7ECPoint)
        /*008c*/ 	.word	0x00000048


	//----- nvinfo : EIATTR_FRAME_SIZE
	.align		4
.L_39:
        /*0090*/ 	.byte	0x04, 0x11
        /*0092*/ 	.short	(.L_41 - .L_40)
	.align		4
.L_40:
        /*0094*/ 	.word	index@(_Z14point_is_validPiPK7ECPoint)
        /*0098*/ 	.word	0x00000000


	//----- nvinfo : EIATTR_REGCOUNT
	.align		4
.L_41:
        /*009c*/ 	.byte	0x04, 0x2f
        /*009e*/ 	.short	(.L_43 - .L_42)
	.align		4
.L_42:
        /*00a0*/ 	.word	index@(_Z25get_compressed_public_keyPhPK7ECPoint)
        /*00a4*/ 	.word	0x0000001c


	//----- nvinfo : EIATTR_FRAME_SIZE
	.align		4
.L_43:
        /*00a8*/ 	.byte	0x04, 0x11
        /*00aa*/ 	.short	(.L_45 - .L_44)
	.align		4
.L_44:
        /*00ac*/ 	.word	index@(_Z25get_compressed_public_keyPhPK7ECPoint)
        /*00b0*/ 	.word	0x00000000


	//----- nvinfo : EIATTR_REGCOUNT
	.align		4
.L_45:
        /*00b4*/ 	.byte	0x04, 0x2f
        /*00b6*/ 	.short	(.L_47 - .L_46)
	.align		4
.L_46:
        /*00b8*/ 	.word	index@(_Z19test_inverse_kernelPmS_)
        /*00bc*/ 	.word	0x00000060


	//----- nvinfo : EIATTR_FRAME_SIZE
	.align		4
.L_47:
        /*00c0*/ 	.byte	0x04, 0x11
        /*00c2*/ 	.short	(.L_49 - .L_48)
	.align		4
.L_48:
        /*00c4*/ 	.word	index@(_Z19test_inverse_kernelPmS_)
        /*00c8*/ 	.word	0x00000000


	//----- nvinfo : EIATTR_MIN_STACK_SIZE
	.align		4
.L_49:
        /*00cc*/ 	.byte	0x04, 0x12
        /*00ce*/ 	.short	(.L_51 - .L_50)
	.align		4
.L_50:
        /*00d0*/ 	.word	index@(_Z19test_inverse_kernelPmS_)
        /*00d4*/ 	.word	0x00000000


	//----- nvinfo : EIATTR_MIN_STACK_SIZE
	.align		4
.L_51:
        /*00d8*/ 	.byte	0x04, 0x12
        /*00da*/ 	.short	(.L_53 - .L_52)
	.align		4
.L_52:
        /*00dc*/ 	.word	index@(_Z25get_compressed_public_keyPhPK7ECPoint)
        /*00e0*/ 	.word	0x00000000


	//----- nvinfo : EIATTR_MIN_STACK_SIZE
	.align		4
.L_53:
        /*00e4*/ 	.byte	0x04, 0x12
        /*00e6*/ 	.short	(.L_55 - .L_54)
	.align		4
.L_54:
        /*00e8*/ 	.word	index@(_Z14point_is_validPiPK7ECPoint)
        /*00ec*/ 	.word	0x00000000


	//----- nvinfo : EIATTR_MIN_STACK_SIZE
	.align		4
.L_55:
        /*00f0*/ 	.byte	0x04, 0x12
        /*00f2*/ 	.short	(.L_57 - .L_56)
	.align		4
.L_56:
        /*00f4*/ 	.word	index@(_Z11scalar_multP7ECPointPKmPKS_)
        /*00f8*/ 	.word	0x00000020


	//----- nvinfo : EIATTR_MIN_STACK_SIZE
	.align		4
.L_57:
        /*00fc*/ 	.byte	0x04, 0x12
        /*00fe*/ 	.short	(.L_59 - .L_58)
	.align		4
.L_58:
        /*0100*/ 	.word	index@(_Z12point_doubleP7ECPointPKS_)
        /*0104*/ 	.word	0x00000000


	//----- nvinfo : EIATTR_MIN_STACK_SIZE
	.align		4
.L_59:
        /*0108*/ 	.byte	0x04, 0x12
        /*010a*/ 	.short	(.L_61 - .L_60)
	.align		4
.L_60:
        /*010c*/ 	.word	index@(_Z9point_addP7ECPointPKS_S2_)
        /*0110*/ 	.word	0x00000000


	//----- nvinfo : EIATTR_MIN_STACK_SIZE
	.align		4
.L_61:
        /*0114*/ 	.byte	0x04, 0x12
        /*0116*/ 	.short	(.L_63 - .L_62)
	.align		4
.L_62:
        /*0118*/ 	.word	index@(_Z10point_initP7ECPoint)
        /*011c*/ 	.word	0x00000000


	//----- nvinfo : EIATTR_MIN_STACK_SIZE
	.align		4
.L_63:
        /*0120*/ 	.byte	0x04, 0x12
        /*0122*/ 	.short	(.L_65 - .L_64)
	.align		4
.L_64:
        /*0124*/ 	.word	index@(_Z19generate_public_keyPhPKm)
        /*0128*/ 	.word	0x00000020
.L_65:


//--------------------- .nv.compat                --------------------------
	.section	.nv.compat,"",@"SHT_CUDA_COMPAT_INFO"
	.align	4
        /*0000*/ 	.byte	0x02, 0x09, 0x00, 0x00, 0x02, 0x02, 0x01, 0x00, 0x02, 0x05, 0x05, 0x00, 0x03, 0x07, 0x01, 0x01
        /*0010*/ 	.byte	0x02, 0x03, 0x00, 0x00, 0x02, 0x06, 0x01, 0x00, 0x04, 0x0b, 0x08, 0x00, 0x09, 0x00, 0x00, 0x00
        /*0020*/ 	.byte	0x00, 0x00, 0x00, 0x00


//--------------------- .nv.info._Z19test_inverse_kernelPmS_ --------------------------
	.section	.nv.info._Z19test_inverse_kernelPmS_,"",@"SHT_CUDA_INFO"
	.sectionflags	@""
	.align	4


	//----- nvinfo : EIATTR_CUDA_API_VERSION
	.align		4
        /*0000*/ 	.byte	0x04, 0x37
        /*0002*/ 	.short	(.L_67 - .L_66)
.L_66:
        /*0004*/ 	.word	0x00000082


	//----- nvinfo : EIATTR_KPARAM_INFO
	.align		4
.L_67:
        /*0008*/ 	.byte	0x04, 0x17
        /*000a*/ 	.short	(.L_69 - .L_68)
.L_68:
        /*000c*/ 	.word	0x00000000
        /*0010*/ 	.short	0x0001
        /*0012*/ 	.short	0x0008
        /*0014*/ 	.byte	0x00, 0xf5, 0x21, 0x00


	//----- nvinfo : EIATTR_KPARAM_INFO
	.align		4
.L_69:
        /*0018*/ 	.byte	0x04, 0x17
        /*001a*/ 	.short	(.L_71 - .L_70)
.L_70:
        /*001c*/ 	.word	0x00000000
        /*0020*/ 	.short	0x0000
        /*0022*/ 	.short	0x0000
        /*0024*/ 	.byte	0x00, 0xf5, 0x21, 0x00


	//----- nvinfo : EIATTR_SPARSE_MMA_MASK
	.align		4
.L_71:
        /*0028*/ 	.byte	0x03, 0x50
        /*002a*/ 	.short	0x0000


	//----- nvinfo : EIATTR_MAXREG_COUNT
	.align		4
        /*002c*/ 	.byte	0x03, 0x1b
        /*002e*/ 	.short	0x00ff


	//----- nvinfo : EIATTR_MERCURY_ISA_VERSION
	.align		4
        /*0030*/ 	.byte	0x03, 0x5f
        /*0032*/ 	.short	0x0101


	//----- nvinfo : EIATTR_VRC_CTA_INIT_COUNT
	.align		4
        /*0034*/ 	.byte	0x02, 0x4a
	.zero		1
	.zero		1


	//----- nvinfo : EIATTR_EXIT_INSTR_OFFSETS
	.align		4
        /*0038*/ 	.byte	0x04, 0x1c
        /*003a*/ 	.short	(.L_73 - .L_72)


	//   ....[0]....
.L_72:
        /*003c*/ 	.word	0x000042a0


	//   ....[1]....
        /*0040*/ 	.word	0x00004300


	//----- nvinfo : EIATTR_CBANK_PARAM_SIZE
	.align		4
.L_73:
        /*0044*/ 	.byte	0x03, 0x19
        /*0046*/ 	.short	0x0010


	//----- nvinfo : EIATTR_PARAM_CBANK
	.align		4
        /*0048*/ 	.byte	0x04, 0x0a
        /*004a*/ 	.short	(.L_75 - .L_74)
	.align		4
.L_74:
        /*004c*/ 	.word	index@(.nv.constant0._Z19test_inverse_kernelPmS_)
        /*0050*/ 	.short	0x0380
        /*0052*/ 	.short	0x0010


	//----- nvinfo : EIATTR_SW_WAR
	.align		4
.L_75:
        /*0054*/ 	.byte	0x04, 0x36
        /*0056*/ 	.short	(.L_77 - .L_76)
.L_76:
        /*0058*/ 	.word	0x00000008
.L_77:


//--------------------- .nv.info._Z25get_compressed_public_keyPhPK7ECPoint --------------------------
	.section	.nv.info._Z25get_compressed_public_keyPhPK7ECPoint,"",@"SHT_CUDA_INFO"
	.sectionflags	@""
	.align	4


	//----- nvinfo : EIATTR_CUDA_API_VERSION
	.align		4
        /*0000*/ 	.byte	0x04, 0x37
        /*0002*/ 	.short	(.L_79 - .L_78)
.L_78:
        /*0004*/ 	.word	0x00000082


	//----- nvinfo : EIATTR_KPARAM_INFO
	.align		4
.L_79:
        /*0008*/ 	.byte	0x04, 0x17
        /*000a*/ 	.short	(.L_81 - .L_80)
.L_80:
        /*000c*/ 	.word	0x00000000
        /*0010*/ 	.short	0x0001
        /*0012*/ 	.short	0x0008
        /*0014*/ 	.byte	0x00, 0xf5, 0x21, 0x00


	//----- nvinfo : EIATTR_KPARAM_INFO
	.align		4
.L_81:
        /*0018*/ 	.byte	0x04, 0x17
        /*001a*/ 	.short	(.L_83 - .L_82)
.L_82:
        /*001c*/ 	.word	0x00000000
        /*0020*/ 	.short	0x0000
        /*0022*/ 	.short	0x0000
        /*0024*/ 	.byte	0x00, 0xf5, 0x21, 0x00


	//----- nvinfo : EIATTR_SPARSE_MMA_MASK
	.align		4
.L_83:
        /*0028*/ 	.byte	0x03, 0x50
        /*002a*/ 	.short	0x0000


	//----- nvinfo : EIATTR_MAXREG_COUNT
	.align		4
        /*002c*/ 	.byte	0x03, 0x1b
        /*002e*/ 	.short	0x00ff


	//----- nvinfo : EIATTR_MERCURY_ISA_VERSION
	.align		4
        /*0030*/ 	.byte	0x03, 0x5f
        /*0032*/ 	.short	0x0101


	//----- nvinfo : EIATTR_VRC_CTA_INIT_COUNT
	.align		4
        /*0034*/ 	.byte	0x02, 0x4a
	.zero		1
	.zero		1


	//----- nvinfo : EIATTR_EXIT_INSTR_OFFSETS
	.align		4
        /*0038*/ 	.byte	0x04, 0x1c
        /*003a*/ 	.short	(.L_85 - .L_84)


	//   ....[0]....
.L_84:
        /*003c*/ 	.word	0x00000470


	//----- nvinfo : EIATTR_CBANK_PARAM_SIZE
	.align		4
.L_85:
        /*0040*/ 	.byte	0x03, 0x19
        /*0042*/ 	.short	0x0010


	//----- nvinfo : EIATTR_PARAM_CBANK
	.align		4
        /*0044*/ 	.byte	0x04, 0x0a
        /*0046*/ 	.short	(.L_87 - .L_86)
	.align		4
.L_86:
        /*0048*/ 	.word	index@(.nv.constant0._Z25get_compressed_public_keyPhPK7ECPoint)
        /*004c*/ 	.short	0x0380
        /*004e*/ 	.short	0x0010


	//----- nvinfo : EIATTR_SW_WAR
	.align		4
.L_87:
        /*0050*/ 	.byte	0x04, 0x36
        /*0052*/ 	.short	(.L_89 - .L_88)
.L_88:
        /*0054*/ 	.word	0x00000008
.L_89:


//--------------------- .nv.info._Z14point_is_validPiPK7ECPoint --------------------------
	.section	.nv.info._Z14point_is_validPiPK7ECPoint,"",@"SHT_CUDA_INFO"
	.sectionflags	@""
	.align	4


	//----- nvinfo : EIATTR_CUDA_API_VERSION
	.align		4
        /*0000*/ 	.byte	0x04, 0x37
        /*0002*/ 	.short	(.L_91 - .L_90)
.L_90:
        /*0004*/ 	.word	0x00000082


	//----- nvinfo : EIATTR_KPARAM_INFO
	.align		4
.L_91:
        /*0008*/ 	.byte	0x04, 0x17
        /*000a*/ 	.short	(.L_93 - .L_92)
.L_92:
        /*000c*/ 	.word	0x00000000
        /*0010*/ 	.short	0x0001
        /*0012*/ 	.short	0x0008
        /*0014*/ 	.byte	0x00, 0xf5, 0x21, 0x00


	//----- nvinfo : EIATTR_KPARAM_INFO
	.align		4
.L_93:
        /*0018*/ 	.byte	0x04, 0x17
        /*001a*/ 	.short	(.L_95 - .L_94)
.L_94:
        /*001c*/ 	.word	0x00000000
        /*0020*/ 	.short	0x0000
        /*0022*/ 	.short	0x0000
        /*0024*/ 	.byte	0x00, 0xf5, 0x21, 0x00


	//----- nvinfo : EIATTR_SPARSE_MMA_MASK
	.align		4
.L_95:
        /*0028*/ 	.byte	0x03, 0x50
        /*002a*/ 	.short	0x0000


	//----- nvinfo : EIATTR_MAXREG_COUNT
	.align		4
        /*002c*/ 	.byte	0x03, 0x1b
        /*002e*/ 	.short	0x00ff


	//----- nvinfo : EIATTR_MERCURY_ISA_VERSION
	.align		4
        /*0030*/ 	.byte	0x03, 0x5f
        /*0032*/ 	.short	0x0101


	//----- nvinfo : EIATTR_VRC_CTA_INIT_COUNT
	.align		4
        /*0034*/ 	.byte	0x02, 0x4a
	.zero		1
	.zero		1


	//----- nvinfo : EIATTR_EXIT_INSTR_OFFSETS
	.align		4
        /*0038*/ 	.byte	0x04, 0x1c
        /*003a*/ 	.short	(.L_97 - .L_96)


	//   ....[0]....
.L_96:
        /*003c*/ 	.word	0x00005e40


	//----- nvinfo : EIATTR_CBANK_PARAM_SIZE
	.align		4
.L_97:
        /*0040*/ 	.byte	0x03, 0x19
        /*0042*/ 	.short	0x0010


	//----- nvinfo : EIATTR_PARAM_CBANK
	.align		4
        /*0044*/ 	.byte	0x04, 0x0a
        /*0046*/ 	.short	(.L_99 - .L_98)
	.align		4
.L_98:
        /*0048*/ 	.word	index@(.nv.constant0._Z14point_is_validPiPK7ECPoint)
        /*004c*/ 	.short	0x0380
        /*004e*/ 	.short	0x0010


	//----- nvinfo : EIATTR_SW_WAR
	.align		4
.L_99:
        /*0050*/ 	.byte	0x04, 0x36
        /*0052*/ 	.short	(.L_101 - .L_100)
.L_100:
        /*0054*/ 	.word	0x00000008
.L_101:


//--------------------- .nv.info._Z11scalar_multP7ECPointPKmPKS_ --------------------------
	.section	.nv.info._Z11scalar_multP7ECPointPKmPKS_,"",@"SHT_CUDA_INFO"
	.sectionflags	@""
	.align	4


	//----- nvinfo : EIATTR_CUDA_API_VERSION
	.align		4
        /*0000*/ 	.byte	0x04, 0x37
        /*0002*/ 	.short	(.L_103 - .L_102)
.L_102:
        /*0004*/ 	.word	0x00000082


	//----- nvinfo : EIATTR_KPARAM_INFO
	.align		4
.L_103:
        /*0008*/ 	.byte	0x04, 0x17
        /*000a*/ 	.short	(.L_105 - .L_104)
.L_104:
        /*000c*/ 	.word	0x00000000
        /*0010*/ 	.short	0x0002
        /*0012*/ 	.short	0x0010
        /*0014*/ 	.byte	0x00, 0xf5, 0x21, 0x00


	//----- nvinfo : EIATTR_KPARAM_INFO
	.align		4
.L_105:
        /*0018*/ 	.byte	0x04, 0x17
        /*001a*/ 	.short	(.L_107 - .L_106)
.L_106:
        /*001c*/ 	.word	0x00000000
        /*0020*/ 	.short	0x0001
        /*0022*/ 	.short	0x0008
        /*0024*/ 	.byte	0x00, 0xf5, 0x21, 0x00


	//----- nvinfo : EIATTR_KPARAM_INFO
	.align		4
.L_107:
        /*0028*/ 	.byte	0x04, 0x17
        /*002a*/ 	.short	(.L_109 - .L_108)
.L_108:
        /*002c*/ 	.word	0x00000000
        /*0030*/ 	.short	0x0000
        /*0032*/ 	.short	0x0000
        /*0034*/ 	.byte	0x00, 0xf5, 0x21, 0x00


	//----- nvinfo : EIATTR_SPARSE_MMA_MASK
	.align		4
.L_109:
        /*0038*/ 	.byte	0x03, 0x50
        /*003a*/ 	.short	0x0000


	//----- nvinfo : EIATTR_MAXREG_COUNT
	.align		4
        /*003c*/ 	.byte	0x03, 0x1b
        /*003e*/ 	.short	0x00ff


	//----- nvinfo : EIATTR_MERCURY_ISA_VERSION
	.align		4
        /*0040*/ 	.byte	0x03, 0x5f
        /*0042*/ 	.short	0x0101


	//----- nvinfo : EIATTR_VRC_CTA_INIT_COUNT
	.align		4
        /*0044*/ 	.byte	0x02, 0x4a
	.zero		1
	.zero		1


	//----- nvinfo : EIATTR_EXIT_INSTR_OFFSETS
	.align		4
        /*0048*/ 	.byte	0x04, 0x1c
        /*004a*/ 	.short	(.L_111 - .L_110)


	//   ....[0]....
.L_110:
        /*004c*/ 	.word	0x00000040


	//----- nvinfo : EIATTR_CRS_STACK_SIZE
	.align		4
.L_111:
        /*0050*/ 	.byte	0x04, 0x1e
        /*0052*/ 	.short	(.L_113 - .L_112)
.L_112:
        /*0054*/ 	.word	0x00000000


	//----- nvinfo : EIATTR_CBANK_PARAM_SIZE
	.align		4
.L_113:
        /*0058*/ 	.byte	0x03, 0x19
        /*005a*/ 	.short	0x0018


	//----- nvinfo : EIATTR_PARAM_CBANK
	.align		4
        /*005c*/ 	.byte	0x04, 0x0a
        /*005e*/ 	.short	(.L_115 - .L_114)
	.align		4
.L_114:
        /*0060*/ 	.word	index@(.nv.constant0._Z11scalar_multP7ECPointPKmPKS_)
        /*0064*/ 	.short	0x0380
        /*0066*/ 	.short	0x0018


	//----- nvinfo : EIATTR_SW_WAR
	.align		4
.L_115:
        /*0068*/ 	.byte	0x04, 0x36
        /*006a*/ 	.short	(.L_117 - .L_116)
.L_116:
        /*006c*/ 	.word	0x00000008
.L_117:


//--------------------- .nv.info._Z12point_doubleP7ECPointPKS_ --------------------------
	.section	.nv.info._Z12point_doubleP7ECPointPKS_,"",@"SHT_CUDA_INFO"
	.sectionflags	@""
	.align	4


	//----- nvinfo : EIATTR_CUDA_API_VERSION
	.align		4
        /*0000*/ 	.byte	0x04, 0x37
        /*0002*/ 	.short	(.L_119 - .L_118)
.L_118:
        /*0004*/ 	.word	0x00000082


	//----- nvinfo : EIATTR_KPARAM_INFO
	.align		4
.L_119:
        /*0008*/ 	.byte	0x04, 0x17
        /*000a*/ 	.short	(.L_121 - .L_120)
.L_120:
        /*000c*/ 	.word	0x00000000
        /*0010*/ 	.short	0x0001
        /*0012*/ 	.short	0x0008
        /*0014*/ 	.byte	0x00, 0xf5, 0x21, 0x00


	//----- nvinfo : EIATTR_KPARAM_INFO
	.align		4
.L_121:
        /*0018*/ 	.byte	0x04, 0x17
        /*001a*/ 	.short	(.L_123 - .L_122)
.L_122:
        /*001c*/ 	.word	0x00000000
        /*0020*/ 	.short	0x0000
        /*0022*/ 	.short	0x0000
        /*0024*/ 	.byte	0x00, 0xf5, 0x21, 0x00


	//----- nvinfo : EIATTR_SPARSE_MMA_MASK
	.align		4
.L_123:
        /*0028*/ 	.byte	0x03, 0x50
        /*002a*/ 	.short	0x0000


	//----- nvinfo : EIATTR_MAXREG_COUNT
	.align		4
        /*002c*/ 	.byte	0x03, 0x1b
        /*002e*/ 	.short	0x00ff


	//----- nvinfo : EIATTR_MERCURY_ISA_VERSION
	.align		4
        /*0030*/ 	.byte	0x03, 0x5f
        /*0032*/ 	.short	0x0101


	//----- nvinfo : EIATTR_VRC_CTA_INIT_COUNT
	.align		4
        /*0034*/ 	.byte	0x02, 0x4a
	.zero		1
	.zero		1


	//----- nvinfo : EIATTR_EXIT_INSTR_OFFSETS
	.align		4
        /*0038*/ 	.byte	0x04, 0x1c
        /*003a*/ 	.short	(.L_125 - .L_124)


	//   ....[0]....
.L_124:
        /*003c*/ 	.word	0x000205e0


	//   ....[1]....
        /*0040*/ 	.word	0x000206a0


	//----- nvinfo : EIATTR_CBANK_PARAM_SIZE
	.align		4
.L_125:
        /*0044*/ 	.byte	0x03, 0x19
        /*0046*/ 	.short	0x0010


	//----- nvinfo : EIATTR_PARAM_CBANK
	.align		4
        /*0048*/ 	.byte	0x04, 0x0a
        /*004a*/ 	.short	(.L_127 - .L_126)
	.align		4
.L_126:
        /*004c*/ 	.word	index@(.nv.constant0._Z12point_doubleP7ECPointPKS_)
        /*0050*/ 	.short	0x0380
        /*0052*/ 	.short	0x0010


	//----- nvinfo : EIATTR_SW_WAR
	.align		4
.L_127:
        /*0054*/ 	.byte	0x04, 0x36
        /*0056*/ 	.short	(.L_129 - .L_128)
.L_128:
        /*0058*/ 	.word	0x00000008
.L_129:


//--------------------- .nv.info._Z9point_addP7ECPointPKS_S2_ --------------------------
	.section	.nv.info._Z9point_addP7ECPointPKS_S2_,"",@"SHT_CUDA_INFO"
	.sectionflags	@""
	.align	4


	//----- nvinfo : EIATTR_CUDA_API_VERSION
	.align		4
        /*0000*/ 	.byte	0x04, 0x37
        /*0002*/ 	.short	(.L_131 - .L_130)
.L_130:
        /*0004*/ 	.word	0x00000082


	//----- nvinfo : EIATTR_KPARAM_INFO
	.align		4
.L_131:
        /*0008*/ 	.byte	0x04, 0x17
        /*000a*/ 	.short	(.L_133 - .L_132)
.L_132:
        /*000c*/ 	.word	0x00000000
        /*0010*/ 	.short	0x0002
        /*0012*/ 	.short	0x0010
        /*0014*/ 	.byte	0x00, 0xf5, 0x21, 0x00


	//----- nvinfo : EIATTR_KPARAM_INFO
	.align		4
.L_133:
        /*0018*/ 	.byte	0x04, 0x17
        /*001a*/ 	.short	(.L_135 - .L_134)
.L_134:
        /*001c*/ 	.word	0x00000000
        /*0020*/ 	.short	0x0001
        /*0022*/ 	.short	0x0008
        /*0024*/ 	.byte	0x00, 0xf5, 0x21, 0x00


	//----- nvinfo : EIATTR_KPARAM_INFO
	.align		4
.L_135:
        /*0028*/ 	.byte	0x04, 0x17
        /*002a*/ 	.short	(.L_137 - .L_136)
.L_136:
        /*002c*/ 	.word	0x00000000
        /*0030*/ 	.short	0x0000
        /*0032*/ 	.short	0x0000
        /*0034*/ 	.byte	0x00, 0xf5, 0x21, 0x00


	//----- nvinfo : EIATTR_SPARSE_MMA_MASK
	.align		4
.L_137:
        /*0038*/ 	.byte	0x03, 0x50
        /*003a*/ 	.short	0x0000


	//----- nvinfo : EIATTR_MAXREG_COUNT
	.align		4
        /*003c*/ 	.byte	0x03, 0x1b
        /*003e*/ 	.short	0x00ff


	//----- nvinfo : EIATTR_MERCURY_ISA_VERSION
	.align		4
        /*0040*/ 	.byte	0x03, 0x5f
        /*0042*/ 	.short	0x0101


	//----- nvinfo : EIATTR_VRC_CTA_INIT_COUNT
	.align		4
        /*0044*/ 	.byte	0x02, 0x4a
	.zero		1
	.zero		1


	//----- nvinfo : EIATTR_EXIT_INSTR_OFFSETS
	.align		4
        /*0048*/ 	.byte	0x04, 0x1c
        /*004a*/ 	.short	(.L_139 - .L_138)


	//   ....[0]....
.L_138:
        /*004c*/ 	.word	0x00043820


	//   ....[1]....
        /*0050*/ 	.word	0x000438e0


	//----- nvinfo : EIATTR_CBANK_PARAM_SIZE
	.align		4
.L_139:
        /*0054*/ 	.byte	0x03, 0x19
        /*0056*/ 	.short	0x0018


	//----- nvinfo : EIATTR_PARAM_CBANK
	.align		4
        /*0058*/ 	.byte	0x04, 0x0a
        /*005a*/ 	.short	(.L_141 - .L_140)
	.align		4
.L_140:
        /*005c*/ 	.word	index@(.nv.constant0._Z9point_addP7ECPointPKS_S2_)
        /*0060*/ 	.short	0x0380
        /*0062*/ 	.short	0x0018


	//----- nvinfo : EIATTR_SW_WAR
	.align		4
.L_141:
        /*0064*/ 	.byte	0x04, 0x36
        /*0066*/ 	.short	(.L_143 - .L_142)
.L_142:
        /*0068*/ 	.word	0x00000008
.L_143:


//--------------------- .nv.info._Z10point_initP7ECPoint --------------------------
	.section	.nv.info._Z10point_initP7ECPoint,"",@"SHT_CUDA_INFO"
	.sectionflags	@""
	.align	4


	//----- nvinfo : EIATTR_CUDA_API_VERSION
	.align		4
        /*0000*/ 	.byte	0x04, 0x37
        /*0002*/ 	.short	(.L_145 - .L_144)
.L_144:
        /*0004*/ 	.word	0x00000082


	//----- nvinfo : EIATTR_KPARAM_INFO
	.align		4
.L_145:
        /*0008*/ 	.byte	0x04, 0x17
        /*000a*/ 	.short	(.L_147 - .L_146)
.L_146:
        /*000c*/ 	.word	0x00000000
        /*0010*/ 	.short	0x0000
        /*0012*/ 	.short	0x0000
        /*0014*/ 	.byte	0x00, 0xf5, 0x21, 0x00


	//----- nvinfo : EIATTR_SPARSE_MMA_MASK
	.align		4
.L_147:
        /*0018*/ 	.byte	0x03, 0x50
        /*001a*/ 	.short	0x0000


	//----- nvinfo : EIATTR_MAXREG_COUNT
	.align		4
        /*001c*/ 	.byte	0x03, 0x1b
        /*001e*/ 	.short	0x00ff


	//----- nvinfo : EIATTR_MERCURY_ISA_VERSION
	.align		4
        /*0020*/ 	.byte	0x03, 0x5f
        /*0022*/ 	.short	0x0101


	//----- nvinfo : EIATTR_VRC_CTA_INIT_COUNT
	.align		4
        /*0024*/ 	.byte	0x02, 0x4a
	.zero		1
	.zero		1


	//----- nvinfo : EIATTR_EXIT_INSTR_OFFSETS
	.align		4
        /*0028*/ 	.byte	0x04, 0x1c
        /*002a*/ 	.short	(.L_149 - .L_148)


	//   ....[0]....
.L_148:
        /*002c*/ 	.word	0x000000c0


	//----- nvinfo : EIATTR_CBANK_PARAM_SIZE
	.align		4
.L_149:
        /*0030*/ 	.byte	0x03, 0x19
        /*0032*/ 	.short	0x0008


	//----- nvinfo : EIATTR_PARAM_CBANK
	.align		4
        /*0034*/ 	.byte	0x04, 0x0a
        /*0036*/ 	.short	(.L_151 - .L_150)
	.align		4
.L_150:
        /*0038*/ 	.word	index@(.nv.constant0._Z10point_initP7ECPoint)
        /*003c*/ 	.short	0x0380
        /*003e*/ 	.short	0x0008


	//----- nvinfo : EIATTR_SW_WAR
	.align		4
.L_151:
        /*0040*/ 	.byte	0x04, 0x36
        /*0042*/ 	.short	(.L_153 - .L_152)
.L_152:
        /*0044*/ 	.word	0x00000008
.L_153:


//--------------------- .nv.info._Z19generate_public_keyPhPKm --------------------------
	.section	.nv.info._Z19generate_public_keyPhPKm,"",@"SHT_CUDA_INFO"
	.sectionflags	@""
	.align	4


	//----- nvinfo : EIATTR_CUDA_API_VERSION
	.align		4
        /*0000*/ 	.byte	0x04, 0x37
        /*0002*/ 	.short	(.L_155 - .L_154)
.L_154:
        /*0004*/ 	.word	0x00000082


	//----- nvinfo : EIATTR_KPARAM_INFO
	.align		4
.L_155:
        /*0008*/ 	.byte	0x04, 0x17
        /*000a*/ 	.short	(.L_157 - .L_156)
.L_156:
        /*000c*/ 	.word	0x00000000
        /*0010*/ 	.short	0x0001
        /*0012*/ 	.short	0x0008
        /*0014*/ 	.byte	0x00, 0xf5, 0x21, 0x00


	//----- nvinfo : EIATTR_KPARAM_INFO
	.align		4
.L_157:
        /*0018*/ 	.byte	0x04, 0x17
        /*001a*/ 	.short	(.L_159 - .L_158)
.L_158:
        /*001c*/ 	.word	0x00000000
        /*0020*/ 	.short	0x0000
        /*0022*/ 	.short	0x0000
        /*0024*/ 	.byte	0x00, 0xf5, 0x21, 0x00


	//----- nvinfo : EIATTR_SPARSE_MMA_MASK
	.align		4
.L_159:
        /*0028*/ 	.byte	0x03, 0x50
        /*002a*/ 	.short	0x0000


	//----- nvinfo : EIATTR_MAXREG_COUNT
	.align		4
        /*002c*/ 	.byte	0x03, 0x1b
        /*002e*/ 	.short	0x00ff


	//----- nvinfo : EIATTR_MERCURY_ISA_VERSION
	.align		4
        /*0030*/ 	.byte	0x03, 0x5f
        /*0032*/ 	.short	0x0101


	//----- nvinfo : EIATTR_VRC_CTA_INIT_COUNT
	.align		4
        /*0034*/ 	.byte	0x02, 0x4a
	.zero		1
	.zero		1


	//----- nvinfo : EIATTR_EXIT_INSTR_OFFSETS
	.align		4
        /*0038*/ 	.byte	0x04, 0x1c
        /*003a*/ 	.short	(.L_161 - .L_160)


	//   ....[0]....
.L_160:
        /*003c*/ 	.word	0x0009e550


	//----- nvinfo : EIATTR_CBANK_PARAM_SIZE
	.align		4
.L_161:
        /*0040*/ 	.byte	0x03, 0x19
        /*0042*/ 	.short	0x0010


	//----- nvinfo : EIATTR_PARAM_CBANK
	.align		4
        /*0044*/ 	.byte	0x04, 0x0a
        /*0046*/ 	.short	(.L_163 - .L_162)
	.align		4
.L_162:
        /*0048*/ 	.word	index@(.nv.constant0._Z19generate_public_keyPhPKm)
        /*004c*/ 	.short	0x0380
        /*004e*/ 	.short	0x0010


	//----- nvinfo : EIATTR_SW_WAR
	.align		4
.L_163:
        /*0050*/ 	.byte	0x04, 0x36
        /*0052*/ 	.short	(.L_165 - .L_164)
.L_164:
        /*0054*/ 	.word	0x00000008
.L_165:


//--------------------- .nv.callgraph             --------------------------
	.section	.nv.callgraph,"",@"SHT_CUDA_CALLGRAPH"
	.align	4
	.sectionentsize	8
	.align		4
        /*0000*/ 	.word	0x00000000
	.align		4
        /*0004*/ 	.word	0xffffffff
	.align		4
        /*0008*/ 	.word	0x00000000
	.align		4
        /*000c*/ 	.word	0xfffffffe
	.align		4
        /*0010*/ 	.word	0x00000000
	.align		4
        /*0014*/ 	.word	0xfffffffd
	.align		4
        /*0018*/ 	.word	0x00000000
	.align		4
        /*001c*/ 	.word	0xfffffffc


//--------------------- .nv.constant3             --------------------------
	.section	.nv.constant3,"a",@progbits
	.align	8
.nv.constant3:
	.type		P_CONST,@object
	.size		P_CONST,(N_CONST - P_CONST)
P_CONST:
        /*0000*/ 	.byte	0x2f, 0xfc, 0xff, 0xff, 0xfe, 0xff, 0xff, 0xff, 0xff, 0xff, 0xff, 0xff, 0xff, 0xff, 0xff, 0xff
        /*0010*/ 	.byte	0xff, 0xff, 0xff, 0xff, 0xff, 0xff, 0xff, 0xff, 0xff, 0xff, 0xff, 0xff, 0xff, 0xff, 0xff, 0xff
	.type		N_CONST,@object
	.size		N_CONST,(GX_CONST - N_CONST)
N_CONST:
        /*0020*/ 	.byte	0x41, 0x41, 0x36, 0xd0, 0x8c, 0x5e, 0xd2, 0xbf, 0x3b, 0xa0, 0x48, 0xaf, 0xe6, 0xdc, 0xae, 0xba
        /*0030*/ 	.byte	0xfe, 0xff, 0xff, 0xff, 0xff, 0xff, 0xff, 0xff, 0xff, 0xff, 0xff, 0xff, 0xff, 0xff, 0xff, 0xff
	.type		GX_CONST,@object
	.size		GX_CONST,(GY_CONST - GX_CONST)
GX_CONST:
        /*0040*/ 	.byte	0x98, 0x17, 0xf8, 0x16, 0x5b, 0x81, 0xf2, 0x59, 0xd9, 0x28, 0xce, 0x2d, 0xdb, 0xfc, 0x9b, 0x02
        /*0050*/ 	.byte	0x07, 0x0b, 0x87, 0xce, 0x95, 0x62, 0xa0, 0x55, 0xac, 0xbb, 0xdc, 0xf9, 0x7e, 0x66, 0xbe, 0x79
	.type		GY_CONST,@object
	.size		GY_CONST,(R_MOD_P - GY_CONST)
GY_CONST:
        /*0060*/ 	.byte	0xb8, 0xd4, 0x10, 0xfb, 0x8f, 0xd0, 0x47, 0x9c, 0x19, 0x54, 0x85, 0xa6, 0x48, 0xb4, 0x17, 0xfd
        /*0070*/ 	.byte	0xa8, 0x08, 0x11, 0x0e, 0xfc, 0xfb, 0xa4, 0x5d, 0x65, 0xc4, 0xa3, 0x26, 0x77, 0xda, 0x3a, 0x48
	.type		R_MOD_P,@object
	.size		R_MOD_P,(R2_MOD_P - R_MOD_P)
R_MOD_P:
        /*0080*/ 	.byte	0xd1, 0x03, 0x00, 0x00, 0x01, 0x00, 0x00, 0x00, 0x00, 0x00, 0x00, 0x00, 0x00, 0x00, 0x00, 0x00
        /*0090*/ 	.byte	0x00, 0x00, 0x00, 0x00, 0x00, 0x00, 0x00, 0x00, 0x00, 0x00, 0x00, 0x00, 0x00, 0x00, 0x00, 0x00
	.type		R2_MOD_P,@object
	.size		R2_MOD_P,(R2_MOD_N - R2_MOD_P)
R2_MOD_P:
        /*00a0*/ 	.byte	0xa1, 0x90, 0x0e, 0x00, 0xa2, 0x07, 0x00, 0x00, 0x00, 0x00, 0x00, 0x00, 0x01, 0x00, 0x00, 0x00
        /*00b0*/ 	.byte	0x00, 0x00, 0x00, 0x00, 0x00, 0x00, 0x00, 0x00, 0x00, 0x00, 0x00, 0x00, 0x00, 0x00, 0x00, 0x00
	.type		R2_MOD_N,@object
	.size		R2_MOD_N,(MU_P - R2_MOD_N)
R2_MOD_N:
        /*00c0*/ 	.byte	0x40, 0xd1, 0xd7, 0x67, 0x14, 0xf2, 0x6c, 0x89, 0x78, 0xf8, 0x7c, 0x0e, 0xc2, 0x96, 0x14, 0x74
        /*00d0*/ 	.byte	0xc6, 0x07, 0xcd, 0x5b, 0xe4, 0xf5, 0x97, 0xe6, 0xc5, 0x9b, 0xc6, 0x81, 0xd5, 0x1c, 0x67, 0x9d
	.type		MU_P,@object
	.size		MU_P,(MU_N - MU_P)
MU_P:
        /*00e0*/ 	.byte	0x31, 0x35, 0x25, 0xd2, 0x00, 0x00, 0x00, 0x00
	.type		MU_N,@object
	.size		MU_N,(ZERO - MU_N)
MU_N:
        /*00e8*/ 	.byte	0x3f, 0xb1, 0x88, 0x55, 0x00, 0x00, 0x00, 0x00
	.type		ZERO,@object
	.size		ZERO,(ONE - ZERO)
ZERO:
	.zero		32
	.type		ONE,@object
	.size		ONE,(TWO - ONE)
ONE:
        /*0110*/ 	.byte	0x01, 0x00, 0x00, 0x00, 0x00, 0x00, 0x00, 0x00, 0x00, 0x00, 0x00, 0x00, 0x00, 0x00, 0x00, 0x00
        /*0120*/ 	.byte	0x00, 0x00, 0x00, 0x00, 0x00, 0x00, 0x00, 0x00, 0x00, 0x00, 0x00, 0x00, 0x00, 0x00, 0x00, 0x00
	.type		TWO,@object
	.size		TWO,(THREE - TWO)
TWO:
        /*0130*/ 	.byte	0x02, 0x00, 0x00, 0x00, 0x00, 0x00, 0x00, 0x00, 0x00, 0x00, 0x00, 0x00, 0x00, 0x00, 0x00, 0x00
        /*0140*/ 	.byte	0x00, 0x00, 0x00, 0x00, 0x00, 0x00, 0x00, 0x00, 0x00, 0x00, 0x00, 0x00, 0x00, 0x00, 0x00, 0x00
	.type		THREE,@object
	.size		THREE,(SEVEN - THREE)
THREE:
        /*0150*/ 	.byte	0x03, 0x00, 0x00, 0x00, 0x00, 0x00, 0x00, 0x00, 0x00, 0x00, 0x00, 0x00, 0x00, 0x00, 0x00, 0x00
        /*0160*/ 	.byte	0x00, 0x00, 0x00, 0x00, 0x00, 0x00, 0x00, 0x00, 0x00, 0x00, 0x00, 0x00, 0x00, 0x00, 0x00, 0x00
	.type		SEVEN,@object
	.size		SEVEN,(ONE_MONT - SEVEN)
SEVEN:
        /*0170*/ 	.byte	0x07, 0x00, 0x00, 0x00, 0x00, 0x00, 0x00, 0x00, 0x00, 0x00, 0x00, 0x00, 0x00, 0x00, 0x00, 0x00
        /*0180*/ 	.byte	0x00, 0x00, 0x00, 0x00, 0x00, 0x00, 0x00, 0x00, 0x00, 0x00, 0x00, 0x00, 0x00, 0x00, 0x00, 0x00
	.type		ONE_MONT,@object
	.size		ONE_MONT,(SEVEN_MONT - ONE_MONT)
ONE_MONT:
        /*0190*/ 	.byte	0xd1, 0x03, 0x00, 0x00, 0x01, 0x00, 0x00, 0x00, 0x00, 0x00, 0x00, 0x00, 0x00, 0x00, 0x00, 0x00
        /*01a0*/ 	.byte	0x00, 0x00, 0x00, 0x00, 0x00, 0x00, 0x00, 0x00, 0x00, 0x00, 0x00, 0x00, 0x00, 0x00, 0x00, 0x00
	.type		SEVEN_MONT,@object
	.size		SEVEN_MONT,(.L_15 - SEVEN_MONT)
SEVEN_MONT:
        /*01b0*/ 	.byte	0x97, 0x1a, 0x00, 0x00, 0x07, 0x00, 0x00, 0x00, 0x00, 0x00, 0x00, 0x00, 0x00, 0x00, 0x00, 0x00
        /*01c0*/ 	.byte	0x00, 0x00, 0x00, 0x00, 0x00, 0x00, 0x00, 0x00, 0x00, 0x00, 0x00, 0x00, 0x00, 0x00, 0x00, 0x00
.L_15:


//--------------------- .text._Z19test_inverse_kernelPmS_ --------------------------
	.section	.text._Z19test_inverse_kernelPmS_,"ax",@progbits
	.align	128
        .global         _Z19test_inverse_kernelPmS_
        .type           _Z19test_inverse_kernelPmS_,@function
        .size           _Z19test_inverse_kernelPmS_,(.L_x_697 - _Z19test_inverse_kernelPmS_)
        .other          _Z19test_inverse_kernelPmS_,@"STO_CUDA_ENTRY STV_DEFAULT"
_Z19test_inverse_kernelPmS_:
.text._Z19test_inverse_kernelPmS_:
[----:B------:R-:W-:Y:S08]  /*0000*/  LDC R1, c[0x0][0x37c] ;  /* 0x0000df00ff017b82 */ /* 0x000ff00000000800 */
[----:B------:R-:W0:Y:S01]  /*0010*/  LDC.64 R2, c[0x0][0x380] ;  /* 0x0000e000ff027b82 */ /* 0x000e220000000a00 */
[----:B------:R-:W0:Y:S02]  /*0020*/  LDCU.64 UR6, c[0x0][0x358] ;  /* 0x00006b00ff0677ac */ /* 0x000e240008000a00 */
[----:B0-----:R-:W2:Y:S04]  /*0030*/  LDG.E.64 R4, desc[UR6][R2.64+0x8] ;  /* 0x0000080602047981 */ /* 0x001ea8000c1e1b00 */
[----:B------:R-:W2:Y:S04]  /*0040*/  LDG.E.64 R6, desc[UR6][R2.64+0x10] ;  /* 0x0000100602067981 */ /* 0x000ea8000c1e1b00 */
[----:B------:R-:W2:Y:S04]  /*0050*/  LDG.E.64 R8, desc[UR6][R2.64+0x18] ;  /* 0x0000180602087981 */ /* 0x000ea8000c1e1b00 */
[----:B------:R-:W3:Y:S01]  /*0060*/  LDG.E.64 R12, desc[UR6][R2.64] ;  /* 0x00000006020c7981 */ /* 0x000ee2000c1e1b00 */
[----:B--2---:R-:W-:-:S02]  /*0070*/  LOP3.LUT R11, R8, R4, R6, 0xfe, !PT ;  /* 0x00000004080b7212 */ /* 0x004fc400078efe06 */
[----:B------:R-:W-:Y:S02]  /*0080*/  LOP3.LUT R4, R9, R5, R7, 0xfe, !PT ;  /* 0x0000000509047212 */ /* 0x000fe400078efe07 */
[----:B---3--:R-:W-:-:S04]  /*0090*/  LOP3.LUT P0, RZ, R11, R12, RZ, 0xfc, !PT ;  /* 0x0000000c0bff7212 */ /* 0x008fc8000780fcff */
[----:B------:R-:W-:-:S13]  /*00a0*/  LOP3.LUT P0, RZ, R4, R13, RZ, 0xfc, P0 ;  /* 0x0000000d04ff7212 */ /* 0x000fda000000fcff */
[----:B------:R-:W-:Y:S05]  /*00b0*/  @!P0 BRA `(.L_x_0) ;  /* 0x00000040007c8947 */ /* 0x000fea0003800000 */
[----:B------:R-:W-:Y:S01]  /*00c0*/  IMAD.MOV.U32 R2, RZ, RZ, R13 ;  /* 0x000000ffff027224 */ /* 0x000fe200078e000d */
[----:B------:R-:W-:Y:S01]  /*00d0*/  CS2R R72, SRZ ;  /* 0x0000000000487805 */ /* 0x000fe2000001ff00 */
[----:B------:R-:W-:Y:S01]  /*00e0*/  IMAD.MOV.U32 R7, RZ, RZ, R12 ;  /* 0x000000ffff077224 */ /* 0x000fe200078e000c */
[----:B------:R-:W-:Y:S01]  /*00f0*/  CS2R R16, SRZ ;  /* 0x0000000000107805 */ /* 0x000fe2000001ff00 */
[----:B------:R-:W-:Y:S01]  /*0100*/  IMAD.MOV.U32 R3, RZ, RZ, 0x1 ;  /* 0x00000001ff037424 */ /* 0x000fe200078e00ff */
[----:B------:R-:W-:Y:S01]  /*0110*/  CS2R R24, SRZ ;  /* 0x0000000000187805 */ /* 0x000fe2000001ff00 */
[----:B------:R-:W-:Y:S01]  /*0120*/  IMAD.MOV.U32 R4, RZ, RZ, -0x3d1 ;  /* 0xfffffc2fff047424 */ /* 0x000fe200078e00ff */
[----:B------:R-:W-:Y:S01]  /*0130*/  UMOV UR4, URZ ;  /* 0x000000ff00047c82 */ /* 0x000fe20008000000 */
[----:B------:R-:W-:Y:S02]  /*0140*/  IMAD.MOV.U32 R5, RZ, RZ, -0x2 ;  /* 0xfffffffeff057424 */ /* 0x000fe400078e00ff */
[----:B------:R-:W-:-:S02]  /*0150*/  IMAD.MOV.U32 R57, RZ, RZ, 0x1 ;  /* 0x00000001ff397424 */ /* 0x000fc400078e00ff */
[----:B------:R-:W-:Y:S02]  /*0160*/  IMAD.MOV.U32 R19, RZ, RZ, RZ ;  /* 0x000000ffff137224 */ /* 0x000fe400078e00ff */
[----:B------:R-:W-:Y:S02]  /*0170*/  IMAD.MOV.U32 R46, RZ, RZ, RZ ;  /* 0x000000ffff2e7224 */ /* 0x000fe400078e00ff */
[----:B------:R-:W-:Y:S02]  /*0180*/  IMAD.MOV.U32 R20, RZ, RZ, RZ ;  /* 0x000000ffff147224 */ /* 0x000fe400078e00ff */
[----:B------:R-:W-:Y:S02]  /*0190*/  IMAD.MOV.U32 R6, RZ, RZ, RZ ;  /* 0x000000ffff067224 */ /* 0x000fe400078e00ff */
[----:B------:R-:W-:Y:S02]  /*01a0*/  IMAD.MOV.U32 R13, RZ, RZ, RZ ;  /* 0x000000ffff0d7224 */ /* 0x000fe400078e00ff */
[----:B------:R-:W-:-:S02]  /*01b0*/  IMAD.MOV.U32 R36, RZ, RZ, RZ ;  /* 0x000000ffff247224 */ /* 0x000fc400078e00ff */
[----:B------:R-:W-:Y:S02]  /*01c0*/  IMAD.MOV.U32 R10, RZ, RZ, RZ ;  /* 0x000000ffff0a7224 */ /* 0x000fe400078e00ff */
[----:B------:R-:W-:Y:S02]  /*01d0*/  IMAD.MOV.U32 R33, RZ, RZ, RZ ;  /* 0x000000ffff217224 */ /* 0x000fe400078e00ff */
[----:B------:R-:W-:-:S07]  /*01e0*/  IMAD.MOV.U32 R53, RZ, RZ, RZ ;  /* 0x000000ffff357224 */ /* 0x000fce00078e00ff */
.L_x_2:
[----:B------:R-:W-:Y:S01]  /*01f0*/  LOP3.LUT R32, R4, 0x1, RZ, 0xc0, !PT ;  /* 0x0000000104207812 */ /* 0x000fe200078ec0ff */
[----:B------:R-:W-:Y:S01]  /*0200*/  IMAD.MOV.U32 R60, RZ, RZ, 0x1 ;  /* 0x00000001ff3c7424 */ /* 0x000fe200078e00ff */
[----:B------:R-:W-:Y:S01]  /*0210*/  CS2R R76, SRZ ;  /* 0x00000000004c7805 */ /* 0x000fe2000001ff00 */
[----:B------:R-:W-:Y:S01]  /*0220*/  IMAD.MOV.U32 R12, RZ, RZ, RZ ;  /* 0x000000ffff0c7224 */ /* 0x000fe200078e00ff */
[----:B------:R-:W-:Y:S02]  /*0230*/  ISETP.NE.U32.AND P0, PT, R32, RZ, PT ;  /* 0x000000ff2000720c */ /* 0x000fe40003f05070 */
[----:B------:R-:W-:Y:S02]  /*0240*/  CS2R R58, SRZ ;  /* 0x00000000003a7805 */ /* 0x000fe4000001ff00 */
[----:B------:R-:W-:Y:S02]  /*0250*/  IADD3 R32, P1, PT, RZ, -R32, RZ ;  /* 0x80000020ff207210 */ /* 0x000fe40007f3e0ff */
[----:B------:R-:W-:-:S02]  /*0260*/  CS2R R22, SRZ ;  /* 0x0000000000167805 */ /* 0x000fc4000001ff00 */
[----:B------:R-:W-:Y:S01]  /*0270*/  ISETP.NE.AND.EX P0, PT, RZ, RZ, PT, P0 ;  /* 0x000000ffff00720c */ /* 0x000fe20003f05300 */
[----:B------:R-:W-:Y:S01]  /*0280*/  IMAD.MOV.U32 R67, RZ, RZ, RZ ;  /* 0x000000ffff437224 */ /* 0x000fe200078e00ff */
[----:B------:R-:W-:Y:S01]  /*0290*/  CS2R R44, SRZ ;  /* 0x00000000002c7805 */ /* 0x000fe2000001ff00 */
[----:B------:R-:W-:Y:S01]  /*02a0*/  IMAD.X R11, RZ, RZ, -0x1, P1 ;  /* 0xffffffffff0b7424 */ /* 0x000fe200008e06ff */
[----:B------:R-:W-:Y:S01]  /*02b0*/  ISETP.LT.OR P0, PT, R3, 0x1, !P0 ;  /* 0x000000010300780c */ /* 0x000fe20004701670 */
[----:B------:R-:W-:Y:S01]  /*02c0*/  IMAD.MOV.U32 R34, RZ, RZ, RZ ;  /* 0x000000ffff227224 */ /* 0x000fe200078e00ff */
[----:B------:R-:W-:Y:S01]  /*02d0*/  CS2R R42, SRZ ;  /* 0x00000000002a7805 */ /* 0x000fe2000001ff00 */
[----:B------:R-:W-:Y:S01]  /*02e0*/  IMAD.MOV.U32 R78, RZ, RZ, RZ ;  /* 0x000000ffff4e7224 */ /* 0x000fe200078e00ff */
[----:B------:R-:W-:Y:S01]  /*02f0*/  SEL R15, R7, R4, P0 ;  /* 0x00000004070f7207 */ /* 0x000fe20000000000 */
[----:B------:R-:W-:Y:S01]  /*0300*/  IMAD.MOV.U32 R21, RZ, RZ, RZ ;  /* 0x000000ffff157224 */ /* 0x000fe200078e00ff */
[----:B------:R-:W-:Y:S01]  /*0310*/  SEL R7, R4, R7, P0 ;  /* 0x0000000704077207 */ /* 0x000fe20000000000 */
[----:B------:R-:W-:Y:S01]  /*0320*/  IMAD.MOV.U32 R14, RZ, RZ, RZ ;  /* 0x000000ffff0e7224 */ /* 0x000fe200078e00ff */
[----:B------:R-:W-:Y:S01]  /*0330*/  SEL R0, R2, R5, P0 ;  /* 0x0000000502007207 */ /* 0x000fe20000000000 */
[----:B------:R-:W-:Y:S01]  /*0340*/  IMAD.MOV.U32 R68, RZ, RZ, 0x1 ;  /* 0x00000001ff447424 */ /* 0x000fe200078e00ff */
[----:B------:R-:W-:-:S02]  /*0350*/  LOP3.LUT R4, R15, R32, RZ, 0xc0, !PT ;  /* 0x000000200f047212 */ /* 0x000fc400078ec0ff */
[----:B------:R-:W-:Y:S02]  /*0360*/  CS2R R40, SRZ ;  /* 0x0000000000287805 */ /* 0x000fe4000001ff00 */
[----:B------:R-:W-:Y:S01]  /*0370*/  SEL R8, R5, R2, P0 ;  /* 0x0000000205087207 */ /* 0x000fe20000000000 */
[----:B------:R-:W-:Y:S01]  /*0380*/  @!P0 IMAD.MOV R3, RZ, RZ, -R3 ;  /* 0x000000ffff038224 */ /* 0x000fe200078e0a03 */
[----:B------:R-:W-:Y:S02]  /*0390*/  IADD3 R4, P1, PT, R4, R7, RZ ;  /* 0x0000000704047210 */ /* 0x000fe40007f3e0ff */
[----:B------:R-:W-:Y:S02]  /*03a0*/  CS2R R38, SRZ ;  /* 0x0000000000267805 */ /* 0x000fe4000001ff00 */
[----:B------:R-:W-:Y:S02]  /*03b0*/  LOP3.LUT R5, R0, R11, RZ, 0xc0, !PT ;  /* 0x0000000b00057212 */ /* 0x000fe400078ec0ff */
[----:B------:R-:W-:-:S02]  /*03c0*/  CS2R R28, SRZ ;  /* 0x00000000001c7805 */ /* 0x000fc4000001ff00 */
[----:B------:R-:W-:Y:S01]  /*03d0*/  SEL R26, R13, R72, P0 ;  /* 0x000000480d1a7207 */ /* 0x000fe20000000000 */
[----:B------:R-:W-:Y:S01]  /*03e0*/  VIADD R3, R3, 0x1 ;  /* 0x0000000103037836 */ /* 0x000fe20000000000 */
[----:B------:R-:W-:Y:S01]  /*03f0*/  SEL R72, R72, R13, P0 ;  /* 0x0000000d48487207 */ /* 0x000fe20000000000 */
[----:B------:R-:W-:Y:S01]  /*0400*/  IMAD.X R5, R5, 0x1, R8, P1 ;  /* 0x0000000105057824 */ /* 0x000fe200008e0608 */
[----:B------:R-:W-:Y:S02]  /*0410*/  SEL R35, R17, R36, P0 ;  /* 0x0000002411237207 */ /* 0x000fe40000000000 */
[----:B------:R-:W-:Y:S02]  /*0420*/  CS2R R8, SRZ ;  /* 0x0000000000087805 */ /* 0x000fe4000001ff00 */
[----:B------:R-:W-:Y:S01]  /*0430*/  SEL R31, R6, R57, P0 ;  /* 0x00000039061f7207 */ /* 0x000fe20000000000 */
[----:B------:R-:W-:Y:S01]  /*0440*/  UMOV UR5, URZ ;  /* 0x000000ff00057c82 */ /* 0x000fe20008000000 */
[----:B------:R-:W-:-:S02]  /*0450*/  SEL R63, R24, R73, P0 ;  /* 0x00000049183f7207 */ /* 0x000fc40000000000 */
[----:B------:R-:W-:Y:S02]  /*0460*/  SEL R2, R46, R25, P0 ;  /* 0x000000192e027207 */ /* 0x000fe40000000000 */
[----:B------:R-:W-:Y:S02]  /*0470*/  SEL R27, R16, R33, P0 ;  /* 0x00000021101b7207 */ /* 0x000fe40000000000 */
[----:B------:R-:W-:Y:S02]  /*0480*/  SEL R13, R33, R16, P0 ;  /* 0x00000010210d7207 */ /* 0x000fe40000000000 */
[----:B------:R-:W-:Y:S02]  /*0490*/  SEL R36, R36, R17, P0 ;  /* 0x0000001124247207 */ /* 0x000fe40000000000 */
[----:B------:R-:W-:Y:S02]  /*04a0*/  SEL R57, R57, R6, P0 ;  /* 0x0000000639397207 */ /* 0x000fe40000000000 */
[----:B------:R-:W-:-:S02]  /*04b0*/  CS2R R6, SRZ ;  /* 0x0000000000067805 */ /* 0x000fc4000001ff00 */
[----:B------:R-:W-:Y:S02]  /*04c0*/  SEL R73, R73, R24, P0 ;  /* 0x0000001849497207 */ /* 0x000fe40000000000 */
[----:B------:R-:W-:Y:S02]  /*04d0*/  SEL R56, R20, R53, P0 ;  /* 0x0000003514387207 */ /* 0x000fe40000000000 */
[----:B------:R-:W-:Y:S02]  /*04e0*/  SEL R46, R25, R46, P0 ;  /* 0x0000002e192e7207 */ /* 0x000fe40000000000 */
[----:B------:R-:W-:Y:S02]  /*04f0*/  CS2R R24, SRZ ;  /* 0x0000000000187805 */ /* 0x000fe4000001ff00 */
[----:B------:R-:W-:Y:S02]  /*0500*/  SEL R17, R19, R10, P0 ;  /* 0x0000000a13117207 */ /* 0x000fe40000000000 */
[----:B------:R-:W-:Y:S01]  /*0510*/  SEL R33, R10, R19, P0 ;  /* 0x000000130a217207 */ /* 0x000fe20000000000 */
[----:B------:R-:W-:Y:S01]  /*0520*/  IMAD.MOV.U32 R10, RZ, RZ, RZ ;  /* 0x000000ffff0a7224 */ /* 0x000fe200078e00ff */
[----:B------:R-:W-:Y:S01]  /*0530*/  SHF.R.U64 R4, R4, 0x1, R5 ;  /* 0x0000000104047819 */ /* 0x000fe20000001205 */
[----:B------:R-:W-:Y:S01]  /*0540*/  IMAD.MOV.U32 R19, RZ, RZ, RZ ;  /* 0x000000ffff137224 */ /* 0x000fe200078e00ff */
[----:B------:R-:W-:-:S02]  /*0550*/  SEL R53, R53, R20, P0 ;  /* 0x0000001435357207 */ /* 0x000fc40000000000 */
[----:B------:R-:W-:-:S07]  /*0560*/  SHF.R.U32.HI R5, RZ, 0x1, R5 ;  /* 0x00000001ff057819 */ /* 0x000fce0000011605 */
.L_x_1:
[C---:B------:R-:W-:Y:S01]  /*0570*/  ISETP.GT.AND P0, PT, R3.reuse, RZ, PT ;  /* 0x000000ff0300720c */ /* 0x040fe20003f04270 */
[----:B------:R-:W-:Y:S01]  /*0580*/  VIADD R54, R3, 0x1 ;  /* 0x0000000103367836 */ /* 0x000fe20000000000 */
[CC--:B------:R-:W-:Y:S01]  /*0590*/  IADD3 R16, P1, PT, R4.reuse, -R15.reuse, RZ ;  /* 0x8000000f04107210 */ /* 0x0c0fe20007f3e0ff */
[----:B------:R-:W-:Y:S01]  /*05a0*/  UIADD3 UR5, UPT, UPT, UR5, 0x1, URZ ;  /* 0x0000000105057890 */ /* 0x000fe2000fffe0ff */
[----:B------:R-:W-:Y:S02]  /*05b0*/  SEL R49, RZ, 0x1, !P0 ;  /* 0x00000001ff317807 */ /* 0x000fe40004000000 */
[----:B------:R-:W-:Y:S01]  /*05c0*/  IADD3 R47, P0, PT, -R4, R15, RZ ;  /* 0x0000000f042f7210 */ /* 0x000fe20007f1e1ff */
[----:B------:R-:W-:Y:S01]  /*05d0*/  IMAD.X R69, R5, 0x1, ~R0, P1 ;  /* 0x0000000105457824 */ /* 0x000fe200008e0e00 */
[----:B------:R-:W-:Y:S01]  /*05e0*/  ISETP.GE.U32.AND P2, PT, R25, R68, PT ;  /* 0x000000441900720c */ /* 0x000fe20003f46070 */
[----:B------:R-:W-:Y:S01]  /*05f0*/  UISETP.NE.AND UP0, UPT, UR5, 0x3e, UPT ;  /* 0x0000003e0500788c */ /* 0x000fe2000bf05270 */
[----:B------:R-:W-:Y:S01]  /*0600*/  LOP3.LUT R18, R49, 0x1, R4, 0x8, !PT ;  /* 0x0000000131127812 */ /* 0x000fe200078e0804 */
[----:B------:R-:W-:Y:S01]  /*0610*/  IMAD.X R30, R0, 0x1, ~R5, P0 ;  /* 0x00000001001e7824 */ /* 0x000fe200000e0e05 */
[----:B------:R-:W-:-:S02]  /*0620*/  ISETP.GE.U32.AND P3, PT, R60, R21, PT ;  /* 0x000000153c00720c */ /* 0x000fc40003f66070 */
[----:B------:R-:W-:Y:S02]  /*0630*/  ISETP.GE.U32.AND.EX P2, PT, R78, R23, PT, P2 ;  /* 0x000000174e00720c */ /* 0x000fe40003f46120 */
[----:B------:R-:W-:Y:S02]  /*0640*/  ISETP.GE.U32.AND P6, PT, R68, R25, PT ;  /* 0x000000194400720c */ /* 0x000fe40003fc6070 */
[----:B------:R-:W-:Y:S02]  /*0650*/  LOP3.LUT R20, R4, R49, RZ, 0xc0, !PT ;  /* 0x0000003104147212 */ /* 0x000fe400078ec0ff */
[----:B------:R-:W-:Y:S02]  /*0660*/  SHF.R.U64 R37, R16, 0x1, R69 ;  /* 0x0000000110257819 */ /* 0x000fe40000001245 */
[----:B------:R-:W-:Y:S02]  /*0670*/  IADD3 R18, P4, PT, RZ, -R18, RZ ;  /* 0x80000012ff127210 */ /* 0x000fe40007f9e0ff */
[----:B------:R-:W-:-:S02]  /*0680*/  ISETP.GE.U32.AND.EX P3, PT, R9, R14, PT, P3 ;  /* 0x0000000e0900720c */ /* 0x000fc40003f66130 */
[----:B------:R-:W-:Y:S02]  /*0690*/  ISETP.GE.U32.AND P5, PT, R21, R60, PT ;  /* 0x0000003c1500720c */ /* 0x000fe40003fa6070 */
[----:B------:R-:W-:Y:S02]  /*06a0*/  SEL R61, RZ, 0x1, P2 ;  /* 0x00000001ff3d7807 */ /* 0x000fe40001000000 */
[----:B------:R-:W-:Y:S02]  /*06b0*/  SHF.R.U64 R16, R47, 0x1, R30 ;  /* 0x000000012f107819 */ /* 0x000fe4000000121e */
[----:B------:R-:W-:Y:S02]  /*06c0*/  ISETP.GE.U32.AND.EX P6, PT, R23, R78, PT, P6 ;  /* 0x0000004e1700720c */ /* 0x000fe40003fc6160 */
[----:B------:R-:W-:Y:S02]  /*06d0*/  IADD3 R47, P1, PT, RZ, -R20, RZ ;  /* 0x80000014ff2f7210 */ /* 0x000fe40007f3e0ff */
[----:B------:R-:W-:-:S02]  /*06e0*/  LOP3.LUT R50, R37, R18, RZ, 0xc0, !PT ;  /* 0x0000001225327212 */ /* 0x000fc400078ec0ff */
[----:B------:R-:W-:Y:S01]  /*06f0*/  SEL R65, RZ, 0x1, P3 ;  /* 0x00000001ff417807 */ /* 0x000fe20001800000 */
[----:B------:R-:W-:Y:S01]  /*0700*/  IMAD.X R37, RZ, RZ, -0x1, P1 ;  /* 0xffffffffff257424 */ /* 0x000fe200008e06ff */
[----:B------:R-:W-:Y:S02]  /*0710*/  ISETP.GE.U32.AND.EX P5, PT, R14, R9, PT, P5 ;  /* 0x000000090e00720c */ /* 0x000fe40003fa6150 */
[----:B------:R-:W-:Y:S02]  /*0720*/  IADD3 R61, P2, PT, R38, R61, RZ ;  /* 0x0000003d263d7210 */ /* 0x000fe40007f5e0ff */
[----:B------:R-:W-:Y:S02]  /*0730*/  SEL R55, RZ, 0x1, P6 ;  /* 0x00000001ff377807 */ /* 0x000fe40003000000 */
[----:B------:R-:W-:Y:S01]  /*0740*/  LOP3.LUT R50, R50, R16, R47, 0xf8, !PT ;  /* 0x0000001032327212 */ /* 0x000fe200078ef82f */
[----:B------:R-:W-:Y:S01]  /*0750*/  IMAD.X R16, RZ, RZ, -0x1, P4 ;  /* 0xffffffffff107424 */ /* 0x000fe200020e06ff */
[----:B------:R-:W-:-:S02]  /*0760*/  IADD3 R65, P3, PT, R44, R65, RZ ;  /* 0x000000412c417210 */ /* 0x000fc40007f7e0ff */
[----:B------:R-:W-:Y:S02]  /*0770*/  SEL R49, RZ, 0x1, P5 ;  /* 0x00000001ff317807 */ /* 0x000fe40002800000 */
[----:B------:R-:W-:Y:S01]  /*0780*/  ISETP.GE.U32.AND P1, PT, R34, R61, PT ;  /* 0x0000003d2200720c */ /* 0x000fe20003f26070 */
[----:B------:R-:W-:Y:S01]  /*0790*/  IMAD.X R51, RZ, RZ, R45, P3 ;  /* 0x000000ffff337224 */ /* 0x000fe200018e062d */
[----:B------:R-:W-:Y:S01]  /*07a0*/  ISETP.NE.U32.AND P0, PT, R20, RZ, PT ;  /* 0x000000ff1400720c */ /* 0x000fe20003f05070 */
[----:B------:R-:W-:Y:S01]  /*07b0*/  IMAD.X R20, RZ, RZ, R39, P2 ;  /* 0x000000ffff147224 */ /* 0x000fe200010e0627 */
[C---:B------:R-:W-:Y:S02]  /*07c0*/  IADD3 R55, P5, PT, R34.reuse, R55, RZ ;  /* 0x0000003722377210 */ /* 0x040fe40007fbe0ff */
[----:B------:R-:W-:Y:S02]  /*07d0*/  IADD3 R61, P4, PT, R34, -R61, RZ ;  /* 0x8000003d223d7210 */ /* 0x000fe40007f9e0ff */
[CC--:B------:R-:W-:Y:S01]  /*07e0*/  ISETP.GE.U32.AND P2, PT, R38.reuse, R55.reuse, PT ;  /* 0x000000372600720c */ /* 0x0c0fe20003f46070 */
[----:B------:R-:W-:Y:S01]  /*07f0*/  IMAD.X R71, RZ, RZ, R19, P5 ;  /* 0x000000ffff477224 */ /* 0x000fe200028e0613 */
[----:B------:R-:W-:Y:S01]  /*0800*/  IADD3 R66, P3, PT, R38, -R55, RZ ;  /* 0x8000003726427210 */ /* 0x000fe20007f7e0ff */
[----:B------:R-:W-:Y:S01]  /*0810*/  IMAD.X R55, R19, 0x1, ~R20, P4 ;  /* 0x0000000113377824 */ /* 0x000fe200020e0e14 */
[----:B------:R-:W-:-:S02]  /*0820*/  ISETP.GE.U32.AND P4, PT, R58, R65, PT ;  /* 0x000000413a00720c */ /* 0x000fc40003f86070 */
[C---:B------:R-:W-:Y:S01]  /*0830*/  IADD3 R49, P6, PT, R58.reuse, R49, RZ ;  /* 0x000000313a317210 */ /* 0x040fe20007fde0ff */
[C---:B------:R-:W-:Y:S01]  /*0840*/  IMAD.X R48, R39.reuse, 0x1, ~R71, P3 ;  /* 0x0000000127307824 */ /* 0x040fe200018e0e47 */
[----:B------:R-:W-:Y:S02]  /*0850*/  IADD3 R65, P5, PT, R58, -R65, RZ ;  /* 0x800000413a417210 */ /* 0x000fe40007fbe0ff */
[----:B------:R-:W-:Y:S01]  /*0860*/  ISETP.GE.U32.AND.EX P2, PT, R39, R71, PT, P2 ;  /* 0x000000472700720c */ /* 0x000fe20003f46120 */
[----:B------:R-:W-:Y:S01]  /*0870*/  IMAD.X R71, RZ, RZ, R22, P6 ;  /* 0x000000ffff477224 */ /* 0x000fe200030e0616 */
[C---:B------:R-:W-:Y:S01]  /*0880*/  ISETP.GE.U32.AND.EX P4, PT, R22.reuse, R51, PT, P4 ;  /* 0x000000331600720c */ /* 0x040fe20003f86140 */
[----:B------:R-:W-:Y:S01]  /*0890*/  IMAD.X R51, R22, 0x1, ~R51, P5 ;  /* 0x0000000116337824 */ /* 0x000fe200028e0e33 */
[----:B------:R-:W-:Y:S02]  /*08a0*/  IADD3 R70, P6, PT, R44, -R49, RZ ;  /* 0x800000312c467210 */ /* 0x000fe40007fde0ff */
[----:B------:R-:W-:-:S02]  /*08b0*/  IADD3 R74, P5, PT, -R25, R68, RZ ;  /* 0x00000044194a7210 */ /* 0x000fc40007fbe1ff */
[----:B------:R-:W-:Y:S01]  /*08c0*/  ISETP.GE.U32.AND.EX P1, PT, R19, R20, PT, P1 ;  /* 0x000000141300720c */ /* 0x000fe20003f26110 */
[----:B------:R-:W-:Y:S01]  /*08d0*/  IMAD.X R20, R45, 0x1, ~R71, P6 ;  /* 0x000000012d147824 */ /* 0x000fe200030e0e47 */
[----:B------:R-:W-:Y:S01]  /*08e0*/  ISETP.GE.U32.AND P3, PT, R44, R49, PT ;  /* 0x000000312c00720c */ /* 0x000fe20003f66070 */
[----:B------:R-:W-:Y:S01]  /*08f0*/  IMAD.X R64, R23, 0x1, ~R78, P5 ;  /* 0x0000000117407824 */ /* 0x000fe200028e0e4e */
[----:B------:R-:W-:Y:S02]  /*0900*/  IADD3 R49, P6, PT, R25, -R68, RZ ;  /* 0x8000004419317210 */ /* 0x000fe40007fde0ff */
[----:B------:R-:W-:Y:S02]  /*0910*/  IADD3 R79, P5, PT, -R60, R21, RZ ;  /* 0x000000153c4f7210 */ /* 0x000fe40007fbe1ff */
[----:B------:R-:W-:Y:S02]  /*0920*/  LOP3.LUT R80, R4, 0x1, RZ, 0xc0, !PT ;  /* 0x0000000104507812 */ /* 0x000fe400078ec0ff */
[----:B------:R-:W-:Y:S01]  /*0930*/  LOP3.LUT R52, R49, R18, RZ, 0xc0, !PT ;  /* 0x0000001231347212 */ /* 0x000fe200078ec0ff */
[----:B------:R-:W-:Y:S01]  /*0940*/  IMAD.X R62, R14, 0x1, ~R9, P5 ;  /* 0x000000010e3e7824 */ /* 0x000fe200028e0e09 */
[----:B------:R-:W-:-:S02]  /*0950*/  IADD3 R49, P5, PT, R80, 0x1, RZ ;  /* 0x0000000150317810 */ /* 0x000fc40007fbe0ff */
[----:B------:R-:W-:Y:S02]  /*0960*/  LOP3.LUT R52, R52, R74, R47, 0xf8, !PT ;  /* 0x0000004a34347212 */ /* 0x000fe400078ef82f */
[----:B------:R-:W-:Y:S02]  /*0970*/  IADD3 R74, PT, PT, -R3, 0x1, RZ ;  /* 0x00000001034a7810 */ /* 0x000fe40007ffe1ff */
[----:B------:R-:W-:Y:S02]  /*0980*/  LOP3.LUT R3, R54, R49, R18, 0xe0, !PT ;  /* 0x0000003136037212 */ /* 0x000fe400078ee012 */
[----:B------:R-:W-:Y:S01]  /*0990*/  ISETP.GE.U32.AND.EX P3, PT, R45, R71, PT, P3 ;  /* 0x000000472d00720c */ /* 0x000fe20003f66130 */
[----:B------:R-:W-:Y:S01]  /*09a0*/  IMAD.X R71, R78, 0x1, ~R23, P6 ;  /* 0x000000014e477824 */ /* 0x000fe200030e0e17 */
[----:B------:R-:W-:Y:S02]  /*09b0*/  SHF.R.U32.HI R69, RZ, 0x1, R69 ;  /* 0x00000001ff457819 */ /* 0x000fe40000011645 */
[----:B------:R-:W-:-:S02]  /*09c0*/  ISETP.NE.AND.EX P0, PT, RZ, RZ, PT, P0 ;  /* 0x000000ffff00720c */ /* 0x000fc40003f05300 */
[----:B------:R-:W-:Y:S02]  /*09d0*/  IADD3 R75, P6, PT, R60, -R21, RZ ;  /* 0x800000153c4b7210 */ /* 0x000fe40007fde0ff */
[----:B------:R-:W-:Y:S02]  /*09e0*/  LOP3.LUT R3, R3, R74, R47, 0xf8, !PT ;  /* 0x0000004a03037212 */ /* 0x000fe400078ef82f */
[----:B------:R-:W-:Y:S02]  /*09f0*/  LOP3.LUT R74, R69, R16, RZ, 0xc0, !PT ;  /* 0x00000010454a7212 */ /* 0x000fe400078ec0ff */
[----:B------:R-:W-:Y:S02]  /*0a00*/  SEL R69, R44, R58, !P0 ;  /* 0x0000003a2c457207 */ /* 0x000fe40004000000 */
[----:B------:R-:W-:Y:S01]  /*0a10*/  SEL R44, R45, R22, !P0 ;  /* 0x000000162d2c7207 */ /* 0x000fe20004000000 */
[----:B------:R-:W-:Y:S01]  /*0a20*/  IMAD.X R45, R9, 0x1, ~R14, P6 ;  /* 0x00000001092d7824 */ /* 0x000fe200030e0e0e */
[----:B------:R-:W-:-:S02]  /*0a30*/  SEL R15, R15, RZ, !P0 ;  /* 0x000000ff0f0f7207 */ /* 0x000fc40004000000 */
[----:B------:R-:W-:Y:S02]  /*0a40*/  LOP3.LUT R80, R75, R18, RZ, 0xc0, !PT ;  /* 0x000000124b507212 */ /* 0x000fe400078ec0ff */
[----:B------:R-:W-:Y:S02]  /*0a50*/  LOP3.LUT R45, R45, R16, RZ, 0xc0, !PT ;  /* 0x000000102d2d7212 */ /* 0x000fe400078ec0ff */
[----:B------:R-:W-:Y:S02]  /*0a60*/  LOP3.LUT R15, R15, R4, R47, 0xf8, !PT ;  /* 0x000000040f0f7212 */ /* 0x000fe400078ef82f */
[----:B------:R-:W-:Y:S02]  /*0a70*/  SHF.R.U64 R4, R4, 0x1, R5 ;  /* 0x0000000104047819 */ /* 0x000fe40000001205 */
[----:B------:R-:W-:Y:S02]  /*0a80*/  LOP3.LUT R51, R51, R16, RZ, 0xc0, !PT ;  /* 0x0000001033337212 */ /* 0x000fe400078ec0ff */
[----:B------:R-:W-:-:S02]  /*0a90*/  LOP3.LUT R62, R45, R62, R37, 0xf8, !PT ;  /* 0x0000003e2d3e7212 */ /* 0x000fc400078ef825 */
[--C-:B------:R-:W-:Y:S02]  /*0aa0*/  LOP3.LUT R54, R80, R79, R47.reuse, 0xf8, !PT ;  /* 0x0000004f50367212 */ /* 0x100fe400078ef82f */
[----:B------:R-:W-:Y:S02]  /*0ab0*/  LOP3.LUT R45, R60, R18, R47, 0x10, !PT ;  /* 0x000000123c2d7212 */ /* 0x000fe400078e102f */
[----:B------:R-:W-:Y:S02]  /*0ac0*/  SEL R0, R0, RZ, !P0 ;  /* 0x000000ff00007207 */ /* 0x000fe40004000000 */
[----:B------:R-:W-:Y:S02]  /*0ad0*/  LOP3.LUT R4, R50, R4, R49, 0xf8, !PT ;  /* 0x0000000432047212 */ /* 0x000fe400078ef831 */
[----:B------:R-:W-:Y:S02]  /*0ae0*/  SHF.R.U32.HI R75, RZ, 0x1, R30 ;  /* 0x00000001ff4b7819 */ /* 0x000fe4000001161e */
[----:B------:R-:W-:-:S02]  /*0af0*/  LOP3.LUT R49, R51, R20, R37, 0xf8, !PT ;  /* 0x0000001433317212 */ /* 0x000fc400078ef825 */
[--C-:B------:R-:W-:Y:S02]  /*0b00*/  LOP3.LUT R22, R22, R16, R37.reuse, 0x10, !PT ;  /* 0x0000001016167212 */ /* 0x100fe400078e1025 */
[----:B------:R-:W-:Y:S02]  /*0b10*/  SEL R21, R21, R60, !P0 ;  /* 0x0000003c15157207 */ /* 0x000fe40004000000 */
[----:B------:R-:W-:Y:S02]  /*0b20*/  SEL R20, RZ, 0x1, P2 ;  /* 0x00000001ff147807 */ /* 0x000fe40001000000 */
[----:B------:R-:W-:Y:S01]  /*0b30*/  LOP3.LUT R60, R54, R45, RZ, 0xfc, !PT ;  /* 0x0000002d363c7212 */ /* 0x000fe200078efcff */
[----:B------:R-:W-:Y:S01]  /*0b40*/  IMAD.X R45, RZ, RZ, RZ, P5 ;  /* 0x000000ffff2d7224 */ /* 0x000fe200028e06ff */
[----:B------:R-:W-:Y:S02]  /*0b50*/  SEL R30, R38, R34, !P0 ;  /* 0x00000022261e7207 */ /* 0x000fe40004000000 */
[----:B------:R-:W-:-:S02]  /*0b60*/  LOP3.LUT R0, R0, R5, R37, 0xf8, !PT ;  /* 0x0000000500007212 */ /* 0x000fc400078ef825 */
[----:B------:R-:W-:Y:S02]  /*0b70*/  LOP3.LUT R38, R74, R75, R37, 0xf8, !PT ;  /* 0x0000004b4a267212 */ /* 0x000fe400078ef825 */
[----:B------:R-:W-:Y:S02]  /*0b80*/  SHF.R.U32.HI R5, RZ, 0x1, R5 ;  /* 0x00000001ff057819 */ /* 0x000fe40000011605 */
[----:B------:R-:W-:Y:S02]  /*0b90*/  LOP3.LUT R22, R49, R22, RZ, 0xfc, !PT ;  /* 0x0000001631167212 */ /* 0x000fe400078efcff */
[----:B------:R-:W-:Y:S02]  /*0ba0*/  SEL R49, RZ, 0x1, P1 ;  /* 0x00000001ff317807 */ /* 0x000fe40000800000 */
[----:B------:R-:W-:Y:S02]  /*0bb0*/  IADD3 R51, P2, PT, R59, R20, RZ ;  /* 0x000000143b337210 */ /* 0x000fe40007f5e0ff */
[----:B------:R-:W-:-:S02]  /*0bc0*/  LOP3.LUT R5, R38, R5, R45, 0xf8, !PT ;  /* 0x0000000526057212 */ /* 0x000fc400078ef82d */
[----:B------:R-:W-:Y:S01]  /*0bd0*/  IADD3 R38, P5, PT, R28, R49, RZ ;  /* 0x000000311c267210 */ /* 0x000fe20007fbe0ff */
[----:B------:R-:W-:Y:S01]  /*0be0*/  IMAD.X R49, RZ, RZ, R67, P2 ;  /* 0x000000ffff317224 */ /* 0x000fe200010e0643 */
[----:B------:R-:W-:Y:S02]  /*0bf0*/  SEL R14, R14, R9, !P0 ;  /* 0x000000090e0e7207 */ /* 0x000fe40004000000 */
[----:B------:R-:W-:Y:S02]  /*0c00*/  LOP3.LUT R9, R9, R16, R37, 0x10, !PT ;  /* 0x0000001009097212 */ /* 0x000fe400078e1025 */
[CC--:B------:R-:W-:Y:S02]  /*0c10*/  IADD3 R54, P2, PT, R28.reuse, -R51.reuse, RZ ;  /* 0x800000331c367210 */ /* 0x0c0fe40007f5e0ff */
[----:B------:R-:W-:Y:S02]  /*0c20*/  ISETP.GE.U32.AND P1, PT, R28, R51, PT ;  /* 0x000000331c00720c */ /* 0x000fe40003f26070 */
[----:B------:R-:W-:-:S02]  /*0c30*/  LOP3.LUT R61, R61, R18, RZ, 0xc0, !PT ;  /* 0x000000123d3d7212 */ /* 0x000fc400078ec0ff */
[----:B------:R-:W-:Y:S02]  /*0c40*/  LOP3.LUT R71, R71, R16, RZ, 0xc0, !PT ;  /* 0x0000001047477212 */ /* 0x000fe400078ec0ff */
[----:B------:R-:W-:Y:S01]  /*0c50*/  LOP3.LUT R9, R62, R9, RZ, 0xfc, !PT ;  /* 0x000000093e097212 */ /* 0x000fe200078efcff */
[C---:B------:R-:W-:Y:S01]  /*0c60*/  IMAD.X R62, R29.reuse, 0x1, ~R49, P2 ;  /* 0x000000011d3e7824 */ /* 0x040fe200010e0e31 */
[----:B------:R-:W-:Y:S02]  /*0c70*/  SEL R51, RZ, 0x1, P3 ;  /* 0x00000001ff337807 */ /* 0x000fe40001800000 */
[----:B------:R-:W-:Y:S02]  /*0c80*/  ISETP.GE.U32.AND.EX P1, PT, R29, R49, PT, P1 ;  /* 0x000000311d00720c */ /* 0x000fe40003f26110 */
[----:B------:R-:W-:Y:S02]  /*0c90*/  LOP3.LUT R66, R61, R66, R47, 0xf8, !PT ;  /* 0x000000423d427212 */ /* 0x000fe400078ef82f */
[----:B------:R-:W-:-:S02]  /*0ca0*/  SEL R49, RZ, 0x1, P4 ;  /* 0x00000001ff317807 */ /* 0x000fc40002000000 */
[--C-:B------:R-:W-:Y:S02]  /*0cb0*/  LOP3.LUT R61, R71, R64, R37.reuse, 0xf8, !PT ;  /* 0x00000040473d7212 */ /* 0x100fe400078ef825 */
[----:B------:R-:W-:Y:S02]  /*0cc0*/  SEL R23, R23, R78, !P0 ;  /* 0x0000004e17177207 */ /* 0x000fe40004000000 */
[----:B------:R-:W-:Y:S02]  /*0cd0*/  LOP3.LUT R78, R78, R16, R37, 0x10, !PT ;  /* 0x000000104e4e7212 */ /* 0x000fe400078e1025 */
[----:B------:R-:W-:Y:S01]  /*0ce0*/  SEL R64, R28, R59, !P0 ;  /* 0x0000003b1c407207 */ /* 0x000fe20004000000 */
[----:B------:R-:W-:Y:S01]  /*0cf0*/  IMAD.X R28, RZ, RZ, R29, P5 ;  /* 0x000000ffff1c7224 */ /* 0x000fe200028e061d */
[----:B------:R-:W-:Y:S02]  /*0d00*/  IADD3 R51, P4, PT, R12, R51, RZ ;  /* 0x000000330c337210 */ /* 0x000fe40007f9e0ff */
[----:B------:R-:W-:-:S02]  /*0d10*/  IADD3 R49, P5, PT, R42, R49, RZ ;  /* 0x000000312a317210 */ /* 0x000fc40007fbe0ff */
[----:B------:R-:W-:Y:S02]  /*0d20*/  LOP3.LUT R55, R55, R16, RZ, 0xc0, !PT ;  /* 0x0000001037377212 */ /* 0x000fe400078ec0ff */
[----:B------:R-:W-:Y:S01]  /*0d30*/  LOP3.LUT R78, R61, R78, RZ, 0xfc, !PT ;  /* 0x0000004e3d4e7212 */ /* 0x000fe200078efcff */
[----:B------:R-:W-:Y:S01]  /*0d40*/  IMAD.X R61, RZ, RZ, R8, P4 ;  /* 0x000000ffff3d7224 */ /* 0x000fe200020e0608 */
[----:B------:R-:W-:Y:S02]  /*0d50*/  SEL R68, R68, R25, !P0 ;  /* 0x0000001944447207 */ /* 0x000fe40004000000 */
[CC--:B------:R-:W-:Y:S02]  /*0d60*/  ISETP.GE.U32.AND P2, PT, R42.reuse, R51.reuse, PT ;  /* 0x000000332a00720c */ /* 0x0c0fe40003f46070 */
[----:B------:R-:W-:Y:S01]  /*0d70*/  IADD3 R50, P4, PT, R42, -R51, RZ ;  /* 0x800000332a327210 */ /* 0x000fe20007f9e0ff */
[----:B------:R-:W-:Y:S01]  /*0d80*/  IMAD.X R51, RZ, RZ, R43, P5 ;  /* 0x000000ffff337224 */ /* 0x000fe200028e062b */
[----:B------:R-:W-:-:S02]  /*0d90*/  LOP3.LUT R25, R25, R18, R47, 0x10, !PT ;  /* 0x0000001219197212 */ /* 0x000fc400078e102f */
[----:B------:R-:W-:Y:S02]  /*0da0*/  LOP3.LUT R48, R55, R48, R37, 0xf8, !PT ;  /* 0x0000003037307212 */ /* 0x000fe400078ef825 */
[----:B------:R-:W-:Y:S02]  /*0db0*/  IADD3 R55, P5, PT, R59, -R38, RZ ;  /* 0x800000263b377210 */ /* 0x000fe40007fbe0ff */
[----:B------:R-:W-:Y:S01]  /*0dc0*/  LOP3.LUT R25, R52, R25, RZ, 0xfc, !PT ;  /* 0x0000001934197212 */ /* 0x000fe200078efcff */
[C---:B------:R-:W-:Y:S01]  /*0dd0*/  IMAD.X R52, R43.reuse, 0x1, ~R61, P4 ;  /* 0x000000012b347824 */ /* 0x040fe200020e0e3d */
[-C--:B------:R-:W-:Y:S02]  /*0de0*/  LOP3.LUT R45, R34, R18.reuse, R47, 0x10, !PT ;  /* 0x00000012222d7212 */ /* 0x080fe400078e102f */
[----:B------:R-:W-:Y:S01]  /*0df0*/  ISETP.GE.U32.AND.EX P2, PT, R43, R61, PT, P2 ;  /* 0x0000003d2b00720c */ /* 0x000fe20003f46120 */
[----:B------:R-:W-:Y:S01]  /*0e00*/  IMAD.X R61, R67, 0x1, ~R28, P5 ;  /* 0x00000001433d7824 */ /* 0x000fe200028e0e1c */
[----:B------:R-:W-:-:S02]  /*0e10*/  LOP3.LUT R65, R65, R18, RZ, 0xc0, !PT ;  /* 0x0000001241417212 */ /* 0x000fc400078ec0ff */
[----:B------:R-:W-:Y:S02]  /*0e20*/  SEL R20, R43, R8, !P0 ;  /* 0x000000082b147207 */ /* 0x000fe40004000000 */
[----:B------:R-:W-:Y:S02]  /*0e30*/  IADD3 R43, P5, PT, R12, -R49, RZ ;  /* 0x800000310c2b7210 */ /* 0x000fe40007fbe0ff */
[----:B------:R-:W-:Y:S02]  /*0e40*/  LOP3.LUT R34, R66, R45, RZ, 0xfc, !PT ;  /* 0x0000002d42227212 */ /* 0x000fe400078efcff */
[--C-:B------:R-:W-:Y:S02]  /*0e50*/  LOP3.LUT R70, R65, R70, R47.reuse, 0xf8, !PT ;  /* 0x0000004641467212 */ /* 0x100fe400078ef82f */
[----:B------:R-:W-:Y:S02]  /*0e60*/  LOP3.LUT R45, R58, R18, R47, 0x10, !PT ;  /* 0x000000123a2d7212 */ /* 0x000fe400078e102f */
[----:B------:R-:W-:-:S02]  /*0e70*/  ISETP.GE.U32.AND P3, PT, R59, R38, PT ;  /* 0x000000263b00720c */ /* 0x000fc40003f66070 */
[----:B------:R-:W-:Y:S01]  /*0e80*/  ISETP.GE.U32.AND P4, PT, R12, R49, PT ;  /* 0x000000310c00720c */ /* 0x000fe20003f86070 */
[----:B------:R-:W-:Y:S01]  /*0e90*/  IMAD.X R49, R8, 0x1, ~R51, P5 ;  /* 0x0000000108317824 */ /* 0x000fe200028e0e33 */
[----:B------:R-:W-:Y:S02]  /*0ea0*/  SEL R39, R39, R19, !P0 ;  /* 0x0000001327277207 */ /* 0x000fe40004000000 */
[----:B------:R-:W-:Y:S02]  /*0eb0*/  LOP3.LUT R19, R19, R16, R37, 0x10, !PT ;  /* 0x0000001013137212 */ /* 0x000fe400078e1025 */
[----:B------:R-:W-:Y:S02]  /*0ec0*/  LOP3.LUT R58, R70, R45, RZ, 0xfc, !PT ;  /* 0x0000002d463a7212 */ /* 0x000fe400078efcff */
[----:B------:R-:W-:Y:S02]  /*0ed0*/  ISETP.GE.U32.AND.EX P3, PT, R67, R28, PT, P3 ;  /* 0x0000001c4300720c */ /* 0x000fe40003f66130 */
[----:B------:R-:W-:-:S02]  /*0ee0*/  SEL R45, R29, R67, !P0 ;  /* 0x000000431d2d7207 */ /* 0x000fc40004000000 */
[----:B------:R-:W-:Y:S02]  /*0ef0*/  SEL R29, R42, R12, !P0 ;  /* 0x0000000c2a1d7207 */ /* 0x000fe40004000000 */
[----:B------:R-:W-:Y:S02]  /*0f00*/  LOP3.LUT R19, R48, R19, RZ, 0xfc, !PT ;  /* 0x0000001330137212 */ /* 0x000fe400078efcff */
[----:B------:R-:W-:Y:S02]  /*0f10*/  LOP3.LUT R28, R43, R18, RZ, 0xc0, !PT ;  /* 0x000000122b1c7212 */ /* 0x000fe400078ec0ff */
[----:B------:R-:W-:Y:S02]  /*0f20*/  LOP3.LUT R42, R49, R16, RZ, 0xc0, !PT ;  /* 0x00000010312a7212 */ /* 0x000fe400078ec0ff */
[----:B------:R-:W-:Y:S02]  /*0f30*/  LOP3.LUT R48, R55, R18, RZ, 0xc0, !PT ;  /* 0x0000001237307212 */ /* 0x000fe400078ec0ff */
[----:B------:R-:W-:-:S02]  /*0f40*/  SEL R49, RZ, 0x1, P3 ;  /* 0x00000001ff317807 */ /* 0x000fc40001800000 */
[----:B------:R-:W-:Y:S02]  /*0f50*/  SEL R43, RZ, 0x1, P1 ;  /* 0x00000001ff2b7807 */ /* 0x000fe40000800000 */
[----:B------:R-:W-:Y:S02]  /*0f60*/  ISETP.GE.U32.AND.EX P4, PT, R8, R51, PT, P4 ;  /* 0x000000330800720c */ /* 0x000fe40003f86140 */
[--C-:B------:R-:W-:Y:S02]  /*0f70*/  LOP3.LUT R28, R28, R50, R47.reuse, 0xf8, !PT ;  /* 0x000000321c1c7212 */ /* 0x100fe400078ef82f */
[--C-:B------:R-:W-:Y:S02]  /*0f80*/  LOP3.LUT R48, R48, R54, R47.reuse, 0xf8, !PT ;  /* 0x0000003630307212 */ /* 0x100fe400078ef82f */
[----:B------:R-:W-:Y:S02]  /*0f90*/  LOP3.LUT R59, R59, R18, R47, 0x10, !PT ;  /* 0x000000123b3b7212 */ /* 0x000fe400078e102f */
[----:B------:R-:W-:-:S02]  /*0fa0*/  IADD3 R49, P5, P6, R76, -R6, -R49 ;  /* 0x800000064c317210 */ /* 0x000fc40007ebe831 */
[----:B------:R-:W-:Y:S02]  /*0fb0*/  IADD3 R50, P1, P3, R6, -R76, -R43 ;  /* 0x8000004c06327210 */ /* 0x000fe40007b3e82b */
[----:B------:R-:W-:Y:S02]  /*0fc0*/  SEL R43, RZ, 0x1, P4 ;  /* 0x00000001ff2b7807 */ /* 0x000fe40002000000 */
[----:B------:R-:W-:Y:S02]  /*0fd0*/  LOP3.LUT R42, R42, R52, R37, 0xf8, !PT ;  /* 0x000000342a2a7212 */ /* 0x000fe400078ef825 */
[----:B------:R-:W-:Y:S02]  /*0fe0*/  SEL R74, R6, R76, !P0 ;  /* 0x0000004c064a7207 */ /* 0x000fe40004000000 */
[----:B------:R-:W-:Y:S02]  /*0ff0*/  LOP3.LUT R59, R48, R59, RZ, 0xfc, !PT ;  /* 0x0000003b303b7212 */ /* 0x000fe400078efcff */
[----:B------:R-:W-:-:S02]  /*1000*/  LOP3.LUT R6, R49, R18, RZ, 0xc0, !PT ;  /* 0x0000001231067212 */ /* 0x000fc400078ec0ff */
[----:B------:R-:W-:Y:S02]  /*1010*/  IADD3.X R52, PT, PT, R7, -0x1, ~R10, P1, P3 ;  /* 0xffffffff07347810 */ /* 0x000fe40000fe6c0a */
[----:B------:R-:W-:Y:S02]  /*1020*/  SEL R48, RZ, 0x1, P2 ;  /* 0x00000001ff307807 */ /* 0x000fe40001000000 */
[----:B------:R-:W-:Y:S02]  /*1030*/  IADD3 R43, P3, P4, R77, -R40, -R43 ;  /* 0x800000284d2b7210 */ /* 0x000fe40007c7e82b */
[----:B------:R-:W-:Y:S02]  /*1040*/  SEL R79, R7, R10, !P0 ;  /* 0x0000000a074f7207 */ /* 0x000fe40004000000 */
[----:B------:R-:W-:Y:S02]  /*1050*/  IADD3.X R51, PT, PT, R10, -0x1, ~R7, P5, P6 ;  /* 0xffffffff0a337810 */ /* 0x000fe40002fecc07 */
[----:B------:R-:W-:-:S02]  /*1060*/  LOP3.LUT R7, R6, R50, R47, 0xf8, !PT ;  /* 0x0000003206077212 */ /* 0x000fc400078ef82f */
[----:B------:R-:W-:Y:S02]  /*1070*/  IADD3 R48, P1, P2, R40, -R77, -R48 ;  /* 0x8000004d28307210 */ /* 0x000fe40007a3e830 */
[-C--:B------:R-:W-:Y:S02]  /*1080*/  LOP3.LUT R6, R43, R18.reuse, RZ, 0xc0, !PT ;  /* 0x000000122b067212 */ /* 0x080fe400078ec0ff */
[----:B------:R-:W-:Y:S02]  /*1090*/  IADD3.X R55, PT, PT, R24, -0x1, ~R41, P3, P4 ;  /* 0xffffffff18377810 */ /* 0x000fe40001fe8c29 */
[-CC-:B------:R-:W-:Y:S02]  /*10a0*/  LOP3.LUT R49, R12, R18.reuse, R47.reuse, 0x10, !PT ;  /* 0x000000120c317212 */ /* 0x180fe400078e102f */
[-CC-:B------:R-:W-:Y:S02]  /*10b0*/  LOP3.LUT R76, R76, R18.reuse, R47.reuse, 0x10, !PT ;  /* 0x000000124c4c7212 */ /* 0x180fe400078e102f */
[----:B------:R-:W-:-:S02]  /*10c0*/  LOP3.LUT R18, R77, R18, R47, 0x10, !PT ;  /* 0x000000124d127212 */ /* 0x000fc400078e102f */
[----:B------:R-:W-:Y:S02]  /*10d0*/  LOP3.LUT R47, R6, R48, R47, 0xf8, !PT ;  /* 0x00000030062f7212 */ /* 0x000fe400078ef82f */
[-C--:B------:R-:W-:Y:S02]  /*10e0*/  LOP3.LUT R12, R51, R16.reuse, RZ, 0xc0, !PT ;  /* 0x00000010330c7212 */ /* 0x080fe400078ec0ff */
[-C--:B------:R-:W-:Y:S02]  /*10f0*/  LOP3.LUT R6, R55, R16.reuse, RZ, 0xc0, !PT ;  /* 0x0000001037067212 */ /* 0x080fe400078ec0ff */
[-C--:B------:R-:W-:Y:S02]  /*1100*/  LOP3.LUT R38, R61, R16.reuse, RZ, 0xc0, !PT ;  /* 0x000000103d267212 */ /* 0x080fe400078ec0ff */
[-CC-:B------:R-:W-:Y:S02]  /*1110*/  LOP3.LUT R67, R67, R16.reuse, R37.reuse, 0x10, !PT ;  /* 0x0000001043437212 */ /* 0x180fe400078e1025 */
[----:B------:R-:W-:-:S02]  /*1120*/  LOP3.LUT R51, R8, R16, R37, 0x10, !PT ;  /* 0x0000001008337212 */ /* 0x000fc400078e1025 */
[-CC-:B------:R-:W-:Y:S02]  /*1130*/  LOP3.LUT R10, R10, R16.reuse, R37.reuse, 0x10, !PT ;  /* 0x000000100a0a7212 */ /* 0x180fe400078e1025 */
[----:B------:R-:W-:Y:S02]  /*1140*/  SEL R55, R40, R77, !P0 ;  /* 0x0000004d28377207 */ /* 0x000fe40004000000 */
[--C-:B------:R-:W-:Y:S02]  /*1150*/  LOP3.LUT R16, R24, R16, R37.reuse, 0x10, !PT ;  /* 0x0000001018107212 */ /* 0x100fe400078e1025 */
[C---:B------:R-:W-:Y:S02]  /*1160*/  SEL R40, R41.reuse, R24, !P0 ;  /* 0x0000001829287207 */ /* 0x040fe40004000000 */
[----:B------:R-:W-:Y:S02]  /*1170*/  IADD3.X R24, PT, PT, R41, -0x1, ~R24, P1, P2 ;  /* 0xffffffff29187810 */ /* 0x000fe40000fe4c18 */
[--C-:B------:R-:W-:Y:S01]  /*1180*/  LOP3.LUT R38, R38, R62, R37.reuse, 0xf8, !PT ;  /* 0x0000003e26267212 */ /* 0x100fe200078ef825 */
[----:B------:R-:W-:Y:S01]  /*1190*/  IMAD.SHL.U32 R62, R21, 0x2, RZ ;  /* 0x00000002153e7824 */ /* 0x000fe200078e00ff */
[----:B------:R-:W-:-:S02]  /*11a0*/  LOP3.LUT R43, R12, R52, R37, 0xf8, !PT ;  /* 0x000000340c2b7212 */ /* 0x000fc400078ef825 */
[----:B------:R-:W-:Y:S02]  /*11b0*/  LOP3.LUT R37, R6, R24, R37, 0xf8, !PT ;  /* 0x0000001806257212 */ /* 0x000fe400078ef825 */
[----:B------:R-:W-:Y:S02]  /*11c0*/  LOP3.LUT R77, R47, R18, RZ, 0xfc, !PT ;  /* 0x000000122f4d7212 */ /* 0x000fe400078efcff */
[----:B------:R-:W-:Y:S02]  /*11d0*/  LOP3.LUT R24, R37, R16, RZ, 0xfc, !PT ;  /* 0x0000001025187212 */ /* 0x000fe400078efcff */
[----:B------:R-:W-:Y:S02]  /*11e0*/  SHF.L.W.U32.HI R79, R74, 0x1, R79 ;  /* 0x000000014a4f7819 */ /* 0x000fe40000010e4f */
[----:B------:R-:W-:Y:S02]  /*11f0*/  SHF.L.W.U32.HI R16, R64, 0x1, R45 ;  /* 0x0000000140107819 */ /* 0x000fe40000010e2d */
[----:B------:R-:W-:-:S02]  /*1200*/  SHF.L.W.U32.HI R66, R30, 0x1, R39 ;  /* 0x000000011e427819 */ /* 0x000fc40000010e27 */
[----:B------:R-:W-:Y:S02]  /*1210*/  SHF.L.W.U32.HI R82, R20, 0x1, R55 ;  /* 0x0000000114527819 */ /* 0x000fe40000010e37 */
[----:B------:R-:W-:Y:S02]  /*1220*/  SHF.L.W.U32.HI R65, R69, 0x1, R44 ;  /* 0x0000000145417819 */ /* 0x000fe40000010e2c */
[----:B------:R-:W-:Y:S02]  /*1230*/  SHF.L.W.U32.HI R74, R45, 0x1, R74 ;  /* 0x000000012d4a7819 */ /* 0x000fe40000010e4a */
[----:B------:R-:W-:Y:S01]  /*1240*/  SHF.L.W.U32.HI R64, R39, 0x1, R64 ;  /* 0x0000000127407819 */ /* 0x000fe20000010e40 */
[----:B------:R-:W-:Y:S01]  /*1250*/  IMAD.MOV.U32 R45, RZ, RZ, R65 ;  /* 0x000000ffff2d7224 */ /* 0x000fe200078e0041 */
        /* <DEDUP_REMOVED lines=10> */
[----:B------:R-:W-:Y:S01]  /*1300*/  SHF.L.U64.HI R61, R21, 0x1, R14 ;  /* 0x00000001153d7819 */ /* 0x000fe2000001020e */
[----:B------:R-:W-:Y:S01]  /*1310*/  IMAD.MOV.U32 R21, RZ, RZ, R62 ;  /* 0x000000ffff157224 */ /* 0x000fe200078e003e */
[----:B------:R-:W-:Y:S01]  /*1320*/  LOP3.LUT R12, R28, R49, RZ, 0xfc, !PT ;  /* 0x000000311c0c7212 */ /* 0x000fe200078efcff */
        /* <DEDUP_REMOVED lines=9> */
[C---:B------:R-:W-:Y:S01]  /*13c0*/  SHF.L.U64.HI R23, R68.reuse, 0x1, R23 ;  /* 0x0000000144177819 */ /* 0x040fe20000010217 */
[----:B------:R-:W-:-:S02]  /*13d0*/  IMAD.SHL.U32 R68, R68, 0x2, RZ ;  /* 0x0000000244447824 */ /* 0x000fc400078e00ff */
[----:B------:R-:W-:Y:S02]  /*13e0*/  IMAD.MOV.U32 R28, RZ, RZ, R64 ;  /* 0x000000ffff1c7224 */ /* 0x000fe400078e0040 */
[----:B------:R-:W-:Y:S01]  /*13f0*/  IMAD.MOV.U32 R7, RZ, RZ, R79 ;  /* 0x000000ffff077224 */ /* 0x000fe200078e004f */
[----:B------:R-:W-:Y:S06]  /*1400*/  BRA.U UP0, `(.L_x_1) ;  /* 0xfffffff100587547 */ /* 0x000fec000b83ffff */
[----:B------:R-:W-:Y:S01]  /*1410*/  IMAD.WIDE.U32 R6, R23, R31, RZ ;  /* 0x0000001f17067225 */ /* 0x000fe200078e00ff */
[-C--:B------:R-:W-:Y:S01]  /*1420*/  LOP3.LUT R14, R31, R32.reuse, RZ, 0xc0, !PT ;  /* 0x000000201f0e7212 */ /* 0x080fe200078ec0ff */
[----:B------:R-:W-:Y:S01]  /*1430*/  UIADD3 UR4, UPT, UPT, UR4, 0x1, URZ ;  /* 0x0000000104047890 */ /* 0x000fe2000fffe0ff */
[----:B------:R-:W-:Y:S01]  /*1440*/  LOP3.LUT R21, R26, R11, RZ, 0xc0, !PT ;  /* 0x0000000b1a157212 */ /* 0x000fe200078ec0ff */
[----:B------:R-:W-:Y:S01]  /*1450*/  IMAD.WIDE.U32 R54, R68, R31, RZ ;  /* 0x0000001f44367225 */ /* 0x000fe200078e00ff */
[----:B------:R-:W-:Y:S01]  /*1460*/  IADD3 R57, P0, PT, R14, R57, RZ ;  /* 0x000000390e397210 */ /* 0x000fe20007f1e0ff */
[----:B------:R-:W-:Y:S01]  /*1470*/  UISETP.NE.AND UP0, UPT, UR4, 0x2e5, UPT ;  /* 0x000002e50400788c */ /* 0x000fe2000bf05270 */
[----:B------:R-:W-:Y:S01]  /*1480*/  LOP3.LUT R83, R63, R32, RZ, 0xc0, !PT ;  /* 0x000000203f537212 */ /* 0x000fe200078ec0ff */
[----:B------:R-:W-:Y:S01]  /*1490*/  IMAD.WIDE.U32 R6, P2, R68, R26, R6 ;  /* 0x0000001a44067225 */ /* 0x000fe20007840006 */
[----:B------:R-:W-:-:S03]  /*14a0*/  ISETP.GE.U32.AND P1, PT, R57, R14, PT ;  /* 0x0000000e3900720c */ /* 0x000fc60003f26070 */
[----:B------:R-:W-:-:S04]  /*14b0*/  IMAD.WIDE.U32 R40, R66, R31, RZ ;  /* 0x0000001f42287225 */ /* 0x000fc800078e00ff */
[----:B------:R-:W-:Y:S01]  /*14c0*/  IMAD.X R43, RZ, RZ, RZ, P2 ;  /* 0x000000ffff2b7224 */ /* 0x000fe200010e06ff */
[----:B------:R-:W-:Y:S01]  /*14d0*/  IADD3 R55, P2, PT, R55, R6, RZ ;  /* 0x0000000637377210 */ /* 0x000fe20007f5e0ff */
[----:B------:R-:W-:Y:S02]  /*14e0*/  IMAD.MOV.U32 R42, RZ, RZ, R7 ;  /* 0x000000ffff2a7224 */ /* 0x000fe400078e0007 */
[----:B------:R-:W-:Y:S02]  /*14f0*/  IMAD.X R72, R21, 0x1, R72, P0 ;  /* 0x0000000115487824 */ /* 0x000fe400000e0648 */
[----:B------:R-:W-:-:S03]  /*1500*/  IMAD.WIDE.U32 R40, P0, R30, R26, R40 ;  /* 0x0000001a1e287225 */ /* 0x000fc60007800028 */
[----:B------:R-:W-:Y:S01]  /*1510*/  ISETP.GE.U32.AND.EX P1, PT, R72, R21, PT, P1 ;  /* 0x000000154800720c */ /* 0x000fe20003f26110 */
[----:B------:R-:W-:-:S04]  /*1520*/  IMAD.WIDE.U32 R28, R30, R31, RZ ;  /* 0x0000001f1e1c7225 */ /* 0x000fc800078e00ff */
[----:B------:R-:W-:Y:S01]  /*1530*/  IMAD.WIDE.U32.X R42, R23, R26, R42, P2 ;  /* 0x0000001a172a7225 */ /* 0x000fe200010e042a */
[----:B------:R-:W-:-:S03]  /*1540*/  IADD3 R45, P5, PT, R29, R40, RZ ;  /* 0x000000281d2d7210 */ /* 0x000fc60007fbe0ff */
[----:B------:R-:W-:Y:S01]  /*1550*/  IMAD.WIDE.U32 R38, R16, R31, RZ ;  /* 0x0000001f10267225 */ /* 0x000fe200078e00ff */
[----:B------:R-:W-:-:S03]  /*1560*/  IADD3 R21, P2, PT, R42, R28, RZ ;  /* 0x0000001c2a157210 */ /* 0x000fc60007f5e0ff */
[----:B------:R-:W-:Y:S01]  /*1570*/  IMAD.WIDE.U32 R6, R23, R63, RZ ;  /* 0x0000003f17067225 */ /* 0x000fe200078e00ff */
[----:B------:R-:W-:-:S03]  /*1580*/  IADD3.X R14, P2, PT, R43, R45, RZ, P2, !PT ;  /* 0x0000002d2b0e7210 */ /* 0x000fc6000175e4ff */
[----:B------:R-:W-:Y:S02]  /*1590*/  IMAD.X R51, RZ, RZ, RZ, P0 ;  /* 0x000000ffff337224 */ /* 0x000fe400000e06ff */
[----:B------:R-:W-:-:S04]  /*15a0*/  IMAD.WIDE.U32 R28, R68, R63, RZ ;  /* 0x0000003f441c7225 */ /* 0x000fc800078e00ff */
[----:B------:R-:W-:-:S04]  /*15b0*/  IMAD.WIDE.U32 R38, P0, R64, R26, R38 ;  /* 0x0000001a40267225 */ /* 0x000fc80007800026 */
[----:B------:R-:W-:-:S04]  /*15c0*/  IMAD.WIDE.U32 R6, P4, R68, R56, R6 ;  /* 0x0000003844067225 */ /* 0x000fc80007880006 */
[----:B------:R-:W-:Y:S01]  /*15d0*/  IMAD.MOV.U32 R50, RZ, RZ, R41 ;  /* 0x000000ffff327224 */ /* 0x000fe200078e0029 */
[----:B------:R-:W-:Y:S01]  /*15e0*/  IADD3 R41, P3, PT, R29, R6, RZ ;  /* 0x000000061d297210 */ /* 0x000fe20007f7e0ff */
[----:B------:R-:W-:Y:S01]  /*15f0*/  IMAD.X R45, RZ, RZ, RZ, P0 ;  /* 0x000000ffff2d7224 */ /* 0x000fe200000e06ff */
[----:B------:R-:W-:Y:S01]  /*1600*/  IADD3 R21, P0, PT, R21, R28, RZ ;  /* 0x0000001c15157210 */ /* 0x000fe20007f1e0ff */
[----:B------:R-:W-:Y:S02]  /*1610*/  IMAD.X R29, RZ, RZ, RZ, P4 ;  /* 0x000000ffff1d7224 */ /* 0x000fe400020e06ff */
[----:B------:R-:W-:Y:S01]  /*1620*/  IMAD.WIDE.U32.X R50, R66, R26, R50, P5 ;  /* 0x0000001a42327225 */ /* 0x000fe200028e0432 */
[----:B------:R-:W-:-:S03]  /*1630*/  IADD3.X R6, P0, PT, R14, R41, RZ, P0, !PT ;  /* 0x000000290e067210 */ /* 0x000fc6000071e4ff */
[----:B------:R-:W-:Y:S01]  /*1640*/  IMAD.MOV.U32 R28, RZ, RZ, R7 ;  /* 0x000000ffff1c7224 */ /* 0x000fe200078e0007 */
[----:B------:R-:W-:Y:S01]  /*1650*/  IADD3.X R7, P2, PT, RZ, R50, RZ, P2, !PT ;  /* 0x00000032ff077210 */ /* 0x000fe2000175e4ff */
[----:B------:R-:W-:-:S04]  /*1660*/  IMAD.WIDE.U32 R42, R64, R31, RZ ;  /* 0x0000001f402a7225 */ /* 0x000fc800078e00ff */
[----:B------:R-:W-:Y:S01]  /*1670*/  IMAD.WIDE.U32 R48, R66, R63, RZ ;  /* 0x0000003f42307225 */ /* 0x000fe200078e00ff */
[----:B------:R-:W-:-:S03]  /*1680*/  IADD3 R47, P4, PT, R43, R38, RZ ;  /* 0x000000262b2f7210 */ /* 0x000fc60007f9e0ff */
[----:B------:R-:W-:Y:S01]  /*1690*/  IMAD.WIDE.U32.X R28, R23, R56, R28, P3 ;  /* 0x00000038171c7225 */ /* 0x000fe200018e041c */
[----:B------:R-:W-:-:S03]  /*16a0*/  IADD3 R50, P3, PT, R7, R42, RZ ;  /* 0x0000002a07327210 */ /* 0x000fc60007f7e0ff */
[----:B------:R-:W-:Y:S01]  /*16b0*/  IMAD.MOV.U32 R44, RZ, RZ, R39 ;  /* 0x000000ffff2c7224 */ /* 0x000fe200078e0027 */
[----:B------:R-:W-:Y:S01]  /*16c0*/  IADD3.X R75, P0, PT, RZ, R28, RZ, P0, !PT ;  /* 0x0000001cff4b7210 */ /* 0x000fe2000071e4ff */
[----:B------:R-:W-:-:S04]  /*16d0*/  IMAD.WIDE.U32 R48, P5, R30, R56, R48 ;  /* 0x000000381e307225 */ /* 0x000fc800078a0030 */
[----:B------:R-:W-:-:S04]  /*16e0*/  IMAD.WIDE.U32 R40, R30, R63, RZ ;  /* 0x0000003f1e287225 */ /* 0x000fc800078e00ff */
[----:B------:R-:W-:-:S04]  /*16f0*/  IMAD.WIDE.U32 R38, R16, R63, RZ ;  /* 0x0000003f10267225 */ /* 0x000fc800078e00ff */
[----:B------:R-:W-:Y:S02]  /*1700*/  IMAD.X R52, RZ, RZ, R51, P2 ;  /* 0x000000ffff347224 */ /* 0x000fe400010e0633 */
[----:B------:R-:W-:Y:S01]  /*1710*/  IMAD.X R43, RZ, RZ, RZ, P5 ;  /* 0x000000ffff2b7224 */ /* 0x000fe200028e06ff */
[----:B------:R-:W-:Y:S01]  /*1720*/  IADD3 R14, P5, PT, R41, R48, RZ ;  /* 0x00000030290e7210 */ /* 0x000fe20007fbe0ff */
[----:B------:R-:W-:Y:S01]  /*1730*/  IMAD.X R7, RZ, RZ, R29, P0 ;  /* 0x000000ffff077224 */ /* 0x000fe200000e061d */
[----:B------:R-:W-:Y:S01]  /*1740*/  IADD3.X R48, P3, PT, R52, R47, RZ, P3, !PT ;  /* 0x0000002f34307210 */ /* 0x000fe20001f7e4ff */
[C---:B------:R-:W-:Y:S01]  /*1750*/  IMAD.WIDE.U32 R38, P2, R64.reuse, R56, R38 ;  /* 0x0000003840267225 */ /* 0x040fe20007840026 */
[----:B------:R-:W-:Y:S02]  /*1760*/  IADD3 R75, P0, PT, R75, R50, RZ ;  /* 0x000000324b4b7210 */ /* 0x000fe40007f1e0ff */
[----:B------:R-:W-:Y:S01]  /*1770*/  SEL R52, RZ, 0x1, P1 ;  /* 0x00000001ff347807 */ /* 0x000fe20000800000 */
[----:B------:R-:W-:Y:S01]  /*1780*/  IMAD.WIDE.U32 R28, R64, R63, RZ ;  /* 0x0000003f401c7225 */ /* 0x000fe200078e00ff */
[----:B------:R-:W-:-:S03]  /*1790*/  IADD3.X R7, P0, PT, R7, R48, RZ, P0, !PT ;  /* 0x0000003007077210 */ /* 0x000fc6000071e4ff */
[----:B------:R-:W-:Y:S01]  /*17a0*/  IMAD.WIDE.U32.X R44, R16, R26, R44, P4 ;  /* 0x0000001a102c7225 */ /* 0x000fe200020e042c */
[----:B------:R-:W-:-:S03]  /*17b0*/  IADD3 R75, P4, PT, R75, R40, RZ ;  /* 0x000000284b4b7210 */ /* 0x000fc60007f9e0ff */
[----:B------:R-:W-:Y:S01]  /*17c0*/  IMAD.MOV.U32 R42, RZ, RZ, R49 ;  /* 0x000000ffff2a7224 */ /* 0x000fe200078e0031 */
[----:B------:R-:W-:Y:S01]  /*17d0*/  IADD3.X R14, P4, PT, R7, R14, RZ, P4, !PT ;  /* 0x0000000e070e7210 */ /* 0x000fe2000279e4ff */
[----:B------:R-:W-:Y:S01]  /*17e0*/  IMAD.X R51, RZ, RZ, RZ, P2 ;  /* 0x000000ffff337224 */ /* 0x000fe200010e06ff */
[----:B------:R-:W-:Y:S01]  /*17f0*/  IADD3 R81, P2, PT, R29, R38, RZ ;  /* 0x000000261d517210 */ /* 0x000fe20007f5e0ff */
[----:B------:R-:W-:Y:S01]  /*1800*/  IMAD.WIDE.U32.X R42, R66, R56, R42, P5 ;  /* 0x00000038422a7225 */ /* 0x000fe200028e042a */
[----:B------:R-:W-:-:S03]  /*1810*/  IADD3.X R29, P3, PT, RZ, R44, RZ, P3, !PT ;  /* 0x0000002cff1d7210 */ /* 0x000fc60001f7e4ff */
[----:B------:R-:W-:-:S04]  /*1820*/  IMAD.WIDE.U32 R86, R79, R31, RZ ;  /* 0x0000001f4f567225 */ /* 0x000fc800078e00ff */
[----:B------:R-:W-:Y:S02]  /*1830*/  IMAD.MOV.U32 R50, RZ, RZ, R39 ;  /* 0x000000ffff327224 */ /* 0x000fe400078e0027 */
[----:B------:R-:W-:Y:S01]  /*1840*/  IMAD.X R44, RZ, RZ, R45, P3 ;  /* 0x000000ffff2c7224 */ /* 0x000fe200018e062d */
[----:B------:R-:W-:Y:S01]  /*1850*/  IADD3.X R45, P0, P4, R42, RZ, RZ, P4, P0 ;  /* 0x000000ff2a2d7210 */ /* 0x000fe200024004ff */
[----:B------:R-:W-:-:S03]  /*1860*/  IMAD.WIDE.U32 R38, R61, R57, RZ ;  /* 0x000000393d267225 */ /* 0x000fc600078e00ff */
[----:B------:R-:W-:Y:S01]  /*1870*/  IADD3.X R7, PT, PT, R43, RZ, RZ, P0, P4 ;  /* 0x000000ff2b077210 */ /* 0x000fe200007e84ff */
[----:B------:R-:W-:-:S04]  /*1880*/  IMAD.WIDE.U32 R84, R23, R2, RZ ;  /* 0x0000000217547225 */ /* 0x000fc800078e00ff */
[----:B------:R-:W-:-:S04]  /*1890*/  IMAD.WIDE.U32 R40, R74, R31, RZ ;  /* 0x0000001f4a287225 */ /* 0x000fc800078e00ff */
[----:B------:R-:W-:Y:S01]  /*18a0*/  IMAD.WIDE.U32 R86, P5, R74, R26, R86 ;  /* 0x0000001a4a567225 */ /* 0x000fe200078a0056 */
[----:B------:R-:W-:-:S03]  /*18b0*/  IADD3 R40, P4, PT, R29, R40, RZ ;  /* 0x000000281d287210 */ /* 0x000fc60007f9e0ff */
[----:B------:R-:W-:Y:S01]  /*18c0*/  IMAD.WIDE.U32 R42, R62, R57, RZ ;  /* 0x000000393e2a7225 */ /* 0x000fe200078e00ff */
[----:B------:R-:W-:-:S03]  /*18d0*/  IADD3 R47, P3, PT, R41, R86, RZ ;  /* 0x00000056292f7210 */ /* 0x000fc60007f7e0ff */
[----:B------:R-:W-:-:S04]  /*18e0*/  IMAD.WIDE.U32 R38, P6, R72, R62, R38 ;  /* 0x0000003e48267225 */ /* 0x000fc800078c0026 */
[----:B------:R-:W-:-:S04]  /*18f0*/  IMAD.WIDE.U32 R84, P0, R68, R27, R84 ;  /* 0x0000001b44547225 */ /* 0x000fc80007800054 */
[----:B------:R-:W-:Y:S01]  /*1900*/  IMAD.X R41, RZ, RZ, RZ, P5 ;  /* 0x000000ffff297224 */ /* 0x000fe200028e06ff */
[----:B------:R-:W-:Y:S01]  /*1910*/  IADD3 RZ, P5, PT, R43, R38, RZ ;  /* 0x000000262bff7210 */ /* 0x000fe20007fbe0ff */
[----:B------:R-:W-:Y:S01]  /*1920*/  IMAD.X R29, RZ, RZ, RZ, P0 ;  /* 0x000000ffff1d7224 */ /* 0x000fe200000e06ff */
[----:B------:R-:W-:Y:S01]  /*1930*/  IADD3 R45, P0, PT, R45, R40, RZ ;  /* 0x000000282d2d7210 */ /* 0x000fe20007f1e0ff */
[----:B------:R-:W-:Y:S01]  /*1940*/  IMAD.WIDE.U32 R70, R65, R57, RZ ;  /* 0x0000003941467225 */ /* 0x000fe200078e00ff */
[----:B------:R-:W-:-:S03]  /*1950*/  IADD3.X R40, P4, PT, R44, R47, RZ, P4, !PT ;  /* 0x0000002f2c287210 */ /* 0x000fc6000279e4ff */
[----:B------:R-:W-:Y:S01]  /*1960*/  IMAD.X R43, RZ, RZ, RZ, P6 ;  /* 0x000000ffff2b7224 */ /* 0x000fe200030e06ff */
[----:B------:R-:W-:Y:S01]  /*1970*/  IADD3 R47, P6, PT, R45, R28, RZ ;  /* 0x0000001c2d2f7210 */ /* 0x000fe20007fde0ff */
[----:B------:R-:W-:Y:S01]  /*1980*/  IMAD.MOV.U32 R42, RZ, RZ, R39 ;  /* 0x000000ffff2a7224 */ /* 0x000fe200078e0027 */
[----:B------:R-:W-:Y:S01]  /*1990*/  IADD3.X R40, P0, PT, R7, R40, RZ, P0, !PT ;  /* 0x0000002807287210 */ /* 0x000fe2000071e4ff */
[----:B------:R-:W-:-:S03]  /*19a0*/  IMAD.WIDE.U32.X R50, R16, R56, R50, P2 ;  /* 0x0000003810327225 */ /* 0x000fc600010e0432 */
[----:B------:R-:W-:Y:S01]  /*19b0*/  IADD3.X R81, P6, PT, R40, R81, RZ, P6, !PT ;  /* 0x0000005128517210 */ /* 0x000fe200037de4ff */
[----:B------:R-:W-:-:S03]  /*19c0*/  IMAD.WIDE.U32 R44, R69, R57, RZ ;  /* 0x00000039452c7225 */ /* 0x000fc600078e00ff */
[----:B------:R-:W-:Y:S01]  /*19d0*/  IADD3.X R39, P0, P6, R50, RZ, RZ, P6, P0 ;  /* 0x000000ff32277210 */ /* 0x000fe200036004ff */
[----:B------:R-:W-:-:S04]  /*19e0*/  IMAD.WIDE.U32 R70, P2, R69, R72, R70 ;  /* 0x0000004845467225 */ /* 0x000fc80007840046 */
[----:B------:R-:W-:Y:S01]  /*19f0*/  IMAD.WIDE.U32.X R42, R72, R61, R42, P5 ;  /* 0x0000003d482a7225 */ /* 0x000fe200028e042a */
[----:B------:R-:W-:-:S03]  /*1a00*/  IADD3 R70, P1, PT, R45, R70, RZ ;  /* 0x000000462d467210 */ /* 0x000fc60007f3e0ff */
[----:B------:R-:W-:Y:S01]  /*1a10*/  IMAD.X R45, RZ, RZ, RZ, P2 ;  /* 0x000000ffff2d7224 */ /* 0x000fe200010e06ff */
[----:B------:R-:W-:Y:S01]  /*1a20*/  IADD3 R7, P5, PT, R42, R44, RZ ;  /* 0x0000002c2a077210 */ /* 0x000fe20007fbe0ff */
[----:B------:R-:W-:Y:S01]  /*1a30*/  IMAD.MOV.U32 R44, RZ, RZ, R71 ;  /* 0x000000ffff2c7224 */ /* 0x000fe200078e0047 */
[----:B------:R-:W-:Y:S01]  /*1a40*/  IADD3.X R71, PT, PT, R51, RZ, RZ, P0, P6 ;  /* 0x000000ff33477210 */ /* 0x000fe200007ec4ff */
[----:B------:R-:W-:-:S04]  /*1a50*/  IMAD.WIDE.U32 R48, R68, R2, RZ ;  /* 0x0000000244307225 */ /* 0x000fc800078e00ff */
[----:B------:R-:W-:Y:S01]  /*1a60*/  IMAD.WIDE.U32.X R44, R65, R72, R44, P1 ;  /* 0x00000048412c7225 */ /* 0x000fe200008e042c */
[----:B------:R-:W-:Y:S02]  /*1a70*/  IADD3 R50, P1, PT, R83, R52, RZ ;  /* 0x0000003453327210 */ /* 0x000fe40007f3e0ff */
[----:B------:R-:W-:Y:S01]  /*1a80*/  IADD3.X R52, P5, PT, R43, R70, RZ, P5, !PT ;  /* 0x000000462b347210 */ /* 0x000fe20002fbe4ff */
[-C--:B------:R-:W-:Y:S01]  /*1a90*/  IMAD.WIDE.U32 R42, R20, R57.reuse, RZ ;  /* 0x00000039142a7225 */ /* 0x080fe200078e00ff */
[----:B------:R-:W-:Y:S02]  /*1aa0*/  IADD3 R49, P2, PT, R49, R84, RZ ;  /* 0x0000005431317210 */ /* 0x000fe40007f5e0ff */
[----:B------:R-:W-:Y:S01]  /*1ab0*/  IADD3.X R51, P5, PT, RZ, R44, RZ, P5, !PT ;  /* 0x0000002cff337210 */ /* 0x000fe20002fbe4ff */
[----:B------:R-:W-:Y:S01]  /*1ac0*/  IMAD.MOV.U32 R28, RZ, RZ, R85 ;  /* 0x000000ffff1c7224 */ /* 0x000fe200078e0055 */
[----:B------:R-:W-:Y:S01]  /*1ad0*/  IADD3 R75, P6, PT, R75, R48, RZ ;  /* 0x000000304b4b7210 */ /* 0x000fe20007fde0ff */
[----:B------:R-:W-:Y:S01]  /*1ae0*/  IMAD.WIDE.U32 R84, R37, R57, RZ ;  /* 0x0000003925547225 */ /* 0x000fe200078e00ff */
[----:B------:R-:W-:-:S02]  /*1af0*/  LOP3.LUT R44, R56, R11, RZ, 0xc0, !PT ;  /* 0x0000000b382c7212 */ /* 0x000fc400078ec0ff */
[----:B------:R-:W-:Y:S01]  /*1b00*/  IADD3.X R14, P6, PT, R14, R49, RZ, P6, !PT ;  /* 0x000000310e0e7210 */ /* 0x000fe200037de4ff */
[----:B------:R-:W-:Y:S01]  /*1b10*/  IMAD.WIDE.U32.X R28, R23, R27, R28, P2 ;  /* 0x0000001b171c7225 */ /* 0x000fe200010e041c */
[----:B------:R-:W-:Y:S02]  /*1b20*/  IADD3 R73, P0, PT, R50, R73, RZ ;  /* 0x0000004932497210 */ /* 0x000fe40007f1e0ff */
[----:B------:R-:W-:Y:S01]  /*1b30*/  LOP3.LUT R50, R2, R32, RZ, 0xc0, !PT ;  /* 0x0000002002327212 */ /* 0x000fe200078ec0ff */
[----:B------:R-:W-:Y:S01]  /*1b40*/  IMAD.WIDE.U32 R42, P2, R37, R72, R42 ;  /* 0x00000048252a7225 */ /* 0x000fe2000784002a */
[----:B------:R-:W-:-:S03]  /*1b50*/  IADD3.X R48, P6, PT, RZ, R28, RZ, P6, !PT ;  /* 0x0000001cff307210 */ /* 0x000fc600037de4ff */
[----:B------:R-:W-:Y:S01]  /*1b60*/  IMAD.X R80, RZ, RZ, R45, P5 ;  /* 0x000000ffff507224 */ /* 0x000fe200028e062d */
[----:B------:R-:W-:Y:S01]  /*1b70*/  IADD3 R49, P5, PT, R85, R42, RZ ;  /* 0x0000002a55317210 */ /* 0x000fe20007fbe0ff */
[----:B------:R-:W-:Y:S01]  /*1b80*/  IMAD.MOV.U32 R40, RZ, RZ, R87 ;  /* 0x000000ffff287224 */ /* 0x000fe200078e0057 */
[----:B------:R-:W-:Y:S01]  /*1b90*/  IADD3.X R42, P1, PT, RZ, R44, RZ, P1, !PT ;  /* 0x0000002cff2a7210 */ /* 0x000fe20000f3e4ff */
[----:B------:R-:W-:Y:S02]  /*1ba0*/  IMAD.MOV.U32 R44, RZ, RZ, R43 ;  /* 0x000000ffff2c7224 */ /* 0x000fe400078e002b */
[----:B------:R-:W-:Y:S01]  /*1bb0*/  IMAD.X R45, RZ, RZ, RZ, P2 ;  /* 0x000000ffff2d7224 */ /* 0x000fe200010e06ff */
[----:B------:R-:W-:Y:S01]  /*1bc0*/  IADD3.X R28, P0, PT, R42, R53, RZ, P0, !PT ;  /* 0x000000352a1c7210 */ /* 0x000fe2000071e4ff */
[----:B------:R-:W-:Y:S01]  /*1bd0*/  IMAD.WIDE.U32 R42, R66, R2, RZ ;  /* 0x00000002422a7225 */ /* 0x000fe200078e00ff */
[----:B------:R-:W-:Y:S02]  /*1be0*/  IADD3 R84, P2, PT, R51, R84, RZ ;  /* 0x0000005433547210 */ /* 0x000fe40007f5e0ff */
[----:B------:R-:W-:Y:S01]  /*1bf0*/  IADD3.X R51, P1, PT, RZ, RZ, RZ, P1, !PT ;  /* 0x000000ffff337210 */ /* 0x000fe20000f3e4ff */
[----:B------:R-:W-:Y:S01]  /*1c00*/  IMAD.WIDE.U32.X R40, R79, R26, R40, P3 ;  /* 0x0000001a4f287225 */ /* 0x000fe200018e0428 */
[----:B------:R-:W-:-:S02]  /*1c10*/  IADD3.X R80, P2, PT, R80, R49, RZ, P2, !PT ;  /* 0x0000003150507210 */ /* 0x000fc4000175e4ff */
[----:B------:R-:W-:Y:S01]  /*1c20*/  IADD3 R47, P3, PT, R48, R47, RZ ;  /* 0x0000002f302f7210 */ /* 0x000fe20007f7e0ff */
[----:B------:R-:W-:Y:S01]  /*1c30*/  IMAD.X R83, RZ, RZ, R29, P6 ;  /* 0x000000ffff537224 */ /* 0x000fe200030e061d */
[----:B------:R-:W-:Y:S01]  /*1c40*/  IADD3.X R51, P0, PT, RZ, R51, RZ, P0, !PT ;  /* 0x00000033ff337210 */ /* 0x000fe2000071e4ff */
[C---:B------:R-:W-:Y:S01]  /*1c50*/  IMAD.WIDE.U32 R48, R30.reuse, R2, RZ ;  /* 0x000000021e307225 */ /* 0x040fe200078e00ff */
[----:B------:R-:W-:Y:S02]  /*1c60*/  IADD3.X R40, P4, PT, R39, R40, RZ, P4, !PT ;  /* 0x0000002827287210 */ /* 0x000fe4000279e4ff */
[----:B------:R-:W-:Y:S01]  /*1c70*/  IADD3.X R85, PT, PT, RZ, RZ, RZ, P0, P1 ;  /* 0x000000ffff557210 */ /* 0x000fe200007e24ff */
[----:B------:R-:W-:Y:S01]  /*1c80*/  IMAD.WIDE.U32 R42, P6, R30, R27, R42 ;  /* 0x0000001b1e2a7225 */ /* 0x000fe200078c002a */
[----:B------:R-:W-:-:S03]  /*1c90*/  IADD3 R70, P1, PT, R47, R48, RZ ;  /* 0x000000302f467210 */ /* 0x000fc60007f3e0ff */
[----:B------:R-:W-:Y:S01]  /*1ca0*/  IMAD.WIDE.U32.X R44, R20, R72, R44, P5 ;  /* 0x00000048142c7225 */ /* 0x000fe200028e042c */
[----:B------:R-:W-:Y:S02]  /*1cb0*/  IADD3 R29, P5, PT, R49, R42, RZ ;  /* 0x0000002a311d7210 */ /* 0x000fe40007fbe0ff */
[----:B------:R-:W-:Y:S01]  /*1cc0*/  IADD3 R42, P0, PT, R50, R51, RZ ;  /* 0x00000033322a7210 */ /* 0x000fe20007f1e0ff */
[----:B------:R-:W-:Y:S01]  /*1cd0*/  IMAD.WIDE.U32 R48, R28, R62, RZ ;  /* 0x0000003e1c307225 */ /* 0x000fe200078e00ff */
[----:B------:R-:W-:-:S03]  /*1ce0*/  IADD3.X R44, P2, PT, RZ, R44, RZ, P2, !PT ;  /* 0x0000002cff2c7210 */ /* 0x000fc6000175e4ff */
[----:B------:R-:W-:-:S04]  /*1cf0*/  IMAD.WIDE.U32 R50, R73, R62, RZ ;  /* 0x0000003e49327225 */ /* 0x000fc800078e00ff */
[----:B------:R-:W-:Y:S02]  /*1d00*/  IMAD.X R45, RZ, RZ, R45, P2 ;  /* 0x000000ffff2d7224 */ /* 0x000fe400010e062d */
[----:B------:R-:W-:-:S04]  /*1d10*/  IMAD.WIDE.U32 R48, P2, R73, R61, R48 ;  /* 0x0000003d49307225 */ /* 0x000fc80007840030 */
[----:B------:R-:W-:Y:S01]  /*1d20*/  IMAD.X R47, RZ, RZ, RZ, P6 ;  /* 0x000000ffff2f7224 */ /* 0x000fe200030e06ff */
[----:B------:R-:W-:Y:S01]  /*1d30*/  IADD3 R7, P6, PT, R7, R50, RZ ;  /* 0x0000003207077210 */ /* 0x000fe20007fde0ff */
[----:B------:R-:W-:Y:S01]  /*1d40*/  IMAD.X R53, RZ, RZ, RZ, P2 ;  /* 0x000000ffff357224 */ /* 0x000fe200010e06ff */
[----:B------:R-:W-:Y:S01]  /*1d50*/  IADD3 R51, P2, PT, R51, R48, RZ ;  /* 0x0000003033337210 */ /* 0x000fe20007f5e0ff */
[----:B------:R-:W-:Y:S02]  /*1d60*/  IMAD.X R41, R71, 0x1, R41, P4 ;  /* 0x0000000147297824 */ /* 0x000fe400020e0629 */
[----:B------:R-:W-:Y:S01]  /*1d70*/  IMAD.WIDE.U32 R44, R82, R57, R44 ;  /* 0x00000039522c7225 */ /* 0x000fe200078e002c */
[----:B------:R-:W-:-:S03]  /*1d80*/  IADD3.X R50, P6, PT, R52, R51, RZ, P6, !PT ;  /* 0x0000003334327210 */ /* 0x000fc600037de4ff */
[----:B------:R-:W-:Y:S02]  /*1d90*/  IMAD.MOV.U32 R52, RZ, RZ, R49 ;  /* 0x000000ffff347224 */ /* 0x000fe400078e0031 */
[----:B------:R-:W-:Y:S02]  /*1da0*/  IMAD R79, R79, R63, RZ ;  /* 0x0000003f4f4f7224 */ /* 0x000fe400078e02ff */
[----:B------:R-:W-:Y:S01]  /*1db0*/  IMAD.WIDE.U32.X R52, R28, R61, R52, P2 ;  /* 0x0000003d1c347225 */ /* 0x000fe200010e0434 */
[----:B------:R-:W-:-:S03]  /*1dc0*/  IADD3 R51, P2, PT, R42, R46, RZ ;  /* 0x0000002e2a337210 */ /* 0x000fc60007f5e0ff */
[----:B------:R-:W-:Y:S01]  /*1dd0*/  IMAD.MOV.U32 R46, RZ, RZ, R43 ;  /* 0x000000ffff2e7224 */ /* 0x000fe200078e002b */
[----:B------:R-:W-:Y:S01]  /*1de0*/  IADD3.X R87, P6, PT, RZ, R52, RZ, P6, !PT ;  /* 0x00000034ff577210 */ /* 0x000fe200037de4ff */
[----:B------:R-:W-:-:S04]  /*1df0*/  IMAD.WIDE.U32 R42, R28, R69, RZ ;  /* 0x000000451c2a7225 */ /* 0x000fc800078e00ff */
[----:B------:R-:W-:Y:S02]  /*1e00*/  IMAD.X R86, RZ, RZ, R53, P6 ;  /* 0x000000ffff567224 */ /* 0x000fe400030e0635 */
[----:B------:R-:W-:Y:S01]  /*1e10*/  IMAD.WIDE.U32.X R48, R66, R27, R46, P5 ;  /* 0x0000001b42307225 */ /* 0x000fe200028e042e */
[----:B------:R-:W-:Y:S02]  /*1e20*/  LOP3.LUT R46, R27, R11, RZ, 0xc0, !PT ;  /* 0x0000000b1b2e7212 */ /* 0x000fe400078ec0ff */
[----:B------:R-:W-:Y:S01]  /*1e30*/  IADD3 R84, P5, PT, R87, R84, RZ ;  /* 0x0000005457547210 */ /* 0x000fe20007fbe0ff */
[----:B------:R-:W-:Y:S01]  /*1e40*/  IMAD.WIDE.U32 R42, P6, R65, R73, R42 ;  /* 0x00000049412a7225 */ /* 0x000fe200078c002a */
[----:B------:R-:W-:-:S03]  /*1e50*/  IADD3.X R85, P0, PT, R46, R85, RZ, P0, !PT ;  /* 0x000000552e557210 */ /* 0x000fc6000071e4ff */
[----:B------:R-:W-:Y:S01]  /*1e60*/  IMAD.WIDE.U32 R52, R73, R69, RZ ;  /* 0x0000004549347225 */ /* 0x000fe200078e00ff */
[----:B------:R-:W-:-:S03]  /*1e70*/  IADD3.X R13, P2, PT, R85, R13, RZ, P2, !PT ;  /* 0x0000000d550d7210 */ /* 0x000fc6000175e4ff */
[----:B------:R-:W-:Y:S01]  /*1e80*/  IMAD.X R47, RZ, RZ, RZ, P6 ;  /* 0x000000ffff2f7224 */ /* 0x000fe200030e06ff */
[----:B------:R-:W-:Y:S01]  /*1e90*/  IADD3 R42, P6, PT, R53, R42, RZ ;  /* 0x0000002a352a7210 */ /* 0x000fe20007fde0ff */
[----:B------:R-:W-:Y:S01]  /*1ea0*/  IMAD.MOV.U32 R46, RZ, RZ, R43 ;  /* 0x000000ffff2e7224 */ /* 0x000fe200078e002b */
[----:B------:R-:W-:Y:S01]  /*1eb0*/  IADD3.X R43, P5, PT, R86, R80, RZ, P5, !PT ;  /* 0x00000050562b7210 */ /* 0x000fe20002fbe4ff */
[----:B------:R-:W-:Y:S01]  /*1ec0*/  IMAD R53, R18, R57, RZ ;  /* 0x0000003912357224 */ /* 0x000fe200078e02ff */
[----:B------:R-:W-:Y:S01]  /*1ed0*/  IADD3.X R80, P3, PT, R83, R81, RZ, P3, !PT ;  /* 0x0000005153507210 */ /* 0x000fe20001f7e4ff */
[----:B------:R-:W-:Y:S01]  /*1ee0*/  IMAD.WIDE.U32.X R46, R65, R28, R46, P6 ;  /* 0x0000001c412e7225 */ /* 0x000fe200030e042e */
[----:B------:R-:W-:Y:S02]  /*1ef0*/  IADD3 R84, P6, PT, R84, R52, RZ ;  /* 0x0000003454547210 */ /* 0x000fe40007fde0ff */
[----:B------:R-:W-:Y:S01]  /*1f00*/  IADD3.X R29, P1, PT, R80, R29, RZ, P1, !PT ;  /* 0x0000001d501d7210 */ /* 0x000fe20000f3e4ff */
[----:B------:R-:W-:Y:S01]  /*1f10*/  IMAD.WIDE.U32 R80, R74, R63, R40 ;  /* 0x0000003f4a507225 */ /* 0x000fe200078e0028 */
[----:B------:R-:W-:-:S02]  /*1f20*/  IADD3.X R52, P6, PT, R43, R42, RZ, P6, !PT ;  /* 0x0000002a2b347210 */ /* 0x000fc400037de4ff */
[----:B------:R-:W-:Y:S01]  /*1f30*/  IADD3.X R39, P1, P3, R48, RZ, RZ, P1, P3 ;  /* 0x000000ff30277210 */ /* 0x000fe20000b264ff */
[-C--:B------:R-:W-:Y:S01]  /*1f40*/  IMAD.WIDE.U32 R42, R78, R31.reuse, RZ ;  /* 0x0000001f4e2a7225 */ /* 0x080fe200078e00ff */
[----:B------:R-:W-:Y:S02]  /*1f50*/  IADD3.X R46, P5, P6, R46, RZ, RZ, P6, P5 ;  /* 0x000000ff2e2e7210 */ /* 0x000fe400036aa4ff */
[----:B------:R-:W-:Y:S01]  /*1f60*/  IADD3.X R71, PT, PT, R49, RZ, RZ, P1, P3 ;  /* 0x000000ff31477210 */ /* 0x000fe20000fe64ff */
[----:B------:R-:W-:Y:S01]  /*1f70*/  IMAD.WIDE.U32 R48, R25, R31, RZ ;  /* 0x0000001f19307225 */ /* 0x000fe200078e00ff */
[----:B------:R-:W-:-:S03]  /*1f80*/  IADD3 R44, P3, PT, R46, R44, RZ ;  /* 0x0000002c2e2c7210 */ /* 0x000fc60007f7e0ff */
[----:B------:R-:W-:-:S04]  /*1f90*/  IMAD.WIDE.U32 R42, P1, R25, R26, R42 ;  /* 0x0000001a192a7225 */ /* 0x000fc8000782002a */
[----:B------:R-:W-:Y:S01]  /*1fa0*/  IMAD R18, R82, R72, R53 ;  /* 0x0000004852127224 */ /* 0x000fe200078e0235 */
[----:B------:R-:W-:Y:S01]  /*1fb0*/  IADD3.X R53, PT, PT, R47, RZ, RZ, P5, P6 ;  /* 0x000000ff2f357210 */ /* 0x000fe20002fec4ff */
[----:B------:R-:W-:Y:S01]  /*1fc0*/  IMAD.X R47, RZ, RZ, RZ, P1 ;  /* 0x000000ffff2f7224 */ /* 0x000fe200008e06ff */
[----:B------:R-:W-:Y:S01]  /*1fd0*/  IADD3 R80, P1, PT, R39, R80, RZ ;  /* 0x0000005027507210 */ /* 0x000fe20007f3e0ff */
[----:B------:R-:W-:Y:S01]  /*1fe0*/  IMAD.WIDE.U32 R40, R19, R31, RZ ;  /* 0x0000001f13287225 */ /* 0x000fe200078e00ff */
[----:B------:R-:W-:Y:S02]  /*1ff0*/  IADD3 R39, P5, PT, R49, R42, RZ ;  /* 0x0000002a31277210 */ /* 0x000fe40007fbe0ff */
[----:B------:R-:W-:Y:S01]  /*2000*/  IADD3.X R45, PT, PT, R53, R45, R18, P3, !PT ;  /* 0x0000002d352d7210 */ /* 0x000fe20001ffe412 */
[----:B------:R-:W-:Y:S02]  /*2010*/  IMAD.MOV.U32 R46, RZ, RZ, R43 ;  /* 0x000000ffff2e7224 */ /* 0x000fe400078e002b */
[----:B------:R-:W-:-:S02]  /*2020*/  IMAD R79, R74, R56, R79 ;  /* 0x000000384a4f7224 */ /* 0x000fc400078e024f */
[----:B------:R-:W-:-:S03]  /*2030*/  IMAD.WIDE.U32 R82, R34, R31, RZ ;  /* 0x0000001f22527225 */ /* 0x000fc600078e00ff */
[----:B------:R-:W-:Y:S01]  /*2040*/  IADD3.X R81, PT, PT, R71, R81, R79, P1, !PT ;  /* 0x0000005147517210 */ /* 0x000fe20000ffe44f */
[----:B------:R-:W-:-:S04]  /*2050*/  IMAD.WIDE.U32 R40, P4, R34, R26, R40 ;  /* 0x0000001a22287225 */ /* 0x000fc80007880028 */
[----:B------:R-:W-:Y:S01]  /*2060*/  IMAD.WIDE.U32 R42, R13, R62, RZ ;  /* 0x0000003e0d2a7225 */ /* 0x000fe200078e00ff */
[----:B------:R-:W-:-:S03]  /*2070*/  IADD3 R71, P6, PT, R83, R40, RZ ;  /* 0x0000002853477210 */ /* 0x000fc60007fde0ff */
[----:B------:R-:W-:-:S04]  /*2080*/  IMAD.WIDE.U32.X R46, R78, R26, R46, P5 ;  /* 0x0000001a4e2e7225 */ /* 0x000fc800028e042e */
[----:B------:R-:W-:Y:S01]  /*2090*/  IMAD.WIDE.U32 R86, P3, R51, R61, R42 ;  /* 0x0000003d33567225 */ /* 0x000fe2000786002a */
[----:B------:R-:W-:-:S03]  /*20a0*/  IADD3 R40, P1, PT, R46, R82, RZ ;  /* 0x000000522e287210 */ /* 0x000fc60007f3e0ff */
[----:B------:R-:W-:Y:S01]  /*20b0*/  IMAD.WIDE.U32 R82, R51, R62, RZ ;  /* 0x0000003e33527225 */ /* 0x000fe200078e00ff */
[----:B------:R-:W-:-:S03]  /*20c0*/  IADD3.X R71, P1, PT, R47, R71, RZ, P1, !PT ;  /* 0x000000472f477210 */ /* 0x000fc60000f3e4ff */
[----:B------:R-:W-:Y:S01]  /*20d0*/  IMAD.X R43, RZ, RZ, RZ, P3 ;  /* 0x000000ffff2b7224 */ /* 0x000fe200018e06ff */
[----:B------:R-:W-:Y:S01]  /*20e0*/  IADD3 R49, P5, PT, R83, R86, RZ ;  /* 0x0000005653317210 */ /* 0x000fe20007fbe0ff */
[----:B------:R-:W-:Y:S01]  /*20f0*/  IMAD.MOV.U32 R42, RZ, RZ, R87 ;  /* 0x000000ffff2a7224 */ /* 0x000fe200078e0057 */
[----:B------:R-:W-:Y:S01]  /*2100*/  IADD3 R84, P3, PT, R84, R82, RZ ;  /* 0x0000005254547210 */ /* 0x000fe20007f7e0ff */
[----:B------:R-:W-:Y:S02]  /*2110*/  IMAD R53, R28, R37, RZ ;  /* 0x000000251c357224 */ /* 0x000fe400078e02ff */
[----:B------:R-:W-:Y:S01]  /*2120*/  IMAD.WIDE.U32 R44, R37, R73, R44 ;  /* 0x00000049252c7225 */ /* 0x000fe200078e002c */
[----:B------:R-:W-:-:S03]  /*2130*/  IADD3.X R18, P3, PT, R52, R49, RZ, P3, !PT ;  /* 0x0000003134127210 */ /* 0x000fc60001f7e4ff */
[----:B------:R-:W-:-:S04]  /*2140*/  IMAD.WIDE.U32.X R42, R13, R61, R42, P5 ;  /* 0x0000003d0d2a7225 */ /* 0x000fc800028e042a */
[----:B------:R-:W-:Y:S01]  /*2150*/  IMAD R53, R20, R73, R53 ;  /* 0x0000004914357224 */ /* 0x000fe200078e0235 */
[----:B------:R-:W-:Y:S01]  /*2160*/  IADD3.X R52, P3, PT, R44, R42, RZ, P3, !PT ;  /* 0x0000002a2c347210 */ /* 0x000fe20001f7e4ff */
[----:B------:R-:W-:-:S03]  /*2170*/  IMAD.WIDE.U32 R46, R78, R63, RZ ;  /* 0x0000003f4e2e7225 */ /* 0x000fc600078e00ff */
[----:B------:R-:W-:Y:S01]  /*2180*/  IADD3.X R53, PT, PT, R43, R45, R53, P3, !PT ;  /* 0x0000002d2b357210 */ /* 0x000fe20001ffe435 */
[----:B------:R-:W-:Y:S02]  /*2190*/  IMAD.X R83, RZ, RZ, RZ, P4 ;  /* 0x000000ffff537224 */ /* 0x000fe400020e06ff */
[----:B------:R-:W-:Y:S02]  /*21a0*/  IMAD.MOV.U32 R82, RZ, RZ, R41 ;  /* 0x000000ffff527224 */ /* 0x000fe400078e0029 */
[----:B------:R-:W-:-:S04]  /*21b0*/  IMAD.WIDE.U32 R42, R67, R31, RZ ;  /* 0x0000001f432a7225 */ /* 0x000fc800078e00ff */
[----:B------:R-:W-:-:S04]  /*21c0*/  IMAD.WIDE.U32.X R82, R19, R26, R82, P6 ;  /* 0x0000001a13527225 */ /* 0x000fc800030e0452 */
[----:B------:R-:W-:Y:S01]  /*21d0*/  IMAD.WIDE.U32 R46, P4, R25, R56, R46 ;  /* 0x00000038192e7225 */ /* 0x000fe2000788002e */
[----:B------:R-:W-:-:S03]  /*21e0*/  IADD3.X R37, P1, PT, RZ, R82, RZ, P1, !PT ;  /* 0x00000052ff257210 */ /* 0x000fc60000f3e4ff */
[----:B------:R-:W-:-:S04]  /*21f0*/  IMAD.WIDE.U32 R86, R25, R63, RZ ;  /* 0x0000003f19567225 */ /* 0x000fc800078e00ff */
[----:B------:R-:W-:Y:S01]  /*2200*/  IMAD.WIDE.U32 R44, R59, R31, RZ ;  /* 0x0000001f3b2c7225 */ /* 0x000fe200078e00ff */
[----:B------:R-:W-:Y:S02]  /*2210*/  IADD3 R46, P5, PT, R87, R46, RZ ;  /* 0x0000002e572e7210 */ /* 0x000fe40007fbe0ff */
[----:B------:R-:W-:Y:S01]  /*2220*/  IADD3 R20, P3, PT, R40, R86, RZ ;  /* 0x0000005628147210 */ /* 0x000fe20007f7e0ff */
[----:B------:R-:W-:-:S03]  /*2230*/  IMAD.WIDE.U32 R42, P6, R59, R26, R42 ;  /* 0x0000001a3b2a7225 */ /* 0x000fc600078c002a */
[----:B------:R-:W-:Y:S01]  /*2240*/  IADD3.X R71, P3, PT, R71, R46, RZ, P3, !PT ;  /* 0x0000002e47477210 */ /* 0x000fe20001f7e4ff */
[----:B------:R-:W-:Y:S01]  /*2250*/  IMAD.X R41, RZ, RZ, RZ, P4 ;  /* 0x000000ffff297224 */ /* 0x000fe200020e06ff */
[----:B------:R-:W-:Y:S01]  /*2260*/  IADD3 R42, P4, PT, R45, R42, RZ ;  /* 0x0000002a2d2a7210 */ /* 0x000fe20007f9e0ff */
[----:B------:R-:W-:Y:S02]  /*2270*/  IMAD.MOV.U32 R40, RZ, RZ, R47 ;  /* 0x000000ffff287224 */ /* 0x000fe400078e002f */
[----:B------:R-:W-:Y:S01]  /*2280*/  IMAD.X R49, RZ, RZ, R83, P1 ;  /* 0x000000ffff317224 */ /* 0x000fe200008e0653 */
[----:B------:R-:W-:Y:S01]  /*2290*/  IADD3 R37, P1, PT, R37, R44, RZ ;  /* 0x0000002c25257210 */ /* 0x000fe20007f3e0ff */
[----:B------:R-:W-:-:S03]  /*22a0*/  IMAD.WIDE.U32.X R40, R78, R56, R40, P5 ;  /* 0x000000384e287225 */ /* 0x000fc600028e0428 */
[----:B------:R-:W-:Y:S01]  /*22b0*/  IADD3.X R49, P5, PT, R49, R42, RZ, P1, !PT ;  /* 0x0000002a31317210 */ /* 0x000fe20000fbe4ff */
[----:B------:R-:W-:-:S04]  /*22c0*/  IMAD.WIDE.U32 R44, R19, R63, RZ ;  /* 0x0000003f132c7225 */ /* 0x000fc800078e00ff */
[----:B------:R-:W-:Y:S01]  /*22d0*/  IMAD.X R47, RZ, RZ, RZ, P6 ;  /* 0x000000ffff2f7224 */ /* 0x000fe200030e06ff */
[----:B------:R-:W-:Y:S01]  /*22e0*/  IADD3.X R40, P6, PT, RZ, R40, RZ, P3, !PT ;  /* 0x00000028ff287210 */ /* 0x000fe20001fde4ff */
[----:B------:R-:W-:Y:S02]  /*22f0*/  IMAD.MOV.U32 R46, RZ, RZ, R43 ;  /* 0x000000ffff2e7224 */ /* 0x000fe400078e002b */
[----:B------:R-:W-:Y:S01]  /*2300*/  IMAD.WIDE.U32 R42, P3, R34, R56, R44 ;  /* 0x00000038222a7225 */ /* 0x000fe2000786002c */
[----:B------:R-:W-:-:S03]  /*2310*/  IADD3 R37, P1, PT, R40, R37, RZ ;  /* 0x0000002528257210 */ /* 0x000fc60007f3e0ff */
[----:B------:R-:W-:-:S04]  /*2320*/  IMAD.WIDE.U32 R44, R34, R63, RZ ;  /* 0x0000003f222c7225 */ /* 0x000fc800078e00ff */
[----:B------:R-:W-:Y:S01]  /*2330*/  IMAD.X R40, RZ, RZ, R41, P6 ;  /* 0x000000ffff287224 */ /* 0x000fe200030e0629 */
[----:B------:R-:W-:Y:S01]  /*2340*/  IADD3 R42, P6, PT, R45, R42, RZ ;  /* 0x0000002a2d2a7210 */ /* 0x000fe20007fde0ff */
[----:B------:R-:W-:Y:S01]  /*2350*/  IMAD.WIDE.U32.X R46, R67, R26, R46, P4 ;  /* 0x0000001a432e7225 */ /* 0x000fe200020e042e */
[----:B------:R-:W-:Y:S02]  /*2360*/  IADD3 R37, P4, PT, R37, R44, RZ ;  /* 0x0000002c25257210 */ /* 0x000fe40007f9e0ff */
[----:B------:R-:W-:Y:S01]  /*2370*/  IADD3.X R49, P1, PT, R40, R49, RZ, P1, !PT ;  /* 0x0000003128317210 */ /* 0x000fe20000f3e4ff */
[----:B------:R-:W-:Y:S01]  /*2380*/  IMAD.WIDE.U32 R44, R10, R31, RZ ;  /* 0x0000001f0a2c7225 */ /* 0x000fe200078e00ff */
[----:B------:R-:W-:Y:S02]  /*2390*/  IADD3.X R79, P5, PT, RZ, R46, RZ, P5, !PT ;  /* 0x0000002eff4f7210 */ /* 0x000fe40002fbe4ff */
[----:B------:R-:W-:Y:S01]  /*23a0*/  IADD3.X R49, P4, PT, R49, R42, RZ, P4, !PT ;  /* 0x0000002a31317210 */ /* 0x000fe2000279e4ff */
[----:B------:R-:W-:-:S02]  /*23b0*/  IMAD.X R41, RZ, RZ, RZ, P3 ;  /* 0x000000ffff297224 */ /* 0x000fc400018e06ff */
[----:B------:R-:W-:Y:S02]  /*23c0*/  IMAD.MOV.U32 R40, RZ, RZ, R43 ;  /* 0x000000ffff287224 */ /* 0x000fe400078e002b */
[----:B------:R-:W-:-:S04]  /*23d0*/  IMAD.WIDE.U32 R82, R76, R31, RZ ;  /* 0x0000001f4c527225 */ /* 0x000fc800078e00ff */
[----:B------:R-:W-:-:S04]  /*23e0*/  IMAD.WIDE.U32 R44, P3, R76, R26, R44 ;  /* 0x0000001a4c2c7225 */ /* 0x000fc8000786002c */
[----:B------:R-:W-:Y:S01]  /*23f0*/  IMAD.WIDE.U32.X R40, R19, R56, R40, P6 ;  /* 0x0000003813287225 */ /* 0x000fe200030e0428 */
[----:B------:R-:W-:-:S03]  /*2400*/  IADD3 R44, P6, PT, R83, R44, RZ ;  /* 0x0000002c532c7210 */ /* 0x000fc60007fde0ff */
[----:B------:R-:W-:Y:S01]  /*2410*/  IMAD.X R31, RZ, RZ, R47, P5 ;  /* 0x000000ffff1f7224 */ /* 0x000fe200028e062f */
[----:B------:R-:W-:Y:S01]  /*2420*/  IADD3.X R46, P1, P4, R40, RZ, RZ, P4, P1 ;  /* 0x000000ff282e7210 */ /* 0x000fe200024224ff */
[----:B------:R-:W-:Y:S01]  /*2430*/  IMAD.WIDE.U32 R42, R67, R63, RZ ;  /* 0x0000003f432a7225 */ /* 0x000fe200078e00ff */
[----:B------:R-:W-:Y:S02]  /*2440*/  IADD3 R83, P5, PT, R79, R82, RZ ;  /* 0x000000524f537210 */ /* 0x000fe40007fbe0ff */
[----:B------:R-:W-:Y:S01]  /*2450*/  IADD3.X R40, PT, PT, R41, RZ, RZ, P1, P4 ;  /* 0x000000ff29287210 */ /* 0x000fe20000fe84ff */
[----:B------:R-:W-:Y:S01]  /*2460*/  IMAD.MOV.U32 R82, RZ, RZ, R45 ;  /* 0x000000ffff527224 */ /* 0x000fe200078e002d */
[----:B------:R-:W-:Y:S01]  /*2470*/  IADD3 R41, P1, PT, R46, R83, RZ ;  /* 0x000000532e297210 */ /* 0x000fe20007f3e0ff */
[----:B------:R-:W-:Y:S01]  /*2480*/  IMAD.WIDE.U32 R46, R59, R63, RZ ;  /* 0x0000003f3b2e7225 */ /* 0x000fe200078e00ff */
[----:B------:R-:W-:-:S03]  /*2490*/  IADD3.X R79, P5, PT, R31, R44, RZ, P5, !PT ;  /* 0x0000002c1f4f7210 */ /* 0x000fc60002fbe4ff */
[----:B------:R-:W-:Y:S01]  /*24a0*/  IMAD.WIDE.U32 R42, P4, R59, R56, R42 ;  /* 0x000000383b2a7225 */ /* 0x000fe2000788002a */
[----:B------:R-:W-:-:S03]  /*24b0*/  IADD3.X R40, P1, PT, R40, R79, RZ, P1, !PT ;  /* 0x0000004f28287210 */ /* 0x000fc60000f3e4ff */
[----:B------:R-:W-:Y:S01]  /*24c0*/  IMAD.X R83, RZ, RZ, RZ, P3 ;  /* 0x000000ffff537224 */ /* 0x000fe200018e06ff */
[----:B------:R-:W-:Y:S01]  /*24d0*/  IADD3 R31, P3, PT, R41, R46, RZ ;  /* 0x0000002e291f7210 */ /* 0x000fe20007f7e0ff */
[----:B------:R-:W-:Y:S01]  /*24e0*/  IMAD.X R41, RZ, RZ, RZ, P4 ;  /* 0x000000ffff297224 */ /* 0x000fe200020e06ff */
[----:B------:R-:W-:Y:S01]  /*24f0*/  IADD3 R47, P4, PT, R47, R42, RZ ;  /* 0x0000002a2f2f7210 */ /* 0x000fe20007f9e0ff */
[----:B------:R-:W-:-:S03]  /*2500*/  IMAD.WIDE.U32.X R82, R10, R26, R82, P6 ;  /* 0x0000001a0a527225 */ /* 0x000fc600030e0452 */
[----:B------:R-:W-:Y:S01]  /*2510*/  IADD3.X R44, P3, PT, R40, R47, RZ, P3, !PT ;  /* 0x0000002f282c7210 */ /* 0x000fe20001f7e4ff */
[----:B------:R-:W-:Y:S02]  /*2520*/  IMAD.MOV.U32 R40, RZ, RZ, R43 ;  /* 0x000000ffff287224 */ /* 0x000fe400078e002b */
[----:B------:R-:W-:-:S04]  /*2530*/  IMAD.WIDE.U32 R46, R57, R62, R54 ;  /* 0x0000003e392e7225 */ /* 0x000fc800078e0036 */
[----:B------:R-:W-:Y:S01]  /*2540*/  IMAD.WIDE.U32.X R40, R67, R56, R40, P4 ;  /* 0x0000003843287225 */ /* 0x000fe200020e0428 */
[----:B------:R-:W-:-:S03]  /*2550*/  ISETP.GE.U32.AND P4, PT, R46, R54, PT ;  /* 0x000000362e00720c */ /* 0x000fc60003f86070 */
[----:B------:R-:W-:Y:S01]  /*2560*/  IMAD.WIDE.U32 R42, R9, R57, RZ ;  /* 0x00000039092a7225 */ /* 0x000fe200078e00ff */
[----:B------:R-:W-:-:S03]  /*2570*/  IADD3.X R54, P1, P3, R40, RZ, RZ, P3, P1 ;  /* 0x000000ff28367210 */ /* 0x000fc60001b224ff */
[----:B------:R-:W-:Y:S01]  /*2580*/  IMAD.WIDE.U32 R86, R23, R35, RZ ;  /* 0x0000002317567225 */ /* 0x000fe200078e00ff */
[----:B------:R-:W-:-:S03]  /*2590*/  IADD3.X R26, PT, PT, R41, RZ, RZ, P1, P3 ;  /* 0x000000ff291a7210 */ /* 0x000fc60000fe64ff */
[----:B------:R-:W-:Y:S01]  /*25a0*/  IMAD.WIDE.U32 R40, R60, R57, RZ ;  /* 0x000000393c287225 */ /* 0x000fe200078e00ff */
[----:B------:R-:W-:-:S03]  /*25b0*/  IADD3.X R40, P5, PT, R54, R82, RZ, P5, !PT ;  /* 0x0000005236287210 */ /* 0x000fc60002fbe4ff */
[----:B------:R-:W-:-:S04]  /*25c0*/  IMAD.WIDE.U32 R42, P3, R72, R60, R42 ;  /* 0x0000003c482a7225 */ /* 0x000fc8000786002a */
[----:B------:R-:W-:Y:S01]  /*25d0*/  IMAD.WIDE.U32 R86, P6, R68, R17, R86 ;  /* 0x0000001144567225 */ /* 0x000fe200078c0056 */
[----:B------:R-:W-:-:S03]  /*25e0*/  IADD3 RZ, P1, PT, R41, R42, RZ ;  /* 0x0000002a29ff7210 */ /* 0x000fc60007f3e0ff */
[----:B------:R-:W-:Y:S02]  /*25f0*/  IMAD R41, R10, R63, RZ ;  /* 0x0000003f0a297224 */ /* 0x000fe400078e02ff */
[----:B------:R-:W-:-:S04]  /*2600*/  IMAD.WIDE.U32 R88, R68, R35, RZ ;  /* 0x0000002344587225 */ /* 0x000fc800078e00ff */
[----:B------:R-:W-:Y:S02]  /*2610*/  IMAD R56, R76, R56, R41 ;  /* 0x000000384c387224 */ /* 0x000fe400078e0229 */
[----:B------:R-:W-:Y:S01]  /*2620*/  IMAD.X R41, R26, 0x1, R83, P5 ;  /* 0x000000011a297824 */ /* 0x000fe200028e0653 */
[----:B------:R-:W-:Y:S01]  /*2630*/  IADD3 R10, P5, PT, R89, R86, RZ ;  /* 0x00000056590a7210 */ /* 0x000fe20007fbe0ff */
[----:B------:R-:W-:-:S04]  /*2640*/  IMAD.WIDE.U32 R82, R78, R2, RZ ;  /* 0x000000024e527225 */ /* 0x000fc800078e00ff */
[----:B------:R-:W-:Y:S02]  /*2650*/  IMAD.MOV.U32 R90, RZ, RZ, R87 ;  /* 0x000000ffff5a7224 */ /* 0x000fe400078e0057 */
[----:B------:R-:W-:Y:S02]  /*2660*/  IMAD.X R91, RZ, RZ, RZ, P6 ;  /* 0x000000ffff5b7224 */ /* 0x000fe400030e06ff */
[----:B------:R-:W-:-:S04]  /*2670*/  IMAD.WIDE.U32 R86, R25, R2, RZ ;  /* 0x0000000219567225 */ /* 0x000fc800078e00ff */
[----:B------:R-:W-:-:S04]  /*2680*/  IMAD.WIDE.U32 R82, P6, R25, R27, R82 ;  /* 0x0000001b19527225 */ /* 0x000fc800078c0052 */
[----:B------:R-:W-:Y:S01]  /*2690*/  IMAD.WIDE.U32.X R90, R23, R17, R90, P5 ;  /* 0x00000011175a7225 */ /* 0x000fe200028e045a */
[----:B------:R-:W-:Y:S02]  /*26a0*/  IADD3 R23, P5, PT, R37, R86, RZ ;  /* 0x0000005625177210 */ /* 0x000fe40007fbe0ff */
[----:B------:R-:W-:Y:S01]  /*26b0*/  LOP3.LUT R37, R35, R32, RZ, 0xc0, !PT ;  /* 0x0000002023257212 */ /* 0x000fe200078ec0ff */
[----:B------:R-:W-:Y:S01]  /*26c0*/  IMAD.X R93, RZ, RZ, RZ, P6 ;  /* 0x000000ffff5d7224 */ /* 0x000fe200030e06ff */
[----:B------:R-:W-:Y:S01]  /*26d0*/  IADD3 R86, P6, PT, R87, R82, RZ ;  /* 0x0000005257567210 */ /* 0x000fe20007fde0ff */
[----:B------:R-:W-:Y:S01]  /*26e0*/  IMAD.MOV.U32 R92, RZ, RZ, R83 ;  /* 0x000000ffff5c7224 */ /* 0x000fe200078e0053 */
[----:B------:R-:W-:Y:S01]  /*26f0*/  IADD3.X R37, P0, P2, R37, RZ, RZ, P2, P0 ;  /* 0x000000ff25257210 */ /* 0x000fe200012004ff */
[----:B------:R-:W-:Y:S01]  /*2700*/  IMAD.WIDE.U32 R82, R34, R2, RZ ;  /* 0x0000000222527225 */ /* 0x000fe200078e00ff */
[----:B------:R-:W-:Y:S02]  /*2710*/  LOP3.LUT R32, R17, R11, RZ, 0xc0, !PT ;  /* 0x0000000b11207212 */ /* 0x000fe400078ec0ff */
[----:B------:R-:W-:Y:S01]  /*2720*/  IADD3.X R49, P5, PT, R49, R86, RZ, P5, !PT ;  /* 0x0000005631317210 */ /* 0x000fe20002fbe4ff */
[----:B------:R-:W-:Y:S01]  /*2730*/  IMAD.WIDE.U32.X R92, R78, R27, R92, P6 ;  /* 0x0000001b4e5c7225 */ /* 0x000fe200030e045c */
[----:B------:R-:W-:-:S02]  /*2740*/  IADD3 R11, P6, PT, R37, R36, RZ ;  /* 0x00000024250b7210 */ /* 0x000fc40007fde0ff */
[----:B------:R-:W-:Y:S01]  /*2750*/  IADD3.X R32, PT, PT, R32, RZ, RZ, P0, P2 ;  /* 0x000000ff20207210 */ /* 0x000fe200007e44ff */
[----:B------:R-:W-:-:S04]  /*2760*/  IMAD.WIDE.U32 R36, R19, R2, RZ ;  /* 0x0000000213247225 */ /* 0x000fc800078e00ff */
[----:B------:R-:W-:Y:S01]  /*2770*/  IMAD.X R45, R32, 0x1, R33, P6 ;  /* 0x00000001202d7824 */ /* 0x000fe200030e0621 */
[----:B------:R-:W-:Y:S01]  /*2780*/  IADD3.X R32, P6, PT, RZ, R92, RZ, P5, !PT ;  /* 0x0000005cff207210 */ /* 0x000fe20002fde4ff */
[----:B------:R-:W-:-:S03]  /*2790*/  IMAD.WIDE.U32 R36, P0, R34, R27, R36 ;  /* 0x0000001b22247225 */ /* 0x000fc60007800024 */
[----:B------:R-:W-:Y:S01]  /*27a0*/  IADD3 R31, P2, PT, R32, R31, RZ ;  /* 0x0000001f201f7210 */ /* 0x000fe20007f5e0ff */
[----:B------:R-:W-:Y:S02]  /*27b0*/  IMAD.IADD R26, R38, 0x1, R47 ;  /* 0x00000001261a7824 */ /* 0x000fe400078e022f */
[----:B------:R-:W-:Y:S01]  /*27c0*/  IMAD.X R33, RZ, RZ, RZ, P0 ;  /* 0x000000ffff217224 */ /* 0x000fe200000e06ff */
[----:B------:R-:W-:Y:S01]  /*27d0*/  IADD3 R31, P5, PT, R31, R82, RZ ;  /* 0x000000521f1f7210 */ /* 0x000fe20007fbe0ff */
[----:B------:R-:W-:Y:S01]  /*27e0*/  IMAD.MOV.U32 R32, RZ, RZ, R37 ;  /* 0x000000ffff207224 */ /* 0x000fe200078e0025 */
[----:B------:R-:W-:Y:S01]  /*27f0*/  IADD3 R82, P0, PT, R83, R36, RZ ;  /* 0x0000002453527210 */ /* 0x000fe20007f1e0ff */
[----:B------:R-:W-:Y:S01]  /*2800*/  IMAD R38, R67, R2, RZ ;  /* 0x0000000243267224 */ /* 0x000fe200078e02ff */
[----:B------:R-:W-:Y:S01]  /*2810*/  ISETP.GE.U32.AND.EX P4, PT, R26, R55, PT, P4 ;  /* 0x000000371a00720c */ /* 0x000fe20003f86140 */
[----:B------:R-:W-:-:S04]  /*2820*/  IMAD.WIDE.U32 R36, R78, R35, RZ ;  /* 0x000000234e247225 */ /* 0x000fc800078e00ff */
[----:B------:R-:W-:Y:S01]  /*2830*/  IMAD R47, R59, R27, R38 ;  /* 0x0000001b3b2f7224 */ /* 0x000fe200078e0226 */
[----:B------:R-:W-:Y:S01]  /*2840*/  SEL R38, RZ, 0x1, P4 ;  /* 0x00000001ff267807 */ /* 0x000fe20002000000 */
[----:B------:R-:W-:-:S04]  /*2850*/  IMAD.WIDE.U32 R36, P4, R25, R17, R36 ;  /* 0x0000001119247225 */ /* 0x000fc80007880024 */
[----:B------:R-:W-:-:S04]  /*2860*/  IMAD.WIDE.U32 R54, R25, R35, RZ ;  /* 0x0000002319367225 */ /* 0x000fc800078e00ff */
[----:B------:R-:W-:Y:S01]  /*2870*/  IMAD.WIDE.U32.X R32, R19, R27, R32, P0 ;  /* 0x0000001b13207225 */ /* 0x000fe200000e0420 */
[----:B------:R-:W-:-:S03]  /*2880*/  IADD3 R38, P0, PT, R38, R21, RZ ;  /* 0x0000001526267210 */ /* 0x000fc60007f1e0ff */
[----:B------:R-:W-:Y:S01]  /*2890*/  IMAD.X R87, RZ, RZ, RZ, P4 ;  /* 0x000000ffff577224 */ /* 0x000fe200020e06ff */
[----:B------:R-:W-:Y:S01]  /*28a0*/  IADD3 R21, P4, PT, R55, R36, RZ ;  /* 0x0000002437157210 */ /* 0x000fe20007f9e0ff */
[----:B------:R-:W-:Y:S02]  /*28b0*/  IMAD.MOV.U32 R86, RZ, RZ, R37 ;  /* 0x000000ffff567224 */ /* 0x000fe400078e0025 */
[----:B------:R-:W-:-:S04]  /*28c0*/  IMAD.WIDE.U32 R36, R22, R57, RZ ;  /* 0x0000003916247225 */ /* 0x000fc800078e00ff */
[----:B------:R-:W-:Y:S01]  /*28d0*/  IMAD.X R25, RZ, RZ, R93, P6 ;  /* 0x000000ffff197224 */ /* 0x000fe200030e065d */
[----:B------:R-:W-:Y:S01]  /*28e0*/  IADD3 R7, P6, PT, R38, R7, RZ ;  /* 0x0000000726077210 */ /* 0x000fe20007fde0ff */
[----:B------:R-:W-:Y:S02]  /*28f0*/  IMAD.X R93, RZ, RZ, RZ, P3 ;  /* 0x000000ffff5d7224 */ /* 0x000fe400018e06ff */
[----:B------:R-:W-:Y:S01]  /*2900*/  IMAD.MOV.U32 R92, RZ, RZ, R43 ;  /* 0x000000ffff5c7224 */ /* 0x000fe200078e002b */
[----:B------:R-:W-:Y:S01]  /*2910*/  IADD3.X R25, P2, PT, R25, R44, RZ, P2, !PT ;  /* 0x0000002c19197210 */ /* 0x000fe2000175e4ff */
[----:B------:R-:W-:-:S03]  /*2920*/  IMAD.WIDE.U32.X R78, R78, R17, R86, P4 ;  /* 0x000000114e4e7225 */ /* 0x000fc600020e0456 */
[----:B------:R-:W-:Y:S01]  /*2930*/  IADD3.X R25, P5, PT, R25, R82, RZ, P5, !PT ;  /* 0x0000005219197210 */ /* 0x000fe20002fbe4ff */
[----:B------:R-:W-:Y:S02]  /*2940*/  IMAD R16, R16, R2, RZ ;  /* 0x0000000210107224 */ /* 0x000fe400078e02ff */
[----:B------:R-:W-:-:S04]  /*2950*/  IMAD.WIDE.U32 R36, P4, R72, R58, R36 ;  /* 0x0000003a48247225 */ /* 0x000fc80007880024 */
[----:B------:R-:W-:-:S04]  /*2960*/  IMAD.WIDE.U32.X R92, R72, R9, R92, P1 ;  /* 0x00000009485c7225 */ /* 0x000fc800008e045c */
[----:B------:R-:W-:-:S04]  /*2970*/  IMAD.WIDE.U32 R86, R58, R57, RZ ;  /* 0x000000393a567225 */ /* 0x000fc800078e00ff */
[----:B------:R-:W-:Y:S01]  /*2980*/  IMAD R16, R64, R27, R16 ;  /* 0x0000001b40107224 */ /* 0x000fe200078e0210 */
[----:B------:R-:W-:Y:S01]  /*2990*/  IADD3 R27, P1, PT, R87, R36, RZ ;  /* 0x00000024571b7210 */ /* 0x000fe20007f3e0ff */
[----:B------:R-:W-:Y:S01]  /*29a0*/  IMAD R66, R66, R35, RZ ;  /* 0x0000002342427224 */ /* 0x000fe200078e02ff */
[----:B------:R-:W-:Y:S01]  /*29b0*/  IADD3 R86, P3, PT, R92, R86, RZ ;  /* 0x000000565c567210 */ /* 0x000fe20007f7e0ff */
[----:B------:R-:W-:Y:S02]  /*29c0*/  IMAD.X R67, RZ, RZ, RZ, P4 ;  /* 0x000000ffff437224 */ /* 0x000fe400020e06ff */
[----:B------:R-:W-:Y:S01]  /*29d0*/  IMAD R24, R24, R57, RZ ;  /* 0x0000003918187224 */ /* 0x000fe200078e02ff */
[----:B------:R-:W-:Y:S01]  /*29e0*/  IADD3.X R92, P3, PT, R93, R27, RZ, P3, !PT ;  /* 0x0000001b5d5c7210 */ /* 0x000fe20001f7e4ff */
[----:B------:R-:W-:Y:S01]  /*29f0*/  IMAD R27, R19, R35, RZ ;  /* 0x00000023131b7224 */ /* 0x000fe200078e02ff */
[----:B------:R-:W-:Y:S01]  /*2a00*/  IADD3.X R19, P0, PT, RZ, R6, RZ, P0, !PT ;  /* 0x00000006ff137210 */ /* 0x000fe2000071e4ff */
[----:B------:R-:W-:-:S02]  /*2a10*/  IMAD R6, R30, R17, R66 ;  /* 0x000000111e067224 */ /* 0x000fc400078e0242 */
[----:B------:R-:W-:Y:S01]  /*2a20*/  IMAD.MOV.U32 R66, RZ, RZ, R37 ;  /* 0x000000ffff427224 */ /* 0x000fe200078e0025 */
[----:B------:R-:W-:Y:S01]  /*2a30*/  IADD3.X R50, P6, PT, R19, R50, RZ, P6, !PT ;  /* 0x0000003213327210 */ /* 0x000fe200037de4ff */
[----:B------:R-:W-:Y:S01]  /*2a40*/  IMAD R17, R34, R17, R27 ;  /* 0x0000001122117224 */ /* 0x000fe200078e021b */
[----:B------:R-:W-:Y:S01]  /*2a50*/  IADD3.X R36, P0, PT, RZ, RZ, RZ, P0, !PT ;  /* 0x000000ffff247210 */ /* 0x000fe2000071e4ff */
[----:B------:R-:W-:-:S03]  /*2a60*/  IMAD.WIDE.U32.X R66, R72, R22, R66, P1 ;  /* 0x0000001648427225 */ /* 0x000fc600008e0442 */
[----:B------:R-:W-:Y:S01]  /*2a70*/  IADD3.X R36, P6, PT, RZ, R36, RZ, P6, !PT ;  /* 0x00000024ff247210 */ /* 0x000fe200037de4ff */
[----:B------:R-:W-:Y:S01]  /*2a80*/  IMAD.WIDE.U32 R52, R69, R51, R52 ;  /* 0x0000003345347225 */ /* 0x000fe200078e0034 */
[----:B------:R-:W-:Y:S02]  /*2a90*/  IADD3.X R27, P3, PT, RZ, R66, RZ, P3, !PT ;  /* 0x00000042ff1b7210 */ /* 0x000fe40001f7e4ff */
[----:B------:R-:W-:Y:S01]  /*2aa0*/  IADD3 R19, P1, PT, R36, R75, RZ ;  /* 0x0000004b24137210 */ /* 0x000fe20007f3e0ff */
[----:B------:R-:W-:-:S04]  /*2ab0*/  IMAD.WIDE.U32 R36, R8, R57, RZ ;  /* 0x0000003908247225 */ /* 0x000fc800078e00ff */
[----:B------:R-:W-:Y:S02]  /*2ac0*/  IMAD.X R38, RZ, RZ, R67, P3 ;  /* 0x000000ffff267224 */ /* 0x000fe400018e0643 */
[----:B------:R-:W-:-:S04]  /*2ad0*/  IMAD.WIDE.U32 R66, P4, R72, R12, R36 ;  /* 0x0000000c48427225 */ /* 0x000fc80007880024 */
[----:B------:R-:W-:-:S04]  /*2ae0*/  IMAD.WIDE.U32 R74, R12, R57, RZ ;  /* 0x000000390c4a7225 */ /* 0x000fc800078e00ff */
[----:B------:R-:W-:Y:S01]  /*2af0*/  IMAD.X R37, RZ, RZ, RZ, P4 ;  /* 0x000000ffff257224 */ /* 0x000fe200020e06ff */
[----:B------:R-:W-:Y:S01]  /*2b00*/  IADD3 R75, P4, PT, R75, R66, RZ ;  /* 0x000000424b4b7210 */ /* 0x000fe20007f9e0ff */
[----:B------:R-:W-:Y:S01]  /*2b10*/  IMAD.MOV.U32 R36, RZ, RZ, R67 ;  /* 0x000000ffff247224 */ /* 0x000fe200078e0043 */
[----:B------:R-:W-:Y:S01]  /*2b20*/  IADD3 R27, P3, PT, R27, R74, RZ ;  /* 0x0000004a1b1b7210 */ /* 0x000fe20007f7e0ff */
[----:B------:R-:W-:-:S03]  /*2b30*/  IMAD.WIDE.U32 R66, R73, R60, RZ ;  /* 0x0000003c49427225 */ /* 0x000fc600078e00ff */
[----:B------:R-:W-:Y:S01]  /*2b40*/  IADD3.X R38, P3, PT, R38, R75, RZ, P3, !PT ;  /* 0x0000004b26267210 */ /* 0x000fe20001f7e4ff */
[----:B------:R-:W-:-:S04]  /*2b50*/  IMAD.WIDE.U32.X R36, R72, R8, R36, P4 ;  /* 0x0000000848247225 */ /* 0x000fc800020e0424 */
[----:B------:R-:W-:Y:S01]  /*2b60*/  IMAD R72, R72, R77, R24 ;  /* 0x0000004d48487224 */ /* 0x000fe200078e0218 */
[----:B------:R-:W-:Y:S01]  /*2b70*/  IADD3.X R36, P3, PT, RZ, R36, RZ, P3, !PT ;  /* 0x00000024ff247210 */ /* 0x000fe20001f7e4ff */
[----:B------:R-:W-:Y:S02]  /*2b80*/  IMAD R61, R61, R11, RZ ;  /* 0x0000000b3d3d7224 */ /* 0x000fe400078e02ff */
[----:B------:R-:W-:-:S04]  /*2b90*/  IMAD.WIDE.U32 R80, R64, R2, R80 ;  /* 0x0000000240507225 */ /* 0x000fc800078e0050 */
[----:B------:R-:W-:Y:S01]  /*2ba0*/  IMAD.X R37, RZ, RZ, R37, P3 ;  /* 0x000000ffff257224 */ /* 0x000fe200018e0625 */
[----:B------:R-:W-:Y:S01]  /*2bb0*/  IADD3 R24, P3, PT, R86, R66, RZ ;  /* 0x0000004256187210 */ /* 0x000fe20007f7e0ff */
[----:B------:R-:W-:-:S04]  /*2bc0*/  IMAD.WIDE.U32 R74, R57, R77, R36 ;  /* 0x0000004d394a7225 */ /* 0x000fc800078e0024 */
[----:B------:R-:W-:-:S04]  /*2bd0*/  IMAD.WIDE.U32 R36, R28, R60, RZ ;  /* 0x0000003c1c247225 */ /* 0x000fc800078e00ff */
[----:B------:R-:W-:-:S04]  /*2be0*/  IMAD.WIDE.U32 R76, R76, R63, R40 ;  /* 0x0000003f4c4c7225 */ /* 0x000fc800078e0028 */
[----:B------:R-:W-:-:S04]  /*2bf0*/  IMAD.WIDE.U32 R36, P4, R73, R9, R36 ;  /* 0x0000000949247225 */ /* 0x000fc80007880024 */
[----:B------:R-:W-:Y:S01]  /*2c00*/  IMAD.X R87, RZ, RZ, RZ, P4 ;  /* 0x000000ffff577224 */ /* 0x000fe200020e06ff */
[----:B------:R-:W-:Y:S01]  /*2c10*/  IADD3 R67, P4, PT, R67, R36, RZ ;  /* 0x0000002443437210 */ /* 0x000fe20007f9e0ff */
[----:B------:R-:W-:Y:S02]  /*2c20*/  IMAD.MOV.U32 R86, RZ, RZ, R37 ;  /* 0x000000ffff567224 */ /* 0x000fe400078e0025 */
[----:B------:R-:W-:Y:S01]  /*2c30*/  IMAD.WIDE.U32 R40, R51, R60, RZ ;  /* 0x0000003c33287225 */ /* 0x000fe200078e00ff */
[----:B------:R-:W-:-:S03]  /*2c40*/  IADD3.X R92, P3, PT, R92, R67, RZ, P3, !PT ;  /* 0x000000435c5c7210 */ /* 0x000fc60001f7e4ff */
[----:B------:R-:W-:-:S04]  /*2c50*/  IMAD.WIDE.U32.X R86, R28, R9, R86, P4 ;  /* 0x000000091c567225 */ /* 0x000fc800020e0456 */
[----:B------:R-:W-:Y:S01]  /*2c60*/  IMAD.WIDE.U32 R66, R28, R58, RZ ;  /* 0x0000003a1c427225 */ /* 0x000fe200078e00ff */
[----:B------:R-:W-:-:S05]  /*2c70*/  IADD3.X R36, P3, PT, RZ, R86, RZ, P3, !PT ;  /* 0x00000056ff247210 */ /* 0x000fca0001f7e4ff */
[----:B------:R-:W-:Y:S01]  /*2c80*/  IMAD.X R87, RZ, RZ, R87, P3 ;  /* 0x000000ffff577224 */ /* 0x000fe200018e0657 */
[----:B------:R-:W-:Y:S01]  /*2c90*/  IADD3 R27, P3, PT, R36, R27, RZ ;  /* 0x0000001b241b7210 */ /* 0x000fe20007f7e0ff */
[----:B------:R-:W-:-:S03]  /*2ca0*/  IMAD.WIDE.U32 R66, P4, R73, R22, R66 ;  /* 0x0000001649427225 */ /* 0x000fc60007880042 */
[----:B------:R-:W-:Y:S01]  /*2cb0*/  IADD3.X R38, P3, PT, R87, R38, RZ, P3, !PT ;  /* 0x0000002657267210 */ /* 0x000fe20001f7e4ff */
[----:B------:R-:W-:-:S04]  /*2cc0*/  IMAD.WIDE.U32 R86, R73, R58, RZ ;  /* 0x0000003a49567225 */ /* 0x000fc800078e00ff */
[----:B------:R-:W-:Y:S01]  /*2cd0*/  IMAD.X R37, RZ, RZ, RZ, P4 ;  /* 0x000000ffff257224 */ /* 0x000fe200020e06ff */
[----:B------:R-:W-:Y:S01]  /*2ce0*/  IADD3 R43, P4, PT, R87, R66, RZ ;  /* 0x00000042572b7210 */ /* 0x000fe20007f9e0ff */
[----:B------:R-:W-:-:S04]  /*2cf0*/  IMAD.MOV.U32 R36, RZ, RZ, R67 ;  /* 0x000000ffff247224 */ /* 0x000fc800078e0043 */
[----:B------:R-:W-:Y:S01]  /*2d00*/  IMAD.WIDE.U32.X R36, R28, R22, R36, P4 ;  /* 0x000000161c247225 */ /* 0x000fe200020e0424 */
[----:B------:R-:W-:-:S03]  /*2d10*/  IADD3 R27, P4, PT, R27, R86, RZ ;  /* 0x000000561b1b7210 */ /* 0x000fc60007f9e0ff */
[----:B------:R-:W-:Y:S01]  /*2d20*/  IMAD R28, R28, R12, RZ ;  /* 0x0000000c1c1c7224 */ /* 0x000fe200078e02ff */
[----:B------:R-:W-:Y:S01]  /*2d30*/  IADD3.X R43, P4, PT, R38, R43, RZ, P4, !PT ;  /* 0x0000002b262b7210 */ /* 0x000fe2000279e4ff */
[----:B------:R-:W-:Y:S02]  /*2d40*/  IMAD.MOV.U32 R38, RZ, RZ, R48 ;  /* 0x000000ffff267224 */ /* 0x000fe400078e0030 */
[----:B------:R-:W-:Y:S01]  /*2d50*/  IMAD R8, R73, R8, R28 ;  /* 0x0000000849087224 */ /* 0x000fe200078e021c */
[----:B------:R-:W-:Y:S01]  /*2d60*/  IADD3.X R55, P3, P4, R36, RZ, RZ, P4, P3 ;  /* 0x000000ff24377210 */ /* 0x000fe200024664ff */
[----:B------:R-:W-:Y:S01]  /*2d70*/  IMAD.WIDE.U32 R66, R57, R60, R38 ;  /* 0x0000003c39427225 */ /* 0x000fe200078e0026 */
[----:B------:R-:W-:Y:S02]  /*2d80*/  IADD3.X R28, P2, P5, R32, RZ, RZ, P5, P2 ;  /* 0x000000ff201c7210 */ /* 0x000fe40002d444ff */
[----:B------:R-:W-:Y:S01]  /*2d90*/  IADD3.X R37, PT, PT, R37, RZ, RZ, P3, P4 ;  /* 0x000000ff25257210 */ /* 0x000fe20001fe84ff */
[----:B------:R-:W-:Y:S01]  /*2da0*/  IMAD.IADD R42, R42, 0x1, R67 ;  /* 0x000000012a2a7824 */ /* 0x000fe200078e0243 */
[----:B------:R-:W-:Y:S01]  /*2db0*/  IADD3 R36, P3, PT, R55, R74, RZ ;  /* 0x0000004a37247210 */ /* 0x000fe20007f7e0ff */
[----:B------:R-:W-:Y:S01]  /*2dc0*/  IMAD R55, R26, 0x2ddacacf, RZ ;  /* 0x2ddacacf1a377824 */ /* 0x000fe200078e02ff */
[----:B------:R-:W-:Y:S01]  /*2dd0*/  ISETP.GE.U32.AND P4, PT, R66, R48, PT ;  /* 0x000000304200720c */ /* 0x000fe20003f86070 */
[----:B------:R-:W-:Y:S01]  /*2de0*/  IMAD R32, R13, R69, RZ ;  /* 0x000000450d207224 */ /* 0x000fe200078e02ff */
[----:B------:R-:W-:Y:S01]  /*2df0*/  IADD3.X R37, PT, PT, R37, R75, R72, P3, !PT ;  /* 0x0000004b25257210 */ /* 0x000fe20001ffe448 */
[----:B------:R-:W-:Y:S01]  /*2e00*/  IMAD.WIDE.U32 R74, R46, 0x2ddacacf, RZ ;  /* 0x2ddacacf2e4a7825 */ /* 0x000fe200078e00ff */
[----:B------:R-:W-:-:S02]  /*2e10*/  ISETP.GE.U32.AND.EX P4, PT, R42, R39, PT, P4 ;  /* 0x000000272a00720c */ /* 0x000fc40003f86140 */
[----:B------:R-:W-:Y:S01]  /*2e20*/  IADD3.X R48, PT, PT, RZ, RZ, RZ, P6, P0 ;  /* 0x000000ffff307210 */ /* 0x000fe200037e04ff */
[----:B------:R-:W-:-:S04]  /*2e30*/  IMAD.WIDE.U32 R38, R13, R60, RZ ;  /* 0x0000003c0d267225 */ /* 0x000fc800078e00ff */
[----:B------:R-:W-:-:S04]  /*2e40*/  IMAD.WIDE.U32 R82, R74, -0x3d1, RZ ;  /* 0xfffffc2f4a527825 */ /* 0x000fc800078e00ff */
[----:B------:R-:W-:Y:S01]  /*2e50*/  IMAD.WIDE.U32 R38, P6, R51, R9, R38 ;  /* 0x0000000933267225 */ /* 0x000fe200078c0026 */
[CC--:B------:R-:W-:Y:S02]  /*2e60*/  IADD3 RZ, P3, PT, R46.reuse, -R82.reuse, RZ ;  /* 0x800000522eff7210 */ /* 0x0c0fe40007f7e0ff */
[C---:B------:R-:W-:Y:S01]  /*2e70*/  ISETP.GE.U32.AND P0, PT, R46.reuse, R82, PT ;  /* 0x000000522e00720c */ /* 0x040fe20003f06070 */
[----:B------:R-:W-:Y:S01]  /*2e80*/  IMAD R44, R46, 0x27c7f6e2, R55 ;  /* 0x27c7f6e22e2c7824 */ /* 0x000fe200078e0237 */
[----:B------:R-:W-:Y:S01]  /*2e90*/  IADD3.X R46, PT, PT, R33, RZ, RZ, P2, P5 ;  /* 0x000000ff212e7210 */ /* 0x000fe200017ea4ff */
[----:B------:R-:W-:Y:S01]  /*2ea0*/  IMAD R65, R65, R51, R32 ;  /* 0x0000003341417224 */ /* 0x000fe200078e0220 */
[----:B------:R-:W-:Y:S01]  /*2eb0*/  IADD3 R27, P2, PT, R27, R40, RZ ;  /* 0x000000281b1b7210 */ /* 0x000fe20007f5e0ff */
[----:B------:R-:W-:Y:S01]  /*2ec0*/  IMAD.X R33, RZ, RZ, RZ, P6 ;  /* 0x000000ffff217224 */ /* 0x000fe200030e06ff */
[----:B------:R-:W-:Y:S01]  /*2ed0*/  IADD3 R40, P5, PT, R41, R38, RZ ;  /* 0x0000002629287210 */ /* 0x000fe20007fbe0ff */
[----:B------:R-:W-:Y:S01]  /*2ee0*/  IMAD.MOV.U32 R32, RZ, RZ, R39 ;  /* 0x000000ffff207224 */ /* 0x000fe200078e0027 */
[----:B------:R-:W-:Y:S01]  /*2ef0*/  IADD3 R38, P6, PT, R28, R76, RZ ;  /* 0x0000004c1c267210 */ /* 0x000fe20007fde0ff */
[----:B------:R-:W-:Y:S01]  /*2f00*/  IMAD.WIDE.U32 R36, R73, R12, R36 ;  /* 0x0000000c49247225 */ /* 0x000fe200078e0024 */
[----:B------:R-:W-:-:S02]  /*2f10*/  SEL R41, RZ, 0x1, P4 ;  /* 0x00000001ff297807 */ /* 0x000fc40002000000 */
[----:B------:R-:W-:Y:S01]  /*2f20*/  IADD3.X R43, P2, PT, R43, R40, RZ, P2, !PT ;  /* 0x000000282b2b7210 */ /* 0x000fe2000175e4ff */
[----:B------:R-:W-:Y:S01]  /*2f30*/  IMAD.WIDE.U32.X R32, R13, R9, R32, P5 ;  /* 0x000000090d207225 */ /* 0x000fe200028e0420 */
[----:B------:R-:W-:Y:S02]  /*2f40*/  IADD3.X R39, PT, PT, R46, R77, R56, P6, !PT ;  /* 0x0000004d2e277210 */ /* 0x000fe400037fe438 */
[----:B------:R-:W-:Y:S01]  /*2f50*/  IADD3 R70, P6, PT, R70, R88, RZ ;  /* 0x0000005846467210 */ /* 0x000fe20007fde0ff */
[----:B------:R-:W-:Y:S01]  /*2f60*/  IMAD.IADD R53, R53, 0x1, R65 ;  /* 0x0000000135357824 */ /* 0x000fe200078e0241 */
[----:B------:R-:W-:Y:S01]  /*2f70*/  IADD3 R20, P4, PT, R41, R20, RZ ;  /* 0x0000001429147210 */ /* 0x000fe20007f9e0ff */
[----:B------:R-:W-:Y:S01]  /*2f80*/  IMAD R57, R42, 0x2ddacacf, RZ ;  /* 0x2ddacacf2a397824 */ /* 0x000fe200078e02ff */
[----:B------:R-:W-:Y:S01]  /*2f90*/  IADD3.X R32, P5, PT, R36, R32, RZ, P2, !PT ;  /* 0x0000002024207210 */ /* 0x000fe200017be4ff */
[----:B------:R-:W-:Y:S01]  /*2fa0*/  IMAD.WIDE.U32 R52, R11, R62, R52 ;  /* 0x0000003e0b347225 */ /* 0x000fe200078e0034 */
[----:B------:R-:W-:-:S02]  /*2fb0*/  IADD3.X R41, P1, PT, R48, R14, RZ, P1, !PT ;  /* 0x0000000e30297210 */ /* 0x000fc40000f3e4ff */
[----:B------:R-:W-:Y:S01]  /*2fc0*/  IADD3 R84, P2, PT, R19, R84, RZ ;  /* 0x0000005413547210 */ /* 0x000fe20007f5e0ff */
[----:B------:R-:W-:Y:S01]  /*2fd0*/  IMAD R14, R45, R62, R61 ;  /* 0x0000003e2d0e7224 */ /* 0x000fe200078e023d */
[----:B------:R-:W-:Y:S01]  /*2fe0*/  IADD3.X R55, P6, PT, R29, R10, RZ, P6, !PT ;  /* 0x0000000a1d377210 */ /* 0x000fe200037de4ff */
[----:B------:R-:W-:Y:S01]  /*2ff0*/  IMAD.IADD R10, R75, 0x1, R44 ;  /* 0x000000014b0a7824 */ /* 0x000fe200078e022c */
[----:B------:R-:W-:Y:S01]  /*3000*/  IADD3.X R33, PT, PT, R33, R37, R8, P5, !PT ;  /* 0x0000002521217210 */ /* 0x000fe20002ffe408 */
[C---:B------:R-:W-:Y:S01]  /*3010*/  IMAD R57, R66.reuse, 0x27c7f6e2, R57 ;  /* 0x27c7f6e242397824 */ /* 0x040fe200078e0239 */
[----:B------:R-:W-:Y:S01]  /*3020*/  IADD3.X R8, P2, PT, R41, R18, RZ, P2, !PT ;  /* 0x0000001229087210 */ /* 0x000fe2000175e4ff */
[----:B------:R-:W-:Y:S01]  /*3030*/  IMAD.WIDE.U32 R18, R66, 0x2ddacacf, RZ ;  /* 0x2ddacacf42127825 */ /* 0x000fe200078e00ff */
[----:B------:R-:W-:Y:S02]  /*3040*/  LOP3.LUT R10, R10, 0x3fffffff, RZ, 0xc0, !PT ;  /* 0x3fffffff0a0a7812 */ /* 0x000fe400078ec0ff */
[----:B------:R-:W-:Y:S01]  /*3050*/  IADD3.X R29, P1, P2, R70, RZ, RZ, P2, P1 ;  /* 0x000000ff461d7210 */ /* 0x000fe200012224ff */
[----:B------:R-:W-:Y:S01]  /*3060*/  IMAD.IADD R19, R19, 0x1, R57 ;  /* 0x0000000113137824 */ /* 0x000fe200078e0239 */
[----:B------:R-:W-:Y:S01]  /*3070*/  IADD3.X R40, P6, PT, R80, R90, RZ, P6, !PT ;  /* 0x0000005a50287210 */ /* 0x000fe200037de4ff */
[----:B------:R-:W-:Y:S01]  /*3080*/  IMAD.WIDE.U32 R36, R10, -0x3d1, RZ ;  /* 0xfffffc2f0a247825 */ /* 0x000fe200078e00ff */
[----:B------:R-:W-:-:S02]  /*3090*/  IADD3.X R55, PT, PT, R55, RZ, RZ, P1, P2 ;  /* 0x000000ff37377210 */ /* 0x000fc40000fe44ff */
[----:B------:R-:W-:Y:S01]  /*30a0*/  IADD3 R12, P1, PT, R29, R52, RZ ;  /* 0x000000341d0c7210 */ /* 0x000fe20007f3e0ff */
[----:B------:R-:W-:Y:S01]  /*30b0*/  IMAD.WIDE.U32 R28, R18, -0x3d1, RZ ;  /* 0xfffffc2f121c7825 */ /* 0x000fe200078e00ff */
[----:B------:R-:W-:Y:S02]  /*30c0*/  IADD3.X R41, PT, PT, R91, R81, R16, P6, !PT ;  /* 0x000000515b297210 */ /* 0x000fe400037fe410 */
[----:B------:R-:W-:Y:S01]  /*30d0*/  IADD3.X R14, PT, PT, R55, R53, R14, P1, !PT ;  /* 0x00000035370e7210 */ /* 0x000fe20000ffe40e */
[----:B------:R-:W-:Y:S01]  /*30e0*/  IMAD.WIDE.U32 R52, P6, R74, -0x2, R36 ;  /* 0xfffffffe4a347825 */ /* 0x000fe200078c0024 */
[----:B------:R-:W-:Y:S02]  /*30f0*/  IADD3 R20, P5, PT, R20, R24, RZ ;  /* 0x0000001814147210 */ /* 0x000fe40007fbe0ff */
[----:B------:R-:W-:Y:S01]  /*3100*/  IADD3.X R71, P4, PT, RZ, R71, RZ, P4, !PT ;  /* 0x00000047ff477210 */ /* 0x000fe2000279e4ff */
[----:B------:R-:W-:Y:S01]  /*3110*/  IMAD.X R37, RZ, RZ, RZ, P6 ;  /* 0x000000ffff257224 */ /* 0x000fe200030e06ff */
[----:B------:R-:W-:Y:S01]  /*3120*/  LOP3.LUT R19, R19, 0x3fffffff, RZ, 0xc0, !PT ;  /* 0x3fffffff13137812 */ /* 0x000fe200078ec0ff */
[----:B------:R-:W-:Y:S01]  /*3130*/  IMAD.WIDE.U32 R62, R10, -0x1, RZ ;  /* 0xffffffff0a3e7825 */ /* 0x000fe200078e00ff */
[----:B------:R-:W-:-:S02]  /*3140*/  IADD3.X R92, P6, PT, R71, R92, RZ, P5, !PT ;  /* 0x0000005c475c7210 */ /* 0x000fc40002fde4ff */
[----:B------:R-:W-:Y:S01]  /*3150*/  IADD3.X R44, P4, PT, RZ, RZ, RZ, P4, !PT ;  /* 0x000000ffff2c7210 */ /* 0x000fe2000279e4ff */
[----:B------:R-:W-:Y:S01]  /*3160*/  IMAD.WIDE.U32 R64, R19, -0x1, RZ ;  /* 0xffffffff13407825 */ /* 0x000fe200078e00ff */
[----:B------:R-:W-:Y:S02]  /*3170*/  IADD3 R83, P5, PT, R83, R52, RZ ;  /* 0x0000003453537210 */ /* 0x000fe40007fbe0ff */
[----:B------:R-:W-:Y:S01]  /*3180*/  IADD3.X R44, P6, PT, RZ, R44, RZ, P6, !PT ;  /* 0x0000002cff2c7210 */ /* 0x000fe200037de4ff */
[----:B------:R-:W-:Y:S01]  /*3190*/  IMAD.MOV.U32 R36, RZ, RZ, R53 ;  /* 0x000000ffff247224 */ /* 0x000fe200078e0035 */
[CC--:B------:R-:W-:Y:S01]  /*31a0*/  IADD3 RZ, P2, PT, R66.reuse, -R28.reuse, RZ ;  /* 0x8000001c42ff7210 */ /* 0x0c0fe20007f5e0ff */
[----:B------:R-:W-:Y:S01]  /*31b0*/  IMAD.WIDE.U32 R52, R19, -0x3d1, RZ ;  /* 0xfffffc2f13347825 */ /* 0x000fe200078e00ff */
[----:B------:R-:W-:Y:S02]  /*31c0*/  ISETP.GE.U32.AND P1, PT, R66, R28, PT ;  /* 0x0000001c4200720c */ /* 0x000fe40003f26070 */
[----:B------:R-:W-:Y:S01]  /*31d0*/  IADD3.X R24, PT, PT, RZ, RZ, RZ, P6, P4 ;  /* 0x000000ffff187210 */ /* 0x000fe200037e84ff */
[----:B------:R-:W-:Y:S01]  /*31e0*/  IMAD.WIDE.U32 R66, R74, -0x1, RZ ;  /* 0xffffffff4a427825 */ /* 0x000fe200078e00ff */
[----:B------:R-:W-:-:S03]  /*31f0*/  ISETP.GE.U32.AND.EX P0, PT, R26, R83, PT, P0 ;  /* 0x000000531a00720c */ /* 0x000fc60003f06100 */
[----:B------:R-:W-:-:S04]  /*3200*/  IMAD.WIDE.U32 R62, P4, R74, -0x1, R62 ;  /* 0xffffffff4a3e7825 */ /* 0x000fc8000788003e */
[----:B------:R-:W-:-:S04]  /*3210*/  IMAD.WIDE.U32 R56, R18, -0x1, RZ ;  /* 0xffffffff12387825 */ /* 0x000fc800078e00ff */
[----:B------:R-:W-:-:S04]  /*3220*/  IMAD.WIDE.U32 R64, P6, R18, -0x1, R64 ;  /* 0xffffffff12407825 */ /* 0x000fc800078c0040 */
[----:B------:R-:W-:-:S04]  /*3230*/  IMAD.WIDE.U32.X R36, R10, -0x2, R36, P5 ;  /* 0xfffffffe0a247825 */ /* 0x000fc800028e0424 */
[----:B------:R-:W-:-:S04]  /*3240*/  IMAD.WIDE.U32 R52, P5, R18, -0x2, R52 ;  /* 0xfffffffe12347825 */ /* 0x000fc800078a0034 */
[----:B------:R-:W-:Y:S01]  /*3250*/  IMAD.X R16, R26, 0x1, ~R83, P3 ;  /* 0x000000011a107824 */ /* 0x000fe200018e0e53 */
[----:B------:R-:W-:Y:S01]  /*3260*/  IADD3 RZ, P3, PT, R67, R62, RZ ;  /* 0x0000003e43ff7210 */ /* 0x000fe20007f7e0ff */
[----:B------:R-:W-:Y:S01]  /*3270*/  IMAD.X R67, RZ, RZ, RZ, P4 ;  /* 0x000000ffff437224 */ /* 0x000fe200020e06ff */
[----:B------:R-:W-:Y:S01]  /*3280*/  IADD3 RZ, P4, PT, R57, R64, RZ ;  /* 0x0000004039ff7210 */ /* 0x000fe20007f9e0ff */
[----:B------:R-:W-:Y:S02]  /*3290*/  IMAD R69, R13, R58, RZ ;  /* 0x0000003a0d457224 */ /* 0x000fe400078e02ff */
[----:B------:R-:W-:Y:S01]  /*32a0*/  IMAD.X R57, RZ, RZ, RZ, P5 ;  /* 0x000000ffff397224 */ /* 0x000fe200028e06ff */
[----:B------:R-:W-:Y:S01]  /*32b0*/  IADD3 R13, P5, PT, R29, R52, RZ ;  /* 0x000000341d0d7210 */ /* 0x000fe20007fbe0ff */
[----:B------:R-:W-:Y:S01]  /*32c0*/  IMAD.X R29, RZ, RZ, RZ, P6 ;  /* 0x000000ffff1d7224 */ /* 0x000fe200030e06ff */
[----:B------:R-:W-:Y:S01]  /*32d0*/  IADD3 R55, P6, PT, RZ, -R74, RZ ;  /* 0x8000004aff377210 */ /* 0x000fe20007fde0ff */
[----:B------:R-:W-:Y:S01]  /*32e0*/  IMAD.MOV.U32 R66, RZ, RZ, R63 ;  /* 0x000000ffff427224 */ /* 0x000fe200078e003f */
[----:B------:R-:W-:Y:S01]  /*32f0*/  ISETP.GE.U32.AND.EX P1, PT, R42, R13, PT, P1 ;  /* 0x0000000d2a00720c */ /* 0x000fe20003f26110 */
[----:B------:R-:W-:-:S02]  /*3300*/  IMAD.MOV.U32 R56, RZ, RZ, R53 ;  /* 0x000000ffff387224 */ /* 0x000fc400078e0035 */
[----:B------:R-:W-:Y:S01]  /*3310*/  IMAD R63, R9, R11, RZ ;  /* 0x0000000b093f7224 */ /* 0x000fe200078e02ff */
[----:B------:R-:W-:Y:S01]  /*3320*/  SEL R9, RZ, 0x1, P0 ;  /* 0x00000001ff097807 */ /* 0x000fe20000000000 */
[----:B------:R-:W-:Y:S01]  /*3330*/  IMAD R69, R51, R22, R69 ;  /* 0x0000001633457224 */ /* 0x000fe200078e0245 */
[----:B------:R-:W-:Y:S01]  /*3340*/  IADD3 R26, P0, PT, R44, R23, RZ ;  /* 0x000000172c1a7210 */ /* 0x000fe20007f1e0ff */
[----:B------:R-:W-:Y:S02]  /*3350*/  IMAD.X R53, RZ, RZ, ~R10, P6 ;  /* 0x000000ffff357224 */ /* 0x000fe400030e0e0a */
[----:B------:R-:W-:Y:S01]  /*3360*/  IMAD.WIDE.U32.X R56, R19, -0x2, R56, P5 ;  /* 0xfffffffe13387825 */ /* 0x000fe200028e0438 */
[----:B------:R-:W-:Y:S02]  /*3370*/  IADD3 R22, P6, P5, R9, -R74, R36 ;  /* 0x8000004a09167210 */ /* 0x000fe40007dde024 */
[----:B------:R-:W-:Y:S01]  /*3380*/  IADD3.X R24, P0, PT, R24, R49, RZ, P0, !PT ;  /* 0x0000003118187210 */ /* 0x000fe2000071e4ff */
[----:B------:R-:W-:Y:S01]  /*3390*/  IMAD R63, R45, R60, R63 ;  /* 0x0000003c2d3f7224 */ /* 0x000fe200078e023f */
[----:B------:R-:W-:Y:S01]  /*33a0*/  SEL R45, RZ, 0x1, P1 ;  /* 0x00000001ff2d7807 */ /* 0x000fe20000800000 */
[----:B------:R-:W-:Y:S01]  /*33b0*/  IMAD.WIDE.U32.X R66, R10, -0x1, R66, P3 ;  /* 0xffffffff0a427825 */ /* 0x000fe200018e0442 */
[----:B------:R-:W-:-:S02]  /*33c0*/  IADD3.X R9, PT, PT, RZ, ~R10, R37, P6, P5 ;  /* 0x8000000aff097210 */ /* 0x000fc400037ea425 */
[----:B------:R-:W-:Y:S01]  /*33d0*/  IADD3 R61, P1, PT, RZ, -R18, RZ ;  /* 0x80000012ff3d7210 */ /* 0x000fe20007f3e0ff */
[----:B------:R-:W-:Y:S01]  /*33e0*/  IMAD.MOV.U32 R28, RZ, RZ, R65 ;  /* 0x000000ffff1c7224 */ /* 0x000fe200078e0041 */
[----:B------:R-:W-:Y:S01]  /*33f0*/  ISETP.GE.U32.AND P5, PT, R7, R22, PT ;  /* 0x000000160700720c */ /* 0x000fe20003fa6070 */
[----:B------:R-:W-:Y:S01]  /*3400*/  IMAD.WIDE.U32 R32, R51, R58, R32 ;  /* 0x0000003a33207225 */ /* 0x000fe200078e0020 */
[----:B------:R-:W-:Y:S02]  /*3410*/  IADD3 R45, P3, P6, R45, -R18, R56 ;  /* 0x800000122d2d7210 */ /* 0x000fe40007e7e038 */
[----:B------:R-:W-:Y:S01]  /*3420*/  ISETP.GE.U32.AND.EX P5, PT, R50, R9, PT, P5 ;  /* 0x000000093200720c */ /* 0x000fe20003fa6150 */
[----:B------:R-:W-:Y:S01]  /*3430*/  IMAD.X R49, RZ, RZ, ~R19, P1 ;  /* 0x000000ffff317224 */ /* 0x000fe200008e0e13 */
[----:B------:R-:W-:Y:S01]  /*3440*/  IADD3 RZ, P1, PT, R36, R55, RZ ;  /* 0x0000003724ff7210 */ /* 0x000fe20007f3e0ff */
[----:B------:R-:W-:Y:S01]  /*3450*/  IMAD.WIDE.U32.X R28, R19, -0x1, R28, P4 ;  /* 0xffffffff131c7825 */ /* 0x000fe200020e041c */
[----:B------:R-:W-:-:S02]  /*3460*/  SEL R65, RZ, 0x1, P5 ;  /* 0x00000001ff417807 */ /* 0x000fc40002800000 */
[----:B------:R-:W-:Y:S01]  /*3470*/  IADD3.X R23, PT, PT, RZ, ~R19, R57, P3, P6 ;  /* 0x80000013ff177210 */ /* 0x000fe20001fec439 */
[----:B------:R-:W-:Y:S01]  /*3480*/  IMAD.IADD R33, R33, 0x1, R69 ;  /* 0x0000000121217824 */ /* 0x000fe200078e0245 */
[----:B------:R-:W-:Y:S01]  /*3490*/  IADD3 R27, P5, PT, R26, R27, RZ ;  /* 0x0000001b1a1b7210 */ /* 0x000fe20007fbe0ff */
[----:B------:R-:W-:Y:S01]  /*34a0*/  IMAD.WIDE.U32 R38, R59, R2, R38 ;  /* 0x000000023b267225 */ /* 0x000fe200078e0026 */
[----:B------:R-:W-:Y:S02]  /*34b0*/  IADD3 RZ, P3, PT, R56, R61, RZ ;  /* 0x0000003d38ff7210 */ /* 0x000fe40007f7e0ff */
[----:B------:R-:W-:Y:S01]  /*34c0*/  IADD3.X RZ, P1, PT, R37, R53, RZ, P1, !PT ;  /* 0x0000003525ff7210 */ /* 0x000fe20000f3e4ff */
[----:B------:R-:W-:Y:S01]  /*34d0*/  IMAD.WIDE.U32 R32, R11, R60, R32 ;  /* 0x0000003c0b207225 */ /* 0x000fe200078e0020 */
[----:B------:R-:W-:Y:S02]  /*34e0*/  ISETP.GE.U32.AND P4, PT, R20, R45, PT ;  /* 0x0000002d1400720c */ /* 0x000fe40003f86070 */
[----:B------:R-:W-:Y:S01]  /*34f0*/  IADD3 R31, P6, PT, R31, R54, RZ ;  /* 0x000000361f1f7210 */ /* 0x000fe20007fde0ff */
[----:B------:R-:W-:Y:S01]  /*3500*/  IMAD.WIDE.U32 R40, R30, R35, R40 ;  /* 0x000000231e287225 */ /* 0x000fe200078e0028 */
[----:B------:R-:W-:-:S02]  /*3510*/  IADD3.X R43, P5, PT, R24, R43, RZ, P5, !PT ;  /* 0x0000002b182b7210 */ /* 0x000fc40002fbe4ff */
[----:B------:R-:W-:Y:S01]  /*3520*/  IADD3.X RZ, P3, PT, R57, R49, RZ, P3, !PT ;  /* 0x0000003139ff7210 */ /* 0x000fe20001f7e4ff */
[----:B------:R-:W-:Y:S01]  /*3530*/  IMAD.X R57, R42, 0x1, ~R13, P2 ;  /* 0x000000012a397824 */ /* 0x000fe200010e0e0d */
[----:B------:R-:W-:Y:S02]  /*3540*/  IADD3.X R24, P1, PT, RZ, R66, RZ, P1, !PT ;  /* 0x00000042ff187210 */ /* 0x000fe40000f3e4ff */
[----:B------:R-:W-:Y:S02]  /*3550*/  ISETP.GE.U32.AND.EX P4, PT, R92, R23, PT, P4 ;  /* 0x000000175c00720c */ /* 0x000fe40003f86140 */
[----:B------:R-:W-:Y:S01]  /*3560*/  IADD3.X R21, P6, PT, R25, R21, RZ, P6, !PT ;  /* 0x0000001519157210 */ /* 0x000fe200037de4ff */
[----:B------:R-:W-:Y:S01]  /*3570*/  IMAD.X R37, RZ, RZ, R67, P1 ;  /* 0x000000ffff257224 */ /* 0x000fe200008e0643 */
[----:B------:R-:W-:Y:S02]  /*3580*/  IADD3.X R51, P0, P5, R31, RZ, RZ, P5, P0 ;  /* 0x000000ff1f337210 */ /* 0x000fe40002d004ff */
[----:B------:R-:W-:-:S02]  /*3590*/  IADD3.X R26, P3, PT, RZ, R28, RZ, P3, !PT ;  /* 0x0000001cff1a7210 */ /* 0x000fc40001f7e4ff */
[----:B------:R-:W-:Y:S02]  /*35a0*/  SEL R31, RZ, 0x1, P4 ;  /* 0x00000001ff1f7807 */ /* 0x000fe40002000000 */
[----:B------:R-:W-:Y:S01]  /*35b0*/  IADD3 R25, P1, P4, R65, -R74, R24 ;  /* 0x8000004a41197210 */ /* 0x000fe20007c3e018 */
[----:B------:R-:W-:Y:S01]  /*35c0*/  IMAD.X R36, RZ, RZ, R29, P3 ;  /* 0x000000ffff247224 */ /* 0x000fe200018e061d */
[----:B------:R-:W-:Y:S02]  /*35d0*/  IADD3.X R46, PT, PT, R21, RZ, RZ, P0, P5 ;  /* 0x000000ff152e7210 */ /* 0x000fe400007ea4ff */
[----:B------:R-:W-:Y:S02]  /*35e0*/  IADD3 RZ, P5, PT, R24, R55, RZ ;  /* 0x0000003718ff7210 */ /* 0x000fe40007fbe0ff */
[----:B------:R-:W-:Y:S02]  /*35f0*/  IADD3 RZ, P0, PT, R26, R61, RZ ;  /* 0x0000003d1aff7210 */ /* 0x000fe40007f1e0ff */
[----:B------:R-:W-:-:S02]  /*3600*/  IADD3.X R21, PT, PT, RZ, ~R10, R37, P1, P4 ;  /* 0x8000000aff157210 */ /* 0x000fc40000fe8425 */
[----:B------:R-:W-:Y:S02]  /*3610*/  ISETP.GE.U32.AND P3, PT, R84, R25, PT ;  /* 0x000000195400720c */ /* 0x000fe40003f66070 */
[----:B------:R-:W-:Y:S02]  /*3620*/  IADD3 R26, P4, P1, R31, -R18, R26 ;  /* 0x800000121f1a7210 */ /* 0x000fe4000799e01a */
[----:B------:R-:W-:Y:S02]  /*3630*/  IADD3.X RZ, P5, PT, R37, R53, RZ, P5, !PT ;  /* 0x0000003525ff7210 */ /* 0x000fe40002fbe4ff */
[----:B------:R-:W-:Y:S02]  /*3640*/  ISETP.GE.U32.AND.EX P3, PT, R8, R21, PT, P3 ;  /* 0x000000150800720c */ /* 0x000fe40003f66130 */
[----:B------:R-:W-:Y:S02]  /*3650*/  IADD3.X R24, PT, PT, RZ, ~R19, R36, P4, P1 ;  /* 0x80000013ff187210 */ /* 0x000fe400027e2424 */
[----:B------:R-:W-:-:S02]  /*3660*/  ISETP.GE.U32.AND P1, PT, R27, R26, PT ;  /* 0x0000001a1b00720c */ /* 0x000fc40003f26070 */
[----:B------:R-:W-:Y:S02]  /*3670*/  IADD3.X R44, P5, PT, RZ, R66, RZ, P5, !PT ;  /* 0x00000042ff2c7210 */ /* 0x000fe40002fbe4ff */
[----:B------:R-:W-:Y:S02]  /*3680*/  IADD3 R11, P4, PT, R51, R32, RZ ;  /* 0x00000020330b7210 */ /* 0x000fe40007f9e0ff */
[----:B------:R-:W-:Y:S01]  /*3690*/  SEL R75, RZ, 0x1, P3 ;  /* 0x00000001ff4b7807 */ /* 0x000fe20001800000 */
[----:B------:R-:W-:Y:S01]  /*36a0*/  IMAD.X R37, RZ, RZ, R67, P5 ;  /* 0x000000ffff257224 */ /* 0x000fe200028e0643 */
[----:B------:R-:W-:Y:S02]  /*36b0*/  IADD3.X RZ, P0, PT, R36, R49, RZ, P0, !PT ;  /* 0x0000003124ff7210 */ /* 0x000fe4000071e4ff */
[----:B------:R-:W-:Y:S02]  /*36c0*/  ISETP.GE.U32.AND.EX P1, PT, R43, R24, PT, P1 ;  /* 0x000000182b00720c */ /* 0x000fe40003f26110 */
[----:B------:R-:W-:-:S02]  /*36d0*/  IADD3.X R32, PT, PT, R46, R33, R63, P4, !PT ;  /* 0x000000212e207210 */ /* 0x000fc400027fe43f */
[----:B------:R-:W-:Y:S02]  /*36e0*/  IADD3 R75, P3, P4, R75, -R74, R44 ;  /* 0x8000004a4b4b7210 */ /* 0x000fe40007c7e02c */
[----:B------:R-:W-:Y:S02]  /*36f0*/  IADD3.X R36, P0, PT, RZ, R28, RZ, P0, !PT ;  /* 0x0000001cff247210 */ /* 0x000fe4000071e4ff */
[----:B------:R-:W-:Y:S02]  /*3700*/  SEL R33, RZ, 0x1, P1 ;  /* 0x00000001ff217807 */ /* 0x000fe40000800000 */
[----:B------:R-:W-:Y:S01]  /*3710*/  IADD3.X R31, PT, PT, RZ, ~R10, R37, P3, P4 ;  /* 0x8000000aff1f7210 */ /* 0x000fe20001fe8425 */
[----:B------:R-:W-:Y:S01]  /*3720*/  IMAD.X R10, RZ, RZ, R29, P0 ;  /* 0x000000ffff0a7224 */ /* 0x000fe200000e061d */
[----:B------:R-:W-:Y:S02]  /*3730*/  IADD3 R18, P3, P4, R33, -R18, R36 ;  /* 0x8000001221127210 */ /* 0x000fe40007c7e024 */
[----:B------:R-:W-:-:S02]  /*3740*/  IADD3 RZ, P5, PT, R44, R55, RZ ;  /* 0x000000372cff7210 */ /* 0x000fc40007fbe0ff */
[----:B------:R-:W-:Y:S02]  /*3750*/  IADD3.X R19, PT, PT, RZ, ~R19, R10, P3, P4 ;  /* 0x80000013ff137210 */ /* 0x000fe40001fe840a */
[----:B------:R-:W-:Y:S02]  /*3760*/  ISETP.GE.U32.AND P3, PT, R12, R75, PT ;  /* 0x0000004b0c00720c */ /* 0x000fe40003f66070 */
[----:B------:R-:W-:Y:S02]  /*3770*/  ISETP.GE.U32.AND P0, PT, R11, R18, PT ;  /* 0x000000120b00720c */ /* 0x000fe40003f06070 */
[----:B------:R-:W-:Y:S02]  /*3780*/  IADD3 RZ, P1, PT, R36, R61, RZ ;  /* 0x0000003d24ff7210 */ /* 0x000fe40007f3e0ff */
[----:B------:R-:W-:Y:S02]  /*3790*/  IADD3.X R36, P6, PT, R38, R78, RZ, P6, !PT ;  /* 0x0000004e26247210 */ /* 0x000fe400037de4ff */
[----:B------:R-:W-:-:S02]  /*37a0*/  ISETP.GE.U32.AND.EX P3, PT, R14, R31, PT, P3 ;  /* 0x0000001f0e00720c */ /* 0x000fc40003f66130 */
[----:B------:R-:W-:Y:S02]  /*37b0*/  ISETP.GE.U32.AND.EX P0, PT, R32, R19, PT, P0 ;  /* 0x000000132000720c */ /* 0x000fe40003f06100 */
[----:B------:R-:W-:Y:S02]  /*37c0*/  IADD3.X RZ, P5, PT, R37, R53, RZ, P5, !PT ;  /* 0x0000003525ff7210 */ /* 0x000fe40002fbe4ff */
[----:B------:R-:W-:Y:S02]  /*37d0*/  IADD3.X R37, PT, PT, R79, R39, R47, P6, !PT ;  /* 0x000000274f257210 */ /* 0x000fe400037fe42f */
[----:B------:R-:W-:Y:S02]  /*37e0*/  IADD3.X RZ, P1, PT, R10, R49, RZ, P1, !PT ;  /* 0x000000310aff7210 */ /* 0x000fe40000f3e4ff */
[----:B------:R-:W-:Y:S01]  /*37f0*/  SEL R39, RZ, 0x1, P3 ;  /* 0x00000001ff277807 */ /* 0x000fe20001800000 */
[----:B------:R-:W-:Y:S01]  /*3800*/  IMAD.WIDE.U32 R36, R34, R35, R36 ;  /* 0x0000002322247225 */ /* 0x000fe200078e0024 */
[----:B------:R-:W-:-:S02]  /*3810*/  SEL R33, RZ, 0x1, P0 ;  /* 0x00000001ff217807 */ /* 0x000fc40000000000 */
[----:B------:R-:W-:Y:S02]  /*3820*/  IADD3.X R39, P5, PT, R39, R66, RZ, P5, !PT ;  /* 0x0000004227277210 */ /* 0x000fe40002fbe4ff */
[----:B------:R-:W-:Y:S02]  /*3830*/  IADD3.X R33, P1, PT, R33, R28, RZ, P1, !PT ;  /* 0x0000001c21217210 */ /* 0x000fe40000f3e4ff */
[----:B------:R-:W-:Y:S01]  /*3840*/  IADD3 R13, P0, PT, -R22, R7, RZ ;  /* 0x00000007160d7210 */ /* 0x000fe20007f1e1ff */
[----:B------:R-:W-:Y:S01]  /*3850*/  IMAD.X R67, RZ, RZ, R67, P5 ;  /* 0x000000ffff437224 */ /* 0x000fe200028e0643 */
[----:B------:R-:W-:Y:S01]  /*3860*/  IADD3 R2, P3, PT, -R33, R36, RZ ;  /* 0x0000002421027210 */ /* 0x000fe20007f7e1ff */
[----:B------:R-:W-:Y:S01]  /*3870*/  IMAD.X R28, RZ, RZ, R29, P1 ;  /* 0x000000ffff1c7224 */ /* 0x000fe200008e061d */
[----:B------:R-:W-:Y:S01]  /*3880*/  IADD3 R10, P1, PT, -R39, R40, RZ ;  /* 0x00000028270a7210 */ /* 0x000fe20007f3e1ff */
[----:B------:R-:W-:Y:S01]  /*3890*/  IMAD.X R50, R50, 0x1, ~R9, P0 ;  /* 0x0000000132327824 */ /* 0x000fe200000e0e09 */
[----:B------:R-:W-:-:S02]  /*38a0*/  IADD3 R20, P2, PT, -R45, R20, RZ ;  /* 0x000000142d147210 */ /* 0x000fc40007f5e1ff */
[----:B------:R-:W-:Y:S02]  /*38b0*/  IADD3.X R7, PT, PT, ~R67, R41, R6, P1, !PT ;  /* 0x0000002943077210 */ /* 0x000fe40000ffe506 */
[----:B------:R-:W-:Y:S01]  /*38c0*/  IADD3.X R17, PT, PT, ~R28, R37, R17, P3, !PT ;  /* 0x000000251c117210 */ /* 0x000fe20001ffe511 */
[----:B------:R-:W-:Y:S01]  /*38d0*/  IMAD.X R73, R92, 0x1, ~R23, P2 ;  /* 0x000000015c497824 */ /* 0x000fe200010e0e17 */
[----:B------:R-:W-:Y:S02]  /*38e0*/  SHF.L.W.U32.HI R7, R10, 0x2, R7 ;  /* 0x000000020a077819 */ /* 0x000fe40000010e07 */
[----:B------:R-:W-:Y:S02]  /*38f0*/  SHF.L.W.U32.HI R9, R2, 0x2, R17 ;  /* 0x0000000202097819 */ /* 0x000fe40000010e11 */
[----:B------:R-:W-:Y:S02]  /*3900*/  SHF.R.S32.HI R22, RZ, 0x1f, R7 ;  /* 0x0000001fff167819 */ /* 0x000fe40000011407 */
[----:B------:R-:W-:-:S02]  /*3910*/  SHF.L.W.U32.HI R16, R16, 0x2, R13 ;  /* 0x0000000210107819 */ /* 0x000fc40000010e0d */
[----:B------:R-:W-:Y:S02]  /*3920*/  SHF.R.S32.HI R23, RZ, 0x1f, R9 ;  /* 0x0000001fff177819 */ /* 0x000fe40000011409 */
[----:B------:R-:W-:Y:S02]  /*3930*/  LOP3.LUT R33, R22, 0xfffffc2f, RZ, 0xc0, !PT ;  /* 0xfffffc2f16217812 */ /* 0x000fe400078ec0ff */
[----:B------:R-:W-:Y:S02]  /*3940*/  SHF.R.S32.HI R28, RZ, 0x1f, R7 ;  /* 0x0000001fff1c7819 */ /* 0x000fe40000011407 */
[----:B------:R-:W-:Y:S02]  /*3950*/  SHF.L.W.U32.HI R57, R57, 0x2, R20 ;  /* 0x0000000239397819 */ /* 0x000fe40000010e14 */
[----:B------:R-:W-:Y:S02]  /*3960*/  SHF.L.W.U32.HI R72, R20, 0x2, R73 ;  /* 0x0000000214487819 */ /* 0x000fe40000010e49 */
[----:B------:R-:W-:-:S02]  /*3970*/  LOP3.LUT R20, R23, 0xfffffc2f, RZ, 0xc0, !PT ;  /* 0xfffffc2f17147812 */ /* 0x000fc400078ec0ff */
[----:B------:R-:W-:Y:S02]  /*3980*/  SHF.R.S32.HI R29, RZ, 0x1f, R9 ;  /* 0x0000001fff1d7819 */ /* 0x000fe40000011409 */
[-C--:B------:R-:W-:Y:S02]  /*3990*/  IADD3 R6, P2, PT, R16, R33.reuse, RZ ;  /* 0x0000002110067210 */ /* 0x080fe40007f5e0ff */
[----:B------:R-:W-:Y:S02]  /*39a0*/  SHF.L.W.U32.HI R13, R13, 0x2, R50 ;  /* 0x000000020d0d7819 */ /* 0x000fe40000010e32 */
[----:B------:R-:W-:Y:S02]  /*39b0*/  LOP3.LUT R16, R28, 0xfffffffe, RZ, 0xc0, !PT ;  /* 0xfffffffe1c107812 */ /* 0x000fe400078ec0ff */
[----:B------:R-:W-:Y:S02]  /*39c0*/  IADD3 R57, P3, PT, R57, R20, RZ ;  /* 0x0000001439397210 */ /* 0x000fe40007f7e0ff */
[----:B------:R-:W-:Y:S01]  /*39d0*/  LOP3.LUT R17, R29, 0xfffffffe, RZ, 0xc0, !PT ;  /* 0xfffffffe1d117812 */ /* 0x000fe200078ec0ff */
[----:B------:R-:W-:Y:S01]  /*39e0*/  IMAD.X R13, R13, 0x1, R16, P2 ;  /* 0x000000010d0d7824 */ /* 0x000fe200010e0610 */
[----:B------:R-:W-:-:S02]  /*39f0*/  ISETP.GE.U32.AND P0, PT, R6, R33, PT ;  /* 0x000000210600720c */ /* 0x000fc40003f06070 */
[----:B------:R-:W-:Y:S01]  /*3a00*/  ISETP.GE.U32.AND P1, PT, R57, R20, PT ;  /* 0x000000143900720c */ /* 0x000fe20003f26070 */
[----:B------:R-:W-:Y:S01]  /*3a10*/  IMAD.X R72, R72, 0x1, R17, P3 ;  /* 0x0000000148487824 */ /* 0x000fe200018e0611 */
[----:B------:R-:W-:Y:S02]  /*3a20*/  ISETP.GE.U32.AND.EX P0, PT, R13, R16, PT, P0 ;  /* 0x000000100d00720c */ /* 0x000fe40003f06100 */
[----:B------:R-:W-:Y:S02]  /*3a30*/  IADD3 R25, P2, PT, -R25, R84, RZ ;  /* 0x0000005419197210 */ /* 0x000fe40007f5e1ff */
[----:B------:R-:W-:Y:S02]  /*3a40*/  ISETP.GE.U32.AND.EX P1, PT, R72, R17, PT, P1 ;  /* 0x000000114800720c */ /* 0x000fe40003f26110 */
[----:B------:R-:W-:Y:S01]  /*3a50*/  SEL R17, RZ, 0x1, P0 ;  /* 0x00000001ff117807 */ /* 0x000fe20000000000 */
[----:B------:R-:W-:Y:S01]  /*3a60*/  IMAD.X R30, R8, 0x1, ~R21, P2 ;  /* 0x00000001081e7824 */ /* 0x000fe200010e0e15 */
[----:B------:R-:W-:-:S02]  /*3a70*/  IADD3 R26, P3, PT, -R26, R27, RZ ;  /* 0x0000001b1a1a7210 */ /* 0x000fc40007f7e1ff */
[----:B------:R-:W-:Y:S02]  /*3a80*/  SEL R20, RZ, 0x1, P1 ;  /* 0x00000001ff147807 */ /* 0x000fe40000800000 */
[----:B------:R-:W-:Y:S01]  /*3a90*/  SHF.L.W.U32.HI R16, R50, 0x2, R25 ;  /* 0x0000000232107819 */ /* 0x000fe20000010e19 */
[----:B------:R-:W-:Y:S01]  /*3aa0*/  IMAD.X R43, R43, 0x1, ~R24, P3 ;  /* 0x000000012b2b7824 */ /* 0x000fe200018e0e18 */
[----:B------:R-:W-:Y:S02]  /*3ab0*/  IADD3 R17, P0, PT, R17, R22, RZ ;  /* 0x0000001611117210 */ /* 0x000fe40007f1e0ff */
[----:B------:R-:W-:Y:S02]  /*3ac0*/  SHF.L.W.U32.HI R73, R73, 0x2, R26 ;  /* 0x0000000249497819 */ /* 0x000fe40000010e1a */
[----:B------:R-:W-:Y:S02]  /*3ad0*/  IADD3 R20, P1, PT, R20, R23, RZ ;  /* 0x0000001714147210 */ /* 0x000fe40007f3e0ff */
[----:B------:R-:W-:-:S02]  /*3ae0*/  IADD3 R24, P2, PT, R16, R17, RZ ;  /* 0x0000001110187210 */ /* 0x000fc40007f5e0ff */
[----:B------:R-:W-:Y:S02]  /*3af0*/  SHF.L.W.U32.HI R8, R25, 0x2, R30 ;  /* 0x0000000219087819 */ /* 0x000fe40000010e1e */
[----:B------:R-:W-:Y:S02]  /*3b00*/  IADD3.X R21, P0, PT, RZ, R28, RZ, P0, !PT ;  /* 0x0000001cff157210 */ /* 0x000fe4000071e4ff */
[----:B------:R-:W-:Y:S02]  /*3b10*/  IADD3 R73, P5, PT, R73, R20, RZ ;  /* 0x0000001449497210 */ /* 0x000fe40007fbe0ff */
[----:B------:R-:W-:Y:S02]  /*3b20*/  SHF.L.W.U32.HI R16, R26, 0x2, R43 ;  /* 0x000000021a107819 */ /* 0x000fe40000010e2b */
[----:B------:R-:W-:Y:S02]  /*3b30*/  IADD3.X R17, P1, PT, RZ, R29, RZ, P1, !PT ;  /* 0x0000001dff117210 */ /* 0x000fe40000f3e4ff */
[----:B------:R-:W-:-:S02]  /*3b40*/  IADD3.X R20, P2, PT, R8, R21, RZ, P2, !PT ;  /* 0x0000001508147210 */ /* 0x000fc4000175e4ff */
[----:B------:R-:W-:Y:S02]  /*3b50*/  IADD3.X R8, P0, PT, RZ, RZ, RZ, P0, !PT ;  /* 0x000000ffff087210 */ /* 0x000fe4000071e4ff */
[----:B------:R-:W-:Y:S02]  /*3b60*/  IADD3 R75, P3, PT, -R75, R12, RZ ;  /* 0x0000000c4b4b7210 */ /* 0x000fe40007f7e1ff */
[----:B------:R-:W-:Y:S02]  /*3b70*/  IADD3.X R53, P5, PT, R16, R17, RZ, P5, !PT ;  /* 0x0000001110357210 */ /* 0x000fe40002fbe4ff */
[----:B------:R-:W-:Y:S01]  /*3b80*/  IADD3.X R12, P1, PT, RZ, RZ, RZ, P1, !PT ;  /* 0x000000ffff0c7210 */ /* 0x000fe20000f3e4ff */
[----:B------:R-:W-:Y:S01]  /*3b90*/  IMAD.X R14, R14, 0x1, ~R31, P3 ;  /* 0x000000010e0e7824 */ /* 0x000fe200018e0e1f */
[----:B------:R-:W-:Y:S02]  /*3ba0*/  IADD3.X R17, P2, PT, RZ, R8, RZ, P2, !PT ;  /* 0x00000008ff117210 */ /* 0x000fe4000175e4ff */
[----:B------:R-:W-:-:S02]  /*3bb0*/  IADD3 R18, P6, PT, -R18, R11, RZ ;  /* 0x0000000b12127210 */ /* 0x000fc40007fde1ff */
[----:B------:R-:W-:Y:S02]  /*3bc0*/  IADD3.X R12, P5, PT, RZ, R12, RZ, P5, !PT ;  /* 0x0000000cff0c7210 */ /* 0x000fe40002fbe4ff */
[----:B------:R-:W-:Y:S01]  /*3bd0*/  SHF.L.W.U32.HI R8, R30, 0x2, R75 ;  /* 0x000000021e087819 */ /* 0x000fe20000010e4b */
[----:B------:R-:W-:Y:S01]  /*3be0*/  IMAD.X R19, R32, 0x1, ~R19, P6 ;  /* 0x0000000120137824 */ /* 0x000fe200030e0e13 */
[----:B------:R-:W-:Y:S02]  /*3bf0*/  IADD3 R17, P4, PT, R17, R22, RZ ;  /* 0x0000001611117210 */ /* 0x000fe40007f9e0ff */
[----:B------:R-:W-:Y:S02]  /*3c00*/  SHF.L.W.U32.HI R11, R43, 0x2, R18 ;  /* 0x000000022b0b7819 */ /* 0x000fe40000010e12 */
[----:B------:R-:W-:Y:S02]  /*3c10*/  IADD3 R12, P3, PT, R12, R23, RZ ;  /* 0x000000170c0c7210 */ /* 0x000fe40007f7e0ff */
[----:B------:R-:W-:-:S02]  /*3c20*/  IADD3 R46, P6, PT, R8, R17, RZ ;  /* 0x00000011082e7210 */ /* 0x000fc40007fde0ff */
[----:B------:R-:W-:Y:S02]  /*3c30*/  IADD3.X R17, PT, PT, RZ, RZ, RZ, P2, P0 ;  /* 0x000000ffff117210 */ /* 0x000fe400017e04ff */
[----:B------:R-:W-:Y:S02]  /*3c40*/  IADD3 R25, P0, PT, R11, R12, RZ ;  /* 0x0000000c0b197210 */ /* 0x000fe40007f1e0ff */
[----:B------:R-:W-:Y:S02]  /*3c50*/  IADD3.X R12, PT, PT, RZ, RZ, RZ, P5, P1 ;  /* 0x000000ffff0c7210 */ /* 0x000fe40002fe24ff */
[----:B------:R-:W-:Y:S02]  /*3c60*/  SHF.L.W.U32.HI R11, R18, 0x2, R19 ;  /* 0x00000002120b7819 */ /* 0x000fe40000010e13 */
[----:B------:R-:W-:Y:S02]  /*3c70*/  IADD3.X R12, P3, PT, R12, R29, RZ, P3, !PT ;  /* 0x0000001d0c0c7210 */ /* 0x000fe40001f7e4ff */
[----:B------:R-:W-:-:S02]  /*3c80*/  SHF.L.W.U32.HI R8, R75, 0x2, R14 ;  /* 0x000000024b087819 */ /* 0x000fc40000010e0e */
[----:B------:R-:W-:Y:S02]  /*3c90*/  IADD3.X R17, P1, PT, R17, R28, RZ, P4, !PT ;  /* 0x0000001c11117210 */ /* 0x000fe4000273e4ff */
[----:B------:R-:W-:Y:S02]  /*3ca0*/  IADD3.X R33, P2, PT, R11, R12, RZ, P0, !PT ;  /* 0x0000000c0b217210 */ /* 0x000fe4000075e4ff */
[----:B------:R-:W-:Y:S02]  /*3cb0*/  IADD3.X R16, P6, PT, R8, R17, RZ, P6, !PT ;  /* 0x0000001108107210 */ /* 0x000fe400037de4ff */
[----:B------:R-:W-:Y:S02]  /*3cc0*/  SHF.L.W.U32.HI R2, R19, 0x2, R2 ;  /* 0x0000000213027819 */ /* 0x000fe40000010e02 */
[----:B------:R-:W-:Y:S02]  /*3cd0*/  IADD3.X R11, P3, P2, R23, RZ, RZ, P2, P3 ;  /* 0x000000ff170b7210 */ /* 0x000fe400012664ff */
[----:B------:R-:W-:-:S02]  /*3ce0*/  SHF.L.W.U32.HI R10, R14, 0x2, R10 ;  /* 0x000000020e0a7819 */ /* 0x000fc40000010e0a */
[----:B------:R-:W-:Y:S02]  /*3cf0*/  IADD3.X R17, P0, P1, R22, RZ, RZ, P6, P1 ;  /* 0x000000ff16117210 */ /* 0x000fe400031024ff */
[----:B------:R-:W-:Y:S02]  /*3d00*/  IADD3 R36, P5, PT, R2, R11, RZ ;  /* 0x0000000b02247210 */ /* 0x000fe40007fbe0ff */
[----:B------:R-:W-:Y:S02]  /*3d10*/  IADD3 R17, P4, PT, R10, R17, RZ ;  /* 0x000000110a117210 */ /* 0x000fe40007f9e0ff */
[----:B------:R-:W-:Y:S02]  /*3d20*/  IADD3.X R8, PT, PT, R28, RZ, RZ, P0, P1 ;  /* 0x000000ff1c087210 */ /* 0x000fe400007e24ff */
[----:B------:R-:W-:-:S03]  /*3d30*/  IADD3.X R2, PT, PT, R29, RZ, RZ, P3, P2 ;  /* 0x000000ff1d027210 */ /* 0x000fc60001fe44ff */
[----:B------:R-:W-:Y:S02]  /*3d40*/  IMAD.X R19, R7, 0x1, R8, P4 ;  /* 0x0000000107137824 */ /* 0x000fe400020e0608 */
[----:B------:R-:W-:Y:S02]  /*3d50*/  IMAD.X R10, R9, 0x1, R2, P5 ;  /* 0x00000001090a7824 */ /* 0x000fe400028e0602 */
[----:B------:R-:W-:Y:S02]  /*3d60*/  IMAD.MOV.U32 R7, RZ, RZ, R15 ;  /* 0x000000ffff077224 */ /* 0x000fe400078e000f */
[----:B------:R-:W-:Y:S01]  /*3d70*/  IMAD.MOV.U32 R2, RZ, RZ, R0 ;  /* 0x000000ffff027224 */ /* 0x000fe200078e0000 */
[----:B------:R-:W-:Y:S06]  /*3d80*/  BRA.U UP0, `(.L_x_2) ;  /* 0xffffffc500187547 */ /* 0x000fec000b83ffff */
[--C-:B------:R-:W-:Y:S02]  /*3d90*/  SHF.R.S32.HI R7, RZ, 0x1f, R10.reuse ;  /* 0x0000001fff077819 */ /* 0x100fe4000001140a */
[----:B------:R-:W-:Y:S02]  /*3da0*/  SHF.R.S32.HI R8, RZ, 0x1f, R10 ;  /* 0x0000001fff087819 */ /* 0x000fe4000001140a */
[----:B------:R-:W-:Y:S02]  /*3db0*/  LOP3.LUT R2, R7, 0xfffffc2f, RZ, 0xc0, !PT ;  /* 0xfffffc2f07027812 */ /* 0x000fe400078ec0ff */
[----:B------:R-:W-:Y:S02]  /*3dc0*/  ISETP.GE.AND P1, PT, R3, 0x1, PT ;  /* 0x000000010300780c */ /* 0x000fe40003f26270 */
[----:B------:R-:W-:Y:S02]  /*3dd0*/  IADD3 R0, P2, PT, R2, R57, RZ ;  /* 0x0000003902007210 */ /* 0x000fe40007f5e0ff */
[----:B------:R-:W-:-:S02]  /*3de0*/  LOP3.LUT R5, R8, 0xfffffffe, RZ, 0xc0, !PT ;  /* 0xfffffffe08057812 */ /* 0x000fc400078ec0ff */
[----:B------:R-:W-:Y:S02]  /*3df0*/  SEL R17, RZ, 0xffffffff, P1 ;  /* 0xffffffffff117807 */ /* 0x000fe40000800000 */
[C---:B------:R-:W-:Y:S01]  /*3e00*/  ISETP.GE.U32.AND P0, PT, R0.reuse, R2, PT ;  /* 0x000000020000720c */ /* 0x040fe20003f06070 */
[----:B------:R-:W-:Y:S01]  /*3e10*/  IMAD.X R72, R5, 0x1, R72, P2 ;  /* 0x0000000105487824 */ /* 0x000fe200010e0648 */
[----:B------:R-:W-:Y:S02]  /*3e20*/  SEL R4, RZ, 0x1, P1 ;  /* 0x00000001ff047807 */ /* 0x000fe40000800000 */
[----:B------:R-:W-:Y:S02]  /*3e30*/  LOP3.LUT R3, R0, R17, RZ, 0x3c, !PT ;  /* 0x0000001100037212 */ /* 0x000fe400078e3cff */
[----:B------:R-:W-:Y:S02]  /*3e40*/  ISETP.GE.U32.AND.EX P0, PT, R72, R5, PT, P0 ;  /* 0x000000054800720c */ /* 0x000fe40003f06100 */
[----:B------:R-:W-:-:S02]  /*3e50*/  IADD3 R4, P1, PT, R3, R4, RZ ;  /* 0x0000000403047210 */ /* 0x000fc40007f3e0ff */
[----:B------:R-:W-:Y:S02]  /*3e60*/  LOP3.LUT R5, R72, R17, RZ, 0x3c, !PT ;  /* 0x0000001148057212 */ /* 0x000fe400078e3cff */
[----:B------:R-:W-:Y:S02]  /*3e70*/  SEL R0, RZ, 0x1, P0 ;  /* 0x00000001ff007807 */ /* 0x000fe40000000000 */
[----:B------:R-:W-:Y:S01]  /*3e80*/  ISETP.GE.U32.AND P0, PT, R4, R3, PT ;  /* 0x000000030400720c */ /* 0x000fe20003f06070 */
[----:B------:R-:W-:Y:S01]  /*3e90*/  IMAD.X R6, RZ, RZ, R5, P1 ;  /* 0x000000ffff067224 */ /* 0x000fe200008e0605 */
[----:B------:R-:W-:-:S04]  /*3ea0*/  IADD3 R0, P1, PT, R0, R7, RZ ;  /* 0x0000000700007210 */ /* 0x000fc80007f3e0ff */
[----:B------:R-:W-:Y:S02]  /*3eb0*/  ISETP.GE.U32.AND.EX P0, PT, R6, R5, PT, P0 ;  /* 0x000000050600720c */ /* 0x000fe40003f06100 */
[----:B------:R-:W-:Y:S02]  /*3ec0*/  IADD3 R0, P2, PT, R0, R73, RZ ;  /* 0x0000004900007210 */ /* 0x000fe40007f5e0ff */
[----:B------:R-:W-:Y:S02]  /*3ed0*/  IADD3.X R2, P1, PT, RZ, R8, RZ, P1, !PT ;  /* 0x00000008ff027210 */ /* 0x000fe40000f3e4ff */
[----:B------:R-:W-:Y:S02]  /*3ee0*/  SEL R21, RZ, 0x1, P0 ;  /* 0x00000001ff157807 */ /* 0x000fe40000000000 */
[----:B------:R-:W-:Y:S02]  /*3ef0*/  IADD3.X R2, P2, PT, R2, R53, RZ, P2, !PT ;  /* 0x0000003502027210 */ /* 0x000fe4000175e4ff */
[----:B------:R-:W-:-:S02]  /*3f00*/  LOP3.LUT R0, R0, R17, RZ, 0x3c, !PT ;  /* 0x0000001100007212 */ /* 0x000fc400078e3cff */
[----:B------:R-:W-:Y:S02]  /*3f10*/  IADD3.X R3, P0, PT, RZ, RZ, RZ, P1, !PT ;  /* 0x000000ffff037210 */ /* 0x000fe40000f1e4ff */
[----:B------:R-:W-:Y:S02]  /*3f20*/  IADD3 R21, P4, PT, R0, R21, RZ ;  /* 0x0000001500157210 */ /* 0x000fe40007f9e0ff */
[----:B------:R-:W-:Y:S02]  /*3f30*/  LOP3.LUT R2, R2, R17, RZ, 0x3c, !PT ;  /* 0x0000001102027212 */ /* 0x000fe400078e3cff */
[----:B------:R-:W-:Y:S02]  /*3f40*/  IADD3.X R3, P1, PT, RZ, R3, RZ, P2, !PT ;  /* 0x00000003ff037210 */ /* 0x000fe4000173e4ff */
[----:B------:R-:W-:Y:S01]  /*3f50*/  ISETP.GE.U32.AND P3, PT, R21, R0, PT ;  /* 0x000000001500720c */ /* 0x000fe20003f66070 */
[----:B------:R-:W-:Y:S01]  /*3f60*/  IMAD.X R23, RZ, RZ, R2, P4 ;  /* 0x000000ffff177224 */ /* 0x000fe200020e0602 */
[----:B------:R-:W-:-:S02]  /*3f70*/  IADD3 R0, P2, PT, R3, R7, RZ ;  /* 0x0000000703007210 */ /* 0x000fc40007f5e0ff */
[----:B------:R-:W-:Y:S02]  /*3f80*/  IADD3.X R3, PT, PT, RZ, RZ, RZ, P1, P0 ;  /* 0x000000ffff037210 */ /* 0x000fe40000fe04ff */
[----:B------:R-:W-:Y:S02]  /*3f90*/  ISETP.GE.U32.AND.EX P0, PT, R23, R2, PT, P3 ;  /* 0x000000021700720c */ /* 0x000fe40003f06130 */
[----:B------:R-:W-:Y:S02]  /*3fa0*/  IADD3 R0, P1, PT, R0, R25, RZ ;  /* 0x0000001900007210 */ /* 0x000fe40007f3e0ff */
[----:B------:R-:W-:Y:S02]  /*3fb0*/  IADD3.X R2, P2, PT, R3, R8, RZ, P2, !PT ;  /* 0x0000000803027210 */ /* 0x000fe4000175e4ff */
[----:B------:R-:W-:Y:S02]  /*3fc0*/  LOP3.LUT R0, R0, R17, RZ, 0x3c, !PT ;  /* 0x0000001100007212 */ /* 0x000fe400078e3cff */
[----:B------:R-:W-:-:S02]  /*3fd0*/  SEL R9, RZ, 0x1, P0 ;  /* 0x00000001ff097807 */ /* 0x000fc40000000000 */
[----:B------:R-:W-:Y:S02]  /*3fe0*/  IADD3.X R2, P1, PT, R2, R33, RZ, P1, !PT ;  /* 0x0000002102027210 */ /* 0x000fe40000f3e4ff */
[----:B------:R-:W-:Y:S02]  /*3ff0*/  IADD3 R9, P3, PT, R0, R9, RZ ;  /* 0x0000000900097210 */ /* 0x000fe40007f7e0ff */
[----:B------:R-:W-:Y:S02]  /*4000*/  LOP3.LUT R2, R2, R17, RZ, 0x3c, !PT ;  /* 0x0000001102027212 */ /* 0x000fe400078e3cff */
[----:B------:R-:W-:Y:S02]  /*4010*/  IADD3.X R3, P0, P1, R7, RZ, RZ, P1, P2 ;  /* 0x000000ff07037210 */ /* 0x000fe400009044ff */
[----:B------:R-:W-:Y:S01]  /*4020*/  ISETP.GE.U32.AND P2, PT, R9, R0, PT ;  /* 0x000000000900720c */ /* 0x000fe20003f46070 */
[----:B------:R-:W-:Y:S01]  /*4030*/  IMAD.X R19, RZ, RZ, R2, P3 ;  /* 0x000000ffff137224 */ /* 0x000fe200018e0602 */
[----:B------:R-:W-:-:S02]  /*4040*/  IADD3 R0, P3, PT, R3, R36, RZ ;  /* 0x0000002403007210 */ /* 0x000fc40007f7e0ff */
[----:B------:R-:W-:Y:S02]  /*4050*/  IADD3.X R3, PT, PT, R8, RZ, RZ, P0, P1 ;  /* 0x000000ff08037210 */ /* 0x000fe400007e24ff */
[----:B------:R-:W-:Y:S02]  /*4060*/  ISETP.GE.U32.AND.EX P0, PT, R19, R2, PT, P2 ;  /* 0x000000021300720c */ /* 0x000fe40003f06120 */
[----:B------:R-:W-:Y:S01]  /*4070*/  LOP3.LUT R15, R0, R17, RZ, 0x3c, !PT ;  /* 0x00000011000f7212 */ /* 0x000fe200078e3cff */
[----:B------:R-:W-:Y:S01]  /*4080*/  IMAD.X R2, R3, 0x1, R10, P3 ;  /* 0x0000000103027824 */ /* 0x000fe200018e060a */
[----:B------:R-:W-:-:S04]  /*4090*/  SEL R0, RZ, 0x1, P0 ;  /* 0x00000001ff007807 */ /* 0x000fc80000000000 */
[----:B------:R-:W-:Y:S02]  /*40a0*/  LOP3.LUT R17, R2, R17, RZ, 0x3c, !PT ;  /* 0x0000001102117212 */ /* 0x000fe400078e3cff */
[----:B------:R-:W-:-:S05]  /*40b0*/  IADD3 R15, P0, PT, R15, R0, RZ ;  /* 0x000000000f0f7210 */ /* 0x000fca0007f1e0ff */
[----:B------:R-:W-:-:S05]  /*40c0*/  IMAD.X R17, RZ, RZ, R17, P0 ;  /* 0x000000ffff117224 */ /* 0x000fca00000e0611 */
[--C-:B------:R-:W-:Y:S02]  /*40d0*/  SHF.R.S32.HI R11, RZ, 0x1f, R17.reuse ;  /* 0x0000001fff0b7819 */ /* 0x100fe40000011411 */
[----:B------:R-:W-:Y:S02]  /*40e0*/  SHF.R.S32.HI R13, RZ, 0x1f, R17 ;  /* 0x0000001fff0d7819 */ /* 0x000fe40000011411 */
[----:B------:R-:W-:Y:S02]  /*40f0*/  LOP3.LUT R3, R11, 0xfffffc2f, RZ, 0xc0, !PT ;  /* 0xfffffc2f0b037812 */ /* 0x000fe400078ec0ff */
[----:B------:R-:W-:Y:S02]  /*4100*/  LOP3.LUT R7, R13, 0xfffffffe, RZ, 0xc0, !PT ;  /* 0xfffffffe0d077812 */ /* 0x000fe400078ec0ff */
[----:B------:R-:W-:-:S04]  /*4110*/  IADD3 R4, P1, PT, R3, R4, RZ ;  /* 0x0000000403047210 */ /* 0x000fc80007f3e0ff */
[----:B------:R-:W-:Y:S01]  /*4120*/  ISETP.GE.U32.AND P0, PT, R4, R3, PT ;  /* 0x000000030400720c */ /* 0x000fe20003f06070 */
[----:B------:R-:W-:Y:S01]  /*4130*/  IMAD.X R5, R7, 0x1, R6, P1 ;  /* 0x0000000107057824 */ /* 0x000fe200008e0606 */
[----:B------:R-:W0:Y:S04]  /*4140*/  LDC.64 R2, c[0x0][0x388] ;  /* 0x0000e200ff027b82 */ /* 0x000e280000000a00 */
[----:B------:R-:W-:-:S04]  /*4150*/  ISETP.GE.U32.AND.EX P0, PT, R5, R7, PT, P0 ;  /* 0x000000070500720c */ /* 0x000fc80003f06100 */
[----:B------:R-:W-:-:S04]  /*4160*/  SEL R6, RZ, 0x1, P0 ;  /* 0x00000001ff067807 */ /* 0x000fc80000000000 */
[----:B------:R-:W-:-:S04]  /*4170*/  IADD3 R6, P0, PT, R6, R11, RZ ;  /* 0x0000000b06067210 */ /* 0x000fc80007f1e0ff */
[----:B------:R-:W-:Y:S02]  /*4180*/  IADD3 R6, P1, PT, R6, R21, RZ ;  /* 0x0000001506067210 */ /* 0x000fe40007f3e0ff */
[----:B------:R-:W-:-:S04]  /*4190*/  IADD3.X R0, P0, PT, RZ, R13, RZ, P0, !PT ;  /* 0x0000000dff007210 */ /* 0x000fc8000071e4ff */
[----:B------:R-:W-:Y:S02]  /*41a0*/  IADD3.X R7, P1, PT, R0, R23, RZ, P1, !PT ;  /* 0x0000001700077210 */ /* 0x000fe40000f3e4ff */
[----:B------:R-:W-:Y:S01]  /*41b0*/  IADD3.X R8, P0, PT, RZ, RZ, RZ, P0, !PT ;  /* 0x000000ffff087210 */ /* 0x000fe2000071e4ff */
[----:B0-----:R-:W-:Y:S03]  /*41c0*/  STG.E.64 desc[UR6][R2.64], R4 ;  /* 0x0000000402007986 */ /* 0x001fe6000c101b06 */
[----:B------:R-:W-:Y:S01]  /*41d0*/  IADD3.X R8, P1, PT, RZ, R8, RZ, P1, !PT ;  /* 0x00000008ff087210 */ /* 0x000fe20000f3e4ff */
[----:B------:R-:W-:Y:S03]  /*41e0*/  STG.E.64 desc[UR6][R2.64+0x8], R6 ;  /* 0x0000080602007986 */ /* 0x000fe6000c101b06 */
[----:B------:R-:W-:-:S02]  /*41f0*/  IADD3 R8, P2, PT, R8, R11, RZ ;  /* 0x0000000b08087210 */ /* 0x000fc40007f5e0ff */
[----:B------:R-:W-:Y:S02]  /*4200*/  IADD3.X R0, PT, PT, RZ, RZ, RZ, P1, P0 ;  /* 0x000000ffff007210 */ /* 0x000fe40000fe04ff */
[----:B------:R-:W-:Y:S02]  /*4210*/  IADD3 R8, P0, PT, R8, R9, RZ ;  /* 0x0000000908087210 */ /* 0x000fe40007f1e0ff */
[----:B------:R-:W-:-:S04]  /*4220*/  IADD3.X R0, P1, PT, R0, R13, RZ, P2, !PT ;  /* 0x0000000d00007210 */ /* 0x000fc8000173e4ff */
[----:B------:R-:W-:-:S04]  /*4230*/  IADD3.X R9, P0, PT, R0, R19, RZ, P0, !PT ;  /* 0x0000001300097210 */ /* 0x000fc8000071e4ff */
[----:B------:R-:W-:Y:S01]  /*4240*/  IADD3.X R10, P0, P1, R11, RZ, RZ, P0, P1 ;  /* 0x000000ff0b0a7210 */ /* 0x000fe200001024ff */
[----:B------:R-:W-:Y:S03]  /*4250*/  STG.E.64 desc[UR6][R2.64+0x10], R8 ;  /* 0x0000100802007986 */ /* 0x000fe6000c101b06 */
[----:B------:R-:W-:Y:S02]  /*4260*/  IADD3 R10, P2, PT, R10, R15, RZ ;  /* 0x0000000f0a0a7210 */ /* 0x000fe40007f5e0ff */
[----:B------:R-:W-:-:S05]  /*4270*/  IADD3.X R0, PT, PT, R13, RZ, RZ, P0, P1 ;  /* 0x000000ff0d007210 */ /* 0x000fca00007e24ff */
[----:B------:R-:W-:-:S05]  /*4280*/  IMAD.X R11, R0, 0x1, R17, P2 ;  /* 0x00000001000b7824 */ /* 0x000fca00010e0611 */
[----:B------:R-:W-:Y:S01]  /*4290*/  STG.E.64 desc[UR6][R2.64+0x18], R10 ;  /* 0x0000180a02007986 */ /* 0x000fe2000c101b06 */
[----:B------:R-:W-:Y:S05]  /*42a0*/  EXIT ;  /* 0x000000000000794d */ /* 0x000fea0003800000 */
.L_x_0:
[----:B------:R-:W0:Y:S02]  /*42b0*/  LDC.64 R2, c[0x0][0x388] ;  /* 0x0000e200ff027b82 */ /* 0x000e240000000a00 */
[----:B0-----:R-:W-:Y:S04]  /*42c0*/  STG.E.64 desc[UR6][R2.64+0x18], RZ ;  /* 0x000018ff02007986 */ /* 0x001fe8000c101b06 */
[----:B------:R-:W-:Y:S04]  /*42d0*/  STG.E.64 desc[UR6][R2.64+0x10], RZ ;  /* 0x000010ff02007986 */ /* 0x000fe8000c101b06 */
[----:B------:R-:W-:Y:S04]  /*42e0*/  STG.E.64 desc[UR6][R2.64+0x8], RZ ;  /* 0x000008ff02007986 */ /* 0x000fe8000c101b06 */
[----:B------:R-:W-:Y:S01]  /*42f0*/  STG.E.64 desc[UR6][R2.64], RZ ;  /* 0x000000ff02007986 */ /* 0x000fe2000c101b06 */
[----:B------:R-:W-:Y:S05]  /*4300*/  EXIT ;  /* 0x000000000000794d */ /* 0x000fea0003800000 */
.L_x_3:
[----:B------:R-:W-:-:S00]  /*4310*/  BRA `(.L_x_3) ;  /* 0xfffffffc00fc7947 */ /* 0x000fc0000383ffff */
[----:B------:R-:W-:-:S00]  /*4320*/  NOP ;  /* 0x0000000000007918 */ /* 0x000fc00000000000 */
        /* <DEDUP_REMOVED lines=13> */
.L_x_697:


//--------------------- .text._Z25get_compressed_public_keyPhPK7ECPoint --------------------------
	.section	.text._Z25get_compressed_public_keyPhPK7ECPoint,"ax",@progbits
	.align	128
        .global         _Z25get_compressed_public_keyPhPK7ECPoint
        .type           _Z25get_compressed_public_keyPhPK7ECPoint,@function
        .size           _Z25get_compressed_public_keyPhPK7ECPoint,(.L_x_698 - _Z25get_compressed_public_keyPhPK7ECPoint)
        .other          _Z25get_compressed_public_keyPhPK7ECPoint,@"STO_CUDA_ENTRY STV_DEFAULT"
_Z25get_compressed_public_keyPhPK7ECPoint:
.text._Z25get_compressed_public_keyPhPK7ECPoint:
[----:B------:R-:W-:Y:S08]  /*0000*/  LDC R1, c[0x0][0x37c] ;  /* 0x0000df00ff017b82 */ /* 0x000ff00000000800 */
[----:B------:R-:W0:Y:S01]  /*0010*/  LDC.64 R4, c[0x0][0x388] ;  /* 0x0000e200ff047b82 */ /* 0x000e220000000a00 */
[----:B------:R-:W0:Y:S02]  /*0020*/  LDCU.64 UR4, c[0x0][0x358] ;  /* 0x00006b00ff0477ac */ /* 0x000e240008000a00 */
[----:B0-----:R-:W2:Y:S05]  /*0030*/  LDG.E R0, desc[UR4][R4.64+0x20] ;  /* 0x0000200404007981 */ /* 0x001eaa000c1e1900 */
[----:B------:R-:W0:Y:S01]  /*0040*/  LDC.64 R2, c[0x0][0x380] ;  /* 0x0000e000ff027b82 */ /* 0x000e220000000a00 */
[----:B------:R-:W-:Y:S01]  /*0050*/  IMAD.MOV.U32 R7, RZ, RZ, 0x3 ;  /* 0x00000003ff077424 */ /* 0x000fe200078e00ff */
[----:B--2---:R-:W-:-:S04]  /*0060*/  LOP3.LUT R0, R0, 0x1, RZ, 0xc0, !PT ;  /* 0x0000000100007812 */ /* 0x004fc800078ec0ff */
[----:B------:R-:W-:-:S04]  /*0070*/  ISETP.NE.U32.AND P0, PT, R0, 0x1, PT ;  /* 0x000000010000780c */ /* 0x000fc80003f05070 */
[----:B------:R-:W-:-:S04]  /*0080*/  ISETP.NE.U32.AND.EX P0, PT, RZ, RZ, PT, P0 ;  /* 0x000000ffff00720c */ /* 0x000fc80003f05100 */
[----:B------:R-:W-:-:S05]  /*0090*/  SEL R7, R7, 0x2, !P0 ;  /* 0x0000000207077807 */ /* 0x000fca0004000000 */
[----:B0-----:R0:W-:Y:S04]  /*00a0*/  STG.E.U8 desc[UR4][R2.64], R7 ;  /* 0x0000000702007986 */ /* 0x0011e8000c101104 */
[----:B------:R-:W2:Y:S02]  /*00b0*/  LDG.E.64 R18, desc[UR4][R4.64+0x18] ;  /* 0x0000180404127981 */ /* 0x000ea4000c1e1b00 */
[--C-:B--2---:R-:W-:Y:S02]  /*00c0*/  SHF.R.U32.HI R17, RZ, 0x18, R19.reuse ;  /* 0x00000018ff117819 */ /* 0x104fe40000011613 */
[----:B------:R1:W-:Y:S01]  /*00d0*/  STG.E.U8 desc[UR4][R2.64+0x4], R19 ;  /* 0x0000041302007986 */ /* 0x0003e2000c101104 */
[--C-:B------:R-:W-:Y:S02]  /*00e0*/  SHF.R.U32.HI R15, RZ, 0x10, R19.reuse ;  /* 0x00000010ff0f7819 */ /* 0x100fe40000011613 */
[--C-:B------:R-:W-:Y:S01]  /*00f0*/  SHF.R.U32.HI R13, RZ, 0x8, R19.reuse ;  /* 0x00000008ff0d7819 */ /* 0x100fe20000011613 */
[----:B------:R-:W-:Y:S01]  /*0100*/  STG.E.U8 desc[UR4][R2.64+0x8], R18 ;  /* 0x0000081202007986 */ /* 0x000fe2000c101104 */
[----:B------:R-:W-:-:S02]  /*0110*/  SHF.R.U64 R25, R18, 0x18, R19 ;  /* 0x0000001812197819 */ /* 0x000fc40000001213 */
[C-C-:B------:R-:W-:Y:S01]  /*0120*/  SHF.R.U64 R11, R18.reuse, 0x10, R19.reuse ;  /* 0x00000010120b7819 */ /* 0x140fe20000001213 */
[----:B------:R2:W-:Y:S01]  /*0130*/  STG.E.U8 desc[UR4][R2.64+0x1], R17 ;  /* 0x0000011102007986 */ /* 0x0005e2000c101104 */
[----:B------:R-:W-:-:S03]  /*0140*/  SHF.R.U64 R9, R18, 0x8, R19 ;  /* 0x0000000812097819 */ /* 0x000fc60000001213 */
[----:B------:R3:W-:Y:S04]  /*0150*/  STG.E.U8 desc[UR4][R2.64+0x2], R15 ;  /* 0x0000020f02007986 */ /* 0x0007e8000c101104 */
[----:B------:R4:W-:Y:S04]  /*0160*/  STG.E.U8 desc[UR4][R2.64+0x3], R13 ;  /* 0x0000030d02007986 */ /* 0x0009e8000c101104 */
[----:B------:R5:W-:Y:S04]  /*0170*/  STG.E.U8 desc[UR4][R2.64+0x5], R25 ;  /* 0x0000051902007986 */ /* 0x000be8000c101104 */
[----:B------:R5:W-:Y:S04]  /*0180*/  STG.E.U8 desc[UR4][R2.64+0x6], R11 ;  /* 0x0000060b02007986 */ /* 0x000be8000c101104 */
[----:B------:R5:W-:Y:S04]  /*0190*/  STG.E.U8 desc[UR4][R2.64+0x7], R9 ;  /* 0x0000070902007986 */ /* 0x000be8000c101104 */
[----:B0-----:R-:W2:Y:S02]  /*01a0*/  LDG.E.64 R6, desc[UR4][R4.64+0x10] ;  /* 0x0000100404067981 */ /* 0x001ea4000c1e1b00 */
[----:B--2---:R-:W-:-:S02]  /*01b0*/  SHF.R.U32.HI R23, RZ, 0x18, R7 ;  /* 0x00000018ff177819 */ /* 0x004fc40000011607 */
[----:B------:R0:W-:Y:S01]  /*01c0*/  STG.E.U8 desc[UR4][R2.64+0xc], R7 ;  /* 0x00000c0702007986 */ /* 0x0001e2000c101104 */
[--C-:B------:R-:W-:Y:S02]  /*01d0*/  SHF.R.U32.HI R21, RZ, 0x10, R7.reuse ;  /* 0x00000010ff157819 */ /* 0x100fe40000011607 */
[--C-:B-1----:R-:W-:Y:S01]  /*01e0*/  SHF.R.U32.HI R19, RZ, 0x8, R7.reuse ;  /* 0x00000008ff137819 */ /* 0x102fe20000011607 */
[----:B------:R-:W-:Y:S01]  /*01f0*/  STG.E.U8 desc[UR4][R2.64+0x10], R6 ;  /* 0x0000100602007986 */ /* 0x000fe2000c101104 */
[C-C-:B------:R-:W-:Y:S02]  /*0200*/  SHF.R.U64 R17, R6.reuse, 0x18, R7.reuse ;  /* 0x0000001806117819 */ /* 0x140fe40000001207 */
[C-C-:B---3--:R-:W-:Y:S01]  /*0210*/  SHF.R.U64 R15, R6.reuse, 0x10, R7.reuse ;  /* 0x00000010060f7819 */ /* 0x148fe20000001207 */
[----:B------:R1:W-:Y:S01]  /*0220*/  STG.E.U8 desc[UR4][R2.64+0x9], R23 ;  /* 0x0000091702007986 */ /* 0x0003e2000c101104 */
[----:B----4-:R-:W-:-:S03]  /*0230*/  SHF.R.U64 R13, R6, 0x8, R7 ;  /* 0x00000008060d7819 */ /* 0x010fc60000001207 */
[----:B------:R2:W-:Y:S04]  /*0240*/  STG.E.U8 desc[UR4][R2.64+0xa], R21 ;  /* 0x00000a1502007986 */ /* 0x0005e8000c101104 */
[----:B------:R3:W-:Y:S04]  /*0250*/  STG.E.U8 desc[UR4][R2.64+0xb], R19 ;  /* 0x00000b1302007986 */ /* 0x0007e8000c101104 */
[----:B------:R4:W-:Y:S04]  /*0260*/  STG.E.U8 desc[UR4][R2.64+0xd], R17 ;  /* 0x00000d1102007986 */ /* 0x0009e8000c101104 */
[----:B------:R4:W-:Y:S04]  /*0270*/  STG.E.U8 desc[UR4][R2.64+0xe], R15 ;  /* 0x00000e0f02007986 */ /* 0x0009e8000c101104 */
[----:B------:R4:W-:Y:S04]  /*0280*/  STG.E.U8 desc[UR4][R2.64+0xf], R13 ;  /* 0x00000f0d02007986 */ /* 0x0009e8000c101104 */
[----:B-----5:R-:W5:Y:S02]  /*0290*/  LDG.E.64 R24, desc[UR4][R4.64+0x8] ;  /* 0x0000080404187981 */ /* 0x020f64000c1e1b00 */
[----:B-----5:R-:W-:-:S02]  /*02a0*/  SHF.R.U32.HI R11, RZ, 0x18, R25 ;  /* 0x00000018ff0b7819 */ /* 0x020fc40000011619 */
[----:B------:R-:W-:Y:S01]  /*02b0*/  STG.E.U8 desc[UR4][R2.64+0x14], R25 ;  /* 0x0000141902007986 */ /* 0x000fe2000c101104 */
[--C-:B------:R-:W-:Y:S02]  /*02c0*/  SHF.R.U32.HI R9, RZ, 0x10, R25.reuse ;  /* 0x00000010ff097819 */ /* 0x100fe40000011619 */
[--C-:B0-----:R-:W-:Y:S01]  /*02d0*/  SHF.R.U32.HI R7, RZ, 0x8, R25.reuse ;  /* 0x00000008ff077819 */ /* 0x101fe20000011619 */
[----:B------:R-:W-:Y:S01]  /*02e0*/  STG.E.U8 desc[UR4][R2.64+0x18], R24 ;  /* 0x0000181802007986 */ /* 0x000fe2000c101104 */
[C-C-:B-1----:R-:W-:Y:S02]  /*02f0*/  SHF.R.U64 R23, R24.reuse, 0x18, R25.reuse ;  /* 0x0000001818177819 */ /* 0x142fe40000001219 */
[C-C-:B--2---:R-:W-:Y:S01]  /*0300*/  SHF.R.U64 R21, R24.reuse, 0x10, R25.reuse ;  /* 0x0000001018157819 */ /* 0x144fe20000001219 */
[----:B------:R0:W-:Y:S01]  /*0310*/  STG.E.U8 desc[UR4][R2.64+0x11], R11 ;  /* 0x0000110b02007986 */ /* 0x0001e2000c101104 */
[----:B---3--:R-:W-:-:S03]  /*0320*/  SHF.R.U64 R19, R24, 0x8, R25 ;  /* 0x0000000818137819 */ /* 0x008fc60000001219 */
[----:B------:R1:W-:Y:S04]  /*0330*/  STG.E.U8 desc[UR4][R2.64+0x12], R9 ;  /* 0x0000120902007986 */ /* 0x0003e8000c101104 */
[----:B------:R2:W-:Y:S04]  /*0340*/  STG.E.U8 desc[UR4][R2.64+0x13], R7 ;  /* 0x0000130702007986 */ /* 0x0005e8000c101104 */
[----:B------:R-:W-:Y:S04]  /*0350*/  STG.E.U8 desc[UR4][R2.64+0x15], R23 ;  /* 0x0000151702007986 */ /* 0x000fe8000c101104 */
[----:B------:R-:W-:Y:S04]  /*0360*/  STG.E.U8 desc[UR4][R2.64+0x16], R21 ;  /* 0x0000161502007986 */ /* 0x000fe8000c101104 */
[----:B------:R-:W-:Y:S04]  /*0370*/  STG.E.U8 desc[UR4][R2.64+0x17], R19 ;  /* 0x0000171302007986 */ /* 0x000fe8000c101104 */
[----:B------:R-:W4:Y:S02]  /*0380*/  LDG.E.64 R4, desc[UR4][R4.64] ;  /* 0x0000000404047981 */ /* 0x000f24000c1e1b00 */
[----:B----4-:R-:W-:-:S02]  /*0390*/  SHF.R.U32.HI R17, RZ, 0x18, R5 ;  /* 0x00000018ff117819 */ /* 0x010fc40000011605 */
[----:B------:R-:W-:Y:S01]  /*03a0*/  STG.E.U8 desc[UR4][R2.64+0x1c], R5 ;  /* 0x00001c0502007986 */ /* 0x000fe2000c101104 */
[--C-:B------:R-:W-:Y:S02]  /*03b0*/  SHF.R.U32.HI R15, RZ, 0x10, R5.reuse ;  /* 0x00000010ff0f7819 */ /* 0x100fe40000011605 */
[--C-:B------:R-:W-:Y:S01]  /*03c0*/  SHF.R.U32.HI R13, RZ, 0x8, R5.reuse ;  /* 0x00000008ff0d7819 */ /* 0x100fe20000011605 */
[----:B------:R-:W-:Y:S01]  /*03d0*/  STG.E.U8 desc[UR4][R2.64+0x20], R4 ;  /* 0x0000200402007986 */ /* 0x000fe2000c101104 */
[C-C-:B0-----:R-:W-:Y:S02]  /*03e0*/  SHF.R.U64 R11, R4.reuse, 0x18, R5.reuse ;  /* 0x00000018040b7819 */ /* 0x141fe40000001205 */
[C-C-:B-1----:R-:W-:Y:S01]  /*03f0*/  SHF.R.U64 R9, R4.reuse, 0x10, R5.reuse ;  /* 0x0000001004097819 */ /* 0x142fe20000001205 */
[----:B------:R-:W-:Y:S01]  /*0400*/  STG.E.U8 desc[UR4][R2.64+0x19], R17 ;  /* 0x0000191102007986 */ /* 0x000fe2000c101104 */
[----:B--2---:R-:W-:-:S03]  /*0410*/  SHF.R.U64 R7, R4, 0x8, R5 ;  /* 0x0000000804077819 */ /* 0x004fc60000001205 */
[----:B------:R-:W-:Y:S04]  /*0420*/  STG.E.U8 desc[UR4][R2.64+0x1a], R15 ;  /* 0x00001a0f02007986 */ /* 0x000fe8000c101104 */
[----:B------:R-:W-:Y:S04]  /*0430*/  STG.E.U8 desc[UR4][R2.64+0x1b], R13 ;  /* 0x00001b0d02007986 */ /* 0x000fe8000c101104 */
[----:B------:R-:W-:Y:S04]  /*0440*/  STG.E.U8 desc[UR4][R2.64+0x1d], R11 ;  /* 0x00001d0b02007986 */ /* 0x000fe8000c101104 */
[----:B------:R-:W-:Y:S04]  /*0450*/  STG.E.U8 desc[UR4][R2.64+0x1e], R9 ;  /* 0x00001e0902007986 */ /* 0x000fe8000c101104 */
[----:B------:R-:W-:Y:S01]  /*0460*/  STG.E.U8 desc[UR4][R2.64+0x1f], R7 ;  /* 0x00001f0702007986 */ /* 0x000fe2000c101104 */
[----:B------:R-:W-:Y:S05]  /*0470*/  EXIT ;  /* 0x000000000000794d */ /* 0x000fea0003800000 */
.L_x_4:
        /* <DEDUP_REMOVED lines=16> */
.L_x_698:


//--------------------- .text._Z14point_is_validPiPK7ECPoint --------------------------
	.section	.text._Z14point_is_validPiPK7ECPoint,"ax",@progbits
	.align	128
        .global         _Z14point_is_validPiPK7ECPoint
        .type           _Z14point_is_validPiPK7ECPoint,@function
        .size           _Z14point_is_validPiPK7ECPoint,(.L_x_699 - _Z14point_is_validPiPK7ECPoint)
        .other          _Z14point_is_validPiPK7ECPoint,@"STO_CUDA_ENTRY STV_DEFAULT"
_Z14point_is_validPiPK7ECPoint:
.text._Z14point_is_validPiPK7ECPoint:
[----:B------:R-:W-:Y:S08]  /*0000*/  LDC R1, c[0x0][0x37c] ;  /* 0x0000df00ff017b82 */ /* 0x000ff00000000800 */
[----:B------:R-:W0:Y:S01]  /*0010*/  LDC.64 R12, c[0x0][0x388] ;  /* 0x0000e200ff0c7b82 */ /* 0x000e220000000a00 */
[----:B------:R-:W0:Y:S02]  /*0020*/  LDCU.64 UR4, c[0x0][0x358] ;  /* 0x00006b00ff0477ac */ /* 0x000e240008000a00 */
[----:B0-----:R-:W2:Y:S01]  /*0030*/  LDG.E R0, desc[UR4][R12.64+0x40] ;  /* 0x000040040c007981 */ /* 0x001ea2000c1e1900 */
[----:B------:R-:W-:Y:S01]  /*0040*/  IMAD.MOV.U32 R5, RZ, RZ, 0x1 ;  /* 0x00000001ff057424 */ /* 0x000fe200078e00ff */
[----:B--2---:R-:W-:-:S13]  /*0050*/  ISETP.NE.AND P0, PT, R0, RZ, PT ;  /* 0x000000ff0000720c */ /* 0x004fda0003f05270 */
[----:B------:R-:W-:Y:S05]  /*0060*/  @P0 BRA `(.L_x_5) ;  /* 0x0000005c006c0947 */ /* 0x000fea0003800000 */
[----:B------:R-:W2:Y:S04]  /*0070*/  LDG.E.64 R40, desc[UR4][R12.64+0x20] ;  /* 0x000020040c287981 */ /* 0x000ea8000c1e1b00 */
[----:B------:R-:W3:Y:S04]  /*0080*/  LDG.E.64 R8, desc[UR4][R12.64+0x28] ;  /* 0x000028040c087981 */ /* 0x000ee8000c1e1b00 */
[----:B------:R-:W3:Y:S04]  /*0090*/  LDG.E.64 R28, desc[UR4][R12.64+0x30] ;  /* 0x000030040c1c7981 */ /* 0x000ee8000c1e1b00 */
[----:B------:R-:W4:Y:S01]  /*00a0*/  LDG.E.64 R16, desc[UR4][R12.64+0x38] ;  /* 0x000038040c107981 */ /* 0x000f22000c1e1b00 */
[----:B------:R-:W-:Y:S01]  /*00b0*/  IMAD.MOV.U32 R21, RZ, RZ, RZ ;  /* 0x000000ffff157224 */ /* 0x000fe200078e00ff */
[----:B------:R-:W0:Y:S01]  /*00c0*/  LDC.64 R24, c[0x3][0xe0] ;  /* 0x00c03800ff187b82 */ /* 0x000e220000000a00 */
[----:B------:R-:W-:-:S02]  /*00d0*/  IMAD.MOV.U32 R7, RZ, RZ, RZ ;  /* 0x000000ffff077224 */ /* 0x000fc400078e00ff */
[----:B------:R-:W-:Y:S02]  /*00e0*/  IMAD.MOV.U32 R43, RZ, RZ, RZ ;  /* 0x000000ffff2b7224 */ /* 0x000fe400078e00ff */
[----:B------:R-:W-:Y:S02]  /*00f0*/  IMAD.MOV.U32 R23, RZ, RZ, RZ ;  /* 0x000000ffff177224 */ /* 0x000fe400078e00ff */
[----:B------:R-:W-:Y:S02]  /*0100*/  IMAD.MOV.U32 R11, RZ, RZ, RZ ;  /* 0x000000ffff0b7224 */ /* 0x000fe400078e00ff */
[----:B------:R-:W-:Y:S02]  /*0110*/  IMAD.MOV.U32 R37, RZ, RZ, RZ ;  /* 0x000000ffff257224 */ /* 0x000fe400078e00ff */
[----:B------:R-:W-:Y:S02]  /*0120*/  IMAD.MOV.U32 R35, RZ, RZ, RZ ;  /* 0x000000ffff237224 */ /* 0x000fe400078e00ff */
[----:B------:R-:W-:-:S02]  /*0130*/  IMAD.MOV.U32 R31, RZ, RZ, RZ ;  /* 0x000000ffff1f7224 */ /* 0x000fc400078e00ff */
[----:B------:R-:W-:Y:S02]  /*0140*/  IMAD.MOV.U32 R57, RZ, RZ, RZ ;  /* 0x000000ffff397224 */ /* 0x000fe400078e00ff */
[----:B--2---:R-:W-:-:S04]  /*0150*/  IMAD.WIDE.U32 R2, R41, R40, RZ ;  /* 0x0000002829027225 */ /* 0x004fc800078e00ff */
[----:B------:R-:W-:Y:S02]  /*0160*/  IMAD.IADD R3, R3, 0x1, R21 ;  /* 0x0000000103037824 */ /* 0x000fe400078e0215 */
[----:B------:R-:W-:-:S03]  /*0170*/  IMAD.WIDE.U32 R32, R40, R40, RZ ;  /* 0x0000002828207225 */ /* 0x000fc600078e00ff */
[C-C-:B------:R-:W-:Y:S01]  /*0180*/  SHF.L.U64.HI R5, R2.reuse, 0x1, R3.reuse ;  /* 0x0000000102057819 */ /* 0x140fe20000010203 */
[C---:B------:R-:W-:Y:S01]  /*0190*/  IMAD.SHL.U32 R55, R2.reuse, 0x2, RZ ;  /* 0x0000000202377824 */ /* 0x040fe200078e00ff */
[----:B------:R-:W-:Y:S01]  /*01a0*/  SHF.R.U64 R2, R2, 0x1f, R3 ;  /* 0x0000001f02027819 */ /* 0x000fe20000001203 */
[----:B------:R-:W-:Y:S01]  /*01b0*/  IMAD.IADD R4, R33, 0x1, R7 ;  /* 0x0000000121047824 */ /* 0x000fe200078e0207 */
[----:B------:R-:W-:Y:S01]  /*01c0*/  SHF.R.U32.HI R0, RZ, 0x1f, R3 ;  /* 0x0000001fff007819 */ /* 0x000fe20000011603 */
[----:B---3--:R-:W-:Y:S01]  /*01d0*/  IMAD.WIDE.U32 R46, R29, R8, RZ ;  /* 0x000000081d2e7225 */ /* 0x008fe200078e00ff */
[----:B------:R-:W-:Y:S02]  /*01e0*/  LOP3.LUT R55, R55, 0xfffffffe, RZ, 0xc0, !PT ;  /* 0xfffffffe37377812 */ /* 0x000fe400078ec0ff */
[----:B------:R-:W-:Y:S01]  /*01f0*/  LOP3.LUT R2, R2, 0xfffffffe, RZ, 0xc0, !PT ;  /* 0xfffffffe02027812 */ /* 0x000fe200078ec0ff */
[----:B------:R-:W-:Y:S01]  /*0200*/  IMAD.IADD R10, R43, 0x1, R47 ;  /* 0x000000012b0a7824 */ /* 0x000fe200078e022f */
[----:B------:R-:W-:Y:S01]  /*0210*/  LOP3.LUT R3, R0, 0x1, RZ, 0xc0, !PT ;  /* 0x0000000100037812 */ /* 0x000fe200078ec0ff */
[----:B------:R-:W-:Y:S01]  /*0220*/  IMAD.WIDE.U32 R6, R28, R9, RZ ;  /* 0x000000091c067225 */ /* 0x000fe200078e00ff */
[----:B------:R-:W-:-:S02]  /*0230*/  IADD3 R55, P0, PT, R55, R4, RZ ;  /* 0x0000000437377210 */ /* 0x000fc40007f1e0ff */
[----:B------:R-:W-:Y:S01]  /*0240*/  LOP3.LUT R5, R5, 0x1, RZ, 0xc0, !PT ;  /* 0x0000000105057812 */ /* 0x000fe200078ec0ff */
[----:B------:R-:W-:-:S04]  /*0250*/  IMAD.WIDE.U32 R2, R41, R41, R2 ;  /* 0x0000002929027225 */ /* 0x000fc800078e0002 */
[----:B------:R-:W-:Y:S02]  /*0260*/  IMAD.X R5, RZ, RZ, R5, P0 ;  /* 0x000000ffff057224 */ /* 0x000fe400000e0605 */
[----:B------:R-:W-:-:S03]  /*0270*/  IMAD.WIDE.U32 R10, R9, R29, R10 ;  /* 0x0000001d090a7225 */ /* 0x000fc600078e000a */
[----:B------:R-:W-:Y:S01]  /*0280*/  IADD3 R22, P0, PT, R5, R2, RZ ;  /* 0x0000000205167210 */ /* 0x000fe20007f1e0ff */
[----:B------:R-:W-:-:S04]  /*0290*/  IMAD.WIDE.U32 R4, R9, R8, RZ ;  /* 0x0000000809047225 */ /* 0x000fc800078e00ff */
[----:B------:R-:W-:Y:S02]  /*02a0*/  IMAD.X R21, R21, 0x1, R3, P0 ;  /* 0x0000000115157824 */ /* 0x000fe400000e0603 */
[----:B------:R-:W-:-:S04]  /*02b0*/  IMAD.WIDE.U32 R2, R8, R8, RZ ;  /* 0x0000000808027225 */ /* 0x000fc800078e00ff */
[----:B------:R-:W-:Y:S02]  /*02c0*/  IMAD.SHL.U32 R0, R4, 0x2, RZ ;  /* 0x0000000204007824 */ /* 0x000fe400078e00ff */
[----:B------:R-:W-:Y:S02]  /*02d0*/  IMAD.IADD R39, R23, 0x1, R7 ;  /* 0x0000000117277824 */ /* 0x000fe400078e0207 */
[----:B------:R-:W-:Y:S01]  /*02e0*/  IMAD.IADD R20, R37, 0x1, R5 ;  /* 0x0000000125147824 */ /* 0x000fe200078e0205 */
[----:B------:R-:W-:Y:S01]  /*02f0*/  LOP3.LUT R0, R0, 0xfffffffe, RZ, 0xc0, !PT ;  /* 0xfffffffe00007812 */ /* 0x000fe200078ec0ff */
[----:B------:R-:W-:Y:S01]  /*0300*/  IMAD.IADD R5, R35, 0x1, R3 ;  /* 0x0000000123057824 */ /* 0x000fe200078e0203 */
[----:B------:R-:W-:Y:S01]  /*0310*/  IADD3 R39, P3, PT, R39, R10, RZ ;  /* 0x0000000a27277210 */ /* 0x000fe20007f7e0ff */
[----:B------:R-:W-:Y:S01]  /*0320*/  IMAD.WIDE.U32 R14, R28, R8, RZ ;  /* 0x000000081c0e7225 */ /* 0x000fe200078e00ff */
[C-C-:B------:R-:W-:Y:S02]  /*0330*/  SHF.L.U64.HI R36, R4.reuse, 0x1, R20.reuse ;  /* 0x0000000104247819 */ /* 0x140fe40000010214 */
[----:B------:R-:W-:Y:S01]  /*0340*/  SHF.R.U64 R3, R4, 0x1f, R20 ;  /* 0x0000001f04037819 */ /* 0x000fe20000001214 */
[----:B------:R-:W-:Y:S01]  /*0350*/  IMAD.WIDE.U32 R18, R28, R40, RZ ;  /* 0x000000281c127225 */ /* 0x000fe200078e00ff */
[----:B------:R-:W-:-:S02]  /*0360*/  IADD3 R0, P4, PT, R0, R5, RZ ;  /* 0x0000000500007210 */ /* 0x000fc40007f9e0ff */
[----:B------:R-:W-:Y:S01]  /*0370*/  SHF.R.U32.HI R20, RZ, 0x1f, R20 ;  /* 0x0000001fff147819 */ /* 0x000fe20000011614 */
[----:B------:R-:W-:Y:S02]  /*0380*/  IMAD.IADD R7, R23, 0x1, R15 ;  /* 0x0000000117077824 */ /* 0x000fe400078e020f */
[----:B------:R-:W-:-:S03]  /*0390*/  IMAD.WIDE.U32 R4, R29, R40, RZ ;  /* 0x000000281d047225 */ /* 0x000fc600078e00ff */
[----:B------:R-:W-:Y:S01]  /*03a0*/  IADD3 R46, P0, P6, R6, R7, R46 ;  /* 0x00000007062e7210 */ /* 0x000fe20007e1e02e */
[----:B------:R-:W-:-:S04]  /*03b0*/  IMAD.WIDE.U32 R26, R28, R41, RZ ;  /* 0x000000291c1a7225 */ /* 0x000fc800078e00ff */
[----:B------:R-:W-:Y:S02]  /*03c0*/  IMAD.IADD R15, R19, 0x1, R23 ;  /* 0x00000001130f7824 */ /* 0x000fe400078e0217 */
[----:B------:R-:W-:Y:S02]  /*03d0*/  IMAD.X R34, R43, 0x1, R11, P3 ;  /* 0x000000012b227824 */ /* 0x000fe400018e060b */
[----:B------:R-:W-:Y:S01]  /*03e0*/  IMAD.WIDE.U32 R10, R8, R40, RZ ;  /* 0x00000028080a7225 */ /* 0x000fe200078e00ff */
[----:B------:R-:W-:-:S03]  /*03f0*/  IADD3 R38, P1, P2, R26, R15, R4 ;  /* 0x0000000f1a267210 */ /* 0x000fc60007a3e004 */
[----:B------:R-:W-:Y:S02]  /*0400*/  IMAD.IADD R30, R5, 0x1, R43 ;  /* 0x00000001051e7824 */ /* 0x000fe400078e022b */
[----:B------:R-:W-:-:S04]  /*0410*/  IMAD.WIDE.U32 R44, R9, R40, RZ ;  /* 0x00000028092c7225 */ /* 0x000fc800078e00ff */
[----:B------:R-:W-:-:S04]  /*0420*/  IMAD.WIDE.U32 R4, R8, R41, RZ ;  /* 0x0000002908047225 */ /* 0x000fc800078e00ff */
[----:B------:R-:W-:Y:S02]  /*0430*/  IMAD.IADD R11, R11, 0x1, R35 ;  /* 0x000000010b0b7824 */ /* 0x000fe400078e0223 */
[----:B------:R-:W-:Y:S02]  /*0440*/  IMAD.MOV.U32 R33, RZ, RZ, RZ ;  /* 0x000000ffff217224 */ /* 0x000fe400078e00ff */
[----:B----4-:R-:W-:Y:S01]  /*0450*/  IMAD.WIDE.U32 R6, R16, R40, RZ ;  /* 0x0000002810067225 */ /* 0x010fe200078e00ff */
[----:B------:R-:W-:Y:S02]  /*0460*/  IADD3 R11, P3, P5, R4, R11, R44 ;  /* 0x0000000b040b7210 */ /* 0x000fe40007d7e02c */
[----:B------:R-:W-:Y:S01]  /*0470*/  LOP3.LUT R4, R36, 0x1, RZ, 0xc0, !PT ;  /* 0x0000000124047812 */ /* 0x000fe200078ec0ff */
[----:B------:R-:W-:Y:S01]  /*0480*/  IMAD.WIDE.U32 R48, R16, R41, RZ ;  /* 0x0000002910307225 */ /* 0x000fe200078e00ff */
[----:B------:R-:W-:-:S03]  /*0490*/  IADD3.X R16, PT, PT, RZ, RZ, RZ, P0, P6 ;  /* 0x000000ffff107210 */ /* 0x000fc600007ec4ff */
[----:B------:R-:W-:-:S04]  /*04a0*/  IMAD.WIDE.U32 R50, R17, R40, RZ ;  /* 0x0000002811327225 */ /* 0x000fc800078e00ff */
[----:B------:R-:W-:Y:S01]  /*04b0*/  IMAD.IADD R19, R7, 0x1, R33 ;  /* 0x0000000107137824 */ /* 0x000fe200078e0221 */
[----:B------:R-:W-:Y:S01]  /*04c0*/  SHF.R.U32.HI R7, RZ, 0x1f, R11 ;  /* 0x0000001fff077819 */ /* 0x000fe2000001160b */
[----:B------:R-:W-:Y:S01]  /*04d0*/  IMAD.WIDE.U32 R28, R41, R29, R30 ;  /* 0x0000001d291c7225 */ /* 0x000fe200078e001e */
[----:B------:R-:W-:Y:S02]  /*04e0*/  IADD3.X R31, PT, PT, RZ, RZ, RZ, P1, P2 ;  /* 0x000000ffff1f7210 */ /* 0x000fe40000fe44ff */
[----:B------:R-:W-:Y:S01]  /*04f0*/  IADD3 R19, P1, P2, R48, R19, R50 ;  /* 0x0000001330137210 */ /* 0x000fe20007a3e032 */
[----:B------:R-:W-:Y:S01]  /*0500*/  IMAD.IADD R23, R23, 0x1, R27 ;  /* 0x0000000117177824 */ /* 0x000fe200078e021b */
[----:B------:R-:W-:Y:S01]  /*0510*/  IADD3 R15, P0, PT, R7, R18, RZ ;  /* 0x00000012070f7210 */ /* 0x000fe20007f1e0ff */
[----:B------:R-:W1:Y:S01]  /*0520*/  LDC.64 R26, c[0x3][RZ] ;  /* 0x00c00000ff1a7b82 */ /* 0x000e620000000a00 */
[----:B------:R-:W-:Y:S01]  /*0530*/  IADD3.X R53, PT, PT, RZ, RZ, RZ, P1, P2 ;  /* 0x000000ffff357210 */ /* 0x000fe20000fe44ff */
[----:B------:R-:W-:Y:S01]  /*0540*/  IMAD.IADD R8, R43, 0x1, R29 ;  /* 0x000000012b087824 */ /* 0x000fe200078e021d */
[----:B------:R-:W-:Y:S01]  /*0550*/  IADD3 R23, P2, P1, R31, R28, R23 ;  /* 0x0000001c1f177210 */ /* 0x000fe2000795e017 */
[----:B------:R-:W-:Y:S01]  /*0560*/  IMAD.X R31, RZ, RZ, R38, P0 ;  /* 0x000000ffff1f7224 */ /* 0x000fe200000e0626 */
[----:B------:R-:W-:Y:S01]  /*0570*/  ISETP.GT.U32.AND P0, PT, R18, R15, PT ;  /* 0x0000000f1200720c */ /* 0x000fe20003f04070 */
[----:B------:R-:W-:Y:S01]  /*0580*/  IMAD.X R4, RZ, RZ, R4, P4 ;  /* 0x000000ffff047224 */ /* 0x000fe200020e0604 */
[----:B------:R-:W-:Y:S01]  /*0590*/  IADD3 R43, P4, PT, R15, R2, RZ ;  /* 0x000000020f2b7210 */ /* 0x000fe20007f9e0ff */
[----:B------:R-:W-:Y:S01]  /*05a0*/  IMAD.IADD R50, R51, 0x1, R57 ;  /* 0x0000000133327824 */ /* 0x000fe200078e0239 */
[----:B------:R-:W-:Y:S01]  /*05b0*/  ISETP.GT.U32.AND.EX P0, PT, R38, R31, PT, P0 ;  /* 0x0000001f2600720c */ /* 0x000fe20003f04100 */
[----:B------:R-:W-:Y:S01]  /*05c0*/  IMAD.MOV.U32 R51, RZ, RZ, RZ ;  /* 0x000000ffff337224 */ /* 0x000fe200078e00ff */
[----:B------:R-:W-:Y:S01]  /*05d0*/  LOP3.LUT R29, R20, 0x1, RZ, 0xc0, !PT ;  /* 0x00000001141d7812 */ /* 0x000fe200078ec0ff */
[-C--:B0-----:R-:W-:Y:S01]  /*05e0*/  IMAD R20, R55, R24.reuse, RZ ;  /* 0x0000001837147224 */ /* 0x081fe200078e02ff */
[----:B------:R-:W-:Y:S01]  /*05f0*/  SEL R2, R18, R15, P0 ;  /* 0x0000000f12027207 */ /* 0x000fe20000000000 */
[----:B------:R-:W-:Y:S01]  /*0600*/  IMAD.X R15, R31, 0x1, R0, P4 ;  /* 0x000000011f0f7824 */ /* 0x000fe200020e0600 */
[----:B------:R-:W-:Y:S01]  /*0610*/  LOP3.LUT R28, R3, 0xfffffffe, RZ, 0xc0, !PT ;  /* 0xfffffffe031c7812 */ /* 0x000fe200078ec0ff */
[----:B------:R-:W-:Y:S01]  /*0620*/  IMAD R47, R32, R25, R20 ;  /* 0x00000019202f7224 */ /* 0x000fe200078e0214 */
[----:B------:R-:W-:Y:S01]  /*0630*/  ISETP.GT.U32.AND P6, PT, R2, R43, PT ;  /* 0x0000002b0200720c */ /* 0x000fe20003fc4070 */
[----:B------:R-:W-:Y:S01]  /*0640*/  IMAD.WIDE.U32 R2, R32, R24, RZ ;  /* 0x0000001820027225 */ /* 0x000fe200078e00ff */
[----:B------:R-:W-:-:S02]  /*0650*/  SEL R0, R38, R31, P0 ;  /* 0x0000001f26007207 */ /* 0x000fc40000000000 */
[----:B------:R-:W-:Y:S01]  /*0660*/  IADD3 R48, P4, PT, R43, R18, RZ ;  /* 0x000000122b307210 */ /* 0x000fe20007f9e0ff */
[----:B------:R-:W-:Y:S01]  /*0670*/  IMAD.WIDE.U32 R28, R9, R9, R28 ;  /* 0x00000009091c7225 */ /* 0x000fe200078e001c */
[----:B------:R-:W-:-:S03]  /*0680*/  ISETP.GT.U32.AND.EX P0, PT, R0, R15, PT, P6 ;  /* 0x0000000f0000720c */ /* 0x000fc60003f04160 */
[----:B------:R-:W-:Y:S01]  /*0690*/  IMAD.IADD R20, R3, 0x1, R47 ;  /* 0x0000000103147824 */ /* 0x000fe200078e022f */
[----:B------:R-:W-:Y:S01]  /*06a0*/  IADD3.X R3, PT, PT, RZ, R8, RZ, P2, P1 ;  /* 0x00000008ff037210 */ /* 0x000fe200017e24ff */
[----:B------:R-:W-:Y:S01]  /*06b0*/  IMAD.IADD R18, R37, 0x1, R29 ;  /* 0x0000000125127824 */ /* 0x000fe200078e021d */
[----:B------:R-:W-:Y:S01]  /*06c0*/  IADD3 R4, P2, P6, R4, R28, R23 ;  /* 0x0000001c04047210 */ /* 0x000fe20007e5e017 */
[-C--:B-1----:R-:W-:Y:S01]  /*06d0*/  IMAD.WIDE.U32 R30, R20, R26.reuse, RZ ;  /* 0x0000001a141e7225 */ /* 0x082fe200078e00ff */
[----:B------:R-:W0:Y:S01]  /*06e0*/  LDC.64 R28, c[0x3][0x8] ;  /* 0x00c00200ff1c7b82 */ /* 0x000e220000000a00 */
[----:B------:R-:W-:Y:S02]  /*06f0*/  SEL R47, RZ, 0x1, !P0 ;  /* 0x00000001ff2f7807 */ /* 0x000fe40004000000 */
[----:B------:R-:W-:Y:S01]  /*0700*/  ISETP.GE.U32.AND P1, PT, R48, R43, PT ;  /* 0x0000002b3000720c */ /* 0x000fe20003f26070 */
[----:B------:R-:W-:Y:S01]  /*0710*/  IMAD.WIDE.U32 R42, R2, R26, RZ ;  /* 0x0000001a022a7225 */ /* 0x000fe200078e00ff */
[----:B------:R-:W-:-:S02]  /*0720*/  IADD3.X R18, PT, PT, RZ, R18, R3, P2, P6 ;  /* 0x00000012ff127210 */ /* 0x000fc400017ec403 */
[----:B------:R-:W-:Y:S01]  /*0730*/  IADD3 R23, P0, P2, R23, R4, R47 ;  /* 0x0000000417177210 */ /* 0x000fe20007a1e02f */
[----:B------:R-:W-:Y:S01]  /*0740*/  IMAD.WIDE.U32 R30, P6, R2, R27, R30 ;  /* 0x0000001b021e7225 */ /* 0x000fe200078c001e */
[----:B------:R-:W-:Y:S02]  /*0750*/  SHF.L.U64.HI R4, R10, 0x1, R11 ;  /* 0x000000010a047819 */ /* 0x000fe4000001020b */
[----:B------:R-:W-:Y:S01]  /*0760*/  IADD3.X R18, PT, PT, R3, R18, RZ, P0, P2 ;  /* 0x0000001203127210 */ /* 0x000fe200007e44ff */
[----:B------:R-:W-:Y:S01]  /*0770*/  IMAD.IADD R3, R33, 0x1, R49 ;  /* 0x0000000121037824 */ /* 0x000fe200078e0231 */
[----:B------:R-:W-:Y:S01]  /*0780*/  IADD3 R0, P0, PT, R43, R30, RZ ;  /* 0x0000001e2b007210 */ /* 0x000fe20007f1e0ff */
[----:B------:R-:W-:Y:S01]  /*0790*/  IMAD.X R33, RZ, RZ, RZ, P6 ;  /* 0x000000ffff217224 */ /* 0x000fe200030e06ff */
[----:B------:R-:W-:Y:S01]  /*07a0*/  IADD3 RZ, P2, PT, R32, R42, RZ ;  /* 0x0000002a20ff7210 */ /* 0x000fe20007f5e0ff */
[----:B------:R-:W-:Y:S02]  /*07b0*/  IMAD.MOV.U32 R32, RZ, RZ, R31 ;  /* 0x000000ffff207224 */ /* 0x000fe400078e001f */
[----:B------:R-:W-:Y:S01]  /*07c0*/  IMAD.WIDE.U32 R50, R41, R17, R50 ;  /* 0x0000001129327225 */ /* 0x000fe200078e0032 */
[----:B------:R-:W-:-:S03]  /*07d0*/  IADD3.X RZ, P2, PT, R55, R0, RZ, P2, !PT ;  /* 0x0000000037ff7210 */ /* 0x000fc6000175e4ff */
[----:B------:R-:W-:-:S04]  /*07e0*/  IMAD.WIDE.U32.X R32, R20, R27, R32, P0 ;  /* 0x0000001b14207225 */ /* 0x000fc800000e0420 */
[----:B------:R-:W-:Y:S01]  /*07f0*/  IMAD.X R38, R15, 0x1, R38, P4 ;  /* 0x000000010f267824 */ /* 0x000fe200020e0626 */
[----:B------:R-:W-:Y:S01]  /*0800*/  IADD3 R3, P0, P4, R53, R50, R3 ;  /* 0x0000003235037210 */ /* 0x000fe20007c1e003 */
[----:B------:R-:W-:Y:S01]  /*0810*/  IMAD.IADD R17, R57, 0x1, R51 ;  /* 0x0000000139117824 */ /* 0x000fe200078e0233 */
[----:B------:R-:W-:Y:S01]  /*0820*/  IADD3.X R51, P2, PT, RZ, R32, RZ, P2, !PT ;  /* 0x00000020ff337210 */ /* 0x000fe2000175e4ff */
[----:B0-----:R-:W-:Y:S01]  /*0830*/  IMAD.WIDE.U32 R30, R20, R28, RZ ;  /* 0x0000001c141e7225 */ /* 0x001fe200078e00ff */
[----:B------:R-:W-:Y:S02]  /*0840*/  ISETP.GE.U32.AND.EX P1, PT, R38, R15, PT, P1 ;  /* 0x0000000f2600720c */ /* 0x000fe40003f26110 */
[----:B------:R-:W-:Y:S01]  /*0850*/  IADD3.X R17, PT, PT, RZ, R17, RZ, P0, P4 ;  /* 0x00000011ff117210 */ /* 0x000fe200007e84ff */
[----:B------:R-:W-:Y:S01]  /*0860*/  IMAD.X R49, RZ, RZ, R33, P2 ;  /* 0x000000ffff317224 */ /* 0x000fe200010e0621 */
[----:B------:R-:W-:Y:S01]  /*0870*/  IADD3 R8, P4, P6, R16, R39, R3 ;  /* 0x0000002710087210 */ /* 0x000fe20007e9e003 */
[----:B------:R-:W-:Y:S01]  /*0880*/  IMAD.IADD R35, R35, 0x1, R5 ;  /* 0x0000000123237824 */ /* 0x000fe200078e0205 */
[----:B------:R-:W-:Y:S01]  /*0890*/  IADD3 R47, P2, PT, R47, R6, RZ ;  /* 0x000000062f2f7210 */ /* 0x000fe20007f5e0ff */
[----:B------:R-:W-:Y:S01]  /*08a0*/  IMAD.IADD R44, R45, 0x1, R37 ;  /* 0x000000012d2c7824 */ /* 0x000fe200078e0225 */
[----:B------:R-:W-:Y:S01]  /*08b0*/  IADD3.X R43, PT, PT, RZ, R34, R17, P4, P6 ;  /* 0x00000022ff2b7210 */ /* 0x000fe200027ec411 */
[----:B------:R-:W-:Y:S01]  /*08c0*/  IMAD.WIDE.U32 R32, P4, R2, R29, R30 ;  /* 0x0000001d02207225 */ /* 0x000fe2000788001e */
[----:B------:R-:W-:-:S02]  /*08d0*/  SEL R0, RZ, 0x1, P1 ;  /* 0x00000001ff007807 */ /* 0x000fc40000800000 */
[----:B------:R-:W-:Y:S01]  /*08e0*/  LEA R51, P0, R10, R51, 0x1 ;  /* 0x000000330a337211 */ /* 0x000fe200078008ff */
[----:B------:R-:W-:Y:S01]  /*08f0*/  IMAD.X R30, RZ, RZ, R19, P2 ;  /* 0x000000ffff1e7224 */ /* 0x000fe200010e0613 */
[----:B------:R-:W-:Y:S01]  /*0900*/  ISETP.GT.U32.AND P1, PT, R6, R47, PT ;  /* 0x0000002f0600720c */ /* 0x000fe20003f24070 */
[----:B------:R-:W-:Y:S01]  /*0910*/  IMAD.WIDE.U32 R10, R2, R28, RZ ;  /* 0x0000001c020a7225 */ /* 0x000fe200078e00ff */
[----:B------:R-:W-:Y:S02]  /*0920*/  IADD3 R15, P6, PT, R47, R14, RZ ;  /* 0x0000000e2f0f7210 */ /* 0x000fe40007fde0ff */
[----:B------:R-:W-:Y:S01]  /*0930*/  ISETP.GT.U32.AND.EX P1, PT, R19, R30, PT, P1 ;  /* 0x0000001e1300720c */ /* 0x000fe20003f24110 */
[----:B------:R-:W-:Y:S01]  /*0940*/  IMAD.MOV.U32 R45, RZ, RZ, RZ ;  /* 0x000000ffff2d7224 */ /* 0x000fe200078e00ff */
[----:B------:R-:W-:Y:S01]  /*0950*/  IADD3.X R49, P0, PT, R49, R4, RZ, P0, !PT ;  /* 0x0000000431317210 */ /* 0x000fe2000071e4ff */
[----:B------:R-:W-:Y:S01]  /*0960*/  IMAD.X R42, R30, 0x1, R46, P6 ;  /* 0x000000011e2a7824 */ /* 0x000fe200030e062e */
[----:B------:R-:W-:-:S02]  /*0970*/  IADD3 R32, P2, PT, R11, R32, RZ ;  /* 0x000000200b207210 */ /* 0x000fc40007f5e0ff */
[----:B------:R-:W-:Y:S02]  /*0980*/  IADD3 R51, P6, PT, R51, R10, RZ ;  /* 0x0000000a33337210 */ /* 0x000fe40007fde0ff */
[----:B------:R-:W-:Y:S02]  /*0990*/  SEL R4, R6, R47, P1 ;  /* 0x0000002f06047207 */ /* 0x000fe40000800000 */
[----:B------:R-:W-:Y:S02]  /*09a0*/  IADD3.X R49, P6, PT, R49, R32, RZ, P6, !PT ;  /* 0x0000002031317210 */ /* 0x000fe400037de4ff */
[----:B------:R-:W-:Y:S02]  /*09b0*/  SEL R11, R19, R30, P1 ;  /* 0x0000001e130b7207 */ /* 0x000fe40000800000 */
[----:B------:R-:W-:Y:S01]  /*09c0*/  ISETP.GT.U32.AND P1, PT, R4, R15, PT ;  /* 0x0000000f0400720c */ /* 0x000fe20003f24070 */
[-C--:B------:R-:W-:Y:S01]  /*09d0*/  IMAD R10, R49, R24.reuse, RZ ;  /* 0x00000018310a7224 */ /* 0x080fe200078e02ff */
[----:B------:R-:W0:Y:S01]  /*09e0*/  LDC.64 R30, c[0x3][0x10] ;  /* 0x00c00400ff1e7b82 */ /* 0x000e220000000a00 */
[----:B------:R-:W-:Y:S01]  /*09f0*/  IMAD.WIDE.U32 R4, R51, R24, RZ ;  /* 0x0000001833047225 */ /* 0x000fe200078e00ff */
[----:B------:R-:W-:-:S03]  /*0a00*/  ISETP.GT.U32.AND.EX P1, PT, R11, R42, PT, P1 ;  /* 0x0000002a0b00720c */ /* 0x000fc60003f24110 */
[----:B------:R-:W-:Y:S01]  /*0a10*/  IMAD R47, R51, R25, R10 ;  /* 0x00000019332f7224 */ /* 0x000fe200078e020a */
[----:B------:R-:W-:Y:S01]  /*0a20*/  SEL R10, RZ, 0x1, !P1 ;  /* 0x00000001ff0a7807 */ /* 0x000fe20004800000 */
[----:B------:R-:W-:Y:S01]  /*0a30*/  IMAD.X R11, RZ, RZ, RZ, P4 ;  /* 0x000000ffff0b7224 */ /* 0x000fe200020e06ff */
[----:B------:R-:W-:Y:S01]  /*0a40*/  IADD3 R36, P1, PT, R0, R15, RZ ;  /* 0x0000000f00247210 */ /* 0x000fe20007f3e0ff */
[----:B------:R-:W-:-:S04]  /*0a50*/  IMAD.IADD R5, R5, 0x1, R47 ;  /* 0x0000000105057824 */ /* 0x000fc800078e022f */
[----:B------:R-:W-:Y:S01]  /*0a60*/  IMAD.X R47, RZ, RZ, R42, P1 ;  /* 0x000000ffff2f7224 */ /* 0x000fe200008e062a */
[----:B------:R-:W-:Y:S01]  /*0a70*/  IADD3 R39, P1, P4, R39, R8, R10 ;  /* 0x0000000827277210 */ /* 0x000fe20007c3e00a */
[----:B------:R-:W-:Y:S02]  /*0a80*/  IMAD.MOV.U32 R10, RZ, RZ, R33 ;  /* 0x000000ffff0a7224 */ /* 0x000fe400078e0021 */
[----:B------:R-:W-:Y:S01]  /*0a90*/  IMAD.WIDE.U32 R32, R5, R26, RZ ;  /* 0x0000001a05207225 */ /* 0x000fe200078e00ff */
[----:B------:R-:W-:Y:S02]  /*0aa0*/  IADD3.X R34, PT, PT, R34, R43, RZ, P1, P4 ;  /* 0x0000002b22227210 */ /* 0x000fe40000fe84ff */
[----:B------:R-:W-:Y:S01]  /*0ab0*/  IADD3 R43, P4, PT, R36, R14, RZ ;  /* 0x0000000e242b7210 */ /* 0x000fe20007f9e0ff */
[----:B------:R-:W-:Y:S01]  /*0ac0*/  IMAD.WIDE.U32.X R10, R20, R29, R10, P2 ;  /* 0x0000001d140a7225 */ /* 0x000fe200010e040a */
[----:B------:R-:W-:-:S03]  /*0ad0*/  ISETP.GT.U32.AND P2, PT, R15, R36, PT ;  /* 0x000000240f00720c */ /* 0x000fc60003f44070 */
[----:B------:R-:W-:Y:S01]  /*0ae0*/  IMAD.WIDE.U32 R8, R41, R9, R44 ;  /* 0x0000000929087225 */ /* 0x000fe200078e002c */
[----:B------:R-:W-:Y:S02]  /*0af0*/  ISETP.GT.U32.AND.EX P1, PT, R42, R47, PT, P2 ;  /* 0x0000002f2a00720c */ /* 0x000fe40003f24120 */
[----:B------:R-:W-:Y:S01]  /*0b00*/  IADD3.X R45, P0, P6, R10, RZ, RZ, P6, P0 ;  /* 0x000000ff0a2d7210 */ /* 0x000fe200036004ff */
[C---:B------:R-:W-:Y:S01]  /*0b10*/  IMAD.WIDE.U32 R32, P2, R4.reuse, R27, R32 ;  /* 0x0000001b04207225 */ /* 0x040fe20007840020 */
[----:B------:R-:W-:Y:S02]  /*0b20*/  SEL R36, R15, R36, P1 ;  /* 0x000000240f247207 */ /* 0x000fe40000800000 */
[----:B------:R-:W-:Y:S01]  /*0b30*/  IADD3.X R53, PT, PT, R11, RZ, RZ, P0, P6 ;  /* 0x000000ff0b357210 */ /* 0x000fe200007ec4ff */
[----:B------:R-:W-:-:S04]  /*0b40*/  IMAD.WIDE.U32 R40, R4, R26, RZ ;  /* 0x0000001a04287225 */ /* 0x000fc800078e00ff */
[----:B------:R-:W-:Y:S01]  /*0b50*/  IMAD.X R15, RZ, RZ, RZ, P2 ;  /* 0x000000ffff0f7224 */ /* 0x000fe200010e06ff */
[----:B------:R-:W-:Y:S01]  /*0b60*/  IADD3 RZ, P2, PT, R51, R40, RZ ;  /* 0x0000002833ff7210 */ /* 0x000fe20007f5e0ff */
[----:B------:R-:W-:Y:S01]  /*0b70*/  IMAD.MOV.U32 R14, RZ, RZ, R33 ;  /* 0x000000ffff0e7224 */ /* 0x000fe200078e0021 */
[----:B------:R-:W-:Y:S01]  /*0b80*/  IADD3 R40, P6, PT, R41, R32, RZ ;  /* 0x0000002029287210 */ /* 0x000fe20007fde0ff */
[----:B0-----:R-:W-:Y:S01]  /*0b90*/  IMAD.WIDE.U32 R10, R20, R30, RZ ;  /* 0x0000001e140a7225 */ /* 0x001fe200078e00ff */
[----:B------:R-:W0:Y:S01]  /*0ba0*/  LDC.64 R32, c[0x3][0x18] ;  /* 0x00c00600ff207b82 */ /* 0x000e220000000a00 */
[----:B------:R-:W-:Y:S02]  /*0bb0*/  IADD3 R51, P0, PT, R45, R48, RZ ;  /* 0x000000302d337210 */ /* 0x000fe40007f1e0ff */
[----:B------:R-:W-:Y:S01]  /*0bc0*/  IMAD.WIDE.U32.X R14, R5, R27, R14, P6 ;  /* 0x0000001b050e7225 */ /* 0x000fe200030e040e */
[----:B------:R-:W-:Y:S02]  /*0bd0*/  IADD3.X RZ, P2, PT, R49, R40, RZ, P2, !PT ;  /* 0x0000002831ff7210 */ /* 0x000fe4000175e4ff */
[----:B------:R-:W-:Y:S01]  /*0be0*/  SEL R49, R42, R47, P1 ;  /* 0x0000002f2a317207 */ /* 0x000fe20000800000 */
[----:B------:R-:W-:Y:S01]  /*0bf0*/  IMAD.WIDE.U32 R40, R2, R30, RZ ;  /* 0x0000001e02287225 */ /* 0x000fe200078e00ff */
[----:B------:R-:W-:-:S02]  /*0c00*/  IADD3.X R14, P2, PT, RZ, R14, RZ, P2, !PT ;  /* 0x0000000eff0e7210 */ /* 0x000fc4000175e4ff */
[----:B------:R-:W-:Y:S01]  /*0c10*/  IADD3.X R42, P0, PT, R53, R38, RZ, P0, !PT ;  /* 0x00000026352a7210 */ /* 0x000fe2000071e4ff */
[----:B------:R-:W-:Y:S01]  /*0c20*/  IMAD.X R48, R47, 0x1, R46, P4 ;  /* 0x000000012f307824 */ /* 0x000fe200020e062e */
[----:B------:R-:W-:Y:S01]  /*0c30*/  IADD3 R51, P1, PT, R51, R40, RZ ;  /* 0x0000002833337210 */ /* 0x000fe20007f3e0ff */
[----:B------:R-:W-:-:S04]  /*0c40*/  IMAD.WIDE.U32 R10, P4, R2, R31, R10 ;  /* 0x0000001f020a7225 */ /* 0x000fc8000788000a */
[----:B------:R-:W-:-:S04]  /*0c50*/  IMAD.WIDE.U32 R44, R5, R28, RZ ;  /* 0x0000001c052c7225 */ /* 0x000fc800078e00ff */
[----:B------:R-:W-:Y:S01]  /*0c60*/  IMAD.X R38, RZ, RZ, R15, P2 ;  /* 0x000000ffff267224 */ /* 0x000fe200010e060f */
[----:B------:R-:W-:Y:S01]  /*0c70*/  IADD3 R53, P2, PT, R41, R10, RZ ;  /* 0x0000000a29357210 */ /* 0x000fe20007f5e0ff */
[----:B------:R-:W-:Y:S02]  /*0c80*/  IMAD.X R15, RZ, RZ, RZ, P4 ;  /* 0x000000ffff0f7224 */ /* 0x000fe400020e06ff */
[----:B------:R-:W-:Y:S01]  /*0c90*/  IMAD.WIDE.U32 R40, P4, R4, R29, R44 ;  /* 0x0000001d04287225 */ /* 0x000fe2000788002c */
[----:B------:R-:W-:Y:S02]  /*0ca0*/  IADD3.X R44, PT, PT, RZ, RZ, RZ, P3, P5 ;  /* 0x000000ffff2c7210 */ /* 0x000fe40001fea4ff */
[----:B------:R-:W-:Y:S01]  /*0cb0*/  IADD3 R45, P5, PT, R14, R51, RZ ;  /* 0x000000330e2d7210 */ /* 0x000fe20007fbe0ff */
[----:B------:R-:W-:-:S04]  /*0cc0*/  IMAD.WIDE.U32 R46, R4, R28, RZ ;  /* 0x0000001c042e7225 */ /* 0x000fc800078e00ff */
[----:B------:R-:W-:Y:S01]  /*0cd0*/  IMAD.MOV.U32 R14, RZ, RZ, R11 ;  /* 0x000000ffff0e7224 */ /* 0x000fe200078e000b */
[----:B------:R-:W-:Y:S01]  /*0ce0*/  IADD3.X R11, P1, PT, R42, R53, RZ, P1, !PT ;  /* 0x000000352a0b7210 */ /* 0x000fe20000f3e4ff */
[----:B------:R-:W-:Y:S01]  /*0cf0*/  IMAD.IADD R37, R37, 0x1, R9 ;  /* 0x0000000125257824 */ /* 0x000fe200078e0209 */
[----:B------:R-:W-:Y:S01]  /*0d00*/  IADD3 R47, P6, PT, R47, R40, RZ ;  /* 0x000000282f2f7210 */ /* 0x000fe20007fde0ff */
[----:B------:R-:W-:Y:S01]  /*0d10*/  IMAD.WIDE.U32.X R14, R20, R31, R14, P2 ;  /* 0x0000001f140e7225 */ /* 0x000fe200010e040e */
[----:B------:R-:W-:Y:S02]  /*0d20*/  IADD3 R46, P3, PT, R45, R46, RZ ;  /* 0x0000002e2d2e7210 */ /* 0x000fe40007f7e0ff */
[----:B------:R-:W-:Y:S01]  /*0d30*/  IADD3.X R40, P5, PT, R38, R11, RZ, P5, !PT ;  /* 0x0000000b26287210 */ /* 0x000fe20002fbe4ff */
[----:B------:R-:W-:Y:S01]  /*0d40*/  IMAD.X R45, RZ, RZ, RZ, P4 ;  /* 0x000000ffff2d7224 */ /* 0x000fe200020e06ff */
[----:B------:R-:W-:Y:S01]  /*0d50*/  IADD3 R38, P2, P4, R44, R8, R35 ;  /* 0x000000082c267210 */ /* 0x000fe20007c5e023 */
[----:B0-----:R-:W-:Y:S01]  /*0d60*/  IMAD.WIDE.U32 R10, R20, R32, RZ ;  /* 0x00000020140a7225 */ /* 0x001fe200078e00ff */
[----:B------:R-:W-:-:S02]  /*0d70*/  IADD3.X R35, P3, PT, R40, R47, RZ, P3, !PT ;  /* 0x0000002f28237210 */ /* 0x000fc40001f7e4ff */
[----:B------:R-:W-:Y:S01]  /*0d80*/  IADD3.X R51, P1, P0, R14, RZ, RZ, P1, P0 ;  /* 0x000000ff0e337210 */ /* 0x000fe200008204ff */
[----:B------:R-:W-:Y:S01]  /*0d90*/  IMAD.MOV.U32 R44, RZ, RZ, R41 ;  /* 0x000000ffff2c7224 */ /* 0x000fe200078e0029 */
[----:B------:R-:W-:Y:S01]  /*0da0*/  IADD3.X R37, PT, PT, RZ, R37, RZ, P2, P4 ;  /* 0x00000025ff257210 */ /* 0x000fe200017e84ff */
[----:B------:R-:W-:-:S04]  /*0db0*/  IMAD.WIDE.U32 R40, R2, R32, RZ ;  /* 0x0000002002287225 */ /* 0x000fc800078e00ff */
[----:B------:R-:W-:-:S04]  /*0dc0*/  IMAD.WIDE.U32.X R44, R5, R29, R44, P6 ;  /* 0x0000001d052c7225 */ /* 0x000fc800030e042c */
[----:B------:R-:W-:Y:S01]  /*0dd0*/  IMAD.WIDE.U32 R10, P6, R2, R33, R10 ;  /* 0x00000021020a7225 */ /* 0x000fe200078c000a */
[----:B------:R-:W-:Y:S02]  /*0de0*/  IADD3.X R47, P3, P5, R44, RZ, RZ, P3, P5 ;  /* 0x000000ff2c2f7210 */ /* 0x000fe40001d6a4ff */
[----:B------:R-:W-:Y:S01]  /*0df0*/  IADD3.X R2, PT, PT, R15, RZ, RZ, P1, P0 ;  /* 0x000000ff0f027210 */ /* 0x000fe20000fe04ff */
[----:B------:R-:W-:Y:S01]  /*0e00*/  IMAD.X R9, RZ, RZ, RZ, P6 ;  /* 0x000000ffff097224 */ /* 0x000fe200030e06ff */
[----:B------:R-:W-:Y:S01]  /*0e10*/  IADD3 R6, P6, PT, R43, R6, RZ ;  /* 0x000000062b067210 */ /* 0x000fe20007fde0ff */
[----:B------:R-:W-:Y:S01]  /*0e20*/  IMAD.MOV.U32 R8, RZ, RZ, R11 ;  /* 0x000000ffff087224 */ /* 0x000fe200078e000b */
[----:B------:R-:W-:Y:S01]  /*0e30*/  IADD3 R44, P0, PT, R41, R10, RZ ;  /* 0x0000000a292c7210 */ /* 0x000fe20007f1e0ff */
[----:B------:R-:W-:Y:S01]  /*0e40*/  IMAD.WIDE.U32 R14, R5, R30, RZ ;  /* 0x0000001e050e7225 */ /* 0x000fe200078e00ff */
[----:B------:R-:W-:Y:S02]  /*0e50*/  IADD3 R11, P1, PT, R51, R6, RZ ;  /* 0x00000006330b7210 */ /* 0x000fe40007f3e0ff */
[----:B------:R-:W-:Y:S01]  /*0e60*/  IADD3.X R42, PT, PT, R45, RZ, RZ, P3, P5 ;  /* 0x000000ff2d2a7210 */ /* 0x000fe20001fea4ff */
[----:B------:R-:W-:Y:S01]  /*0e70*/  IMAD.X R19, R48, 0x1, R19, P6 ;  /* 0x0000000130137824 */ /* 0x000fe200030e0613 */
[----:B------:R-:W-:Y:S01]  /*0e80*/  IADD3 R40, P3, PT, R11, R40, RZ ;  /* 0x000000280b287210 */ /* 0x000fe20007f7e0ff */
[----:B------:R-:W-:-:S02]  /*0e90*/  IMAD R41, R35, R24, RZ ;  /* 0x0000001823297224 */ /* 0x000fc400078e02ff */
[----:B------:R-:W-:Y:S01]  /*0ea0*/  IMAD.WIDE.U32 R10, R46, R24, RZ ;  /* 0x000000182e0a7225 */ /* 0x000fe200078e00ff */
[----:B------:R-:W-:-:S03]  /*0eb0*/  IADD3.X R55, P1, PT, R2, R19, RZ, P1, !PT ;  /* 0x0000001302377210 */ /* 0x000fc60000f3e4ff */
[----:B------:R-:W-:Y:S01]  /*0ec0*/  IMAD R41, R46, R25, R41 ;  /* 0x000000192e297224 */ /* 0x000fe200078e0229 */
[----:B------:R-:W-:Y:S01]  /*0ed0*/  IADD3.X R55, P3, PT, R55, R44, RZ, P3, !PT ;  /* 0x0000002c37377210 */ /* 0x000fe20001f7e4ff */
[----:B------:R-:W-:-:S04]  /*0ee0*/  IMAD.WIDE.U32 R14, P5, R4, R31, R14 ;  /* 0x0000001f040e7225 */ /* 0x000fc800078a000e */
[----:B------:R-:W-:-:S04]  /*0ef0*/  IMAD.WIDE.U32.X R50, R20, R33, R8, P0 ;  /* 0x0000002114327225 */ /* 0x000fc800000e0408 */
[----:B------:R-:W-:Y:S01]  /*0f00*/  IMAD.IADD R2, R11, 0x1, R41 ;  /* 0x000000010b027824 */ /* 0x000fe200078e0229 */
[----:B------:R-:W-:Y:S01]  /*0f10*/  IADD3 R11, P0, PT, R47, R40, RZ ;  /* 0x000000282f0b7210 */ /* 0x000fe20007f1e0ff */
[----:B------:R-:W-:Y:S01]  /*0f20*/  IMAD.X R9, RZ, RZ, RZ, P5 ;  /* 0x000000ffff097224 */ /* 0x000fe200028e06ff */
[----:B------:R-:W-:Y:S01]  /*0f30*/  IADD3.X R53, P1, P5, R50, RZ, RZ, P3, P1 ;  /* 0x000000ff32357210 */ /* 0x000fe20001d224ff */
[----:B------:R-:W-:Y:S01]  /*0f40*/  IMAD.WIDE.U32 R44, R4, R30, RZ ;  /* 0x0000001e042c7225 */ /* 0x000fe200078e00ff */
[----:B------:R-:W-:Y:S02]  /*0f50*/  IADD3.X R20, P0, PT, R42, R55, RZ, P0, !PT ;  /* 0x000000372a147210 */ /* 0x000fe4000071e4ff */
[----:B------:R-:W-:Y:S01]  /*0f60*/  IADD3.X R52, PT, PT, R51, RZ, RZ, P1, P5 ;  /* 0x000000ff33347210 */ /* 0x000fe20000fea4ff */
[----:B------:R-:W-:Y:S01]  /*0f70*/  IMAD.WIDE.U32 R40, R2, R26, RZ ;  /* 0x0000001a02287225 */ /* 0x000fe200078e00ff */
[----:B------:R-:W-:Y:S02]  /*0f80*/  IADD3 R47, P3, PT, R45, R14, RZ ;  /* 0x0000000e2d2f7210 */ /* 0x000fe40007f7e0ff */
[----:B------:R-:W-:Y:S01]  /*0f90*/  IADD3 R11, P1, PT, R11, R44, RZ ;  /* 0x0000002c0b0b7210 */ /* 0x000fe20007f3e0ff */
[----:B------:R-:W-:-:S03]  /*0fa0*/  IMAD.WIDE.U32 R44, R10, R26, RZ ;  /* 0x0000001a0a2c7225 */ /* 0x000fc600078e00ff */
[----:B------:R-:W-:Y:S01]  /*0fb0*/  IADD3.X R20, P1, PT, R20, R47, RZ, P1, !PT ;  /* 0x0000002f14147210 */ /* 0x000fe20000f3e4ff */
[----:B------:R-:W-:Y:S01]  /*0fc0*/  IMAD.WIDE.U32 R40, P6, R10, R27, R40 ;  /* 0x0000001b0a287225 */ /* 0x000fe200078c0028 */
[----:B------:R-:W-:-:S03]  /*0fd0*/  IADD3 RZ, P2, PT, R46, R44, RZ ;  /* 0x0000002c2eff7210 */ /* 0x000fc60007f5e0ff */
[----:B------:R-:W-:Y:S01]  /*0fe0*/  IMAD.MOV.U32 R8, RZ, RZ, R15 ;  /* 0x000000ffff087224 */ /* 0x000fe200078e000f */
[----:B------:R-:W-:Y:S01]  /*0ff0*/  IADD3 R44, P5, PT, R45, R40, RZ ;  /* 0x000000282d2c7210 */ /* 0x000fe20007fbe0ff */
[----:B------:R-:W-:-:S03]  /*1000*/  IMAD.WIDE.U32 R14, R5, R32, RZ ;  /* 0x00000020050e7225 */ /* 0x000fc600078e00ff */
[----:B------:R-:W-:Y:S01]  /*1010*/  IADD3.X RZ, P2, PT, R35, R44, RZ, P2, !PT ;  /* 0x0000002c23ff7210 */ /* 0x000fe2000175e4ff */
[----:B------:R-:W-:-:S04]  /*1020*/  IMAD.WIDE.U32.X R8, R5, R31, R8, P3 ;  /* 0x0000001f05087225 */ /* 0x000fc800018e0408 */
[----:B------:R-:W-:Y:S01]  /*1030*/  IMAD.WIDE.U32 R14, P4, R4, R33, R14 ;  /* 0x00000021040e7225 */ /* 0x000fe2000788000e */
[----:B------:R-:W-:-:S03]  /*1040*/  IADD3.X R8, P0, P1, R8, RZ, RZ, P1, P0 ;  /* 0x000000ff08087210 */ /* 0x000fc600009004ff */
[----:B------:R-:W-:Y:S01]  /*1050*/  IMAD.X R47, RZ, RZ, RZ, P6 ;  /* 0x000000ffff2f7224 */ /* 0x000fe200030e06ff */
[----:B------:R-:W-:Y:S01]  /*1060*/  IADD3 R35, P6, PT, R53, R22, RZ ;  /* 0x0000001635237210 */ /* 0x000fe20007fde0ff */
[----:B------:R-:W-:-:S04]  /*1070*/  IMAD.WIDE.U32 R50, R4, R32, RZ ;  /* 0x0000002004327225 */ /* 0x000fc800078e00ff */
[----:B------:R-:W-:Y:S01]  /*1080*/  IMAD.X R45, RZ, RZ, RZ, P4 ;  /* 0x000000ffff2d7224 */ /* 0x000fe200020e06ff */
[----:B------:R-:W-:Y:S01]  /*1090*/  IADD3 R7, P4, P3, R7, R38, R38 ;  /* 0x0000002607077210 */ /* 0x000fe20007b9e026 */
[----:B------:R-:W-:Y:S01]  /*10a0*/  IMAD.MOV.U32 R46, RZ, RZ, R41 ;  /* 0x000000ffff2e7224 */ /* 0x000fe200078e0029 */
[----:B------:R-:W-:Y:S01]  /*10b0*/  IADD3.X R41, PT, PT, R9, RZ, RZ, P0, P1 ;  /* 0x000000ff09297210 */ /* 0x000fe200007e24ff */
[----:B------:R-:W-:Y:S01]  /*10c0*/  IMAD.X R38, R52, 0x1, R21, P6 ;  /* 0x0000000134267824 */ /* 0x000fe200030e0615 */
[----:B------:R-:W-:Y:S01]  /*10d0*/  IADD3 R9, P1, PT, R8, R35, RZ ;  /* 0x0000002308097210 */ /* 0x000fe20007f3e0ff */
[----:B------:R-:W-:Y:S01]  /*10e0*/  IMAD.MOV.U32 R44, RZ, RZ, R15 ;  /* 0x000000ffff2c7224 */ /* 0x000fe200078e000f */
[----:B------:R-:W-:Y:S01]  /*10f0*/  IADD3 R4, P0, PT, R51, R14, RZ ;  /* 0x0000000e33047210 */ /* 0x000fe20007f1e0ff */
[----:B------:R-:W-:Y:S01]  /*1100*/  IMAD.WIDE.U32.X R46, R2, R27, R46, P5 ;  /* 0x0000001b022e7225 */ /* 0x000fe200028e042e */
[----:B------:R-:W-:Y:S02]  /*1110*/  IADD3 R50, P6, PT, R9, R50, RZ ;  /* 0x0000003209327210 */ /* 0x000fe40007fde0ff */
[----:B------:R-:W-:Y:S01]  /*1120*/  IADD3.X R15, P1, PT, R41, R38, RZ, P1, !PT ;  /* 0x00000026290f7210 */ /* 0x000fe20000f3e4ff */
[----:B------:R-:W-:Y:S01]  /*1130*/  IMAD.WIDE.U32.X R44, R5, R33, R44, P0 ;  /* 0x00000021052c7225 */ /* 0x000fe200000e042c */
[----:B------:R-:W-:-:S02]  /*1140*/  ISETP.GT.U32.AND P0, PT, R36, R43, PT ;  /* 0x0000002b2400720c */ /* 0x000fc40003f04070 */
[----:B------:R-:W-:Y:S01]  /*1150*/  IADD3.X R36, P2, PT, RZ, R46, RZ, P2, !PT ;  /* 0x0000002eff247210 */ /* 0x000fe2000175e4ff */
[----:B------:R-:W-:Y:S01]  /*1160*/  IMAD.WIDE.U32 R8, R2, R28, RZ ;  /* 0x0000001c02087225 */ /* 0x000fe200078e00ff */
[----:B------:R-:W-:Y:S02]  /*1170*/  IADD3.X R15, P6, PT, R15, R4, RZ, P6, !PT ;  /* 0x000000040f0f7210 */ /* 0x000fe400037de4ff */
[----:B------:R-:W-:Y:S01]  /*1180*/  ISETP.GT.U32.AND.EX P0, PT, R49, R48, PT, P0 ;  /* 0x000000303100720c */ /* 0x000fe20003f04100 */
[----:B------:R-:W-:Y:S01]  /*1190*/  IMAD.WIDE.U32 R4, R10, R28, RZ ;  /* 0x0000001c0a047225 */ /* 0x000fe200078e00ff */
[----:B------:R-:W-:Y:S02]  /*11a0*/  IADD3.X R14, P1, P6, R44, RZ, RZ, P6, P1 ;  /* 0x000000ff2c0e7210 */ /* 0x000fe400036224ff */
[----:B------:R-:W-:Y:S01]  /*11b0*/  IADD3.X R37, PT, PT, RZ, R37, R37, P4, P3 ;  /* 0x00000025ff257210 */ /* 0x000fe200027e6425 */
[----:B------:R-:W-:Y:S01]  /*11c0*/  IMAD.WIDE.U32 R8, P5, R10, R29, R8 ;  /* 0x0000001d0a087225 */ /* 0x000fe200078a0008 */
[----:B------:R-:W-:-:S03]  /*11d0*/  IADD3.X R44, PT, PT, R45, RZ, RZ, P1, P6 ;  /* 0x000000ff2d2c7210 */ /* 0x000fc60000fec4ff */
[----:B------:R-:W-:Y:S01]  /*11e0*/  IMAD.X R47, RZ, RZ, R47, P2 ;  /* 0x000000ffff2f7224 */ /* 0x000fe200010e062f */
[----:B------:R-:W-:Y:S02]  /*11f0*/  IADD3 R11, P2, PT, R36, R11, RZ ;  /* 0x0000000b240b7210 */ /* 0x000fe40007f5e0ff */
[----:B------:R-:W-:Y:S01]  /*1200*/  IADD3 R41, P6, PT, R5, R8, RZ ;  /* 0x0000000805297210 */ /* 0x000fe20007fde0ff */
[----:B------:R-:W-:Y:S01]  /*1210*/  IMAD.X R5, RZ, RZ, RZ, P5 ;  /* 0x000000ffff057224 */ /* 0x000fe200028e06ff */
[----:B------:R-:W-:Y:S01]  /*1220*/  IADD3 R11, P1, PT, R11, R4, RZ ;  /* 0x000000040b0b7210 */ /* 0x000fe20007f3e0ff */
[----:B------:R-:W-:Y:S01]  /*1230*/  IMAD.MOV.U32 R4, RZ, RZ, R9 ;  /* 0x000000ffff047224 */ /* 0x000fe200078e0009 */
[----:B------:R-:W-:Y:S01]  /*1240*/  IADD3.X R20, P2, PT, R47, R20, RZ, P2, !PT ;  /* 0x000000142f147210 */ /* 0x000fe2000175e4ff */
[-C--:B------:R-:W-:Y:S01]  /*1250*/  IMAD.WIDE.U32 R8, R2, R30.reuse, RZ ;  /* 0x0000001e02087225 */ /* 0x080fe200078e00ff */
[----:B------:R-:W-:Y:S02]  /*1260*/  SEL R36, RZ, 0x1, !P0 ;  /* 0x00000001ff247807 */ /* 0x000fe40004000000 */
[----:B------:R-:W-:Y:S01]  /*1270*/  ISETP.GE.U32.AND P0, PT, R6, R43, PT ;  /* 0x0000002b0600720c */ /* 0x000fe20003f06070 */
[----:B------:R-:W-:Y:S01]  /*1280*/  IMAD.WIDE.U32 R46, R10, R30, RZ ;  /* 0x0000001e0a2e7225 */ /* 0x000fe200078e00ff */
[----:B------:R-:W-:-:S02]  /*1290*/  IADD3.X R43, P1, PT, R20, R41, RZ, P1, !PT ;  /* 0x00000029142b7210 */ /* 0x000fc40000f3e4ff */
[----:B------:R-:W-:Y:S01]  /*12a0*/  IADD3 R0, P5, PT, R23, R0, RZ ;  /* 0x0000000017007210 */ /* 0x000fe20007fbe0ff */
[----:B------:R-:W-:Y:S01]  /*12b0*/  IMAD.WIDE.U32.X R40, R2, R29, R4, P6 ;  /* 0x0000001d02287225 */ /* 0x000fe200030e0404 */
[----:B------:R-:W-:Y:S02]  /*12c0*/  IADD3 R16, P4, P3, R36, R39, R16 ;  /* 0x0000002724107210 */ /* 0x000fe40007b9e010 */
[----:B------:R-:W-:Y:S01]  /*12d0*/  ISETP.GE.U32.AND.EX P0, PT, R19, R48, PT, P0 ;  /* 0x000000301300720c */ /* 0x000fe20003f06100 */
[-C--:B------:R-:W-:Y:S01]  /*12e0*/  IMAD R6, R43, R24.reuse, RZ ;  /* 0x000000182b067224 */ /* 0x080fe200078e02ff */
[----:B------:R-:W-:Y:S01]  /*12f0*/  IADD3.X R39, P1, P2, R40, RZ, RZ, P1, P2 ;  /* 0x000000ff28277210 */ /* 0x000fe20000a244ff */
[----:B------:R-:W-:Y:S01]  /*1300*/  IMAD.WIDE.U32 R4, R11, R24, RZ ;  /* 0x000000180b047225 */ /* 0x000fe200078e00ff */
[----:B------:R-:W-:-:S03]  /*1310*/  IADD3.X R34, PT, PT, RZ, R34, RZ, P4, P3 ;  /* 0x00000022ff227210 */ /* 0x000fc600027e64ff */
[----:B------:R-:W-:Y:S01]  /*1320*/  IMAD R23, R11, R25, R6 ;  /* 0x000000190b177224 */ /* 0x000fe200078e0206 */
[----:B------:R-:W-:Y:S01]  /*1330*/  IADD3.X R6, PT, PT, R41, RZ, RZ, P1, P2 ;  /* 0x000000ff29067210 */ /* 0x000fe20000fe44ff */
[----:B------:R-:W-:Y:S01]  /*1340*/  IMAD.WIDE.U32 R8, P6, R10, R31, R8 ;  /* 0x0000001f0a087225 */ /* 0x000fe200078c0008 */
[----:B------:R-:W-:Y:S02]  /*1350*/  ISETP.GE.U32.AND P2, PT, R35, R22, PT ;  /* 0x000000162300720c */ /* 0x000fe40003f46070 */
[----:B------:R-:W-:Y:S01]  /*1360*/  IADD3 R35, P1, PT, R39, R50, RZ ;  /* 0x0000003227237210 */ /* 0x000fe20007f3e0ff */
[----:B------:R-:W-:Y:S01]  /*1370*/  IMAD.IADD R5, R5, 0x1, R23 ;  /* 0x0000000105057824 */ /* 0x000fe200078e0217 */
[----:B------:R-:W-:Y:S01]  /*1380*/  IADD3 R36, P3, PT, R47, R8, RZ ;  /* 0x000000082f247210 */ /* 0x000fe20007f7e0ff */
[----:B------:R-:W-:Y:S01]  /*1390*/  IMAD.MOV.U32 R22, RZ, RZ, R9 ;  /* 0x000000ffff167224 */ /* 0x000fe200078e0009 */
[----:B------:R-:W-:Y:S01]  /*13a0*/  ISETP.GE.U32.AND.EX P2, PT, R38, R21, PT, P2 ;  /* 0x000000152600720c */ /* 0x000fe20003f46120 */
[----:B------:R-:W-:Y:S01]  /*13b0*/  IMAD.WIDE.U32 R40, R5, R26, RZ ;  /* 0x0000001a05287225 */ /* 0x000fe200078e00ff */
[----:B------:R-:W-:-:S02]  /*13c0*/  IADD3 R20, P4, PT, R35, R46, RZ ;  /* 0x0000002e23147210 */ /* 0x000fc40007f9e0ff */
[----:B------:R-:W-:Y:S01]  /*13d0*/  IADD3.X R15, P1, PT, R6, R15, RZ, P1, !PT ;  /* 0x0000000f060f7210 */ /* 0x000fe20000f3e4ff */
[----:B------:R-:W-:Y:S01]  /*13e0*/  IMAD.X R23, RZ, RZ, RZ, P6 ;  /* 0x000000ffff177224 */ /* 0x000fe200030e06ff */
[----:B------:R-:W-:Y:S01]  /*13f0*/  SEL R6, RZ, 0x1, P2 ;  /* 0x00000001ff067807 */ /* 0x000fe20001000000 */
[----:B------:R-:W-:Y:S01]  /*1400*/  IMAD.WIDE.U32 R8, R4, R26, RZ ;  /* 0x0000001a04087225 */ /* 0x000fe200078e00ff */
[----:B------:R-:W-:-:S03]  /*1410*/  IADD3.X R15, P4, PT, R15, R36, RZ, P4, !PT ;  /* 0x000000240f0f7210 */ /* 0x000fc6000279e4ff */
[----:B------:R-:W-:-:S04]  /*1420*/  IMAD.WIDE.U32 R38, P6, R4, R27, R40 ;  /* 0x0000001b04267225 */ /* 0x000fc800078c0028 */
[C---:B------:R-:W-:Y:S01]  /*1430*/  IMAD.WIDE.U32.X R22, R2.reuse, R31, R22, P3 ;  /* 0x0000001f02167225 */ /* 0x040fe200018e0416 */
[----:B------:R-:W-:Y:S02]  /*1440*/  IADD3 RZ, P3, PT, R11, R8, RZ ;  /* 0x000000080bff7210 */ /* 0x000fe40007f7e0ff */
[----:B------:R-:W-:Y:S01]  /*1450*/  IADD3 R8, P2, PT, R9, R38, RZ ;  /* 0x0000002609087210 */ /* 0x000fe20007f5e0ff */
[----:B------:R-:W-:Y:S01]  /*1460*/  IMAD.WIDE.U32 R40, R2, R32, RZ ;  /* 0x0000002002287225 */ /* 0x000fe200078e00ff */
[----:B------:R-:W-:Y:S02]  /*1470*/  IADD3.X R11, P1, P4, R22, RZ, RZ, P4, P1 ;  /* 0x000000ff160b7210 */ /* 0x000fe400024224ff */
[----:B------:R-:W-:Y:S01]  /*1480*/  IADD3.X RZ, P3, PT, R43, R8, RZ, P3, !PT ;  /* 0x000000082bff7210 */ /* 0x000fe20001f7e4ff */
[----:B------:R-:W-:Y:S01]  /*1490*/  IMAD.X R9, RZ, RZ, RZ, P6 ;  /* 0x000000ffff097224 */ /* 0x000fe200030e06ff */
[----:B------:R-:W-:Y:S01]  /*14a0*/  IADD3 R6, P6, PT, R6, R7, RZ ;  /* 0x0000000706067210 */ /* 0x000fe20007fde0ff */
[----:B------:R-:W-:Y:S01]  /*14b0*/  IMAD.MOV.U32 R8, RZ, RZ, R39 ;  /* 0x000000ffff087224 */ /* 0x000fe200078e0027 */
[----:B------:R-:W-:Y:S01]  /*14c0*/  IADD3.X R19, PT, PT, R23, RZ, RZ, P1, P4 ;  /* 0x000000ff17137210 */ /* 0x000fe20000fe84ff */
[----:B------:R-:W-:Y:S01]  /*14d0*/  IMAD.WIDE.U32 R40, P4, R10, R33, R40 ;  /* 0x000000210a287225 */ /* 0x000fe20007880028 */
[----:B------:R-:W-:-:S03]  /*14e0*/  ISETP.GE.U32.AND P1, PT, R6, R7, PT ;  /* 0x000000070600720c */ /* 0x000fc60003f26070 */
[----:B------:R-:W-:-:S04]  /*14f0*/  IMAD.WIDE.U32 R38, R10, R32, RZ ;  /* 0x000000200a267225 */ /* 0x000fc800078e00ff */
[----:B------:R-:W-:-:S04]  /*1500*/  IMAD.WIDE.U32.X R42, R5, R27, R8, P2 ;  /* 0x0000001b052a7225 */ /* 0x000fc800010e0408 */
[----:B------:R-:W-:Y:S01]  /*1510*/  IMAD.X R10, RZ, RZ, R37, P6 ;  /* 0x000000ffff0a7224 */ /* 0x000fe200030e0625 */
[----:B------:R-:W-:Y:S01]  /*1520*/  IADD3 R14, P6, PT, R14, R6, RZ ;  /* 0x000000060e0e7210 */ /* 0x000fe20007fde0ff */
[----:B------:R-:W-:Y:S01]  /*1530*/  IMAD.X R9, RZ, RZ, RZ, P4 ;  /* 0x000000ffff097224 */ /* 0x000fe200020e06ff */
[----:B------:R-:W-:Y:S01]  /*1540*/  IADD3 R40, P4, PT, R39, R40, RZ ;  /* 0x0000002827287210 */ /* 0x000fe20007f9e0ff */
[----:B------:R-:W-:Y:S01]  /*1550*/  IMAD.WIDE.U32 R22, R5, R28, RZ ;  /* 0x0000001c05167225 */ /* 0x000fe200078e00ff */
[----:B------:R-:W-:Y:S02]  /*1560*/  IADD3.X R7, P3, PT, RZ, R42, RZ, P3, !PT ;  /* 0x0000002aff077210 */ /* 0x000fe40001f7e4ff */
[----:B------:R-:W-:Y:S01]  /*1570*/  IADD3 R11, P2, PT, R11, R14, RZ ;  /* 0x0000000e0b0b7210 */ /* 0x000fe20007f5e0ff */
[----:B------:R-:W-:Y:S02]  /*1580*/  IMAD.MOV.U32 R8, RZ, RZ, R41 ;  /* 0x000000ffff087224 */ /* 0x000fe400078e0029 */
[----:B------:R-:W-:-:S02]  /*1590*/  IMAD.X R44, R44, 0x1, R10, P6 ;  /* 0x000000012c2c7824 */ /* 0x000fc400030e060a */
[----:B------:R-:W-:Y:S01]  /*15a0*/  IMAD.WIDE.U32.X R8, R2, R33, R8, P4 ;  /* 0x0000002102087225 */ /* 0x000fe200020e0408 */
[----:B------:R-:W-:Y:S02]  /*15b0*/  IADD3 R36, P4, PT, R11, R38, RZ ;  /* 0x000000260b247210 */ /* 0x000fe40007f9e0ff */
[----:B------:R-:W-:Y:S01]  /*15c0*/  SEL R11, RZ, 0x1, P0 ;  /* 0x00000001ff0b7807 */ /* 0x000fe20000000000 */
[----:B------:R-:W-:Y:S01]  /*15d0*/  IMAD.X R42, RZ, RZ, R43, P3 ;  /* 0x000000ffff2a7224 */ /* 0x000fe200018e062b */
[----:B------:R-:W-:Y:S01]  /*15e0*/  IADD3.X R19, P2, PT, R19, R44, RZ, P2, !PT ;  /* 0x0000002c13137210 */ /* 0x000fe2000175e4ff */
[C---:B------:R-:W-:Y:S01]  /*15f0*/  IMAD.WIDE.U32 R22, P3, R4.reuse, R29, R22 ;  /* 0x0000001d04167225 */ /* 0x040fe20007860016 */
[----:B------:R-:W-:Y:S02]  /*1600*/  IADD3 R7, P0, PT, R7, R20, RZ ;  /* 0x0000001407077210 */ /* 0x000fe40007f1e0ff */
[----:B------:R-:W-:Y:S01]  /*1610*/  IADD3.X R19, P4, PT, R19, R40, RZ, P4, !PT ;  /* 0x0000002813137210 */ /* 0x000fe2000279e4ff */
[----:B------:R-:W-:Y:S01]  /*1620*/  IMAD.WIDE.U32 R38, R4, R28, RZ ;  /* 0x0000001c04267225 */ /* 0x000fe200078e00ff */
[----:B------:R-:W-:-:S02]  /*1630*/  IADD3.X R15, P0, PT, R42, R15, RZ, P0, !PT ;  /* 0x0000000f2a0f7210 */ /* 0x000fc4000071e4ff */
[----:B------:R-:W-:Y:S01]  /*1640*/  IADD3.X R2, P2, P4, R8, RZ, RZ, P4, P2 ;  /* 0x000000ff08027210 */ /* 0x000fe200024444ff */
[----:B------:R-:W-:Y:S01]  /*1650*/  IMAD.X R21, RZ, RZ, RZ, P3 ;  /* 0x000000ffff157224 */ /* 0x000fe200018e06ff */
[----:B------:R-:W-:Y:S01]  /*1660*/  IADD3 R22, P6, PT, R39, R22, RZ ;  /* 0x0000001627167210 */ /* 0x000fe20007fde0ff */
[----:B------:R-:W-:Y:S01]  /*1670*/  IMAD.MOV.U32 R20, RZ, RZ, R23 ;  /* 0x000000ffff147224 */ /* 0x000fe200078e0017 */
[----:B------:R-:W-:-:S03]  /*1680*/  IADD3 R7, P3, PT, R7, R38, RZ ;  /* 0x0000002607077210 */ /* 0x000fc60007f7e0ff */
[----:B------:R-:W-:Y:S01]  /*1690*/  IMAD.WIDE.U32.X R20, R5, R29, R20, P6 ;  /* 0x0000001d05147225 */ /* 0x000fe200030e0414 */
[----:B------:R-:W-:Y:S02]  /*16a0*/  IADD3.X R8, P3, PT, R15, R22, RZ, P3, !PT ;  /* 0x000000160f087210 */ /* 0x000fe40001f7e4ff */
[----:B------:R-:W-:Y:S01]  /*16b0*/  ISETP.GE.U32.AND.EX P6, PT, R10, R37, PT, P1 ;  /* 0x000000250a00720c */ /* 0x000fe20003fc6110 */
[----:B------:R-:W-:Y:S01]  /*16c0*/  IMAD.WIDE.U32 R22, R5, R30, RZ ;  /* 0x0000001e05167225 */ /* 0x000fe200078e00ff */
[----:B------:R-:W-:Y:S02]  /*16d0*/  ISETP.GE.U32.AND P1, PT, R14, R6, PT ;  /* 0x000000060e00720c */ /* 0x000fe40003f26070 */
[----:B------:R-:W-:Y:S01]  /*16e0*/  IADD3.X R14, PT, PT, R9, RZ, RZ, P2, P4 ;  /* 0x000000ff090e7210 */ /* 0x000fe200017e84ff */
[----:B------:R-:W-:Y:S01]  /*16f0*/  IMAD.X R15, RZ, RZ, R18, P5 ;  /* 0x000000ffff0f7224 */ /* 0x000fe200028e0612 */
[----:B------:R-:W-:Y:S02]  /*1700*/  IADD3.X R9, P0, P3, R20, RZ, RZ, P3, P0 ;  /* 0x000000ff14097210 */ /* 0x000fe40001b004ff */
[----:B------:R-:W-:-:S02]  /*1710*/  IADD3 R16, P4, P2, R11, R3, R16 ;  /* 0x000000030b107210 */ /* 0x000fc40007a9e010 */
[----:B------:R-:W-:Y:S02]  /*1720*/  SEL R3, RZ, 0x1, P6 ;  /* 0x00000001ff037807 */ /* 0x000fe40003000000 */
[----:B------:R-:W-:Y:S02]  /*1730*/  ISETP.GE.U32.AND.EX P1, PT, R44, R10, PT, P1 ;  /* 0x0000000a2c00720c */ /* 0x000fe40003f26110 */
[----:B------:R-:W-:Y:S01]  /*1740*/  IADD3.X R6, PT, PT, R21, RZ, RZ, P0, P3 ;  /* 0x000000ff15067210 */ /* 0x000fe200007e64ff */
[C---:B------:R-:W-:Y:S01]  /*1750*/  IMAD.WIDE.U32 R20, R4.reuse, R30, RZ ;  /* 0x0000001e04147225 */ /* 0x040fe200078e00ff */
[----:B------:R-:W-:Y:S02]  /*1760*/  IADD3 R3, P5, PT, R3, R0, RZ ;  /* 0x0000000003037210 */ /* 0x000fe40007fbe0ff */
[----:B------:R-:W-:Y:S01]  /*1770*/  IADD3 R9, P0, PT, R9, R36, RZ ;  /* 0x0000002409097210 */ /* 0x000fe20007f1e0ff */
[----:B------:R-:W-:Y:S01]  /*1780*/  IMAD.WIDE.U32 R10, P3, R4, R31, R22 ;  /* 0x0000001f040a7225 */ /* 0x000fe20007860016 */
[----:B------:R-:W-:-:S02]  /*1790*/  SEL R22, RZ, 0x1, P1 ;  /* 0x00000001ff167807 */ /* 0x000fc40000800000 */
[----:B------:R-:W-:Y:S01]  /*17a0*/  IADD3 R9, P1, PT, R9, R20, RZ ;  /* 0x0000001409097210 */ /* 0x000fe20007f3e0ff */
[----:B------:R-:W-:Y:S01]  /*17b0*/  IMAD.X R36, RZ, RZ, R15, P5 ;  /* 0x000000ffff247224 */ /* 0x000fe200028e060f */
[----:B------:R-:W-:Y:S01]  /*17c0*/  IADD3 R23, P6, PT, R21, R10, RZ ;  /* 0x0000000a15177210 */ /* 0x000fe20007fde0ff */
[----:B------:R-:W-:Y:S01]  /*17d0*/  IMAD.WIDE.U32 R20, R5, R32, RZ ;  /* 0x0000002005147225 */ /* 0x000fe200078e00ff */
[----:B------:R-:W-:Y:S02]  /*17e0*/  IADD3.X R6, P0, PT, R6, R19, RZ, P0, !PT ;  /* 0x0000001306067210 */ /* 0x000fe4000071e4ff */
[----:B------:R-:W-:Y:S01]  /*17f0*/  IADD3 R22, P5, PT, R22, R3, RZ ;  /* 0x0000000316167210 */ /* 0x000fe20007fbe0ff */
[----:B------:R-:W-:Y:S01]  /*1800*/  IMAD.X R19, RZ, RZ, RZ, P3 ;  /* 0x000000ffff137224 */ /* 0x000fe200018e06ff */
[----:B------:R-:W-:Y:S01]  /*1810*/  IADD3.X R6, P1, PT, R6, R23, RZ, P1, !PT ;  /* 0x0000001706067210 */ /* 0x000fe20000f3e4ff */
[----:B------:R-:W-:Y:S01]  /*1820*/  IMAD.MOV.U32 R18, RZ, RZ, R11 ;  /* 0x000000ffff127224 */ /* 0x000fe200078e000b */
[----:B------:R-:W-:Y:S01]  /*1830*/  ISETP.GE.U32.AND P3, PT, R3, R0, PT ;  /* 0x000000000300720c */ /* 0x000fe20003f66070 */
[----:B------:R-:W-:-:S02]  /*1840*/  IMAD.X R23, RZ, RZ, R36, P5 ;  /* 0x000000ffff177224 */ /* 0x000fc400028e0624 */
[----:B------:R-:W-:Y:S01]  /*1850*/  IMAD.WIDE.U32.X R10, R5, R31, R18, P6 ;  /* 0x0000001f050a7225 */ /* 0x000fe200030e0412 */
[----:B------:R-:W-:Y:S02]  /*1860*/  ISETP.GE.U32.AND P6, PT, R22, R3, PT ;  /* 0x000000031600720c */ /* 0x000fe40003fc6070 */
[----:B------:R-:W-:Y:S01]  /*1870*/  ISETP.GE.U32.AND.EX P3, PT, R36, R15, PT, P3 ;  /* 0x0000000f2400720c */ /* 0x000fe20003f66130 */
[----:B------:R-:W-:Y:S01]  /*1880*/  IMAD.WIDE.U32 R20, P5, R4, R33, R20 ;  /* 0x0000002104147225 */ /* 0x000fe200078a0014 */
[----:B------:R-:W-:Y:S02]  /*1890*/  IADD3.X R0, P1, P0, R10, RZ, RZ, P1, P0 ;  /* 0x000000ff0a007210 */ /* 0x000fe400008204ff */
[----:B------:R-:W-:Y:S01]  /*18a0*/  ISETP.GE.U32.AND.EX P6, PT, R23, R36, PT, P6 ;  /* 0x000000241700720c */ /* 0x000fe20003fc6160 */
[----:B------:R-:W-:Y:S01]  /*18b0*/  IMAD.WIDE.U32 R18, R4, R32, RZ ;  /* 0x0000002004127225 */ /* 0x000fe200078e00ff */
[----:B------:R-:W-:-:S03]  /*18c0*/  IADD3.X R10, PT, PT, R11, RZ, RZ, P1, P0 ;  /* 0x000000ff0b0a7210 */ /* 0x000fc60000fe04ff */
[----:B------:R-:W-:Y:S01]  /*18d0*/  IMAD.X R3, RZ, RZ, RZ, P5 ;  /* 0x000000ffff037224 */ /* 0x000fe200028e06ff */
[----:B------:R-:W-:Y:S01]  /*18e0*/  IADD3 R15, P5, PT, R2, R22, RZ ;  /* 0x00000016020f7210 */ /* 0x000fe20007fbe0ff */
[----:B------:R-:W-:Y:S01]  /*18f0*/  IMAD.MOV.U32 R2, RZ, RZ, R21 ;  /* 0x000000ffff027224 */ /* 0x000fe200078e0015 */
[----:B------:R-:W-:Y:S02]  /*1900*/  IADD3 R35, P1, PT, R19, R20, RZ ;  /* 0x0000001413237210 */ /* 0x000fe40007f3e0ff */
[----:B------:R-:W-:Y:S01]  /*1910*/  IADD3 R11, P0, PT, R0, R15, RZ ;  /* 0x0000000f000b7210 */ /* 0x000fe20007f1e0ff */
[----:B------:R-:W-:Y:S01]  /*1920*/  IMAD.X R19, R14, 0x1, R23, P5 ;  /* 0x000000010e137824 */ /* 0x000fe200028e0617 */
[----:B------:R-:W-:Y:S01]  /*1930*/  SEL R0, RZ, 0x1, P3 ;  /* 0x00000001ff007807 */ /* 0x000fe20001800000 */
[----:B------:R-:W-:Y:S01]  /*1940*/  IMAD.WIDE.U32.X R2, R5, R33, R2, P1 ;  /* 0x0000002105027225 */ /* 0x000fe200008e0402 */
[----:B------:R-:W-:Y:S02]  /*1950*/  ISETP.GE.U32.AND P5, PT, R15, R22, PT ;  /* 0x000000160f00720c */ /* 0x000fe40003fa6070 */
[----:B------:R-:W-:-:S02]  /*1960*/  IADD3 R18, P3, PT, R11, R18, RZ ;  /* 0x000000120b127210 */ /* 0x000fc40007f7e0ff */
[----:B------:R-:W-:Y:S02]  /*1970*/  IADD3.X R14, P0, PT, R10, R19, RZ, P0, !PT ;  /* 0x000000130a0e7210 */ /* 0x000fe4000071e4ff */
[----:B------:R-:W-:Y:S02]  /*1980*/  SEL R5, RZ, 0x1, P6 ;  /* 0x00000001ff057807 */ /* 0x000fe40003000000 */
[----:B------:R-:W-:Y:S02]  /*1990*/  ISETP.GE.U32.AND.EX P5, PT, R19, R23, PT, P5 ;  /* 0x000000171300720c */ /* 0x000fe40003fa6150 */
[----:B------:R-:W-:Y:S02]  /*19a0*/  IADD3.X R14, P3, PT, R14, R35, RZ, P3, !PT ;  /* 0x000000230e0e7210 */ /* 0x000fe40001f7e4ff */
[----:B------:R-:W-:Y:S02]  /*19b0*/  IADD3.X R11, PT, PT, RZ, R17, R34, P4, P2 ;  /* 0x00000011ff0b7210 */ /* 0x000fe400027e4422 */
[----:B------:R-:W-:-:S02]  /*19c0*/  IADD3 R16, P1, P2, R5, R16, R0 ;  /* 0x0000001005107210 */ /* 0x000fc40007a3e000 */
[----:B------:R-:W-:Y:S02]  /*19d0*/  SEL R5, RZ, 0x1, P5 ;  /* 0x00000001ff057807 */ /* 0x000fe40002800000 */
[----:B------:R-:W-:Y:S02]  /*19e0*/  IADD3.X R0, P0, P3, R2, RZ, RZ, P3, P0 ;  /* 0x000000ff02007210 */ /* 0x000fe40001b004ff */
[----:B------:R-:W-:Y:S02]  /*19f0*/  IADD3.X R11, PT, PT, RZ, R11, RZ, P1, P2 ;  /* 0x0000000bff0b7210 */ /* 0x000fe40000fe44ff */
[----:B------:R-:W-:Y:S02]  /*1a00*/  IADD3 R0, P1, P2, R0, R16, R5 ;  /* 0x0000001000007210 */ /* 0x000fe40007a3e005 */
[----:B------:R-:W-:Y:S02]  /*1a10*/  IADD3.X R2, PT, PT, R3, RZ, RZ, P0, P3 ;  /* 0x000000ff03027210 */ /* 0x000fe400007e64ff */
[----:B------:R-:W-:-:S02]  /*1a20*/  ISETP.GT.U32.AND P0, PT, R0, R32, PT ;  /* 0x000000200000720c */ /* 0x000fc40003f04070 */
[----:B------:R-:W-:-:S04]  /*1a30*/  IADD3.X R2, PT, PT, R2, R11, RZ, P1, P2 ;  /* 0x0000000b02027210 */ /* 0x000fc80000fe44ff */
[----:B------:R-:W-:-:S13]  /*1a40*/  ISETP.GT.U32.AND.EX P0, PT, R2, R33, PT, P0 ;  /* 0x000000210200720c */ /* 0x000fda0003f04100 */
[----:B------:R-:W-:Y:S05]  /*1a50*/  @P0 BRA `(.L_x_6) ;  /* 0x0000000000500947 */ /* 0x000fea0003800000 */
[----:B------:R-:W-:Y:S01]  /*1a60*/  ISETP.GE.U32.AND P0, PT, R0, R32, PT ;  /* 0x000000200000720c */ /* 0x000fe20003f06070 */
[----:B------:R-:W-:Y:S02]  /*1a70*/  IMAD.MOV.U32 R3, RZ, RZ, R18 ;  /* 0x000000ffff037224 */ /* 0x000fe400078e0012 */
[----:B------:R-:W-:Y:S01]  /*1a80*/  IMAD.MOV.U32 R4, RZ, RZ, R14 ;  /* 0x000000ffff047224 */ /* 0x000fe200078e000e */
[----:B------:R-:W-:Y:S01]  /*1a90*/  ISETP.GE.U32.AND.EX P0, PT, R2, R33, PT, P0 ;  /* 0x000000210200720c */ /* 0x000fe20003f06100 */
[----:B------:R-:W-:-:S12]  /*1aa0*/  IMAD.MOV.U32 R5, RZ, RZ, R9 ;  /* 0x000000ffff057224 */ /* 0x000fd800078e0009 */
[----:B------:R-:W-:Y:S05]  /*1ab0*/  @!P0 BRA `(.L_x_7) ;  /* 0x00000000008c8947 */ /* 0x000fea0003800000 */
[----:B------:R-:W-:-:S04]  /*1ac0*/  ISETP.GT.U32.AND P0, PT, R18, R30, PT ;  /* 0x0000001e1200720c */ /* 0x000fc80003f04070 */
[----:B------:R-:W-:-:S13]  /*1ad0*/  ISETP.GT.U32.AND.EX P0, PT, R14, R31, PT, P0 ;  /* 0x0000001f0e00720c */ /* 0x000fda0003f04100 */
[----:B------:R-:W-:Y:S05]  /*1ae0*/  @P0 BRA `(.L_x_6) ;  /* 0x00000000002c0947 */ /* 0x000fea0003800000 */
[----:B------:R-:W-:-:S04]  /*1af0*/  ISETP.GE.U32.AND P0, PT, R18, R30, PT ;  /* 0x0000001e1200720c */ /* 0x000fc80003f06070 */
[----:B------:R-:W-:-:S13]  /*1b00*/  ISETP.GE.U32.AND.EX P0, PT, R14, R31, PT, P0 ;  /* 0x0000001f0e00720c */ /* 0x000fda0003f06100 */
[----:B------:R-:W-:Y:S05]  /*1b10*/  @!P0 BRA `(.L_x_7) ;  /* 0x0000000000748947 */ /* 0x000fea0003800000 */
[----:B------:R-:W-:-:S04]  /*1b20*/  ISETP.GT.U32.AND P0, PT, R9, R28, PT ;  /* 0x0000001c0900720c */ /* 0x000fc80003f04070 */
[----:B------:R-:W-:-:S13]  /*1b30*/  ISETP.GT.U32.AND.EX P0, PT, R6, R29, PT, P0 ;  /* 0x0000001d0600720c */ /* 0x000fda0003f04100 */
[----:B------:R-:W-:Y:S05]  /*1b40*/  @P0 BRA `(.L_x_6) ;  /* 0x0000000000140947 */ /* 0x000fea0003800000 */
[----:B------:R-:W-:Y:S02]  /*1b50*/  ISETP.GE.U32.AND P0, PT, R7, R26, PT ;  /* 0x0000001a0700720c */ /* 0x000fe40003f06070 */
[----:B------:R-:W-:Y:S02]  /*1b60*/  ISETP.LT.U32.AND P1, PT, R9, R28, PT ;  /* 0x0000001c0900720c */ /* 0x000fe40003f21070 */
[----:B------:R-:W-:-:S04]  /*1b70*/  ISETP.GE.U32.AND.EX P0, PT, R8, R27, PT, P0 ;  /* 0x0000001b0800720c */ /* 0x000fc80003f06100 */
[----:B------:R-:W-:-:S13]  /*1b80*/  ISETP.LT.U32.OR.EX P0, PT, R6, R29, !P0, P1 ;  /* 0x0000001d0600720c */ /* 0x000fda0004701510 */
[----:B------:R-:W-:Y:S05]  /*1b90*/  @P0 BRA `(.L_x_7) ;  /* 0x0000000000540947 */ /* 0x000fea0003800000 */
.L_x_6:
[----:B------:R-:W-:-:S04]  /*1ba0*/  ISETP.GE.U32.AND P0, PT, R7, R26, PT ;  /* 0x0000001a0700720c */ /* 0x000fc80003f06070 */
[----:B------:R-:W-:-:S04]  /*1bb0*/  ISETP.GE.U32.AND.EX P0, PT, R8, R27, PT, P0 ;  /* 0x0000001b0800720c */ /* 0x000fc80003f06100 */
[----:B------:R-:W-:-:S04]  /*1bc0*/  SEL R3, RZ, 0x1, P0 ;  /* 0x00000001ff037807 */ /* 0x000fc80000000000 */
[----:B------:R-:W-:-:S04]  /*1bd0*/  IADD3 R10, P1, PT, R3, R28, RZ ;  /* 0x0000001c030a7210 */ /* 0x000fc80007f3e0ff */
[----:B------:R-:W-:Y:S01]  /*1be0*/  ISETP.GE.U32.AND P0, PT, R9, R10, PT ;  /* 0x0000000a0900720c */ /* 0x000fe20003f06070 */
[----:B------:R-:W-:-:S05]  /*1bf0*/  IMAD.X R15, RZ, RZ, R29, P1 ;  /* 0x000000ffff0f7224 */ /* 0x000fca00008e061d */
[----:B------:R-:W-:-:S04]  /*1c00*/  ISETP.GE.U32.AND.EX P0, PT, R6, R15, PT, P0 ;  /* 0x0000000f0600720c */ /* 0x000fc80003f06100 */
[----:B------:R-:W-:-:S04]  /*1c10*/  SEL R3, RZ, 0x1, P0 ;  /* 0x00000001ff037807 */ /* 0x000fc80000000000 */
[----:B------:R-:W-:-:S04]  /*1c20*/  IADD3 R3, P1, PT, R3, R30, RZ ;  /* 0x0000001e03037210 */ /* 0x000fc80007f3e0ff */
[----:B------:R-:W-:Y:S01]  /*1c30*/  ISETP.GE.U32.AND P0, PT, R18, R3, PT ;  /* 0x000000031200720c */ /* 0x000fe20003f06070 */
[----:B------:R-:W-:Y:S01]  /*1c40*/  IMAD.X R4, RZ, RZ, R31, P1 ;  /* 0x000000ffff047224 */ /* 0x000fe200008e061f */
[----:B------:R-:W-:Y:S02]  /*1c50*/  IADD3 R5, P1, PT, -R10, R9, RZ ;  /* 0x000000090a057210 */ /* 0x000fe40007f3e1ff */
[----:B------:R-:W-:Y:S02]  /*1c60*/  IADD3 R3, P2, PT, -R3, R18, RZ ;  /* 0x0000001203037210 */ /* 0x000fe40007f5e1ff */
[----:B------:R-:W-:Y:S01]  /*1c70*/  ISETP.GE.U32.AND.EX P0, PT, R14, R4, PT, P0 ;  /* 0x000000040e00720c */ /* 0x000fe20003f06100 */
[----:B------:R-:W-:Y:S02]  /*1c80*/  IMAD.X R6, R6, 0x1, ~R15, P1 ;  /* 0x0000000106067824 */ /* 0x000fe400008e0e0f */
[----:B------:R-:W-:Y:S01]  /*1c90*/  IMAD.X R4, R14, 0x1, ~R4, P2 ;  /* 0x000000010e047824 */ /* 0x000fe200010e0e04 */
[----:B------:R-:W-:-:S02]  /*1ca0*/  SEL R11, RZ, 0x1, P0 ;  /* 0x00000001ff0b7807 */ /* 0x000fc40000000000 */
[----:B------:R-:W-:Y:S02]  /*1cb0*/  IADD3 R7, P0, PT, R7, -R26, RZ ;  /* 0x8000001a07077210 */ /* 0x000fe40007f1e0ff */
[----:B------:R-:W-:-:S03]  /*1cc0*/  IADD3 R0, P3, P4, R0, -R32, -R11 ;  /* 0x8000002000007210 */ /* 0x000fc60007c7e80b */
[----:B------:R-:W-:Y:S01]  /*1cd0*/  IMAD.X R8, R8, 0x1, ~R27, P0 ;  /* 0x0000000108087824 */ /* 0x000fe200000e0e1b */
[----:B------:R-:W-:-:S09]  /*1ce0*/  IADD3.X R2, PT, PT, R2, -0x1, ~R33, P3, P4 ;  /* 0xffffffff02027810 */ /* 0x000fd20001fe8c21 */
.L_x_7:
[----:B------:R-:W2:Y:S04]  /*1cf0*/  LDG.E.64 R34, desc[UR4][R12.64] ;  /* 0x000000040c227981 */ /* 0x000ea8000c1e1b00 */
[----:B------:R-:W3:Y:S04]  /*1d00*/  LDG.E.64 R36, desc[UR4][R12.64+0x10] ;  /* 0x000010040c247981 */ /* 0x000ee8000c1e1b00 */
[----:B------:R-:W4:Y:S04]  /*1d10*/  LDG.E.64 R38, desc[UR4][R12.64+0x8] ;  /* 0x000008040c267981 */ /* 0x000f28000c1e1b00 */
[----:B------:R0:W5:Y:S01]  /*1d20*/  LDG.E.64 R40, desc[UR4][R12.64+0x18] ;  /* 0x000018040c287981 */ /* 0x000162000c1e1b00 */
[----:B------:R-:W-:-:S02]  /*1d30*/  IMAD.MOV.U32 R9, RZ, RZ, RZ ;  /* 0x000000ffff097224 */ /* 0x000fc400078e00ff */
[----:B------:R-:W-:Y:S02]  /*1d40*/  IMAD.MOV.U32 R53, RZ, RZ, RZ ;  /* 0x000000ffff357224 */ /* 0x000fe400078e00ff */
[----:B------:R-:W-:Y:S02]  /*1d50*/  IMAD.MOV.U32 R59, RZ, RZ, RZ ;  /* 0x000000ffff3b7224 */ /* 0x000fe400078e00ff */
[----:B------:R-:W-:Y:S02]  /*1d60*/  IMAD.MOV.U32 R67, RZ, RZ, RZ ;  /* 0x000000ffff437224 */ /* 0x000fe400078e00ff */
[----:B--2---:R-:W-:-:S04]  /*1d70*/  IMAD.WIDE.U32 R10, R34, R34, RZ ;  /* 0x00000022220a7225 */ /* 0x004fc800078e00ff */
[----:B------:R-:W-:Y:S01]  /*1d80*/  IMAD.IADD R18, R11, 0x1, R9 ;  /* 0x000000010b127824 */ /* 0x000fe200078e0209 */
[----:B------:R-:W-:Y:S01]  /*1d90*/  CS2R R10, SRZ ;  /* 0x00000000000a7805 */ /* 0x000fe2000001ff00 */
[----:B---3--:R-:W-:-:S04]  /*1da0*/  IMAD.WIDE.U32 R14, R36, R34, RZ ;  /* 0x00000022240e7225 */ /* 0x008fc800078e00ff */
[----:B------:R-:W-:-:S04]  /*1db0*/  IMAD.WIDE.U32 R44, R35, R34, RZ ;  /* 0x00000022232c7225 */ /* 0x000fc800078e00ff */
[----:B------:R-:W-:-:S04]  /*1dc0*/  IMAD.WIDE.U32 R16, R37, R34, RZ ;  /* 0x0000002225107225 */ /* 0x000fc800078e00ff */
[----:B0-----:R-:W-:-:S04]  /*1dd0*/  IMAD.WIDE.U32 R12, R36, R35, RZ ;  /* 0x00000023240c7225 */ /* 0x001fc800078e00ff */
[----:B------:R-:W-:Y:S02]  /*1de0*/  IMAD.IADD R15, R15, 0x1, R10 ;  /* 0x000000010f0f7824 */ /* 0x000fe400078e020a */
[----:B------:R-:W-:Y:S02]  /*1df0*/  IMAD.SHL.U32 R63, R44, 0x2, RZ ;  /* 0x000000022c3f7824 */ /* 0x000fe400078e00ff */
[----:B------:R-:W-:Y:S01]  /*1e00*/  IMAD.IADD R20, R10, 0x1, R13 ;  /* 0x000000010a147824 */ /* 0x000fe200078e020d */
[----:B------:R-:W-:Y:S02]  /*1e10*/  IADD3 R55, P0, P1, R12, R15, R16 ;  /* 0x0000000f0c377210 */ /* 0x000fe4000791e010 */
[----:B------:R-:W-:Y:S02]  /*1e20*/  CS2R R12, SRZ ;  /* 0x00000000000c7805 */ /* 0x000fe4000001ff00 */
[----:B------:R-:W-:Y:S01]  /*1e30*/  LOP3.LUT R63, R63, 0xfffffffe, RZ, 0xc0, !PT ;  /* 0xfffffffe3f3f7812 */ /* 0x000fe200078ec0ff */
[----:B------:R-:W-:-:S02]  /*1e40*/  IMAD.IADD R52, R17, 0x1, R11 ;  /* 0x0000000111347824 */ /* 0x000fc400078e020b */
[----:B----4-:R-:W-:Y:S01]  /*1e50*/  IMAD.WIDE.U32 R14, R38, R34, RZ ;  /* 0x00000022260e7225 */ /* 0x010fe200078e00ff */
[----:B------:R-:W-:-:S03]  /*1e60*/  IADD3 R63, P6, PT, R63, R18, RZ ;  /* 0x000000123f3f7210 */ /* 0x000fc60007fde0ff */
[----:B------:R-:W-:-:S04]  /*1e70*/  IMAD.WIDE.U32 R16, R39, R38, RZ ;  /* 0x0000002627107225 */ /* 0x000fc800078e00ff */
[----:B------:R-:W-:-:S04]  /*1e80*/  IMAD.WIDE.U32 R42, R39, R34, RZ ;  /* 0x00000022272a7225 */ /* 0x000fc800078e00ff */
[----:B------:R-:W-:-:S04]  /*1e90*/  IMAD.WIDE.U32 R22, R38, R38, RZ ;  /* 0x0000002626167225 */ /* 0x000fc800078e00ff */
[----:B------:R-:W-:-:S04]  /*1ea0*/  IMAD.WIDE.U32 R18, R38, R35, RZ ;  /* 0x0000002326127225 */ /* 0x000fc800078e00ff */
[----:B------:R-:W-:Y:S02]  /*1eb0*/  IMAD.IADD R49, R15, 0x1, R12 ;  /* 0x000000010f317824 */ /* 0x000fe400078e020c */
[----:B------:R-:W-:Y:S02]  /*1ec0*/  IMAD.SHL.U32 R15, R16, 0x2, RZ ;  /* 0x00000002100f7824 */ /* 0x000fe400078e00ff */
[----:B------:R-:W-:Y:S01]  /*1ed0*/  IMAD.IADD R47, R12, 0x1, R23 ;  /* 0x000000010c2f7824 */ /* 0x000fe200078e0217 */
[----:B------:R-:W-:Y:S01]  /*1ee0*/  IADD3 R23, P3, P4, R18, R49, R42 ;  /* 0x0000003112177210 */ /* 0x000fe20007c7e02a */
[----:B------:R-:W-:Y:S01]  /*1ef0*/  IMAD.IADD R21, R13, 0x1, R17 ;  /* 0x000000010d157824 */ /* 0x000fe200078e0211 */
[----:B------:R-:W-:Y:S01]  /*1f00*/  LOP3.LUT R18, R15, 0xfffffffe, RZ, 0xc0, !PT ;  /* 0xfffffffe0f127812 */ /* 0x000fe200078ec0ff */
[----:B------:R-:W-:Y:S01]  /*1f10*/  IMAD.WIDE.U32 R52, R35, R37, R52 ;  /* 0x0000002523347225 */ /* 0x000fe200078e0034 */
[----:B------:R-:W-:Y:S02]  /*1f20*/  IADD3.X R15, PT, PT, RZ, RZ, RZ, P0, P1 ;  /* 0x000000ffff0f7210 */ /* 0x000fe400007e24ff */
[----:B------:R-:W-:Y:S01]  /*1f30*/  SHF.L.U64.HI R17, R16, 0x1, R21 ;  /* 0x0000000110117819 */ /* 0x000fe20000010215 */
[----:B-----5:R-:W-:Y:S01]  /*1f40*/  IMAD.WIDE.U32 R48, R40, R35, RZ ;  /* 0x0000002328307225 */ /* 0x020fe200078e00ff */
[----:B------:R-:W-:-:S02]  /*1f50*/  SHF.L.U64.HI R61, R14, 0x1, R23 ;  /* 0x000000010e3d7819 */ /* 0x000fc40000010217 */
[----:B------:R-:W-:Y:S01]  /*1f60*/  IADD3 R42, P2, P1, R15, R52, R20 ;  /* 0x000000340f2a7210 */ /* 0x000fe2000795e014 */
[-C--:B------:R-:W-:Y:S01]  /*1f70*/  IMAD.WIDE.U32 R14, R40, R34.reuse, RZ ;  /* 0x00000022280e7225 */ /* 0x080fe200078e00ff */
[----:B------:R-:W-:Y:S02]  /*1f80*/  IADD3 R18, P0, PT, R18, R47, RZ ;  /* 0x0000002f12127210 */ /* 0x000fe40007f1e0ff */
[----:B------:R-:W-:Y:S01]  /*1f90*/  LOP3.LUT R17, R17, 0x1, RZ, 0xc0, !PT ;  /* 0x0000000111117812 */ /* 0x000fe200078ec0ff */
[-C--:B------:R-:W-:Y:S01]  /*1fa0*/  IMAD.WIDE.U32 R46, R41, R34.reuse, RZ ;  /* 0x00000022292e7225 */ /* 0x080fe200078e00ff */
[--C-:B------:R-:W-:Y:S02]  /*1fb0*/  SHF.R.U32.HI R20, RZ, 0x1f, R21.reuse ;  /* 0x0000001fff147819 */ /* 0x100fe40000011615 */
[----:B------:R-:W-:Y:S01]  /*1fc0*/  SHF.R.U64 R16, R16, 0x1f, R21 ;  /* 0x0000001f10107819 */ /* 0x000fe20000001215 */
[----:B------:R-:W-:Y:S01]  /*1fd0*/  IMAD.IADD R15, R15, 0x1, R59 ;  /* 0x000000010f0f7824 */ /* 0x000fe200078e023b */
[----:B------:R-:W-:Y:S01]  /*1fe0*/  LOP3.LUT R57, R20, 0x1, RZ, 0xc0, !PT ;  /* 0x0000000114397812 */ /* 0x000fe200078ec0ff */
[----:B------:R-:W-:Y:S01]  /*1ff0*/  IMAD.X R51, RZ, RZ, R17, P0 ;  /* 0x000000ffff337224 */ /* 0x000fe200000e0611 */
[----:B------:R-:W-:Y:S01]  /*2000*/  SHF.R.U32.HI R20, RZ, 0x1f, R23 ;  /* 0x0000001fff147819 */ /* 0x000fe20000011617 */
[----:B------:R-:W-:Y:S01]  /*2010*/  IMAD R21, R36, R34, RZ ;  /* 0x0000002224157224 */ /* 0x000fe200078e02ff */
[----:B------:R-:W-:Y:S01]  /*2020*/  IADD3 R17, P0, P5, R48, R15, R46 ;  /* 0x0000000f30117210 */ /* 0x000fe20007d1e02e */
[----:B------:R-:W-:Y:S01]  /*2030*/  IMAD.IADD R46, R47, 0x1, R67 ;  /* 0x000000012f2e7824 */ /* 0x000fe200078e0243 */
[----:B------:R-:W-:Y:S01]  /*2040*/  LOP3.LUT R56, R16, 0xfffffffe, RZ, 0xc0, !PT ;  /* 0xfffffffe10387812 */ /* 0x000fe200078ec0ff */
[----:B------:R-:W-:Y:S01]  /*2050*/  IMAD.MOV.U32 R47, RZ, RZ, RZ ;  /* 0x000000ffff2f7224 */ /* 0x000fe200078e00ff */
[----:B------:R-:W-:Y:S01]  /*2060*/  IADD3.X R65, PT, PT, RZ, RZ, RZ, P0, P5 ;  /* 0x000000ffff417210 */ /* 0x000fe200007ea4ff */
[----:B------:R-:W-:Y:S01]  /*2070*/  IMAD.IADD R15, R11, 0x1, R53 ;  /* 0x000000010b0f7824 */ /* 0x000fe200078e0235 */
[----:B------:R-:W-:Y:S01]  /*2080*/  IADD3 R48, P5, PT, R20, R21, RZ ;  /* 0x0000001514307210 */ /* 0x000fe20007fbe0ff */
[----:B------:R-:W-:Y:S01]  /*2090*/  IMAD.WIDE.U32 R56, R39, R39, R56 ;  /* 0x0000002727387225 */ /* 0x000fe200078e0038 */
[----:B------:R-:W-:-:S02]  /*20a0*/  IADD3.X R16, PT, PT, RZ, RZ, RZ, P3, P4 ;  /* 0x000000ffff107210 */ /* 0x000fc40001fe84ff */
[----:B------:R-:W-:Y:S01]  /*20b0*/  ISETP.GT.U32.AND P0, PT, R21, R48, PT ;  /* 0x000000301500720c */ /* 0x000fe20003f04070 */
[----:B------:R-:W-:Y:S01]  /*20c0*/  IMAD.X R52, RZ, RZ, R55, P5 ;  /* 0x000000ffff347224 */ /* 0x000fe200028e0637 */
[----:B------:R-:W-:Y:S01]  /*20d0*/  IADD3 R23, P5, PT, R48, R22, RZ ;  /* 0x0000001630177210 */ /* 0x000fe20007fbe0ff */
[----:B------:R-:W-:Y:S01]  /*20e0*/  IMAD.WIDE.U32 R46, R35, R41, R46 ;  /* 0x00000029232e7225 */ /* 0x000fe200078e002e */
[----:B------:R-:W-:Y:S02]  /*20f0*/  IADD3 R51, P4, P3, R51, R56, R42 ;  /* 0x0000003833337210 */ /* 0x000fe40007b9e02a */
[----:B------:R-:W-:Y:S01]  /*2100*/  ISETP.GT.U32.AND.EX P0, PT, R55, R52, PT, P0 ;  /* 0x000000343700720c */ /* 0x000fe20003f04100 */
[----:B------:R-:W-:Y:S01]  /*2110*/  IMAD.X R53, R52, 0x1, R18, P5 ;  /* 0x0000000134357824 */ /* 0x000fe200028e0612 */
[----:B------:R-:W-:Y:S01]  /*2120*/  IADD3.X R15, PT, PT, RZ, R15, RZ, P2, P1 ;  /* 0x0000000fff0f7210 */ /* 0x000fe200017e24ff */
[----:B------:R-:W-:Y:S01]  /*2130*/  IMAD.IADD R50, R13, 0x1, R57 ;  /* 0x000000010d327824 */ /* 0x000fe200078e0239 */
[----:B------:R-:W-:Y:S01]  /*2140*/  SEL R22, R21, R48, P0 ;  /* 0x0000003015167207 */ /* 0x000fe20000000000 */
[----:B------:R-:W-:Y:S01]  /*2150*/  IMAD.IADD R48, R59, 0x1, R49 ;  /* 0x000000013b307824 */ /* 0x000fe200078e0231 */
[----:B------:R-:W-:Y:S01]  /*2160*/  SEL R18, R55, R52, P0 ;  /* 0x0000003437127207 */ /* 0x000fe20000000000 */
[----:B------:R-:W-:Y:S01]  /*2170*/  IMAD.WIDE.U32 R56, R36, R38, RZ ;  /* 0x0000002624387225 */ /* 0x000fe200078e00ff */
[----:B------:R-:W-:-:S03]  /*2180*/  ISETP.GT.U32.AND P5, PT, R22, R23, PT ;  /* 0x000000171600720c */ /* 0x000fc60003fa4070 */
[----:B------:R-:W-:Y:S01]  /*2190*/  IMAD.IADD R22, R67, 0x1, R47 ;  /* 0x0000000143167824 */ /* 0x000fe200078e022f */
[----:B------:R-:W-:Y:S01]  /*21a0*/  ISETP.GT.U32.AND.EX P0, PT, R18, R53, PT, P5 ;  /* 0x000000351200720c */ /* 0x000fe20003f04150 */
[----:B------:R-:W-:Y:S01]  /*21b0*/  IMAD.IADD R57, R10, 0x1, R57 ;  /* 0x000000010a397824 */ /* 0x000fe200078e0239 */
[----:B------:R-:W-:Y:S01]  /*21c0*/  IADD3 R18, P1, P2, R65, R46, R48 ;  /* 0x0000002e41127210 */ /* 0x000fe20007a3e030 */
[----:B------:R-:W-:Y:S01]  /*21d0*/  IMAD.WIDE.U32 R48, R37, R38, RZ ;  /* 0x0000002625307225 */ /* 0x000fe200078e00ff */
[----:B------:R-:W-:Y:S02]  /*21e0*/  SEL R59, RZ, 0x1, !P0 ;  /* 0x00000001ff3b7807 */ /* 0x000fe40004000000 */
[----:B------:R-:W-:Y:S01]  /*21f0*/  IADD3.X R22, PT, PT, RZ, R22, RZ, P1, P2 ;  /* 0x00000016ff167210 */ /* 0x000fe20000fe44ff */
[----:B------:R-:W-:-:S03]  /*2200*/  IMAD.WIDE.U32 R46, R36, R39, RZ ;  /* 0x00000027242e7225 */ /* 0x000fc600078e00ff */
[----:B------:R-:W-:Y:S01]  /*2210*/  IADD3 R60, P0, P5, R46, R57, R48 ;  /* 0x000000392e3c7210 */ /* 0x000fe20007d1e030 */
[----:B------:R-:W-:Y:S01]  /*2220*/  IMAD.IADD R46, R11, 0x1, R49 ;  /* 0x000000010b2e7824 */ /* 0x000fe200078e0231 */
[----:B------:R-:W-:Y:S01]  /*2230*/  IADD3.X R48, PT, PT, RZ, R50, R15, P4, P3 ;  /* 0x00000032ff307210 */ /* 0x000fe200027e640f */
[----:B------:R-:W-:Y:S01]  /*2240*/  IMAD.IADD R57, R10, 0x1, R47 ;  /* 0x000000010a397824 */ /* 0x000fe200078e022f */
[----:B------:R-:W-:Y:S01]  /*2250*/  IADD3 R51, P3, P4, R42, R51, R59 ;  /* 0x000000332a337210 */ /* 0x000fe20007c7e03b */
[----:B------:R-:W-:Y:S01]  /*2260*/  IMAD.IADD R50, R12, 0x1, R19 ;  /* 0x000000010c327824 */ /* 0x000fe200078e0213 */
[----:B------:R-:W-:Y:S02]  /*2270*/  IADD3.X R49, PT, PT, RZ, RZ, RZ, P0, P5 ;  /* 0x000000ffff317210 */ /* 0x000fe400007ea4ff */
[----:B------:R-:W-:Y:S02]  /*2280*/  IADD3 R59, P5, PT, R59, R14, RZ ;  /* 0x0000000e3b3b7210 */ /* 0x000fe40007fbe0ff */
[----:B------:R-:W-:Y:S01]  /*2290*/  IADD3.X R48, PT, PT, R15, R48, RZ, P3, P4 ;  /* 0x000000300f307210 */ /* 0x000fe20001fe84ff */
[----:B------:R-:W-:Y:S01]  /*22a0*/  IMAD R15, R34, R34, RZ ;  /* 0x00000022220f7224 */ /* 0x000fe200078e02ff */
[----:B------:R-:W-:Y:S01]  /*22b0*/  ISETP.GT.U32.AND P0, PT, R14, R59, PT ;  /* 0x0000003b0e00720c */ /* 0x000fe20003f04070 */
[----:B------:R-:W-:Y:S01]  /*22c0*/  IMAD.X R42, RZ, RZ, R17, P5 ;  /* 0x000000ffff2a7224 */ /* 0x000fe200028e0611 */
[----:B------:R-:W-:-:S04]  /*22d0*/  IADD3 R62, P5, PT, R59, R56, RZ ;  /* 0x000000383b3e7210 */ /* 0x000fc80007fbe0ff */
[----:B------:R-:W-:Y:S01]  /*22e0*/  ISETP.GT.U32.AND.EX P0, PT, R17, R42, PT, P0 ;  /* 0x0000002a1100720c */ /* 0x000fe20003f04100 */
[----:B------:R-:W-:-:S03]  /*22f0*/  IMAD.X R52, R42, 0x1, R60, P5 ;  /* 0x000000012a347824 */ /* 0x000fc600028e063c */
[----:B------:R-:W-:Y:S02]  /*2300*/  SEL R47, R14, R59, P0 ;  /* 0x0000003b0e2f7207 */ /* 0x000fe40000000000 */
[----:B------:R-:W-:Y:S01]  /*2310*/  SEL R59, R17, R42, P0 ;  /* 0x0000002a113b7207 */ /* 0x000fe20000000000 */
[----:B------:R-:W-:Y:S01]  /*2320*/  IMAD.IADD R42, R43, 0x1, R13 ;  /* 0x000000012b2a7824 */ /* 0x000fe200078e020d */
[----:B------:R-:W-:Y:S01]  /*2330*/  ISETP.GT.U32.AND P5, PT, R47, R62, PT ;  /* 0x0000003e2f00720c */ /* 0x000fe20003fa4070 */
[----:B------:R-:W-:-:S03]  /*2340*/  IMAD.MOV.U32 R47, RZ, RZ, RZ ;  /* 0x000000ffff2f7224 */ /* 0x000fc600078e00ff */
[----:B------:R-:W-:Y:S01]  /*2350*/  ISETP.GT.U32.AND.EX P0, PT, R59, R52, PT, P5 ;  /* 0x000000343b00720c */ /* 0x000fe20003f04150 */
[----:B------:R-:W-:-:S03]  /*2360*/  IMAD.WIDE.U32 R46, R39, R37, R46 ;  /* 0x00000025272e7225 */ /* 0x000fc600078e002e */
[----:B------:R-:W-:Y:S02]  /*2370*/  IADD3 R43, P5, PT, R57, R46, RZ ;  /* 0x0000002e392b7210 */ /* 0x000fe40007fbe0ff */
[----:B------:R-:W-:-:S03]  /*2380*/  SEL R46, RZ, 0x1, !P0 ;  /* 0x00000001ff2e7807 */ /* 0x000fc60004000000 */
[----:B------:R-:W-:Y:S01]  /*2390*/  IMAD.X R57, R11, 0x1, R47, P5 ;  /* 0x000000010b397824 */ /* 0x000fe200028e062f */
[----:B------:R-:W-:-:S04]  /*23a0*/  IADD3 R19, P0, P5, R49, R43, R18 ;  /* 0x0000002b31137210 */ /* 0x000fc80007d1e012 */
[----:B------:R-:W-:Y:S01]  /*23b0*/  IADD3 R19, P3, P4, R43, R19, R46 ;  /* 0x000000132b137210 */ /* 0x000fe20007c7e02e */
[-C--:B------:R-:W-:Y:S02]  /*23c0*/  IMAD R46, R63, R24.reuse, RZ ;  /* 0x000000183f2e7224 */ /* 0x080fe400078e02ff */
[----:B------:R-:W-:Y:S02]  /*23d0*/  IMAD.MOV.U32 R43, RZ, RZ, RZ ;  /* 0x000000ffff2b7224 */ /* 0x000fe400078e00ff */
[C---:B------:R-:W-:Y:S02]  /*23e0*/  IMAD R59, R15.reuse, R25, R46 ;  /* 0x000000190f3b7224 */ /* 0x040fe400078e022e */
[----:B------:R-:W-:-:S04]  /*23f0*/  IMAD.WIDE.U32 R46, R15, R24, RZ ;  /* 0x000000180f2e7225 */ /* 0x000fc800078e00ff */
[----:B------:R-:W-:Y:S02]  /*2400*/  IMAD.IADD R54, R47, 0x1, R59 ;  /* 0x000000012f367824 */ /* 0x000fe400078e023b */
[----:B------:R-:W-:-:S04]  /*2410*/  IMAD.WIDE.U32 R42, R35, R39, R42 ;  /* 0x00000027232a7225 */ /* 0x000fc800078e002a */
[----:B------:R-:W-:Y:S01]  /*2420*/  IMAD.WIDE.U32 R58, R54, R26, RZ ;  /* 0x0000001a363a7225 */ /* 0x000fe200078e00ff */
[----:B------:R-:W-:Y:S02]  /*2430*/  IADD3 R47, P2, P1, R16, R42, R50 ;  /* 0x0000002a102f7210 */ /* 0x000fe4000795e032 */
[----:B------:R-:W-:Y:S01]  /*2440*/  IADD3.X R16, PT, PT, RZ, R57, R22, P0, P5 ;  /* 0x00000039ff107210 */ /* 0x000fe200007ea416 */
[----:B------:R-:W-:-:S03]  /*2450*/  IMAD.WIDE.U32 R64, R46, R26, RZ ;  /* 0x0000001a2e407225 */ /* 0x000fc600078e00ff */
[----:B------:R-:W-:Y:S01]  /*2460*/  IADD3.X R16, PT, PT, R57, R16, RZ, P3, P4 ;  /* 0x0000001039107210 */ /* 0x000fe20001fe84ff */
[----:B------:R-:W-:Y:S01]  /*2470*/  IMAD.WIDE.U32 R58, P0, R46, R27, R58 ;  /* 0x0000001b2e3a7225 */ /* 0x000fe2000780003a */
[----:B------:R-:W-:-:S03]  /*2480*/  IADD3 R20, P5, P4, R20, R47, R47 ;  /* 0x0000002f14147210 */ /* 0x000fc60007cbe02f */
[----:B------:R-:W-:Y:S01]  /*2490*/  IMAD.IADD R50, R13, 0x1, R43 ;  /* 0x000000010d327824 */ /* 0x000fe200078e022b */
[----:B------:R-:W-:Y:S01]  /*24a0*/  IADD3 R58, P3, PT, R65, R58, RZ ;  /* 0x0000003a413a7210 */ /* 0x000fe20007f7e0ff */
[----:B------:R-:W-:Y:S01]  /*24b0*/  IMAD.X R43, RZ, RZ, RZ, P0 ;  /* 0x000000ffff2b7224 */ /* 0x000fe200000e06ff */
[----:B------:R-:W-:Y:S01]  /*24c0*/  IADD3 RZ, P0, PT, R15, R64, RZ ;  /* 0x000000400fff7210 */ /* 0x000fe20007f1e0ff */
[----:B------:R-:W-:Y:S01]  /*24d0*/  IMAD.MOV.U32 R42, RZ, RZ, R59 ;  /* 0x000000ffff2a7224 */ /* 0x000fe200078e003b */
[----:B------:R-:W-:Y:S01]  /*24e0*/  IADD3.X R50, PT, PT, RZ, R50, RZ, P2, P1 ;  /* 0x00000032ff327210 */ /* 0x000fe200017e24ff */
[C---:B------:R-:W-:Y:S01]  /*24f0*/  IMAD.WIDE.U32 R64, R54.reuse, R28, RZ ;  /* 0x0000001c36407225 */ /* 0x040fe200078e00ff */
[----:B------:R-:W-:Y:S02]  /*2500*/  IADD3.X RZ, P0, PT, R63, R58, RZ, P0, !PT ;  /* 0x0000003a3fff7210 */ /* 0x000fe4000071e4ff */
[----:B------:R-:W-:Y:S01]  /*2510*/  IADD3.X R50, PT, PT, RZ, R50, R50, P5, P4 ;  /* 0x00000032ff327210 */ /* 0x000fe20002fe8432 */
[----:B------:R-:W-:-:S04]  /*2520*/  IMAD.WIDE.U32.X R42, R54, R27, R42, P3 ;  /* 0x0000001b362a7225 */ /* 0x000fc800018e042a */
[----:B------:R-:W-:Y:S01]  /*2530*/  IMAD R58, R38, R34, RZ ;  /* 0x00000022263a7224 */ /* 0x000fe200078e02ff */
[----:B------:R-:W-:Y:S01]  /*2540*/  IADD3.X R15, P0, PT, RZ, R42, RZ, P0, !PT ;  /* 0x0000002aff0f7210 */ /* 0x000fe2000071e4ff */
[----:B------:R-:W-:-:S04]  /*2550*/  IMAD.WIDE.U32 R64, P3, R46, R29, R64 ;  /* 0x0000001d2e407225 */ /* 0x000fc80007860040 */
[----:B------:R-:W-:Y:S01]  /*2560*/  IMAD.X R42, RZ, RZ, R43, P0 ;  /* 0x000000ffff2a7224 */ /* 0x000fe200000e062b */
[----:B------:R-:W-:Y:S01]  /*2570*/  LEA R15, P0, R58, R15, 0x1 ;  /* 0x0000000f3a0f7211 */ /* 0x000fe200078008ff */
[----:B------:R-:W-:-:S03]  /*2580*/  IMAD.WIDE.U32 R58, R46, R28, RZ ;  /* 0x0000001c2e3a7225 */ /* 0x000fc600078e00ff */
[----:B------:R-:W-:Y:S01]  /*2590*/  IADD3.X R61, P0, PT, R42, R61, RZ, P0, !PT ;  /* 0x0000003d2a3d7210 */ /* 0x000fe2000071e4ff */
[----:B------:R-:W-:Y:S01]  /*25a0*/  IMAD.X R43, RZ, RZ, RZ, P3 ;  /* 0x000000ffff2b7224 */ /* 0x000fe200018e06ff */
[----:B------:R-:W-:Y:S01]  /*25b0*/  IADD3 R64, P3, PT, R59, R64, RZ ;  /* 0x000000403b407210 */ /* 0x000fe20007f7e0ff */
[----:B------:R-:W-:Y:S02]  /*25c0*/  IMAD.MOV.U32 R42, RZ, RZ, R65 ;  /* 0x000000ffff2a7224 */ /* 0x000fe400078e0041 */
[----:B------:R-:W-:-:S04]  /*25d0*/  IMAD.WIDE.U32 R68, R54, R30, RZ ;  /* 0x0000001e36447225 */ /* 0x000fc800078e00ff */
[----:B------:R-:W-:Y:S01]  /*25e0*/  IMAD.WIDE.U32.X R42, R54, R29, R42, P3 ;  /* 0x0000001d362a7225 */ /* 0x000fe200018e042a */
[----:B------:R-:W-:-:S04]  /*25f0*/  IADD3 R59, P3, PT, R15, R58, RZ ;  /* 0x0000003a0f3b7210 */ /* 0x000fc80007f7e0ff */
[----:B------:R-:W-:Y:S01]  /*2600*/  IADD3.X R67, P3, PT, R61, R64, RZ, P3, !PT ;  /* 0x000000403d437210 */ /* 0x000fe20001f7e4ff */
[----:B------:R-:W-:-:S03]  /*2610*/  IMAD.WIDE.U32 R64, R46, R30, RZ ;  /* 0x0000001e2e407225 */ /* 0x000fc600078e00ff */
[----:B------:R-:W-:-:S04]  /*2620*/  IADD3.X R42, P0, P3, R42, RZ, RZ, P3, P0 ;  /* 0x000000ff2a2a7210 */ /* 0x000fc80001b004ff */
[----:B------:R-:W-:Y:S02]  /*2630*/  IADD3.X R15, PT, PT, R43, RZ, RZ, P0, P3 ;  /* 0x000000ff2b0f7210 */ /* 0x000fe400007e64ff */
[----:B------:R-:W-:-:S04]  /*2640*/  IADD3 R21, P3, PT, R23, R21, RZ ;  /* 0x0000001517157210 */ /* 0x000fc80007f7e0ff */
[----:B------:R-:W-:Y:S01]  /*2650*/  ISETP.GE.U32.AND P0, PT, R21, R23, PT ;  /* 0x000000171500720c */ /* 0x000fe20003f06070 */
[----:B------:R-:W-:Y:S01]  /*2660*/  IMAD.X R55, R53, 0x1, R55, P3 ;  /* 0x0000000135377824 */ /* 0x000fe200018e0637 */
[----:B------:R-:W-:-:S04]  /*2670*/  IADD3 R21, P3, PT, R42, R21, RZ ;  /* 0x000000152a157210 */ /* 0x000fc80007f7e0ff */
[----:B------:R-:W-:Y:S02]  /*2680*/  ISETP.GE.U32.AND.EX P0, PT, R55, R53, PT, P0 ;  /* 0x000000353700720c */ /* 0x000fe40003f06100 */
[----:B------:R-:W-:Y:S02]  /*2690*/  IADD3.X R58, P3, PT, R15, R55, RZ, P3, !PT ;  /* 0x000000370f3a7210 */ /* 0x000fe40001f7e4ff */
[----:B------:R-:W-:Y:S01]  /*26a0*/  SEL R23, RZ, 0x1, P0 ;  /* 0x00000001ff177807 */ /* 0x000fe20000000000 */
[----:B------:R-:W-:-:S04]  /*26b0*/  IMAD.WIDE.U32 R68, P0, R46, R31, R68 ;  /* 0x0000001f2e447225 */ /* 0x000fc80007800044 */
[----:B------:R-:W-:Y:S01]  /*26c0*/  IMAD.X R43, RZ, RZ, RZ, P0 ;  /* 0x000000ffff2b7224 */ /* 0x000fe200000e06ff */
[----:B------:R-:W-:Y:S01]  /*26d0*/  IADD3 R65, P0, PT, R65, R68, RZ ;  /* 0x0000004441417210 */ /* 0x000fe20007f1e0ff */
[----:B------:R-:W-:-:S04]  /*26e0*/  IMAD.MOV.U32 R42, RZ, RZ, R69 ;  /* 0x000000ffff2a7224 */ /* 0x000fc800078e0045 */
[----:B------:R-:W-:Y:S01]  /*26f0*/  IMAD.WIDE.U32.X R42, R54, R31, R42, P0 ;  /* 0x0000001f362a7225 */ /* 0x000fe200000e042a */
[----:B------:R-:W-:-:S04]  /*2700*/  IADD3 R66, P0, PT, R21, R64, RZ ;  /* 0x0000004015427210 */ /* 0x000fc80007f1e0ff */
[----:B------:R-:W-:-:S04]  /*2710*/  IADD3.X R65, P0, PT, R58, R65, RZ, P0, !PT ;  /* 0x000000413a417210 */ /* 0x000fc8000071e4ff */
[----:B------:R-:W-:-:S04]  /*2720*/  IADD3.X R42, P0, P3, R42, RZ, RZ, P0, P3 ;  /* 0x000000ff2a2a7210 */ /* 0x000fc800003064ff */
[----:B------:R-:W-:Y:S02]  /*2730*/  IADD3.X R21, PT, PT, R43, RZ, RZ, P0, P3 ;  /* 0x000000ff2b157210 */ /* 0x000fe400007e64ff */
[----:B------:R-:W-:-:S04]  /*2740*/  IADD3 R58, P3, PT, R23, R62, RZ ;  /* 0x0000003e173a7210 */ /* 0x000fc80007f7e0ff */
[----:B------:R-:W-:Y:S01]  /*2750*/  IADD3 R55, P0, PT, R58, R56, RZ ;  /* 0x000000383a377210 */ /* 0x000fe20007f1e0ff */
[----:B------:R-:W-:-:S03]  /*2760*/  IMAD.X R53, RZ, RZ, R52, P3 ;  /* 0x000000ffff357224 */ /* 0x000fc600018e0634 */
[----:B------:R-:W-:Y:S01]  /*2770*/  IADD3 R57, P3, PT, R55, R14, RZ ;  /* 0x0000000e37397210 */ /* 0x000fe20007f7e0ff */
[----:B------:R-:W-:-:S04]  /*2780*/  IMAD.WIDE.U32 R14, R54, R32, RZ ;  /* 0x00000020360e7225 */ /* 0x000fc800078e00ff */
[----:B------:R-:W-:Y:S02]  /*2790*/  IMAD.X R56, R53, 0x1, R60, P0 ;  /* 0x0000000135387824 */ /* 0x000fe400000e063c */
[----:B------:R-:W-:-:S04]  /*27a0*/  IMAD.WIDE.U32 R14, P0, R46, R33, R14 ;  /* 0x000000212e0e7225 */ /* 0x000fc8000780000e */
[----:B------:R-:W-:-:S04]  /*27b0*/  IMAD.WIDE.U32 R46, R46, R32, RZ ;  /* 0x000000202e2e7225 */ /* 0x000fc800078e00ff */
[----:B------:R-:W-:Y:S01]  /*27c0*/  IMAD.X R43, RZ, RZ, RZ, P0 ;  /* 0x000000ffff2b7224 */ /* 0x000fe200000e06ff */
[----:B------:R-:W-:Y:S01]  /*27d0*/  IADD3 R64, P0, PT, R47, R14, RZ ;  /* 0x0000000e2f407210 */ /* 0x000fe20007f1e0ff */
[----:B------:R-:W-:Y:S02]  /*27e0*/  IMAD.MOV.U32 R14, RZ, RZ, RZ ;  /* 0x000000ffff0e7224 */ /* 0x000fe400078e00ff */
[----:B------:R-:W-:Y:S01]  /*27f0*/  IMAD.X R17, R56, 0x1, R17, P3 ;  /* 0x0000000138117824 */ /* 0x000fe200018e0611 */
[----:B------:R-:W-:Y:S01]  /*2800*/  IADD3 R47, P3, PT, R42, R57, RZ ;  /* 0x000000392a2f7210 */ /* 0x000fe20007f7e0ff */
[----:B------:R-:W-:Y:S02]  /*2810*/  IMAD.MOV.U32 R42, RZ, RZ, R15 ;  /* 0x000000ffff2a7224 */ /* 0x000fe400078e000f */
[----:B------:R-:W-:Y:S02]  /*2820*/  IMAD.IADD R15, R45, 0x1, R14 ;  /* 0x000000012d0f7824 */ /* 0x000fe400078e020e */
[----:B------:R-:W-:Y:S01]  /*2830*/  IMAD.WIDE.U32.X R42, R54, R33, R42, P0 ;  /* 0x00000021362a7225 */ /* 0x000fe200000e042a */
[----:B------:R-:W-:-:S02]  /*2840*/  IADD3 R46, P0, PT, R47, R46, RZ ;  /* 0x0000002e2f2e7210 */ /* 0x000fc40007f1e0ff */
[C-C-:B------:R-:W-:Y:S02]  /*2850*/  SHF.L.U64.HI R47, R44.reuse, 0x1, R15.reuse ;  /* 0x000000012c2f7819 */ /* 0x140fe4000001020f */
[--C-:B------:R-:W-:Y:S02]  /*2860*/  SHF.R.U64 R44, R44, 0x1f, R15.reuse ;  /* 0x0000001f2c2c7819 */ /* 0x100fe4000000120f */
[----:B------:R-:W-:Y:S02]  /*2870*/  SHF.R.U32.HI R15, RZ, 0x1f, R15 ;  /* 0x0000001fff0f7819 */ /* 0x000fe4000001160f */
[----:B------:R-:W-:Y:S02]  /*2880*/  LOP3.LUT R44, R44, 0xfffffffe, RZ, 0xc0, !PT ;  /* 0xfffffffe2c2c7812 */ /* 0x000fe400078ec0ff */
[----:B------:R-:W-:Y:S02]  /*2890*/  LOP3.LUT R45, R15, 0x1, RZ, 0xc0, !PT ;  /* 0x000000010f2d7812 */ /* 0x000fe400078ec0ff */
[----:B------:R-:W-:-:S02]  /*28a0*/  LOP3.LUT R15, R47, 0x1, RZ, 0xc0, !PT ;  /* 0x000000012f0f7812 */ /* 0x000fc400078ec0ff */
[----:B------:R-:W-:Y:S01]  /*28b0*/  IADD3.X R47, P3, PT, R21, R17, RZ, P3, !PT ;  /* 0x00000011152f7210 */ /* 0x000fe20001f7e4ff */
[----:B------:R-:W-:-:S03]  /*28c0*/  IMAD.WIDE.U32 R44, R35, R35, R44 ;  /* 0x00000023232c7225 */ /* 0x000fc600078e002c */
[----:B------:R-:W-:Y:S01]  /*28d0*/  IADD3.X R64, P0, PT, R47, R64, RZ, P0, !PT ;  /* 0x000000402f407210 */ /* 0x000fe2000071e4ff */
[----:B------:R-:W-:-:S05]  /*28e0*/  IMAD.X R15, RZ, RZ, R15, P6 ;  /* 0x000000ffff0f7224 */ /* 0x000fca00030e060f */
[----:B------:R-:W-:Y:S01]  /*28f0*/  IADD3 R15, P6, PT, R15, R44, RZ ;  /* 0x0000002c0f0f7210 */ /* 0x000fe20007fde0ff */
[----:B------:R-:W-:-:S04]  /*2900*/  IMAD R44, R67, R24, RZ ;  /* 0x00000018432c7224 */ /* 0x000fc800078e02ff */
[----:B------:R-:W-:Y:S02]  /*2910*/  IMAD.X R21, R14, 0x1, R45, P6 ;  /* 0x000000010e157824 */ /* 0x000fe400030e062d */
[C---:B------:R-:W-:Y:S02]  /*2920*/  IMAD R47, R59.reuse, R25, R44 ;  /* 0x000000193b2f7224 */ /* 0x040fe400078e022c */
[----:B------:R-:W-:-:S04]  /*2930*/  IMAD.WIDE.U32 R44, R59, R24, RZ ;  /* 0x000000183b2c7225 */ /* 0x000fc800078e00ff */
[----:B------:R-:W-:Y:S01]  /*2940*/  IMAD.IADD R54, R45, 0x1, R47 ;  /* 0x000000012d367824 */ /* 0x000fe200078e022f */
[----:B------:R-:W-:-:S03]  /*2950*/  IADD3.X R45, P0, P3, R42, RZ, RZ, P0, P3 ;  /* 0x000000ff2a2d7210 */ /* 0x000fc600003064ff */
[----:B------:R-:W-:Y:S01]  /*2960*/  IMAD.WIDE.U32 R60, R54, R26, RZ ;  /* 0x0000001a363c7225 */ /* 0x000fe200078e00ff */
[----:B------:R-:W-:Y:S02]  /*2970*/  IADD3.X R47, PT, PT, R43, RZ, RZ, P0, P3 ;  /* 0x000000ff2b2f7210 */ /* 0x000fe400007e64ff */
[----:B------:R-:W-:Y:S01]  /*2980*/  ISETP.GT.U32.AND P3, PT, R62, R58, PT ;  /* 0x0000003a3e00720c */ /* 0x000fe20003f64070 */
[----:B------:R-:W-:-:S03]  /*2990*/  IMAD.WIDE.U32 R60, P0, R44, R27, R60 ;  /* 0x0000001b2c3c7225 */ /* 0x000fc6000780003c */
[----:B------:R-:W-:Y:S01]  /*29a0*/  ISETP.GT.U32.AND.EX P3, PT, R52, R53, PT, P3 ;  /* 0x000000353400720c */ /* 0x000fe20003f64130 */
[----:B------:R-:W-:-:S03]  /*29b0*/  IMAD.X R43, RZ, RZ, RZ, P0 ;  /* 0x000000ffff2b7224 */ /* 0x000fc600000e06ff */
[----:B------:R-:W-:Y:S01]  /*29c0*/  SEL R58, R62, R58, P3 ;  /* 0x0000003a3e3a7207 */ /* 0x000fe20001800000 */
[----:B------:R-:W-:-:S04]  /*29d0*/  IMAD.WIDE.U32 R62, R44, R26, RZ ;  /* 0x0000001a2c3e7225 */ /* 0x000fc800078e00ff */
[----:B------:R-:W-:Y:S01]  /*29e0*/  IMAD.MOV.U32 R42, RZ, RZ, R61 ;  /* 0x000000ffff2a7224 */ /* 0x000fe200078e003d */
[----:B------:R-:W-:Y:S02]  /*29f0*/  IADD3 R60, P6, PT, R63, R60, RZ ;  /* 0x0000003c3f3c7210 */ /* 0x000fe40007fde0ff */
[----:B------:R-:W-:-:S03]  /*2a00*/  IADD3 RZ, P0, PT, R59, R62, RZ ;  /* 0x0000003e3bff7210 */ /* 0x000fc60007f1e0ff */
[----:B------:R-:W-:Y:S01]  /*2a10*/  IMAD.WIDE.U32.X R42, R54, R27, R42, P6 ;  /* 0x0000001b362a7225 */ /* 0x000fe200030e042a */
[----:B------:R-:W-:-:S04]  /*2a20*/  IADD3.X RZ, P0, PT, R67, R60, RZ, P0, !PT ;  /* 0x0000003c43ff7210 */ /* 0x000fc8000071e4ff */
[----:B------:R-:W-:-:S05]  /*2a30*/  IADD3.X R59, P0, PT, RZ, R42, RZ, P0, !PT ;  /* 0x0000002aff3b7210 */ /* 0x000fca000071e4ff */
[----:B------:R-:W-:Y:S01]  /*2a40*/  IMAD.X R60, RZ, RZ, R43, P0 ;  /* 0x000000ffff3c7224 */ /* 0x000fe200000e062b */
[----:B------:R-:W-:Y:S01]  /*2a50*/  IADD3 R59, P0, PT, R59, R66, RZ ;  /* 0x000000423b3b7210 */ /* 0x000fe20007f1e0ff */
[----:B------:R-:W-:-:S03]  /*2a60*/  IMAD.WIDE.U32 R42, R54, R28, RZ ;  /* 0x0000001c362a7225 */ /* 0x000fc600078e00ff */
[----:B------:R-:W-:Y:S01]  /*2a70*/  IADD3.X R65, P0, PT, R60, R65, RZ, P0, !PT ;  /* 0x000000413c417210 */ /* 0x000fe2000071e4ff */
[----:B------:R-:W-:-:S04]  /*2a80*/  IMAD.WIDE.U32 R60, R44, R28, RZ ;  /* 0x0000001c2c3c7225 */ /* 0x000fc800078e00ff */
        /* <DEDUP_REMOVED lines=8> */
[----:B------:R-:W-:Y:S01]  /*2b10*/  IADD3.X R63, PT, PT, R43, RZ, RZ, P0, P6 ;  /* 0x000000ff2b3f7210 */ /* 0x000fe200007ec4ff */
[----:B------:R-:W-:Y:S01]  /*2b20*/  IMAD.WIDE.U32 R42, R54, R30, RZ ;  /* 0x0000001e362a7225 */ /* 0x000fe200078e00ff */
[----:B------:R-:W-:-:S04]  /*2b30*/  IADD3 R46, P0, PT, R61, R46, RZ ;  /* 0x0000002e3d2e7210 */ /* 0x000fc80007f1e0ff */
[----:B------:R-:W-:Y:S01]  /*2b40*/  IADD3.X R66, P0, PT, R63, R64, RZ, P0, !PT ;  /* 0x000000403f427210 */ /* 0x000fe2000071e4ff */
[----:B------:R-:W-:-:S04]  /*2b50*/  IMAD.WIDE.U32 R42, P6, R44, R31, R42 ;  /* 0x0000001f2c2a7225 */ /* 0x000fc800078c002a */
[----:B------:R-:W-:-:S04]  /*2b60*/  IMAD.WIDE.U32 R62, R44, R30, RZ ;  /* 0x0000001e2c3e7225 */ /* 0x000fc800078e00ff */
        /* <DEDUP_REMOVED lines=9> */
[----:B------:R-:W-:-:S03]  /*2c00*/  IADD3 R64, P0, PT, R45, R15, RZ ;  /* 0x0000000f2d407210 */ /* 0x000fc60007f1e0ff */
[----:B------:R-:W-:-:S04]  /*2c10*/  IMAD.WIDE.U32 R42, P6, R44, R33, R42 ;  /* 0x000000212c2a7225 */ /* 0x000fc800078c002a */
[----:B------:R-:W-:-:S04]  /*2c20*/  IMAD.WIDE.U32 R44, R44, R32, RZ ;  /* 0x000000202c2c7225 */ /* 0x000fc800078e00ff */
[----:B------:R-:W-:Y:S01]  /*2c30*/  IMAD.X R65, R47, 0x1, R21, P0 ;  /* 0x000000012f417824 */ /* 0x000fe200000e0615 */
[----:B------:R-:W-:Y:S01]  /*2c40*/  IADD3 R42, P0, PT, R45, R42, RZ ;  /* 0x0000002a2d2a7210 */ /* 0x000fe20007f1e0ff */
[----:B------:R-:W-:Y:S01]  /*2c50*/  IMAD.X R47, RZ, RZ, RZ, P6 ;  /* 0x000000ffff2f7224 */ /* 0x000fe200030e06ff */
[----:B------:R-:W-:Y:S01]  /*2c60*/  IADD3 R45, P6, PT, R46, R64, RZ ;  /* 0x000000402e2d7210 */ /* 0x000fe20007fde0ff */
[----:B------:R-:W-:-:S03]  /*2c70*/  IMAD.MOV.U32 R46, RZ, RZ, R43 ;  /* 0x000000ffff2e7224 */ /* 0x000fc600078e002b */
[----:B------:R-:W-:Y:S01]  /*2c80*/  IADD3.X R63, P6, PT, R63, R65, RZ, P6, !PT ;  /* 0x000000413f3f7210 */ /* 0x000fe200037de4ff */
[----:B------:R-:W-:Y:S01]  /*2c90*/  IMAD.WIDE.U32.X R46, R54, R33, R46, P0 ;  /* 0x00000021362e7225 */ /* 0x000fe200000e042e */
[----:B------:R-:W-:-:S04]  /*2ca0*/  IADD3 R54, P0, PT, R45, R44, RZ ;  /* 0x0000002c2d367210 */ /* 0x000fc80007f1e0ff */
[----:B------:R-:W-:Y:S01]  /*2cb0*/  IADD3.X R66, P0, PT, R63, R42, RZ, P0, !PT ;  /* 0x0000002a3f427210 */ /* 0x000fe2000071e4ff */
[----:B------:R-:W-:-:S03]  /*2cc0*/  IMAD R42, R60, R24, RZ ;  /* 0x000000183c2a7224 */ /* 0x000fc600078e02ff */
[----:B------:R-:W-:Y:S01]  /*2cd0*/  IADD3.X R63, P0, P6, R46, RZ, RZ, P0, P6 ;  /* 0x000000ff2e3f7210 */ /* 0x000fe2000060c4ff */
[C---:B------:R-:W-:Y:S02]  /*2ce0*/  IMAD R45, R59.reuse, R25, R42 ;  /* 0x000000193b2d7224 */ /* 0x040fe400078e022a */
[----:B------:R-:W-:Y:S01]  /*2cf0*/  IMAD.WIDE.U32 R42, R59, R24, RZ ;  /* 0x000000183b2a7225 */ /* 0x000fe200078e00ff */
[----:B------:R-:W-:Y:S02]  /*2d00*/  IADD3.X R67, PT, PT, R47, RZ, RZ, P0, P6 ;  /* 0x000000ff2f437210 */ /* 0x000fe400007ec4ff */
[-C--:B------:R-:W-:Y:S01]  /*2d10*/  ISETP.GE.U32.AND P6, PT, R57, R55.reuse, PT ;  /* 0x000000373900720c */ /* 0x080fe20003fc6070 */
[----:B------:R-:W-:Y:S01]  /*2d20*/  IMAD.IADD R43, R43, 0x1, R45 ;  /* 0x000000012b2b7824 */ /* 0x000fe200078e022d */
[----:B------:R-:W-:Y:S02]  /*2d30*/  ISETP.GT.U32.AND P0, PT, R58, R55, PT ;  /* 0x000000373a00720c */ /* 0x000fe40003f04070 */
[----:B------:R-:W-:Y:S01]  /*2d40*/  SEL R55, R52, R53, P3 ;  /* 0x0000003534377207 */ /* 0x000fe20001800000 */
[----:B------:R-:W-:Y:S01]  /*2d50*/  IMAD.WIDE.U32 R46, R43, R26, RZ ;  /* 0x0000001a2b2e7225 */ /* 0x000fe200078e00ff */
[----:B------:R-:W-:-:S02]  /*2d60*/  ISETP.GE.U32.AND.EX P3, PT, R17, R56, PT, P6 ;  /* 0x000000381100720c */ /* 0x000fc40003f66160 */
[----:B------:R-:W-:Y:S01]  /*2d70*/  ISETP.GT.U32.AND.EX P0, PT, R55, R56, PT, P0 ;  /* 0x000000383700720c */ /* 0x000fe20003f04100 */
[----:B------:R-:W-:-:S04]  /*2d80*/  IMAD.WIDE.U32 R52, R42, R26, RZ ;  /* 0x0000001a2a347225 */ /* 0x000fc800078e00ff */
[----:B------:R-:W-:-:S04]  /*2d90*/  IMAD.WIDE.U32 R46, P6, R42, R27, R46 ;  /* 0x0000001b2a2e7225 */ /* 0x000fc800078c002e */
[----:B------:R-:W-:Y:S01]  /*2da0*/  IMAD.X R45, RZ, RZ, RZ, P6 ;  /* 0x000000ffff2d7224 */ /* 0x000fe200030e06ff */
[----:B------:R-:W-:Y:S01]  /*2db0*/  IADD3 R17, P6, PT, R53, R46, RZ ;  /* 0x0000002e35117210 */ /* 0x000fe20007fde0ff */
[----:B------:R-:W-:Y:S02]  /*2dc0*/  IMAD.MOV.U32 R44, RZ, RZ, R47 ;  /* 0x000000ffff2c7224 */ /* 0x000fe400078e002f */
[----:B------:R-:W-:-:S04]  /*2dd0*/  IMAD.WIDE.U32 R46, R43, R28, RZ ;  /* 0x0000001c2b2e7225 */ /* 0x000fc800078e00ff */
[----:B------:R-:W-:Y:S01]  /*2de0*/  IMAD.WIDE.U32.X R44, R43, R27, R44, P6 ;  /* 0x0000001b2b2c7225 */ /* 0x000fe200030e042c */
[----:B------:R-:W-:-:S03]  /*2df0*/  IADD3 RZ, P6, PT, R59, R52, RZ ;  /* 0x000000343bff7210 */ /* 0x000fc60007fde0ff */
[----:B------:R-:W-:Y:S01]  /*2e00*/  IMAD.WIDE.U32 R52, R42, R28, RZ ;  /* 0x0000001c2a347225 */ /* 0x000fe200078e00ff */
[----:B------:R-:W-:-:S04]  /*2e10*/  IADD3.X RZ, P6, PT, R60, R17, RZ, P6, !PT ;  /* 0x000000113cff7210 */ /* 0x000fc800037de4ff */
[----:B------:R-:W-:-:S04]  /*2e20*/  IADD3.X R44, P6, PT, RZ, R44, RZ, P6, !PT ;  /* 0x0000002cff2c7210 */ /* 0x000fc800037de4ff */
[----:B------:R-:W-:Y:S01]  /*2e30*/  IADD3 R17, P1, PT, R44, R61, RZ ;  /* 0x0000003d2c117210 */ /* 0x000fe20007f3e0ff */
[----:B------:R-:W-:Y:S02]  /*2e40*/  IMAD.X R57, RZ, RZ, R45, P6 ;  /* 0x000000ffff397224 */ /* 0x000fe400030e062d */
[----:B------:R-:W-:Y:S01]  /*2e50*/  IMAD.WIDE.U32 R46, P6, R42, R29, R46 ;  /* 0x0000001d2a2e7225 */ /* 0x000fe200078c002e */
[----:B------:R-:W-:Y:S02]  /*2e60*/  IADD3 R17, P2, PT, R17, R52, RZ ;  /* 0x0000003411117210 */ /* 0x000fe40007f5e0ff */
[----:B------:R-:W-:Y:S01]  /*2e70*/  IADD3.X R57, P1, PT, R57, R62, RZ, P1, !PT ;  /* 0x0000003e39397210 */ /* 0x000fe20000f3e4ff */
[----:B------:R-:W-:Y:S01]  /*2e80*/  IMAD.X R45, RZ, RZ, RZ, P6 ;  /* 0x000000ffff2d7224 */ /* 0x000fe200030e06ff */
[----:B------:R-:W-:Y:S01]  /*2e90*/  IADD3 R52, P6, PT, R53, R46, RZ ;  /* 0x0000002e35347210 */ /* 0x000fe20007fde0ff */
[----:B------:R-:W-:-:S03]  /*2ea0*/  IMAD.MOV.U32 R44, RZ, RZ, R47 ;  /* 0x000000ffff2c7224 */ /* 0x000fc600078e002f */
[----:B------:R-:W-:Y:S01]  /*2eb0*/  IADD3.X R57, P2, PT, R57, R52, RZ, P2, !PT ;  /* 0x0000003439397210 */ /* 0x000fe2000175e4ff */
[----:B------:R-:W-:-:S04]  /*2ec0*/  IMAD.WIDE.U32.X R46, R43, R29, R44, P6 ;  /* 0x0000001d2b2e7225 */ /* 0x000fc800030e042c */
[-C--:B------:R-:W-:Y:S01]  /*2ed0*/  IMAD.WIDE.U32 R44, R43, R30.reuse, RZ ;  /* 0x0000001e2b2c7225 */ /* 0x080fe200078e00ff */
[----:B------:R-:W-:Y:S02]  /*2ee0*/  IADD3.X R55, P4, P5, R46, RZ, RZ, P2, P1 ;  /* 0x000000ff2e377210 */ /* 0x000fe400015824ff */
[----:B------:R-:W-:Y:S01]  /*2ef0*/  ISETP.GE.U32.AND P2, PT, R64, R15, PT ;  /* 0x0000000f4000720c */ /* 0x000fe20003f46070 */
[C---:B------:R-:W-:Y:S01]  /*2f00*/  IMAD.WIDE.U32 R52, R42.reuse, R30, RZ ;  /* 0x0000001e2a347225 */ /* 0x040fe200078e00ff */
[----:B------:R-:W-:Y:S02]  /*2f10*/  IADD3 R15, P1, PT, R55, R54, RZ ;  /* 0x00000036370f7210 */ /* 0x000fe40007f3e0ff */
[----:B------:R-:W-:Y:S01]  /*2f20*/  IADD3.X R55, PT, PT, R47, RZ, RZ, P4, P5 ;  /* 0x000000ff2f377210 */ /* 0x000fe200027ea4ff */
[----:B------:R-:W-:Y:S01]  /*2f30*/  IMAD.WIDE.U32 R44, P6, R42, R31, R44 ;  /* 0x0000001f2a2c7225 */ /* 0x000fe200078c002c */
[----:B------:R-:W-:Y:S02]  /*2f40*/  IADD3 R15, P5, PT, R15, R52, RZ ;  /* 0x000000340f0f7210 */ /* 0x000fe40007fbe0ff */
[----:B------:R-:W-:Y:S01]  /*2f50*/  IADD3.X R56, P1, PT, R55, R66, RZ, P1, !PT ;  /* 0x0000004237387210 */ /* 0x000fe20000f3e4ff */
[----:B------:R-:W-:Y:S01]  /*2f60*/  IMAD R46, R57, R24, RZ ;  /* 0x00000018392e7224 */ /* 0x000fe200078e02ff */
[----:B------:R-:W-:Y:S01]  /*2f70*/  IADD3 R59, P4, PT, R53, R44, RZ ;  /* 0x0000002c353b7210 */ /* 0x000fe20007f9e0ff */
[----:B------:R-:W-:Y:S01]  /*2f80*/  IMAD.X R47, RZ, RZ, RZ, P6 ;  /* 0x000000ffff2f7224 */ /* 0x000fe200030e06ff */
[----:B------:R-:W-:Y:S01]  /*2f90*/  SEL R44, RZ, 0x1, !P0 ;  /* 0x00000001ff2c7807 */ /* 0x000fe20004000000 */
[C---:B------:R-:W-:Y:S01]  /*2fa0*/  IMAD R55, R17.reuse, R25, R46 ;  /* 0x0000001911377224 */ /* 0x040fe200078e022e */
[----:B------:R-:W-:Y:S01]  /*2fb0*/  IADD3.X R56, P5, PT, R56, R59, RZ, P5, !PT ;  /* 0x0000003b38387210 */ /* 0x000fe20002fbe4ff */
[----:B------:R-:W-:Y:S01]  /*2fc0*/  IMAD.WIDE.U32 R52, R17, R24, RZ ;  /* 0x0000001811347225 */ /* 0x000fe200078e00ff */
[----:B------:R-:W-:-:S02]  /*2fd0*/  ISETP.GE.U32.AND.EX P2, PT, R65, R21, PT, P2 ;  /* 0x000000154100720c */ /* 0x000fc40003f46120 */
[----:B------:R-:W-:Y:S01]  /*2fe0*/  IADD3 R51, P6, PT, R51, R23, RZ ;  /* 0x0000001733337210 */ /* 0x000fe20007fde0ff */
[----:B------:R-:W-:Y:S01]  /*2ff0*/  IMAD.MOV.U32 R46, RZ, RZ, R45 ;  /* 0x000000ffff2e7224 */ /* 0x000fe200078e002d */
[----:B------:R-:W-:Y:S01]  /*3000*/  SEL R61, RZ, 0x1, P2 ;  /* 0x00000001ff3d7807 */ /* 0x000fe20001000000 */
[----:B------:R-:W-:Y:S02]  /*3010*/  IMAD.IADD R53, R53, 0x1, R55 ;  /* 0x0000000135357824 */ /* 0x000fe400078e0237 */
[----:B------:R-:W-:Y:S01]  /*3020*/  IMAD.WIDE.U32.X R46, R43, R31, R46, P4 ;  /* 0x0000001f2b2e7225 */ /* 0x000fe200020e042e */
[----:B------:R-:W-:Y:S02]  /*3030*/  IADD3 R19, P0, P4, R44, R19, R49 ;  /* 0x000000132c137210 */ /* 0x000fe40007c1e031 */
[----:B------:R-:W-:Y:S01]  /*3040*/  SEL R49, RZ, 0x1, P3 ;  /* 0x00000001ff317807 */ /* 0x000fe20001800000 */
[----:B------:R-:W-:Y:S01]  /*3050*/  IMAD.WIDE.U32 R44, R53, R26, RZ ;  /* 0x0000001a352c7225 */ /* 0x000fe200078e00ff */
[----:B------:R-:W-:-:S03]  /*3060*/  IADD3.X R21, P1, P5, R46, RZ, RZ, P5, P1 ;  /* 0x000000ff2e157210 */ /* 0x000fc60002d224ff */
[----:B------:R-:W-:Y:S01]  /*3070*/  IMAD.WIDE.U32 R54, R43, R32, RZ ;  /* 0x000000202b367225 */ /* 0x000fe200078e00ff */
[----:B------:R-:W-:-:S03]  /*3080*/  IADD3.X R23, PT, PT, R47, RZ, RZ, P1, P5 ;  /* 0x000000ff2f177210 */ /* 0x000fc60000fea4ff */
[----:B------:R-:W-:-:S04]  /*3090*/  IMAD.WIDE.U32 R46, R52, R26, RZ ;  /* 0x0000001a342e7225 */ /* 0x000fc800078e00ff */
[----:B------:R-:W-:Y:S01]  /*30a0*/  IMAD.WIDE.U32 R44, P1, R52, R27, R44 ;  /* 0x0000001b342c7225 */ /* 0x000fe2000782002c */
[----:B------:R-:W-:-:S03]  /*30b0*/  IADD3 RZ, P3, PT, R17, R46, RZ ;  /* 0x0000002e11ff7210 */ /* 0x000fc60007f7e0ff */
[----:B------:R-:W-:-:S04]  /*30c0*/  IMAD.WIDE.U32 R54, P5, R42, R33, R54 ;  /* 0x000000212a367225 */ /* 0x000fc800078a0036 */
[----:B------:R-:W-:Y:S01]  /*30d0*/  IMAD.WIDE.U32 R58, R42, R32, RZ ;  /* 0x000000202a3a7225 */ /* 0x000fe200078e00ff */
[----:B------:R-:W-:-:S03]  /*30e0*/  IADD3 R42, P2, PT, R47, R44, RZ ;  /* 0x0000002c2f2a7210 */ /* 0x000fc60007f5e0ff */
[----:B------:R-:W-:Y:S01]  /*30f0*/  IMAD.X R47, RZ, RZ, RZ, P5 ;  /* 0x000000ffff2f7224 */ /* 0x000fe200028e06ff */
[----:B------:R-:W-:Y:S01]  /*3100*/  IADD3 R17, P5, PT, R59, R54, RZ ;  /* 0x000000363b117210 */ /* 0x000fe20007fbe0ff */
[----:B------:R-:W-:Y:S01]  /*3110*/  IMAD.MOV.U32 R46, RZ, RZ, R55 ;  /* 0x000000ffff2e7224 */ /* 0x000fe200078e0037 */
[----:B------:R-:W-:Y:S01]  /*3120*/  IADD3.X RZ, P3, PT, R57, R42, RZ, P3, !PT ;  /* 0x0000002a39ff7210 */ /* 0x000fe20001f7e4ff */
[----:B------:R-:W-:Y:S02]  /*3130*/  IMAD.MOV.U32 R42, RZ, RZ, R45 ;  /* 0x000000ffff2a7224 */ /* 0x000fe400078e002d */
[----:B------:R-:W-:Y:S01]  /*3140*/  IMAD.WIDE.U32.X R46, R43, R33, R46, P5 ;  /* 0x000000212b2e7225 */ /* 0x000fe200028e042e */
[----:B------:R-:W-:-:S03]  /*3150*/  IADD3 R54, P5, PT, R61, R20, RZ ;  /* 0x000000143d367210 */ /* 0x000fc60007fbe0ff */
[----:B------:R-:W-:Y:S02]  /*3160*/  IMAD.X R43, RZ, RZ, RZ, P1 ;  /* 0x000000ffff2b7224 */ /* 0x000fe400008e06ff */
[----:B------:R-:W-:Y:S01]  /*3170*/  IMAD.X R55, RZ, RZ, R50, P5 ;  /* 0x000000ffff377224 */ /* 0x000fe200028e0632 */
[----:B------:R-:W-:Y:S01]  /*3180*/  IADD3 R63, P5, PT, R63, R54, RZ ;  /* 0x000000363f3f7210 */ /* 0x000fe20007fbe0ff */
[----:B------:R-:W-:-:S03]  /*3190*/  IMAD.WIDE.U32.X R42, R53, R27, R42, P2 ;  /* 0x0000001b352a7225 */ /* 0x000fc600010e042a */
[----:B------:R-:W-:Y:S01]  /*31a0*/  IADD3 R21, P1, PT, R21, R63, RZ ;  /* 0x0000003f15157210 */ /* 0x000fe20007f3e0ff */
[----:B------:R-:W-:Y:S01]  /*31b0*/  IMAD.WIDE.U32 R44, R53, R28, RZ ;  /* 0x0000001c352c7225 */ /* 0x000fe200078e00ff */
[----:B------:R-:W-:Y:S02]  /*31c0*/  IADD3.X R60, P3, PT, RZ, R42, RZ, P3, !PT ;  /* 0x0000002aff3c7210 */ /* 0x000fe40001f7e4ff */
[----:B------:R-:W-:Y:S01]  /*31d0*/  IADD3 R58, P2, PT, R21, R58, RZ ;  /* 0x0000003a153a7210 */ /* 0x000fe20007f5e0ff */
[----:B------:R-:W-:Y:S01]  /*31e0*/  IMAD.X R67, R67, 0x1, R55, P5 ;  /* 0x0000000143437824 */ /* 0x000fe200028e0637 */
[----:B------:R-:W-:Y:S01]  /*31f0*/  ISETP.GE.U32.AND P5, PT, R54, R20, PT ;  /* 0x000000143600720c */ /* 0x000fe20003fa6070 */
[----:B------:R-:W-:Y:S01]  /*3200*/  IMAD.X R57, RZ, RZ, R43, P3 ;  /* 0x000000ffff397224 */ /* 0x000fe200018e062b */
[----:B------:R-:W-:Y:S01]  /*3210*/  IADD3.X R43, PT, PT, RZ, R16, RZ, P0, P4 ;  /* 0x00000010ff2b7210 */ /* 0x000fe200007e84ff */
[----:B------:R-:W-:Y:S01]  /*3220*/  IMAD.WIDE.U32 R44, P3, R52, R29, R44 ;  /* 0x0000001d342c7225 */ /* 0x000fe2000786002c */
[----:B------:R-:W-:-:S02]  /*3230*/  IADD3.X R42, P1, PT, R23, R67, RZ, P1, !PT ;  /* 0x00000043172a7210 */ /* 0x000fc40000f3e4ff */
[----:B------:R-:W-:Y:S01]  /*3240*/  IADD3 R15, P0, PT, R60, R15, RZ ;  /* 0x0000000f3c0f7210 */ /* 0x000fe20007f1e0ff */
[----:B------:R-:W-:Y:S01]  /*3250*/  IMAD.WIDE.U32 R20, R52, R28, RZ ;  /* 0x0000001c34147225 */ /* 0x000fe200078e00ff */
[----:B------:R-:W-:Y:S02]  /*3260*/  IADD3.X R42, P2, PT, R42, R17, RZ, P2, !PT ;  /* 0x000000112a2a7210 */ /* 0x000fe4000175e4ff */
[----:B------:R-:W-:Y:S01]  /*3270*/  ISETP.GE.U32.AND.EX P5, PT, R55, R50, PT, P5 ;  /* 0x000000323700720c */ /* 0x000fe20003fa6150 */
[----:B------:R-:W-:Y:S01]  /*3280*/  IMAD.X R17, RZ, RZ, RZ, P3 ;  /* 0x000000ffff117224 */ /* 0x000fe200018e06ff */
[----:B------:R-:W-:Y:S01]  /*3290*/  IADD3 R21, P4, PT, R21, R44, RZ ;  /* 0x0000002c15157210 */ /* 0x000fe20007f9e0ff */
[----:B------:R-:W-:Y:S01]  /*32a0*/  IMAD.MOV.U32 R16, RZ, RZ, R45 ;  /* 0x000000ffff107224 */ /* 0x000fe200078e002d */
[----:B------:R-:W-:Y:S02]  /*32b0*/  IADD3 R23, P3, PT, R15, R20, RZ ;  /* 0x000000140f177210 */ /* 0x000fe40007f7e0ff */
[----:B------:R-:W-:Y:S01]  /*32c0*/  IADD3.X R44, P0, PT, R57, R56, RZ, P0, !PT ;  /* 0x00000038392c7210 */ /* 0x000fe2000071e4ff */
[----:B------:R-:W-:Y:S01]  /*32d0*/  IMAD.WIDE.U32.X R16, R53, R29, R16, P4 ;  /* 0x0000001d35107225 */ /* 0x000fe200020e0410 */
[----:B------:R-:W-:-:S02]  /*32e0*/  IADD3.X R15, P1, P2, R46, RZ, RZ, P2, P1 ;  /* 0x000000ff2e0f7210 */ /* 0x000fc400012224ff */
[----:B------:R-:W-:Y:S01]  /*32f0*/  IADD3.X R44, P3, PT, R44, R21, RZ, P3, !PT ;  /* 0x000000152c2c7210 */ /* 0x000fe20001f7e4ff */
[----:B------:R-:W-:Y:S01]  /*3300*/  IMAD.WIDE.U32 R20, R53, R30, RZ ;  /* 0x0000001e35147225 */ /* 0x000fe200078e00ff */
[----:B------:R-:W-:Y:S02]  /*3310*/  ISETP.GE.U32.AND P4, PT, R63, R54, PT ;  /* 0x000000363f00720c */ /* 0x000fe40003f86070 */
[----:B------:R-:W-:Y:S02]  /*3320*/  IADD3.X R46, PT, PT, R47, RZ, RZ, P1, P2 ;  /* 0x000000ff2f2e7210 */ /* 0x000fe40000fe44ff */
[----:B------:R-:W-:Y:S02]  /*3330*/  IADD3.X R47, P0, P3, R16, RZ, RZ, P3, P0 ;  /* 0x000000ff102f7210 */ /* 0x000fe40001b004ff */
[----:B------:R-:W-:Y:S02]  /*3340*/  IADD3 R45, P2, P1, R49, R18, R19 ;  /* 0x00000012312d7210 */ /* 0x000fe4000795e013 */
[----:B------:R-:W-:Y:S01]  /*3350*/  SEL R18, RZ, 0x1, P5 ;  /* 0x00000001ff127807 */ /* 0x000fe20002800000 */
[----:B------:R-:W-:Y:S01]  /*3360*/  IMAD.WIDE.U32 R20, P5, R52, R31, R20 ;  /* 0x0000001f34147225 */ /* 0x000fe200078a0014 */
[----:B------:R-:W-:-:S02]  /*3370*/  ISETP.GE.U32.AND.EX P4, PT, R67, R55, PT, P4 ;  /* 0x000000374300720c */ /* 0x000fc40003f86140 */
[----:B------:R-:W-:Y:S01]  /*3380*/  IADD3.X R19, PT, PT, R17, RZ, RZ, P0, P3 ;  /* 0x000000ff11137210 */ /* 0x000fe200007e64ff */
[----:B------:R-:W-:Y:S01]  /*3390*/  IMAD.X R55, RZ, RZ, R48, P6 ;  /* 0x000000ffff377224 */ /* 0x000fe200030e0630 */
[----:B------:R-:W-:Y:S01]  /*33a0*/  IADD3 R49, P6, PT, R18, R51, RZ ;  /* 0x0000003312317210 */ /* 0x000fe20007fde0ff */
[----:B------:R-:W-:Y:S01]  /*33b0*/  IMAD.WIDE.U32 R16, R52, R30, RZ ;  /* 0x0000001e34107225 */ /* 0x000fe200078e00ff */
[----:B------:R-:W-:Y:S02]  /*33c0*/  IADD3 R47, P0, PT, R47, R58, RZ ;  /* 0x0000003a2f2f7210 */ /* 0x000fe40007f1e0ff */
[----:B------:R-:W-:Y:S01]  /*33d0*/  SEL R18, RZ, 0x1, P4 ;  /* 0x00000001ff127807 */ /* 0x000fe20002000000 */
[----:B------:R-:W-:Y:S01]  /*33e0*/  IMAD.X R48, RZ, RZ, R55, P6 ;  /* 0x000000ffff307224 */ /* 0x000fe200030e0637 */
[----:B------:R-:W-:Y:S02]  /*33f0*/  IADD3 R57, P4, PT, R17, R20, RZ ;  /* 0x0000001411397210 */ /* 0x000fe40007f9e0ff */
[----:B------:R-:W-:Y:S01]  /*3400*/  IADD3 R47, P3, PT, R47, R16, RZ ;  /* 0x000000102f2f7210 */ /* 0x000fe20007f7e0ff */
[----:B------:R-:W-:Y:S01]  /*3410*/  IMAD.WIDE.U32 R16, R53, R32, RZ ;  /* 0x0000002035107225 */ /* 0x000fe200078e00ff */
[----:B------:R-:W-:-:S02]  /*3420*/  IADD3.X R54, P0, PT, R19, R42, RZ, P0, !PT ;  /* 0x0000002a13367210 */ /* 0x000fc4000071e4ff */
[----:B------:R-:W-:Y:S01]  /*3430*/  IADD3 R42, P6, PT, R18, R49, RZ ;  /* 0x00000031122a7210 */ /* 0x000fe20007fde0ff */
[----:B------:R-:W-:Y:S01]  /*3440*/  IMAD.X R19, RZ, RZ, RZ, P5 ;  /* 0x000000ffff137224 */ /* 0x000fe200028e06ff */
[----:B------:R-:W-:Y:S01]  /*3450*/  ISETP.GE.U32.AND P5, PT, R49, R51, PT ;  /* 0x000000333100720c */ /* 0x000fe20003fa6070 */
[----:B------:R-:W-:Y:S01]  /*3460*/  IMAD.MOV.U32 R18, RZ, RZ, R21 ;  /* 0x000000ffff127224 */ /* 0x000fe200078e0015 */
[----:B------:R-:W-:Y:S01]  /*3470*/  IADD3.X R54, P3, PT, R54, R57, RZ, P3, !PT ;  /* 0x0000003936367210 */ /* 0x000fe20001f7e4ff */
[----:B------:R-:W-:Y:S01]  /*3480*/  IMAD.X R51, RZ, RZ, R48, P6 ;  /* 0x000000ffff337224 */ /* 0x000fe200030e0630 */
[----:B------:R-:W-:Y:S01]  /*3490*/  ISETP.GE.U32.AND P6, PT, R42, R49, PT ;  /* 0x000000312a00720c */ /* 0x000fe20003fc6070 */
[----:B------:R-:W-:Y:S01]  /*34a0*/  IMAD.WIDE.U32.X R18, R53, R31, R18, P4 ;  /* 0x0000001f35127225 */ /* 0x000fe200020e0412 */
[----:B------:R-:W-:Y:S02]  /*34b0*/  ISETP.GE.U32.AND.EX P5, PT, R48, R55, PT, P5 ;  /* 0x000000373000720c */ /* 0x000fe40003fa6150 */
[----:B------:R-:W-:Y:S01]  /*34c0*/  ISETP.GE.U32.AND.EX P6, PT, R51, R48, PT, P6 ;  /* 0x000000303300720c */ /* 0x000fe20003fc6160 */
[----:B------:R-:W-:Y:S01]  /*34d0*/  IMAD.WIDE.U32 R16, P4, R52, R33, R16 ;  /* 0x0000002134107225 */ /* 0x000fe20007880010 */
[----:B------:R-:W-:-:S02]  /*34e0*/  IADD3.X R18, P3, P0, R18, RZ, RZ, P3, P0 ;  /* 0x000000ff12127210 */ /* 0x000fc400018604ff */
[----:B------:R-:W-:Y:S01]  /*34f0*/  IADD3.X R22, PT, PT, RZ, R22, R43, P2, P1 ;  /* 0x00000016ff167210 */ /* 0x000fe200017e242b */
[----:B------:R-:W-:Y:S01]  /*3500*/  IMAD.X R49, RZ, RZ, RZ, P4 ;  /* 0x000000ffff317224 */ /* 0x000fe200020e06ff */
[----:B------:R-:W-:Y:S01]  /*3510*/  IADD3 R55, P4, PT, R15, R42, RZ ;  /* 0x0000002a0f377210 */ /* 0x000fe20007f9e0ff */
[----:B------:R-:W-:Y:S01]  /*3520*/  IMAD.WIDE.U32 R20, R52, R32, RZ ;  /* 0x0000002034147225 */ /* 0x000fe200078e00ff */
[----:B------:R-:W-:Y:S02]  /*3530*/  IADD3.X R19, PT, PT, R19, RZ, RZ, P3, P0 ;  /* 0x000000ff13137210 */ /* 0x000fe40001fe04ff */
[----:B------:R-:W-:Y:S01]  /*3540*/  IADD3 R15, P0, PT, R18, R55, RZ ;  /* 0x00000037120f7210 */ /* 0x000fe20007f1e0ff */
[----:B------:R-:W-:Y:S01]  /*3550*/  IMAD.X R46, R46, 0x1, R51, P4 ;  /* 0x000000012e2e7824 */ /* 0x000fe200020e0633 */
[----:B------:R-:W-:Y:S01]  /*3560*/  IADD3 R21, P3, PT, R21, R16, RZ ;  /* 0x0000001015157210 */ /* 0x000fe20007f7e0ff */
[----:B------:R-:W-:Y:S01]  /*3570*/  IMAD.MOV.U32 R48, RZ, RZ, R17 ;  /* 0x000000ffff307224 */ /* 0x000fe200078e0011 */
[----:B------:R-:W-:-:S02]  /*3580*/  SEL R17, RZ, 0x1, P5 ;  /* 0x00000001ff117807 */ /* 0x000fc40002800000 */
[----:B------:R-:W-:Y:S01]  /*3590*/  IADD3 R18, P4, PT, R15, R20, RZ ;  /* 0x000000140f127210 */ /* 0x000fe20007f9e0ff */
[----:B------:R-:W-:Y:S01]  /*35a0*/  IMAD.WIDE.U32.X R48, R53, R33, R48, P3 ;  /* 0x0000002135307225 */ /* 0x000fe200018e0430 */
[----:B------:R-:W-:Y:S02]  /*35b0*/  ISETP.GE.U32.AND P5, PT, R55, R42, PT ;  /* 0x0000002a3700720c */ /* 0x000fe40003fa6070 */
[----:B------:R-:W-:Y:S02]  /*35c0*/  IADD3.X R20, P0, PT, R19, R46, RZ, P0, !PT ;  /* 0x0000002e13147210 */ /* 0x000fe4000071e4ff */
[----:B------:R-:W-:Y:S02]  /*35d0*/  SEL R16, RZ, 0x1, P6 ;  /* 0x00000001ff107807 */ /* 0x000fe40003000000 */
[----:B------:R-:W-:Y:S02]  /*35e0*/  ISETP.GE.U32.AND.EX P5, PT, R46, R51, PT, P5 ;  /* 0x000000332e00720c */ /* 0x000fe40003fa6150 */
[----:B------:R-:W-:-:S02]  /*35f0*/  IADD3.X R20, P4, PT, R20, R21, RZ, P4, !PT ;  /* 0x0000001514147210 */ /* 0x000fc4000279e4ff */
[----:B------:R-:W-:Y:S02]  /*3600*/  IADD3 R45, P1, P2, R16, R45, R17 ;  /* 0x0000002d102d7210 */ /* 0x000fe40007a3e011 */
[----:B------:R-:W-:Y:S02]  /*3610*/  SEL R16, RZ, 0x1, P5 ;  /* 0x00000001ff107807 */ /* 0x000fe40002800000 */
[----:B------:R-:W-:Y:S02]  /*3620*/  IADD3.X R15, P0, P4, R48, RZ, RZ, P4, P0 ;  /* 0x000000ff300f7210 */ /* 0x000fe400024004ff */
[----:B------:R-:W-:Y:S02]  /*3630*/  IADD3.X R22, PT, PT, RZ, R22, RZ, P1, P2 ;  /* 0x00000016ff167210 */ /* 0x000fe40000fe44ff */
[----:B------:R-:W-:Y:S02]  /*3640*/  IADD3 R15, P1, P2, R15, R45, R16 ;  /* 0x0000002d0f0f7210 */ /* 0x000fe40007a3e010 */
[----:B------:R-:W-:-:S02]  /*3650*/  IADD3.X R19, PT, PT, R49, RZ, RZ, P0, P4 ;  /* 0x000000ff31137210 */ /* 0x000fc400007e84ff */
[----:B------:R-:W-:Y:S02]  /*3660*/  ISETP.GT.U32.AND P0, PT, R15, R32, PT ;  /* 0x000000200f00720c */ /* 0x000fe40003f04070 */
[----:B------:R-:W-:-:S04]  /*3670*/  IADD3.X R19, PT, PT, R19, R22, RZ, P1, P2 ;  /* 0x0000001613137210 */ /* 0x000fc80000fe44ff */
[----:B------:R-:W-:-:S13]  /*3680*/  ISETP.GT.U32.AND.EX P0, PT, R19, R33, PT, P0 ;  /* 0x000000211300720c */ /* 0x000fda0003f04100 */
[----:B------:R-:W-:Y:S05]  /*3690*/  @P0 BRA `(.L_x_8) ;  /* 0x0000000000540947 */ /* 0x000fea0003800000 */
[----:B------:R-:W-:Y:S01]  /*36a0*/  ISETP.GE.U32.AND P0, PT, R15, R32, PT ;  /* 0x000000200f00720c */ /* 0x000fe20003f06070 */
[----:B------:R-:W-:Y:S02]  /*36b0*/  IMAD.MOV.U32 R17, RZ, RZ, R20 ;  /* 0x000000ffff117224 */ /* 0x000fe400078e0014 */
[----:B------:R-:W-:Y:S01]  /*36c0*/  IMAD.MOV.U32 R46, RZ, RZ, R47 ;  /* 0x000000ffff2e7224 */ /* 0x000fe200078e002f */
[----:B------:R-:W-:Y:S01]  /*36d0*/  ISETP.GE.U32.AND.EX P0, PT, R19, R33, PT, P0 ;  /* 0x000000211300720c */ /* 0x000fe20003f06100 */
[----:B------:R-:W-:Y:S02]  /*36e0*/  IMAD.MOV.U32 R48, RZ, RZ, R23 ;  /* 0x000000ffff307224 */ /* 0x000fe400078e0017 */
[----:B------:R-:W-:-:S10]  /*36f0*/  IMAD.MOV.U32 R16, RZ, RZ, R44 ;  /* 0x000000ffff107224 */ /* 0x000fd400078e002c */
        /* <DEDUP_REMOVED lines=15> */
.L_x_8:
[----:B------:R-:W-:-:S04]  /*37f0*/  ISETP.GE.U32.AND P0, PT, R23, R26, PT ;  /* 0x0000001a1700720c */ /* 0x000fc80003f06070 */
[----:B------:R-:W-:-:S04]  /*3800*/  ISETP.GE.U32.AND.EX P0, PT, R44, R27, PT, P0 ;  /* 0x0000001b2c00720c */ /* 0x000fc80003f06100 */
[----:B------:R-:W-:-:S04]  /*3810*/  SEL R17, RZ, 0x1, P0 ;  /* 0x00000001ff117807 */ /* 0x000fc80000000000 */
[----:B------:R-:W-:-:S04]  /*3820*/  IADD3 R46, P1, PT, R17, R28, RZ ;  /* 0x0000001c112e7210 */ /* 0x000fc80007f3e0ff */
[----:B------:R-:W-:Y:S01]  /*3830*/  ISETP.GE.U32.AND P0, PT, R47, R46, PT ;  /* 0x0000002e2f00720c */ /* 0x000fe20003f06070 */
[----:B------:R-:W-:Y:S01]  /*3840*/  IMAD.X R21, RZ, RZ, R29, P1 ;  /* 0x000000ffff157224 */ /* 0x000fe200008e061d */
[----:B------:R-:W-:-:S04]  /*3850*/  IADD3 R46, P1, PT, -R46, R47, RZ ;  /* 0x0000002f2e2e7210 */ /* 0x000fc80007f3e1ff */
[C---:B------:R-:W-:Y:S01]  /*3860*/  ISETP.GE.U32.AND.EX P0, PT, R54.reuse, R21, PT, P0 ;  /* 0x000000153600720c */ /* 0x040fe20003f06100 */
[----:B------:R-:W-:-:S03]  /*3870*/  IMAD.X R54, R54, 0x1, ~R21, P1 ;  /* 0x0000000136367824 */ /* 0x000fc600008e0e15 */
[----:B------:R-:W-:-:S04]  /*3880*/  SEL R17, RZ, 0x1, P0 ;  /* 0x00000001ff117807 */ /* 0x000fc80000000000 */
[----:B------:R-:W-:-:S05]  /*3890*/  IADD3 R17, P0, PT, R17, R30, RZ ;  /* 0x0000001e11117210 */ /* 0x000fca0007f1e0ff */
[----:B------:R-:W-:Y:S01]  /*38a0*/  IMAD.X R31, RZ, RZ, R31, P0 ;  /* 0x000000ffff1f7224 */ /* 0x000fe200000e061f */
[----:B------:R-:W-:Y:S02]  /*38b0*/  ISETP.GE.U32.AND P0, PT, R18, R17, PT ;  /* 0x000000111200720c */ /* 0x000fe40003f06070 */
[----:B------:R-:W-:Y:S02]  /*38c0*/  IADD3 R18, P2, PT, -R17, R18, RZ ;  /* 0x0000001211127210 */ /* 0x000fe40007f5e1ff */
[----:B------:R-:W-:-:S03]  /*38d0*/  ISETP.GE.U32.AND.EX P0, PT, R20, R31, PT, P0 ;  /* 0x0000001f1400720c */ /* 0x000fc60003f06100 */
[----:B------:R-:W-:Y:S01]  /*38e0*/  IMAD.X R17, R20, 0x1, ~R31, P2 ;  /* 0x0000000114117824 */ /* 0x000fe200010e0e1f */
[----:B------:R-:W-:Y:S02]  /*38f0*/  SEL R16, RZ, 0x1, P0 ;  /* 0x00000001ff107807 */ /* 0x000fe40000000000 */
[----:B------:R-:W-:Y:S02]  /*3900*/  IADD3 R48, P0, PT, R23, -R26, RZ ;  /* 0x8000001a17307210 */ /* 0x000fe40007f1e0ff */
[----:B------:R-:W-:-:S03]  /*3910*/  IADD3 R15, P3, P4, R15, -R32, -R16 ;  /* 0x800000200f0f7210 */ /* 0x000fc60007c7e810 */
[----:B------:R-:W-:Y:S01]  /*3920*/  IMAD.X R16, R44, 0x1, ~R27, P0 ;  /* 0x000000012c107824 */ /* 0x000fe200000e0e1b */
[----:B------:R-:W-:-:S09]  /*3930*/  IADD3.X R19, PT, PT, R19, -0x1, ~R33, P3, P4 ;  /* 0xffffffff13137810 */ /* 0x000fd20001fe8c21 */
.L_x_9:
[----:B------:R-:W-:-:S04]  /*3940*/  IMAD.WIDE.U32 R32, R38, R48, RZ ;  /* 0x0000003026207225 */ /* 0x000fc800078e00ff */
[----:B------:R-:W-:-:S04]  /*3950*/  IMAD.WIDE.U32 R20, R39, R48, RZ ;  /* 0x0000003027147225 */ /* 0x000fc800078e00ff */
[----:B------:R-:W-:-:S04]  /*3960*/  IMAD.WIDE.U32 R22, R38, R16, RZ ;  /* 0x0000001026167225 */ /* 0x000fc800078e00ff */
[C---:B------:R-:W-:Y:S02]  /*3970*/  IMAD.IADD R31, R12.reuse, 0x1, R33 ;  /* 0x000000010c1f7824 */ /* 0x040fe400078e0221 */
[----:B------:R-:W-:Y:S02]  /*3980*/  IMAD.IADD R49, R12, 0x1, R23 ;  /* 0x000000010c317824 */ /* 0x000fe400078e0217 */
[----:B------:R-:W-:Y:S01]  /*3990*/  IMAD.WIDE.U32 R32, R36, R48, RZ ;  /* 0x0000003024207225 */ /* 0x000fe200078e00ff */
[----:B------:R-:W-:-:S03]  /*39a0*/  IADD3 R31, P1, P3, R22, R31, R20 ;  /* 0x0000001f161f7210 */ /* 0x000fc60007b3e014 */
[----:B------:R-:W-:Y:S01]  /*39b0*/  IMAD.MOV.U32 R55, RZ, RZ, RZ ;  /* 0x000000ffff377224 */ /* 0x000fe200078e00ff */
[----:B------:R-:W-:Y:S01]  /*39c0*/  IADD3.X R51, PT, PT, RZ, RZ, RZ, P1, P3 ;  /* 0x000000ffff337210 */ /* 0x000fe20000fe64ff */
[----:B------:R-:W-:-:S04]  /*39d0*/  IMAD.WIDE.U32 R22, R40, R48, RZ ;  /* 0x0000003028167225 */ /* 0x000fc800078e00ff */
[----:B------:R-:W-:Y:S02]  /*39e0*/  IMAD.IADD R44, R13, 0x1, R21 ;  /* 0x000000010d2c7824 */ /* 0x000fe400078e0215 */
[----:B------:R-:W-:-:S04]  /*39f0*/  IMAD.WIDE.U32 R56, R37, R48, RZ ;  /* 0x0000003025387225 */ /* 0x000fc800078e00ff */
[----:B------:R-:W-:-:S04]  /*3a00*/  IMAD.WIDE.U32 R42, R36, R16, RZ ;  /* 0x00000010242a7225 */ /* 0x000fc800078e00ff */
[----:B------:R-:W-:Y:S02]  /*3a10*/  IMAD.IADD R47, R10, 0x1, R33 ;  /* 0x000000010a2f7824 */ /* 0x000fe400078e0221 */
[----:B------:R-:W-:-:S03]  /*3a20*/  IMAD.WIDE.U32 R20, R40, R16, RZ ;  /* 0x0000001028147225 */ /* 0x000fc600078e00ff */
[----:B------:R-:W-:Y:S01]  /*3a30*/  IADD3 R47, P2, P5, R42, R47, R56 ;  /* 0x0000002f2a2f7210 */ /* 0x000fe20007d5e038 */
[----:B------:R-:W-:-:S04]  /*3a40*/  IMAD.WIDE.U32 R52, R41, R48, RZ ;  /* 0x0000003029347225 */ /* 0x000fc800078e00ff */
[----:B------:R-:W-:Y:S02]  /*3a50*/  IMAD.IADD R23, R55, 0x1, R23 ;  /* 0x0000000137177824 */ /* 0x000fe400078e0217 */
[----:B------:R-:W-:-:S04]  /*3a60*/  IMAD.WIDE.U32 R58, R34, R46, RZ ;  /* 0x0000002e223a7225 */ /* 0x000fc800078e00ff */
[----:B------:R-:W-:Y:S02]  /*3a70*/  IMAD.IADD R50, R11, 0x1, R57 ;  /* 0x000000010b327824 */ /* 0x000fe400078e0239 */
[----:B------:R-:W-:Y:S01]  /*3a80*/  IMAD.IADD R55, R55, 0x1, R21 ;  /* 0x0000000137377824 */ /* 0x000fe200078e0215 */
[----:B------:R-:W-:Y:S01]  /*3a90*/  IADD3 R21, P0, P6, R20, R23, R52 ;  /* 0x0000001714157210 */ /* 0x000fe20007e1e034 */
[----:B------:R-:W-:Y:S02]  /*3aa0*/  IMAD.IADD R57, R10, 0x1, R43 ;  /* 0x000000010a397824 */ /* 0x000fe400078e022b */
[----:B------:R-:W-:Y:S02]  /*3ab0*/  IMAD.MOV.U32 R56, RZ, RZ, RZ ;  /* 0x000000ffff387224 */ /* 0x000fe400078e00ff */
[----:B------:R-:W-:Y:S02]  /*3ac0*/  IMAD R33, R38, R48, RZ ;  /* 0x0000003026217224 */ /* 0x000fe400078e02ff */
[----:B------:R-:W-:-:S03]  /*3ad0*/  IMAD.WIDE.U32 R42, R35, R46, RZ ;  /* 0x0000002e232a7225 */ /* 0x000fc600078e00ff */
[----:B------:R-:W-:Y:S01]  /*3ae0*/  IADD3 R20, P4, PT, R33, R58, RZ ;  /* 0x0000003a21147210 */ /* 0x000fe20007f9e0ff */
[----:B------:R-:W-:-:S04]  /*3af0*/  IMAD.WIDE.U32 R60, R34, R54, RZ ;  /* 0x00000036223c7225 */ /* 0x000fc800078e00ff */
[----:B------:R-:W-:Y:S02]  /*3b00*/  IMAD.IADD R23, R9, 0x1, R59 ;  /* 0x0000000109177824 */ /* 0x000fe400078e023b */
[----:B------:R-:W-:Y:S02]  /*3b10*/  IMAD.MOV.U32 R45, RZ, RZ, RZ ;  /* 0x000000ffff2d7224 */ /* 0x000fe400078e00ff */
[----:B------:R-:W-:Y:S01]  /*3b20*/  IMAD.IADD R52, R56, 0x1, R53 ;  /* 0x0000000138347824 */ /* 0x000fe200078e0235 */
[----:B------:R-:W-:Y:S01]  /*3b30*/  IADD3 R23, P3, P1, R60, R23, R42 ;  /* 0x000000173c177210 */ /* 0x000fe2000797e02a */
[----:B------:R-:W-:-:S04]  /*3b40*/  IMAD.WIDE.U32 R44, R39, R16, R44 ;  /* 0x00000010272c7225 */ /* 0x000fc800078e002c */
[----:B------:R-:W-:Y:S02]  /*3b50*/  IMAD.MOV.U32 R53, RZ, RZ, RZ ;  /* 0x000000ffff357224 */ /* 0x000fe400078e00ff */
[----:B------:R-:W-:Y:S01]  /*3b60*/  IMAD.IADD R42, R14, 0x1, R43 ;  /* 0x000000010e2a7824 */ /* 0x000fe200078e022b */
[----:B------:R-:W-:Y:S01]  /*3b70*/  IADD3.X R43, PT, PT, RZ, RZ, RZ, P2, P5 ;  /* 0x000000ffff2b7210 */ /* 0x000fe200017ea4ff */
[----:B------:R-:W-:Y:S01]  /*3b80*/  IMAD.WIDE.U32 R40, R41, R16, R52 ;  /* 0x0000001029287225 */ /* 0x000fe200078e0034 */
[----:B------:R-:W-:Y:S02]  /*3b90*/  IADD3 R52, P2, P5, R51, R44, R49 ;  /* 0x0000002c33347210 */ /* 0x000fe40007d5e031 */
[----:B------:R-:W-:Y:S01]  /*3ba0*/  IADD3.X R49, PT, PT, RZ, RZ, RZ, P0, P6 ;  /* 0x000000ffff317210 */ /* 0x000fe200007ec4ff */
[----:B------:R-:W-:Y:S01]  /*3bb0*/  IMAD.X R53, R23, 0x1, R31, P4 ;  /* 0x0000000117357824 */ /* 0x000fe200020e061f */
[----:B------:R-:W-:Y:S01]  /*3bc0*/  ISETP.GE.U32.AND P0, PT, R20, R33, PT ;  /* 0x000000211400720c */ /* 0x000fe20003f06070 */
[----:B------:R-:W-:-:S02]  /*3bd0*/  IMAD.IADD R58, R13, 0x1, R45 ;  /* 0x000000010d3a7824 */ /* 0x000fc400078e022d */
[----:B------:R-:W-:Y:S01]  /*3be0*/  IMAD.MOV.U32 R51, RZ, RZ, RZ ;  /* 0x000000ffff337224 */ /* 0x000fe200078e00ff */
[----:B------:R-:W-:Y:S01]  /*3bf0*/  ISETP.GE.U32.AND.EX P0, PT, R53, R31, PT, P0 ;  /* 0x0000001f3500720c */ /* 0x000fe20003f06100 */
[----:B------:R-:W-:Y:S01]  /*3c00*/  IMAD.IADD R56, R56, 0x1, R41 ;  /* 0x0000000138387824 */ /* 0x000fe200078e0229 */
[----:B------:R-:W-:Y:S01]  /*3c10*/  IADD3.X R58, PT, PT, RZ, R58, RZ, P2, P5 ;  /* 0x0000003aff3a7210 */ /* 0x000fe200017ea4ff */
[----:B------:R-:W-:Y:S01]  /*3c20*/  IMAD.WIDE.U32 R44, R37, R16, R50 ;  /* 0x00000010252c7225 */ /* 0x000fe200078e0032 */
[----:B------:R-:W-:Y:S02]  /*3c30*/  IADD3 R55, P2, P6, R49, R40, R55 ;  /* 0x0000002831377210 */ /* 0x000fe40007e5e037 */
[----:B------:R-:W-:Y:S01]  /*3c40*/  SEL R51, RZ, 0x1, P0 ;  /* 0x00000001ff337807 */ /* 0x000fe20000000000 */
[----:B------:R-:W-:Y:S01]  /*3c50*/  IMAD.WIDE.U32 R40, R38, R46, RZ ;  /* 0x0000002e26287225 */ /* 0x000fe200078e00ff */
[----:B------:R-:W-:Y:S02]  /*3c60*/  IADD3 R57, P4, P5, R43, R44, R57 ;  /* 0x0000002c2b397210 */ /* 0x000fe40007d9e039 */
[----:B------:R-:W-:Y:S01]  /*3c70*/  IADD3 R33, P0, PT, R51, R32, RZ ;  /* 0x0000002033217210 */ /* 0x000fe20007f1e0ff */
[----:B------:R-:W-:Y:S01]  /*3c80*/  IMAD.IADD R23, R11, 0x1, R45 ;  /* 0x000000010b177824 */ /* 0x000fe200078e022d */
[----:B------:R-:W-:Y:S01]  /*3c90*/  IADD3.X R56, PT, PT, RZ, R56, RZ, P2, P6 ;  /* 0x00000038ff387210 */ /* 0x000fe200017ec4ff */
[----:B------:R-:W-:-:S03]  /*3ca0*/  IMAD.WIDE.U32 R62, R39, R46, RZ ;  /* 0x0000002e273e7225 */ /* 0x000fc600078e00ff */
[----:B------:R-:W-:Y:S01]  /*3cb0*/  IADD3.X R23, PT, PT, RZ, R23, RZ, P4, P5 ;  /* 0x00000017ff177210 */ /* 0x000fe200027ea4ff */
[----:B------:R-:W-:-:S04]  /*3cc0*/  IMAD.WIDE.U32 R44, R38, R54, RZ ;  /* 0x00000036262c7225 */ /* 0x000fc800078e00ff */
[----:B------:R-:W-:Y:S02]  /*3cd0*/  IMAD.IADD R31, R12, 0x1, R41 ;  /* 0x000000010c1f7824 */ /* 0x000fe400078e0229 */
[----:B------:R-:W-:Y:S02]  /*3ce0*/  IMAD.MOV.U32 R43, RZ, RZ, RZ ;  /* 0x000000ffff2b7224 */ /* 0x000fe400078e00ff */
[----:B------:R-:W-:Y:S01]  /*3cf0*/  IMAD.X R59, RZ, RZ, R47, P0 ;  /* 0x000000ffff3b7224 */ /* 0x000fe200000e062f */
[----:B------:R-:W-:Y:S01]  /*3d00*/  IADD3 R50, P4, P5, R44, R31, R62 ;  /* 0x0000001f2c327210 */ /* 0x000fe20007d9e03e */
[----:B------:R-:W-:Y:S01]  /*3d10*/  IMAD.IADD R60, R9, 0x1, R61 ;  /* 0x00000001093c7824 */ /* 0x000fe200078e023d */
[----:B------:R-:W-:Y:S01]  /*3d20*/  IADD3 R31, P2, PT, R33, R40, RZ ;  /* 0x00000028211f7210 */ /* 0x000fe20007f5e0ff */
[----:B------:R-:W-:Y:S01]  /*3d30*/  IMAD.WIDE.U32 R42, R35, R54, R42 ;  /* 0x00000036232a7225 */ /* 0x000fe200078e002a */
[----:B------:R-:W-:-:S03]  /*3d40*/  ISETP.GT.U32.AND P0, PT, R32, R33, PT ;  /* 0x000000212000720c */ /* 0x000fc60003f04070 */
[----:B------:R-:W-:Y:S01]  /*3d50*/  IMAD.WIDE.U32 R40, R37, R46, RZ ;  /* 0x0000002e25287225 */ /* 0x000fe200078e00ff */
[----:B------:R-:W-:-:S03]  /*3d60*/  ISETP.GT.U32.AND.EX P0, PT, R47, R59, PT, P0 ;  /* 0x0000003b2f00720c */ /* 0x000fc60003f04100 */
[----:B------:R-:W-:Y:S01]  /*3d70*/  IMAD.X R50, R59, 0x1, R50, P2 ;  /* 0x000000013b327824 */ /* 0x000fe200010e0632 */
[----:B------:R-:W-:Y:S01]  /*3d80*/  IADD3 R52, P2, P6, R52, R42, R60 ;  /* 0x0000002a34347210 */ /* 0x000fe20007e5e03c */
[----:B------:R-:W-:Y:S01]  /*3d90*/  IMAD.IADD R49, R12, 0x1, R45 ;  /* 0x000000010c317824 */ /* 0x000fe200078e022d */
[----:B------:R-:W-:Y:S01]  /*3da0*/  SEL R60, R32, R33, P0 ;  /* 0x00000021203c7207 */ /* 0x000fe20000000000 */
[----:B------:R-:W-:Y:S01]  /*3db0*/  IMAD.IADD R44, R13, 0x1, R63 ;  /* 0x000000010d2c7824 */ /* 0x000fe200078e023f */
[----:B------:R-:W-:Y:S01]  /*3dc0*/  SEL R47, R47, R59, P0 ;  /* 0x0000003b2f2f7207 */ /* 0x000fe20000000000 */
[----:B------:R-:W-:Y:S01]  /*3dd0*/  IMAD.IADD R42, R11, 0x1, R41 ;  /* 0x000000010b2a7824 */ /* 0x000fe200078e0229 */
[----:B------:R-:W-:Y:S01]  /*3de0*/  ISETP.GT.U32.AND P0, PT, R60, R31, PT ;  /* 0x0000001f3c00720c */ /* 0x000fe20003f04070 */
[----:B------:R-:W-:Y:S02]  /*3df0*/  IMAD.MOV.U32 R45, RZ, RZ, RZ ;  /* 0x000000ffff2d7224 */ /* 0x000fe400078e00ff */
[----:B------:R-:W-:Y:S01]  /*3e00*/  IMAD.IADD R41, R14, 0x1, R43 ;  /* 0x000000010e297824 */ /* 0x000fe200078e022b */
[----:B------:R-:W-:Y:S01]  /*3e10*/  ISETP.GT.U32.AND.EX P0, PT, R47, R50, PT, P0 ;  /* 0x000000322f00720c */ /* 0x000fe20003f04100 */
[----:B------:R-:W-:-:S02]  /*3e20*/  IMAD.MOV.U32 R43, RZ, RZ, RZ ;  /* 0x000000ffff2b7224 */ /* 0x000fc400078e00ff */
[----:B------:R-:W-:-:S04]  /*3e30*/  IMAD.WIDE.U32 R44, R39, R54, R44 ;  /* 0x00000036272c7225 */ /* 0x000fc800078e002c */
[----:B------:R-:W-:-:S04]  /*3e40*/  IMAD.WIDE.U32 R32, R36, R54, RZ ;  /* 0x0000003624207225 */ /* 0x000fc800078e00ff */
[----:B------:R-:W-:Y:S01]  /*3e50*/  IMAD.WIDE.U32 R42, R37, R54, R42 ;  /* 0x00000036252a7225 */ /* 0x000fe200078e002a */
[----:B------:R-:W-:-:S03]  /*3e60*/  IADD3.X R54, PT, PT, R58, R41, RZ, P2, P6 ;  /* 0x000000293a367210 */ /* 0x000fc600017ec4ff */
[----:B------:R-:W-:Y:S01]  /*3e70*/  IMAD.WIDE.U32 R36, R36, R46, RZ ;  /* 0x0000002e24247225 */ /* 0x000fe200078e00ff */
[----:B------:R-:W-:Y:S02]  /*3e80*/  IADD3 R46, P2, P6, R57, R44, R49 ;  /* 0x0000002c392e7210 */ /* 0x000fe40007e5e031 */
[----:B------:R-:W-:Y:S01]  /*3e90*/  IADD3.X R49, PT, PT, RZ, RZ, RZ, P4, P5 ;  /* 0x000000ffff317210 */ /* 0x000fe200027ea4ff */
[----:B------:R-:W-:Y:S02]  /*3ea0*/  IMAD.IADD R58, R13, 0x1, R45 ;  /* 0x000000010d3a7824 */ /* 0x000fe400078e022d */
[C---:B------:R-:W-:Y:S02]  /*3eb0*/  IMAD.IADD R33, R10.reuse, 0x1, R33 ;  /* 0x000000010a217824 */ /* 0x040fe400078e0221 */
[----:B------:R-:W-:Y:S01]  /*3ec0*/  IMAD.IADD R57, R10, 0x1, R37 ;  /* 0x000000010a397824 */ /* 0x000fe200078e0225 */
[----:B------:R-:W-:Y:S01]  /*3ed0*/  IADD3.X R37, PT, PT, R23, R58, RZ, P2, P6 ;  /* 0x0000003a17257210 */ /* 0x000fe200017ec4ff */
[----:B------:R-:W-:Y:S01]  /*3ee0*/  IMAD.IADD R11, R11, 0x1, R43 ;  /* 0x000000010b0b7824 */ /* 0x000fe200078e022b */
[----:B------:R-:W-:Y:S01]  /*3ef0*/  IADD3 R55, P4, P5, R55, R42, R33 ;  /* 0x0000002a37377210 */ /* 0x000fe20007d9e021 */
[----:B------:R-:W-:Y:S01]  /*3f00*/  IMAD.WIDE.U32 R44, R35, R18, RZ ;  /* 0x00000012232c7225 */ /* 0x000fe200078e00ff */
[----:B------:R-:W-:-:S02]  /*3f10*/  SEL R23, RZ, 0x1, !P0 ;  /* 0x00000001ff177807 */ /* 0x000fc40004000000 */
[----:B------:R-:W-:Y:S01]  /*3f20*/  IADD3.X R56, PT, PT, R56, R11, RZ, P4, P5 ;  /* 0x0000000b38387210 */ /* 0x000fe200027ea4ff */
[----:B------:R-:W-:Y:S01]  /*3f30*/  IMAD.MOV.U32 R41, RZ, RZ, RZ ;  /* 0x000000ffff297224 */ /* 0x000fe200078e00ff */
[----:B------:R-:W-:Y:S01]  /*3f40*/  IADD3 R49, P4, P5, R23, R46, R49 ;  /* 0x0000002e17317210 */ /* 0x000fe20007d9e031 */
[----:B------:R-:W-:Y:S01]  /*3f50*/  IMAD.WIDE.U32 R46, R34, R48, RZ ;  /* 0x00000030222e7225 */ /* 0x000fe200078e00ff */
[----:B------:R-:W-:-:S03]  /*3f60*/  IADD3 R57, P0, P2, R32, R57, R40 ;  /* 0x0000003920397210 */ /* 0x000fc60007a1e028 */
[----:B------:R-:W-:-:S04]  /*3f70*/  IMAD.WIDE.U32 R32, R34, R17, RZ ;  /* 0x0000001122207225 */ /* 0x000fc800078e00ff */
[----:B------:R-:W-:Y:S02]  /*3f80*/  IMAD.IADD R40, R14, 0x1, R45 ;  /* 0x000000010e287824 */ /* 0x000fe400078e022d */
[----:B------:R-:W-:Y:S01]  /*3f90*/  IMAD.WIDE.U32 R10, R35, R48, RZ ;  /* 0x00000030230a7225 */ /* 0x000fe200078e00ff */
[----:B------:R-:W-:-:S03]  /*3fa0*/  IADD3.X R48, PT, PT, RZ, R37, RZ, P4, P5 ;  /* 0x00000025ff307210 */ /* 0x000fc600027ea4ff */
[----:B------:R-:W-:-:S04]  /*3fb0*/  IMAD.WIDE.U32 R42, R34, R16, RZ ;  /* 0x00000010222a7225 */ /* 0x000fc800078e00ff */
[C---:B------:R-:W-:Y:S02]  /*3fc0*/  IMAD.IADD R45, R9.reuse, 0x1, R47 ;  /* 0x00000001092d7824 */ /* 0x040fe400078e022f */
[----:B------:R-:W-:Y:S02]  /*3fd0*/  IMAD.IADD R33, R9, 0x1, R33 ;  /* 0x0000000109217824 */ /* 0x000fe400078e0221 */
[----:B------:R-:W-:Y:S01]  /*3fe0*/  IMAD.WIDE.U32 R40, R35, R17, R40 ;  /* 0x0000001123287225 */ /* 0x000fe200078e0028 */
[----:B------:R-:W-:Y:S02]  /*3ff0*/  IADD3 R58, P6, P5, R42, R45, R10 ;  /* 0x0000002d2a3a7210 */ /* 0x000fe40007dde00a */
[----:B------:R-:W-:Y:S02]  /*4000*/  IADD3.X R45, PT, PT, RZ, RZ, RZ, P0, P2 ;  /* 0x000000ffff2d7210 */ /* 0x000fe400007e44ff */
[----:B------:R-:W-:Y:S01]  /*4010*/  IADD3 R10, P0, P4, R49, R40, R33 ;  /* 0x00000028310a7210 */ /* 0x000fe20007c1e021 */
[----:B------:R-:W-:Y:S01]  /*4020*/  IMAD.IADD R33, R14, 0x1, R41 ;  /* 0x000000010e217824 */ /* 0x000fe200078e0229 */
[----:B------:R-:W-:Y:S01]  /*4030*/  IADD3 R23, P2, PT, R23, R22, RZ ;  /* 0x0000001617177210 */ /* 0x000fe20007f5e0ff */
[-C--:B------:R-:W-:Y:S01]  /*4040*/  IMAD R37, R58, R24.reuse, RZ ;  /* 0x000000183a257224 */ /* 0x080fe200078e02ff */
[----:B------:R-:W-:Y:S01]  /*4050*/  P2R R42, PR, RZ, 0x40 ;  /* 0x00000040ff2a7803 */ /* 0x000fe20000000000 */
[----:B------:R-:W-:Y:S01]  /*4060*/  IMAD.WIDE.U32 R40, R46, R24, RZ ;  /* 0x000000182e287225 */ /* 0x000fe200078e00ff */
[----:B------:R-:W-:-:S02]  /*4070*/  IADD3.X R33, PT, PT, R48, R33, RZ, P0, P4 ;  /* 0x0000002130217210 */ /* 0x000fc400007e84ff */
[----:B------:R-:W-:Y:S01]  /*4080*/  ISETP.GT.U32.AND P0, PT, R22, R23, PT ;  /* 0x000000171600720c */ /* 0x000fe20003f04070 */
[----:B------:R-:W-:Y:S01]  /*4090*/  IMAD.X R47, RZ, RZ, R21, P2 ;  /* 0x000000ffff2f7224 */ /* 0x000fe200010e0615 */
[----:B------:R-:W-:Y:S01]  /*40a0*/  IADD3 R59, P4, PT, R23, R36, RZ ;  /* 0x00000024173b7210 */ /* 0x000fe20007f9e0ff */
[----:B------:R-:W-:-:S03]  /*40b0*/  IMAD R37, R46, R25, R37 ;  /* 0x000000192e257224 */ /* 0x000fc600078e0225 */
[----:B------:R-:W-:Y:S01]  /*40c0*/  ISETP.GT.U32.AND.EX P0, PT, R21, R47, PT, P0 ;  /* 0x0000002f1500720c */ /* 0x000fe20003f04100 */
[----:B------:R-:W-:Y:S02]  /*40d0*/  IMAD.IADD R41, R41, 0x1, R37 ;  /* 0x0000000129297824 */ /* 0x000fe400078e0225 */
[----:B------:R-:W-:Y:S01]  /*40e0*/  IMAD.WIDE.U32 R36, R40, R26, RZ ;  /* 0x0000001a28247225 */ /* 0x000fe200078e00ff */
[----:B------:R-:W-:-:S03]  /*40f0*/  SEL R60, R22, R23, P0 ;  /* 0x00000017163c7207 */ /* 0x000fc60000000000 */
[----:B------:R-:W-:-:S04]  /*4100*/  IMAD.WIDE.U32 R22, R41, R26, RZ ;  /* 0x0000001a29167225 */ /* 0x000fc800078e00ff */
[----:B------:R-:W-:Y:S02]  /*4110*/  IMAD.X R57, R47, 0x1, R57, P4 ;  /* 0x000000012f397824 */ /* 0x000fe400020e0639 */
[----:B------:R-:W-:-:S04]  /*4120*/  IMAD.WIDE.U32 R22, P2, R40, R27, R22 ;  /* 0x0000001b28167225 */ /* 0x000fc80007840016 */
[----:B------:R-:W-:Y:S01]  /*4130*/  IMAD.X R49, RZ, RZ, RZ, P2 ;  /* 0x000000ffff317224 */ /* 0x000fe200010e06ff */
[----:B------:R-:W-:Y:S01]  /*4140*/  IADD3 R37, P2, PT, R37, R22, RZ ;  /* 0x0000001625257210 */ /* 0x000fe20007f5e0ff */
[----:B------:R-:W-:Y:S02]  /*4150*/  IMAD.MOV.U32 R48, RZ, RZ, R23 ;  /* 0x000000ffff307224 */ /* 0x000fe400078e0017 */
[----:B------:R-:W-:-:S04]  /*4160*/  IMAD.WIDE.U32 R22, R41, R28, RZ ;  /* 0x0000001c29167225 */ /* 0x000fc800078e00ff */
[----:B------:R-:W-:Y:S01]  /*4170*/  IMAD.WIDE.U32.X R48, R41, R27, R48, P2 ;  /* 0x0000001b29307225 */ /* 0x000fe200010e0430 */
[----:B------:R-:W-:Y:S02]  /*4180*/  IADD3 RZ, P2, PT, R46, R36, RZ ;  /* 0x000000242eff7210 */ /* 0x000fe40007f5e0ff */
[----:B------:R-:W-:Y:S02]  /*4190*/  SEL R46, R21, R47, P0 ;  /* 0x0000002f152e7207 */ /* 0x000fe40000000000 */
[----:B------:R-:W-:Y:S01]  /*41a0*/  IADD3.X RZ, P2, PT, R58, R37, RZ, P2, !PT ;  /* 0x000000253aff7210 */ /* 0x000fe2000175e4ff */
[----:B------:R-:W-:-:S03]  /*41b0*/  IMAD.WIDE.U32 R36, R40, R28, RZ ;  /* 0x0000001c28247225 */ /* 0x000fc600078e00ff */
[----:B------:R-:W-:-:S04]  /*41c0*/  IADD3.X R61, P2, PT, RZ, R48, RZ, P2, !PT ;  /* 0x00000030ff3d7210 */ /* 0x000fc8000175e4ff */
[----:B------:R-:W-:Y:S01]  /*41d0*/  IADD3 R47, P0, PT, R61, R20, RZ ;  /* 0x000000143d2f7210 */ /* 0x000fe20007f1e0ff */
[----:B------:R-:W-:Y:S02]  /*41e0*/  IMAD.X R48, RZ, RZ, R49, P2 ;  /* 0x000000ffff307224 */ /* 0x000fe400010e0631 */
[----:B------:R-:W-:Y:S01]  /*41f0*/  IMAD.WIDE.U32 R22, P2, R40, R29, R22 ;  /* 0x0000001d28167225 */ /* 0x000fe20007840016 */
[----:B------:R-:W-:-:S03]  /*4200*/  IADD3 R36, P4, PT, R47, R36, RZ ;  /* 0x000000242f247210 */ /* 0x000fc60007f9e0ff */
[----:B------:R-:W-:Y:S01]  /*4210*/  IMAD.X R21, RZ, RZ, RZ, P2 ;  /* 0x000000ffff157224 */ /* 0x000fe200010e06ff */
[----:B------:R-:W-:Y:S01]  /*4220*/  IADD3 R22, P2, PT, R37, R22, RZ ;  /* 0x0000001625167210 */ /* 0x000fe20007f5e0ff */
[----:B------:R-:W-:Y:S01]  /*4230*/  IMAD.MOV.U32 R20, RZ, RZ, R23 ;  /* 0x000000ffff147224 */ /* 0x000fe200078e0017 */
[----:B------:R-:W-:Y:S01]  /*4240*/  IADD3.X R37, P0, PT, R48, R53, RZ, P0, !PT ;  /* 0x0000003530257210 */ /* 0x000fe2000071e4ff */
[----:B------:R-:W-:Y:S02]  /*4250*/  IMAD.MOV.U32 R47, RZ, RZ, RZ ;  /* 0x000000ffff2f7224 */ /* 0x000fe400078e00ff */
[----:B------:R-:W-:Y:S01]  /*4260*/  IMAD.WIDE.U32.X R20, R41, R29, R20, P2 ;  /* 0x0000001d29147225 */ /* 0x000fe200010e0414 */
[----:B------:R-:W-:Y:S02]  /*4270*/  ISETP.GT.U32.AND P2, PT, R60, R59, PT ;  /* 0x0000003b3c00720c */ /* 0x000fe40003f44070 */
[----:B------:R-:W-:Y:S01]  /*4280*/  IADD3.X R37, P4, PT, R37, R22, RZ, P4, !PT ;  /* 0x0000001625257210 */ /* 0x000fe2000279e4ff */
[----:B------:R-:W-:Y:S01]  /*4290*/  IMAD.WIDE.U32 R22, R39, R18, RZ ;  /* 0x0000001227167225 */ /* 0x000fe200078e00ff */
[----:B------:R-:W-:-:S02]  /*42a0*/  ISETP.GT.U32.AND.EX P2, PT, R46, R57, PT, P2 ;  /* 0x000000392e00720c */ /* 0x000fc40003f44120 */
[----:B------:R-:W-:Y:S01]  /*42b0*/  IADD3.X R48, P0, P4, R20, RZ, RZ, P4, P0 ;  /* 0x000000ff14307210 */ /* 0x000fe200024004ff */
[----:B------:R-:W-:Y:S01]  /*42c0*/  IMAD.IADD R46, R13, 0x1, R23 ;  /* 0x000000010d2e7824 */ /* 0x000fe200078e0217 */
[----:B------:R-:W-:Y:S01]  /*42d0*/  SEL R20, RZ, 0x1, !P2 ;  /* 0x00000001ff147807 */ /* 0x000fe20005000000 */
[----:B------:R-:W-:Y:S01]  /*42e0*/  IMAD.WIDE.U32 R60, R38, R17, RZ ;  /* 0x00000011263c7225 */ /* 0x000fe200078e00ff */
[----:B------:R-:W-:Y:S02]  /*42f0*/  IADD3.X R21, PT, PT, R21, RZ, RZ, P0, P4 ;  /* 0x000000ff15157210 */ /* 0x000fe400007e84ff */
[----:B------:R-:W-:Y:S01]  /*4300*/  IADD3 R20, P0, P2, R20, R55, R45 ;  /* 0x0000003714147210 */ /* 0x000fe20007a1e02d */
[----:B------:R-:W-:-:S03]  /*4310*/  IMAD.WIDE.U32 R46, R39, R17, R46 ;  /* 0x00000011272e7225 */ /* 0x000fc600078e002e */
[----:B------:R-:W-:Y:S01]  /*4320*/  IADD3.X R56, PT, PT, RZ, R56, RZ, P0, P2 ;  /* 0x00000038ff387210 */ /* 0x000fe200007e44ff */
[----:B------:R-:W-:Y:S02]  /*4330*/  IMAD.IADD R17, R12, 0x1, R61 ;  /* 0x000000010c117824 */ /* 0x000fe400078e023d */
[----:B------:R-:W-:-:S03]  /*4340*/  IMAD.WIDE.U32 R38, R38, R18, RZ ;  /* 0x0000001226267225 */ /* 0x000fc600078e00ff */
[----:B------:R-:W-:Y:S01]  /*4350*/  IADD3 R20, P0, P2, R20, R46, R17 ;  /* 0x0000002e14147210 */ /* 0x000fe20007a1e011 */
[----:B------:R-:W-:Y:S02]  /*4360*/  IMAD.IADD R13, R13, 0x1, R47 ;  /* 0x000000010d0d7824 */ /* 0x000fe400078e022f */
[----:B------:R-:W-:Y:S02]  /*4370*/  IMAD.IADD R17, R12, 0x1, R39 ;  /* 0x000000010c117824 */ /* 0x000fe400078e0227 */
[----:B------:R-:W-:Y:S01]  /*4380*/  IMAD.WIDE.U32 R46, R34, R18, RZ ;  /* 0x00000012222e7225 */ /* 0x000fe200078e00ff */
[----:B------:R-:W-:Y:S02]  /*4390*/  IADD3.X R18, PT, PT, R56, R13, RZ, P0, P2 ;  /* 0x0000000d38127210 */ /* 0x000fe400007e44ff */
[----:B------:R-:W-:Y:S01]  /*43a0*/  IADD3 R17, P0, P2, R60, R17, R22 ;  /* 0x000000113c117210 */ /* 0x000fe20007a1e016 */
[----:B------:R-:W-:-:S03]  /*43b0*/  IMAD.IADD R45, R9, 0x1, R47 ;  /* 0x00000001092d7824 */ /* 0x000fc600078e022f */
[----:B------:R-:W-:Y:S02]  /*43c0*/  IADD3.X R39, PT, PT, RZ, RZ, RZ, P0, P2 ;  /* 0x000000ffff277210 */ /* 0x000fe400007e44ff */
[----:B------:R-:W-:Y:S02]  /*43d0*/  IADD3 R45, P4, P2, R32, R45, R44 ;  /* 0x0000002d202d7210 */ /* 0x000fe40007a9e02c */
[----:B------:R-:W-:Y:S01]  /*43e0*/  IADD3 R49, P0, PT, R31, R46, RZ ;  /* 0x0000002e1f317210 */ /* 0x000fe20007f1e0ff */
[----:B------:R-:W-:-:S04]  /*43f0*/  IMAD.WIDE.U32 R46, R35, R15, RZ ;  /* 0x0000000f232e7225 */ /* 0x000fc800078e00ff */
[----:B------:R-:W-:Y:S01]  /*4400*/  IMAD.X R32, R45, 0x1, R50, P0 ;  /* 0x000000012d207824 */ /* 0x000fe200000e0632 */
[----:B------:R-:W-:-:S04]  /*4410*/  ISETP.GE.U32.AND P0, PT, R49, R31, PT ;  /* 0x0000001f3100720c */ /* 0x000fc80003f06070 */
[----:B------:R-:W-:-:S04]  /*4420*/  ISETP.GE.U32.AND.EX P0, PT, R32, R50, PT, P0 ;  /* 0x000000322000720c */ /* 0x000fc80003f06100 */
[----:B------:R-:W-:-:S04]  /*4430*/  SEL R13, RZ, 0x1, P0 ;  /* 0x00000001ff0d7807 */ /* 0x000fc80000000000 */
[----:B------:R-:W-:-:S05]  /*4440*/  IADD3 R22, P0, PT, R13, R59, RZ ;  /* 0x0000003b0d167210 */ /* 0x000fca0007f1e0ff */
[----:B------:R-:W-:Y:S01]  /*4450*/  IMAD.X R44, RZ, RZ, R57, P0 ;  /* 0x000000ffff2c7224 */ /* 0x000fe200000e0639 */
[----:B------:R-:W-:-:S05]  /*4460*/  IADD3 R12, P0, PT, R22, R38, RZ ;  /* 0x00000026160c7210 */ /* 0x000fca0007f1e0ff */
[----:B------:R-:W-:Y:S01]  /*4470*/  IMAD.X R17, R44, 0x1, R17, P0 ;  /* 0x000000012c117824 */ /* 0x000fe200000e0611 */
[----:B------:R-:W-:-:S04]  /*4480*/  ISETP.GT.U32.AND P0, PT, R59, R22, PT ;  /* 0x000000163b00720c */ /* 0x000fc80003f04070 */
[----:B------:R-:W-:-:S04]  /*4490*/  ISETP.GT.U32.AND.EX P0, PT, R57, R44, PT, P0 ;  /* 0x0000002c3900720c */ /* 0x000fc80003f04100 */
[----:B------:R-:W-:Y:S02]  /*44a0*/  SEL R59, R59, R22, P0 ;  /* 0x000000163b3b7207 */ /* 0x000fe40000000000 */
[----:B------:R-:W-:Y:S01]  /*44b0*/  SEL R22, R57, R44, P0 ;  /* 0x0000002c39167207 */ /* 0x000fe20000000000 */
[----:B------:R-:W-:Y:S01]  /*44c0*/  IMAD.WIDE.U32 R44, R34, R19, RZ ;  /* 0x00000013222c7225 */ /* 0x000fe200078e00ff */
[----:B------:R-:W-:-:S03]  /*44d0*/  ISETP.GT.U32.AND P0, PT, R59, R12, PT ;  /* 0x0000000c3b00720c */ /* 0x000fc60003f04070 */
[----:B------:R-:W-:Y:S01]  /*44e0*/  IMAD.IADD R31, R9, 0x1, R45 ;  /* 0x00000001091f7824 */ /* 0x000fe200078e022d */
[----:B------:R-:W-:Y:S01]  /*44f0*/  ISETP.GT.U32.AND.EX P0, PT, R22, R17, PT, P0 ;  /* 0x000000111600720c */ /* 0x000fe20003f04100 */
[----:B------:R-:W-:Y:S02]  /*4500*/  IMAD.IADD R22, R14, 0x1, R47 ;  /* 0x000000010e167824 */ /* 0x000fe400078e022f */
[----:B------:R-:W-:Y:S01]  /*4510*/  IMAD.WIDE.U32 R56, R41, R30, RZ ;  /* 0x0000001e29387225 */ /* 0x000fe200078e00ff */
[----:B------:R-:W-:-:S04]  /*4520*/  SEL R23, RZ, 0x1, !P0 ;  /* 0x00000001ff177807 */ /* 0x000fc80004000000 */
[----:B------:R-:W-:Y:S01]  /*4530*/  IADD3 R20, P0, P6, R23, R20, R39 ;  /* 0x0000001417147210 */ /* 0x000fe20007e1e027 */
[----:B------:R-:W-:Y:S02]  /*4540*/  IMAD.MOV.U32 R23, RZ, RZ, RZ ;  /* 0x000000ffff177224 */ /* 0x000fe400078e00ff */
[----:B------:R-:W-:Y:S01]  /*4550*/  IMAD.WIDE.U32 R38, R40, R30, RZ ;  /* 0x0000001e28267225 */ /* 0x000fe200078e00ff */
[----:B------:R-:W-:-:S03]  /*4560*/  IADD3.X R18, PT, PT, RZ, R18, RZ, P0, P6 ;  /* 0x00000012ff127210 */ /* 0x000fc600007ec4ff */
[----:B------:R-:W-:-:S04]  /*4570*/  IMAD.WIDE.U32 R22, R35, R19, R22 ;  /* 0x0000001323167225 */ /* 0x000fc800078e0016 */
[----:B------:R-:W-:Y:S01]  /*4580*/  IMAD.IADD R19, R14, 0x1, R23 ;  /* 0x000000010e137824 */ /* 0x000fe200078e0217 */
[----:B------:R-:W-:-:S04]  /*4590*/  IADD3 R20, P0, P6, R20, R22, R31 ;  /* 0x0000001614147210 */ /* 0x000fc80007e1e01f */
[----:B------:R-:W-:Y:S02]  /*45a0*/  IADD3.X R19, PT, PT, R18, R19, RZ, P0, P6 ;  /* 0x0000001312137210 */ /* 0x000fe400007ec4ff */
[----:B------:R-:W0:Y:S01]  /*45b0*/  LDC R18, c[0x3][0x14] ;  /* 0x00c00500ff127b82 */ /* 0x000e220000000800 */
[----:B------:R-:W-:-:S04]  /*45c0*/  IADD3 R49, P6, PT, R48, R49, RZ ;  /* 0x0000003130317210 */ /* 0x000fc80007fde0ff */
[----:B------:R-:W-:Y:S01]  /*45d0*/  IADD3.X R21, P6, PT, R21, R32, RZ, P6, !PT ;  /* 0x0000002015157210 */ /* 0x000fe200037de4ff */
[----:B0-----:R-:W-:-:S04]  /*45e0*/  IMAD.WIDE.U32 R56, P0, R40, R18, R56 ;  /* 0x0000001228387225 */ /* 0x001fc80007800038 */
[----:B------:R-:W-:Y:S01]  /*45f0*/  IMAD.X R23, RZ, RZ, RZ, P0 ;  /* 0x000000ffff177224 */ /* 0x000fe200000e06ff */
[----:B------:R-:W-:Y:S01]  /*4600*/  IADD3 R50, P0, PT, R39, R56, RZ ;  /* 0x0000003827327210 */ /* 0x000fe20007f1e0ff */
[----:B------:R-:W-:-:S04]  /*4610*/  IMAD.MOV.U32 R22, RZ, RZ, R57 ;  /* 0x000000ffff167224 */ /* 0x000fc800078e0039 */
[----:B------:R-:W-:Y:S01]  /*4620*/  IMAD.WIDE.U32.X R22, R41, R18, R22, P0 ;  /* 0x0000001229167225 */ /* 0x000fe200000e0416 */
[----:B------:R-:W-:-:S03]  /*4630*/  IADD3 R32, P0, PT, R49, R38, RZ ;  /* 0x0000002631207210 */ /* 0x000fc60007f1e0ff */
[----:B------:R-:W-:Y:S01]  /*4640*/  IMAD R38, R37, R24, RZ ;  /* 0x0000001825267224 */ /* 0x000fe200078e02ff */
[----:B------:R-:W-:-:S03]  /*4650*/  IADD3.X R31, P0, PT, R21, R50, RZ, P0, !PT ;  /* 0x00000032151f7210 */ /* 0x000fc6000071e4ff */
[----:B------:R-:W-:Y:S01]  /*4660*/  IMAD R53, R36, R25, R38 ;  /* 0x0000001924357224 */ /* 0x000fe200078e0226 */
[----:B------:R-:W-:-:S04]  /*4670*/  IADD3.X R48, P0, P6, R22, RZ, RZ, P0, P6 ;  /* 0x000000ff16307210 */ /* 0x000fc8000060c4ff */
[----:B------:R-:W-:Y:S01]  /*4680*/  IADD3.X R21, PT, PT, R23, RZ, RZ, P0, P6 ;  /* 0x000000ff17157210 */ /* 0x000fe200007ec4ff */
[----:B------:R-:W-:-:S04]  /*4690*/  IMAD.WIDE.U32 R22, R36, R24, RZ ;  /* 0x0000001824167225 */ /* 0x000fc800078e00ff */
[----:B------:R-:W-:Y:S02]  /*46a0*/  IMAD.IADD R53, R23, 0x1, R53 ;  /* 0x0000000117357824 */ /* 0x000fe400078e0235 */
[----:B------:R-:W-:-:S04]  /*46b0*/  IMAD.WIDE.U32 R58, R22, R26, RZ ;  /* 0x0000001a163a7225 */ /* 0x000fc800078e00ff */
[----:B------:R-:W-:-:S04]  /*46c0*/  IMAD.WIDE.U32 R56, R53, R26, RZ ;  /* 0x0000001a35387225 */ /* 0x000fc800078e00ff */
[----:B------:R-:W-:-:S04]  /*46d0*/  IMAD.WIDE.U32 R56, P0, R22, R27, R56 ;  /* 0x0000001b16387225 */ /* 0x000fc80007800038 */
[----:B------:R-:W-:Y:S01]  /*46e0*/  IMAD.X R39, RZ, RZ, RZ, P0 ;  /* 0x000000ffff277224 */ /* 0x000fe200000e06ff */
[----:B------:R-:W-:Y:S01]  /*46f0*/  IADD3 R50, P0, PT, R59, R56, RZ ;  /* 0x000000383b327210 */ /* 0x000fe20007f1e0ff */
[----:B------:R-:W-:Y:S02]  /*4700*/  IMAD.MOV.U32 R38, RZ, RZ, R57 ;  /* 0x000000ffff267224 */ /* 0x000fe400078e0039 */
[----:B------:R-:W-:-:S04]  /*4710*/  IMAD.WIDE.U32 R56, R53, R28, RZ ;  /* 0x0000001c35387225 */ /* 0x000fc800078e00ff */
[----:B------:R-:W-:Y:S01]  /*4720*/  IMAD.WIDE.U32.X R38, R53, R27, R38, P0 ;  /* 0x0000001b35267225 */ /* 0x000fe200000e0426 */
[----:B------:R-:W-:-:S04]  /*4730*/  IADD3 RZ, P0, PT, R36, R58, RZ ;  /* 0x0000003a24ff7210 */ /* 0x000fc80007f1e0ff */
[----:B------:R-:W-:-:S04]  /*4740*/  IADD3.X RZ, P0, PT, R37, R50, RZ, P0, !PT ;  /* 0x0000003225ff7210 */ /* 0x000fc8000071e4ff */
[----:B------:R-:W-:-:S04]  /*4750*/  IADD3.X R23, P0, PT, RZ, R38, RZ, P0, !PT ;  /* 0x00000026ff177210 */ /* 0x000fc8000071e4ff */
[----:B------:R-:W-:Y:S01]  /*4760*/  IADD3 R23, P6, PT, R23, R32, RZ ;  /* 0x0000002017177210 */ /* 0x000fe20007fde0ff */
[----:B------:R-:W-:Y:S02]  /*4770*/  IMAD.X R50, RZ, RZ, R39, P0 ;  /* 0x000000ffff327224 */ /* 0x000fe400000e0627 */
        /* <DEDUP_REMOVED lines=8> */
[----:B------:R-:W-:Y:S01]  /*4800*/  IMAD.WIDE.U32 R38, R34, R15, RZ ;  /* 0x0000000f22267225 */ /* 0x000fe200078e00ff */
[----:B------:R-:W-:-:S03]  /*4810*/  IADD3.X R31, P0, PT, R31, R56, RZ, P0, !PT ;  /* 0x000000381f1f7210 */ /* 0x000fc6000071e4ff */
[C---:B------:R-:W-:Y:S01]  /*4820*/  IMAD.IADD R15, R9.reuse, 0x1, R43 ;  /* 0x00000001090f7824 */ /* 0x040fe200078e022b */
[----:B------:R-:W-:Y:S01]  /*4830*/  IADD3.X R50, P0, P6, R36, RZ, RZ, P0, P6 ;  /* 0x000000ff24327210 */ /* 0x000fe2000060c4ff */
[----:B------:R-:W-:Y:S02]  /*4840*/  IMAD.IADD R59, R9, 0x1, R39 ;  /* 0x00000001093b7824 */ /* 0x000fe400078e0227 */
[----:B------:R-:W-:Y:S01]  /*4850*/  IMAD.MOV.U32 R43, RZ, RZ, RZ ;  /* 0x000000ffff2b7224 */ /* 0x000fe200078e00ff */
[----:B------:R-:W-:Y:S02]  /*4860*/  IADD3.X R32, PT, PT, R37, RZ, RZ, P0, P6 ;  /* 0x000000ff25207210 */ /* 0x000fe400007ec4ff */
[----:B------:R-:W0:Y:S01]  /*4870*/  LDC.64 R36, c[0x3][0x18] ;  /* 0x00c00600ff247b82 */ /* 0x000e220000000a00 */
[----:B------:R-:W-:Y:S01]  /*4880*/  ISETP.NE.AND P6, PT, R42, RZ, PT ;  /* 0x000000ff2a00720c */ /* 0x000fe20003fc5270 */
[----:B------:R-:W-:Y:S01]  /*4890*/  IMAD.IADD R42, R14, 0x1, R11 ;  /* 0x000000010e2a7824 */ /* 0x000fe200078e020b */
[----:B------:R-:W-:-:S02]  /*48a0*/  IADD3.X R11, PT, PT, RZ, RZ, RZ, P3, P1 ;  /* 0x000000ffff0b7210 */ /* 0x000fc40001fe24ff */
[----:B------:R-:W-:Y:S01]  /*48b0*/  IADD3.X R9, PT, PT, RZ, RZ, RZ, P6, P5 ;  /* 0x000000ffff097210 */ /* 0x000fe200037ea4ff */
[----:B------:R-:W-:Y:S01]  /*48c0*/  IMAD.WIDE.U32 R42, R35, R16, R42 ;  /* 0x00000010232a7225 */ /* 0x000fe200078e002a */
[----:B------:R-:W-:Y:S02]  /*48d0*/  IADD3 R59, P6, P5, R44, R59, R46 ;  /* 0x0000003b2c3b7210 */ /* 0x000fe40007dde02e */
[----:B------:R-:W-:Y:S01]  /*48e0*/  IADD3.X R16, PT, PT, RZ, RZ, RZ, P4, P2 ;  /* 0x000000ffff107210 */ /* 0x000fe200027e44ff */
[----:B------:R-:W-:Y:S01]  /*48f0*/  IMAD.WIDE.U32 R34, R23, R24, RZ ;  /* 0x0000001817227225 */ /* 0x000fe200078e00ff */
[----:B------:R-:W-:Y:S02]  /*4900*/  IADD3 R9, P1, P0, R9, R42, R15 ;  /* 0x0000002a09097210 */ /* 0x000fe4000783e00f */
[----:B------:R-:W-:Y:S01]  /*4910*/  IADD3 R55, P3, PT, R12, R38, RZ ;  /* 0x000000260c377210 */ /* 0x000fe20007f7e0ff */
[----:B------:R-:W-:Y:S02]  /*4920*/  IMAD.IADD R58, R14, 0x1, R43 ;  /* 0x000000010e3a7824 */ /* 0x000fe400078e022b */
[----:B------:R-:W-:-:S03]  /*4930*/  IMAD.WIDE.U32 R14, R34, R26, RZ ;  /* 0x0000001a220e7225 */ /* 0x000fc600078e00ff */
[----:B------:R-:W-:Y:S01]  /*4940*/  IADD3.X R58, PT, PT, RZ, R58, RZ, P1, P0 ;  /* 0x0000003aff3a7210 */ /* 0x000fe20000fe04ff */
[----:B------:R-:W-:Y:S01]  /*4950*/  IMAD R38, R31, R24, RZ ;  /* 0x000000181f267224 */ /* 0x000fe200078e02ff */
[----:B------:R-:W-:Y:S01]  /*4960*/  IADD3 RZ, P4, PT, R23, R14, RZ ;  /* 0x0000000e17ff7210 */ /* 0x000fe20007f9e0ff */
[----:B------:R-:W-:-:S04]  /*4970*/  IMAD.WIDE.U32 R42, R53, R30, RZ ;  /* 0x0000001e352a7225 */ /* 0x000fc800078e00ff */
[----:B0-----:R-:W-:-:S04]  /*4980*/  IMAD.WIDE.U32 R44, R41, R36, RZ ;  /* 0x00000024292c7225 */ /* 0x001fc800078e00ff */
[----:B------:R-:W-:-:S04]  /*4990*/  IMAD.WIDE.U32 R46, R40, R36, RZ ;  /* 0x00000024282e7225 */ /* 0x000fc800078e00ff */
[----:B------:R-:W-:-:S04]  /*49a0*/  IMAD.WIDE.U32 R44, P2, R40, R37, R44 ;  /* 0x00000025282c7225 */ /* 0x000fc8000784002c */
[----:B------:R-:W-:Y:S01]  /*49b0*/  IMAD.X R39, RZ, RZ, RZ, P2 ;  /* 0x000000ffff277224 */ /* 0x000fe200010e06ff */
[----:B------:R-:W-:Y:S01]  /*49c0*/  IADD3 R56, P2, PT, R47, R44, RZ ;  /* 0x0000002c2f387210 */ /* 0x000fe20007f5e0ff */
[----:B------:R-:W-:Y:S02]  /*49d0*/  IMAD R23, R23, R25, R38 ;  /* 0x0000001917177224 */ /* 0x000fe400078e0226 */
[----:B------:R-:W-:Y:S02]  /*49e0*/  IMAD.MOV.U32 R38, RZ, RZ, R45 ;  /* 0x000000ffff267224 */ /* 0x000fe400078e002d */
[----:B------:R-:W-:-:S04]  /*49f0*/  IMAD.WIDE.U32 R44, R53, R36, RZ ;  /* 0x00000024352c7225 */ /* 0x000fc800078e00ff */
[----:B------:R-:W-:Y:S01]  /*4a00*/  IMAD.WIDE.U32.X R40, R41, R37, R38, P2 ;  /* 0x0000002529287225 */ /* 0x000fe200010e0426 */
[----:B------:R-:W-:-:S03]  /*4a10*/  IADD3 R57, P2, PT, R48, R55, RZ ;  /* 0x0000003730397210 */ /* 0x000fc60007f5e0ff */
[----:B------:R-:W-:-:S04]  /*4a20*/  IMAD.WIDE.U32 R42, P0, R22, R18, R42 ;  /* 0x00000012162a7225 */ /* 0x000fc8000780002a */
[----:B------:R-:W-:-:S04]  /*4a30*/  IMAD.WIDE.U32 R38, R22, R30, RZ ;  /* 0x0000001e16267225 */ /* 0x000fc800078e00ff */
[----:B------:R-:W-:Y:S02]  /*4a40*/  IMAD.IADD R14, R35, 0x1, R23 ;  /* 0x00000001230e7824 */ /* 0x000fe400078e0217 */
[----:B------:R-:W-:Y:S01]  /*4a50*/  IMAD.X R59, R59, 0x1, R17, P3 ;  /* 0x000000013b3b7824 */ /* 0x000fe200018e0611 */
[----:B------:R-:W-:Y:S01]  /*4a60*/  IADD3 R57, P3, PT, R57, R46, RZ ;  /* 0x0000002e39397210 */ /* 0x000fe20007f7e0ff */
[----:B------:R-:W-:Y:S01]  /*4a70*/  IMAD.X R49, RZ, RZ, RZ, P0 ;  /* 0x000000ffff317224 */ /* 0x000fe200000e06ff */
[----:B------:R-:W-:Y:S01]  /*4a80*/  IADD3 R35, P0, PT, R39, R42, RZ ;  /* 0x0000002a27237210 */ /* 0x000fe20007f1e0ff */
[----:B------:R-:W-:Y:S01]  /*4a90*/  IMAD.WIDE.U32 R44, P1, R22, R37, R44 ;  /* 0x00000025162c7225 */ /* 0x000fe2000782002c */
[----:B------:R-:W-:-:S03]  /*4aa0*/  IADD3.X R21, P2, PT, R21, R59, RZ, P2, !PT ;  /* 0x0000003b15157210 */ /* 0x000fc6000175e4ff */
[----:B------:R-:W-:Y:S01]  /*4ab0*/  IMAD.WIDE.U32 R22, R22, R36, RZ ;  /* 0x0000002416167225 */ /* 0x000fe200078e00ff */
[----:B------:R-:W-:-:S03]  /*4ac0*/  IADD3.X R21, P3, PT, R21, R56, RZ, P3, !PT ;  /* 0x0000003815157210 */ /* 0x000fc60001f7e4ff */
[----:B------:R-:W-:Y:S01]  /*4ad0*/  IMAD.WIDE.U32 R46, R14, R26, RZ ;  /* 0x0000001a0e2e7225 */ /* 0x000fe200078e00ff */
[----:B------:R-:W-:-:S03]  /*4ae0*/  IADD3.X R40, P2, P3, R40, RZ, RZ, P3, P2 ;  /* 0x000000ff28287210 */ /* 0x000fc60001b444ff */
[----:B------:R-:W-:Y:S02]  /*4af0*/  IMAD.MOV.U32 R48, RZ, RZ, R43 ;  /* 0x000000ffff307224 */ /* 0x000fe400078e002b */
[----:B------:R-:W-:Y:S01]  /*4b00*/  IMAD.X R43, RZ, RZ, RZ, P1 ;  /* 0x000000ffff2b7224 */ /* 0x000fe200008e06ff */
[----:B------:R-:W-:Y:S01]  /*4b10*/  IADD3 R23, P1, PT, R23, R44, RZ ;  /* 0x0000002c17177210 */ /* 0x000fe20007f3e0ff */
[----:B------:R-:W-:-:S04]  /*4b20*/  IMAD.WIDE.U32.X R48, R53, R18, R48, P0 ;  /* 0x0000001235307225 */ /* 0x000fc800000e0430 */
[----:B------:R-:W-:-:S04]  /*4b30*/  IMAD.WIDE.U32 R46, P0, R34, R27, R46 ;  /* 0x0000001b222e7225 */ /* 0x000fc8000780002e */
[----:B------:R-:W-:Y:S02]  /*4b40*/  IMAD.MOV.U32 R42, RZ, RZ, R45 ;  /* 0x000000ffff2a7224 */ /* 0x000fe400078e002d */
[----:B------:R-:W-:Y:S02]  /*4b50*/  IMAD.X R45, RZ, RZ, RZ, P0 ;  /* 0x000000ffff2d7224 */ /* 0x000fe400000e06ff */
[----:B------:R-:W-:Y:S01]  /*4b60*/  IMAD.WIDE.U32.X R42, R53, R37, R42, P1 ;  /* 0x00000025352a7225 */ /* 0x000fe200008e042a */
[----:B------:R-:W-:Y:S02]  /*4b70*/  IADD3 R46, P1, PT, R15, R46, RZ ;  /* 0x0000002e0f2e7210 */ /* 0x000fe40007f3e0ff */
[----:B------:R-:W-:Y:S01]  /*4b80*/  IADD3 R15, P0, PT, R50, R57, RZ ;  /* 0x00000039320f7210 */ /* 0x000fe20007f1e0ff */
[----:B------:R-:W-:Y:S01]  /*4b90*/  IMAD.MOV.U32 R44, RZ, RZ, R47 ;  /* 0x000000ffff2c7224 */ /* 0x000fe200078e002f */
[----:B------:R-:W-:Y:S02]  /*4ba0*/  IADD3.X RZ, P4, PT, R31, R46, RZ, P4, !PT ;  /* 0x0000002e1fff7210 */ /* 0x000fe4000279e4ff */
[----:B------:R-:W-:Y:S01]  /*4bb0*/  IADD3.X R32, P0, PT, R32, R21, RZ, P0, !PT ;  /* 0x0000001520207210 */ /* 0x000fe2000071e4ff */
[----:B------:R-:W-:Y:S01]  /*4bc0*/  IMAD.WIDE.U32.X R44, R14, R27, R44, P1 ;  /* 0x0000001b0e2c7225 */ /* 0x000fe200008e042c */
[----:B------:R-:W-:-:S02]  /*4bd0*/  IADD3 R15, P1, PT, R15, R38, RZ ;  /* 0x000000260f0f7210 */ /* 0x000fc40007f3e0ff */
[----:B------:R-:W-:Y:S01]  /*4be0*/  IADD3.X R31, PT, PT, R41, RZ, RZ, P2, P3 ;  /* 0x000000ff291f7210 */ /* 0x000fe200017e64ff */
[----:B------:R-:W-:Y:S01]  /*4bf0*/  IMAD.WIDE.U32 R38, R14, R28, RZ ;  /* 0x0000001c0e267225 */ /* 0x000fe200078e00ff */
[----:B------:R-:W-:Y:S02]  /*4c00*/  IADD3.X R35, P1, PT, R32, R35, RZ, P1, !PT ;  /* 0x0000002320237210 */ /* 0x000fe40000f3e4ff */
[----:B------:R-:W-:Y:S02]  /*4c10*/  IADD3.X R44, P2, PT, RZ, R44, RZ, P4, !PT ;  /* 0x0000002cff2c7210 */ /* 0x000fe4000275e4ff */
[----:B------:R-:W-:Y:S02]  /*4c20*/  IADD3.X R21, P0, P1, R48, RZ, RZ, P1, P0 ;  /* 0x000000ff30157210 */ /* 0x000fe400009004ff */
[----:B------:R-:W-:Y:S01]  /*4c30*/  IADD3 R11, P3, P4, R51, R52, R11 ;  /* 0x00000034330b7210 */ /* 0x000fe20007c7e00b */
[----:B------:R-:W-:Y:S01]  /*4c40*/  IMAD.X R48, RZ, RZ, R45, P2 ;  /* 0x000000ffff307224 */ /* 0x000fe200010e062d */
[----:B------:R-:W-:Y:S01]  /*4c50*/  IADD3 R32, P2, PT, R40, R9, RZ ;  /* 0x0000000928207210 */ /* 0x000fe20007f5e0ff */
[----:B------:R-:W-:Y:S01]  /*4c60*/  IMAD.WIDE.U32 R40, R34, R28, RZ ;  /* 0x0000001c22287225 */ /* 0x000fe200078e00ff */
[----:B------:R-:W-:-:S02]  /*4c70*/  IADD3.X R50, PT, PT, R49, RZ, RZ, P0, P1 ;  /* 0x000000ff31327210 */ /* 0x000fc400007e24ff */
[----:B------:R-:W-:Y:S01]  /*4c80*/  IADD3.X R54, PT, PT, RZ, R54, RZ, P3, P4 ;  /* 0x00000036ff367210 */ /* 0x000fe20001fe84ff */
[----:B------:R-:W-:Y:S01]  /*4c90*/  IMAD.WIDE.U32 R38, P3, R34, R29, R38 ;  /* 0x0000001d22267225 */ /* 0x000fe20007860026 */
[----:B------:R-:W-:Y:S02]  /*4ca0*/  IADD3 R21, P0, PT, R21, R32, RZ ;  /* 0x0000002015157210 */ /* 0x000fe40007f1e0ff */
[----:B------:R-:W-:Y:S01]  /*4cb0*/  IADD3 R15, P1, PT, R44, R15, RZ ;  /* 0x0000000f2c0f7210 */ /* 0x000fe20007f3e0ff */
[----:B------:R-:W-:Y:S01]  /*4cc0*/  IMAD.X R31, R31, 0x1, R58, P2 ;  /* 0x000000011f1f7824 */ /* 0x000fe200010e063a */
[----:B------:R-:W-:Y:S01]  /*4cd0*/  IADD3 R46, P2, PT, R21, R22, RZ ;  /* 0x00000016152e7210 */ /* 0x000fe20007f5e0ff */
[----:B------:R-:W-:Y:S01]  /*4ce0*/  IMAD.X R45, RZ, RZ, RZ, P3 ;  /* 0x000000ffff2d7224 */ /* 0x000fe200018e06ff */
[----:B------:R-:W-:Y:S01]  /*4cf0*/  IADD3.X R21, P1, PT, R48, R35, RZ, P1, !PT ;  /* 0x0000002330157210 */ /* 0x000fe20000f3e4ff */
[----:B------:R-:W-:Y:S01]  /*4d00*/  IMAD.MOV.U32 R44, RZ, RZ, R39 ;  /* 0x000000ffff2c7224 */ /* 0x000fe200078e0027 */
[----:B------:R-:W-:-:S02]  /*4d10*/  IADD3 R22, P4, PT, R41, R38, RZ ;  /* 0x0000002629167210 */ /* 0x000fc40007f9e0ff */
[----:B------:R-:W-:Y:S02]  /*4d20*/  IADD3.X R48, P0, PT, R50, R31, RZ, P0, !PT ;  /* 0x0000001f32307210 */ /* 0x000fe4000071e4ff */
[----:B------:R-:W-:Y:S01]  /*4d30*/  IADD3 R15, P3, PT, R15, R40, RZ ;  /* 0x000000280f0f7210 */ /* 0x000fe20007f7e0ff */
[----:B------:R-:W-:Y:S01]  /*4d40*/  IMAD.WIDE.U32 R40, R14, R30, RZ ;  /* 0x0000001e0e287225 */ /* 0x000fe200078e00ff */
[----:B------:R-:W-:Y:S02]  /*4d50*/  IADD3.X R48, P2, PT, R48, R23, RZ, P2, !PT ;  /* 0x0000001730307210 */ /* 0x000fe4000175e4ff */
[----:B------:R-:W-:Y:S01]  /*4d60*/  IADD3.X R21, P3, PT, R21, R22, RZ, P3, !PT ;  /* 0x0000001615157210 */ /* 0x000fe20001f7e4ff */
[----:B------:R-:W-:Y:S01]  /*4d70*/  IMAD.WIDE.U32.X R44, R14, R29, R44, P4 ;  /* 0x0000001d0e2c7225 */ /* 0x000fe200020e042c */
[----:B------:R-:W-:-:S03]  /*4d80*/  IADD3.X R47, P2, P0, R42, RZ, RZ, P2, P0 ;  /* 0x000000ff2a2f7210 */ /* 0x000fc600010404ff */
[----:B------:R-:W-:Y:S01]  /*4d90*/  IMAD.WIDE.U32 R40, P4, R34, R18, R40 ;  /* 0x0000001222287225 */ /* 0x000fe20007880028 */
[----:B------:R-:W-:Y:S02]  /*4da0*/  IADD3.X R35, P3, P1, R44, RZ, RZ, P3, P1 ;  /* 0x000000ff2c237210 */ /* 0x000fe400019624ff */
[----:B------:R-:W-:Y:S01]  /*4db0*/  IADD3.X R44, PT, PT, R43, RZ, RZ, P2, P0 ;  /* 0x000000ff2b2c7210 */ /* 0x000fe200017e04ff */
[----:B------:R-:W-:Y:S01]  /*4dc0*/  IMAD.WIDE.U32 R22, R34, R30, RZ ;  /* 0x0000001e22167225 */ /* 0x000fe200078e00ff */
[----:B------:R-:W-:-:S03]  /*4dd0*/  IADD3.X R45, PT, PT, R45, RZ, RZ, P3, P1 ;  /* 0x000000ff2d2d7210 */ /* 0x000fc60001fe24ff */
[----:B------:R-:W-:Y:S01]  /*4de0*/  IMAD.X R39, RZ, RZ, RZ, P4 ;  /* 0x000000ffff277224 */ /* 0x000fe200020e06ff */
[----:B------:R-:W-:Y:S01]  /*4df0*/  ISETP.GE.U32.AND P4, PT, R32, R9, PT ;  /* 0x000000092000720c */ /* 0x000fe20003f86070 */
[----:B------:R-:W-:Y:S01]  /*4e00*/  IMAD.MOV.U32 R38, RZ, RZ, R41 ;  /* 0x000000ffff267224 */ /* 0x000fe200078e0029 */
[----:B------:R-:W-:Y:S01]  /*4e10*/  IADD3 R42, P2, PT, R23, R40, RZ ;  /* 0x00000028172a7210 */ /* 0x000fe20007f5e0ff */
[----:B------:R-:W-:Y:S01]  /*4e20*/  IMAD R40, R21, R24, RZ ;  /* 0x0000001815287224 */ /* 0x000fe200078e02ff */
[----:B------:R-:W-:Y:S02]  /*4e30*/  IADD3 R9, P0, PT, R35, R46, RZ ;  /* 0x0000002e23097210 */ /* 0x000fe40007f1e0ff */
[----:B------:R-:W-:Y:S01]  /*4e40*/  ISETP.GE.U32.AND.EX P4, PT, R31, R58, PT, P4 ;  /* 0x0000003a1f00720c */ /* 0x000fe20003f86140 */
[----:B------:R-:W-:Y:S01]  /*4e50*/  IMAD R41, R15, R25, R40 ;  /* 0x000000190f297224 */ /* 0x000fe200078e0228 */
[----:B------:R-:W-:Y:S01]  /*4e60*/  IADD3 R9, P3, PT, R9, R22, RZ ;  /* 0x0000001609097210 */ /* 0x000fe20007f7e0ff */
[----:B------:R-:W-:Y:S01]  /*4e70*/  IMAD.WIDE.U32 R22, R14, R36, RZ ;  /* 0x000000240e167225 */ /* 0x000fe200078e00ff */
[----:B------:R-:W-:-:S02]  /*4e80*/  IADD3.X R31, P1, PT, R45, R48, RZ, P0, !PT ;  /* 0x000000302d1f7210 */ /* 0x000fc4000073e4ff */
[----:B------:R-:W-:Y:S01]  /*4e90*/  SEL R32, RZ, 0x1, P4 ;  /* 0x00000001ff207807 */ /* 0x000fe20002000000 */
[----:B------:R-:W-:Y:S01]  /*4ea0*/  IMAD.WIDE.U32 R24, R15, R24, RZ ;  /* 0x000000180f187225 */ /* 0x000fe200078e00ff */
[----:B------:R-:W-:Y:S02]  /*4eb0*/  IADD3.X R31, P3, PT, R31, R42, RZ, P3, !PT ;  /* 0x0000002a1f1f7210 */ /* 0x000fe40001f7e4ff */
[----:B------:R-:W-:Y:S01]  /*4ec0*/  IADD3 R32, P0, PT, R32, R11, RZ ;  /* 0x0000000b20207210 */ /* 0x000fe20007f1e0ff */
[----:B------:R-:W-:Y:S02]  /*4ed0*/  IMAD.IADD R25, R25, 0x1, R41 ;  /* 0x0000000119197824 */ /* 0x000fe400078e0229 */
[----:B------:R-:W-:-:S04]  /*4ee0*/  IMAD.WIDE.U32.X R38, R14, R18, R38, P2 ;  /* 0x000000120e267225 */ /* 0x000fc800010e0426 */
[----:B------:R-:W-:Y:S01]  /*4ef0*/  IMAD.WIDE.U32 R22, P4, R34, R37, R22 ;  /* 0x0000002522167225 */ /* 0x000fe20007880016 */
[----:B------:R-:W-:-:S03]  /*4f00*/  IADD3.X R38, P1, P3, R38, RZ, RZ, P3, P1 ;  /* 0x000000ff26267210 */ /* 0x000fc60001b224ff */
[----:B------:R-:W-:Y:S01]  /*4f10*/  IMAD.WIDE.U32 R34, R34, R36, RZ ;  /* 0x0000002422227225 */ /* 0x000fe200078e00ff */
[----:B------:R-:W-:-:S03]  /*4f20*/  IADD3.X R49, PT, PT, R39, RZ, RZ, P1, P3 ;  /* 0x000000ff27317210 */ /* 0x000fc60000fe64ff */
[----:B------:R-:W-:Y:S01]  /*4f30*/  IMAD.WIDE.U32 R42, R25, R26, RZ ;  /* 0x0000001a192a7225 */ /* 0x000fe200078e00ff */
[----:B------:R-:W-:-:S03]  /*4f40*/  IADD3 R51, P2, PT, R35, R22, RZ ;  /* 0x0000001623337210 */ /* 0x000fc60007f5e0ff */
[----:B------:R-:W-:Y:S01]  /*4f50*/  IMAD.X R41, RZ, RZ, RZ, P4 ;  /* 0x000000ffff297224 */ /* 0x000fe200020e06ff */
[----:B------:R-:W-:Y:S01]  /*4f60*/  IADD3 R47, P4, PT, R47, R32, RZ ;  /* 0x000000202f2f7210 */ /* 0x000fe20007f9e0ff */
[----:B------:R-:W-:Y:S01]  /*4f70*/  IMAD.X R45, RZ, RZ, R54, P0 ;  /* 0x000000ffff2d7224 */ /* 0x000fe200000e0636 */
[----:B------:R-:W-:Y:S01]  /*4f80*/  ISETP.GE.U32.AND P0, PT, R55, R12, PT ;  /* 0x0000000c3700720c */ /* 0x000fe20003f06070 */
[----:B------:R-:W-:Y:S02]  /*4f90*/  IMAD.MOV.U32 R40, RZ, RZ, R23 ;  /* 0x000000ffff287224 */ /* 0x000fe400078e0017 */
[----:B------:R-:W-:Y:S01]  /*4fa0*/  IMAD.WIDE.U32 R22, P3, R24, R27, R42 ;  /* 0x0000001b18167225 */ /* 0x000fe2000786002a */
[----:B------:R-:W-:Y:S02]  /*4fb0*/  IADD3 R43, P1, PT, R38, R47, RZ ;  /* 0x0000002f262b7210 */ /* 0x000fe40007f3e0ff */
[----:B------:R-:W-:Y:S01]  /*4fc0*/  ISETP.GE.U32.AND.EX P0, PT, R59, R17, PT, P0 ;  /* 0x000000113b00720c */ /* 0x000fe20003f06100 */
[----:B------:R-:W-:-:S04]  /*4fd0*/  IMAD.WIDE.U32 R38, R24, R26, RZ ;  /* 0x0000001a18267225 */ /* 0x000fc800078e00ff */
[----:B------:R-:W-:Y:S01]  /*4fe0*/  IMAD.X R12, R44, 0x1, R45, P4 ;  /* 0x000000012c0c7824 */ /* 0x000fe200020e062d */
[----:B------:R-:W-:Y:S01]  /*4ff0*/  IADD3 R42, P4, PT, R43, R34, RZ ;  /* 0x000000222b2a7210 */ /* 0x000fe20007f9e0ff */
[----:B------:R-:W-:Y:S01]  /*5000*/  IMAD.X R35, RZ, RZ, RZ, P3 ;  /* 0x000000ffff237224 */ /* 0x000fe200018e06ff */
[----:B------:R-:W-:Y:S01]  /*5010*/  IADD3 R22, P3, PT, R39, R22, RZ ;  /* 0x0000001627167210 */ /* 0x000fe20007f7e0ff */
[----:B------:R-:W-:Y:S01]  /*5020*/  IMAD.WIDE.U32.X R40, R14, R37, R40, P2 ;  /* 0x000000250e287225 */ /* 0x000fe200010e0428 */
[----:B------:R-:W-:Y:S02]  /*5030*/  IADD3.X R14, P1, PT, R49, R12, RZ, P1, !PT ;  /* 0x0000000c310e7210 */ /* 0x000fe40000f3e4ff */
[----:B------:R-:W-:Y:S01]  /*5040*/  IADD3 RZ, P2, PT, R15, R38, RZ ;  /* 0x000000260fff7210 */ /* 0x000fe20007f5e0ff */
[----:B------:R-:W-:Y:S01]  /*5050*/  IMAD.MOV.U32 R34, RZ, RZ, R23 ;  /* 0x000000ffff227224 */ /* 0x000fe200078e0017 */
[----:B------:R-:W-:Y:S01]  /*5060*/  IADD3.X R38, P4, PT, R14, R51, RZ, P4, !PT ;  /* 0x000000330e267210 */ /* 0x000fe2000279e4ff */
[----:B------:R-:W-:Y:S01]  /*5070*/  IMAD.WIDE.U32 R14, R25, R28, RZ ;  /* 0x0000001c190e7225 */ /* 0x000fe200078e00ff */
[----:B------:R-:W-:-:S02]  /*5080*/  IADD3.X RZ, P2, PT, R21, R22, RZ, P2, !PT ;  /* 0x0000001615ff7210 */ /* 0x000fc4000175e4ff */
[----:B------:R-:W-:Y:S01]  /*5090*/  IADD3.X R17, P1, P4, R40, RZ, RZ, P4, P1 ;  /* 0x000000ff28117210 */ /* 0x000fe200024224ff */
[----:B------:R-:W-:-:S03]  /*50a0*/  IMAD.WIDE.U32.X R34, R25, R27, R34, P3 ;  /* 0x0000001b19227225 */ /* 0x000fc600018e0422 */
[----:B------:R-:W-:Y:S01]  /*50b0*/  IADD3.X R40, PT, PT, R41, RZ, RZ, P1, P4 ;  /* 0x000000ff29287210 */ /* 0x000fe20000fe84ff */
[----:B------:R-:W-:Y:S01]  /*50c0*/  IMAD.WIDE.U32 R14, P3, R24, R29, R14 ;  /* 0x0000001d180e7225 */ /* 0x000fe2000786000e */
[----:B------:R-:W-:-:S03]  /*50d0*/  IADD3.X R34, P2, PT, RZ, R34, RZ, P2, !PT ;  /* 0x00000022ff227210 */ /* 0x000fc6000175e4ff */
[----:B------:R-:W-:Y:S01]  /*50e0*/  IMAD.WIDE.U32 R22, R24, R28, RZ ;  /* 0x0000001c18167225 */ /* 0x000fe200078e00ff */
[----:B------:R-:W-:-:S03]  /*50f0*/  IADD3 R9, P1, PT, R34, R9, RZ ;  /* 0x0000000922097210 */ /* 0x000fc60007f3e0ff */
[----:B------:R-:W-:Y:S01]  /*5100*/  IMAD.X R34, RZ, RZ, R35, P2 ;  /* 0x000000ffff227224 */ /* 0x000fe200010e0623 */
[----:B------:R-:W-:Y:S01]  /*5110*/  IADD3 R21, P4, PT, R23, R14, RZ ;  /* 0x0000000e17157210 */ /* 0x000fe20007f9e0ff */
[----:B------:R-:W-:Y:S01]  /*5120*/  IMAD.X R35, RZ, RZ, RZ, P3 ;  /* 0x000000ffff237224 */ /* 0x000fe200018e06ff */
[----:B------:R-:W-:Y:S02]  /*5130*/  IADD3 R23, P2, PT, R9, R22, RZ ;  /* 0x0000001609177210 */ /* 0x000fe40007f5e0ff */
[----:B------:R-:W-:Y:S01]  /*5140*/  IADD3.X R14, P1, PT, R34, R31, RZ, P1, !PT ;  /* 0x0000001f220e7210 */ /* 0x000fe20000f3e4ff */
[----:B------:R-:W-:Y:S01]  /*5150*/  IMAD.MOV.U32 R34, RZ, RZ, R15 ;  /* 0x000000ffff227224 */ /* 0x000fe200078e000f */
[----:B------:R-:W-:Y:S02]  /*5160*/  ISETP.GE.U32.AND P3, PT, R32, R11, PT ;  /* 0x0000000b2000720c */ /* 0x000fe40003f66070 */
[----:B------:R-:W-:Y:S01]  /*5170*/  IADD3.X R14, P2, PT, R14, R21, RZ, P2, !PT ;  /* 0x000000150e0e7210 */ /* 0x000fe2000175e4ff */
[----:B------:R-:W-:Y:S01]  /*5180*/  IMAD.WIDE.U32.X R34, R25, R29, R34, P4 ;  /* 0x0000001d19227225 */ /* 0x000fe200020e0422 */
[----:B------:R-:W-:-:S02]  /*5190*/  IADD3.X R15, PT, PT, RZ, RZ, RZ, P6, P5 ;  /* 0x000000ffff0f7210 */ /* 0x000fc400037ea4ff */
[----:B------:R-:W-:Y:S01]  /*51a0*/  IADD3 R16, P5, P4, R13, R10, R16 ;  /* 0x0000000a0d107210 */ /* 0x000fe20007cbe010 */
[----:B------:R-:W-:Y:S01]  /*51b0*/  IMAD.WIDE.U32 R10, R25, R30, RZ ;  /* 0x0000001e190a7225 */ /* 0x000fe200078e00ff */
[----:B------:R-:W-:Y:S02]  /*51c0*/  IADD3.X R9, P1, P2, R34, RZ, RZ, P2, P1 ;  /* 0x000000ff22097210 */ /* 0x000fe400012224ff */
[----:B------:R-:W-:Y:S02]  /*51d0*/  SEL R13, RZ, 0x1, P0 ;  /* 0x00000001ff0d7807 */ /* 0x000fe40000000000 */
[----:B------:R-:W-:Y:S02]  /*51e0*/  ISETP.GE.U32.AND.EX P3, PT, R45, R54, PT, P3 ;  /* 0x000000362d00720c */ /* 0x000fe40003f66130 */
[----:B------:R-:W-:Y:S02]  /*51f0*/  ISETP.GE.U32.AND P0, PT, R47, R32, PT ;  /* 0x000000202f00720c */ /* 0x000fe40003f06070 */
[----:B------:R-:W-:-:S02]  /*5200*/  IADD3.X R35, PT, PT, R35, RZ, RZ, P1, P2 ;  /* 0x000000ff23237210 */ /* 0x000fc40000fe44ff */
[----:B------:R-:W-:Y:S01]  /*5210*/  IADD3 R13, P6, P2, R13, R20, R15 ;  /* 0x000000140d0d7210 */ /* 0x000fe20007ade00f */
[----:B------:R-:W-:Y:S01]  /*5220*/  IMAD.WIDE.U32 R20, R24, R30, RZ ;  /* 0x0000001e18147225 */ /* 0x000fe200078e00ff */
[----:B------:R-:W-:Y:S02]  /*5230*/  SEL R15, RZ, 0x1, P3 ;  /* 0x00000001ff0f7807 */ /* 0x000fe40001800000 */
[----:B------:R-:W-:Y:S01]  /*5240*/  ISETP.GE.U32.AND.EX P0, PT, R12, R45, PT, P0 ;  /* 0x0000002d0c00720c */ /* 0x000fe20003f06100 */
[----:B------:R-:W-:Y:S01]  /*5250*/  IMAD.WIDE.U32 R10, P3, R24, R18, R10 ;  /* 0x00000012180a7225 */ /* 0x000fe2000786000a */
[----:B------:R-:W-:Y:S02]  /*5260*/  IADD3.X R39, PT, PT, RZ, R33, RZ, P5, P4 ;  /* 0x00000021ff277210 */ /* 0x000fe40002fe84ff */
[----:B------:R-:W-:Y:S01]  /*5270*/  IADD3 R15, P4, PT, R15, R16, RZ ;  /* 0x000000100f0f7210 */ /* 0x000fe20007f9e0ff */
[----:B------:R-:W-:Y:S01]  /*5280*/  IMAD.X R33, RZ, RZ, RZ, P3 ;  /* 0x000000ffff217224 */ /* 0x000fe200018e06ff */
[----:B------:R-:W-:Y:S01]  /*5290*/  IADD3 R9, P1, PT, R9, R42, RZ ;  /* 0x0000002a09097210 */ /* 0x000fe20007f3e0ff */
[----:B------:R-:W-:Y:S01]  /*52a0*/  IMAD.MOV.U32 R32, RZ, RZ, R11 ;  /* 0x000000ffff207224 */ /* 0x000fe200078e000b */
[----:B------:R-:W-:-:S02]  /*52b0*/  SEL R22, RZ, 0x1, P0 ;  /* 0x00000001ff167807 */ /* 0x000fc40000000000 */
[----:B------:R-:W-:Y:S01]  /*52c0*/  IADD3 R21, P5, PT, R21, R10, RZ ;  /* 0x0000000a15157210 */ /* 0x000fe20007fbe0ff */
[----:B------:R-:W-:Y:S01]  /*52d0*/  IMAD.X R10, RZ, RZ, R39, P4 ;  /* 0x000000ffff0a7224 */ /* 0x000fe200020e0627 */
[----:B------:R-:W-:Y:S01]  /*52e0*/  IADD3.X R12, P1, PT, R35, R38, RZ, P1, !PT ;  /* 0x00000026230c7210 */ /* 0x000fe20000f3e4ff */
[----:B------:R-:W-:Y:S01]  /*52f0*/  IMAD.WIDE.U32 R34, R25, R36, RZ ;  /* 0x0000002419227225 */ /* 0x000fe200078e00ff */
[----:B------:R-:W-:Y:S02]  /*5300*/  IADD3 R22, P4, PT, R22, R15, RZ ;  /* 0x0000000f16167210 */ /* 0x000fe40007f9e0ff */
[----:B------:R-:W-:Y:S01]  /*5310*/  IADD3 R9, P0, PT, R9, R20, RZ ;  /* 0x0000001409097210 */ /* 0x000fe20007f1e0ff */
[----:B------:R-:W-:Y:S01]  /*5320*/  IMAD.WIDE.U32.X R32, R25, R18, R32, P5 ;  /* 0x0000001219207225 */ /* 0x000fe200028e0420 */
[----:B------:R-:W-:Y:S02]  /*5330*/  ISETP.GE.U32.AND P3, PT, R15, R16, PT ;  /* 0x000000100f00720c */ /* 0x000fe40003f66070 */
[----:B------:R-:W-:Y:S01]  /*5340*/  IADD3.X R12, P0, PT, R12, R21, RZ, P0, !PT ;  /* 0x000000150c0c7210 */ /* 0x000fe2000071e4ff */
[----:B------:R-:W-:Y:S01]  /*5350*/  IMAD.X R31, RZ, RZ, R10, P4 ;  /* 0x000000ffff1f7224 */ /* 0x000fe200020e060a */
[----:B------:R-:W-:Y:S01]  /*5360*/  ISETP.GE.U32.AND P5, PT, R22, R15, PT ;  /* 0x0000000f1600720c */ /* 0x000fe20003fa6070 */
[----:B------:R-:W-:Y:S01]  /*5370*/  IMAD.WIDE.U32 R34, P4, R24, R37, R34 ;  /* 0x0000002518227225 */ /* 0x000fe20007880022 */
[----:B------:R-:W-:-:S02]  /*5380*/  IADD3.X R15, P1, P0, R32, RZ, RZ, P0, P1 ;  /* 0x000000ff200f7210 */ /* 0x000fc400000224ff */
[----:B------:R-:W-:Y:S01]  /*5390*/  ISETP.GE.U32.AND.EX P3, PT, R10, R39, PT, P3 ;  /* 0x000000270a00720c */ /* 0x000fe20003f66130 */
[----:B------:R-:W-:Y:S01]  /*53a0*/  IMAD.X R11, RZ, RZ, RZ, P4 ;  /* 0x000000ffff0b7224 */ /* 0x000fe200020e06ff */
[----:B------:R-:W-:Y:S01]  /*53b0*/  IADD3 R16, P4, PT, R17, R22, RZ ;  /* 0x0000001611107210 */ /* 0x000fe20007f9e0ff */
[----:B------:R-:W-:Y:S01]  /*53c0*/  IMAD.WIDE.U32 R20, R24, R36, RZ ;  /* 0x0000002418147225 */ /* 0x000fe200078e00ff */
[----:B------:R-:W-:Y:S02]  /*53d0*/  IADD3.X R32, PT, PT, R33, RZ, RZ, P1, P0 ;  /* 0x000000ff21207210 */ /* 0x000fe40000fe04ff */
[----:B------:R-:W-:Y:S01]  /*53e0*/  IADD3 R15, P0, PT, R15, R16, RZ ;  /* 0x000000100f0f7210 */ /* 0x000fe20007f1e0ff */
[----:B------:R-:W-:Y:S01]  /*53f0*/  IMAD.X R17, R40, 0x1, R31, P4 ;  /* 0x0000000128117824 */ /* 0x000fe200020e061f */
[----:B------:R-:W-:Y:S02]  /*5400*/  IADD3 R24, P1, PT, R21, R34, RZ ;  /* 0x0000002215187210 */ /* 0x000fe40007f3e0ff */
[----:B------:R-:W-:Y:S01]  /*5410*/  ISETP.GE.U32.AND.EX P5, PT, R31, R10, PT, P5 ;  /* 0x0000000a1f00720c */ /* 0x000fe20003fa6150 */
        /* <DEDUP_REMOVED lines=10> */
[----:B------:R-:W-:Y:S02]  /*54c0*/  IADD3.X R15, PT, PT, RZ, R19, RZ, P6, P2 ;  /* 0x00000013ff0f7210 */ /* 0x000fe400037e44ff */
[----:B------:R-:W-:Y:S02]  /*54d0*/  SEL R16, RZ, 0x1, P4 ;  /* 0x00000001ff107807 */ /* 0x000fe40002000000 */
[----:B------:R-:W-:Y:S02]  /*54e0*/  IADD3.X R17, P0, P3, R10, RZ, RZ, P3, P0 ;  /* 0x000000ff0a117210 */ /* 0x000fe40001b004ff */
[----:B------:R-:W-:Y:S02]  /*54f0*/  IADD3.X R15, PT, PT, RZ, R15, RZ, P1, P5 ;  /* 0x0000000fff0f7210 */ /* 0x000fe40000fea4ff */
[----:B------:R-:W-:-:S02]  /*5500*/  IADD3 R17, P1, P2, R17, R13, R16 ;  /* 0x0000000d11117210 */ /* 0x000fc40007a3e010 */
[----:B------:R-:W-:Y:S02]  /*5510*/  IADD3.X R10, PT, PT, R11, RZ, RZ, P0, P3 ;  /* 0x000000ff0b0a7210 */ /* 0x000fe400007e64ff */
[----:B------:R-:W-:Y:S02]  /*5520*/  ISETP.GT.U32.AND P0, PT, R17, R36, PT ;  /* 0x000000241100720c */ /* 0x000fe40003f04070 */
[----:B------:R-:W-:-:S04]  /*5530*/  IADD3.X R22, PT, PT, R10, R15, RZ, P1, P2 ;  /* 0x0000000f0a167210 */ /* 0x000fc80000fe44ff */
[----:B------:R-:W-:-:S13]  /*5540*/  ISETP.GT.U32.AND.EX P0, PT, R22, R37, PT, P0 ;  /* 0x000000251600720c */ /* 0x000fda0003f04100 */
[----:B------:R-:W-:Y:S05]  /*5550*/  @P0 BRA `(.L_x_10) ;  /* 0x00000000004c0947 */ /* 0x000fea0003800000 */
[----:B------:R-:W-:Y:S01]  /*5560*/  ISETP.GE.U32.AND P0, PT, R17, R36, PT ;  /* 0x000000241100720c */ /* 0x000fe20003f06070 */
[----:B------:R-:W-:Y:S02]  /*5570*/  IMAD.MOV.U32 R10, RZ, RZ, R33 ;  /* 0x000000ffff0a7224 */ /* 0x000fe400078e0021 */
[----:B------:R-:W-:Y:S01]  /*5580*/  IMAD.MOV.U32 R16, RZ, RZ, R9 ;  /* 0x000000ffff107224 */ /* 0x000fe200078e0009 */
[----:B------:R-:W-:-:S13]  /*5590*/  ISETP.GE.U32.AND.EX P0, PT, R22, R37, PT, P0 ;  /* 0x000000251600720c */ /* 0x000fda0003f06100 */
        /* <DEDUP_REMOVED lines=15> */
.L_x_10:
        /* <DEDUP_REMOVED lines=21> */
.L_x_11:
[----:B------:R-:W0:Y:S08]  /*57e0*/  LDC.64 R24, c[0x3][0x1b0] ;  /* 0x00c06c00ff187b82 */ /* 0x000e300000000a00 */
[----:B------:R-:W1:Y:S01]  /*57f0*/  LDC.64 R32, c[0x3][0x1b8] ;  /* 0x00c06e00ff207b82 */ /* 0x000e620000000a00 */
[----:B0-----:R-:W-:-:S05]  /*5800*/  IADD3 R19, P0, PT, R23, R24, RZ ;  /* 0x0000001817137210 */ /* 0x001fca0007f1e0ff */
[----:B------:R-:W-:Y:S01]  /*5810*/  IMAD.X R24, R14, 0x1, R25, P0 ;  /* 0x000000010e187824 */ /* 0x000fe200000e0619 */
[----:B------:R-:W-:-:S04]  /*5820*/  ISETP.GE.U32.AND P0, PT, R19, R23, PT ;  /* 0x000000171300720c */ /* 0x000fc80003f06070 */
[----:B------:R-:W-:-:S04]  /*5830*/  ISETP.GE.U32.AND.EX P0, PT, R24, R14, PT, P0 ;  /* 0x0000000e1800720c */ /* 0x000fc80003f06100 */
[----:B------:R-:W-:Y:S02]  /*5840*/  SEL R9, RZ, 0x1, P0 ;  /* 0x00000001ff097807 */ /* 0x000fe40000000000 */
[----:B------:R-:W-:Y:S02]  /*5850*/  ISETP.GE.U32.AND P0, PT, R19, R23, PT ;  /* 0x000000171300720c */ /* 0x000fe40003f06070 */
[----:B-1----:R-:W-:Y:S02]  /*5860*/  IADD3 R21, P1, P2, R16, R32, R9 ;  /* 0x0000002010157210 */ /* 0x002fe40007a3e009 */
[----:B------:R-:W-:Y:S02]  /*5870*/  ISETP.GE.U32.AND.EX P0, PT, R24, R14, PT, P0 ;  /* 0x0000000e1800720c */ /* 0x000fe40003f06100 */
[----:B------:R-:W-:Y:S01]  /*5880*/  IADD3.X R11, PT, PT, R12, R33, RZ, P1, P2 ;  /* 0x000000210c0b7210 */ /* 0x000fe20000fe44ff */
[----:B------:R-:W0:Y:S01]  /*5890*/  LDC.64 R14, c[0x3][0x1c0] ;  /* 0x00c07000ff0e7b82 */ /* 0x000e220000000a00 */
[----:B------:R-:W-:-:S02]  /*58a0*/  ISETP.NE.U32.AND P2, PT, R21, R16, PT ;  /* 0x000000101500720c */ /* 0x000fc40003f45070 */
[----:B------:R-:W-:Y:S02]  /*58b0*/  ISETP.GE.U32.AND P1, PT, R21, R16, PT ;  /* 0x000000101500720c */ /* 0x000fe40003f26070 */
[CC--:B------:R-:W-:Y:S02]  /*58c0*/  ISETP.NE.AND.EX P2, PT, R11.reuse, R12.reuse, PT, P2 ;  /* 0x0000000c0b00720c */ /* 0x0c0fe40003f45320 */
[----:B------:R-:W-:Y:S02]  /*58d0*/  ISETP.GE.U32.AND.EX P1, PT, R11, R12, PT, P1 ;  /* 0x0000000c0b00720c */ /* 0x000fe40003f26110 */
[----:B------:R-:W-:Y:S01]  /*58e0*/  SEL R9, RZ, 0xffffffff, P2 ;  /* 0xffffffffff097807 */ /* 0x000fe20001000000 */
[----:B------:R-:W1:Y:S01]  /*58f0*/  LDC.64 R12, c[0x3][0x1c8] ;  /* 0x00c07200ff0c7b82 */ /* 0x000e620000000a00 */
[----:B------:R-:W-:-:S04]  /*5900*/  @P0 SEL R9, RZ, 0xffffffff, P1 ;  /* 0xffffffffff090807 */ /* 0x000fc80000800000 */
[----:B------:R-:W-:-:S04]  /*5910*/  LOP3.LUT R9, R9, 0x1, RZ, 0xc0, !PT ;  /* 0x0000000109097812 */ /* 0x000fc800078ec0ff */
[----:B------:R-:W-:-:S04]  /*5920*/  ISETP.EQ.U32.OR P0, PT, R9, 0x1, !P1 ;  /* 0x000000010900780c */ /* 0x000fc80004f02470 */
[----:B------:R-:W-:-:S04]  /*5930*/  SEL R9, RZ, 0x1, !P0 ;  /* 0x00000001ff097807 */ /* 0x000fc80004000000 */
[----:B0-----:R-:W-:-:S04]  /*5940*/  IADD3 R23, P1, P2, R10, R14, R9 ;  /* 0x0000000e0a177210 */ /* 0x001fc80007a3e009 */
[----:B------:R-:W-:Y:S02]  /*5950*/  IADD3.X R25, PT, PT, R20, R15, RZ, P1, P2 ;  /* 0x0000000f14197210 */ /* 0x000fe40000fe44ff */
[CC--:B------:R-:W-:Y:S02]  /*5960*/  ISETP.GE.U32.AND P1, PT, R23.reuse, R10.reuse, PT ;  /* 0x0000000a1700720c */ /* 0x0c0fe40003f26070 */
[----:B------:R-:W-:Y:S02]  /*5970*/  ISETP.GE.U32.AND P2, PT, R23, R10, PT ;  /* 0x0000000a1700720c */ /* 0x000fe40003f46070 */
[----:B------:R-:W-:Y:S02]  /*5980*/  ISETP.GE.U32.AND.EX P1, PT, R25, R20, PT, P1 ;  /* 0x000000141900720c */ /* 0x000fe40003f26110 */
[----:B------:R-:W-:Y:S02]  /*5990*/  ISETP.NE.U32.AND P3, PT, R23, R10, PT ;  /* 0x0000000a1700720c */ /* 0x000fe40003f65070 */
[----:B------:R-:W-:-:S02]  /*59a0*/  ISETP.GE.U32.AND.EX P2, PT, R25, R20, PT, P2 ;  /* 0x000000141900720c */ /* 0x000fc40003f46120 */
[----:B------:R-:W-:Y:S02]  /*59b0*/  ISETP.NE.AND.EX P3, PT, R25, R20, PT, P3 ;  /* 0x000000141900720c */ /* 0x000fe40003f65330 */
[----:B------:R-:W-:Y:S02]  /*59c0*/  SEL R9, RZ, 0xffffffff, P2 ;  /* 0xffffffffff097807 */ /* 0x000fe40001000000 */
[----:B------:R-:W-:-:S04]  /*59d0*/  SEL R10, RZ, 0xffffffff, P3 ;  /* 0xffffffffff0a7807 */ /* 0x000fc80001800000 */
[----:B------:R-:W-:-:S04]  /*59e0*/  @P1 SEL R9, R10, R9, P0 ;  /* 0x000000090a091207 */ /* 0x000fc80000000000 */
[----:B------:R-:W-:-:S04]  /*59f0*/  LOP3.LUT R9, R9, 0x1, RZ, 0xc0, !PT ;  /* 0x0000000109097812 */ /* 0x000fc800078ec0ff */
[----:B-1----:R-:W-:Y:S02]  /*5a00*/  IADD3 R15, P1, P2, R17, R12, R9 ;  /* 0x0000000c110f7210 */ /* 0x002fe40007a3e009 */
[----:B------:R-:W-:Y:S02]  /*5a10*/  ISETP.NE.U32.AND P0, PT, R9, 0x1, PT ;  /* 0x000000010900780c */ /* 0x000fe40003f05070 */
[----:B------:R-:W-:Y:S02]  /*5a20*/  IADD3.X R16, PT, PT, R22, R13, RZ, P1, P2 ;  /* 0x0000000d16107210 */ /* 0x000fe40000fe44ff */
[CC--:B------:R-:W-:Y:S02]  /*5a30*/  ISETP.EQ.U32.AND P2, PT, R15.reuse, R17.reuse, PT ;  /* 0x000000110f00720c */ /* 0x0c0fe40003f42070 */
[C---:B------:R-:W-:Y:S02]  /*5a40*/  ISETP.GE.U32.AND P1, PT, R15.reuse, R17, PT ;  /* 0x000000110f00720c */ /* 0x040fe40003f26070 */
[----:B------:R-:W-:-:S02]  /*5a50*/  ISETP.GT.U32.AND P3, PT, R15, R36, PT ;  /* 0x000000240f00720c */ /* 0x000fc40003f64070 */
[CC--:B------:R-:W-:Y:S02]  /*5a60*/  ISETP.EQ.AND.EX P0, PT, R16.reuse, R22.reuse, !P0, P2 ;  /* 0x000000161000720c */ /* 0x0c0fe40004702320 */
[C---:B------:R-:W-:Y:S02]  /*5a70*/  ISETP.GE.U32.AND.EX P1, PT, R16.reuse, R22, PT, P1 ;  /* 0x000000161000720c */ /* 0x040fe40003f26110 */
[----:B------:R-:W-:-:S04]  /*5a80*/  ISETP.GT.U32.OR.EX P0, PT, R16, R37, P0, P3 ;  /* 0x000000251000720c */ /* 0x000fc80000704530 */
[----:B------:R-:W-:-:S13]  /*5a90*/  PLOP3.LUT P0, PT, P1, P0, PT, 0x8f, 0xf8 ;  /* 0x0000000000f8781c */ /* 0x000fda0000f01177 */
[----:B------:R-:W-:Y:S05]  /*5aa0*/  @P0 BRA `(.L_x_12) ;  /* 0x0000000000580947 */ /* 0x000fea0003800000 */
[----:B------:R-:W-:Y:S01]  /*5ab0*/  ISETP.GE.U32.AND P0, PT, R15, R36, PT ;  /* 0x000000240f00720c */ /* 0x000fe20003f06070 */
[----:B------:R-:W-:Y:S02]  /*5ac0*/  IMAD.MOV.U32 R14, RZ, RZ, R23 ;  /* 0x000000ffff0e7224 */ /* 0x000fe400078e0017 */
[----:B------:R-:W-:Y:S01]  /*5ad0*/  IMAD.MOV.U32 R13, RZ, RZ, R25 ;  /* 0x000000ffff0d7224 */ /* 0x000fe200078e0019 */
[----:B------:R-:W-:Y:S01]  /*5ae0*/  ISETP.GE.U32.AND.EX P0, PT, R16, R37, PT, P0 ;  /* 0x000000251000720c */ /* 0x000fe20003f06100 */
[----:B------:R-:W-:Y:S02]  /*5af0*/  IMAD.MOV.U32 R12, RZ, RZ, R21 ;  /* 0x000000ffff0c7224 */ /* 0x000fe400078e0015 */
[----:B------:R-:W-:Y:S02]  /*5b00*/  IMAD.MOV.U32 R10, RZ, RZ, R19 ;  /* 0x000000ffff0a7224 */ /* 0x000fe400078e0013 */
[----:B------:R-:W-:-:S08]  /*5b10*/  IMAD.MOV.U32 R9, RZ, RZ, R24 ;  /* 0x000000ffff097224 */ /* 0x000fd000078e0018 */
        /* <DEDUP_REMOVED lines=15> */
.L_x_12:
[----:B------:R-:W-:-:S04]  /*5c10*/  ISETP.GE.U32.AND P0, PT, R19, R26, PT ;  /* 0x0000001a1300720c */ /* 0x000fc80003f06070 */
[----:B------:R-:W-:-:S04]  /*5c20*/  ISETP.GE.U32.AND.EX P0, PT, R24, R27, PT, P0 ;  /* 0x0000001b1800720c */ /* 0x000fc80003f06100 */
[----:B------:R-:W-:-:S04]  /*5c30*/  SEL R9, RZ, 0x1, P0 ;  /* 0x00000001ff097807 */ /* 0x000fc80000000000 */
[----:B------:R-:W-:-:S04]  /*5c40*/  IADD3 R28, P0, PT, R9, R28, RZ ;  /* 0x0000001c091c7210 */ /* 0x000fc80007f1e0ff */
[----:B------:R-:W-:Y:S01]  /*5c50*/  IADD3 R12, P1, PT, -R28, R21, RZ ;  /* 0x000000151c0c7210 */ /* 0x000fe20007f3e1ff */
[----:B------:R-:W-:Y:S01]  /*5c60*/  IMAD.X R29, RZ, RZ, R29, P0 ;  /* 0x000000ffff1d7224 */ /* 0x000fe200000e061d */
[----:B------:R-:W-:-:S04]  /*5c70*/  ISETP.GE.U32.AND P0, PT, R21, R28, PT ;  /* 0x0000001c1500720c */ /* 0x000fc80003f06070 */
[C---:B------:R-:W-:Y:S01]  /*5c80*/  ISETP.GE.U32.AND.EX P0, PT, R11.reuse, R29, PT, P0 ;  /* 0x0000001d0b00720c */ /* 0x040fe20003f06100 */
[----:B------:R-:W-:-:S03]  /*5c90*/  IMAD.X R11, R11, 0x1, ~R29, P1 ;  /* 0x000000010b0b7824 */ /* 0x000fc600008e0e1d */
[----:B------:R-:W-:-:S04]  /*5ca0*/  SEL R9, RZ, 0x1, P0 ;  /* 0x00000001ff097807 */ /* 0x000fc80000000000 */
[----:B------:R-:W-:-:S04]  /*5cb0*/  IADD3 R30, P0, PT, R9, R30, RZ ;  /* 0x0000001e091e7210 */ /* 0x000fc80007f1e0ff */
[----:B------:R-:W-:Y:S01]  /*5cc0*/  IADD3 R14, P2, PT, -R30, R23, RZ ;  /* 0x000000171e0e7210 */ /* 0x000fe20007f5e1ff */
[----:B------:R-:W-:Y:S01]  /*5cd0*/  IMAD.X R18, RZ, RZ, R18, P0 ;  /* 0x000000ffff127224 */ /* 0x000fe200000e0612 */
[----:B------:R-:W-:-:S03]  /*5ce0*/  ISETP.GE.U32.AND P0, PT, R23, R30, PT ;  /* 0x0000001e1700720c */ /* 0x000fc60003f06070 */
[C---:B------:R-:W-:Y:S01]  /*5cf0*/  IMAD.X R13, R25.reuse, 0x1, ~R18, P2 ;  /* 0x00000001190d7824 */ /* 0x040fe200010e0e12 */
[----:B------:R-:W-:-:S04]  /*5d00*/  ISETP.GE.U32.AND.EX P0, PT, R25, R18, PT, P0 ;  /* 0x000000121900720c */ /* 0x000fc80003f06100 */
[----:B------:R-:W-:Y:S02]  /*5d10*/  SEL R9, RZ, 0x1, P0 ;  /* 0x00000001ff097807 */ /* 0x000fe40000000000 */
[----:B------:R-:W-:Y:S02]  /*5d20*/  IADD3 R10, P0, PT, R19, -R26, RZ ;  /* 0x8000001a130a7210 */ /* 0x000fe40007f1e0ff */
[----:B------:R-:W-:-:S03]  /*5d30*/  IADD3 R15, P3, P4, R15, -R36, -R9 ;  /* 0x800000240f0f7210 */ /* 0x000fc60007c7e809 */
[----:B------:R-:W-:Y:S01]  /*5d40*/  IMAD.X R9, R24, 0x1, ~R27, P0 ;  /* 0x0000000118097824 */ /* 0x000fe200000e0e1b */
[----:B------:R-:W-:-:S09]  /*5d50*/  IADD3.X R16, PT, PT, R16, -0x1, ~R37, P3, P4 ;  /* 0xffffffff10107810 */ /* 0x000fd20001fe8c25 */
.L_x_13:
[----:B------:R-:W-:Y:S02]  /*5d60*/  ISETP.NE.U32.AND P0, PT, R3, R14, PT ;  /* 0x0000000e0300720c */ /* 0x000fe40003f05070 */
[----:B------:R-:W-:Y:S02]  /*5d70*/  ISETP.NE.U32.AND P1, PT, R0, R15, PT ;  /* 0x0000000f0000720c */ /* 0x000fe40003f25070 */
[----:B------:R-:W-:Y:S02]  /*5d80*/  ISETP.NE.AND.EX P0, PT, R4, R13, PT, P0 ;  /* 0x0000000d0400720c */ /* 0x000fe40003f05300 */
[----:B------:R-:W-:Y:S01]  /*5d90*/  ISETP.NE.U32.AND P2, PT, R5, R12, PT ;  /* 0x0000000c0500720c */ /* 0x000fe20003f45070 */
[----:B------:R-:W-:Y:S01]  /*5da0*/  IMAD.MOV.U32 R5, RZ, RZ, RZ ;  /* 0x000000ffff057224 */ /* 0x000fe200078e00ff */
[----:B------:R-:W-:Y:S02]  /*5db0*/  ISETP.NE.OR.EX P0, PT, R2, R16, P0, P1 ;  /* 0x000000100200720c */ /* 0x000fe40000705710 */
[----:B------:R-:W-:-:S02]  /*5dc0*/  ISETP.GT.U32.AND P1, PT, R7, R10, PT ;  /* 0x0000000a0700720c */ /* 0x000fc40003f24070 */
[----:B------:R-:W-:-:S04]  /*5dd0*/  ISETP.NE.OR.EX P0, PT, R6, R11, P0, P2 ;  /* 0x0000000b0600720c */ /* 0x000fc80000705720 */
[----:B------:R-:W-:-:S13]  /*5de0*/  ISETP.GT.U32.OR.EX P0, PT, R8, R9, P0, P1 ;  /* 0x000000090800720c */ /* 0x000fda0000704510 */
[----:B------:R-:W-:-:S04]  /*5df0*/  @!P0 ISETP.GE.U32.AND P1, PT, R7, R10, PT ;  /* 0x0000000a0700820c */ /* 0x000fc80003f26070 */
[----:B------:R-:W-:-:S04]  /*5e00*/  @!P0 ISETP.GE.U32.AND.EX P1, PT, R8, R9, PT, P1 ;  /* 0x000000090800820c */ /* 0x000fc80003f26110 */
[----:B------:R-:W-:-:S09]  /*5e10*/  @!P0 SEL R5, RZ, 0x1, !P1 ;  /* 0x00000001ff058807 */ /* 0x000fd20004800000 */
.L_x_5:
[----:B------:R-:W0:Y:S02]  /*5e20*/  LDC.64 R2, c[0x0][0x380] ;  /* 0x0000e000ff027b82 */ /* 0x000e240000000a00 */
[----:B0-----:R-:W-:Y:S01]  /*5e30*/  STG.E desc[UR4][R2.64], R5 ;  /* 0x0000000502007986 */ /* 0x001fe2000c101904 */
[----:B------:R-:W-:Y:S05]  /*5e40*/  EXIT ;  /* 0x000000000000794d */ /* 0x000fea0003800000 */
.L_x_14:
        /* <DEDUP_REMOVED lines=11> */
.L_x_699:


//--------------------- .text._Z11scalar_multP7ECPointPKmPKS_ --------------------------
	.section	.text._Z11scalar_multP7ECPointPKmPKS_,"ax",@progbits
	.align	128
        .global         _Z11scalar_multP7ECPointPKmPKS_
        .type           _Z11scalar_multP7ECPointPKmPKS_,@function
        .size           _Z11scalar_multP7ECPointPKmPKS_,(.L_x_696 - _Z11scalar_multP7ECPointPKmPKS_)
        .other          _Z11scalar_multP7ECPointPKmPKS_,@"STO_CUDA_ENTRY STV_DEFAULT"
_Z11scalar_multP7ECPointPKmPKS_:
.text._Z11scalar_multP7ECPointPKmPKS_:
[----:B------:R-:W0:Y:S02]  /*0000*/  LDC R1, c[0x0][0x37c] ;  /* 0x0000df00ff017b82 */ /* 0x000e240000000800 */
[----:B0-----:R-:W-:Y:S01]  /*0010*/  VIADD R1, R1, 0xffffffe0 ;  /* 0xffffffe001017836 */ /* 0x001fe20000000000 */
[----:B------:R-:W-:-:S07]  /*0020*/  MOV R116, 0x40 ;  /* 0x0000004000747802 */ /* 0x000fce0000000f00 */
[----:B------:R-:W-:Y:S05]  /*0030*/  CALL.REL.NOINC `($_Z11scalar_multP7ECPointPKmPKS_$_Z18kernel_scalar_multP7ECPointPKmPKS_) ;  /* 0x0000000000047944 */ /* 0x000fea0003c00000 */
[----:B------:R-:W-:Y:S05]  /*0040*/  EXIT ;  /* 0x000000000000794d */ /* 0x000fea0003800000 */
        .type           $_Z11scalar_multP7ECPointPKmPKS_$_Z18kernel_scalar_multP7ECPointPKmPKS_,@function
        .size           $_Z11scalar_multP7ECPointPKmPKS_$_Z18kernel_scalar_multP7ECPointPKmPKS_,(.L_x_696 - $_Z11scalar_multP7ECPointPKmPKS_$_Z18kernel_scalar_multP7ECPointPKmPKS_)
$_Z11scalar_multP7ECPointPKmPKS_$_Z18kernel_scalar_multP7ECPointPKmPKS_:
[----:B------:R-:W0:Y:S01]  /*0050*/  LDC.64 R4, c[0x0][0x390] ;  /* 0x0000e400ff047b82 */ /* 0x000e220000000a00 */
[----:B------:R-:W0:Y:S01]  /*0060*/  LDCU.64 UR8, c[0x0][0x358] ;  /* 0x00006b00ff0877ac */ /* 0x000e220008000a00 */
[----:B------:R-:W1:Y:S06]  /*0070*/  LDCU.64 UR6, c[0x3][0x190] ;  /* 0x00c03200ff0677ac */ /* 0x000e6c0008000a00 */
[----:B------:R-:W2:Y:S01]  /*0080*/  LDC.64 R2, c[0x0][0x388] ;  /* 0x0000e200ff027b82 */ /* 0x000ea20000000a00 */
[----:B------:R-:W3:Y:S01]  /*0090*/  LDCU.64 UR10, c[0x3][0x198] ;  /* 0x00c03300ff0a77ac */ /* 0x000ee20008000a00 */
[----:B------:R-:W4:Y:S01]  /*00a0*/  LDCU.64 UR12, c[0x3][0x1a0] ;  /* 0x00c03400ff0c77ac */ /* 0x000f220008000a00 */
[----:B------:R-:W0:Y:S02]  /*00b0*/  LDCU.64 UR14, c[0x3][0x1a8] ;  /* 0x00c03500ff0e77ac */ /* 0x000e240008000a00 */
[----:B0-----:R-:W5:Y:S02]  /*00c0*/  LDG.E R0, desc[UR8][R4.64+0x40] ;  /* 0x0000400804007981 */ /* 0x001f64000c1e1900 */
[----:B-----5:R-:W-:-:S13]  /*00d0*/  ISETP.NE.AND P0, PT, R0, RZ, PT ;  /* 0x000000ff0000720c */ /* 0x020fda0003f05270 */
[----:B-1234-:R-:W-:Y:S05]  /*00e0*/  @!P0 BRA `(.L_x_15) ;  /* 0x00000000007c8947 */ /* 0x01efea0003800000 */
[----:B------:R-:W-:Y:S01]  /*00f0*/  IMAD.U32 R95, RZ, RZ, UR6 ;  /* 0x00000006ff5f7e24 */ /* 0x000fe2000f8e00ff */
[----:B------:R-:W-:Y:S01]  /*0100*/  CS2R R16, SRZ ;  /* 0x0000000000107805 */ /* 0x000fe2000001ff00 */
[----:B------:R-:W-:Y:S01]  /*0110*/  IMAD.U32 R104, RZ, RZ, UR7 ;  /* 0x00000007ff687e24 */ /* 0x000fe2000f8e00ff */
[----:B------:R-:W-:Y:S01]  /*0120*/  CS2R R14, SRZ ;  /* 0x00000000000e7805 */ /* 0x000fe2000001ff00 */
[----:B------:R-:W-:Y:S01]  /*0130*/  IMAD.U32 R97, RZ, RZ, UR10 ;  /* 0x0000000aff617e24 */ /* 0x000fe2000f8e00ff */
[----:B------:R-:W-:Y:S01]  /*0140*/  CS2R R12, SRZ ;  /* 0x00000000000c7805 */ /* 0x000fe2000001ff00 */
[----:B------:R-:W-:Y:S01]  /*0150*/  IMAD.U32 R96, RZ, RZ, UR11 ;  /* 0x0000000bff607e24 */ /* 0x000fe2000f8e00ff */
[----:B------:R-:W-:Y:S01]  /*0160*/  UMOV UR4, 0x1 ;  /* 0x0000000100047882 */ /* 0x000fe20000000000 */
[----:B------:R-:W-:Y:S02]  /*0170*/  IMAD.U32 R105, RZ, RZ, UR12 ;  /* 0x0000000cff697e24 */ /* 0x000fe4000f8e00ff */
[----:B------:R-:W-:-:S02]  /*0180*/  IMAD.U32 R94, RZ, RZ, UR13 ;  /* 0x0000000dff5e7e24 */ /* 0x000fc4000f8e00ff */
[----:B------:R-:W-:Y:S02]  /*0190*/  IMAD.MOV.U32 R125, RZ, RZ, RZ ;  /* 0x000000ffff7d7224 */ /* 0x000fe400078e00ff */
[----:B------:R-:W-:Y:S02]  /*01a0*/  IMAD.MOV.U32 R126, RZ, RZ, RZ ;  /* 0x000000ffff7e7224 */ /* 0x000fe400078e00ff */
[----:B------:R-:W-:Y:S02]  /*01b0*/  IMAD.U32 R107, RZ, RZ, UR14 ;  /* 0x0000000eff6b7e24 */ /* 0x000fe4000f8e00ff */
[----:B------:R-:W-:Y:S02]  /*01c0*/  IMAD.U32 R106, RZ, RZ, UR15 ;  /* 0x0000000fff6a7e24 */ /* 0x000fe4000f8e00ff */
[----:B------:R-:W-:Y:S02]  /*01d0*/  IMAD.U32 R92, RZ, RZ, UR14 ;  /* 0x0000000eff5c7e24 */ /* 0x000fe4000f8e00ff */
[----:B------:R-:W-:-:S02]  /*01e0*/  IMAD.U32 R93, RZ, RZ, UR15 ;  /* 0x0000000fff5d7e24 */ /* 0x000fc4000f8e00ff */
[----:B------:R-:W-:Y:S02]  /*01f0*/  IMAD.U32 R90, RZ, RZ, UR12 ;  /* 0x0000000cff5a7e24 */ /* 0x000fe4000f8e00ff */
[----:B------:R-:W-:Y:S02]  /*0200*/  IMAD.U32 R91, RZ, RZ, UR13 ;  /* 0x0000000dff5b7e24 */ /* 0x000fe4000f8e00ff */
        /* <DEDUP_REMOVED lines=11> */
[----:B------:R-:W-:Y:S01]  /*02c0*/  IMAD.U32 R79, RZ, RZ, UR7 ;  /* 0x00000007ff4f7e24 */ /* 0x000fe2000f8e00ff */
[----:B------:R-:W-:Y:S06]  /*02d0*/  BRA `(.L_x_16) ;  /* 0x0000000000647947 */ /* 0x000fec0003800000 */
.L_x_15:
[----:B------:R0:W5:Y:S04]  /*02e0*/  LDG.E.64 R78, desc[UR8][R4.64] ;  /* 0x00000008044e7981 */ /* 0x000168000c1e1b00 */
[----:B------:R0:W5:Y:S04]  /*02f0*/  LDG.E.64 R80, desc[UR8][R4.64+0x8] ;  /* 0x0000080804507981 */ /* 0x000168000c1e1b00 */
[----:B------:R0:W5:Y:S04]  /*0300*/  LDG.E.64 R82, desc[UR8][R4.64+0x10] ;  /* 0x0000100804527981 */ /* 0x000168000c1e1b00 */
[----:B------:R0:W5:Y:S04]  /*0310*/  LDG.E.64 R84, desc[UR8][R4.64+0x18] ;  /* 0x0000180804547981 */ /* 0x000168000c1e1b00 */
[----:B------:R0:W5:Y:S04]  /*0320*/  LDG.E.64 R86, desc[UR8][R4.64+0x20] ;  /* 0x0000200804567981 */ /* 0x000168000c1e1b00 */
[----:B------:R0:W5:Y:S04]  /*0330*/  LDG.E.64 R88, desc[UR8][R4.64+0x28] ;  /* 0x0000280804587981 */ /* 0x000168000c1e1b00 */
[----:B------:R0:W5:Y:S04]  /*0340*/  LDG.E.64 R90, desc[UR8][R4.64+0x30] ;  /* 0x00003008045a7981 */ /* 0x000168000c1e1b00 */
[----:B------:R0:W5:Y:S01]  /*0350*/  LDG.E.64 R92, desc[UR8][R4.64+0x38] ;  /* 0x00003808045c7981 */ /* 0x000162000c1e1b00 */
[----:B------:R-:W-:Y:S01]  /*0360*/  IMAD.U32 R95, RZ, RZ, UR6 ;  /* 0x00000006ff5f7e24 */ /* 0x000fe2000f8e00ff */
[----:B------:R-:W-:Y:S01]  /*0370*/  UMOV UR4, URZ ;  /* 0x000000ff00047c82 */ /* 0x000fe20008000000 */
        /* <DEDUP_REMOVED lines=14> */
[----:B0-----:R-:W-:-:S07]  /*0460*/  IMAD.U32 R13, RZ, RZ, UR7 ;  /* 0x00000007ff0d7e24 */ /* 0x001fce000f8e00ff */
.L_x_16:
[----:B------:R-:W2:Y:S02]  /*0470*/  LDG.E.64 R4, desc[UR8][R2.64] ;  /* 0x0000000802047981 */ /* 0x000ea4000c1e1b00 */
[----:B--2---:R-:W-:-:S04]  /*0480*/  ISETP.NE.U32.AND P0, PT, R4, RZ, PT ;  /* 0x000000ff0400720c */ /* 0x004fc80003f05070 */
[----:B------:R-:W-:-:S13]  /*0490*/  ISETP.NE.AND.EX P0, PT, R5, RZ, PT, P0 ;  /* 0x000000ff0500720c */ /* 0x000fda0003f05300 */
[----:B------:R-:W-:Y:S05]  /*04a0*/  @P0 BRA `(.L_x_17) ;  /* 0x00000000006c0947 */ /* 0x000fea0003800000 */
        /* <DEDUP_REMOVED lines=8> */
[----:B------:R-:W2:Y:S01]  /*0530*/  LDG.E.64 R6, desc[UR8][R2.64+0x18] ;  /* 0x0000180802067981 */ /* 0x000ea2000c1e1b00 */
[----:B------:R-:W-:Y:S01]  /*0540*/  ISETP.NE.AND P0, PT, R0, RZ, PT ;  /* 0x000000ff0000720c */ /* 0x000fe20003f05270 */
[----:B------:R-:W-:Y:S01]  /*0550*/  UPLOP3.LUT UP0, UPT, UPT, UPT, UPT, 0x40, 0x4 ;  /* 0x000000000004789c */ /* 0x000fe20003f0e870 */
[----:B------:R-:W-:Y:S01]  /*0560*/  IMAD.U32 R123, RZ, RZ, UR14 ;  /* 0x0000000eff7b7e24 */ /* 0x000fe2000f8e00ff */
[----:B------:R-:W-:Y:S01]  /*0570*/  CS2R R114, SRZ ;  /* 0x0000000000727805 */ /* 0x000fe2000001ff00 */
[----:B------:R-:W-:Y:S01]  /*0580*/  IMAD.U32 R124, RZ, RZ, UR15 ;  /* 0x0000000fff7c7e24 */ /* 0x000fe2000f8e00ff */
[----:B------:R-:W-:Y:S01]  /*0590*/  CS2R R112, SRZ ;  /* 0x0000000000707805 */ /* 0x000fe2000001ff00 */
[----:B------:R-:W-:Y:S01]  /*05a0*/  IMAD.U32 R121, RZ, RZ, UR12 ;  /* 0x0000000cff797e24 */ /* 0x000fe2000f8e00ff */
[----:B------:R-:W-:Y:S01]  /*05b0*/  CS2R R110, SRZ ;  /* 0x00000000006e7805 */ /* 0x000fe2000001ff00 */
[----:B------:R-:W-:Y:S01]  /*05c0*/  IMAD.U32 R122, RZ, RZ, UR13 ;  /* 0x0000000dff7a7e24 */ /* 0x000fe2000f8e00ff */
[----:B------:R-:W-:Y:S01]  /*05d0*/  CS2R R108, SRZ ;  /* 0x00000000006c7805 */ /* 0x000fe2000001ff00 */
[----:B------:R-:W-:-:S02]  /*05e0*/  IMAD.U32 R119, RZ, RZ, UR10 ;  /* 0x0000000aff777e24 */ /* 0x000fc4000f8e00ff */
[----:B------:R-:W-:Y:S02]  /*05f0*/  IMAD.U32 R120, RZ, RZ, UR11 ;  /* 0x0000000bff787e24 */ /* 0x000fe4000f8e00ff */
[----:B------:R-:W-:Y:S02]  /*0600*/  IMAD.U32 R117, RZ, RZ, UR6 ;  /* 0x00000006ff757e24 */ /* 0x000fe4000f8e00ff */
[----:B------:R-:W-:Y:S01]  /*0610*/  IMAD.U32 R118, RZ, RZ, UR7 ;  /* 0x00000007ff767e24 */ /* 0x000fe2000f8e00ff */
[----:B--2---:R-:W-:-:S04]  /*0620*/  ISETP.EQ.U32.AND P1, PT, R6, RZ, PT ;  /* 0x000000ff0600720c */ /* 0x004fc80003f22070 */
[----:B------:R-:W-:-:S13]  /*0630*/  ISETP.EQ.OR.EX P0, PT, R7, RZ, P0, P1 ;  /* 0x000000ff0700720c */ /* 0x000fda0000702710 */
[----:B------:R-:W-:Y:S05]  /*0640*/  @P0 BRA `(.L_x_18) ;  /* 0x000008ac00780947 */ /* 0x000fea0003800000 */
[----:B------:R-:W-:Y:S05]  /*0650*/  BRA `(.L_x_19) ;  /* 0x00000000003c7947 */ /* 0x000fea0003800000 */
.L_x_17:
        /* <DEDUP_REMOVED lines=14> */
[----:B------:R-:W-:Y:S06]  /*0740*/  @P0 BRA `(.L_x_18) ;  /* 0x000008ac00380947 */ /* 0x000fec0003800000 */
.L_x_19:
[----:B------:R-:W-:Y:S01]  /*0750*/  LOP3.LUT R0, R16, R12, R15, 0xfe, !PT ;  /* 0x0000000c10007212 */ /* 0x000fe200078efe0f */
[----:B------:R-:W-:Y:S01]  /*0760*/  IMAD.U32 R123, RZ, RZ, UR14 ;  /* 0x0000000eff7b7e24 */ /* 0x000fe2000f8e00ff */
[----:B------:R-:W-:Y:S01]  /*0770*/  LOP3.LUT R7, R17, R13, R14, 0xfe, !PT ;  /* 0x0000000d11077212 */ /* 0x000fe200078efe0e */
[----:B------:R-:W-:Y:S01]  /*0780*/  IMAD.U32 R124, RZ, RZ, UR15 ;  /* 0x0000000fff7c7e24 */ /* 0x000fe2000f8e00ff */
[----:B------:R-:W-:Y:S01]  /*0790*/  LOP3.LUT P0, RZ, R0, R125, RZ, 0xfc, !PT ;  /* 0x0000007d00ff7212 */ /* 0x000fe2000780fcff */
[----:B------:R-:W-:Y:S01]  /*07a0*/  IMAD.U32 R121, RZ, RZ, UR12 ;  /* 0x0000000cff797e24 */ /* 0x000fe2000f8e00ff */
[----:B------:R-:W-:Y:S01]  /*07b0*/  UPLOP3.LUT UP0, UPT, UPT, UPT, UPT, 0x40, 0x4 ;  /* 0x000000000004789c */ /* 0x000fe20003f0e870 */
[----:B------:R-:W-:Y:S01]  /*07c0*/  IMAD.U32 R122, RZ, RZ, UR13 ;  /* 0x0000000dff7a7e24 */ /* 0x000fe2000f8e00ff */
[----:B------:R-:W-:Y:S01]  /*07d0*/  LOP3.LUT P0, RZ, R7, R126, RZ, 0xfc, P0 ;  /* 0x0000007e07ff7212 */ /* 0x000fe2000000fcff */
[----:B------:R-:W-:Y:S01]  /*07e0*/  IMAD.U32 R119, RZ, RZ, UR10 ;  /* 0x0000000aff777e24 */ /* 0x000fe2000f8e00ff */
[----:B------:R-:W-:Y:S01]  /*07f0*/  CS2R R114, SRZ ;  /* 0x0000000000727805 */ /* 0x000fe2000001ff00 */
[----:B------:R-:W-:Y:S01]  /*0800*/  IMAD.U32 R120, RZ, RZ, UR11 ;  /* 0x0000000bff787e24 */ /* 0x000fe2000f8e00ff */
[----:B------:R-:W-:Y:S01]  /*0810*/  CS2R R112, SRZ ;  /* 0x0000000000707805 */ /* 0x000fe2000001ff00 */
[----:B------:R-:W-:Y:S01]  /*0820*/  IMAD.U32 R117, RZ, RZ, UR6 ;  /* 0x00000006ff757e24 */ /* 0x000fe2000f8e00ff */
[----:B------:R-:W-:Y:S01]  /*0830*/  CS2R R110, SRZ ;  /* 0x00000000006e7805 */ /* 0x000fe2000001ff00 */
[----:B------:R-:W-:Y:S01]  /*0840*/  IMAD.U32 R118, RZ, RZ, UR7 ;  /* 0x00000007ff767e24 */ /* 0x000fe2000f8e00ff */
[----:B------:R-:W-:-:S05]  /*0850*/  CS2R R108, SRZ ;  /* 0x00000000006c7805 */ /* 0x000fca000001ff00 */
[----:B------:R-:W-:Y:S05]  /*0860*/  @!P0 BRA `(.L_x_18) ;  /* 0x000008a800f08947 */ /* 0x000fea0003800000 */
[----:B------:R-:W2:Y:S01]  /*0870*/  LDG.E.64 R6, desc[UR8][R2.64+0x8] ;  /* 0x0000080802067981 */ /* 0x000ea2000c1e1b00 */
[----:B------:R-:W0:Y:S03]  /*0880*/  LDC.64 R28, c[0x3][0x20] ;  /* 0x00c00800ff1c7b82 */ /* 0x000e260000000a00 */
[----:B------:R-:W3:Y:S04]  /*0890*/  LDG.E.64 R8, desc[UR8][R2.64+0x10] ;  /* 0x0000100802087981 */ /* 0x000ee8000c1e1b00 */
[----:B------:R3:W4:Y:S01]  /*08a0*/  LDG.E.64 R10, desc[UR8][R2.64+0x18] ;  /* 0x00001808020a7981 */ /* 0x000722000c1e1b00 */
[----:B------:R-:W1:Y:S01]  /*08b0*/  LDC.64 R26, c[0x3][0x28] ;  /* 0x00c00a00ff1a7b82 */ /* 0x000e620000000a00 */
[----:B------:R-:W-:-:S07]  /*08c0*/  UMOV UR5, 0xff ;  /* 0x000000ff00057882 */ /* 0x000fce0000000000 */
[----:B------:R-:W2:Y:S01]  /*08d0*/  LDC.64 R22, c[0x3][0x30] ;  /* 0x00c00c00ff167b82 */ /* 0x000ea20000000a00 */
[----:B0-----:R-:W-:-:S07]  /*08e0*/  ISETP.GE.U32.AND P0, PT, R4, R28, PT ;  /* 0x0000001c0400720c */ /* 0x001fce0003f06070 */
[----:B------:R-:W0:Y:S01]  /*08f0*/  LDC.64 R18, c[0x3][0x38] ;  /* 0x00c00e00ff127b82 */ /* 0x000e220000000a00 */
[----:B------:R-:W-:Y:S02]  /*0900*/  IADD3 R20, P1, PT, R4, -R28, RZ ;  /* 0x8000001c04147210 */ /* 0x000fe40007f3e0ff */
[----:B------:R-:W-:-:S03]  /*0910*/  ISETP.GE.U32.AND.EX P0, PT, R5, R29, PT, P0 ;  /* 0x0000001d0500720c */ /* 0x000fc60003f06100 */
[----:B------:R-:W-:Y:S01]  /*0920*/  IMAD.X R29, R5, 0x1, ~R29, P1 ;  /* 0x00000001051d7824 */ /* 0x000fe200008e0e1d */
[----:B------:R-:W-:-:S04]  /*0930*/  SEL R25, RZ, 0x1, P0 ;  /* 0x00000001ff197807 */ /* 0x000fc80000000000 */
[----:B-1----:R-:W-:-:S05]  /*0940*/  IADD3 R25, P0, PT, R25, R26, RZ ;  /* 0x0000001a19197210 */ /* 0x002fca0007f1e0ff */
[----:B------:R-:W-:Y:S01]  /*0950*/  IMAD.X R27, RZ, RZ, R27, P0 ;  /* 0x000000ffff1b7224 */ /* 0x000fe200000e061b */
[----:B--2---:R-:W-:-:S04]  /*0960*/  ISETP.GE.U32.AND P0, PT, R6, R25, PT ;  /* 0x000000190600720c */ /* 0x004fc80003f06070 */
[----:B------:R-:W-:-:S04]  /*0970*/  ISETP.GE.U32.AND.EX P0, PT, R7, R27, PT, P0 ;  /* 0x0000001b0700720c */ /* 0x000fc80003f06100 */
[----:B------:R-:W-:-:S04]  /*0980*/  SEL R21, RZ, 0x1, P0 ;  /* 0x00000001ff157807 */ /* 0x000fc80000000000 */
[----:B------:R-:W-:-:S04]  /*0990*/  IADD3 R21, P0, PT, R21, R22, RZ ;  /* 0x0000001615157210 */ /* 0x000fc80007f1e0ff */
[CC--:B---3--:R-:W-:Y:S01]  /*09a0*/  IADD3 R2, P1, PT, R8.reuse, -R21.reuse, RZ ;  /* 0x8000001508027210 */ /* 0x0c8fe20007f3e0ff */
[----:B------:R-:W-:Y:S01]  /*09b0*/  IMAD.X R23, RZ, RZ, R23, P0 ;  /* 0x000000ffff177224 */ /* 0x000fe200000e0617 */
[----:B------:R-:W-:-:S03]  /*09c0*/  ISETP.GE.U32.AND P0, PT, R8, R21, PT ;  /* 0x000000150800720c */ /* 0x000fc60003f06070 */
[C---:B------:R-:W-:Y:S01]  /*09d0*/  IMAD.X R21, R9.reuse, 0x1, ~R23, P1 ;  /* 0x0000000109157824 */ /* 0x040fe200008e0e17 */
[----:B------:R-:W-:-:S04]  /*09e0*/  ISETP.GE.U32.AND.EX P0, PT, R9, R23, PT, P0 ;  /* 0x000000170900720c */ /* 0x000fc80003f06100 */
[----:B------:R-:W-:-:S04]  /*09f0*/  SEL R3, RZ, 0x1, P0 ;  /* 0x00000001ff037807 */ /* 0x000fc80000000000 */
[----:B0-----:R-:W-:Y:S02]  /*0a00*/  IADD3 R3, P0, PT, R3, R18, RZ ;  /* 0x0000001203037210 */ /* 0x001fe40007f1e0ff */
[----:B------:R-:W-:-:S03]  /*0a10*/  IADD3 R18, P2, PT, R6, -R25, RZ ;  /* 0x8000001906127210 */ /* 0x000fc60007f5e0ff */
[----:B------:R-:W-:Y:S01]  /*0a20*/  IMAD.X R19, RZ, RZ, R19, P0 ;  /* 0x000000ffff137224 */ /* 0x000fe200000e0613 */
[CC--:B----4-:R-:W-:Y:S01]  /*0a30*/  ISETP.GE.U32.AND P0, PT, R10.reuse, R3.reuse, PT ;  /* 0x000000030a00720c */ /* 0x0d0fe20003f06070 */
[----:B------:R-:W-:Y:S01]  /*0a40*/  IMAD.X R25, R7, 0x1, ~R27, P2 ;  /* 0x0000000107197824 */ /* 0x000fe200010e0e1b */
[----:B------:R-:W-:Y:S02]  /*0a50*/  IADD3 R0, P2, PT, R10, -R3, RZ ;  /* 0x800000030a007210 */ /* 0x000fe40007f5e0ff */
[----:B------:R-:W-:-:S03]  /*0a60*/  ISETP.GE.U32.AND.EX P0, PT, R11, R19, PT, P0 ;  /* 0x000000130b00720c */ /* 0x000fc60003f06100 */
[----:B------:R-:W-:-:S10]  /*0a70*/  IMAD.X R3, R11, 0x1, ~R19, P2 ;  /* 0x000000010b037824 */ /* 0x000fd400010e0e13 */
[----:B------:R-:W-:Y:S02]  /*0a80*/  @P0 IMAD.MOV.U32 R4, RZ, RZ, R20 ;  /* 0x000000ffff040224 */ /* 0x000fe400078e0014 */
[----:B------:R-:W-:Y:S02]  /*0a90*/  @P0 IMAD.MOV.U32 R5, RZ, RZ, R29 ;  /* 0x000000ffff050224 */ /* 0x000fe400078e001d */
[----:B------:R-:W-:Y:S02]  /*0aa0*/  @P0 IMAD.MOV.U32 R6, RZ, RZ, R18 ;  /* 0x000000ffff060224 */ /* 0x000fe400078e0012 */
[----:B------:R-:W-:Y:S02]  /*0ab0*/  @P0 IMAD.MOV.U32 R7, RZ, RZ, R25 ;  /* 0x000000ffff070224 */ /* 0x000fe400078e0019 */
[----:B------:R-:W-:Y:S02]  /*0ac0*/  @P0 IMAD.MOV.U32 R8, RZ, RZ, R2 ;  /* 0x000000ffff080224 */ /* 0x000fe400078e0002 */
[----:B------:R-:W-:Y:S01]  /*0ad0*/  @P0 IMAD.MOV.U32 R9, RZ, RZ, R21 ;  /* 0x000000ffff090224 */ /* 0x000fe200078e0015 */
[----:B------:R0:W-:Y:S01]  /*0ae0*/  STL.128 [R1], R4 ;  /* 0x0000000401007387 */ /* 0x0001e20000100c00 */
[----:B------:R-:W-:-:S02]  /*0af0*/  @P0 IMAD.MOV.U32 R10, RZ, RZ, R0 ;  /* 0x000000ffff0a0224 */ /* 0x000fc400078e0000 */
[----:B------:R-:W-:-:S05]  /*0b00*/  @P0 IMAD.MOV.U32 R11, RZ, RZ, R3 ;  /* 0x000000ffff0b0224 */ /* 0x000fca00078e0003 */
[----:B------:R0:W-:Y:S02]  /*0b10*/  STL.128 [R1+0x10], R8 ;  /* 0x0000100801007387 */ /* 0x0001e40000100c00 */
.L_x_21:
[----:B------:R-:W-:-:S06]  /*0b20*/  USHF.R.U32.HI UR6, URZ, 0x6, UR5 ;  /* 0x00000006ff067899 */ /* 0x000fcc0008011605 */
[----:B------:R-:W-:-:S04]  /*0b30*/  IMAD.U32 R0, RZ, RZ, UR6 ;  /* 0x00000006ff007e24 */ /* 0x000fc8000f8e00ff */
[----:B------:R-:W-:-:S06]  /*0b40*/  IMAD R2, R0, -0x8, R1 ;  /* 0xfffffff800027824 */ /* 0x000fcc00078e0201 */
[----:B------:R-:W2:Y:S01]  /*0b50*/  LDL.64 R2, [R2+0x18] ;  /* 0x0000180002027983 */ /* 0x000ea20000100a00 */
[----:B------:R-:W-:-:S06]  /*0b60*/  ULOP3.LUT UR6, UR5, 0x3f, URZ, 0xc, !UPT ;  /* 0x0000003f05067892 */ /* 0x000fcc000f8e0cff */
[----:B--2---:R-:W-:Y:S01]  /*0b70*/  SHF.R.U64 R0, R2, UR6, R3 ;  /* 0x0000000602007c19 */ /* 0x004fe20008001203 */
[----:B------:R-:W-:-:S03]  /*0b80*/  UMOV UR6, UR5 ;  /* 0x0000000500067c82 */ /* 0x000fc60008000000 */
[----:B------:R-:W-:-:S04]  /*0b90*/  LOP3.LUT R0, R0, 0x1, RZ, 0xc0, !PT ;  /* 0x0000000100007812 */ /* 0x000fc800078ec0ff */
[----:B------:R-:W-:-:S04]  /*0ba0*/  ISETP.NE.U32.AND P0, PT, R0, 0x1, PT ;  /* 0x000000010000780c */ /* 0x000fc80003f05070 */
[----:B------:R-:W-:-:S13]  /*0bb0*/  ISETP.NE.U32.AND.EX P0, PT, RZ, RZ, PT, P0 ;  /* 0x000000ffff00720c */ /* 0x000fda0003f05100 */
[----:B------:R-:W-:Y:S05]  /*0bc0*/  @!P0 BRA `(.L_x_20) ;  /* 0x0000000400448947 */ /* 0x000fea0003800000 */
[----:B------:R-:W-:-:S04]  /*0bd0*/  UIADD3 UR6, UPT, UPT, UR5, -0x1, URZ ;  /* 0xffffffff05067890 */ /* 0x000fc8000fffe0ff */
[----:B------:R-:W-:-:S06]  /*0be0*/  USHF.R.U32.HI UR7, URZ, 0x6, UR6 ;  /* 0x00000006ff077899 */ /* 0x000fcc0008011606 */
[----:B------:R-:W-:-:S04]  /*0bf0*/  IMAD.U32 R0, RZ, RZ, UR7 ;  /* 0x00000007ff007e24 */ /* 0x000fc8000f8e00ff */
[----:B------:R-:W-:-:S06]  /*0c00*/  IMAD R2, R0, -0x8, R1 ;  /* 0xfffffff800027824 */ /* 0x000fcc00078e0201 */
[----:B------:R-:W2:Y:S01]  /*0c10*/  LDL.64 R2, [R2+0x18] ;  /* 0x0000180002027983 */ /* 0x000ea20000100a00 */
[----:B------:R-:W-:-:S06]  /*0c20*/  ULOP3.LUT UR7, UR6, 0x3f, URZ, 0xc, !UPT ;  /* 0x0000003f06077892 */ /* 0x000fcc000f8e0cff */
[----:B--2---:R-:W-:-:S04]  /*0c30*/  SHF.R.U64 R0, R2, UR7, R3 ;  /* 0x0000000702007c19 */ /* 0x004fc80008001203 */
        /* <DEDUP_REMOVED lines=70> */
[----:B------:R-:W-:Y:S02]  /*10a0*/  UISETP.NE.AND UP1, UPT, UR6, URZ, UPT ;  /* 0x000000ff0600728c */ /* 0x000fe4000bf25270 */
[----:B------:R-:W-:-:S07]  /*10b0*/  UIADD3 UR5, UPT, UPT, UR5, -0x8, URZ ;  /* 0xfffffff805057890 */ /* 0x000fce000fffe0ff */
[----:B------:R-:W-:Y:S05]  /*10c0*/  BRA.U UP1, `(.L_x_21) ;  /* 0xfffffff901947547 */ /* 0x000fea000b83ffff */
[----:B------:R-:W-:-:S05]  /*10d0*/  UMOV UR6, 0xffffffff ;  /* 0xffffffff00067882 */ /* 0x000fca0000000000 */
.L_x_20:
[----:B------:R-:W1:Y:S01]  /*10e0*/  LDC R123, c[0x3][0x1a8] ;  /* 0x00c06a00ff7b7b82 */ /* 0x000e620000000800 */
[----:B------:R-:W-:Y:S01]  /*10f0*/  UISETP.GE.AND UP1, UPT, UR6, URZ, UPT ;  /* 0x000000ff0600728c */ /* 0x000fe2000bf26270 */
[----:B------:R-:W-:Y:S02]  /*1100*/  CS2R R112, SRZ ;  /* 0x0000000000707805 */ /* 0x000fe4000001ff00 */
[----:B------:R-:W-:Y:S02]  /*1110*/  CS2R R110, SRZ ;  /* 0x00000000006e7805 */ /* 0x000fe4000001ff00 */
[----:B------:R-:W-:Y:S02]  /*1120*/  CS2R R108, SRZ ;  /* 0x00000000006c7805 */ /* 0x000fe4000001ff00 */
[----:B------:R-:W2:Y:S08]  /*1130*/  LDC R124, c[0x3][0x1ac] ;  /* 0x00c06b00ff7c7b82 */ /* 0x000eb00000000800 */
[----:B------:R-:W3:Y:S08]  /*1140*/  LDC R121, c[0x3][0x1a0] ;  /* 0x00c06800ff797b82 */ /* 0x000ef00000000800 */
[----:B------:R-:W4:Y:S08]  /*1150*/  LDC R122, c[0x3][0x1a4] ;  /* 0x00c06900ff7a7b82 */ /* 0x000f300000000800 */
[----:B------:R-:W0:Y:S08]  /*1160*/  LDC R119, c[0x3][0x198] ;  /* 0x00c06600ff777b82 */ /* 0x000e300000000800 */
[----:B------:R-:W0:Y:S08]  /*1170*/  LDC R120, c[0x3][0x19c] ;  /* 0x00c06700ff787b82 */ /* 0x000e300000000800 */
[----:B------:R-:W0:Y:S08]  /*1180*/  LDC R117, c[0x3][0x190] ;  /* 0x00c06400ff757b82 */ /* 0x000e300000000800 */
[----:B------:R-:W0:Y:S01]  /*1190*/  LDC R118, c[0x3][0x194] ;  /* 0x00c06500ff767b82 */ /* 0x000e220000000800 */
[----:B-12---:R-:W-:Y:S05]  /*11a0*/  BRA.U !UP1, `(.L_x_18) ;  /* 0x000008a109a07547 */ /* 0x006fea000b800000 */
[----:B------:R-:W-:Y:S01]  /*11b0*/  IMAD.MOV.U32 R107, RZ, RZ, R123 ;  /* 0x000000ffff6b7224 */ /* 0x000fe200078e007b */
[----:B------:R-:W-:Y:S01]  /*11c0*/  CS2R R114, SRZ ;  /* 0x0000000000727805 */ /* 0x000fe2000001ff00 */
[----:B------:R-:W-:Y:S01]  /*11d0*/  IMAD.MOV.U32 R106, RZ, RZ, R124 ;  /* 0x000000ffff6a7224 */ /* 0x000fe200078e007c */
[----:B------:R-:W-:Y:S01]  /*11e0*/  CS2R R112, SRZ ;  /* 0x0000000000707805 */ /* 0x000fe2000001ff00 */
[----:B---3--:R-:W-:Y:S01]  /*11f0*/  IMAD.MOV.U32 R105, RZ, RZ, R121 ;  /* 0x000000ffff697224 */ /* 0x008fe200078e0079 */
[----:B------:R-:W-:Y:S01]  /*1200*/  CS2R R110, SRZ ;  /* 0x00000000006e7805 */ /* 0x000fe2000001ff00 */
[----:B----4-:R-:W-:Y:S01]  /*1210*/  IMAD.MOV.U32 R94, RZ, RZ, R122 ;  /* 0x000000ffff5e7224 */ /* 0x010fe200078e007a */
[----:B------:R-:W-:Y:S01]  /*1220*/  CS2R R108, SRZ ;  /* 0x00000000006c7805 */ /* 0x000fe2000001ff00 */
[----:B0-----:R-:W-:Y:S01]  /*1230*/  IMAD.MOV.U32 R97, RZ, RZ, R119 ;  /* 0x000000ffff617224 */ /* 0x001fe200078e0077 */
[----:B------:R-:W0:Y:S01]  /*1240*/  LDCU.64 UR10, c[0x3][0x108] ;  /* 0x00c02100ff0a77ac */ /* 0x000e220008000a00 */
[----:B------:R-:W-:-:S02]  /*1250*/  IMAD.MOV.U32 R96, RZ, RZ, R120 ;  /* 0x000000ffff607224 */ /* 0x000fc400078e0078 */
[----:B------:R-:W-:Y:S01]  /*1260*/  IMAD.MOV.U32 R95, RZ, RZ, R117 ;  /* 0x000000ffff5f7224 */ /* 0x000fe200078e0075 */
[----:B------:R-:W1:Y:S01]  /*1270*/  LDCU.64 UR12, c[0x3][0x100] ;  /* 0x00c02000ff0c77ac */ /* 0x000e620008000a00 */
[----:B------:R-:W-:Y:S01]  /*1280*/  IMAD.MOV.U32 R104, RZ, RZ, R118 ;  /* 0x000000ffff687224 */ /* 0x000fe200078e0076 */
[----:B------:R-:W2:Y:S01]  /*1290*/  LDCU.128 UR16, c[0x3][0xf0] ;  /* 0x00c01e00ff1077ac */ /* 0x000ea20008000c00 */
[----:B------:R-:W-:-:S05]  /*12a0*/  UMOV UR5, 0x1 ;  /* 0x0000000100057882 */ /* 0x000fca0000000000 */
.L_x_256:
[----:B------:R-:W-:-:S06]  /*12b0*/  USHF.R.U32.HI UR7, URZ, 0x6, UR6 ;  /* 0x00000006ff077899 */ /* 0x000fcc0008011606 */
[----:B------:R-:W-:-:S04]  /*12c0*/  IMAD.U32 R2, RZ, RZ, UR7 ;  /* 0x00000007ff027e24 */ /* 0x000fc8000f8e00ff */
[----:B------:R-:W-:-:S06]  /*12d0*/  IMAD R3, R2, -0x8, R1 ;  /* 0xfffffff802037824 */ /* 0x000fcc00078e0201 */
[----:B------:R-:W3:Y:S01]  /*12e0*/  LDL.64 R2, [R3+0x18] ;  /* 0x0000180003027983 */ /* 0x000ee20000100a00 */
[----:B------:R-:W-:Y:S01]  /*12f0*/  ULOP3.LUT UR7, UR6, 0x3f, URZ, 0xc, !UPT ;  /* 0x0000003f06077892 */ /* 0x000fe2000f8e0cff */
[----:B------:R-:W-:Y:S02]  /*1300*/  IMAD.MOV.U32 R103, RZ, RZ, R125 ;  /* 0x000000ffff677224 */ /* 0x000fe400078e007d */
[----:B------:R-:W-:Y:S02]  /*1310*/  IMAD.MOV.U32 R102, RZ, RZ, R126 ;  /* 0x000000ffff667224 */ /* 0x000fe400078e007e */
[----:B------:R-:W-:Y:S02]  /*1320*/  IMAD.MOV.U32 R101, RZ, RZ, R16 ;  /* 0x000000ffff657224 */ /* 0x000fe400078e0010 */
[----:B------:R-:W-:Y:S02]  /*1330*/  IMAD.MOV.U32 R100, RZ, RZ, R17 ;  /* 0x000000ffff647224 */ /* 0x000fe400078e0011 */
[----:B------:R-:W-:-:S02]  /*1340*/  IMAD.MOV.U32 R98, RZ, RZ, R15 ;  /* 0x000000ffff627224 */ /* 0x000fc400078e000f */
[----:B------:R-:W-:Y:S02]  /*1350*/  IMAD.MOV.U32 R99, RZ, RZ, R14 ;  /* 0x000000ffff637224 */ /* 0x000fe400078e000e */
[----:B------:R-:W-:Y:S02]  /*1360*/  IMAD.MOV.U32 R67, RZ, RZ, R12 ;  /* 0x000000ffff437224 */ /* 0x000fe400078e000c */
[----:B------:R-:W-:Y:S02]  /*1370*/  IMAD.MOV.U32 R66, RZ, RZ, R13 ;  /* 0x000000ffff427224 */ /* 0x000fe400078e000d */
[----:B-----5:R-:W-:Y:S02]  /*1380*/  IMAD.MOV.U32 R65, RZ, RZ, R92 ;  /* 0x000000ffff417224 */ /* 0x020fe400078e005c */
[----:B------:R-:W-:Y:S02]  /*1390*/  IMAD.MOV.U32 R64, RZ, RZ, R93 ;  /* 0x000000ffff407224 */ /* 0x000fe400078e005d */
[----:B------:R-:W-:-:S02]  /*13a0*/  IMAD.MOV.U32 R63, RZ, RZ, R90 ;  /* 0x000000ffff3f7224 */ /* 0x000fc400078e005a */
[----:B------:R-:W-:Y:S02]  /*13b0*/  IMAD.MOV.U32 R62, RZ, RZ, R91 ;  /* 0x000000ffff3e7224 */ /* 0x000fe400078e005b */
        /* <DEDUP_REMOVED lines=35> */
[----:B------:R-:W-:Y:S01]  /*15f0*/  IMAD.MOV.U32 R26, RZ, RZ, R104 ;  /* 0x000000ffff1a7224 */ /* 0x000fe200078e0068 */
[----:B---3--:R-:W-:-:S04]  /*1600*/  SHF.R.U64 R2, R2, UR7, R3 ;  /* 0x0000000702027c19 */ /* 0x008fc80008001203 */
[----:B------:R-:W-:-:S04]  /*1610*/  LOP3.LUT R2, R2, 0x1, RZ, 0xc0, !PT ;  /* 0x0000000102027812 */ /* 0x000fc800078ec0ff */
[----:B------:R-:W-:-:S04]  /*1620*/  ISETP.NE.U32.AND P0, PT, R2, 0x1, PT ;  /* 0x000000010200780c */ /* 0x000fc80003f05070 */
[----:B------:R-:W-:-:S13]  /*1630*/  ISETP.NE.U32.AND.EX P0, PT, RZ, RZ, PT, P0 ;  /* 0x000000ffff00720c */ /* 0x000fda0003f05100 */
[----:B------:R-:W-:Y:S05]  /*1640*/  @!P0 BRA `(.L_x_22) ;  /* 0x0000044c00ac8947 */ /* 0x000fea0003800000 */
[----:B------:R-:W-:Y:S01]  /*1650*/  UISETP.NE.AND UP0, UPT, UR4, URZ, UPT ;  /* 0x000000ff0400728c */ /* 0x000fe2000bf05270 */
[----:B------:R-:W-:Y:S02]  /*1660*/  IMAD.MOV.U32 R125, RZ, RZ, R115 ;  /* 0x000000ffff7d7224 */ /* 0x000fe400078e0073 */
[----:B------:R-:W-:Y:S01]  /*1670*/  IMAD.MOV.U32 R126, RZ, RZ, R114 ;  /* 0x000000ffff7e7224 */ /* 0x000fe200078e0072 */
[----:B------:R-:W-:Y:S01]  /*1680*/  UMOV UR4, UR5 ;  /* 0x0000000500047c82 */ /* 0x000fe20008000000 */
        /* <DEDUP_REMOVED lines=21> */
[----:B------:R-:W-:Y:S01]  /*17e0*/  IMAD.MOV.U32 R79, RZ, RZ, R118 ;  /* 0x000000ffff4f7224 */ /* 0x000fe200078e0076 */
[----:B------:R-:W-:Y:S06]  /*17f0*/  BRA.U UP0, `(.L_x_23) ;  /* 0x0000033900bc7547 */ /* 0x000fec000b800000 */
[----:B------:R-:W-:Y:S01]  /*1800*/  LOP3.LUT R2, R101, R67, R98, 0xfe, !PT ;  /* 0x0000004365027212 */ /* 0x000fe200078efe62 */
[----:B------:R-:W-:Y:S01]  /*1810*/  UMOV UR4, UR5 ;  /* 0x0000000500047c82 */ /* 0x000fe20008000000 */
[----:B------:R-:W-:Y:S01]  /*1820*/  LOP3.LUT R3, R100, R66, R99, 0xfe, !PT ;  /* 0x0000004264037212 */ /* 0x000fe200078efe63 */
[----:B------:R-:W-:Y:S01]  /*1830*/  IMAD.MOV.U32 R125, RZ, RZ, R115 ;  /* 0x000000ffff7d7224 */ /* 0x000fe200078e0073 */
[----:B------:R-:W-:Y:S01]  /*1840*/  LOP3.LUT P0, RZ, R2, R103, RZ, 0xfc, !PT ;  /* 0x0000006702ff7212 */ /* 0x000fe2000780fcff */
[----:B------:R-:W-:Y:S02]  /*1850*/  IMAD.MOV.U32 R126, RZ, RZ, R114 ;  /* 0x000000ffff7e7224 */ /* 0x000fe400078e0072 */
[----:B------:R-:W-:Y:S01]  /*1860*/  IMAD.MOV.U32 R16, RZ, RZ, R112 ;  /* 0x000000ffff107224 */ /* 0x000fe200078e0070 */
[----:B------:R-:W-:Y:S01]  /*1870*/  LOP3.LUT P0, RZ, R3, R102, RZ, 0xfc, P0 ;  /* 0x0000006603ff7212 */ /* 0x000fe2000000fcff */
        /* <DEDUP_REMOVED lines=21> */
[----:B------:R-:W-:Y:S06]  /*19d0*/  @!P0 BRA `(.L_x_23) ;  /* 0x0000033800448947 */ /* 0x000fec0003800000 */
[----:B------:R-:W-:Y:S01]  /*19e0*/  UISETP.NE.AND UP0, UPT, UR5, URZ, UPT ;  /* 0x000000ff0500728c */ /* 0x000fe2000bf05270 */
[----:B------:R-:W-:Y:S01]  /*19f0*/  IMAD.MOV.U32 R125, RZ, RZ, R103 ;  /* 0x000000ffff7d7224 */ /* 0x000fe200078e0067 */
[----:B------:R-:W-:Y:S01]  /*1a00*/  UMOV UR4, URZ ;  /* 0x000000ff00047c82 */ /* 0x000fe20008000000 */
        /* <DEDUP_REMOVED lines=25> */
[----:B------:R-:W-:Y:S01]  /*1ba0*/  IMAD.MOV.U32 R125, RZ, RZ, R103 ;  /* 0x000000ffff7d7224 */ /* 0x000fe200078e0067 */
        /* <DEDUP_REMOVED lines=26> */
[----:B------:R-:W-:Y:S06]  /*1d50*/  @!P0 BRA `(.L_x_23) ;  /* 0x0000033400648947 */ /* 0x000fec0003800000 */
[----:B------:R-:W-:Y:S01]  /*1d60*/  CS2R R24, SRZ ;  /* 0x0000000000187805 */ /* 0x000fe2000001ff00 */
[----:B------:R-:W-:Y:S01]  /*1d70*/  IMAD.WIDE.U32 R2, R98, R98, RZ ;  /* 0x0000006262027225 */ /* 0x000fe200078e00ff */
[----:B------:R-:W-:Y:S02]  /*1d80*/  CS2R R22, SRZ ;  /* 0x0000000000167805 */ /* 0x000fe4000001ff00 */
[----:B------:R-:W-:Y:S01]  /*1d90*/  CS2R R20, SRZ ;  /* 0x0000000000147805 */ /* 0x000fe2000001ff00 */
[----:B------:R-:W-:Y:S01]  /*1da0*/  IMAD.WIDE.U32 R4, R100, R67, RZ ;  /* 0x0000004364047225 */ /* 0x000fe200078e00ff */
[----:B------:R-:W-:-:S03]  /*1db0*/  LOP3.LUT R18, R2, 0xfffffffd, RZ, 0xc0, !PT ;  /* 0xfffffffd02127812 */ /* 0x000fc600078ec0ff */
[----:B------:R-:W-:Y:S02]  /*1dc0*/  IMAD.IADD R70, R25, 0x1, R3 ;  /* 0x0000000119467824 */ /* 0x000fe400078e0203 */
[----:B------:R-:W-:-:S04]  /*1dd0*/  IMAD.WIDE.U32 R2, R101, R67, RZ ;  /* 0x0000004365027225 */ /* 0x000fc800078e00ff */
[----:B------:R-:W-:-:S04]  /*1de0*/  IMAD.WIDE.U32 R6, R101, R66, RZ ;  /* 0x0000004265067225 */ /* 0x000fc800078e00ff */
[----:B------:R-:W-:Y:S02]  /*1df0*/  IMAD.IADD R81, R3, 0x1, R24 ;  /* 0x0000000103517824 */ /* 0x000fe400078e0218 */
[----:B------:R-:W-:-:S03]  /*1e00*/  IMAD.WIDE.U32 R12, R98, R67, RZ ;  /* 0x00000043620c7225 */ /* 0x000fc600078e00ff */
[----:B------:R-:W-:Y:S01]  /*1e10*/  IADD3 R81, P6, P4, R6, R81, R4 ;  /* 0x0000005106517210 */ /* 0x000fe20007cde004 */
[----:B------:R-:W-:Y:S02]  /*1e20*/  IMAD.IADD R72, R24, 0x1, R7 ;  /* 0x0000000118487824 */ /* 0x000fe400078e0207 */
[----:B------:R-:W-:Y:S01]  /*1e30*/  IMAD.WIDE.U32 R78, R99, R67, RZ ;  /* 0x00000043634e7225 */ /* 0x000fe200078e00ff */
[----:B------:R-:W-:-:S03]  /*1e40*/  IADD3.X R73, PT, PT, RZ, RZ, RZ, P6, P4 ;  /* 0x000000ffff497210 */ /* 0x000fc600037e84ff */
[----:B------:R-:W-:-:S04]  /*1e50*/  IMAD.WIDE.U32 R6, R98, R66, RZ ;  /* 0x0000004262067225 */ /* 0x000fc800078e00ff */
[----:B------:R-:W-:Y:S02]  /*1e60*/  IMAD.IADD R83, R13, 0x1, R25 ;  /* 0x000000010d537824 */ /* 0x000fe400078e0219 */
[----:B------:R-:W-:-:S03]  /*1e70*/  IMAD.WIDE.U32 R8, R67, R67, RZ ;  /* 0x0000004343087225 */ /* 0x000fc600078e00ff */
[----:B------:R-:W-:Y:S01]  /*1e80*/  IADD3 R83, P2, P3, R6, R83, R78 ;  /* 0x0000005306537210 */ /* 0x000fe20007b5e04e */
[----:B------:R-:W-:Y:S01]  /*1e90*/  IMAD.IADD R74, R9, 0x1, R22 ;  /* 0x00000001094a7824 */ /* 0x000fe200078e0216 */
[----:B------:R-:W-:Y:S01]  /*1ea0*/  LOP3.LUT R3, R8, 0xfffffffd, RZ, 0xc0, !PT ;  /* 0xfffffffd08037812 */ /* 0x000fe200078ec0ff */
[----:B------:R-:W-:Y:S01]  /*1eb0*/  IMAD.WIDE.U32 R16, R103, R67, RZ ;  /* 0x0000004367107225 */ /* 0x000fe200078e00ff */
[----:B------:R-:W-:-:S03]  /*1ec0*/  SHF.R.U32.HI R91, RZ, 0x1f, R83 ;  /* 0x0000001fff5b7819 */ /* 0x000fc60000011653 */
[----:B------:R-:W-:-:S04]  /*1ed0*/  IMAD.WIDE.U32 R8, R99, R98, RZ ;  /* 0x0000006263087225 */ /* 0x000fc800078e00ff */
[----:B------:R-:W-:Y:S02]  /*1ee0*/  IMAD.IADD R14, R5, 0x1, R23 ;  /* 0x00000001050e7824 */ /* 0x000fe400078e0217 */
[----:B------:R-:W-:-:S04]  /*1ef0*/  IMAD.WIDE.U32 R4, R102, R67, RZ ;  /* 0x0000004366047225 */ /* 0x000fc800078e00ff */
[----:B------:R-:W-:-:S04]  /*1f00*/  IMAD.WIDE.U32 R128, R103, R66, RZ ;  /* 0x0000004267807225 */ /* 0x000fc800078e00ff */
[----:B------:R-:W-:Y:S02]  /*1f10*/  IMAD.IADD R11, R17, 0x1, R20 ;  /* 0x00000001110b7824 */ /* 0x000fe400078e0214 */
[----:B------:R-:W-:Y:S01]  /*1f20*/  IMAD.IADD R69, R21, 0x1, R9 ;  /* 0x0000000115457824 */ /* 0x000fe200078e0209 */
[----:B------:R-:W-:Y:S01]  /*1f30*/  IADD3 R9, P5, PT, R91, R2, RZ ;  /* 0x000000025b097210 */ /* 0x000fe20007fbe0ff */
[----:B------:R-:W-:Y:S01]  /*1f40*/  IMAD.MOV.U32 R19, RZ, RZ, RZ ;  /* 0x000000ffff137224 */ /* 0x000fe200078e00ff */
[----:B------:R-:W-:Y:S01]  /*1f50*/  IADD3 R128, P0, P1, R128, R11, R4 ;  /* 0x0000000b80807210 */ /* 0x000fe2000791e004 */
[C---:B------:R-:W-:Y:S01]  /*1f60*/  IMAD.SHL.U32 R17, R8.reuse, 0x2, RZ ;  /* 0x0000000208117824 */ /* 0x040fe200078e00ff */
[C---:B------:R-:W-:Y:S01]  /*1f70*/  SHF.L.U64.HI R68, R8.reuse, 0x1, R69 ;  /* 0x0000000108447819 */ /* 0x040fe20000010245 */
[----:B------:R-:W-:Y:S01]  /*1f80*/  IMAD.IADD R10, R5, 0x1, R19 ;  /* 0x00000001050a7824 */ /* 0x000fe200078e0213 */
[----:B------:R-:W-:Y:S01]  /*1f90*/  SHF.R.U64 R11, R8, 0x1f, R69 ;  /* 0x0000001f080b7819 */ /* 0x000fe20000001245 */
[----:B------:R-:W-:Y:S01]  /*1fa0*/  IMAD.X R8, RZ, RZ, R81, P5 ;  /* 0x000000ffff087224 */ /* 0x000fe200028e0651 */
[----:B------:R-:W-:Y:S01]  /*1fb0*/  ISETP.GT.U32.AND P5, PT, R2, R9, PT ;  /* 0x000000090200720c */ /* 0x000fe20003fa4070 */
[----:B------:R-:W-:Y:S01]  /*1fc0*/  IMAD.WIDE.U32 R4, R66, R67, RZ ;  /* 0x0000004342047225 */ /* 0x000fe200078e00ff */
[----:B------:R-:W-:-:S02]  /*1fd0*/  LOP3.LUT R17, R17, 0xfffffffe, RZ, 0xc0, !PT ;  /* 0xfffffffe11117812 */ /* 0x000fc400078ec0ff */
[----:B------:R-:W-:Y:S01]  /*1fe0*/  ISETP.GT.U32.AND.EX P5, PT, R81, R8, PT, P5 ;  /* 0x000000085100720c */ /* 0x000fe20003fa4150 */
[----:B------:R-:W-:Y:S01]  /*1ff0*/  IMAD.SHL.U32 R85, R4, 0x2, RZ ;  /* 0x0000000204557824 */ /* 0x000fe200078e00ff */
[----:B------:R-:W-:Y:S01]  /*2000*/  IADD3 R17, P4, PT, R17, R70, RZ ;  /* 0x0000004611117210 */ /* 0x000fe20007f9e0ff */
[----:B------:R-:W-:Y:S01]  /*2010*/  IMAD.MOV.U32 R15, RZ, RZ, RZ ;  /* 0x000000ffff0f7224 */ /* 0x000fe200078e00ff */
[----:B------:R-:W-:Y:S01]  /*2020*/  IADD3 R13, P6, PT, R9, R18, RZ ;  /* 0x00000012090d7210 */ /* 0x000fe20007fde0ff */
[----:B------:R-:W-:Y:S01]  /*2030*/  IMAD.IADD R82, R20, 0x1, R129 ;  /* 0x0000000114527824 */ /* 0x000fe200078e0281 */
[----:B------:R-:W-:Y:S01]  /*2040*/  SEL R6, R2, R9, P5 ;  /* 0x0000000902067207 */ /* 0x000fe20002800000 */
[----:B------:R-:W-:Y:S01]  /*2050*/  IMAD.WIDE.U32 R14, R100, R66, R14 ;  /* 0x00000042640e7225 */ /* 0x000fe200078e000e */
[----:B------:R-:W-:Y:S02]  /*2060*/  LOP3.LUT R85, R85, 0xfffffffe, RZ, 0xc0, !PT ;  /* 0xfffffffe55557812 */ /* 0x000fe400078ec0ff */
[----:B------:R-:W-:Y:S01]  /*2070*/  IADD3.X R71, PT, PT, RZ, RZ, RZ, P0, P1 ;  /* 0x000000ffff477210 */ /* 0x000fe200007e24ff */
[----:B------:R-:W-:Y:S01]  /*2080*/  IMAD.IADD R126, R25, 0x1, R7 ;  /* 0x00000001197e7824 */ /* 0x000fe200078e0207 */
[----:B------:R-:W-:Y:S01]  /*2090*/  ISETP.GT.U32.AND P0, PT, R6, R13, PT ;  /* 0x0000000d0600720c */ /* 0x000fe20003f04070 */
[----:B------:R-:W-:Y:S01]  /*20a0*/  IMAD.X R6, R8, 0x1, R17, P6 ;  /* 0x0000000108067824 */ /* 0x000fe200030e0611 */
[----:B------:R-:W-:Y:S01]  /*20b0*/  IADD3 R85, P1, PT, R85, R74, RZ ;  /* 0x0000004a55557210 */ /* 0x000fe20007f3e0ff */
[----:B------:R-:W-:Y:S01]  /*20c0*/  IMAD.IADD R74, R23, 0x1, R15 ;  /* 0x00000001174a7824 */ /* 0x000fe200078e020f */
[----:B------:R-:W-:Y:S01]  /*20d0*/  SEL R9, R81, R8, P5 ;  /* 0x0000000851097207 */ /* 0x000fe20002800000 */
[----:B------:R-:W-:Y:S01]  /*20e0*/  IMAD.IADD R78, R79, 0x1, R21 ;  /* 0x000000014f4e7824 */ /* 0x000fe200078e0215 */
[----:B------:R-:W-:Y:S01]  /*20f0*/  IADD3 R18, P5, P6, R73, R14, R72 ;  /* 0x0000000e49127210 */ /* 0x000fe20007ebe048 */
[----:B------:R-:W-:Y:S01]  /*2100*/  IMAD.WIDE.U32 R72, R100, R98, RZ ;  /* 0x0000006264487225 */ /* 0x000fe200078e00ff */
[----:B------:R-:W-:-:S02]  /*2110*/  SHF.R.U32.HI R14, RZ, 0x1f, R69 ;  /* 0x0000001fff0e7819 */ /* 0x000fc40000011645 */
[----:B------:R-:W-:Y:S01]  /*2120*/  LOP3.LUT R15, R68, 0x1, RZ, 0xc0, !PT ;  /* 0x00000001440f7812 */ /* 0x000fe200078ec0ff */
[----:B------:R-:W-:Y:S01]  /*2130*/  IMAD.MOV.U32 R79, RZ, RZ, RZ ;  /* 0x000000ffff4f7224 */ /* 0x000fe200078e00ff */
[----:B------:R-:W3:Y:S01]  /*2140*/  LDC.64 R68, c[0x3][0xe0] ;  /* 0x00c03800ff447b82 */ /* 0x000ee20000000a00 */
[----:B------:R-:W-:Y:S01]  /*2150*/  LOP3.LUT R8, R11, 0xfffffffe, RZ, 0xc0, !PT ;  /* 0xfffffffe0b087812 */ /* 0x000fe200078ec0ff */
[----:B------:R-:W-:Y:S01]  /*2160*/  IMAD.MOV.U32 R11, RZ, RZ, RZ ;  /* 0x000000ffff0b7224 */ /* 0x000fe200078e00ff */
[----:B------:R-:W-:Y:S01]  /*2170*/  ISETP.GT.U32.AND.EX P0, PT, R9, R6, PT, P0 ;  /* 0x000000060900720c */ /* 0x000fe20003f04100 */
[----:B------:R-:W-:Y:S01]  /*2180*/  IMAD.X R15, RZ, RZ, R15, P4 ;  /* 0x000000ffff0f7224 */ /* 0x000fe200020e060f */
[----:B------:R-:W-:Y:S01]  /*2190*/  LOP3.LUT R9, R14, 0x1, RZ, 0xc0, !PT ;  /* 0x000000010e097812 */ /* 0x000fe200078ec0ff */
[----:B------:R-:W-:Y:S01]  /*21a0*/  IMAD.WIDE.U32 R10, R102, R66, R10 ;  /* 0x00000042660a7225 */ /* 0x000fe200078e000a */
[----:B------:R-:W-:Y:S02]  /*21b0*/  IADD3.X R74, PT, PT, RZ, R74, RZ, P5, P6 ;  /* 0x0000004aff4a7210 */ /* 0x000fe40002fec4ff */
[----:B------:R-:W-:Y:S01]  /*21c0*/  SEL R17, RZ, 0x1, !P0 ;  /* 0x00000001ff117807 */ /* 0x000fe20004000000 */
[----:B------:R-:W-:Y:S01]  /*21d0*/  IMAD.WIDE.U32 R8, R99, R99, R8 ;  /* 0x0000006363087225 */ /* 0x000fe200078e0008 */
[----:B------:R-:W-:-:S02]  /*21e0*/  IADD3 R82, P5, P4, R71, R10, R82 ;  /* 0x0000000a47527210 */ /* 0x000fc40007cbe052 */
[----:B------:R-:W4:Y:S01]  /*21f0*/  LDC.64 R70, c[0x3][RZ] ;  /* 0x00c00000ff467b82 */ /* 0x000f220000000a00 */
[----:B------:R-:W-:Y:S01]  /*2200*/  IMAD.IADD R86, R19, 0x1, R11 ;  /* 0x0000000113567824 */ /* 0x000fe200078e020b */
[----:B------:R-:W-:Y:S01]  /*2210*/  IADD3 R88, P0, P6, R15, R8, R18 ;  /* 0x000000080f587210 */ /* 0x000fe20007e1e012 */
[----:B------:R-:W-:Y:S02]  /*2220*/  IMAD.IADD R87, R21, 0x1, R9 ;  /* 0x0000000115577824 */ /* 0x000fe400078e0209 */
[C---:B------:R-:W-:Y:S01]  /*2230*/  IMAD.WIDE.U32 R10, R101.reuse, R98, RZ ;  /* 0x00000062650a7225 */ /* 0x040fe200078e00ff */
[----:B------:R-:W-:Y:S02]  /*2240*/  IADD3.X R86, PT, PT, RZ, R86, RZ, P5, P4 ;  /* 0x00000056ff567210 */ /* 0x000fe40002fe84ff */
[----:B------:R-:W-:Y:S01]  /*2250*/  IADD3 R88, P4, P5, R18, R88, R17 ;  /* 0x0000005812587210 */ /* 0x000fe20007d9e011 */
[----:B------:R-:W-:Y:S01]  /*2260*/  IMAD.WIDE.U32 R14, R101, R99, RZ ;  /* 0x00000063650e7225 */ /* 0x000fe200078e00ff */
[----:B------:R-:W-:-:S03]  /*2270*/  IADD3.X R87, PT, PT, RZ, R87, R74, P0, P6 ;  /* 0x00000057ff577210 */ /* 0x000fc600007ec44a */
[----:B------:R-:W-:Y:S01]  /*2280*/  IMAD.IADD R89, R24, 0x1, R11 ;  /* 0x0000000118597824 */ /* 0x000fe200078e020b */
[----:B------:R-:W-:Y:S01]  /*2290*/  IADD3.X R87, PT, PT, R74, R87, RZ, P4, P5 ;  /* 0x000000574a577210 */ /* 0x000fe200027ea4ff */
[----:B---3--:R-:W-:Y:S01]  /*22a0*/  IMAD R18, R85, R68, RZ ;  /* 0x0000004455127224 */ /* 0x008fe200078e02ff */
[----:B------:R-:W-:Y:S01]  /*22b0*/  IADD3 R17, P5, PT, R17, R16, RZ ;  /* 0x0000001011117210 */ /* 0x000fe20007fbe0ff */
[----:B------:R-:W-:Y:S01]  /*22c0*/  IMAD.IADD R8, R23, 0x1, R73 ;  /* 0x0000000117087824 */ /* 0x000fe200078e0249 */
[----:B------:R-:W-:Y:S01]  /*22d0*/  IADD3 R89, P0, P6, R14, R89, R72 ;  /* 0x000000590e597210 */ /* 0x000fe20007e1e048 */
[----:B------:R-:W-:Y:S01]  /*22e0*/  IMAD.MOV.U32 R9, RZ, RZ, RZ ;  /* 0x000000ffff097224 */ /* 0x000fe200078e00ff */
[----:B------:R-:W-:Y:S01]  /*22f0*/  ISETP.GT.U32.AND P4, PT, R16, R17, PT ;  /* 0x000000111000720c */ /* 0x000fe20003f84070 */
[----:B------:R-:W-:Y:S01]  /*2300*/  IMAD.IADD R75, R24, 0x1, R15 ;  /* 0x00000001184b7824 */ /* 0x000fe200078e020f */
[----:B------:R-:W3:Y:S01]  /*2310*/  LDC.64 R72, c[0x3][0x8] ;  /* 0x00c00200ff487b82 */ /* 0x000ee20000000a00 */
[----:B------:R-:W-:-:S04]  /*2320*/  IMAD.WIDE.U32 R14, R3, R68, RZ ;  /* 0x00000044030e7225 */ /* 0x000fc800078e00ff */
[----:B------:R-:W-:Y:S02]  /*2330*/  IMAD R93, R3, R69, R18 ;  /* 0x00000045035d7224 */ /* 0x000fe400078e0212 */
[----:B------:R-:W-:Y:S01]  /*2340*/  IMAD.X R77, RZ, RZ, R128, P5 ;  /* 0x000000ffff4d7224 */ /* 0x000fe200028e0680 */
[----:B------:R-:W-:Y:S01]  /*2350*/  IADD3 R92, P5, PT, R17, R10, RZ ;  /* 0x0000000a115c7210 */ /* 0x000fe20007fbe0ff */
[----:B------:R-:W-:-:S03]  /*2360*/  IMAD.WIDE.U32 R8, R100, R99, R8 ;  /* 0x0000006364087225 */ /* 0x000fc600078e0008 */
[----:B------:R-:W-:Y:S01]  /*2370*/  ISETP.GT.U32.AND.EX P4, PT, R128, R77, PT, P4 ;  /* 0x0000004d8000720c */ /* 0x000fe20003f84140 */
[----:B------:R-:W-:Y:S02]  /*2380*/  IMAD.IADD R93, R15, 0x1, R93 ;  /* 0x000000010f5d7824 */ /* 0x000fe400078e025d */
[----:B------:R-:W-:Y:S01]  /*2390*/  IMAD.X R11, R77, 0x1, R89, P5 ;  /* 0x000000014d0b7824 */ /* 0x000fe200028e0659 */
[----:B------:R-:W-:Y:S01]  /*23a0*/  IADD3 R18, P5, PT, R75, R8, RZ ;  /* 0x000000084b127210 */ /* 0x000fe20007fbe0ff */
[----:B----4-:R-:W-:Y:S01]  /*23b0*/  IMAD.WIDE.U32 R74, R93, R70, RZ ;  /* 0x000000465d4a7225 */ /* 0x010fe200078e00ff */
[----:B------:R-:W-:Y:S02]  /*23c0*/  SEL R15, R16, R17, P4 ;  /* 0x00000011100f7207 */ /* 0x000fe40002000000 */
[----:B------:R-:W-:Y:S01]  /*23d0*/  SEL R8, R128, R77, P4 ;  /* 0x0000004d80087207 */ /* 0x000fe20002000000 */
[----:B------:R-:W-:Y:S01]  /*23e0*/  IMAD.X R125, R23, 0x1, R9, P5 ;  /* 0x00000001177d7824 */ /* 0x000fe200028e0609 */
[----:B------:R-:W-:Y:S01]  /*23f0*/  ISETP.GT.U32.AND P4, PT, R15, R92, PT ;  /* 0x0000005c0f00720c */ /* 0x000fe20003f84070 */
[----:B------:R-:W-:Y:S01]  /*2400*/  IMAD.WIDE.U32 R74, P5, R14, R71, R74 ;  /* 0x000000470e4a7225 */ /* 0x000fe200078a004a */
[----:B------:R-:W-:-:S02]  /*2410*/  IADD3.X R17, PT, PT, RZ, RZ, RZ, P0, P6 ;  /* 0x000000ffff117210 */ /* 0x000fc400007ec4ff */
[----:B------:R-:W-:Y:S01]  /*2420*/  ISETP.GT.U32.AND.EX P4, PT, R8, R11, PT, P4 ;  /* 0x0000000b0800720c */ /* 0x000fe20003f84140 */
[----:B------:R-:W-:-:S04]  /*2430*/  IMAD.WIDE.U32 R76, R14, R70, RZ ;  /* 0x000000460e4c7225 */ /* 0x000fc800078e00ff */
[----:B------:R-:W-:Y:S01]  /*2440*/  IMAD.X R9, RZ, RZ, RZ, P5 ;  /* 0x000000ffff097224 */ /* 0x000fe200028e06ff */
[----:B------:R-:W-:Y:S01]  /*2450*/  IADD3 R74, P5, PT, R77, R74, RZ ;  /* 0x0000004a4d4a7210 */ /* 0x000fe20007fbe0ff */
[----:B------:R-:W-:Y:S01]  /*2460*/  IMAD.MOV.U32 R8, RZ, RZ, R75 ;  /* 0x000000ffff087224 */ /* 0x000fe200078e004b */
[----:B------:R-:W-:Y:S01]  /*2470*/  IADD3 RZ, P0, PT, R3, R76, RZ ;  /* 0x0000004c03ff7210 */ /* 0x000fe20007f1e0ff */
[----:B------:R-:W-:Y:S01]  /*2480*/  IMAD.WIDE.U32 R78, R99, R66, R78 ;  /* 0x00000042634e7225 */ /* 0x000fe200078e004e */
[----:B------:R-:W-:Y:S01]  /*2490*/  SEL R3, RZ, 0x1, !P4 ;  /* 0x00000001ff037807 */ /* 0x000fe20006000000 */
[----:B------:R-:W4:Y:S01]  /*24a0*/  LDC.64 R76, c[0x3][0x18] ;  /* 0x00c00600ff4c7b82 */ /* 0x000f220000000a00 */
[----:B------:R-:W-:Y:S01]  /*24b0*/  IADD3 R84, P4, P6, R17, R18, R82 ;  /* 0x0000001211547210 */ /* 0x000fe20007e9e052 */
[----:B------:R-:W-:Y:S01]  /*24c0*/  IMAD.WIDE.U32.X R8, R93, R71, R8, P5 ;  /* 0x000000475d087225 */ /* 0x000fe200028e0408 */
[----:B------:R-:W-:Y:S02]  /*24d0*/  IADD3.X RZ, P0, PT, R85, R74, RZ, P0, !PT ;  /* 0x0000004a55ff7210 */ /* 0x000fe4000071e4ff */
[----:B------:R-:W-:Y:S01]  /*24e0*/  IADD3.X R90, PT, PT, RZ, R125, R86, P4, P6 ;  /* 0x0000007dff5a7210 */ /* 0x000fe200027ec456 */
[----:B------:R-:W-:Y:S01]  /*24f0*/  IMAD.IADD R131, R21, 0x1, R79 ;  /* 0x0000000115837824 */ /* 0x000fe200078e024f */
[----:B------:R-:W-:Y:S01]  /*2500*/  IADD3 R84, P5, P6, R18, R84, R3 ;  /* 0x0000005412547210 */ /* 0x000fe20007ebe003 */
[----:B------:R-:W5:Y:S01]  /*2510*/  LDC.64 R74, c[0x3][0x10] ;  /* 0x00c00400ff4a7b82 */ /* 0x000f620000000a00 */
[----:B------:R-:W-:Y:S01]  /*2520*/  IADD3 R130, P4, PT, R13, R2, RZ ;  /* 0x000000020d827210 */ /* 0x000fe20007f9e0ff */
[----:B---3--:R-:W-:Y:S01]  /*2530*/  IMAD.WIDE.U32 R2, R93, R72, RZ ;  /* 0x000000485d027225 */ /* 0x008fe200078e00ff */
[----:B------:R-:W-:-:S02]  /*2540*/  IADD3.X R15, P0, PT, RZ, R8, RZ, P0, !PT ;  /* 0x00000008ff0f7210 */ /* 0x000fc4000071e4ff */
[----:B------:R-:W-:Y:S01]  /*2550*/  IADD3.X R90, PT, PT, R125, R90, RZ, P5, P6 ;  /* 0x0000005a7d5a7210 */ /* 0x000fe20002fec4ff */
[----:B------:R-:W-:Y:S01]  /*2560*/  IMAD.X R81, R6, 0x1, R81, P4 ;  /* 0x0000000106517824 */ /* 0x000fe200020e0651 */
[C---:B------:R-:W-:Y:S01]  /*2570*/  SHF.L.U64.HI R18, R12.reuse, 0x1, R83 ;  /* 0x000000010c127819 */ /* 0x040fe20000010253 */
[----:B------:R-:W-:Y:S01]  /*2580*/  IMAD.X R127, RZ, RZ, R9, P0 ;  /* 0x000000ffff7f7224 */ /* 0x000fe200000e0609 */
[----:B------:R-:W-:Y:S01]  /*2590*/  LEA R83, P6, R12, R15, 0x1 ;  /* 0x0000000f0c537211 */ /* 0x000fe200078c08ff */
[----:B------:R-:W-:-:S03]  /*25a0*/  IMAD.WIDE.U32 R8, R14, R72, RZ ;  /* 0x000000480e087225 */ /* 0x000fc600078e00ff */
[----:B------:R-:W-:Y:S01]  /*25b0*/  IADD3.X R127, P0, PT, R127, R18, RZ, P6, !PT ;  /* 0x000000127f7f7210 */ /* 0x000fe2000371e4ff */
[----:B------:R-:W-:Y:S01]  /*25c0*/  IMAD.WIDE.U32 R2, P5, R14, R73, R2 ;  /* 0x000000490e027225 */ /* 0x000fe200078a0002 */
[----:B------:R-:W-:-:S03]  /*25d0*/  IADD3 R83, P4, PT, R83, R8, RZ ;  /* 0x0000000853537210 */ /* 0x000fc60007f9e0ff */
[----:B------:R-:W-:Y:S01]  /*25e0*/  IMAD.X R7, RZ, RZ, RZ, P5 ;  /* 0x000000ffff077224 */ /* 0x000fe200028e06ff */
[----:B------:R-:W-:Y:S01]  /*25f0*/  IADD3 R2, P6, PT, R9, R2, RZ ;  /* 0x0000000209027210 */ /* 0x000fe20007fde0ff */
[----:B------:R-:W-:Y:S01]  /*2600*/  IMAD.WIDE.U32 R8, R83, R68, RZ ;  /* 0x0000004453087225 */ /* 0x000fe200078e00ff */
[----:B------:R-:W-:Y:S02]  /*2610*/  ISETP.GE.U32.AND P5, PT, R130, R13, PT ;  /* 0x0000000d8200720c */ /* 0x000fe40003fa6070 */
[----:B------:R-:W-:Y:S01]  /*2620*/  IADD3.X R127, P4, PT, R127, R2, RZ, P4, !PT ;  /* 0x000000027f7f7210 */ /* 0x000fe2000279e4ff */
[----:B------:R-:W-:Y:S01]  /*2630*/  IMAD.MOV.U32 R18, RZ, RZ, RZ ;  /* 0x000000ffff127224 */ /* 0x000fe200078e00ff */
[----:B------:R-:W-:Y:S01]  /*2640*/  ISETP.GE.U32.AND.EX P5, PT, R81, R6, PT, P5 ;  /* 0x000000065100720c */ /* 0x000fe20003fa6150 */
[----:B------:R-:W-:Y:S01]  /*2650*/  IMAD.MOV.U32 R6, RZ, RZ, R3 ;  /* 0x000000ffff067224 */ /* 0x000fe200078e0003 */
[----:B------:R-:W-:Y:S01]  /*2660*/  IADD3.X R13, PT, PT, RZ, RZ, RZ, P2, P3 ;  /* 0x000000ffff0d7210 */ /* 0x000fe200017e64ff */
[----:B------:R-:W-:-:S02]  /*2670*/  IMAD R2, R127, R68, RZ ;  /* 0x000000447f027224 */ /* 0x000fc400078e02ff */
[----:B------:R-:W-:-:S04]  /*2680*/  IMAD.WIDE.U32.X R6, R93, R73, R6, P6 ;  /* 0x000000495d067225 */ /* 0x000fc800030e0406 */
[----:B------:R-:W-:Y:S01]  /*2690*/  IMAD R85, R83, R69, R2 ;  /* 0x0000004553557224 */ /* 0x000fe200078e0202 */
[----:B------:R-:W-:Y:S01]  /*26a0*/  IADD3.X R125, P0, P2, R6, RZ, RZ, P4, P0 ;  /* 0x000000ff067d7210 */ /* 0x000fe200022004ff */
[----:B------:R-:W-:Y:S02]  /*26b0*/  IMAD.IADD R15, R5, 0x1, R18 ;  /* 0x00000001050f7824 */ /* 0x000fe400078e0212 */
[----:B------:R-:W-:Y:S01]  /*26c0*/  IMAD.IADD R85, R9, 0x1, R85 ;  /* 0x0000000109557824 */ /* 0x000fe200078e0255 */
[----:B------:R-:W-:Y:S02]  /*26d0*/  SEL R9, RZ, 0x1, P5 ;  /* 0x00000001ff097807 */ /* 0x000fe40002800000 */
[C-C-:B------:R-:W-:Y:S01]  /*26e0*/  SHF.L.U64.HI R12, R4.reuse, 0x1, R15.reuse ;  /* 0x00000001040c7819 */ /* 0x140fe2000001020f */
[----:B------:R-:W-:Y:S01]  /*26f0*/  IMAD.WIDE.U32 R2, R85, R70, RZ ;  /* 0x0000004655027225 */ /* 0x000fe200078e00ff */
[----:B------:R-:W-:Y:S02]  /*2700*/  SHF.R.U64 R80, R4, 0x1f, R15 ;  /* 0x0000001f04507819 */ /* 0x000fe4000000120f */
[----:B------:R-:W-:Y:S01]  /*2710*/  IADD3 R126, P5, P4, R13, R78, R126 ;  /* 0x0000004e0d7e7210 */ /* 0x000fe20007cbe07e */
[----:B------:R-:W-:Y:S01]  /*2720*/  IMAD.WIDE.U32 R4, R8, R70, RZ ;  /* 0x0000004608047225 */ /* 0x000fe200078e00ff */
[----:B------:R-:W-:-:S02]  /*2730*/  IADD3.X R132, PT, PT, R7, RZ, RZ, P0, P2 ;  /* 0x000000ff07847210 */ /* 0x000fc400007e44ff */
[----:B------:R-:W-:Y:S01]  /*2740*/  IADD3 R13, P0, PT, R9, R92, RZ ;  /* 0x0000005c090d7210 */ /* 0x000fe20007f1e0ff */
[----:B------:R-:W-:Y:S01]  /*2750*/  IMAD.WIDE.U32 R2, P6, R8, R71, R2 ;  /* 0x0000004708027225 */ /* 0x000fe200078c0002 */
[----:B------:R-:W-:Y:S02]  /*2760*/  IADD3 RZ, P2, PT, R83, R4, RZ ;  /* 0x0000000453ff7210 */ /* 0x000fe40007f5e0ff */
[----:B------:R-:W-:Y:S01]  /*2770*/  LOP3.LUT R12, R12, 0x1, RZ, 0xc0, !PT ;  /* 0x000000010c0c7812 */ /* 0x000fe200078ec0ff */
[----:B------:R-:W-:Y:S01]  /*2780*/  IMAD.X R78, RZ, RZ, R11, P0 ;  /* 0x000000ffff4e7224 */ /* 0x000fe200000e060b */
[----:B------:R-:W-:Y:S01]  /*2790*/  IADD3 R4, P3, PT, R5, R2, RZ ;  /* 0x0000000205047210 */ /* 0x000fe20007f7e0ff */
[----:B------:R-:W-:Y:S01]  /*27a0*/  IMAD.X R7, RZ, RZ, RZ, P6 ;  /* 0x000000ffff077224 */ /* 0x000fe200030e06ff */
[----:B------:R-:W-:Y:S01]  /*27b0*/  ISETP.GT.U32.AND P0, PT, R92, R13, PT ;  /* 0x0000000d5c00720c */ /* 0x000fe20003f04070 */
[----:B------:R-:W-:Y:S01]  /*27c0*/  IMAD.MOV.U32 R6, RZ, RZ, R3 ;  /* 0x000000ffff067224 */ /* 0x000fe200078e0003 */
[----:B------:R-:W-:Y:S01]  /*27d0*/  IADD3 R83, P6, PT, R13, R10, RZ ;  /* 0x0000000a0d537210 */ /* 0x000fe20007fde0ff */
[----:B-----5:R-:W-:Y:S01]  /*27e0*/  IMAD.WIDE.U32 R2, R93, R74, RZ ;  /* 0x0000004a5d027225 */ /* 0x020fe200078e00ff */
[----:B------:R-:W-:-:S02]  /*27f0*/  ISETP.GT.U32.AND.EX P0, PT, R11, R78, PT, P0 ;  /* 0x0000004e0b00720c */ /* 0x000fc40003f04100 */
[----:B------:R-:W-:Y:S01]  /*2800*/  IADD3.X RZ, P2, PT, R127, R4, RZ, P2, !PT ;  /* 0x000000047fff7210 */ /* 0x000fe2000175e4ff */
[----:B------:R-:W-:Y:S01]  /*2810*/  IMAD.WIDE.U32.X R6, R85, R71, R6, P3 ;  /* 0x0000004755067225 */ /* 0x000fe200018e0406 */
[----:B------:R-:W-:Y:S02]  /*2820*/  IADD3 R125, P3, PT, R125, R130, RZ ;  /* 0x000000827d7d7210 */ /* 0x000fe40007f7e0ff */
[----:B------:R-:W-:Y:S01]  /*2830*/  SEL R92, R92, R13, P0 ;  /* 0x0000000d5c5c7207 */ /* 0x000fe20000000000 */
[----:B------:R-:W-:Y:S01]  /*2840*/  IMAD.X R89, R78, 0x1, R89, P6 ;  /* 0x000000014e597824 */ /* 0x000fe200030e0659 */
[----:B------:R-:W-:Y:S01]  /*2850*/  SEL R78, R11, R78, P0 ;  /* 0x0000004e0b4e7207 */ /* 0x000fe20000000000 */
[----:B------:R-:W-:Y:S01]  /*2860*/  IMAD.WIDE.U32 R4, R14, R74, RZ ;  /* 0x0000004a0e047225 */ /* 0x000fe200078e00ff */
[----:B------:R-:W-:Y:S02]  /*2870*/  IADD3.X R127, P2, PT, RZ, R6, RZ, P2, !PT ;  /* 0x00000006ff7f7210 */ /* 0x000fe4000175e4ff */
[----:B------:R-:W-:Y:S01]  /*2880*/  IADD3.X R130, P0, PT, R132, R81, RZ, P3, !PT ;  /* 0x0000005184827210 */ /* 0x000fe20001f1e4ff */
[----:B------:R-:W-:Y:S01]  /*2890*/  IMAD.WIDE.U32 R2, P3, R14, R75, R2 ;  /* 0x0000004b0e027225 */ /* 0x000fe20007860002 */
[----:B------:R-:W-:-:S03]  /*28a0*/  LOP3.LUT R80, R80, 0xfffffffe, RZ, 0xc0, !PT ;  /* 0xfffffffe50507812 */ /* 0x000fc600078ec0ff */
[----:B------:R-:W-:Y:S01]  /*28b0*/  IMAD.X R129, RZ, RZ, R7, P2 ;  /* 0x000000ffff817224 */ /* 0x000fe200010e0607 */
[----:B------:R-:W-:Y:S01]  /*28c0*/  IADD3 R7, P2, PT, R5, R2, RZ ;  /* 0x0000000205077210 */ /* 0x000fe20007f5e0ff */
[----:B------:R-:W-:Y:S01]  /*28d0*/  IMAD.X R13, RZ, RZ, RZ, P3 ;  /* 0x000000ffff0d7224 */ /* 0x000fe200018e06ff */
[----:B------:R-:W-:Y:S01]  /*28e0*/  IADD3 R2, P3, PT, R125, R4, RZ ;  /* 0x000000047d027210 */ /* 0x000fe20007f7e0ff */
[----:B----4-:R-:W-:-:S03]  /*28f0*/  IMAD.WIDE.U32 R10, R93, R76, RZ ;  /* 0x0000004c5d0a7225 */ /* 0x010fc600078e00ff */
[----:B------:R-:W-:Y:S01]  /*2900*/  IADD3.X R130, P3, PT, R130, R7, RZ, P3, !PT ;  /* 0x0000000782827210 */ /* 0x000fe20001f7e4ff */
[----:B------:R-:W-:Y:S02]  /*2910*/  IMAD.X R125, RZ, RZ, R12, P1 ;  /* 0x000000ffff7d7224 */ /* 0x000fe400008e060c */
[----:B------:R-:W-:-:S04]  /*2920*/  IMAD.WIDE.U32 R4, R85, R72, RZ ;  /* 0x0000004855047225 */ /* 0x000fc800078e00ff */
[----:B------:R-:W-:Y:S01]  /*2930*/  IMAD.MOV.U32 R12, RZ, RZ, R3 ;  /* 0x000000ffff0c7224 */ /* 0x000fe200078e0003 */
[----:B------:R-:W-:Y:S01]  /*2940*/  SHF.R.U32.HI R3, RZ, 0x1f, R15 ;  /* 0x0000001fff037819 */ /* 0x000fe2000001160f */
[----:B------:R-:W-:-:S03]  /*2950*/  IMAD.WIDE.U32 R10, P1, R14, R77, R10 ;  /* 0x0000004d0e0a7225 */ /* 0x000fc6000782000a */
[----:B------:R-:W-:Y:S01]  /*2960*/  LOP3.LUT R81, R3, 0x1, RZ, 0xc0, !PT ;  /* 0x0000000103517812 */ /* 0x000fe200078ec0ff */
[----:B------:R-:W-:-:S04]  /*2970*/  IMAD.WIDE.U32.X R12, R93, R75, R12, P2 ;  /* 0x0000004b5d0c7225 */ /* 0x000fc800010e040c */
[----:B------:R-:W-:-:S04]  /*2980*/  IMAD.WIDE.U32 R4, P2, R8, R73, R4 ;  /* 0x0000004908047225 */ /* 0x000fc80007840004 */
[----:B------:R-:W-:-:S04]  /*2990*/  IMAD.WIDE.U32 R6, R8, R72, RZ ;  /* 0x0000004808067225 */ /* 0x000fc800078e00ff */
[----:B------:R-:W-:Y:S01]  /*29a0*/  IMAD.X R15, RZ, RZ, RZ, P1 ;  /* 0x000000ffff0f7224 */ /* 0x000fe200008e06ff */
[----:B------:R-:W-:Y:S01]  /*29b0*/  IADD3 R127, P1, PT, R127, R2, RZ ;  /* 0x000000027f7f7210 */ /* 0x000fe20007f3e0ff */
[----:B------:R-:W-:Y:S01]  /*29c0*/  IMAD.X R3, RZ, RZ, RZ, P2 ;  /* 0x000000ffff037224 */ /* 0x000fe200010e06ff */
[----:B------:R-:W-:Y:S01]  /*29d0*/  IADD3 R4, P6, PT, R7, R4, RZ ;  /* 0x0000000407047210 */ /* 0x000fe20007fde0ff */
[----:B------:R-:W-:Y:S01]  /*29e0*/  IMAD.WIDE.U32 R80, R66, R66, R80 ;  /* 0x0000004242507225 */ /* 0x000fe200078e0050 */
[----:B------:R-:W-:Y:S02]  /*29f0*/  IADD3 R127, P2, PT, R127, R6, RZ ;  /* 0x000000067f7f7210 */ /* 0x000fe40007f5e0ff */
[----:B------:R-:W-:Y:S01]  /*2a00*/  IADD3.X R129, P1, PT, R129, R130, RZ, P1, !PT ;  /* 0x0000008281817210 */ /* 0x000fe20000f3e4ff */
[----:B------:R-:W-:Y:S01]  /*2a10*/  IMAD.MOV.U32 R2, RZ, RZ, R5 ;  /* 0x000000ffff027224 */ /* 0x000fe200078e0005 */
[----:B------:R-:W-:Y:S02]  /*2a20*/  IADD3.X R7, P3, P0, R12, RZ, RZ, P3, P0 ;  /* 0x000000ff0c077210 */ /* 0x000fe400018604ff */
[----:B------:R-:W-:Y:S01]  /*2a30*/  IADD3.X R129, P2, PT, R129, R4, RZ, P2, !PT ;  /* 0x0000000481817210 */ /* 0x000fe2000175e4ff */
[----:B------:R-:W-:Y:S01]  /*2a40*/  IMAD.WIDE.U32.X R2, R85, R73, R2, P6 ;  /* 0x0000004955027225 */ /* 0x000fe200030e0402 */
[----:B------:R-:W-:-:S02]  /*2a50*/  IADD3 R79, P6, PT, R125, R80, RZ ;  /* 0x000000507d4f7210 */ /* 0x000fc40007fde0ff */
[----:B------:R-:W-:Y:S01]  /*2a60*/  IADD3.X R13, PT, PT, R13, RZ, RZ, P3, P0 ;  /* 0x000000ff0d0d7210 */ /* 0x000fe20001fe04ff */
[----:B------:R-:W-:Y:S01]  /*2a70*/  IMAD.WIDE.U32 R4, R14, R76, RZ ;  /* 0x0000004c0e047225 */ /* 0x000fe200078e00ff */
[----:B------:R-:W-:-:S03]  /*2a80*/  IADD3.X R80, P1, P2, R2, RZ, RZ, P2, P1 ;  /* 0x000000ff02507210 */ /* 0x000fc600012224ff */
[----:B------:R-:W-:Y:S01]  /*2a90*/  IMAD.X R125, R18, 0x1, R81, P6 ;  /* 0x00000001127d7824 */ /* 0x000fe200030e0651 */
[----:B------:R-:W-:Y:S01]  /*2aa0*/  IADD3 R16, P6, PT, R83, R16, RZ ;  /* 0x0000001053107210 */ /* 0x000fe20007fde0ff */
[----:B------:R-:W-:Y:S01]  /*2ab0*/  IMAD R12, R129, R68, RZ ;  /* 0x00000044810c7224 */ /* 0x000fe200078e02ff */
[----:B------:R-:W-:Y:S01]  /*2ac0*/  IADD3.X R132, PT, PT, R3, RZ, RZ, P1, P2 ;  /* 0x000000ff03847210 */ /* 0x000fe20000fe44ff */
[----:B------:R-:W-:Y:S01]  /*2ad0*/  IMAD.MOV.U32 R14, RZ, RZ, R11 ;  /* 0x000000ffff0e7224 */ /* 0x000fe200078e000b */
[----:B------:R-:W-:Y:S01]  /*2ae0*/  IADD3 R81, P1, PT, R7, R16, RZ ;  /* 0x0000001007517210 */ /* 0x000fe20007f3e0ff */
[----:B------:R-:W-:Y:S01]  /*2af0*/  IMAD.X R128, R89, 0x1, R128, P6 ;  /* 0x0000000159807824 */ /* 0x000fe200030e0680 */
[----:B------:R-:W-:Y:S01]  /*2b00*/  IADD3 R133, P0, PT, R5, R10, RZ ;  /* 0x0000000a05857210 */ /* 0x000fe20007f1e0ff */
[----:B------:R-:W-:Y:S01]  /*2b10*/  IMAD.WIDE.U32 R6, R85, R74, RZ ;  /* 0x0000004a55067225 */ /* 0x000fe200078e00ff */
[----:B------:R-:W-:Y:S02]  /*2b20*/  IADD3 R81, P2, PT, R81, R4, RZ ;  /* 0x0000000451517210 */ /* 0x000fe40007f5e0ff */
[----:B------:R-:W-:Y:S01]  /*2b30*/  IADD3.X R10, P1, PT, R13, R128, RZ, P1, !PT ;  /* 0x000000800d0a7210 */ /* 0x000fe20000f3e4ff */
[----:B------:R-:W-:-:S04]  /*2b40*/  IMAD.WIDE.U32 R2, R127, R68, RZ ;  /* 0x000000447f027225 */ /* 0x000fc800078e00ff */
[----:B------:R-:W-:Y:S02]  /*2b50*/  IMAD R11, R127, R69, R12 ;  /* 0x000000457f0b7224 */ /* 0x000fe400078e020c */
[----:B------:R-:W-:Y:S01]  /*2b60*/  IMAD.WIDE.U32.X R14, R93, R77, R14, P0 ;  /* 0x0000004d5d0e7225 */ /* 0x000fe200000e040e */
[----:B------:R-:W-:Y:S02]  /*2b70*/  IADD3.X R93, P2, PT, R10, R133, RZ, P2, !PT ;  /* 0x000000850a5d7210 */ /* 0x000fe4000175e4ff */
[----:B------:R-:W-:Y:S01]  /*2b80*/  IADD3 R81, P0, PT, R80, R81, RZ ;  /* 0x0000005150517210 */ /* 0x000fe20007f1e0ff */
[----:B------:R-:W-:Y:S01]  /*2b90*/  IMAD.WIDE.U32 R4, P3, R8, R75, R6 ;  /* 0x0000004b08047225 */ /* 0x000fe20007860006 */
[----:B------:R-:W-:Y:S02]  /*2ba0*/  IADD3.X R14, P1, P2, R14, RZ, RZ, P2, P1 ;  /* 0x000000ff0e0e7210 */ /* 0x000fe400012224ff */
[----:B------:R-:W-:Y:S01]  /*2bb0*/  IADD3.X R132, P0, PT, R132, R93, RZ, P0, !PT ;  /* 0x0000005d84847210 */ /* 0x000fe2000071e4ff */
[----:B------:R-:W-:Y:S01]  /*2bc0*/  IMAD.WIDE.U32 R12, R8, R74, RZ ;  /* 0x0000004a080c7225 */ /* 0x000fe200078e00ff */
[----:B------:R-:W-:-:S02]  /*2bd0*/  IADD3.X R134, PT, PT, R15, RZ, RZ, P1, P2 ;  /* 0x000000ff0f867210 */ /* 0x000fc40000fe44ff */
[----:B------:R-:W-:Y:S01]  /*2be0*/  IADD3.X R93, PT, PT, RZ, R131, RZ, P5, P4 ;  /* 0x00000083ff5d7210 */ /* 0x000fe20002fe84ff */
[----:B------:R-:W-:Y:S01]  /*2bf0*/  IMAD.IADD R3, R3, 0x1, R11 ;  /* 0x0000000103037824 */ /* 0x000fe200078e020b */
[----:B------:R-:W-:Y:S01]  /*2c00*/  IADD3 R130, P2, PT, R81, R12, RZ ;  /* 0x0000000c51827210 */ /* 0x000fe20007f5e0ff */
[----:B------:R-:W-:Y:S01]  /*2c10*/  IMAD.X R11, RZ, RZ, RZ, P3 ;  /* 0x000000ffff0b7224 */ /* 0x000fe200018e06ff */
[----:B------:R-:W-:Y:S01]  /*2c20*/  IADD3 R133, P3, PT, R13, R4, RZ ;  /* 0x000000040d857210 */ /* 0x000fe20007f7e0ff */
[----:B------:R-:W-:-:S03]  /*2c30*/  IMAD.WIDE.U32 R6, R3, R70, RZ ;  /* 0x0000004603067225 */ /* 0x000fc600078e00ff */
[----:B------:R-:W-:Y:S01]  /*2c40*/  IADD3.X R132, P2, PT, R132, R133, RZ, P2, !PT ;  /* 0x0000008584847210 */ /* 0x000fe2000175e4ff */
[----:B------:R-:W-:Y:S02]  /*2c50*/  IMAD.MOV.U32 R10, RZ, RZ, R5 ;  /* 0x000000ffff0a7224 */ /* 0x000fe400078e0005 */
[----:B------:R-:W-:-:S04]  /*2c60*/  IMAD.WIDE.U32 R4, R85, R76, RZ ;  /* 0x0000004c55047225 */ /* 0x000fc800078e00ff */
[----:B------:R-:W-:-:S04]  /*2c70*/  IMAD.WIDE.U32 R12, R2, R70, RZ ;  /* 0x00000046020c7225 */ /* 0x000fc800078e00ff */
[----:B------:R-:W-:Y:S01]  /*2c80*/  IMAD.WIDE.U32 R6, P6, R2, R71, R6 ;  /* 0x0000004702067225 */ /* 0x000fe200078c0006 */
[----:B------:R-:W-:-:S03]  /*2c90*/  IADD3 RZ, P1, PT, R127, R12, RZ ;  /* 0x0000000c7fff7210 */ /* 0x000fc60007f3e0ff */
[----:B------:R-:W-:Y:S01]  /*2ca0*/  IMAD.WIDE.U32.X R10, R85, R75, R10, P3 ;  /* 0x0000004b550a7225 */ /* 0x000fe200018e040a */
[----:B------:R-:W-:-:S03]  /*2cb0*/  IADD3 R12, P5, PT, R13, R6, RZ ;  /* 0x000000060d0c7210 */ /* 0x000fc60007fbe0ff */
[----:B------:R-:W-:Y:S01]  /*2cc0*/  IMAD.X R15, RZ, RZ, RZ, P6 ;  /* 0x000000ffff0f7224 */ /* 0x000fe200030e06ff */
[----:B------:R-:W-:Y:S01]  /*2cd0*/  IADD3.X R127, P0, P6, R10, RZ, RZ, P2, P0 ;  /* 0x000000ff0a7f7210 */ /* 0x000fe200016004ff */
[----:B------:R-:W-:Y:S01]  /*2ce0*/  IMAD.WIDE.U32 R4, P4, R8, R77, R4 ;  /* 0x0000004d08047225 */ /* 0x000fe20007880004 */
[----:B------:R-:W-:Y:S02]  /*2cf0*/  IADD3 R10, P2, PT, R14, R79, RZ ;  /* 0x0000004f0e0a7210 */ /* 0x000fe40007f5e0ff */
[----:B------:R-:W-:Y:S01]  /*2d00*/  IADD3.X R11, PT, PT, R11, RZ, RZ, P0, P6 ;  /* 0x000000ff0b0b7210 */ /* 0x000fe200007ec4ff */
[----:B------:R-:W-:Y:S01]  /*2d10*/  IMAD.X R13, RZ, RZ, RZ, P4 ;  /* 0x000000ffff0d7224 */ /* 0x000fe200020e06ff */
[----:B------:R-:W-:Y:S01]  /*2d20*/  IADD3 R91, P4, P3, R91, R126, R126 ;  /* 0x0000007e5b5b7210 */ /* 0x000fe20007b9e07e */
[----:B------:R-:W-:Y:S01]  /*2d30*/  IMAD.WIDE.U32 R80, R8, R76, RZ ;  /* 0x0000004c08507225 */ /* 0x000fe200078e00ff */
[----:B------:R-:W-:-:S03]  /*2d40*/  IADD3.X RZ, P1, PT, R129, R12, RZ, P1, !PT ;  /* 0x0000000c81ff7210 */ /* 0x000fc60000f3e4ff */
[----:B------:R-:W-:Y:S01]  /*2d50*/  IMAD.MOV.U32 R14, RZ, RZ, R7 ;  /* 0x000000ffff0e7224 */ /* 0x000fe200078e0007 */
[----:B------:R-:W-:Y:S01]  /*2d60*/  IADD3 R7, P0, PT, R127, R10, RZ ;  /* 0x0000000a7f077210 */ /* 0x000fe20007f1e0ff */
[----:B------:R-:W-:Y:S01]  /*2d70*/  IMAD.X R126, R134, 0x1, R125, P2 ;  /* 0x00000001867e7824 */ /* 0x000fe200010e067d */
[----:B------:R-:W-:Y:S01]  /*2d80*/  IADD3 R81, P2, PT, R81, R4, RZ ;  /* 0x0000000451517210 */ /* 0x000fe20007f5e0ff */
[----:B------:R-:W-:Y:S01]  /*2d90*/  IMAD.WIDE.U32.X R14, R3, R71, R14, P5 ;  /* 0x00000047030e7225 */ /* 0x000fe200028e040e */
[----:B------:R-:W-:Y:S02]  /*2da0*/  IADD3 R80, P6, PT, R7, R80, RZ ;  /* 0x0000005007507210 */ /* 0x000fe40007fde0ff */
[----:B------:R-:W-:Y:S01]  /*2db0*/  IADD3.X R6, P0, PT, R11, R126, RZ, P0, !PT ;  /* 0x0000007e0b067210 */ /* 0x000fe2000071e4ff */
[----:B------:R-:W-:Y:S01]  /*2dc0*/  IMAD.MOV.U32 R12, RZ, RZ, R5 ;  /* 0x000000ffff0c7224 */ /* 0x000fe200078e0005 */
[----:B------:R-:W-:Y:S01]  /*2dd0*/  IADD3.X R11, P1, PT, RZ, R14, RZ, P1, !PT ;  /* 0x0000000eff0b7210 */ /* 0x000fe20000f3e4ff */
[----:B------:R-:W-:-:S04]  /*2de0*/  IMAD.WIDE.U32 R4, R3, R72, RZ ;  /* 0x0000004803047225 */ /* 0x000fc800078e00ff */
[----:B------:R-:W-:Y:S01]  /*2df0*/  IMAD.WIDE.U32.X R12, R85, R77, R12, P2 ;  /* 0x0000004d550c7225 */ /* 0x000fe200010e040c */
[----:B------:R-:W-:Y:S02]  /*2e00*/  IADD3.X R85, P6, PT, R6, R81, RZ, P6, !PT ;  /* 0x0000005106557210 */ /* 0x000fe400037de4ff */
[----:B------:R-:W-:Y:S01]  /*2e10*/  ISETP.GT.U32.AND P2, PT, R92, R83, PT ;  /* 0x000000535c00720c */ /* 0x000fe20003f44070 */
[----:B------:R-:W-:Y:S01]  /*2e20*/  IMAD.WIDE.U32 R6, R2, R72, RZ ;  /* 0x0000004802067225 */ /* 0x000fe200078e00ff */
[----:B------:R-:W-:Y:S02]  /*2e30*/  IADD3.X R14, P0, P6, R12, RZ, RZ, P6, P0 ;  /* 0x000000ff0c0e7210 */ /* 0x000fe400036004ff */
[----:B------:R-:W-:Y:S01]  /*2e40*/  ISETP.GT.U32.AND.EX P2, PT, R78, R89, PT, P2 ;  /* 0x000000594e00720c */ /* 0x000fe20003f44120 */
[----:B------:R-:W-:Y:S01]  /*2e50*/  IMAD.WIDE.U32 R4, P5, R2, R73, R4 ;  /* 0x0000004902047225 */ /* 0x000fe200078a0004 */
[----:B------:R-:W-:Y:S02]  /*2e60*/  IADD3.X R78, PT, PT, R13, RZ, RZ, P0, P6 ;  /* 0x000000ff0d4e7210 */ /* 0x000fe400007ec4ff */
[----:B------:R-:W-:Y:S01]  /*2e70*/  SEL R81, RZ, 0x1, !P2 ;  /* 0x00000001ff517807 */ /* 0x000fe20005000000 */
[----:B------:R-:W-:Y:S01]  /*2e80*/  IMAD.X R127, RZ, RZ, R15, P1 ;  /* 0x000000ffff7f7224 */ /* 0x000fe200008e060f */
[----:B------:R-:W-:-:S02]  /*2e90*/  IADD3 R15, P1, PT, R11, R130, RZ ;  /* 0x000000820b0f7210 */ /* 0x000fc40007f3e0ff */
[----:B------:R-:W-:Y:S01]  /*2ea0*/  IADD3 R4, P6, PT, R7, R4, RZ ;  /* 0x0000000407047210 */ /* 0x000fe20007fde0ff */
[----:B------:R-:W-:Y:S01]  /*2eb0*/  IMAD.X R7, RZ, RZ, RZ, P5 ;  /* 0x000000ffff077224 */ /* 0x000fe200028e06ff */
[----:B------:R-:W-:Y:S01]  /*2ec0*/  IADD3 R15, P0, PT, R15, R6, RZ ;  /* 0x000000060f0f7210 */ /* 0x000fe20007f1e0ff */
[----:B------:R-:W-:Y:S01]  /*2ed0*/  IMAD.MOV.U32 R6, RZ, RZ, R5 ;  /* 0x000000ffff067224 */ /* 0x000fe200078e0005 */
[----:B------:R-:W-:Y:S02]  /*2ee0*/  IADD3.X R127, P1, PT, R127, R132, RZ, P1, !PT ;  /* 0x000000847f7f7210 */ /* 0x000fe40000f3e4ff */
[----:B------:R-:W-:Y:S01]  /*2ef0*/  ISETP.GE.U32.AND P2, PT, R16, R83, PT ;  /* 0x000000531000720c */ /* 0x000fe20003f46070 */
[----:B------:R-:W-:Y:S01]  /*2f00*/  IMAD.WIDE.U32.X R6, R3, R73, R6, P6 ;  /* 0x0000004903067225 */ /* 0x000fe200030e0406 */
[----:B------:R-:W-:Y:S02]  /*2f10*/  IADD3.X R127, P0, PT, R127, R4, RZ, P0, !PT ;  /* 0x000000047f7f7210 */ /* 0x000fe4000071e4ff */
[----:B------:R-:W-:Y:S01]  /*2f20*/  IADD3 R88, P5, PT, R88, R9, RZ ;  /* 0x0000000958587210 */ /* 0x000fe20007fbe0ff */
[----:B------:R-:W-:Y:S01]  /*2f30*/  IMAD.WIDE.U32 R4, R3, R74, RZ ;  /* 0x0000004a03047225 */ /* 0x000fe200078e00ff */
[----:B------:R-:W-:-:S02]  /*2f40*/  IADD3.X R83, P0, P6, R6, RZ, RZ, P0, P1 ;  /* 0x000000ff06537210 */ /* 0x000fc400006024ff */
[----:B------:R-:W-:Y:S01]  /*2f50*/  IADD3.X R16, PT, PT, RZ, R93, R93, P4, P3 ;  /* 0x0000005dff107210 */ /* 0x000fe200027e645d */
[----:B------:R-:W-:Y:S01]  /*2f60*/  IMAD R12, R127, R68, RZ ;  /* 0x000000447f0c7224 */ /* 0x000fe200078e02ff */
[----:B------:R-:W-:Y:S01]  /*2f70*/  IADD3 R81, P4, P3, R81, R84, R17 ;  /* 0x0000005451517210 */ /* 0x000fe20007b9e011 */
[----:B------:R-:W-:Y:S01]  /*2f80*/  IMAD.WIDE.U32 R8, R15, R68, RZ ;  /* 0x000000440f087225 */ /* 0x000fe200078e00ff */
[----:B------:R-:W-:Y:S02]  /*2f90*/  IADD3.X R84, PT, PT, R7, RZ, RZ, P0, P6 ;  /* 0x000000ff07547210 */ /* 0x000fe400007ec4ff */
[----:B------:R-:W-:Y:S01]  /*2fa0*/  ISETP.GE.U32.AND P0, PT, R10, R79, PT ;  /* 0x0000004f0a00720c */ /* 0x000fe20003f06070 */
[----:B------:R-:W-:Y:S01]  /*2fb0*/  IMAD R13, R15, R69, R12 ;  /* 0x000000450f0d7224 */ /* 0x000fe200078e020c */
[----:B------:R-:W-:Y:S01]  /*2fc0*/  IADD3.X R17, PT, PT, RZ, R90, RZ, P4, P3 ;  /* 0x0000005aff117210 */ /* 0x000fe200027e64ff */
[----:B------:R-:W-:Y:S01]  /*2fd0*/  IMAD.WIDE.U32 R4, P1, R2, R75, R4 ;  /* 0x0000004b02047225 */ /* 0x000fe20007820004 */
[----:B------:R-:W-:-:S02]  /*2fe0*/  ISETP.GE.U32.AND.EX P0, PT, R126, R125, PT, P0 ;  /* 0x0000007d7e00720c */ /* 0x000fc40003f06100 */
[----:B------:R-:W-:Y:S01]  /*2ff0*/  ISETP.GE.U32.AND.EX P2, PT, R128, R89, PT, P2 ;  /* 0x000000598000720c */ /* 0x000fe20003f46120 */
[----:B------:R-:W-:Y:S02]  /*3000*/  IMAD.IADD R79, R9, 0x1, R13 ;  /* 0x00000001094f7824 */ /* 0x000fe400078e020d */
[----:B------:R-:W-:-:S04]  /*3010*/  IMAD.WIDE.U32 R10, R2, R74, RZ ;  /* 0x0000004a020a7225 */ /* 0x000fc800078e00ff */
[----:B------:R-:W-:-:S04]  /*3020*/  IMAD.WIDE.U32 R12, R79, R70, RZ ;  /* 0x000000464f0c7225 */ /* 0x000fc800078e00ff */
[----:B------:R-:W-:Y:S01]  /*3030*/  IMAD.X R7, RZ, RZ, RZ, P1 ;  /* 0x000000ffff077224 */ /* 0x000fe200008e06ff */
[----:B------:R-:W-:Y:S01]  /*3040*/  IADD3 R83, P1, PT, R83, R80, RZ ;  /* 0x0000005053537210 */ /* 0x000fe20007f3e0ff */
[----:B------:R-:W-:Y:S01]  /*3050*/  IMAD.MOV.U32 R6, RZ, RZ, R5 ;  /* 0x000000ffff067224 */ /* 0x000fe200078e0005 */
[----:B------:R-:W-:Y:S01]  /*3060*/  IADD3 R80, P4, PT, R11, R4, RZ ;  /* 0x000000040b507210 */ /* 0x000fe20007f9e0ff */
[----:B------:R-:W-:Y:S01]  /*3070*/  IMAD.WIDE.U32 R4, R8, R70, RZ ;  /* 0x0000004608047225 */ /* 0x000fe200078e00ff */
[----:B------:R-:W-:Y:S02]  /*3080*/  IADD3 R83, P3, PT, R83, R10, RZ ;  /* 0x0000000a53537210 */ /* 0x000fe40007f7e0ff */
[----:B------:R-:W-:Y:S01]  /*3090*/  IADD3.X R85, P1, PT, R84, R85, RZ, P1, !PT ;  /* 0x0000005554557210 */ /* 0x000fe20000f3e4ff */
[----:B------:R-:W-:Y:S01]  /*30a0*/  IMAD.WIDE.U32 R12, P6, R8, R71, R12 ;  /* 0x00000047080c7225 */ /* 0x000fe200078c000c */
[----:B------:R-:W-:Y:S02]  /*30b0*/  SEL R10, RZ, 0x1, P0 ;  /* 0x00000001ff0a7807 */ /* 0x000fe40000000000 */
[----:B------:R-:W-:Y:S01]  /*30c0*/  IADD3.X R85, P3, PT, R85, R80, RZ, P3, !PT ;  /* 0x0000005055557210 */ /* 0x000fe20001f7e4ff */
[----:B------:R-:W-:Y:S01]  /*30d0*/  IMAD.WIDE.U32.X R6, R3, R75, R6, P4 ;  /* 0x0000004b03067225 */ /* 0x000fe200020e0406 */
[----:B------:R-:W-:-:S02]  /*30e0*/  IADD3 RZ, P4, PT, R15, R4, RZ ;  /* 0x000000040fff7210 */ /* 0x000fc40007f9e0ff */
[----:B------:R-:W-:Y:S01]  /*30f0*/  IADD3 R4, P0, PT, R5, R12, RZ ;  /* 0x0000000c05047210 */ /* 0x000fe20007f1e0ff */
[----:B------:R-:W-:Y:S01]  /*3100*/  IMAD.X R5, RZ, RZ, RZ, P6 ;  /* 0x000000ffff057224 */ /* 0x000fe200030e06ff */
[----:B------:R-:W-:Y:S01]  /*3110*/  IADD3 R93, P6, PT, R10, R91, RZ ;  /* 0x0000005b0a5d7210 */ /* 0x000fe20007fde0ff */
[----:B------:R-:W-:Y:S01]  /*3120*/  IMAD.WIDE.U32 R10, R3, R76, RZ ;  /* 0x0000004c030a7225 */ /* 0x000fe200078e00ff */
[----:B------:R-:W-:Y:S02]  /*3130*/  IADD3.X R9, P1, P3, R6, RZ, RZ, P3, P1 ;  /* 0x000000ff06097210 */ /* 0x000fe40001b224ff */
[----:B------:R-:W-:Y:S01]  /*3140*/  IADD3.X RZ, P4, PT, R127, R4, RZ, P4, !PT ;  /* 0x000000047fff7210 */ /* 0x000fe2000279e4ff */
[----:B------:R-:W-:Y:S01]  /*3150*/  IMAD.MOV.U32 R4, RZ, RZ, R13 ;  /* 0x000000ffff047224 */ /* 0x000fe200078e000d */
[----:B------:R-:W-:Y:S01]  /*3160*/  IADD3.X R80, PT, PT, R7, RZ, RZ, P1, P3 ;  /* 0x000000ff07507210 */ /* 0x000fe20000fe64ff */
[----:B------:R-:W-:Y:S01]  /*3170*/  IMAD.WIDE.U32 R10, P3, R2, R77, R10 ;  /* 0x0000004d020a7225 */ /* 0x000fe2000786000a */
[----:B------:R-:W-:-:S03]  /*3180*/  ISETP.GE.U32.AND P1, PT, R93, R91, PT ;  /* 0x0000005b5d00720c */ /* 0x000fc60003f26070 */
[----:B------:R-:W-:-:S04]  /*3190*/  IMAD.WIDE.U32 R6, R2, R76, RZ ;  /* 0x0000004c02067225 */ /* 0x000fc800078e00ff */
[----:B------:R-:W-:Y:S01]  /*31a0*/  IMAD.WIDE.U32.X R12, R79, R71, R4, P0 ;  /* 0x000000474f0c7225 */ /* 0x000fe200000e0404 */
[----:B------:R-:W-:-:S03]  /*31b0*/  IADD3 R90, P0, PT, R7, R10, RZ ;  /* 0x0000000a075a7210 */ /* 0x000fc60007f1e0ff */
[----:B------:R-:W-:Y:S01]  /*31c0*/  IMAD.X R91, RZ, RZ, R16, P6 ;  /* 0x000000ffff5b7224 */ /* 0x000fe200030e0610 */
[----:B------:R-:W-:Y:S01]  /*31d0*/  IADD3 R84, P6, PT, R14, R93, RZ ;  /* 0x0000005d0e547210 */ /* 0x000fe20007fde0ff */
[----:B------:R-:W-:Y:S01]  /*31e0*/  IMAD.X R15, RZ, RZ, RZ, P3 ;  /* 0x000000ffff0f7224 */ /* 0x000fe200018e06ff */
[----:B------:R-:W-:Y:S01]  /*31f0*/  IADD3.X R2, P4, PT, RZ, R12, RZ, P4, !PT ;  /* 0x0000000cff027210 */ /* 0x000fe2000279e4ff */
[----:B------:R-:W-:Y:S01]  /*3200*/  IMAD.WIDE.U32 R4, R79, R72, RZ ;  /* 0x000000484f047225 */ /* 0x000fe200078e00ff */
[----:B------:R-:W-:-:S03]  /*3210*/  IADD3 R7, P3, PT, R9, R84, RZ ;  /* 0x0000005409077210 */ /* 0x000fc60007f7e0ff */
[----:B------:R-:W-:Y:S02]  /*3220*/  IMAD.MOV.U32 R14, RZ, RZ, R11 ;  /* 0x000000ffff0e7224 */ /* 0x000fe400078e000b */
[----:B------:R-:W-:Y:S01]  /*3230*/  IMAD.X R89, R78, 0x1, R91, P6 ;  /* 0x000000014e597824 */ /* 0x000fe200030e065b */
[----:B------:R-:W-:Y:S01]  /*3240*/  SEL R78, RZ, 0x1, P2 ;  /* 0x00000001ff4e7807 */ /* 0x000fe20001000000 */
[----:B------:R-:W-:Y:S01]  /*3250*/  IMAD.WIDE.U32.X R14, R3, R77, R14, P0 ;  /* 0x0000004d030e7225 */ /* 0x000fe200000e040e */
[----:B------:R-:W-:Y:S02]  /*3260*/  IADD3 R12, P0, PT, R7, R6, RZ ;  /* 0x00000006070c7210 */ /* 0x000fe40007f1e0ff */
[----:B------:R-:W-:Y:S01]  /*3270*/  IADD3.X R9, P3, PT, R80, R89, RZ, P3, !PT ;  /* 0x0000005950097210 */ /* 0x000fe20001f7e4ff */
[----:B------:R-:W-:Y:S01]  /*3280*/  IMAD.X R10, RZ, RZ, R13, P4 ;  /* 0x000000ffff0a7224 */ /* 0x000fe200020e060d */
[----:B------:R-:W-:Y:S01]  /*3290*/  IADD3 R11, P2, PT, R2, R83, RZ ;  /* 0x00000053020b7210 */ /* 0x000fe20007f5e0ff */
[----:B------:R-:W-:Y:S01]  /*32a0*/  IMAD.WIDE.U32 R4, P4, R8, R73, R4 ;  /* 0x0000004908047225 */ /* 0x000fe20007880004 */
[----:B------:R-:W-:-:S02]  /*32b0*/  IADD3.X R9, P6, PT, R9, R90, RZ, P0, !PT ;  /* 0x0000005a09097210 */ /* 0x000fc400007de4ff */
[----:B------:R-:W-:Y:S01]  /*32c0*/  IADD3.X R10, P2, PT, R10, R85, RZ, P2, !PT ;  /* 0x000000550a0a7210 */ /* 0x000fe2000175e4ff */
[----:B------:R-:W-:Y:S01]  /*32d0*/  IMAD.WIDE.U32 R6, R8, R72, RZ ;  /* 0x0000004808067225 */ /* 0x000fe200078e00ff */
[----:B------:R-:W-:-:S03]  /*32e0*/  IADD3.X R13, P3, P6, R14, RZ, RZ, P6, P3 ;  /* 0x000000ff0e0d7210 */ /* 0x000fc600036664ff */
[----:B------:R-:W-:Y:S01]  /*32f0*/  IMAD.X R3, RZ, RZ, RZ, P4 ;  /* 0x000000ffff037224 */ /* 0x000fe200020e06ff */
[----:B------:R-:W-:Y:S01]  /*3300*/  IADD3 R7, P4, PT, R7, R4, RZ ;  /* 0x0000000407077210 */ /* 0x000fe20007f9e0ff */
[----:B------:R-:W-:Y:S01]  /*3310*/  IMAD.MOV.U32 R2, RZ, RZ, R5 ;  /* 0x000000ffff027224 */ /* 0x000fe200078e0005 */
[----:B------:R-:W-:Y:S01]  /*3320*/  IADD3 R11, P0, PT, R11, R6, RZ ;  /* 0x000000060b0b7210 */ /* 0x000fe20007f1e0ff */
[----:B------:R-:W-:Y:S01]  /*3330*/  IMAD.WIDE.U32 R4, R79, R74, RZ ;  /* 0x0000004a4f047225 */ /* 0x000fe200078e00ff */
[----:B------:R-:W-:Y:S02]  /*3340*/  IADD3.X R14, PT, PT, R15, RZ, RZ, P3, P6 ;  /* 0x000000ff0f0e7210 */ /* 0x000fe40001fec4ff */
[----:B------:R-:W-:Y:S01]  /*3350*/  IADD3.X R10, P0, PT, R10, R7, RZ, P0, !PT ;  /* 0x000000070a0a7210 */ /* 0x000fe2000071e4ff */
[----:B------:R-:W-:Y:S01]  /*3360*/  IMAD.WIDE.U32.X R2, R79, R73, R2, P4 ;  /* 0x000000494f027225 */ /* 0x000fe200020e0402 */
[----:B------:R-:W-:Y:S02]  /*3370*/  ISETP.GE.U32.AND.EX P4, PT, R91, R16, PT, P1 ;  /* 0x000000105b00720c */ /* 0x000fe40003f86110 */
[----:B------:R-:W-:Y:S01]  /*3380*/  ISETP.GE.U32.AND P1, PT, R84, R93, PT ;  /* 0x0000005d5400720c */ /* 0x000fe20003f26070 */
[----:B------:R-:W-:Y:S01]  /*3390*/  IMAD.X R87, RZ, RZ, R87, P5 ;  /* 0x000000ffff577224 */ /* 0x000fe200028e0657 */
[----:B------:R-:W-:-:S02]  /*33a0*/  IADD3.X R7, P0, P2, R2, RZ, RZ, P0, P2 ;  /* 0x000000ff02077210 */ /* 0x000fc400002044ff */
[----:B------:R-:W-:Y:S02]  /*33b0*/  IADD3 R82, P6, P3, R78, R82, R81 ;  /* 0x000000524e527210 */ /* 0x000fe40007bde051 */
        /* <DEDUP_REMOVED lines=20> */
[----:B------:R-:W-:Y:S02]  /*3500*/  ISETP.GE.U32.AND.EX P2, PT, R16, R87, PT, P2 ;  /* 0x000000571000720c */ /* 0x000fe40003f46120 */
[----:B------:R-:W-:Y:S01]  /*3510*/  ISETP.GE.U32.AND P5, PT, R12, R81, PT ;  /* 0x000000510c00720c */ /* 0x000fe20003fa6070 */
[----:B------:R-:W-:Y:S01]  /*3520*/  IMAD.WIDE.U32 R2, P4, R8, R77, R2 ;  /* 0x0000004d08027225 */ /* 0x000fe20007880002 */
[----:B------:R-:W-:Y:S02]  /*3530*/  IADD3.X R6, P1, P0, R6, RZ, RZ, P1, P0 ;  /* 0x000000ff06067210 */ /* 0x000fe400008204ff */
[----:B------:R-:W-:Y:S01]  /*3540*/  ISETP.GE.U32.AND.EX P5, PT, R15, R16, PT, P5 ;  /* 0x000000100f00720c */ /* 0x000fe20003fa6150 */
[----:B------:R-:W-:Y:S01]  /*3550*/  IMAD.X R5, RZ, RZ, RZ, P4 ;  /* 0x000000ffff057224 */ /* 0x000fe200020e06ff */
[----:B------:R-:W-:Y:S01]  /*3560*/  IADD3 R13, P4, PT, R13, R12, RZ ;  /* 0x0000000c0d0d7210 */ /* 0x000fe20007f9e0ff */
[----:B------:R-:W-:Y:S01]  /*3570*/  IMAD.WIDE.U32 R8, R8, R76, RZ ;  /* 0x0000004c08087225 */ /* 0x000fe200078e00ff */
[----:B------:R-:W-:-:S03]  /*3580*/  IADD3.X R7, PT, PT, R7, RZ, RZ, P1, P0 ;  /* 0x000000ff07077210 */ /* 0x000fc60000fe04ff */
[----:B------:R-:W-:Y:S01]  /*3590*/  IMAD.MOV.U32 R4, RZ, RZ, R3 ;  /* 0x000000ffff047224 */ /* 0x000fe200078e0003 */
[----:B------:R-:W-:Y:S01]  /*35a0*/  IADD3 R3, P0, PT, R6, R13, RZ ;  /* 0x0000000d06037210 */ /* 0x000fe20007f1e0ff */
[----:B------:R-:W-:Y:S01]  /*35b0*/  IMAD.X R6, R14, 0x1, R15, P4 ;  /* 0x000000010e067824 */ /* 0x000fe200020e060f */
[----:B------:R-:W-:Y:S02]  /*35c0*/  IADD3 R9, P1, PT, R9, R2, RZ ;  /* 0x0000000209097210 */ /* 0x000fe40007f3e0ff */
[----:B------:R-:W-:Y:S02]  /*35d0*/  SEL R14, RZ, 0x1, P2 ;  /* 0x00000001ff0e7807 */ /* 0x000fe40001000000 */
[----:B------:R-:W-:Y:S01]  /*35e0*/  ISETP.GE.U32.AND P4, PT, R13, R12, PT ;  /* 0x0000000c0d00720c */ /* 0x000fe20003f86070 */
[----:B------:R-:W-:Y:S01]  /*35f0*/  IMAD.WIDE.U32.X R4, R79, R77, R4, P1 ;  /* 0x0000004d4f047225 */ /* 0x000fe200008e0404 */
[----:B------:R-:W-:Y:S02]  /*3600*/  IADD3 R8, P2, PT, R3, R8, RZ ;  /* 0x0000000803087210 */ /* 0x000fe40007f5e0ff */
[----:B------:R-:W-:-:S02]  /*3610*/  IADD3.X R2, P0, PT, R7, R6, RZ, P0, !PT ;  /* 0x0000000607027210 */ /* 0x000fc4000071e4ff */
[----:B------:R-:W-:Y:S02]  /*3620*/  SEL R3, RZ, 0x1, P5 ;  /* 0x00000001ff037807 */ /* 0x000fe40002800000 */
[----:B------:R-:W-:Y:S02]  /*3630*/  ISETP.GE.U32.AND.EX P4, PT, R6, R15, PT, P4 ;  /* 0x0000000f0600720c */ /* 0x000fe40003f86140 */
[----:B------:R-:W-:Y:S02]  /*3640*/  IADD3.X R9, P2, PT, R2, R9, RZ, P2, !PT ;  /* 0x0000000902097210 */ /* 0x000fe4000175e4ff */
[----:B------:R-:W-:Y:S02]  /*3650*/  IADD3.X R7, PT, PT, RZ, R86, R17, P6, P3 ;  /* 0x00000056ff077210 */ /* 0x000fe400037e6411 */
[----:B------:R-:W-:Y:S02]  /*3660*/  IADD3 R3, P1, P3, R3, R82, R14 ;  /* 0x0000005203037210 */ /* 0x000fe40007b3e00e */
[----:B------:R-:W-:-:S02]  /*3670*/  SEL R2, RZ, 0x1, P4 ;  /* 0x00000001ff027807 */ /* 0x000fc40002000000 */
[----:B------:R-:W-:Y:S02]  /*3680*/  IADD3.X R17, P0, P2, R4, RZ, RZ, P2, P0 ;  /* 0x000000ff04117210 */ /* 0x000fe400012004ff */
[----:B------:R-:W-:Y:S02]  /*3690*/  IADD3.X R7, PT, PT, RZ, R7, RZ, P1, P3 ;  /* 0x00000007ff077210 */ /* 0x000fe40000fe64ff */
[----:B------:R-:W-:Y:S02]  /*36a0*/  IADD3 R17, P1, P3, R17, R3, R2 ;  /* 0x0000000311117210 */ /* 0x000fe40007b3e002 */
        /* <DEDUP_REMOVED lines=26> */
[----:B------:R-:W-:Y:S01]  /*3850*/  IMAD.MOV.U32 R15, RZ, RZ, R8 ;  /* 0x000000ffff0f7224 */ /* 0x000fe200078e0008 */
[----:B------:R-:W-:Y:S01]  /*3860*/  ISETP.LT.U32.AND P1, PT, R78, R72, PT ;  /* 0x000000484e00720c */ /* 0x000fe20003f21070 */
[----:B------:R-:W-:Y:S01]  /*3870*/  IMAD.MOV.U32 R14, RZ, RZ, R9 ;  /* 0x000000ffff0e7224 */ /* 0x000fe200078e0009 */
[----:B------:R-:W-:Y:S01]  /*3880*/  ISETP.GE.U32.AND.EX P0, PT, R10, R71, PT, P0 ;  /* 0x000000470a00720c */ /* 0x000fe20003f06100 */
[----:B------:R-:W-:Y:S02]  /*3890*/  IMAD.MOV.U32 R13, RZ, RZ, R78 ;  /* 0x000000ffff0d7224 */ /* 0x000fe400078e004e */
[----:B------:R-:W-:Y:S01]  /*38a0*/  IMAD.MOV.U32 R12, RZ, RZ, R80 ;  /* 0x000000ffff0c7224 */ /* 0x000fe200078e0050 */
[----:B------:R-:W-:-:S13]  /*38b0*/  ISETP.LT.U32.OR.EX P0, PT, R80, R73, !P0, P1 ;  /* 0x000000495000720c */ /* 0x000fda0004701510 */
[----:B------:R-:W-:Y:S05]  /*38c0*/  @P0 BRA `(.L_x_25) ;  /* 0x0000000000540947 */ /* 0x000fea0003800000 */
.L_x_24:
        /* <DEDUP_REMOVED lines=13> */
[C---:B------:R-:W-:Y:S01]  /*39a0*/  ISETP.GE.U32.AND.EX P0, PT, R9.reuse, R14, PT, P0 ;  /* 0x0000000e0900720c */ /* 0x040fe20003f06100 */
[----:B------:R-:W-:Y:S02]  /*39b0*/  IMAD.X R12, R80, 0x1, ~R12, P1 ;  /* 0x00000001500c7824 */ /* 0x000fe400008e0e0c */
[----:B------:R-:W-:Y:S01]  /*39c0*/  IMAD.X R14, R9, 0x1, ~R14, P2 ;  /* 0x00000001090e7824 */ /* 0x000fe200010e0e0e */
[----:B------:R-:W-:-:S02]  /*39d0*/  SEL R2, RZ, 0x1, P0 ;  /* 0x00000001ff027807 */ /* 0x000fc40000000000 */
[----:B------:R-:W-:Y:S02]  /*39e0*/  IADD3 R11, P0, PT, R11, -R70, RZ ;  /* 0x800000460b0b7210 */ /* 0x000fe40007f1e0ff */
[----:B------:R-:W-:-:S03]  /*39f0*/  IADD3 R17, P3, P4, R17, -R76, -R2 ;  /* 0x8000004c11117210 */ /* 0x000fc60007c7e802 */
[----:B------:R-:W-:Y:S01]  /*3a00*/  IMAD.X R10, R10, 0x1, ~R71, P0 ;  /* 0x000000010a0a7824 */ /* 0x000fe200000e0e47 */
[----:B------:R-:W-:-:S09]  /*3a10*/  IADD3.X R16, PT, PT, R16, -0x1, ~R77, P3, P4 ;  /* 0xffffffff10107810 */ /* 0x000fd20001fe8c4d */
.L_x_25:
[----:B------:R-:W-:Y:S01]  /*3a20*/  CS2R R136, SRZ ;  /* 0x0000000000887805 */ /* 0x000fe2000001ff00 */
[----:B------:R-:W-:-:S04]  /*3a30*/  IMAD.WIDE.U32 R2, R111, R111, RZ ;  /* 0x0000006f6f027225 */ /* 0x000fc800078e00ff */
[----:B------:R-:W-:Y:S01]  /*3a40*/  IMAD.MOV.U32 R135, RZ, RZ, RZ ;  /* 0x000000ffff877224 */ /* 0x000fe200078e00ff */
[----:B------:R-:W-:Y:S01]  /*3a50*/  LOP3.LUT R91, R2, 0xfffffffd, RZ, 0xc0, !PT ;  /* 0xfffffffd025b7812 */ /* 0x000fe200078ec0ff */
[----:B------:R-:W-:-:S04]  /*3a60*/  IMAD.WIDE.U32 R4, R108, R108, RZ ;  /* 0x0000006c6c047225 */ /* 0x000fc800078e00ff */
[----:B------:R-:W-:Y:S02]  /*3a70*/  IMAD.MOV.U32 R131, RZ, RZ, RZ ;  /* 0x000000ffff837224 */ /* 0x000fe400078e00ff */
[----:B------:R-:W-:-:S04]  /*3a80*/  IMAD.WIDE.U32 R80, R112, R108, RZ ;  /* 0x0000006c70507225 */ /* 0x000fc800078e00ff */
[----:B------:R-:W-:Y:S02]  /*3a90*/  IMAD.IADD R88, R137, 0x1, R3 ;  /* 0x0000000189587824 */ /* 0x000fe400078e0203 */
[----:B------:R-:W-:Y:S02]  /*3aa0*/  IMAD.IADD R135, R5, 0x1, R135 ;  /* 0x0000000105877824 */ /* 0x000fe400078e0287 */
[----:B------:R-:W-:-:S04]  /*3ab0*/  IMAD.WIDE.U32 R2, R113, R108, RZ ;  /* 0x0000006c71027225 */ /* 0x000fc800078e00ff */
[----:B------:R-:W-:-:S04]  /*3ac0*/  IMAD.WIDE.U32 R86, R112, R109, RZ ;  /* 0x0000006d70567225 */ /* 0x000fc800078e00ff */
[----:B------:R-:W-:Y:S01]  /*3ad0*/  IMAD.IADD R5, R81, 0x1, R131 ;  /* 0x0000000151057824 */ /* 0x000fe200078e0283 */
[----:B------:R-:W-:Y:S01]  /*3ae0*/  LOP3.LUT R81, R4, 0xfffffffd, RZ, 0xc0, !PT ;  /* 0xfffffffd04517812 */ /* 0x000fe200078ec0ff */
[----:B------:R-:W-:Y:S02]  /*3af0*/  IMAD.MOV.U32 R143, RZ, RZ, RZ ;  /* 0x000000ffff8f7224 */ /* 0x000fe400078e00ff */
[----:B------:R-:W-:Y:S01]  /*3b00*/  IMAD.WIDE.U32 R138, R115, R108, RZ ;  /* 0x0000006c738a7225 */ /* 0x000fe200078e00ff */
[----:B------:R-:W-:-:S03]  /*3b10*/  IADD3 R86, P0, P2, R86, R5, R2 ;  /* 0x0000000556567210 */ /* 0x000fc60007a1e002 */
[----:B------:R-:W-:Y:S01]  /*3b20*/  IMAD.MOV.U32 R93, RZ, RZ, RZ ;  /* 0x000000ffff5d7224 */ /* 0x000fe200078e00ff */
[----:B------:R-:W-:Y:S01]  /*3b30*/  IADD3.X R125, PT, PT, RZ, RZ, RZ, P0, P2 ;  /* 0x000000ffff7d7210 */ /* 0x000fe200007e44ff */
[----:B------:R-:W-:Y:S02]  /*3b40*/  IMAD.IADD R78, R3, 0x1, R143 ;  /* 0x00000001034e7824 */ /* 0x000fe400078e028f */
[----:B------:R-:W-:-:S04]  /*3b50*/  IMAD.WIDE.U32 R2, R115, R109, RZ ;  /* 0x0000006d73027225 */ /* 0x000fc800078e00ff */
[----:B------:R-:W-:-:S04]  /*3b60*/  IMAD.WIDE.U32 R4, R114, R108, RZ ;  /* 0x0000006c72047225 */ /* 0x000fc800078e00ff */
[----:B------:R-:W-:Y:S02]  /*3b70*/  IMAD.IADD R145, R139, 0x1, R93 ;  /* 0x000000018b917824 */ /* 0x000fe400078e025d */
[----:B------:R-:W-:Y:S02]  /*3b80*/  IMAD.MOV.U32 R89, RZ, RZ, RZ ;  /* 0x000000ffff597224 */ /* 0x000fe400078e00ff */
[----:B------:R-:W-:Y:S01]  /*3b90*/  IMAD.WIDE.U32 R6, R112, R111, RZ ;  /* 0x0000006f70067225 */ /* 0x000fe200078e00ff */
[----:B------:R-:W-:-:S03]  /*3ba0*/  IADD3 R145, P1, P6, R2, R145, R4 ;  /* 0x0000009102917210 */ /* 0x000fc60007e3e004 */
[----:B------:R-:W-:Y:S02]  /*3bb0*/  IMAD.IADD R8, R5, 0x1, R89 ;  /* 0x0000000105087824 */ /* 0x000fe400078e0259 */
[----:B------:R-:W-:-:S04]  /*3bc0*/  IMAD.WIDE.U32 R82, R112, R110, RZ ;  /* 0x0000006e70527225 */ /* 0x000fc800078e00ff */
[----:B------:R-:W-:-:S04]  /*3bd0*/  IMAD.WIDE.U32 R84, R113, R111, RZ ;  /* 0x0000006f71547225 */ /* 0x000fc800078e00ff */
[----:B------:R-:W-:Y:S02]  /*3be0*/  IMAD.IADD R7, R131, 0x1, R7 ;  /* 0x0000000183077824 */ /* 0x000fe400078e0207 */
[----:B------:R-:W-:-:S03]  /*3bf0*/  IMAD.WIDE.U32 R4, R110, R111, RZ ;  /* 0x0000006f6e047225 */ /* 0x000fc600078e00ff */
[----:B------:R-:W-:Y:S01]  /*3c00*/  IADD3 R7, P3, P5, R82, R7, R84 ;  /* 0x0000000752077210 */ /* 0x000fe20007d7e054 */
[C---:B------:R-:W-:Y:S02]  /*3c10*/  IMAD.IADD R9, R131.reuse, 0x1, R87 ;  /* 0x0000000183097824 */ /* 0x040fe400078e0257 */
[----:B------:R-:W-:Y:S02]  /*3c20*/  IMAD.IADD R131, R131, 0x1, R83 ;  /* 0x0000000183837824 */ /* 0x000fe400078e0253 */
[----:B------:R-:W-:Y:S02]  /*3c30*/  IMAD.SHL.U32 R87, R4, 0x2, RZ ;  /* 0x0000000204577824 */ /* 0x000fe400078e00ff */
[----:B------:R-:W-:-:S03]  /*3c40*/  IMAD.WIDE.U32 R82, R109, R108, RZ ;  /* 0x0000006c6d527225 */ /* 0x000fc600078e00ff */
[----:B------:R-:W-:Y:S01]  /*3c50*/  LOP3.LUT R87, R87, 0xfffffffe, RZ, 0xc0, !PT ;  /* 0xfffffffe57577812 */ /* 0x000fe200078ec0ff */
[----:B------:R-:W-:Y:S02]  /*3c60*/  IMAD.IADD R93, R93, 0x1, R3 ;  /* 0x000000015d5d7824 */ /* 0x000fe400078e0203 */
[----:B------:R-:W-:Y:S01]  /*3c70*/  IMAD.SHL.U32 R3, R82, 0x2, RZ ;  /* 0x0000000252037824 */ /* 0x000fe200078e00ff */
[----:B------:R-:W-:Y:S01]  /*3c80*/  IADD3 R87, P2, PT, R87, R88, RZ ;  /* 0x0000005857577210 */ /* 0x000fe20007f5e0ff */
[----:B------:R-:W-:Y:S02]  /*3c90*/  IMAD.MOV.U32 R79, RZ, RZ, RZ ;  /* 0x000000ffff4f7224 */ /* 0x000fe400078e00ff */
[----:B------:R-:W-:Y:S01]  /*3ca0*/  IMAD.IADD R2, R143, 0x1, R85 ;  /* 0x000000018f027824 */ /* 0x000fe200078e0255 */
[----:B------:R-:W-:Y:S01]  /*3cb0*/  LOP3.LUT R88, R3, 0xfffffffe, RZ, 0xc0, !PT ;  /* 0xfffffffe03587812 */ /* 0x000fe200078ec0ff */
[----:B------:R-:W-:-:S04]  /*3cc0*/  IMAD.WIDE.U32 R78, R113, R109, R78 ;  /* 0x0000006d714e7225 */ /* 0x000fc800078e004e */
[----:B------:R-:W-:Y:S01]  /*3cd0*/  IMAD.MOV.U32 R3, RZ, RZ, RZ ;  /* 0x000000ffff037224 */ /* 0x000fe200078e00ff */
[----:B------:R-:W-:Y:S01]  /*3ce0*/  IADD3 R125, P0, P4, R125, R78, R9 ;  /* 0x0000004e7d7d7210 */ /* 0x000fe20007c1e009 */
[----:B------:R-:W-:Y:S01]  /*3cf0*/  IMAD.IADD R133, R136, 0x1, R5 ;  /* 0x0000000188857824 */ /* 0x000fe200078e0205 */
[----:B------:R-:W-:Y:S01]  /*3d00*/  IADD3.X R78, PT, PT, RZ, RZ, RZ, P1, P6 ;  /* 0x000000ffff4e7210 */ /* 0x000fe20000fec4ff */
[----:B------:R-:W-:-:S03]  /*3d10*/  IMAD.WIDE.U32 R2, R113, R110, R2 ;  /* 0x0000006e71027225 */ /* 0x000fc600078e0002 */
[C-C-:B------:R-:W-:Y:S01]  /*3d20*/  SHF.L.U64.HI R84, R4.reuse, 0x1, R133.reuse ;  /* 0x0000000104547819 */ /* 0x140fe20000010285 */
[----:B------:R-:W-:Y:S01]  /*3d30*/  IMAD.MOV.U32 R9, RZ, RZ, RZ ;  /* 0x000000ffff097224 */ /* 0x000fe200078e00ff */
[----:B------:R-:W-:Y:S01]  /*3d40*/  SHF.R.U64 R85, R4, 0x1f, R133 ;  /* 0x0000001f04557819 */ /* 0x000fe20000001285 */
[----:B------:R-:W-:Y:S01]  /*3d50*/  IMAD.IADD R129, R143, 0x1, R79 ;  /* 0x000000018f817824 */ /* 0x000fe200078e024f */
[----:B------:R-:W-:Y:S01]  /*3d60*/  IADD3 R131, P1, PT, R131, R2, RZ ;  /* 0x0000000283837210 */ /* 0x000fe20007f3e0ff */
[----:B------:R-:W-:Y:S01]  /*3d70*/  IMAD.WIDE.U32 R8, R114, R109, R8 ;  /* 0x0000006d72087225 */ /* 0x000fe200078e0008 */
[----:B------:R-:W-:Y:S02]  /*3d80*/  LOP3.LUT R126, R84, 0x1, RZ, 0xc0, !PT ;  /* 0x00000001547e7812 */ /* 0x000fe400078ec0ff */
[----:B------:R-:W-:Y:S01]  /*3d90*/  IADD3.X R129, PT, PT, RZ, R129, RZ, P0, P4 ;  /* 0x00000081ff817210 */ /* 0x000fe200007e84ff */
[----:B------:R-:W-:Y:S01]  /*3da0*/  IMAD.WIDE.U32 R4, R81, R68, RZ ;  /* 0x0000004451047225 */ /* 0x000fe200078e00ff */
[----:B------:R-:W-:-:S02]  /*3db0*/  IADD3 R135, P0, PT, R88, R135, RZ ;  /* 0x0000008758877210 */ /* 0x000fc40007f1e0ff */
[----:B------:R-:W-:Y:S01]  /*3dc0*/  IADD3 R93, P4, P6, R78, R8, R93 ;  /* 0x000000084e5d7210 */ /* 0x000fe20007e9e05d */
[----:B------:R-:W-:Y:S01]  /*3dd0*/  IMAD.X R143, R143, 0x1, R3, P1 ;  /* 0x000000018f8f7824 */ /* 0x000fe200008e0603 */
[----:B------:R-:W-:Y:S01]  /*3de0*/  SHF.R.U32.HI R133, RZ, 0x1f, R133 ;  /* 0x0000001fff857819 */ /* 0x000fe20000011685 */
[----:B------:R-:W-:Y:S01]  /*3df0*/  IMAD.WIDE.U32 R78, R111, R108, RZ ;  /* 0x0000006c6f4e7225 */ /* 0x000fe200078e00ff */
[----:B------:R-:W-:Y:S02]  /*3e00*/  LOP3.LUT R84, R85, 0xfffffffe, RZ, 0xc0, !PT ;  /* 0xfffffffe55547812 */ /* 0x000fe400078ec0ff */
[----:B------:R-:W-:Y:S01]  /*3e10*/  LOP3.LUT R85, R133, 0x1, RZ, 0xc0, !PT ;  /* 0x0000000185557812 */ /* 0x000fe200078ec0ff */
[----:B------:R-:W-:-:S04]  /*3e20*/  IMAD.WIDE.U32 R2, R4, R70, RZ ;  /* 0x0000004604027225 */ /* 0x000fc800078e00ff */
[----:B------:R-:W-:Y:S01]  /*3e30*/  IMAD.IADD R128, R89, 0x1, R9 ;  /* 0x0000000159807824 */ /* 0x000fe200078e0209 */
[----:B------:R-:W-:Y:S01]  /*3e40*/  IADD3 RZ, P1, PT, R81, R2, RZ ;  /* 0x0000000251ff7210 */ /* 0x000fe20007f3e0ff */
[----:B------:R-:W-:Y:S02]  /*3e50*/  IMAD R90, R135, R68, RZ ;  /* 0x00000044875a7224 */ /* 0x000fe400078e02ff */
[----:B------:R-:W-:Y:S01]  /*3e60*/  IMAD.MOV.U32 R127, RZ, RZ, RZ ;  /* 0x000000ffff7f7224 */ /* 0x000fe200078e00ff */
[----:B------:R-:W-:Y:S01]  /*3e70*/  IADD3.X R128, PT, PT, RZ, R128, RZ, P4, P6 ;  /* 0x00000080ff807210 */ /* 0x000fe200027ec4ff */
[----:B------:R-:W-:-:S04]  /*3e80*/  IMAD.WIDE.U32 R8, R110, R108, RZ ;  /* 0x0000006c6e087225 */ /* 0x000fc800078e00ff */
[----:B------:R-:W-:-:S04]  /*3e90*/  IMAD.WIDE.U32 R88, R111, R109, RZ ;  /* 0x0000006d6f587225 */ /* 0x000fc800078e00ff */
[----:B------:R-:W-:Y:S02]  /*3ea0*/  IMAD.IADD R79, R79, 0x1, R137 ;  /* 0x000000014f4f7824 */ /* 0x000fe400078e0289 */
[----:B------:R-:W-:Y:S01]  /*3eb0*/  IMAD R81, R81, R69, R90 ;  /* 0x0000004551517224 */ /* 0x000fe200078e025a */
[----:B------:R-:W-:Y:S01]  /*3ec0*/  IADD3.X R90, PT, PT, RZ, RZ, RZ, P3, P5 ;  /* 0x000000ffff5a7210 */ /* 0x000fe20001fea4ff */
[----:B------:R-:W-:Y:S01]  /*3ed0*/  IMAD.IADD R83, R83, 0x1, R127 ;  /* 0x0000000153537824 */ /* 0x000fe200078e027f */
[----:B------:R-:W-:Y:S01]  /*3ee0*/  IADD3 R79, P5, P3, R88, R79, R8 ;  /* 0x0000004f584f7210 */ /* 0x000fe20007bbe008 */
[----:B------:R-:W-:Y:S02]  /*3ef0*/  IMAD.X R126, RZ, RZ, R126, P2 ;  /* 0x000000ffff7e7224 */ /* 0x000fe400010e067e */
[----:B------:R-:W-:Y:S01]  /*3f00*/  IMAD.WIDE.U32 R84, R110, R110, R84 ;  /* 0x0000006e6e547225 */ /* 0x000fe200078e0054 */
[C---:B------:R-:W-:Y:S02]  /*3f10*/  SHF.L.U64.HI R92, R82.reuse, 0x1, R83 ;  /* 0x00000001525c7819 */ /* 0x040fe40000010253 */
[----:B------:R-:W-:Y:S01]  /*3f20*/  SHF.R.U32.HI R134, RZ, 0x1f, R79 ;  /* 0x0000001fff867819 */ /* 0x000fe2000001164f */
[----:B------:R-:W-:Y:S01]  /*3f30*/  IMAD.IADD R81, R5, 0x1, R81 ;  /* 0x0000000105517824 */ /* 0x000fe200078e0251 */
[----:B------:R-:W-:-:S02]  /*3f40*/  SHF.R.U64 R82, R82, 0x1f, R83 ;  /* 0x0000001f52527819 */ /* 0x000fc40000001253 */
[----:B------:R-:W-:Y:S02]  /*3f50*/  SHF.R.U32.HI R83, RZ, 0x1f, R83 ;  /* 0x0000001fff537819 */ /* 0x000fe40000011653 */
[----:B------:R-:W-:Y:S02]  /*3f60*/  LOP3.LUT R92, R92, 0x1, RZ, 0xc0, !PT ;  /* 0x000000015c5c7812 */ /* 0x000fe400078ec0ff */
[----:B------:R-:W-:Y:S02]  /*3f70*/  IADD3 R133, P2, PT, R134, R80, RZ ;  /* 0x0000005086857210 */ /* 0x000fe40007f5e0ff */
[----:B------:R-:W-:Y:S01]  /*3f80*/  LOP3.LUT R82, R82, 0xfffffffe, RZ, 0xc0, !PT ;  /* 0xfffffffe52527812 */ /* 0x000fe200078ec0ff */
[----:B------:R-:W-:Y:S01]  /*3f90*/  IMAD.X R149, RZ, RZ, R92, P0 ;  /* 0x000000ffff957224 */ /* 0x000fe200000e065c */
[----:B------:R-:W-:Y:S01]  /*3fa0*/  LOP3.LUT R83, R83, 0x1, RZ, 0xc0, !PT ;  /* 0x0000000153537812 */ /* 0x000fe200078ec0ff */
[----:B------:R-:W-:Y:S01]  /*3fb0*/  IMAD.X R147, RZ, RZ, R86, P2 ;  /* 0x000000ffff937224 */ /* 0x000fe200010e0656 */
[----:B------:R-:W-:-:S02]  /*3fc0*/  ISETP.GT.U32.AND P0, PT, R80, R133, PT ;  /* 0x000000855000720c */ /* 0x000fc40003f04070 */
[----:B------:R-:W-:Y:S01]  /*3fd0*/  IADD3 R141, P2, PT, R133, R91, RZ ;  /* 0x0000005b858d7210 */ /* 0x000fe20007f5e0ff */
[----:B------:R-:W-:Y:S01]  /*3fe0*/  IMAD.WIDE.U32 R82, R109, R109, R82 ;  /* 0x0000006d6d527225 */ /* 0x000fe200078e0052 */
[----:B------:R-:W-:Y:S02]  /*3ff0*/  ISETP.GT.U32.AND.EX P0, PT, R86, R147, PT, P0 ;  /* 0x000000935600720c */ /* 0x000fe40003f04100 */
[----:B------:R-:W-:Y:S01]  /*4000*/  IADD3 R126, P6, P4, R126, R84, R125 ;  /* 0x000000547e7e7210 */ /* 0x000fe20007cde07d */
[----:B------:R-:W-:Y:S01]  /*4010*/  IMAD.X R139, R147, 0x1, R87, P2 ;  /* 0x00000001938b7824 */ /* 0x000fe200010e0657 */
[----:B------:R-:W-:Y:S01]  /*4020*/  IADD3 R91, P2, PT, R149, R82, RZ ;  /* 0x00000052955b7210 */ /* 0x000fe20007f5e0ff */
[----:B------:R-:W-:Y:S01]  /*4030*/  IMAD.IADD R84, R136, 0x1, R85 ;  /* 0x0000000188547824 */ /* 0x000fe200078e0255 */
[----:B------:R-:W-:Y:S01]  /*4040*/  SEL R2, R80, R133, P0 ;  /* 0x0000008550027207 */ /* 0x000fe20000000000 */
[----:B------:R-:W-:Y:S01]  /*4050*/  IMAD.WIDE.U32 R132, R81, R70, RZ ;  /* 0x0000004651847225 */ /* 0x000fe200078e00ff */
[----:B------:R-:W-:-:S02]  /*4060*/  SEL R8, R86, R147, P0 ;  /* 0x0000009356087207 */ /* 0x000fc40000000000 */
[----:B------:R-:W-:Y:S01]  /*4070*/  ISETP.GT.U32.AND P0, PT, R2, R141, PT ;  /* 0x0000008d0200720c */ /* 0x000fe20003f04070 */
[----:B------:R-:W-:Y:S01]  /*4080*/  IMAD.X R127, R127, 0x1, R83, P2 ;  /* 0x000000017f7f7824 */ /* 0x000fe200010e0653 */
[----:B------:R-:W-:Y:S01]  /*4090*/  IADD3 R88, P2, PT, R141, R80, RZ ;  /* 0x000000508d587210 */ /* 0x000fe20007f5e0ff */
[----:B------:R-:W-:Y:S01]  /*40a0*/  IMAD.WIDE.U32 R82, R81, R72, RZ ;  /* 0x0000004851527225 */ /* 0x000fe200078e00ff */
[----:B------:R-:W-:Y:S02]  /*40b0*/  ISETP.GT.U32.AND.EX P0, PT, R8, R139, PT, P0 ;  /* 0x0000008b0800720c */ /* 0x000fe40003f04100 */
[----:B------:R-:W-:Y:S01]  /*40c0*/  IADD3.X R80, PT, PT, RZ, R84, R129, P6, P4 ;  /* 0x00000054ff507210 */ /* 0x000fe200037e8481 */
[----:B------:R-:W-:Y:S01]  /*40d0*/  IMAD.WIDE.U32 R132, P4, R4, R71, R132 ;  /* 0x0000004704847225 */ /* 0x000fe20007880084 */
[----:B------:R-:W-:Y:S02]  /*40e0*/  SEL R5, RZ, 0x1, !P0 ;  /* 0x00000001ff057807 */ /* 0x000fe40004000000 */
[----:B------:R-:W-:Y:S01]  /*40f0*/  ISETP.GE.U32.AND P0, PT, R88, R141, PT ;  /* 0x0000008d5800720c */ /* 0x000fe20003f06070 */
[----:B------:R-:W-:-:S04]  /*4100*/  IMAD.WIDE.U32 R82, P6, R4, R73, R82 ;  /* 0x0000004904527225 */ /* 0x000fc800078c0052 */
[----:B------:R-:W-:Y:S01]  /*4110*/  IMAD.X R8, R139, 0x1, R86, P2 ;  /* 0x000000018b087824 */ /* 0x000fe200010e0656 */
[----:B------:R-:W-:Y:S01]  /*4120*/  IADD3 R84, P2, PT, R3, R132, RZ ;  /* 0x0000008403547210 */ /* 0x000fe20007f5e0ff */
[----:B------:R-:W-:Y:S02]  /*4130*/  IMAD.X R87, RZ, RZ, RZ, P4 ;  /* 0x000000ffff577224 */ /* 0x000fe400020e06ff */
[----:B------:R-:W-:Y:S01]  /*4140*/  IMAD.X R85, RZ, RZ, RZ, P6 ;  /* 0x000000ffff557224 */ /* 0x000fe200030e06ff */
[----:B------:R-:W-:Y:S01]  /*4150*/  IADD3 R126, P4, P6, R125, R126, R5 ;  /* 0x0000007e7d7e7210 */ /* 0x000fe20007e9e005 */
[----:B------:R-:W-:Y:S01]  /*4160*/  IMAD.WIDE.U32 R2, R4, R72, RZ ;  /* 0x0000004804027225 */ /* 0x000fe200078e00ff */
[----:B------:R-:W-:Y:S02]  /*4170*/  ISETP.GE.U32.AND.EX P0, PT, R8, R139, PT, P0 ;  /* 0x0000008b0800720c */ /* 0x000fe40003f06100 */
[----:B------:R-:W-:Y:S01]  /*4180*/  IADD3.X R129, PT, PT, R129, R80, RZ, P4, P6 ;  /* 0x0000005081817210 */ /* 0x000fe200027ec4ff */
[----:B------:R-:W-:Y:S01]  /*4190*/  IMAD.MOV.U32 R86, RZ, RZ, R133 ;  /* 0x000000ffff567224 */ /* 0x000fe200078e0085 */
[----:B------:R-:W-:-:S02]  /*41a0*/  IADD3 R141, P4, PT, R3, R82, RZ ;  /* 0x00000052038d7210 */ /* 0x000fc40007f9e0ff */
[----:B------:R-:W-:Y:S01]  /*41b0*/  IADD3 R3, P6, PT, R5, R138, RZ ;  /* 0x0000008a05037210 */ /* 0x000fe20007fde0ff */
[----:B------:R-:W-:Y:S01]  /*41c0*/  IMAD.WIDE.U32.X R86, R81, R71, R86, P2 ;  /* 0x0000004751567225 */ /* 0x000fe200010e0456 */
[----:B------:R-:W-:Y:S02]  /*41d0*/  IADD3.X RZ, P1, PT, R135, R84, RZ, P1, !PT ;  /* 0x0000005487ff7210 */ /* 0x000fe40000f3e4ff */
[----:B------:R-:W-:Y:S01]  /*41e0*/  IADD3 R92, P2, PT, R3, R6, RZ ;  /* 0x00000006035c7210 */ /* 0x000fe20007f5e0ff */
[----:B------:R-:W-:Y:S01]  /*41f0*/  IMAD.X R82, RZ, RZ, R145, P6 ;  /* 0x000000ffff527224 */ /* 0x000fe200030e0691 */
[----:B------:R-:W-:Y:S01]  /*4200*/  SEL R133, RZ, 0x1, P0 ;  /* 0x00000001ff857807 */ /* 0x000fe20000000000 */
[----:B------:R-:W-:Y:S01]  /*4210*/  IMAD.MOV.U32 R84, RZ, RZ, R83 ;  /* 0x000000ffff547224 */ /* 0x000fe200078e0053 */
[----:B------:R-:W-:Y:S01]  /*4220*/  IADD3.X R147, P1, PT, RZ, R86, RZ, P1, !PT ;  /* 0x00000056ff937210 */ /* 0x000fe20000f3e4ff */
[----:B------:R-:W-:Y:S01]  /*4230*/  IMAD.X R80, R82, 0x1, R7, P2 ;  /* 0x0000000152507824 */ /* 0x000fe200010e0607 */
[----:B------:R-:W-:Y:S01]  /*4240*/  IADD3 R5, P2, PT, R133, R92, RZ ;  /* 0x0000005c85057210 */ /* 0x000fe20007f5e0ff */
[----:B------:R-:W-:Y:S01]  /*4250*/  IMAD.WIDE.U32.X R84, R81, R73, R84, P4 ;  /* 0x0000004951547225 */ /* 0x000fe200020e0454 */
[----:B------:R-:W-:-:S02]  /*4260*/  ISETP.GT.U32.AND P6, PT, R138, R3, PT ;  /* 0x000000038a00720c */ /* 0x000fc40003fc4070 */
[C---:B------:R-:W-:Y:S01]  /*4270*/  SHF.L.U64.HI R83, R78.reuse, 0x1, R79 ;  /* 0x000000014e537819 */ /* 0x040fe2000001024f */
[----:B------:R-:W-:Y:S01]  /*4280*/  IMAD.X R86, RZ, RZ, R87, P1 ;  /* 0x000000ffff567224 */ /* 0x000fe200008e0657 */
[----:B------:R-:W-:Y:S01]  /*4290*/  LEA R147, P0, R78, R147, 0x1 ;  /* 0x000000934e937211 */ /* 0x000fe200078008ff */
[----:B------:R-:W-:Y:S01]  /*42a0*/  IMAD.X R135, RZ, RZ, R80, P2 ;  /* 0x000000ffff877224 */ /* 0x000fe200010e0650 */
[----:B------:R-:W-:Y:S01]  /*42b0*/  IADD3 R125, P1, PT, R5, R6, RZ ;  /* 0x00000006057d7210 */ /* 0x000fe20007f3e0ff */
[----:B------:R-:W-:Y:S01]  /*42c0*/  IMAD.WIDE.U32 R78, R81, R74, RZ ;  /* 0x0000004a514e7225 */ /* 0x000fe200078e00ff */
[----:B------:R-:W-:Y:S02]  /*42d0*/  ISETP.GT.U32.AND.EX P6, PT, R145, R82, PT, P6 ;  /* 0x000000529100720c */ /* 0x000fe40003fc4160 */
[----:B------:R-:W-:Y:S01]  /*42e0*/  IADD3 R147, P2, PT, R147, R2, RZ ;  /* 0x0000000293937210 */ /* 0x000fe20007f5e0ff */
[----:B------:R-:W-:Y:S01]  /*42f0*/  IMAD.X R132, R135, 0x1, R7, P1 ;  /* 0x0000000187847824 */ /* 0x000fe200008e0607 */
[----:B------:R-:W-:-:S02]  /*4300*/  IADD3.X R6, P0, PT, R86, R83, RZ, P0, !PT ;  /* 0x0000005356067210 */ /* 0x000fc4000071e4ff */
[----:B------:R-:W-:Y:S02]  /*4310*/  ISETP.GT.U32.AND P1, PT, R92, R5, PT ;  /* 0x000000055c00720c */ /* 0x000fe40003f24070 */
[----:B------:R-:W-:Y:S01]  /*4320*/  SEL R87, R138, R3, P6 ;  /* 0x000000038a577207 */ /* 0x000fe20003000000 */
[----:B------:R-:W-:Y:S01]  /*4330*/  IMAD.WIDE.U32 R2, R81, R76, RZ ;  /* 0x0000004c51027225 */ /* 0x000fe200078e00ff */
[----:B------:R-:W-:Y:S02]  /*4340*/  SEL R139, R145, R82, P6 ;  /* 0x00000052918b7207 */ /* 0x000fe40003000000 */
[----:B------:R-:W-:Y:S01]  /*4350*/  IADD3.X R141, P2, PT, R6, R141, RZ, P2, !PT ;  /* 0x0000008d068d7210 */ /* 0x000fe2000175e4ff */
[----:B------:R-:W-:Y:S01]  /*4360*/  IMAD.WIDE.U32 R78, P6, R4, R75, R78 ;  /* 0x0000004b044e7225 */ /* 0x000fe200078c004e */
[----:B------:R-:W-:Y:S02]  /*4370*/  ISETP.GT.U32.AND.EX P1, PT, R80, R135, PT, P1 ;  /* 0x000000875000720c */ /* 0x000fe40003f24110 */
[----:B------:R-:W-:Y:S01]  /*4380*/  ISETP.GT.U32.AND P4, PT, R87, R92, PT ;  /* 0x0000005c5700720c */ /* 0x000fe20003f84070 */
[----:B------:R-:W-:Y:S01]  /*4390*/  IMAD.WIDE.U32 R82, R4, R74, RZ ;  /* 0x0000004a04527225 */ /* 0x000fe200078e00ff */
[----:B------:R-:W-:-:S02]  /*43a0*/  SEL R130, R92, R5, P1 ;  /* 0x000000055c827207 */ /* 0x000fc40000800000 */
[----:B------:R-:W-:Y:S01]  /*43b0*/  SEL R135, R80, R135, P1 ;  /* 0x0000008750877207 */ /* 0x000fe20000800000 */
[----:B------:R-:W-:Y:S01]  /*43c0*/  IMAD.X R7, RZ, RZ, RZ, P6 ;  /* 0x000000ffff077224 */ /* 0x000fe200030e06ff */
[----:B------:R-:W-:Y:S01]  /*43d0*/  IADD3 R83, P1, PT, R83, R78, RZ ;  /* 0x0000004e53537210 */ /* 0x000fe20007f3e0ff */
[----:B------:R-:W-:Y:S01]  /*43e0*/  IMAD R86, R141, R68, RZ ;  /* 0x000000448d567224 */ /* 0x000fe200078e02ff */
[----:B------:R-:W-:Y:S01]  /*43f0*/  ISETP.GT.U32.AND.EX P4, PT, R139, R80, PT, P4 ;  /* 0x000000508b00720c */ /* 0x000fe20003f84140 */
[----:B------:R-:W-:-:S03]  /*4400*/  IMAD.WIDE.U32 R2, P6, R4, R77, R2 ;  /* 0x0000004d04027225 */ /* 0x000fc600078c0002 */
[----:B------:R-:W-:Y:S01]  /*4410*/  SEL R140, RZ, 0x1, !P4 ;  /* 0x00000001ff8c7807 */ /* 0x000fe20006000000 */
[----:B------:R-:W-:-:S04]  /*4420*/  IMAD.WIDE.U32 R4, R4, R76, RZ ;  /* 0x0000004c04047225 */ /* 0x000fc800078e00ff */
[----:B------:R-:W-:Y:S02]  /*4430*/  IMAD.MOV.U32 R6, RZ, RZ, R79 ;  /* 0x000000ffff067224 */ /* 0x000fe400078e004f */
[----:B------:R-:W-:-:S04]  /*4440*/  IMAD.WIDE.U32 R78, R147, R68, RZ ;  /* 0x00000044934e7225 */ /* 0x000fc800078e00ff */
[----:B------:R-:W-:Y:S02]  /*4450*/  IMAD R149, R147, R69, R86 ;  /* 0x0000004593957224 */ /* 0x000fe400078e0256 */
[----:B------:R-:W-:Y:S01]  /*4460*/  IMAD.X R87, RZ, RZ, RZ, P6 ;  /* 0x000000ffff577224 */ /* 0x000fe200030e06ff */
[----:B------:R-:W-:Y:S01]  /*4470*/  IADD3 R139, P6, PT, R5, R2, RZ ;  /* 0x00000002058b7210 */ /* 0x000fe20007fde0ff */
[----:B------:R-:W-:Y:S01]  /*4480*/  IMAD.IADD R5, R79, 0x1, R149 ;  /* 0x000000014f057824 */ /* 0x000fe200078e0295 */
[----:B------:R-:W-:Y:S01]  /*4490*/  IADD3.X R79, P2, P0, R84, RZ, RZ, P2, P0 ;  /* 0x000000ff544f7210 */ /* 0x000fe200010404ff */
[----:B------:R-:W-:Y:S02]  /*44a0*/  IMAD.MOV.U32 R86, RZ, RZ, R3 ;  /* 0x000000ffff567224 */ /* 0x000fe400078e0003 */
[----:B------:R-:W-:Y:S01]  /*44b0*/  IMAD.WIDE.U32.X R2, R81, R75, R6, P1 ;  /* 0x0000004b51027225 */ /* 0x000fe200008e0406 */
[----:B------:R-:W-:Y:S02]  /*44c0*/  IADD3 R80, P1, P4, R90, R131, R93 ;  /* 0x000000835a507210 */ /* 0x000fe40007c3e05d */
[----:B------:R-:W-:Y:S01]  /*44d0*/  IADD3.X R85, PT, PT, R85, RZ, RZ, P2, P0 ;  /* 0x000000ff55557210 */ /* 0x000fe200017e04ff */
[----:B------:R-:W-:Y:S01]  /*44e0*/  IMAD.WIDE.U32 R6, R5, R70, RZ ;  /* 0x0000004605067225 */ /* 0x000fe200078e00ff */
[----:B------:R-:W-:-:S02]  /*44f0*/  IADD3.X R92, PT, PT, RZ, R143, R128, P1, P4 ;  /* 0x0000008fff5c7210 */ /* 0x000fc40000fe8480 */
[----:B------:R-:W-:Y:S01]  /*4500*/  IADD3 R131, P1, P4, R131, R80, R140 ;  /* 0x0000005083837210 */ /* 0x000fe20007c3e08c */
[----:B------:R-:W-:Y:S01]  /*4510*/  IMAD.WIDE.U32.X R86, R81, R77, R86, P6 ;  /* 0x0000004d51567225 */ /* 0x000fe200030e0456 */
[----:B------:R-:W-:Y:S02]  /*4520*/  IADD3 R79, P0, PT, R79, R88, RZ ;  /* 0x000000584f4f7210 */ /* 0x000fe40007f1e0ff */
[----:B------:R-:W-:Y:S01]  /*4530*/  IADD3.X R92, PT, PT, R143, R92, RZ, P1, P4 ;  /* 0x0000005c8f5c7210 */ /* 0x000fe20000fe84ff */
[C---:B------:R-:W-:Y:S01]  /*4540*/  IMAD.WIDE.U32 R80, R78.reuse, R70, RZ ;  /* 0x000000464e507225 */ /* 0x040fe200078e00ff */
[----:B------:R-:W-:Y:S02]  /*4550*/  IADD3 R82, P4, PT, R79, R82, RZ ;  /* 0x000000524f527210 */ /* 0x000fe40007f9e0ff */
[----:B------:R-:W-:Y:S01]  /*4560*/  IADD3.X R84, P0, PT, R85, R8, RZ, P0, !PT ;  /* 0x0000000855547210 */ /* 0x000fe2000071e4ff */
[----:B------:R-:W-:Y:S01]  /*4570*/  IMAD.WIDE.U32 R6, P2, R78, R71, R6 ;  /* 0x000000474e067225 */ /* 0x000fe20007840006 */
[----:B------:R-:W-:-:S02]  /*4580*/  IADD3 RZ, P1, PT, R147, R80, RZ ;  /* 0x0000005093ff7210 */ /* 0x000fc40007f3e0ff */
[----:B------:R-:W-:Y:S01]  /*4590*/  IADD3.X R84, P4, PT, R84, R83, RZ, P4, !PT ;  /* 0x0000005354547210 */ /* 0x000fe2000279e4ff */
[----:B------:R-:W-:Y:S01]  /*45a0*/  IMAD.IADD R88, R9, 0x1, R136 ;  /* 0x0000000109587824 */ /* 0x000fe200078e0288 */
[----:B------:R-:W-:Y:S01]  /*45b0*/  IADD3 R80, P6, PT, R81, R6, RZ ;  /* 0x0000000651507210 */ /* 0x000fe20007fde0ff */
[----:B------:R-:W-:Y:S01]  /*45c0*/  IMAD.X R81, RZ, RZ, RZ, P2 ;  /* 0x000000ffff517224 */ /* 0x000fe200010e06ff */
[----:B------:R-:W-:Y:S01]  /*45d0*/  IADD3.X R147, P0, P4, R2, RZ, RZ, P4, P0 ;  /* 0x000000ff02937210 */ /* 0x000fe200024004ff */
[----:B------:R-:W-:Y:S01]  /*45e0*/  IMAD.WIDE.U32 R8, R5, R72, RZ ;  /* 0x0000004805087225 */ /* 0x000fe200078e00ff */
[----:B------:R-:W-:Y:S02]  /*45f0*/  IADD3.X RZ, P2, PT, R141, R80, RZ, P1, !PT ;  /* 0x000000508dff7210 */ /* 0x000fe40000f5e4ff */
[----:B------:R-:W-:Y:S01]  /*4600*/  IADD3.X R140, PT, PT, R3, RZ, RZ, P0, P4 ;  /* 0x000000ff038c7210 */ /* 0x000fe200007e84ff */
[----:B------:R-:W-:Y:S01]  /*4610*/  IMAD.MOV.U32 R80, RZ, RZ, R7 ;  /* 0x000000ffff507224 */ /* 0x000fe200078e0007 */
[----:B------:R-:W-:Y:S01]  /*4620*/  IADD3 R138, P1, PT, R125, R138, RZ ;  /* 0x0000008a7d8a7210 */ /* 0x000fe20007f3e0ff */
[----:B------:R-:W-:-:S04]  /*4630*/  IMAD.WIDE.U32 R8, P0, R78, R73, R8 ;  /* 0x000000494e087225 */ /* 0x000fc80007800008 */
[----:B------:R-:W-:-:S04]  /*4640*/  IMAD.WIDE.U32.X R80, R5, R71, R80, P6 ;  /* 0x0000004705507225 */ /* 0x000fc800030e0450 */
[----:B------:R-:W-:Y:S01]  /*4650*/  IMAD.WIDE.U32 R2, R78, R72, RZ ;  /* 0x000000484e027225 */ /* 0x000fe200078e00ff */
[----:B------:R-:W-:-:S03]  /*4660*/  IADD3.X R141, P2, PT, RZ, R80, RZ, P2, !PT ;  /* 0x00000050ff8d7210 */ /* 0x000fc6000175e4ff */
[----:B------:R-:W-:Y:S01]  /*4670*/  IMAD.WIDE.U32 R6, R5, R74, RZ ;  /* 0x0000004a05067225 */ /* 0x000fe200078e00ff */
[----:B------:R-:W-:-:S03]  /*4680*/  IADD3 R141, P4, PT, R141, R82, RZ ;  /* 0x000000528d8d7210 */ /* 0x000fc60007f9e0ff */
[----:B------:R-:W-:Y:S01]  /*4690*/  IMAD.X R143, RZ, RZ, R81, P2 ;  /* 0x000000ffff8f7224 */ /* 0x000fe200010e0651 */
[----:B------:R-:W-:Y:S01]  /*46a0*/  IADD3 R141, P2, PT, R141, R2, RZ ;  /* 0x000000028d8d7210 */ /* 0x000fe20007f5e0ff */
[----:B------:R-:W-:Y:S01]  /*46b0*/  IMAD.X R85, RZ, RZ, RZ, P0 ;  /* 0x000000ffff557224 */ /* 0x000fe200000e06ff */
[----:B------:R-:W-:Y:S01]  /*46c0*/  IADD3 R8, P0, PT, R3, R8, RZ ;  /* 0x0000000803087210 */ /* 0x000fe20007f1e0ff */
[----:B------:R-:W-:Y:S01]  /*46d0*/  IMAD.WIDE.U32 R6, P6, R78, R75, R6 ;  /* 0x0000004b4e067225 */ /* 0x000fe200078c0006 */
[----:B------:R-:W-:-:S03]  /*46e0*/  IADD3.X R143, P4, PT, R143, R84, RZ, P4, !PT ;  /* 0x000000548f8f7210 */ /* 0x000fc6000279e4ff */
[----:B------:R-:W-:Y:S01]  /*46f0*/  IMAD.WIDE.U32 R82, R78, R74, RZ ;  /* 0x0000004a4e527225 */ /* 0x000fe200078e00ff */
[----:B------:R-:W-:-:S03]  /*4700*/  IADD3.X R143, P2, PT, R143, R8, RZ, P2, !PT ;  /* 0x000000088f8f7210 */ /* 0x000fc6000175e4ff */
[----:B------:R-:W-:-:S04]  /*4710*/  IMAD.WIDE.U32 R2, R5, R76, RZ ;  /* 0x0000004c05027225 */ /* 0x000fc800078e00ff */
[----:B------:R-:W-:Y:S02]  /*4720*/  IMAD.MOV.U32 R84, RZ, RZ, R9 ;  /* 0x000000ffff547224 */ /* 0x000fe400078e0009 */
[----:B------:R-:W-:Y:S01]  /*4730*/  IMAD.X R145, R132, 0x1, R145, P1 ;  /* 0x0000000184917824 */ /* 0x000fe200008e0691 */
[----:B------:R-:W-:Y:S01]  /*4740*/  IADD3 R83, P1, PT, R83, R6, RZ ;  /* 0x0000000653537210 */ /* 0x000fe20007f3e0ff */
[----:B------:R-:W-:Y:S02]  /*4750*/  IMAD R8, R143, R68, RZ ;  /* 0x000000448f087224 */ /* 0x000fe400078e02ff */
[----:B------:R-:W-:Y:S02]  /*4760*/  IMAD.X R81, RZ, RZ, RZ, P6 ;  /* 0x000000ffff517224 */ /* 0x000fe400030e06ff */
[----:B------:R-:W-:Y:S02]  /*4770*/  IMAD.MOV.U32 R80, RZ, RZ, R7 ;  /* 0x000000ffff507224 */ /* 0x000fe400078e0007 */
[----:B------:R-:W-:Y:S01]  /*4780*/  IMAD.WIDE.U32.X R84, R5, R73, R84, P0 ;  /* 0x0000004905547225 */ /* 0x000fe200000e0454 */
[----:B------:R-:W-:-:S03]  /*4790*/  IADD3 R147, P0, PT, R147, R138, RZ ;  /* 0x0000008a93937210 */ /* 0x000fc60007f1e0ff */
[----:B------:R-:W-:Y:S01]  /*47a0*/  IMAD.WIDE.U32 R2, P6, R78, R77, R2 ;  /* 0x0000004d4e027225 */ /* 0x000fe200078c0002 */
[----:B------:R-:W-:-:S03]  /*47b0*/  IADD3.X R140, P0, PT, R140, R145, RZ, P0, !PT ;  /* 0x000000918c8c7210 */ /* 0x000fc6000071e4ff */
[----:B------:R-:W-:-:S04]  /*47c0*/  IMAD.WIDE.U32 R78, R78, R76, RZ ;  /* 0x0000004c4e4e7225 */ /* 0x000fc800078e00ff */
[----:B------:R-:W-:-:S04]  /*47d0*/  IMAD.WIDE.U32 R6, R141, R68, RZ ;  /* 0x000000448d067225 */ /* 0x000fc800078e00ff */
[----:B------:R-:W-:Y:S02]  /*47e0*/  IMAD R149, R141, R69, R8 ;  /* 0x000000458d957224 */ /* 0x000fe400078e0208 */
[----:B------:R-:W-:Y:S01]  /*47f0*/  IMAD.WIDE.U32.X R80, R5, R75, R80, P1 ;  /* 0x0000004b05507225 */ /* 0x000fe200008e0450 */
[----:B------:R-:W-:-:S03]  /*4800*/  IADD3 R142, P1, PT, R147, R4, RZ ;  /* 0x00000004938e7210 */ /* 0x000fc60007f3e0ff */
[----:B------:R-:W-:Y:S01]  /*4810*/  IMAD.X R9, RZ, RZ, RZ, P6 ;  /* 0x000000ffff097224 */ /* 0x000fe200030e06ff */
[----:B------:R-:W-:Y:S01]  /*4820*/  IADD3.X R144, P1, PT, R140, R139, RZ, P1, !PT ;  /* 0x0000008b8c907210 */ /* 0x000fe20000f3e4ff */
[----:B------:R-:W-:Y:S01]  /*4830*/  IMAD.IADD R147, R7, 0x1, R149 ;  /* 0x0000000107937824 */ /* 0x000fe200078e0295 */
[----:B------:R-:W-:Y:S01]  /*4840*/  IADD3 R7, P6, PT, R79, R2, RZ ;  /* 0x000000024f077210 */ /* 0x000fe20007fde0ff */
[----:B------:R-:W-:Y:S01]  /*4850*/  IMAD.MOV.U32 R8, RZ, RZ, R3 ;  /* 0x000000ffff087224 */ /* 0x000fe200078e0003 */
[----:B------:R-:W-:Y:S01]  /*4860*/  IADD3.X R79, P2, P4, R84, RZ, RZ, P2, P4 ;  /* 0x000000ff544f7210 */ /* 0x000fe200014484ff */
[----:B------:R-:W-:Y:S01]  /*4870*/  IMAD.WIDE.U32 R2, R147, R70, RZ ;  /* 0x0000004693027225 */ /* 0x000fe200078e00ff */
[----:B------:R-:W-:Y:S02]  /*4880*/  IADD3.X R140, P0, P1, R86, RZ, RZ, P1, P0 ;  /* 0x000000ff568c7210 */ /* 0x000fe400009004ff */
[----:B------:R-:W-:Y:S01]  /*4890*/  IADD3.X R85, PT, PT, R85, RZ, RZ, P2, P4 ;  /* 0x000000ff55557210 */ /* 0x000fe200017e84ff */
[----:B------:R-:W-:Y:S01]  /*48a0*/  IMAD.WIDE.U32.X R8, R5, R77, R8, P6 ;  /* 0x0000004d05087225 */ /* 0x000fe200030e0408 */
[----:B------:R-:W-:-:S02]  /*48b0*/  IADD3 R79, P2, PT, R79, R142, RZ ;  /* 0x0000008e4f4f7210 */ /* 0x000fc40007f5e0ff */
[----:B------:R-:W-:Y:S01]  /*48c0*/  IADD3.X R86, PT, PT, R87, RZ, RZ, P0, P1 ;  /* 0x000000ff57567210 */ /* 0x000fe200007e24ff */
[----:B------:R-:W-:Y:S01]  /*48d0*/  IMAD.WIDE.U32 R4, R6, R70, RZ ;  /* 0x0000004606047225 */ /* 0x000fe200078e00ff */
[----:B------:R-:W-:-:S03]  /*48e0*/  IADD3 R84, P6, PT, R79, R82, RZ ;  /* 0x000000524f547210 */ /* 0x000fc60007fde0ff */
[----:B------:R-:W-:Y:S01]  /*48f0*/  IMAD.WIDE.U32 R2, P4, R6, R71, R2 ;  /* 0x0000004706027225 */ /* 0x000fe20007880002 */
[----:B------:R-:W-:Y:S02]  /*4900*/  IADD3 RZ, P0, PT, R141, R4, RZ ;  /* 0x000000048dff7210 */ /* 0x000fe40007f1e0ff */
[----:B------:R-:W-:Y:S01]  /*4910*/  IADD3.X R4, P2, PT, R85, R144, RZ, P2, !PT ;  /* 0x0000009055047210 */ /* 0x000fe2000175e4ff */
[----:B------:R-:W-:Y:S01]  /*4920*/  IMAD.IADD R85, R137, 0x1, R89 ;  /* 0x0000000189557824 */ /* 0x000fe200078e0259 */
[----:B------:R-:W-:Y:S01]  /*4930*/  IADD3 R2, P1, PT, R5, R2, RZ ;  /* 0x0000000205027210 */ /* 0x000fe20007f3e0ff */
[----:B------:R-:W-:Y:S01]  /*4940*/  IMAD.X R5, RZ, RZ, RZ, P4 ;  /* 0x000000ffff057224 */ /* 0x000fe200020e06ff */
[----:B------:R-:W-:Y:S01]  /*4950*/  IADD3.X R83, P6, PT, R4, R83, RZ, P6, !PT ;  /* 0x0000005304537210 */ /* 0x000fe200037de4ff */
[----:B------:R-:W-:Y:S01]  /*4960*/  IMAD.MOV.U32 R4, RZ, RZ, R3 ;  /* 0x000000ffff047224 */ /* 0x000fe200078e0003 */
[----:B------:R-:W-:Y:S01]  /*4970*/  IADD3.X R137, PT, PT, RZ, RZ, RZ, P5, P3 ;  /* 0x000000ffff897210 */ /* 0x000fe20002fe64ff */
[----:B------:R-:W-:Y:S01]  /*4980*/  IMAD.MOV.U32 R89, RZ, RZ, RZ ;  /* 0x000000ffff597224 */ /* 0x000fe200078e00ff */
[----:B------:R-:W-:Y:S01]  /*4990*/  IADD3.X RZ, P0, PT, R143, R2, RZ, P0, !PT ;  /* 0x000000028fff7210 */ /* 0x000fe2000071e4ff */
[----:B------:R-:W-:Y:S01]  /*49a0*/  IMAD.WIDE.U32.X R4, R147, R71, R4, P1 ;  /* 0x0000004793047225 */ /* 0x000fe200008e0404 */
[----:B------:R-:W-:-:S02]  /*49b0*/  IADD3 R82, P5, PT, R140, R91, RZ ;  /* 0x0000005b8c527210 */ /* 0x000fc40007fbe0ff */
[----:B------:R-:W-:Y:S01]  /*49c0*/  IADD3.X R79, P2, P6, R80, RZ, RZ, P6, P2 ;  /* 0x000000ff504f7210 */ /* 0x000fe200036444ff */
[----:B------:R-:W-:Y:S01]  /*49d0*/  IMAD.WIDE.U32 R2, R147, R72, RZ ;  /* 0x0000004893027225 */ /* 0x000fe200078e00ff */
[----:B------:R-:W-:Y:S02]  /*49e0*/  IADD3.X R87, P0, PT, RZ, R4, RZ, P0, !PT ;  /* 0x00000004ff577210 */ /* 0x000fe4000071e4ff */
[----:B------:R-:W-:Y:S01]  /*49f0*/  IADD3 R79, P3, PT, R79, R82, RZ ;  /* 0x000000524f4f7210 */ /* 0x000fe20007f7e0ff */
[----:B------:R-:W-:Y:S01]  /*4a00*/  IMAD.WIDE.U32 R88, R110, R109, R88 ;  /* 0x0000006d6e587225 */ /* 0x000fe200078e0058 */
[----:B------:R-:W-:Y:S02]  /*4a10*/  IADD3.X R81, PT, PT, R81, RZ, RZ, P2, P6 ;  /* 0x000000ff51517210 */ /* 0x000fe400017ec4ff */
[----:B------:R-:W-:Y:S01]  /*4a20*/  IADD3 R80, P6, PT, R79, R78, RZ ;  /* 0x0000004e4f507210 */ /* 0x000fe20007fde0ff */
[----:B------:R-:W-:Y:S01]  /*4a30*/  IMAD.X R86, R86, 0x1, R127, P5 ;  /* 0x0000000156567824 */ /* 0x000fe200028e067f */
[----:B------:R-:W-:Y:S01]  /*4a40*/  IADD3 R137, P4, P1, R137, R88, R85 ;  /* 0x0000005889897210 */ /* 0x000fe2000799e055 */
[----:B------:R-:W-:-:S03]  /*4a50*/  IMAD.WIDE.U32 R2, P2, R6, R73, R2 ;  /* 0x0000004906027225 */ /* 0x000fc60007840002 */
[----:B------:R-:W-:Y:S01]  /*4a60*/  IADD3.X R88, P3, PT, R81, R86, RZ, P3, !PT ;  /* 0x0000005651587210 */ /* 0x000fe20001f7e4ff */
[----:B------:R-:W-:-:S03]  /*4a70*/  IMAD.WIDE.U32 R78, R6, R72, RZ ;  /* 0x00000048064e7225 */ /* 0x000fc600078e00ff */
[----:B------:R-:W-:Y:S01]  /*4a80*/  IADD3.X R88, P6, PT, R88, R7, RZ, P6, !PT ;  /* 0x0000000758587210 */ /* 0x000fe200037de4ff */
[----:B------:R-:W-:Y:S01]  /*4a90*/  IMAD.X R4, RZ, RZ, R5, P0 ;  /* 0x000000ffff047224 */ /* 0x000fe200000e0605 */
[----:B------:R-:W-:Y:S01]  /*4aa0*/  IADD3 R87, P0, PT, R87, R84, RZ ;  /* 0x0000005457577210 */ /* 0x000fe20007f1e0ff */
[----:B------:R-:W-:Y:S01]  /*4ab0*/  IMAD.X R5, RZ, RZ, RZ, P2 ;  /* 0x000000ffff057224 */ /* 0x000fe200010e06ff */
[----:B------:R-:W-:Y:S02]  /*4ac0*/  IADD3 R2, P5, PT, R79, R2, RZ ;  /* 0x000000024f027210 */ /* 0x000fe40007fbe0ff */
[----:B------:R-:W-:Y:S01]  /*4ad0*/  IADD3.X R83, P0, PT, R4, R83, RZ, P0, !PT ;  /* 0x0000005304537210 */ /* 0x000fe2000071e4ff */
[----:B------:R-:W-:Y:S01]  /*4ae0*/  IMAD.MOV.U32 R4, RZ, RZ, R3 ;  /* 0x000000ffff047224 */ /* 0x000fe200078e0003 */
[----:B------:R-:W-:Y:S01]  /*4af0*/  IADD3 R87, P2, PT, R87, R78, RZ ;  /* 0x0000004e57577210 */ /* 0x000fe20007f5e0ff */
[----:B------:R-:W-:Y:S01]  /*4b00*/  IMAD.IADD R78, R136, 0x1, R89 ;  /* 0x00000001884e7824 */ /* 0x000fe200078e0259 */
[----:B------:R-:W-:Y:S01]  /*4b10*/  IADD3.X R85, P3, P6, R8, RZ, RZ, P6, P3 ;  /* 0x000000ff08557210 */ /* 0x000fe200036664ff */
[----:B------:R-:W-:Y:S01]  /*4b20*/  IMAD.WIDE.U32.X R4, R147, R73, R4, P5 ;  /* 0x0000004993047225 */ /* 0x000fe200028e0404 */
[----:B------:R-:W-:-:S02]  /*4b30*/  IADD3.X R7, P2, PT, R83, R2, RZ, P2, !PT ;  /* 0x0000000253077210 */ /* 0x000fc4000175e4ff */
[----:B------:R-:W-:Y:S01]  /*4b40*/  IADD3.X R78, PT, PT, RZ, R78, RZ, P4, P1 ;  /* 0x0000004eff4e7210 */ /* 0x000fe200027e24ff */
[----:B------:R-:W-:Y:S01]  /*4b50*/  IMAD.WIDE.U32 R2, R147, R74, RZ ;  /* 0x0000004a93027225 */ /* 0x000fe200078e00ff */
[----:B------:R-:W-:Y:S02]  /*4b60*/  IADD3.X R84, PT, PT, R9, RZ, RZ, P3, P6 ;  /* 0x000000ff09547210 */ /* 0x000fe40001fec4ff */
[-C--:B------:R-:W-:Y:S01]  /*4b70*/  ISETP.GT.U32.AND P1, PT, R130, R125.reuse, PT ;  /* 0x0000007d8200720c */ /* 0x080fe20003f24070 */
[----:B------:R-:W-:Y:S01]  /*4b80*/  IMAD R130, R7, R68, RZ ;  /* 0x0000004407827224 */ /* 0x000fe200078e02ff */
[----:B------:R-:W-:Y:S02]  /*4b90*/  IADD3.X R89, P2, P6, R4, RZ, RZ, P2, P0 ;  /* 0x000000ff04597210 */ /* 0x000fe400016404ff */
[----:B------:R-:W-:Y:S01]  /*4ba0*/  ISETP.GE.U32.AND P0, PT, R138, R125, PT ;  /* 0x0000007d8a00720c */ /* 0x000fe20003f06070 */
[----:B------:R-:W-:Y:S01]  /*4bb0*/  IMAD R9, R87, R69, R130 ;  /* 0x0000004557097224 */ /* 0x000fe200078e0282 */
[----:B------:R-:W-:-:S02]  /*4bc0*/  ISETP.GT.U32.AND.EX P1, PT, R135, R132, PT, P1 ;  /* 0x000000848700720c */ /* 0x000fc40003f24110 */
[----:B------:R-:W-:Y:S01]  /*4bd0*/  IADD3.X R125, PT, PT, R5, RZ, RZ, P2, P6 ;  /* 0x000000ff057d7210 */ /* 0x000fe200017ec4ff */
[----:B------:R-:W-:Y:S01]  /*4be0*/  IMAD.WIDE.U32 R4, R87, R68, RZ ;  /* 0x0000004457047225 */ /* 0x000fe200078e00ff */
[----:B------:R-:W-:Y:S02]  /*4bf0*/  IADD3 R134, P4, P5, R134, R137, R137 ;  /* 0x0000008986867210 */ /* 0x000fe40007d9e089 */
[----:B------:R-:W-:Y:S01]  /*4c00*/  ISETP.GE.U32.AND P2, PT, R82, R91, PT ;  /* 0x0000005b5200720c */ /* 0x000fe20003f46070 */
[----:B------:R-:W-:Y:S01]  /*4c10*/  IMAD.IADD R5, R5, 0x1, R9 ;  /* 0x0000000105057824 */ /* 0x000fe200078e0209 */
[----:B------:R-:W-:Y:S01]  /*4c20*/  SEL R8, RZ, 0x1, !P1 ;  /* 0x00000001ff087807 */ /* 0x000fe20004800000 */
[----:B------:R-:W-:Y:S01]  /*4c30*/  IMAD.WIDE.U32 R2, P6, R6, R75, R2 ;  /* 0x0000004b06027225 */ /* 0x000fe200078c0002 */
[----:B------:R-:W-:Y:S02]  /*4c40*/  IADD3.X R82, PT, PT, RZ, R78, R78, P4, P5 ;  /* 0x0000004eff527210 */ /* 0x000fe400027ea44e */
[----:B------:R-:W-:Y:S01]  /*4c50*/  ISETP.GE.U32.AND.EX P1, PT, R86, R127, PT, P2 ;  /* 0x0000007f5600720c */ /* 0x000fe20003f26120 */
[----:B------:R-:W-:Y:S01]  /*4c60*/  IMAD.WIDE.U32 R78, R6, R74, RZ ;  /* 0x0000004a064e7225 */ /* 0x000fe200078e00ff */
[----:B------:R-:W-:-:S02]  /*4c70*/  IADD3 R90, P4, P5, R8, R131, R90 ;  /* 0x00000083085a7210 */ /* 0x000fc40007d9e05a */
[----:B------:R-:W-:Y:S01]  /*4c80*/  IADD3 R89, P2, PT, R89, R80, RZ ;  /* 0x0000005059597210 */ /* 0x000fe20007f5e0ff */
[----:B------:R-:W-:Y:S01]  /*4c90*/  IMAD.WIDE.U32 R80, R5, R70, RZ ;  /* 0x0000004605507225 */ /* 0x000fe200078e00ff */
[----:B------:R-:W-:Y:S02]  /*4ca0*/  IADD3.X R83, PT, PT, RZ, R92, RZ, P4, P5 ;  /* 0x0000005cff537210 */ /* 0x000fe400027ea4ff */
[----:B------:R-:W-:Y:S01]  /*4cb0*/  IADD3 R79, P4, PT, R79, R2, RZ ;  /* 0x000000024f4f7210 */ /* 0x000fe20007f9e0ff */
[----:B------:R-:W-:Y:S01]  /*4cc0*/  IMAD.X R9, RZ, RZ, RZ, P6 ;  /* 0x000000ffff097224 */ /* 0x000fe200030e06ff */
[----:B------:R-:W-:Y:S01]  /*4cd0*/  IADD3 R86, P6, PT, R89, R78, RZ ;  /* 0x0000004e59567210 */ /* 0x000fe20007fde0ff */
[----:B------:R-:W-:Y:S01]  /*4ce0*/  IMAD.MOV.U32 R8, RZ, RZ, R3 ;  /* 0x000000ffff087224 */ /* 0x000fe200078e0003 */
[----:B------:R-:W-:Y:S01]  /*4cf0*/  IADD3.X R88, P2, PT, R125, R88, RZ, P2, !PT ;  /* 0x000000587d587210 */ /* 0x000fe2000175e4ff */
[----:B------:R-:W-:Y:S01]  /*4d00*/  IMAD.WIDE.U32 R2, R4, R70, RZ ;  /* 0x0000004604027225 */ /* 0x000fe200078e00ff */
[----:B------:R-:W-:-:S02]  /*4d10*/  ISETP.GE.U32.AND.EX P0, PT, R145, R132, PT, P0 ;  /* 0x000000849100720c */ /* 0x000fc40003f06100 */
[----:B------:R-:W-:Y:S01]  /*4d20*/  IADD3.X R88, P6, PT, R88, R79, RZ, P6, !PT ;  /* 0x0000004f58587210 */ /* 0x000fe200037de4ff */
[----:B------:R-:W-:Y:S01]  /*4d30*/  IMAD.WIDE.U32 R80, P5, R4, R71, R80 ;  /* 0x0000004704507225 */ /* 0x000fe200078a0050 */
[----:B------:R-:W-:Y:S02]  /*4d40*/  SEL R79, RZ, 0x1, P1 ;  /* 0x00000001ff4f7807 */ /* 0x000fe40000800000 */
[----:B------:R-:W-:Y:S01]  /*4d50*/  IADD3 RZ, P1, PT, R87, R2, RZ ;  /* 0x0000000257ff7210 */ /* 0x000fe20007f3e0ff */
[----:B------:R-:W-:Y:S01]  /*4d60*/  IMAD.WIDE.U32.X R8, R147, R75, R8, P4 ;  /* 0x0000004b93087225 */ /* 0x000fe200020e0408 */
[----:B------:R-:W-:Y:S02]  /*4d70*/  IADD3 R2, P4, PT, R3, R80, RZ ;  /* 0x0000005003027210 */ /* 0x000fe40007f9e0ff */
[----:B------:R-:W-:Y:S01]  /*4d80*/  SEL R127, RZ, 0x1, P0 ;  /* 0x00000001ff7f7807 */ /* 0x000fe20000000000 */
[----:B------:R-:W-:Y:S01]  /*4d90*/  IMAD.X R3, RZ, RZ, RZ, P5 ;  /* 0x000000ffff037224 */ /* 0x000fe200028e06ff */
[----:B------:R-:W-:Y:S01]  /*4da0*/  IADD3 R87, P5, PT, R79, R134, RZ ;  /* 0x000000864f577210 */ /* 0x000fe20007fbe0ff */
[----:B------:R-:W-:Y:S01]  /*4db0*/  IMAD.WIDE.U32 R78, R147, R76, RZ ;  /* 0x0000004c934e7225 */ /* 0x000fe200078e00ff */
[----:B------:R-:W-:-:S02]  /*4dc0*/  IADD3.X R80, P2, P6, R8, RZ, RZ, P6, P2 ;  /* 0x000000ff08507210 */ /* 0x000fc400036444ff */
[----:B------:R-:W-:Y:S01]  /*4dd0*/  IADD3.X RZ, P1, PT, R7, R2, RZ, P1, !PT ;  /* 0x0000000207ff7210 */ /* 0x000fe20000f3e4ff */
[----:B------:R-:W-:Y:S01]  /*4de0*/  IMAD.MOV.U32 R2, RZ, RZ, R81 ;  /* 0x000000ffff027224 */ /* 0x000fe200078e0051 */
[----:B------:R-:W-:Y:S01]  /*4df0*/  IADD3.X R89, PT, PT, R9, RZ, RZ, P2, P6 ;  /* 0x000000ff09597210 */ /* 0x000fe200017ec4ff */
[----:B------:R-:W-:Y:S01]  /*4e00*/  IMAD.WIDE.U32 R78, P6, R6, R77, R78 ;  /* 0x0000004d064e7225 */ /* 0x000fe200078c004e */
[----:B------:R-:W-:Y:S02]  /*4e10*/  ISETP.GE.U32.AND P2, PT, R87, R134, PT ;  /* 0x000000865700720c */ /* 0x000fe40003f46070 */
[----:B------:R-:W-:Y:S01]  /*4e20*/  IADD3 R126, P3, PT, R126, R133, RZ ;  /* 0x000000857e7e7210 */ /* 0x000fe20007f7e0ff */
[----:B------:R-:W-:-:S04]  /*4e30*/  IMAD.WIDE.U32 R6, R6, R76, RZ ;  /* 0x0000004c06067225 */ /* 0x000fc800078e00ff */
[----:B------:R-:W-:Y:S01]  /*4e40*/  IMAD.X R125, RZ, RZ, R82, P5 ;  /* 0x000000ffff7d7224 */ /* 0x000fe200028e0652 */
[----:B------:R-:W-:Y:S01]  /*4e50*/  IADD3 R91, P5, PT, R85, R87, RZ ;  /* 0x00000057555b7210 */ /* 0x000fe20007fbe0ff */
[----:B------:R-:W-:-:S04]  /*4e60*/  IMAD.WIDE.U32.X R8, R5, R71, R2, P4 ;  /* 0x0000004705087225 */ /* 0x000fc800020e0402 */
[----:B------:R-:W-:Y:S01]  /*4e70*/  IMAD.X R81, RZ, RZ, RZ, P6 ;  /* 0x000000ffff517224 */ /* 0x000fe200030e06ff */
[----:B------:R-:W-:Y:S01]  /*4e80*/  IADD3 R131, P6, PT, R7, R78, RZ ;  /* 0x0000004e07837210 */ /* 0x000fe20007fde0ff */
[----:B------:R-:W-:Y:S01]  /*4e90*/  IMAD.WIDE.U32 R2, R5, R72, RZ ;  /* 0x0000004805027225 */ /* 0x000fe200078e00ff */
[----:B------:R-:W-:Y:S02]  /*4ea0*/  IADD3 R7, P4, PT, R80, R91, RZ ;  /* 0x0000005b50077210 */ /* 0x000fe40007f9e0ff */
[----:B------:R-:W-:Y:S01]  /*4eb0*/  IADD3.X R85, P1, PT, RZ, R8, RZ, P1, !PT ;  /* 0x00000008ff557210 */ /* 0x000fe20000f3e4ff */
[----:B------:R-:W-:Y:S02]  /*4ec0*/  IMAD.MOV.U32 R80, RZ, RZ, R79 ;  /* 0x000000ffff507224 */ /* 0x000fe400078e004f */
[----:B------:R-:W-:Y:S01]  /*4ed0*/  IMAD.X R92, R84, 0x1, R125, P5 ;  /* 0x00000001545c7824 */ /* 0x000fe200028e067d */
[----:B------:R-:W-:Y:S01]  /*4ee0*/  IADD3 R85, P0, PT, R85, R86, RZ ;  /* 0x0000005655557210 */ /* 0x000fe20007f1e0ff */
[----:B------:R-:W-:Y:S01]  /*4ef0*/  IMAD.WIDE.U32.X R80, R147, R77, R80, P6 ;  /* 0x0000004d93507225 */ /* 0x000fe200030e0450 */
[----:B------:R-:W-:-:S03]  /*4f00*/  IADD3 R78, P6, PT, R7, R6, RZ ;  /* 0x00000006074e7210 */ /* 0x000fc60007fde0ff */
[----:B------:R-:W-:Y:S02]  /*4f10*/  IMAD.X R79, RZ, RZ, R9, P1 ;  /* 0x000000ffff4f7224 */ /* 0x000fe400008e0609 */
[C---:B------:R-:W-:Y:S01]  /*4f20*/  IMAD.WIDE.U32 R6, P1, R4.reuse, R73, R2 ;  /* 0x0000004904067225 */ /* 0x040fe20007820002 */
[----:B------:R-:W-:Y:S02]  /*4f30*/  IADD3.X R2, P4, PT, R89, R92, RZ, P4, !PT ;  /* 0x0000005c59027210 */ /* 0x000fe4000279e4ff */
[----:B------:R-:W-:Y:S01]  /*4f40*/  IADD3.X R88, P0, PT, R79, R88, RZ, P0, !PT ;  /* 0x000000584f587210 */ /* 0x000fe2000071e4ff */
[----:B------:R-:W-:-:S04]  /*4f50*/  IMAD.WIDE.U32 R8, R4, R72, RZ ;  /* 0x0000004804087225 */ /* 0x000fc800078e00ff */
[----:B------:R-:W-:Y:S01]  /*4f60*/  IMAD.X R3, RZ, RZ, RZ, P1 ;  /* 0x000000ffff037224 */ /* 0x000fe200008e06ff */
[----:B------:R-:W-:Y:S02]  /*4f70*/  IADD3 R89, P5, PT, R9, R6, RZ ;  /* 0x0000000609597210 */ /* 0x000fe40007fbe0ff */
[----:B------:R-:W-:Y:S01]  /*4f80*/  IADD3.X R9, P6, PT, R2, R131, RZ, P6, !PT ;  /* 0x0000008302097210 */ /* 0x000fe200037de4ff */
[----:B------:R-:W-:Y:S01]  /*4f90*/  IMAD.MOV.U32 R2, RZ, RZ, R7 ;  /* 0x000000ffff027224 */ /* 0x000fe200078e0007 */
[----:B------:R-:W-:Y:S01]  /*4fa0*/  IADD3 R85, P1, PT, R85, R8, RZ ;  /* 0x0000000855557210 */ /* 0x000fe20007f3e0ff */
[C---:B------:R-:W-:Y:S01]  /*4fb0*/  IMAD.WIDE.U32 R6, R5.reuse, R74, RZ ;  /* 0x0000004a05067225 */ /* 0x040fe200078e00ff */
[----:B------:R-:W-:Y:S02]  /*4fc0*/  IADD3.X R84, P4, P6, R80, RZ, RZ, P6, P4 ;  /* 0x000000ff50547210 */ /* 0x000fe400036884ff */
[----:B------:R-:W-:Y:S01]  /*4fd0*/  IADD3.X R80, P1, PT, R88, R89, RZ, P1, !PT ;  /* 0x0000005958507210 */ /* 0x000fe20000f3e4ff */
[----:B------:R-:W-:Y:S01]  /*4fe0*/  IMAD.WIDE.U32.X R2, R5, R73, R2, P5 ;  /* 0x0000004905027225 */ /* 0x000fe200028e0402 */
[----:B------:R-:W-:-:S02]  /*4ff0*/  ISETP.GE.U32.AND.EX P5, PT, R125, R82, PT, P2 ;  /* 0x000000527d00720c */ /* 0x000fc40003fa6120 */
[----:B------:R-:W-:Y:S02]  /*5000*/  IADD3.X R82, PT, PT, R81, RZ, RZ, P4, P6 ;  /* 0x000000ff51527210 */ /* 0x000fe400027ec4ff */
[----:B------:R-:W-:Y:S02]  /*5010*/  IADD3.X R81, P0, P1, R2, RZ, RZ, P1, P0 ;  /* 0x000000ff02517210 */ /* 0x000fe400009004ff */
[----:B------:R-:W-:Y:S02]  /*5020*/  ISETP.GE.U32.AND P2, PT, R91, R87, PT ;  /* 0x000000575b00720c */ /* 0x000fe40003f46070 */
[----:B------:R-:W-:Y:S01]  /*5030*/  IADD3.X R8, PT, PT, R3, RZ, RZ, P0, P1 ;  /* 0x000000ff03087210 */ /* 0x000fe200007e24ff */
[----:B------:R-:W-:Y:S01]  /*5040*/  IMAD.WIDE.U32 R2, R4, R74, RZ ;  /* 0x0000004a04027225 */ /* 0x000fe200078e00ff */
[----:B------:R-:W-:Y:S02]  /*5050*/  SEL R79, RZ, 0x1, P5 ;  /* 0x00000001ff4f7807 */ /* 0x000fe40002800000 */
[----:B------:R-:W-:Y:S01]  /*5060*/  ISETP.GE.U32.AND.EX P2, PT, R92, R125, PT, P2 ;  /* 0x0000007d5c00720c */ /* 0x000fe20003f46120 */
[----:B------:R-:W-:Y:S01]  /*5070*/  IMAD.WIDE.U32 R6, P5, R4, R75, R6 ;  /* 0x0000004b04067225 */ /* 0x000fe200078a0006 */
[----:B------:R-:W-:-:S02]  /*5080*/  IADD3 R81, P0, PT, R81, R78, RZ ;  /* 0x0000004e51517210 */ /* 0x000fc40007f1e0ff */
[----:B------:R-:W-:Y:S01]  /*5090*/  SEL R86, RZ, 0x1, P2 ;  /* 0x00000001ff567807 */ /* 0x000fe20001000000 */
[----:B------:R-:W-:Y:S01]  /*50a0*/  IMAD.X R78, RZ, RZ, R129, P3 ;  /* 0x000000ffff4e7224 */ /* 0x000fe200018e0681 */
[----:B------:R-:W-:Y:S02]  /*50b0*/  IADD3 R79, P3, PT, R79, R126, RZ ;  /* 0x0000007e4f4f7210 */ /* 0x000fe40007f7e0ff */
[----:B------:R-:W-:Y:S02]  /*50c0*/  IADD3 R89, P2, PT, R3, R6, RZ ;  /* 0x0000000603597210 */ /* 0x000fe40007f5e0ff */
[----:B------:R-:W-:Y:S01]  /*50d0*/  IADD3.X R6, P0, PT, R8, R9, RZ, P0, !PT ;  /* 0x0000000908067210 */ /* 0x000fe2000071e4ff */
[----:B------:R-:W-:Y:S01]  /*50e0*/  IMAD.X R9, RZ, RZ, RZ, P5 ;  /* 0x000000ffff097224 */ /* 0x000fe200028e06ff */
[----:B------:R-:W-:Y:S01]  /*50f0*/  IADD3 R81, P1, PT, R81, R2, RZ ;  /* 0x0000000251517210 */ /* 0x000fe20007f3e0ff */
[----:B------:R-:W-:Y:S01]  /*5100*/  IMAD.WIDE.U32 R2, R5, R76, RZ ;  /* 0x0000004c05027225 */ /* 0x000fe200078e00ff */
[----:B------:R-:W-:-:S02]  /*5110*/  IADD3 R86, P5, PT, R86, R79, RZ ;  /* 0x0000004f56567210 */ /* 0x000fc40007fbe0ff */
[----:B------:R-:W-:Y:S01]  /*5120*/  IADD3.X R89, P1, PT, R6, R89, RZ, P1, !PT ;  /* 0x0000005906597210 */ /* 0x000fe20000f3e4ff */
[----:B------:R-:W-:Y:S01]  /*5130*/  IMAD.X R87, RZ, RZ, R78, P3 ;  /* 0x000000ffff577224 */ /* 0x000fe200018e064e */
[----:B------:R-:W-:Y:S01]  /*5140*/  ISETP.GE.U32.AND P3, PT, R79, R126, PT ;  /* 0x0000007e4f00720c */ /* 0x000fe20003f66070 */
[----:B------:R-:W-:Y:S01]  /*5150*/  IMAD.MOV.U32 R8, RZ, RZ, R7 ;  /* 0x000000ffff087224 */ /* 0x000fe200078e0007 */
[----:B------:R-:W-:Y:S01]  /*5160*/  IADD3 R90, P6, P4, R127, R93, R90 ;  /* 0x0000005d7f5a7210 */ /* 0x000fe20007cde05a */
[----:B------:R-:W-:Y:S01]  /*5170*/  IMAD.X R88, RZ, RZ, R87, P5 ;  /* 0x000000ffff587224 */ /* 0x000fe200028e0657 */
[----:B------:R-:W-:Y:S01]  /*5180*/  ISETP.GE.U32.AND P5, PT, R86, R79, PT ;  /* 0x0000004f5600720c */ /* 0x000fe20003fa6070 */
[----:B------:R-:W-:Y:S01]  /*5190*/  IMAD.WIDE.U32.X R8, R5, R75, R8, P2 ;  /* 0x0000004b05087225 */ /* 0x000fe200010e0408 */
[----:B------:R-:W-:Y:S02]  /*51a0*/  ISETP.GE.U32.AND.EX P3, PT, R87, R78, PT, P3 ;  /* 0x0000004e5700720c */ /* 0x000fe40003f66130 */
[----:B------:R-:W-:Y:S01]  /*51b0*/  ISETP.GE.U32.AND.EX P5, PT, R88, R87, PT, P5 ;  /* 0x000000575800720c */ /* 0x000fe20003fa6150 */
[----:B------:R-:W-:-:S04]  /*51c0*/  IMAD.WIDE.U32 R2, P2, R4, R77, R2 ;  /* 0x0000004d04027225 */ /* 0x000fc80007840002 */
[----:B------:R-:W-:Y:S01]  /*51d0*/  IMAD.WIDE.U32 R78, R4, R76, RZ ;  /* 0x0000004c044e7225 */ /* 0x000fe200078e00ff */
[----:B------:R-:W-:-:S03]  /*51e0*/  IADD3.X R4, P1, P0, R8, RZ, RZ, P1, P0 ;  /* 0x000000ff08047210 */ /* 0x000fc600008204ff */
[----:B------:R-:W-:Y:S01]  /*51f0*/  IMAD.X R7, RZ, RZ, RZ, P2 ;  /* 0x000000ffff077224 */ /* 0x000fe200010e06ff */
[----:B------:R-:W-:Y:S01]  /*5200*/  IADD3 R87, P2, PT, R84, R86, RZ ;  /* 0x0000005654577210 */ /* 0x000fe20007f5e0ff */
[----:B------:R-:W-:Y:S01]  /*5210*/  IMAD.MOV.U32 R6, RZ, RZ, R3 ;  /* 0x000000ffff067224 */ /* 0x000fe200078e0003 */
[----:B------:R-:W-:Y:S02]  /*5220*/  IADD3.X R8, PT, PT, R9, RZ, RZ, P1, P0 ;  /* 0x000000ff09087210 */ /* 0x000fe40000fe04ff */
[----:B------:R-:W-:Y:S01]  /*5230*/  IADD3 R3, P0, PT, R4, R87, RZ ;  /* 0x0000005704037210 */ /* 0x000fe20007f1e0ff */
[----:B------:R-:W-:Y:S01]  /*5240*/  IMAD.X R9, R82, 0x1, R88, P2 ;  /* 0x0000000152097824 */ /* 0x000fe200010e0658 */
[----:B------:R-:W-:Y:S02]  /*5250*/  IADD3 R79, P1, PT, R79, R2, RZ ;  /* 0x000000024f4f7210 */ /* 0x000fe40007f3e0ff */
[----:B------:R-:W-:Y:S02]  /*5260*/  SEL R4, RZ, 0x1, P3 ;  /* 0x00000001ff047807 */ /* 0x000fe40001800000 */
[----:B------:R-:W-:Y:S01]  /*5270*/  ISETP.GE.U32.AND P3, PT, R87, R86, PT ;  /* 0x000000565700720c */ /* 0x000fe20003f66070 */
[----:B------:R-:W-:Y:S01]  /*5280*/  IMAD.WIDE.U32.X R6, R5, R77, R6, P1 ;  /* 0x0000004d05067225 */ /* 0x000fe200008e0406 */
        /* <DEDUP_REMOVED lines=21> */
[----:B------:R-:W-:Y:S02]  /*53e0*/  IMAD.MOV.U32 R4, RZ, RZ, R89 ;  /* 0x000000ffff047224 */ /* 0x000fe400078e0059 */
[----:B------:R-:W-:Y:S02]  /*53f0*/  IMAD.MOV.U32 R3, RZ, RZ, R85 ;  /* 0x000000ffff037224 */ /* 0x000fe400078e0055 */
[----:B------:R-:W-:-:S06]  /*5400*/  IMAD.MOV.U32 R2, RZ, RZ, R80 ;  /* 0x000000ffff027224 */ /* 0x000fcc00078e0050 */
        /* <DEDUP_REMOVED lines=23> */
[----:B------:R-:W-:Y:S01]  /*5580*/  ISETP.LT.U32.OR.EX P0, PT, R89, R73, !P0, P1 ;  /* 0x000000495900720c */ /* 0x000fe20004701510 */
[----:B------:R-:W-:Y:S02]  /*5590*/  IMAD.MOV.U32 R3, RZ, RZ, R85 ;  /* 0x000000ffff037224 */ /* 0x000fe400078e0055 */
[----:B------:R-:W-:-:S10]  /*55a0*/  IMAD.MOV.U32 R2, RZ, RZ, R80 ;  /* 0x000000ffff027224 */ /* 0x000fd400078e0050 */
[----:B------:R-:W-:Y:S05]  /*55b0*/  @P0 BRA `(.L_x_27) ;  /* 0x0000000000540947 */ /* 0x000fea0003800000 */
.L_x_26:
        /* <DEDUP_REMOVED lines=21> */
.L_x_27:
[----:B------:R-:W-:Y:S01]  /*5710*/  IMAD.MOV.U32 R149, RZ, RZ, RZ ;  /* 0x000000ffff957224 */ /* 0x000fe200078e00ff */
[----:B------:R-:W-:Y:S01]  /*5720*/  CS2R R150, SRZ ;  /* 0x0000000000967805 */ /* 0x000fe2000001ff00 */
[----:B------:R-:W-:Y:S01]  /*5730*/  IMAD.WIDE.U32 R88, R5, R51, RZ ;  /* 0x0000003305587225 */ /* 0x000fe200078e00ff */
[----:B------:R-:W-:Y:S02]  /*5740*/  CS2R R152, SRZ ;  /* 0x0000000000987805 */ /* 0x000fe4000001ff00 */
[----:B------:R-:W-:Y:S01]  /*5750*/  LOP3.LUT R0, R0, 0xfffffffe, RZ, 0xc0, !PT ;  /* 0xfffffffe00007812 */ /* 0x000fe200078ec0ff */
[----:B------:R-:W-:Y:S02]  /*5760*/  IMAD.MOV.U32 R91, RZ, RZ, RZ ;  /* 0x000000ffff5b7224 */ /* 0x000fe400078e00ff */
[----:B------:R-:W-:-:S04]  /*5770*/  IMAD.WIDE.U32 R144, R3, R53, RZ ;  /* 0x0000003503907225 */ /* 0x000fc800078e00ff */
[----:B------:R-:W-:Y:S01]  /*5780*/  IMAD.WIDE.U32 R80, R4, R51, RZ ;  /* 0x0000003304507225 */ /* 0x000fe200078e00ff */
[----:B------:R-:W-:-:S03]  /*5790*/  IADD3 R144, P0, PT, R88, R144, RZ ;  /* 0x0000009058907210 */ /* 0x000fc60007f1e0ff */
[----:B------:R-:W-:-:S04]  /*57a0*/  IMAD.WIDE.U32 R78, R5, R50, RZ ;  /* 0x00000032054e7225 */ /* 0x000fc800078e00ff */
[----:B------:R-:W-:Y:S02]  /*57b0*/  IMAD.IADD R83, R89, 0x1, R149 ;  /* 0x0000000159537824 */ /* 0x000fe400078e0295 */
[----:B------:R-:W-:Y:S02]  /*57c0*/  IMAD.IADD R85, R91, 0x1, R145 ;  /* 0x000000015b557824 */ /* 0x000fe400078e0291 */
[----:B------:R-:W-:Y:S01]  /*57d0*/  IMAD.WIDE.U32 R126, R2, R53, RZ ;  /* 0x00000035027e7225 */ /* 0x000fe200078e00ff */
[----:B------:R-:W-:-:S03]  /*57e0*/  IADD3 R83, P2, P3, R78, R83, R80 ;  /* 0x000000534e537210 */ /* 0x000fc60007b5e050 */
[----:B------:R-:W-:-:S04]  /*57f0*/  IMAD.WIDE.U32 R86, R3, R52, RZ ;  /* 0x0000003403567225 */ /* 0x000fc800078e00ff */
[----:B------:R-:W-:Y:S01]  /*5800*/  IMAD.IADD R92, R149, 0x1, R79 ;  /* 0x00000001955c7824 */ /* 0x000fe200078e024f */
[----:B------:R-:W-:Y:S01]  /*5810*/  IADD3 R136, P6, P4, R86, R85, R126 ;  /* 0x0000005556887210 */ /* 0x000fe20007cde07e */
[----:B------:R-:W-:-:S03]  /*5820*/  IMAD.WIDE.U32 R78, R7, R51, RZ ;  /* 0x00000033074e7225 */ /* 0x000fc600078e00ff */
[----:B------:R-:W-:Y:S01]  /*5830*/  P2R R137, PR, RZ, 0x10 ;  /* 0x00000010ff897803 */ /* 0x000fe20000000000 */
[----:B------:R-:W-:Y:S02]  /*5840*/  IMAD.IADD R84, R81, 0x1, R151 ;  /* 0x0000000151547824 */ /* 0x000fe400078e0297 */
[----:B------:R-:W-:-:S04]  /*5850*/  IMAD.WIDE.U32 R80, R7, R50, RZ ;  /* 0x0000003207507225 */ /* 0x000fc800078e00ff */
[----:B------:R-:W-:Y:S02]  /*5860*/  IMAD.MOV.U32 R85, RZ, RZ, RZ ;  /* 0x000000ffff557224 */ /* 0x000fe400078e00ff */
[----:B------:R-:W-:Y:S01]  /*5870*/  IMAD.WIDE.U32 R128, R6, R51, RZ ;  /* 0x0000003306807225 */ /* 0x000fe200078e00ff */
[----:B------:R-:W-:-:S03]  /*5880*/  @P6 LOP3.LUT R0, R0, 0x1, RZ, 0xfc, !PT ;  /* 0x0000000100006812 */ /* 0x000fc600078efcff */
[----:B------:R-:W-:Y:S01]  /*5890*/  IMAD.IADD R79, R79, 0x1, R152 ;  /* 0x000000014f4f7824 */ /* 0x000fe200078e0298 */
[----:B------:R-:W-:Y:S01]  /*58a0*/  LOP3.LUT R0, R0, 0xfffffffb, RZ, 0xc0, !PT ;  /* 0xfffffffb00007812 */ /* 0x000fe200078ec0ff */
[----:B------:R-:W-:Y:S01]  /*58b0*/  IMAD.IADD R135, R152, 0x1, R81 ;  /* 0x0000000198877824 */ /* 0x000fe200078e0251 */
[----:B------:R-:W-:Y:S01]  /*58c0*/  IADD3.X R81, PT, PT, RZ, RZ, RZ, P2, P3 ;  /* 0x000000ffff517210 */ /* 0x000fe200017e64ff */
[----:B------:R-:W-:Y:S01]  /*58d0*/  IMAD.WIDE.U32 R84, R50, R4, R84 ;  /* 0x0000000432547225 */ /* 0x000fe200078e0054 */
[----:B------:R-:W-:-:S03]  /*58e0*/  IADD3 R79, P1, P5, R80, R79, R128 ;  /* 0x0000004f504f7210 */ /* 0x000fc60007d3e080 */
[----:B------:R-:W-:Y:S01]  /*58f0*/  IMAD.MOV.U32 R93, RZ, RZ, RZ ;  /* 0x000000ffff5d7224 */ /* 0x000fe200078e00ff */
[----:B------:R-:W-:Y:S01]  /*5900*/  IADD3 R92, P2, P3, R81, R84, R92 ;  /* 0x00000054515c7210 */ /* 0x000fe20007b5e05c */
[----:B------:R-:W-:Y:S02]  /*5910*/  IMAD.IADD R82, R129, 0x1, R150 ;  /* 0x0000000181527824 */ /* 0x000fe400078e0296 */
[----:B------:R-:W-:Y:S02]  /*5920*/  IMAD.IADD R89, R91, 0x1, R87 ;  /* 0x000000015b597824 */ /* 0x000fe400078e0257 */
[----:B------:R-:W-:Y:S02]  /*5930*/  IMAD.MOV.U32 R87, RZ, RZ, RZ ;  /* 0x000000ffff577224 */ /* 0x000fe400078e00ff */
[----:B------:R-:W-:-:S04]  /*5940*/  IMAD.WIDE.U32 R128, R9, R51, RZ ;  /* 0x0000003309807225 */ /* 0x000fc800078e00ff */
[----:B------:R-:W-:Y:S02]  /*5950*/  IMAD.IADD R80, R93, 0x1, R127 ;  /* 0x000000015d507824 */ /* 0x000fe400078e027f */
[----:B------:R-:W-:Y:S02]  /*5960*/  IMAD.MOV.U32 R81, RZ, RZ, RZ ;  /* 0x000000ffff517224 */ /* 0x000fe400078e00ff */
[----:B------:R-:W-:-:S04]  /*5970*/  IMAD.WIDE.U32 R126, R9, R50, RZ ;  /* 0x00000032097e7225 */ /* 0x000fc800078e00ff */
[----:B------:R-:W-:Y:S02]  /*5980*/  IMAD.IADD R86, R151, 0x1, R85 ;  /* 0x0000000197567824 */ /* 0x000fe400078e0255 */
[----:B------:R-:W-:-:S04]  /*5990*/  IMAD.WIDE.U32 R130, R8, R51, RZ ;  /* 0x0000003308827225 */ /* 0x000fc800078e00ff */
[----:B------:R-:W-:Y:S02]  /*59a0*/  IMAD.IADD R85, R129, 0x1, R87 ;  /* 0x0000000181557824 */ /* 0x000fe400078e0257 */
[----:B------:R-:W-:-:S04]  /*59b0*/  IMAD.WIDE.U32 R80, R52, R2, R80 ;  /* 0x0000000234507225 */ /* 0x000fc800078e0050 */
[----:B------:R-:W-:Y:S01]  /*59c0*/  IMAD.IADD R125, R87, 0x1, R127 ;  /* 0x00000001577d7824 */ /* 0x000fe200078e027f */
[----:B------:R-:W-:Y:S01]  /*59d0*/  IADD3.X R127, PT, PT, RZ, R86, RZ, P2, P3 ;  /* 0x00000056ff7f7210 */ /* 0x000fe200017e64ff */
[----:B------:R-:W-:Y:S01]  /*59e0*/  IMAD.X R136, R136, 0x1, R83, P0 ;  /* 0x0000000188887824 */ /* 0x000fe200000e0653 */
[----:B------:R-:W-:Y:S01]  /*59f0*/  ISETP.GE.U32.AND P0, PT, R144, R88, PT ;  /* 0x000000589000720c */ /* 0x000fe20003f06070 */
[----:B------:R-:W-:Y:S01]  /*5a00*/  IMAD.IADD R134, R93, 0x1, R81 ;  /* 0x000000015d867824 */ /* 0x000fe200078e0251 */
[----:B------:R-:W-:Y:S01]  /*5a10*/  IADD3 R86, P2, P3, R126, R85, R130 ;  /* 0x000000557e567210 */ /* 0x000fe20007b5e082 */
[----:B------:R-:W-:Y:S01]  /*5a20*/  IMAD.IADD R84, R131, 0x1, R153 ;  /* 0x0000000183547824 */ /* 0x000fe200078e0299 */
[----:B------:R-:W-:Y:S01]  /*5a30*/  IADD3.X R85, PT, PT, RZ, RZ, RZ, P1, P5 ;  /* 0x000000ffff557210 */ /* 0x000fe20000fea4ff */
[----:B------:R-:W-:Y:S01]  /*5a40*/  IMAD.WIDE.U32 R130, R4, R53, RZ ;  /* 0x0000003504827225 */ /* 0x000fe200078e00ff */
[----:B------:R-:W-:Y:S02]  /*5a50*/  IADD3 R92, P1, P5, R92, R80, R89 ;  /* 0x000000505c5c7210 */ /* 0x000fe40007d3e059 */
[----:B------:R-:W-:Y:S01]  /*5a60*/  ISETP.GE.U32.AND.EX P0, PT, R136, R83, PT, P0 ;  /* 0x000000538800720c */ /* 0x000fe20003f06100 */
[----:B------:R-:W-:Y:S01]  /*5a70*/  IMAD.WIDE.U32 R88, R5, R53, RZ ;  /* 0x0000003505587225 */ /* 0x000fe200078e00ff */
[----:B------:R-:W-:-:S02]  /*5a80*/  IADD3.X R134, PT, PT, R127, R134, RZ, P1, P5 ;  /* 0x000000867f867210 */ /* 0x000fc40000fea4ff */
[----:B------:R-:W-:Y:S01]  /*5a90*/  SEL R133, RZ, 0x1, P0 ;  /* 0x00000001ff857807 */ /* 0x000fe20000000000 */
[----:B------:R-:W-:Y:S02]  /*5aa0*/  IMAD.MOV.U32 R83, RZ, RZ, RZ ;  /* 0x000000ffff537224 */ /* 0x000fe400078e00ff */
[----:B------:R-:W-:-:S04]  /*5ab0*/  IMAD.WIDE.U32 R126, R5, R52, RZ ;  /* 0x00000034057e7225 */ /* 0x000fc800078e00ff */
[----:B------:R-:W-:Y:S01]  /*5ac0*/  IMAD.IADD R81, R149, 0x1, R89 ;  /* 0x0000000195517824 */ /* 0x000fe200078e0259 */
[----:B------:R-:W-:Y:S01]  /*5ad0*/  IADD3.X R89, PT, PT, RZ, RZ, RZ, P2, P3 ;  /* 0x000000ffff597210 */ /* 0x000fe200017e64ff */
[----:B------:R-:W-:-:S04]  /*5ae0*/  IMAD.WIDE.U32 R82, R50, R6, R82 ;  /* 0x0000000632527225 */ /* 0x000fc800078e0052 */
[----:B------:R-:W-:Y:S01]  /*5af0*/  IMAD.IADD R145, R149, 0x1, R127 ;  /* 0x0000000195917824 */ /* 0x000fe200078e027f */
[----:B------:R-:W-:Y:S01]  /*5b00*/  IADD3 R127, P0, P1, R126, R81, R130 ;  /* 0x000000517e7f7210 */ /* 0x000fe2000791e082 */
[----:B------:R-:W-:Y:S01]  /*5b10*/  IMAD.IADD R80, R151, 0x1, R131 ;  /* 0x0000000197507824 */ /* 0x000fe200078e0283 */
[----:B------:R-:W-:Y:S01]  /*5b20*/  IADD3 R126, P3, P5, R85, R82, R135 ;  /* 0x00000052557e7210 */ /* 0x000fe20007d7e087 */
[----:B------:R-:W-:Y:S01]  /*5b30*/  IMAD.MOV.U32 R81, RZ, RZ, RZ ;  /* 0x000000ffff517224 */ /* 0x000fe200078e00ff */
[----:B------:R-:W-:Y:S01]  /*5b40*/  IADD3 R85, P2, PT, R133, R78, RZ ;  /* 0x0000004e85557210 */ /* 0x000fe20007f5e0ff */
[----:B------:R-:W-:Y:S01]  /*5b50*/  IMAD.WIDE.U32 R130, R3, R51, RZ ;  /* 0x0000003303827225 */ /* 0x000fe200078e00ff */
[----:B------:R-:W-:Y:S02]  /*5b60*/  IADD3.X R90, PT, PT, RZ, RZ, RZ, P0, P1 ;  /* 0x000000ffff5a7210 */ /* 0x000fe400007e24ff */
[----:B------:R-:W-:Y:S01]  /*5b70*/  ISETP.GT.U32.AND P0, PT, R78, R85, PT ;  /* 0x000000554e00720c */ /* 0x000fe20003f04070 */
[----:B------:R-:W-:Y:S01]  /*5b80*/  IMAD.X R82, RZ, RZ, R79, P2 ;  /* 0x000000ffff527224 */ /* 0x000fe200010e064f */
[----:B------:R-:W-:Y:S01]  /*5b90*/  IADD3 R135, P1, PT, R85, R88, RZ ;  /* 0x0000005855877210 */ /* 0x000fe20007f3e0ff */
[----:B------:R-:W-:-:S03]  /*5ba0*/  IMAD.WIDE.U32 R80, R52, R4, R80 ;  /* 0x0000000434507225 */ /* 0x000fc600078e0050 */
[----:B------:R-:W-:Y:S01]  /*5bb0*/  ISETP.GT.U32.AND.EX P0, PT, R79, R82, PT, P0 ;  /* 0x000000524f00720c */ /* 0x000fe20003f04100 */
[----:B------:R-:W-:Y:S01]  /*5bc0*/  IMAD.X R132, R82, 0x1, R127, P1 ;  /* 0x0000000152847824 */ /* 0x000fe200008e067f */
[----:B------:R-:W-:Y:S01]  /*5bd0*/  IADD3 R145, P1, P2, R126, R80, R145 ;  /* 0x000000507e917210 */ /* 0x000fe20007a3e091 */
[----:B------:R-:W-:Y:S01]  /*5be0*/  IMAD.IADD R88, R151, 0x1, R81 ;  /* 0x0000000197587824 */ /* 0x000fe200078e0251 */
[----:B------:R-:W-:Y:S01]  /*5bf0*/  SEL R80, R78, R85, P0 ;  /* 0x000000554e507207 */ /* 0x000fe20000000000 */
[----:B------:R-:W-:Y:S01]  /*5c00*/  IMAD.IADD R129, R150, 0x1, R83 ;  /* 0x0000000196817824 */ /* 0x000fe200078e0253 */
[----:B------:R-:W-:Y:S01]  /*5c10*/  SEL R81, R79, R82, P0 ;  /* 0x000000524f517207 */ /* 0x000fe20000000000 */
[----:B------:R-:W-:Y:S01]  /*5c20*/  IMAD.WIDE.U32 R78, R2, R51, RZ ;  /* 0x00000033024e7225 */ /* 0x000fe200078e00ff */
[----:B------:R-:W-:Y:S02]  /*5c30*/  ISETP.GT.U32.AND P0, PT, R80, R135, PT ;  /* 0x000000875000720c */ /* 0x000fe40003f04070 */
[----:B------:R-:W-:Y:S01]  /*5c40*/  IADD3.X R129, PT, PT, RZ, R129, RZ, P3, P5 ;  /* 0x00000081ff817210 */ /* 0x000fe20001fea4ff */
[----:B------:R-:W-:Y:S01]  /*5c50*/  IMAD.WIDE.U32 R82, R3, R50, RZ ;  /* 0x0000003203527225 */ /* 0x000fe200078e00ff */
[----:B------:R-:W-:-:S03]  /*5c60*/  ISETP.GT.U32.AND.EX P0, PT, R81, R132, PT, P0 ;  /* 0x000000845100720c */ /* 0x000fc60003f04100 */
[----:B------:R-:W-:Y:S02]  /*5c70*/  IMAD.IADD R131, R131, 0x1, R91 ;  /* 0x0000000183837824 */ /* 0x000fe400078e025b */
[----:B------:R-:W-:Y:S02]  /*5c80*/  IMAD.MOV.U32 R85, RZ, RZ, RZ ;  /* 0x000000ffff557224 */ /* 0x000fe400078e00ff */
[----:B------:R-:W-:Y:S01]  /*5c90*/  IMAD.WIDE.U32 R126, R6, R53, RZ ;  /* 0x00000035067e7225 */ /* 0x000fe200078e00ff */
[----:B------:R-:W-:Y:S02]  /*5ca0*/  IADD3 R131, P3, P4, R82, R131, R78 ;  /* 0x0000008352837210 */ /* 0x000fe40007c7e04e */
[----:B------:R-:W-:Y:S01]  /*5cb0*/  IADD3.X R78, PT, PT, R129, R88, RZ, P1, P2 ;  /* 0x00000058814e7210 */ /* 0x000fe20000fe44ff */
[----:B------:R-:W-:-:S04]  /*5cc0*/  IMAD.WIDE.U32 R84, R50, R8, R84 ;  /* 0x0000000832547225 */ /* 0x000fc800078e0054 */
[----:B------:R-:W-:Y:S01]  /*5cd0*/  IMAD R88, R131, R68, RZ ;  /* 0x0000004483587224 */ /* 0x000fe200078e02ff */
[----:B------:R-:W-:Y:S01]  /*5ce0*/  IADD3 R82, P1, P2, R89, R84, R125 ;  /* 0x0000005459527210 */ /* 0x000fe20007a3e07d */
[----:B------:R-:W-:-:S04]  /*5cf0*/  IMAD.WIDE.U32 R80, R130, R68, RZ ;  /* 0x0000004482507225 */ /* 0x000fc800078e00ff */
[----:B------:R-:W-:Y:S01]  /*5d00*/  IMAD R129, R130, R69, R88 ;  /* 0x0000004582817224 */ /* 0x000fe200078e0258 */
[----:B------:R-:W-:Y:S01]  /*5d10*/  @P3 LOP3.LUT R0, R0, 0x4, RZ, 0xfc, !PT ;  /* 0x0000000400003812 */ /* 0x000fe200078efcff */
[----:B------:R-:W-:Y:S02]  /*5d20*/  IMAD.IADD R138, R153, 0x1, R85 ;  /* 0x00000001998a7824 */ /* 0x000fe400078e0255 */
[----:B------:R-:W-:Y:S01]  /*5d30*/  IMAD.IADD R84, R150, 0x1, R127 ;  /* 0x0000000196547824 */ /* 0x000fe200078e027f */
[----:B------:R-:W-:Y:S01]  /*5d40*/  SEL R127, RZ, 0x1, !P0 ;  /* 0x00000001ff7f7807 */ /* 0x000fe20004000000 */
[----:B------:R-:W-:Y:S01]  /*5d50*/  IMAD.WIDE.U32 R88, R7, R52, RZ ;  /* 0x0000003407587225 */ /* 0x000fe200078e00ff */
[----:B------:R-:W-:Y:S02]  /*5d60*/  IADD3.X R138, PT, PT, RZ, R138, RZ, P1, P2 ;  /* 0x0000008aff8a7210 */ /* 0x000fe40000fe44ff */
[----:B------:R-:W-:Y:S01]  /*5d70*/  IADD3 R145, P0, P1, R127, R145, R90 ;  /* 0x000000917f917210 */ /* 0x000fe2000791e05a */
[----:B------:R-:W-:-:S02]  /*5d80*/  IMAD.MOV.U32 R85, RZ, RZ, RZ ;  /* 0x000000ffff557224 */ /* 0x000fc400078e00ff */
[----:B------:R-:W-:Y:S01]  /*5d90*/  IMAD.IADD R129, R81, 0x1, R129 ;  /* 0x0000000151817824 */ /* 0x000fe200078e0281 */
[----:B------:R-:W-:Y:S01]  /*5da0*/  IADD3.X R125, PT, PT, RZ, R78, RZ, P0, P1 ;  /* 0x0000004eff7d7210 */ /* 0x000fe200007e24ff */
[----:B------:R-:W-:-:S04]  /*5db0*/  IMAD.WIDE.U32 R84, R52, R6, R84 ;  /* 0x0000000634547225 */ /* 0x000fc800078e0054 */
[----:B------:R-:W-:Y:S02]  /*5dc0*/  IMAD.IADD R89, R152, 0x1, R89 ;  /* 0x0000000198597824 */ /* 0x000fe400078e0259 */
[----:B------:R-:W-:-:S03]  /*5dd0*/  IMAD.WIDE.U32 R142, R129, R70, RZ ;  /* 0x00000046818e7225 */ /* 0x000fc600078e00ff */
[----:B------:R-:W-:Y:S01]  /*5de0*/  IADD3 R82, P1, P2, R82, R84, R89 ;  /* 0x0000005452527210 */ /* 0x000fe20007a3e059 */
[----:B------:R-:W-:Y:S02]  /*5df0*/  IMAD.IADD R81, R150, 0x1, R85 ;  /* 0x0000000196517824 */ /* 0x000fe400078e0255 */
[----:B------:R-:W-:-:S03]  /*5e00*/  IMAD.WIDE.U32 R84, R80, R70, RZ ;  /* 0x0000004650547225 */ /* 0x000fc600078e00ff */
[----:B------:R-:W-:Y:S01]  /*5e10*/  IADD3.X R81, PT, PT, R138, R81, RZ, P1, P2 ;  /* 0x000000518a517210 */ /* 0x000fe20000fe44ff */
[----:B------:R-:W-:Y:S01]  /*5e20*/  IMAD.WIDE.U32 R142, P0, R80, R71, R142 ;  /* 0x00000047508e7225 */ /* 0x000fe2000780008e */
[----:B------:R-:W-:-:S03]  /*5e30*/  IADD3 RZ, P1, PT, R130, R84, RZ ;  /* 0x0000005482ff7210 */ /* 0x000fc60007f3e0ff */
[----:B------:R-:W-:Y:S01]  /*5e40*/  IMAD.WIDE.U32 R138, R2, R55, RZ ;  /* 0x00000037028a7225 */ /* 0x000fe200078e00ff */
[----:B------:R-:W-:-:S03]  /*5e50*/  IADD3 R84, P2, PT, R85, R142, RZ ;  /* 0x0000008e55547210 */ /* 0x000fc60007f5e0ff */
[----:B------:R-:W-:Y:S01]  /*5e60*/  IMAD.IADD R140, R93, 0x1, R139 ;  /* 0x000000015d8c7824 */ /* 0x000fe200078e028b */
[----:B------:R-:W-:Y:S01]  /*5e70*/  IADD3.X RZ, P1, PT, R131, R84, RZ, P1, !PT ;  /* 0x0000005483ff7210 */ /* 0x000fe20000f3e4ff */
[----:B------:R-:W-:-:S04]  /*5e80*/  IMAD.WIDE.U32 R130, R3, R54, RZ ;  /* 0x0000003603827225 */ /* 0x000fc800078e00ff */
[----:B------:R-:W-:Y:S02]  /*5e90*/  IMAD.MOV.U32 R141, RZ, RZ, RZ ;  /* 0x000000ffff8d7224 */ /* 0x000fe400078e00ff */
[----:B------:R-:W-:Y:S02]  /*5ea0*/  IMAD.X R85, RZ, RZ, RZ, P0 ;  /* 0x000000ffff557224 */ /* 0x000fe400000e06ff */
[----:B------:R-:W-:Y:S02]  /*5eb0*/  IMAD.MOV.U32 R84, RZ, RZ, R143 ;  /* 0x000000ffff547224 */ /* 0x000fe400078e008f */
[----:B------:R-:W-:-:S04]  /*5ec0*/  IMAD.WIDE.U32 R140, R54, R2, R140 ;  /* 0x00000002368c7225 */ /* 0x000fc800078e008c */
[----:B------:R-:W-:Y:S02]  /*5ed0*/  IMAD.IADD R90, R91, 0x1, R131 ;  /* 0x000000015b5a7824 */ /* 0x000fe400078e0283 */
[----:B------:R-:W-:-:S03]  /*5ee0*/  IMAD.WIDE.U32.X R84, R129, R71, R84, P2 ;  /* 0x0000004781547225 */ /* 0x000fc600010e0454 */
[----:B------:R-:W-:Y:S01]  /*5ef0*/  IADD3 R90, P0, P2, R145, R140, R90 ;  /* 0x0000008c915a7210 */ /* 0x000fe20007a1e05a */
[----:B------:R-:W-:Y:S01]  /*5f00*/  IMAD.IADD R78, R93, 0x1, R141 ;  /* 0x000000015d4e7824 */ /* 0x000fe200078e028d */
[----:B------:R-:W-:Y:S01]  /*5f10*/  IADD3.X R139, P1, PT, RZ, R84, RZ, P1, !PT ;  /* 0x00000054ff8b7210 */ /* 0x000fe20000f3e4ff */
[----:B------:R-:W-:-:S03]  /*5f20*/  IMAD.WIDE.U32 R140, R129, R72, RZ ;  /* 0x00000048818c7225 */ /* 0x000fc600078e00ff */
[----:B------:R-:W-:Y:S01]  /*5f30*/  IADD3.X R125, PT, PT, R125, R78, RZ, P0, P2 ;  /* 0x0000004e7d7d7210 */ /* 0x000fe200007e44ff */
[----:B------:R-:W-:Y:S01]  /*5f40*/  IMAD.WIDE.U32 R142, R80, R72, RZ ;  /* 0x00000048508e7225 */ /* 0x000fe200078e00ff */
[----:B------:R-:W-:-:S03]  /*5f50*/  IADD3 R139, P0, PT, R139, R144, RZ ;  /* 0x000000908b8b7210 */ /* 0x000fc60007f1e0ff */
[----:B------:R-:W-:-:S04]  /*5f60*/  IMAD.WIDE.U32 R140, P2, R80, R73, R140 ;  /* 0x00000049508c7225 */ /* 0x000fc8000784008c */
[----:B------:R-:W-:Y:S01]  /*5f70*/  IMAD.X R89, RZ, RZ, R85, P1 ;  /* 0x000000ffff597224 */ /* 0x000fe200008e0655 */
[----:B------:R-:W-:Y:S01]  /*5f80*/  IADD3 R139, P1, PT, R139, R142, RZ ;  /* 0x0000008e8b8b7210 */ /* 0x000fe20007f3e0ff */
[----:B------:R-:W-:Y:S01]  /*5f90*/  IMAD.X R85, RZ, RZ, RZ, P2 ;  /* 0x000000ffff557224 */ /* 0x000fe200010e06ff */
[----:B------:R-:W-:Y:S01]  /*5fa0*/  IADD3 R143, P2, PT, R143, R140, RZ ;  /* 0x0000008c8f8f7210 */ /* 0x000fe20007f5e0ff */
[----:B------:R-:W-:Y:S01]  /*5fb0*/  IMAD.MOV.U32 R84, RZ, RZ, R141 ;  /* 0x000000ffff547224 */ /* 0x000fe200078e008d */
[----:B------:R-:W-:-:S03]  /*5fc0*/  IADD3.X R136, P0, PT, R89, R136, RZ, P0, !PT ;  /* 0x0000008859887210 */ /* 0x000fc6000071e4ff */
[----:B------:R-:W-:Y:S01]  /*5fd0*/  IMAD.WIDE.U32.X R84, R129, R73, R84, P2 ;  /* 0x0000004981547225 */ /* 0x000fe200010e0454 */
[----:B------:R-:W-:-:S03]  /*5fe0*/  IADD3.X R141, P1, PT, R136, R143, RZ, P1, !PT ;  /* 0x0000008f888d7210 */ /* 0x000fc60000f3e4ff */
[----:B------:R-:W-:Y:S01]  /*5ff0*/  IMAD.WIDE.U32 R142, R3, R55, RZ ;  /* 0x00000037038e7225 */ /* 0x000fe200078e00ff */
[----:B------:R-:W-:-:S03]  /*6000*/  IADD3.X R145, P0, P1, R84, RZ, RZ, P1, P0 ;  /* 0x000000ff54917210 */ /* 0x000fc600009004ff */
[----:B------:R-:W-:Y:S01]  /*6010*/  IMAD.IADD R89, R91, 0x1, R143 ;  /* 0x000000015b597824 */ /* 0x000fe200078e028f */
[----:B------:R-:W-:Y:S01]  /*6020*/  IADD3.X R78, PT, PT, R85, RZ, RZ, P0, P1 ;  /* 0x000000ff554e7210 */ /* 0x000fe200007e24ff */
[----:B------:R-:W-:Y:S01]  /*6030*/  IMAD.WIDE.U32 R84, R129, R74, RZ ;  /* 0x0000004a81547225 */ /* 0x000fe200078e00ff */
[----:B------:R-:W-:Y:S02]  /*6040*/  IADD3 R140, P0, PT, R135, R142, RZ ;  /* 0x0000008e878c7210 */ /* 0x000fe40007f1e0ff */
[----:B------:R-:W-:Y:S01]  /*6050*/  IADD3 R89, P1, P3, R130, R89, R138 ;  /* 0x0000005982597210 */ /* 0x000fe20007b3e08a */
[----:B------:R-:W-:-:S04]  /*6060*/  IMAD.WIDE.U32 R130, R80, R74, RZ ;  /* 0x0000004a50827225 */ /* 0x000fc800078e00ff */
[----:B------:R-:W-:Y:S02]  /*6070*/  IMAD.X R89, R89, 0x1, R132, P0 ;  /* 0x0000000159597824 */ /* 0x000fe400000e0684 */
[----:B------:R-:W-:-:S04]  /*6080*/  IMAD.WIDE.U32 R142, P0, R80, R75, R84 ;  /* 0x0000004b508e7225 */ /* 0x000fc80007800054 */
[----:B------:R-:W-:Y:S01]  /*6090*/  IMAD.X R85, RZ, RZ, RZ, P0 ;  /* 0x000000ffff557224 */ /* 0x000fe200000e06ff */
[----:B------:R-:W-:Y:S01]  /*60a0*/  IADD3 R131, P0, PT, R131, R142, RZ ;  /* 0x0000008e83837210 */ /* 0x000fe20007f1e0ff */
[----:B------:R-:W-:-:S04]  /*60b0*/  IMAD.MOV.U32 R84, RZ, RZ, R143 ;  /* 0x000000ffff547224 */ /* 0x000fc800078e008f */
[----:B------:R-:W-:Y:S01]  /*60c0*/  IMAD.WIDE.U32.X R84, R129, R75, R84, P0 ;  /* 0x0000004b81547225 */ /* 0x000fe200000e0454 */
[----:B------:R-:W-:-:S04]  /*60d0*/  IADD3 R145, P0, PT, R145, R140, RZ ;  /* 0x0000008c91917210 */ /* 0x000fc80007f1e0ff */
[----:B------:R-:W-:Y:S02]  /*60e0*/  IADD3.X R78, P0, PT, R78, R89, RZ, P0, !PT ;  /* 0x000000594e4e7210 */ /* 0x000fe4000071e4ff */
[----:B------:R-:W-:Y:S01]  /*60f0*/  IADD3 R136, P2, PT, R145, R130, RZ ;  /* 0x0000008291887210 */ /* 0x000fe20007f5e0ff */
[----:B------:R-:W-:-:S03]  /*6100*/  IMAD.WIDE.U32 R144, R129, R76, RZ ;  /* 0x0000004c81907225 */ /* 0x000fc600078e00ff */
[----:B------:R-:W-:Y:S01]  /*6110*/  IADD3.X R138, P2, PT, R78, R131, RZ, P2, !PT ;  /* 0x000000834e8a7210 */ /* 0x000fe2000175e4ff */
[----:B------:R-:W-:-:S03]  /*6120*/  IMAD.MOV.U32 R131, RZ, RZ, RZ ;  /* 0x000000ffff837224 */ /* 0x000fc600078e00ff */
[----:B------:R-:W-:-:S04]  /*6130*/  IADD3.X R78, P0, P2, R84, RZ, RZ, P2, P0 ;  /* 0x000000ff544e7210 */ /* 0x000fc800012004ff */
[----:B------:R-:W-:Y:S01]  /*6140*/  IADD3.X R147, PT, PT, R85, RZ, RZ, P0, P2 ;  /* 0x000000ff55937210 */ /* 0x000fe200007e44ff */
[----:B------:R-:W-:-:S04]  /*6150*/  IMAD.WIDE.U32 R84, R7, R53, RZ ;  /* 0x0000003507547225 */ /* 0x000fc800078e00ff */
[----:B------:R-:W-:-:S05]  /*6160*/  IMAD.IADD R85, R152, 0x1, R85 ;  /* 0x0000000198557824 */ /* 0x000fca00078e0255 */
[----:B------:R-:W-:-:S04]  /*6170*/  IADD3 R88, P0, P2, R88, R85, R126 ;  /* 0x0000005558587210 */ /* 0x000fc80007a1e07e */
[----:B------:R-:W-:Y:S02]  /*6180*/  IADD3.X R126, PT, PT, RZ, RZ, RZ, P0, P2 ;  /* 0x000000ffff7e7210 */ /* 0x000fe400007e44ff */
[----:B------:R-:W-:-:S05]  /*6190*/  IADD3 R85, P0, PT, R127, R128, RZ ;  /* 0x000000807f557210 */ /* 0x000fca0007f1e0ff */
[----:B------:R-:W-:Y:S01]  /*61a0*/  IMAD.X R127, RZ, RZ, R86, P0 ;  /* 0x000000ffff7f7224 */ /* 0x000fe200000e0656 */
[----:B------:R-:W-:-:S05]  /*61b0*/  IADD3 R142, P0, PT, R85, R84, RZ ;  /* 0x00000054558e7210 */ /* 0x000fca0007f1e0ff */
[----:B------:R-:W-:Y:S01]  /*61c0*/  IMAD.X R88, R127, 0x1, R88, P0 ;  /* 0x000000017f587824 */ /* 0x000fe200000e0658 */
[----:B------:R-:W-:-:S04]  /*61d0*/  ISETP.GT.U32.AND P0, PT, R128, R85, PT ;  /* 0x000000558000720c */ /* 0x000fc80003f04070 */
[----:B------:R-:W-:-:S04]  /*61e0*/  ISETP.GT.U32.AND.EX P0, PT, R86, R127, PT, P0 ;  /* 0x0000007f5600720c */ /* 0x000fc80003f04100 */
[----:B------:R-:W-:Y:S02]  /*61f0*/  SEL R85, R128, R85, P0 ;  /* 0x0000005580557207 */ /* 0x000fe40000000000 */
[----:B------:R-:W-:Y:S02]  /*6200*/  SEL R127, R86, R127, P0 ;  /* 0x0000007f567f7207 */ /* 0x000fe40000000000 */
[----:B------:R-:W-:-:S04]  /*6210*/  ISETP.GT.U32.AND P0, PT, R85, R142, PT ;  /* 0x0000008e5500720c */ /* 0x000fc80003f04070 */
[----:B------:R-:W-:-:S04]  /*6220*/  ISETP.GT.U32.AND.EX P0, PT, R127, R88, PT, P0 ;  /* 0x000000587f00720c */ /* 0x000fc80003f04100 */
[----:B------:R-:W-:-:S04]  /*6230*/  SEL R85, RZ, 0x1, !P0 ;  /* 0x00000001ff557807 */ /* 0x000fc80004000000 */
[----:B------:R-:W-:Y:S01]  /*6240*/  IADD3 R82, P0, P2, R85, R82, R126 ;  /* 0x0000005255527210 */ /* 0x000fe20007a1e07e */
[----:B------:R-:W-:-:S03]  /*6250*/  IMAD.WIDE.U32 R126, R4, R55, RZ ;  /* 0x00000037047e7225 */ /* 0x000fc600078e00ff */
[----:B------:R-:W-:Y:S01]  /*6260*/  IADD3.X R86, PT, PT, RZ, R81, RZ, P0, P2 ;  /* 0x00000051ff567210 */ /* 0x000fe200007e44ff */
[----:B------:R-:W-:Y:S02]  /*6270*/  IMAD.IADD R130, R151, 0x1, R127 ;  /* 0x0000000197827824 */ /* 0x000fe400078e027f */
[----:B------:R-:W-:-:S04]  /*6280*/  IMAD.WIDE.U32 R84, R5, R54, RZ ;  /* 0x0000003605547225 */ /* 0x000fc800078e00ff */
[----:B------:R-:W-:-:S04]  /*6290*/  IMAD.WIDE.U32 R130, R54, R4, R130 ;  /* 0x0000000436827225 */ /* 0x000fc800078e0082 */
[----:B------:R-:W-:Y:S02]  /*62a0*/  IMAD.IADD R81, R149, 0x1, R85 ;  /* 0x0000000195517824 */ /* 0x000fe400078e0255 */
[----:B------:R-:W-:Y:S02]  /*62b0*/  IMAD.IADD R143, R151, 0x1, R131 ;  /* 0x00000001978f7824 */ /* 0x000fe400078e0283 */
[----:B------:R-:W-:Y:S01]  /*62c0*/  IMAD.MOV.U32 R127, RZ, RZ, RZ ;  /* 0x000000ffff7f7224 */ /* 0x000fe200078e00ff */
[----:B------:R-:W-:Y:S01]  /*62d0*/  IADD3 R81, P0, P2, R82, R130, R81 ;  /* 0x0000008252517210 */ /* 0x000fe20007a1e051 */
[----:B------:R-:W-:-:S03]  /*62e0*/  IMAD.WIDE.U32 R130, R5, R55, RZ ;  /* 0x0000003705827225 */ /* 0x000fc600078e00ff */
[----:B------:R-:W-:Y:S01]  /*62f0*/  IADD3.X R143, PT, PT, R86, R143, RZ, P0, P2 ;  /* 0x0000008f568f7210 */ /* 0x000fe200007e44ff */
[----:B------:R-:W-:-:S05]  /*6300*/  IMAD.IADD R85, R149, 0x1, R131 ;  /* 0x0000000195557824 */ /* 0x000fca00078e0283 */
[----:B------:R-:W-:-:S04]  /*6310*/  IADD3 R84, P0, P2, R84, R85, R126 ;  /* 0x0000005554547210 */ /* 0x000fc80007a1e07e */
[----:B------:R-:W-:Y:S02]  /*6320*/  IADD3.X R82, PT, PT, RZ, RZ, RZ, P0, P2 ;  /* 0x000000ffff527210 */ /* 0x000fe400007e44ff */
        /* <DEDUP_REMOVED lines=11> */
[----:B------:R-:W-:Y:S01]  /*63e0*/  ISETP.GT.U32.AND P0, PT, R85, R130, PT ;  /* 0x000000825500720c */ /* 0x000fe20003f04070 */
[----:B------:R-:W-:-:S03]  /*63f0*/  IMAD.WIDE.U32 R84, R3, R56, RZ ;  /* 0x0000003803547225 */ /* 0x000fc600078e00ff */
[----:B------:R-:W-:Y:S01]  /*6400*/  ISETP.GT.U32.AND.EX P0, PT, R88, R131, PT, P0 ;  /* 0x000000835800720c */ /* 0x000fe20003f04100 */
[----:B------:R-:W-:-:S03]  /*6410*/  IMAD.WIDE.U32 R88, R2, R57, RZ ;  /* 0x0000003902587225 */ /* 0x000fc600078e00ff */
[----:B------:R-:W-:Y:S01]  /*6420*/  SEL R132, RZ, 0x1, !P0 ;  /* 0x00000001ff847807 */ /* 0x000fe20004000000 */
[----:B------:R-:W-:-:S03]  /*6430*/  IMAD.IADD R126, R93, 0x1, R89 ;  /* 0x000000015d7e7824 */ /* 0x000fc600078e0259 */
[----:B------:R-:W-:Y:S01]  /*6440*/  IADD3 R132, P0, P2, R132, R81, R82 ;  /* 0x0000005184847210 */ /* 0x000fe20007a1e052 */
[----:B------:R-:W-:-:S03]  /*6450*/  IMAD.WIDE.U32 R126, R56, R2, R126 ;  /* 0x00000002387e7225 */ /* 0x000fc600078e007e */
[----:B------:R-:W-:Y:S01]  /*6460*/  IADD3.X R143, PT, PT, RZ, R143, RZ, P0, P2 ;  /* 0x0000008fff8f7210 */ /* 0x000fe200007e44ff */
[----:B------:R-:W-:Y:S02]  /*6470*/  IMAD.IADD R81, R91, 0x1, R85 ;  /* 0x000000015b517824 */ /* 0x000fe400078e0255 */
[----:B------:R-:W-:-:S03]  /*6480*/  IMAD.IADD R128, R93, 0x1, R127 ;  /* 0x000000015d807824 */ /* 0x000fc600078e027f */
[----:B------:R-:W-:Y:S01]  /*6490*/  IADD3 R132, P0, P2, R132, R126, R81 ;  /* 0x0000007e84847210 */ /* 0x000fe20007a1e051 */
[----:B------:R-:W-:-:S03]  /*64a0*/  IMAD.WIDE.U32 R126, R3, R57, RZ ;  /* 0x00000039037e7225 */ /* 0x000fc600078e00ff */
[----:B------:R-:W-:Y:S01]  /*64b0*/  IADD3.X R128, PT, PT, R143, R128, RZ, P0, P2 ;  /* 0x000000808f807210 */ /* 0x000fe200007e44ff */
[----:B------:R-:W-:-:S04]  /*64c0*/  IMAD.WIDE.U32 R144, P0, R80, R77, R144 ;  /* 0x0000004d50907225 */ /* 0x000fc80007800090 */
[----:B------:R-:W-:-:S04]  /*64d0*/  IMAD.WIDE.U32 R80, R80, R76, RZ ;  /* 0x0000004c50507225 */ /* 0x000fc800078e00ff */
[----:B------:R-:W-:Y:S01]  /*64e0*/  IMAD.X R143, RZ, RZ, RZ, P0 ;  /* 0x000000ffff8f7224 */ /* 0x000fe200000e06ff */
[----:B------:R-:W-:Y:S01]  /*64f0*/  IADD3 R85, P0, PT, R81, R144, RZ ;  /* 0x0000009051557210 */ /* 0x000fe20007f1e0ff */
[----:B------:R-:W-:Y:S02]  /*6500*/  IMAD.IADD R81, R91, 0x1, R127 ;  /* 0x000000015b517824 */ /* 0x000fe400078e027f */
[----:B------:R-:W-:-:S04]  /*6510*/  IMAD.MOV.U32 R142, RZ, RZ, R145 ;  /* 0x000000ffff8e7224 */ /* 0x000fc800078e0091 */
[----:B------:R-:W-:Y:S01]  /*6520*/  IMAD.WIDE.U32.X R142, R129, R77, R142, P0 ;  /* 0x0000004d818e7225 */ /* 0x000fe200000e048e */
[----:B------:R-:W-:Y:S02]  /*6530*/  IADD3 R129, P5, PT, R130, R126, RZ ;  /* 0x0000007e82817210 */ /* 0x000fe40007fbe0ff */
[----:B------:R-:W-:Y:S01]  /*6540*/  IADD3 R86, P0, P2, R84, R81, R88 ;  /* 0x0000005154567210 */ /* 0x000fe20007a1e058 */
[----:B------:R-:W-:-:S04]  /*6550*/  IMAD R84, R141, R68, RZ ;  /* 0x000000448d547224 */ /* 0x000fc800078e02ff */
[----:B------:R-:W-:Y:S01]  /*6560*/  IMAD.X R86, R86, 0x1, R131, P5 ;  /* 0x0000000156567824 */ /* 0x000fe200028e0683 */
[----:B------:R-:W-:-:S04]  /*6570*/  IADD3 R81, P5, PT, R78, R129, RZ ;  /* 0x000000814e517210 */ /* 0x000fc80007fbe0ff */
[----:B------:R-:W-:Y:S02]  /*6580*/  IADD3.X R78, P5, PT, R147, R86, RZ, P5, !PT ;  /* 0x00000056934e7210 */ /* 0x000fe40002fbe4ff */
[----:B------:R-:W-:Y:S01]  /*6590*/  IADD3 R82, P6, PT, R81, R80, RZ ;  /* 0x0000005051527210 */ /* 0x000fe20007fde0ff */
[----:B------:R-:W-:-:S03]  /*65a0*/  IMAD.WIDE.U32 R80, R139, R68, RZ ;  /* 0x000000448b507225 */ /* 0x000fc600078e00ff */
[----:B------:R-:W-:Y:S01]  /*65b0*/  IADD3.X R78, P6, PT, R78, R85, RZ, P6, !PT ;  /* 0x000000554e4e7210 */ /* 0x000fe200037de4ff */
[----:B------:R-:W-:-:S03]  /*65c0*/  IMAD.WIDE.U32 R126, R80, R70, RZ ;  /* 0x00000046507e7225 */ /* 0x000fc600078e00ff */
[----:B------:R-:W-:-:S04]  /*65d0*/  IADD3.X R145, P5, P6, R142, RZ, RZ, P6, P5 ;  /* 0x000000ff8e917210 */ /* 0x000fc800036aa4ff */
[----:B------:R-:W-:Y:S01]  /*65e0*/  IADD3.X R142, PT, PT, R143, RZ, RZ, P5, P6 ;  /* 0x000000ff8f8e7210 */ /* 0x000fe20002fec4ff */
[----:B------:R-:W-:-:S04]  /*65f0*/  IMAD R143, R139, R69, R84 ;  /* 0x000000458b8f7224 */ /* 0x000fc800078e0254 */
[----:B------:R-:W-:-:S04]  /*6600*/  IMAD.IADD R143, R81, 0x1, R143 ;  /* 0x00000001518f7824 */ /* 0x000fc800078e028f */
[----:B------:R-:W-:-:S04]  /*6610*/  IMAD.WIDE.U32 R88, R143, R70, RZ ;  /* 0x000000468f587225 */ /* 0x000fc800078e00ff */
[----:B------:R-:W-:-:S04]  /*6620*/  IMAD.WIDE.U32 R88, P5, R80, R71, R88 ;  /* 0x0000004750587225 */ /* 0x000fc800078a0058 */
[----:B------:R-:W-:Y:S01]  /*6630*/  IMAD.X R85, RZ, RZ, RZ, P5 ;  /* 0x000000ffff557224 */ /* 0x000fe200028e06ff */
[----:B------:R-:W-:Y:S01]  /*6640*/  IADD3 R88, P5, PT, R127, R88, RZ ;  /* 0x000000587f587210 */ /* 0x000fe20007fbe0ff */
[----:B------:R-:W-:-:S04]  /*6650*/  IMAD.MOV.U32 R84, RZ, RZ, R89 ;  /* 0x000000ffff547224 */ /* 0x000fc800078e0059 */
[----:B------:R-:W-:Y:S01]  /*6660*/  IMAD.WIDE.U32.X R84, R143, R71, R84, P5 ;  /* 0x000000478f547225 */ /* 0x000fe200028e0454 */
[----:B------:R-:W-:-:S03]  /*6670*/  IADD3 RZ, P5, PT, R139, R126, RZ ;  /* 0x0000007e8bff7210 */ /* 0x000fc60007fbe0ff */
[----:B------:R-:W-:Y:S01]  /*6680*/  IMAD.WIDE.U32 R126, R143, R72, RZ ;  /* 0x000000488f7e7225 */ /* 0x000fe200078e00ff */
[----:B------:R-:W-:-:S03]  /*6690*/  IADD3.X RZ, P5, PT, R141, R88, RZ, P5, !PT ;  /* 0x000000588dff7210 */ /* 0x000fc60002fbe4ff */
[----:B------:R-:W-:Y:S01]  /*66a0*/  IMAD.WIDE.U32 R88, R80, R72, RZ ;  /* 0x0000004850587225 */ /* 0x000fe200078e00ff */
[----:B------:R-:W-:-:S03]  /*66b0*/  IADD3.X R81, P5, PT, RZ, R84, RZ, P5, !PT ;  /* 0x00000054ff517210 */ /* 0x000fc60002fbe4ff */
[----:B------:R-:W-:-:S04]  /*66c0*/  IMAD.WIDE.U32 R140, R80, R74, RZ ;  /* 0x0000004a508c7225 */ /* 0x000fc800078e00ff */
[----:B------:R-:W-:Y:S02]  /*66d0*/  IMAD.X R139, RZ, RZ, R85, P5 ;  /* 0x000000ffff8b7224 */ /* 0x000fe400028e0655 */
        /* <DEDUP_REMOVED lines=10> */
[----:B------:R-:W-:-:S03]  /*6780*/  IMAD.IADD R138, R91, 0x1, R83 ;  /* 0x000000015b8a7824 */ /* 0x000fc600078e0253 */
[----:B------:R-:W-:-:S04]  /*6790*/  IADD3.X R127, P5, P6, R84, RZ, RZ, P6, P5 ;  /* 0x000000ff547f7210 */ /* 0x000fc800036aa4ff */
[----:B------:R-:W-:Y:S01]  /*67a0*/  IADD3.X R139, PT, PT, R85, RZ, RZ, P5, P6 ;  /* 0x000000ff558b7210 */ /* 0x000fe20002fec4ff */
[----:B------:R-:W-:-:S04]  /*67b0*/  IMAD.WIDE.U32 R88, P5, R80, R75, R88 ;  /* 0x0000004b50587225 */ /* 0x000fc800078a0058 */
[----:B------:R-:W-:Y:S01]  /*67c0*/  IMAD.X R85, RZ, RZ, RZ, P5 ;  /* 0x000000ffff557224 */ /* 0x000fe200028e06ff */
[----:B------:R-:W-:Y:S01]  /*67d0*/  IADD3 R141, P5, PT, R141, R88, RZ ;  /* 0x000000588d8d7210 */ /* 0x000fe20007fbe0ff */
[----:B------:R-:W-:-:S04]  /*67e0*/  IMAD.MOV.U32 R84, RZ, RZ, R89 ;  /* 0x000000ffff547224 */ /* 0x000fc800078e0059 */
[----:B------:R-:W-:Y:S01]  /*67f0*/  IMAD.WIDE.U32.X R84, R143, R75, R84, P5 ;  /* 0x0000004b8f547225 */ /* 0x000fe200028e0454 */
[----:B------:R-:W-:-:S03]  /*6800*/  IADD3 R89, P5, PT, R127, R82, RZ ;  /* 0x000000527f597210 */ /* 0x000fc60007fbe0ff */
[----:B------:R-:W-:Y:S01]  /*6810*/  IMAD R82, R147, R68, RZ ;  /* 0x0000004493527224 */ /* 0x000fe200078e02ff */
[----:B------:R-:W-:Y:S02]  /*6820*/  IADD3.X R78, P5, PT, R139, R78, RZ, P5, !PT ;  /* 0x0000004e8b4e7210 */ /* 0x000fe40002fbe4ff */
[----:B------:R-:W-:Y:S01]  /*6830*/  IADD3 R140, P6, PT, R89, R140, RZ ;  /* 0x0000008c598c7210 */ /* 0x000fe20007fde0ff */
[----:B------:R-:W-:-:S03]  /*6840*/  IMAD.WIDE.U32 R88, R81, R68, RZ ;  /* 0x0000004451587225 */ /* 0x000fc600078e00ff */
[----:B------:R-:W-:Y:S01]  /*6850*/  IADD3.X R136, P6, PT, R78, R141, RZ, P6, !PT ;  /* 0x0000008d4e887210 */ /* 0x000fe200037de4ff */
[----:B------:R-:W-:Y:S02]  /*6860*/  IMAD.IADD R78, R79, 0x1, R93 ;  /* 0x000000014f4e7824 */ /* 0x000fe400078e025d */
[----:B------:R-:W-:Y:S01]  /*6870*/  IMAD.MOV.U32 R79, RZ, RZ, RZ ;  /* 0x000000ffff4f7224 */ /* 0x000fe200078e00ff */
[----:B------:R-:W-:Y:S01]  /*6880*/  IADD3.X R126, P5, P6, R84, RZ, RZ, P6, P5 ;  /* 0x000000ff547e7210 */ /* 0x000fe200036aa4ff */
[----:B------:R-:W-:Y:S02]  /*6890*/  IMAD R127, R81, R69, R82 ;  /* 0x00000045517f7224 */ /* 0x000fe400078e0252 */
[----:B------:R-:W-:Y:S01]  /*68a0*/  IMAD.WIDE.U32 R78, R50, R2, R78 ;  /* 0x00000002324e7225 */ /* 0x000fe200078e004e */
[----:B------:R-:W-:Y:S02]  /*68b0*/  IADD3.X R141, PT, PT, R85, RZ, RZ, P5, P6 ;  /* 0x000000ff558d7210 */ /* 0x000fe40002fec4ff */
[C---:B------:R-:W-:Y:S01]  /*68c0*/  LOP3.LUT P5, RZ, R0.reuse, 0x4, RZ, 0xc0, !PT ;  /* 0x0000000400ff7812 */ /* 0x040fe200078ac0ff */
[----:B------:R-:W-:Y:S01]  /*68d0*/  IMAD.IADD R89, R89, 0x1, R127 ;  /* 0x0000000159597824 */ /* 0x000fe200078e027f */
[----:B------:R-:W-:Y:S01]  /*68e0*/  LOP3.LUT P6, RZ, R0, 0x1, RZ, 0xc0, !PT ;  /* 0x0000000100ff7812 */ /* 0x000fe200078cc0ff */
[----:B------:R-:W-:Y:S01]  /*68f0*/  IMAD.IADD R139, R93, 0x1, R79 ;  /* 0x000000015d8b7824 */ /* 0x000fe200078e024f */
[----:B------:R-:W-:Y:S01]  /*6900*/  IADD3.X R85, PT, PT, RZ, RZ, RZ, P5, P4 ;  /* 0x000000ffff557210 */ /* 0x000fe20002fe84ff */
[----:B------:R-:W-:Y:S01]  /*6910*/  IMAD.WIDE.U32 R82, R89, R70, RZ ;  /* 0x0000004659527225 */ /* 0x000fe200078e00ff */
[----:B------:R-:W-:-:S04]  /*6920*/  ISETP.NE.AND P4, PT, R137, RZ, PT ;  /* 0x000000ff8900720c */ /* 0x000fc80003f85270 */
[----:B------:R-:W-:Y:S02]  /*6930*/  IADD3.X R137, PT, PT, RZ, RZ, RZ, P6, P4 ;  /* 0x000000ffff897210 */ /* 0x000fe400037e84ff */
[----:B------:R-:W-:Y:S01]  /*6940*/  IADD3 R138, P4, P5, R85, R78, R138 ;  /* 0x0000004e558a7210 */ /* 0x000fe20007d9e08a */
[----:B------:R-:W-:-:S03]  /*6950*/  IMAD.WIDE.U32 R84, R143, R76, RZ ;  /* 0x0000004c8f547225 */ /* 0x000fc600078e00ff */
[----:B------:R-:W-:Y:S01]  /*6960*/  IADD3.X R139, PT, PT, RZ, R139, RZ, P4, P5 ;  /* 0x0000008bff8b7210 */ /* 0x000fe200027ea4ff */
[----:B------:R-:W-:-:S04]  /*6970*/  IMAD.WIDE.U32 R78, R88, R70, RZ ;  /* 0x00000046584e7225 */ /* 0x000fc800078e00ff */
[----:B------:R-:W-:Y:S01]  /*6980*/  IMAD.WIDE.U32 R84, P4, R80, R77, R84 ;  /* 0x0000004d50547225 */ /* 0x000fe20007880054 */
[----:B------:R-:W-:-:S03]  /*6990*/  IADD3 RZ, P6, PT, R81, R78, RZ ;  /* 0x0000004e51ff7210 */ /* 0x000fc60007fde0ff */
[----:B------:R-:W-:-:S04]  /*69a0*/  IMAD.WIDE.U32 R82, P5, R88, R71, R82 ;  /* 0x0000004758527225 */ /* 0x000fc800078a0052 */
[----:B------:R-:W-:Y:S01]  /*69b0*/  IMAD.X R127, RZ, RZ, RZ, P4 ;  /* 0x000000ffff7f7224 */ /* 0x000fe200020e06ff */
[----:B------:R-:W-:Y:S01]  /*69c0*/  IADD3 R78, P4, PT, R79, R82, RZ ;  /* 0x000000524f4e7210 */ /* 0x000fe20007f9e0ff */
[----:B------:R-:W-:Y:S01]  /*69d0*/  IMAD.X R79, RZ, RZ, RZ, P5 ;  /* 0x000000ffff4f7224 */ /* 0x000fe200028e06ff */
[----:B------:R-:W-:Y:S01]  /*69e0*/  IADD3 R145, P5, PT, R145, R138, RZ ;  /* 0x0000008a91917210 */ /* 0x000fe20007fbe0ff */
[----:B------:R-:W-:Y:S01]  /*69f0*/  IMAD.WIDE.U32 R80, R80, R76, RZ ;  /* 0x0000004c50507225 */ /* 0x000fe200078e00ff */
[----:B------:R-:W-:-:S03]  /*6a00*/  IADD3.X RZ, P6, PT, R147, R78, RZ, P6, !PT ;  /* 0x0000004e93ff7210 */ /* 0x000fc600037de4ff */
[----:B------:R-:W-:Y:S02]  /*6a10*/  IMAD.MOV.U32 R78, RZ, RZ, R83 ;  /* 0x000000ffff4e7224 */ /* 0x000fe400078e0053 */
[----:B------:R-:W-:Y:S02]  /*6a20*/  IMAD.X R142, R142, 0x1, R139, P5 ;  /* 0x000000018e8e7824 */ /* 0x000fe400028e068b */
[----:B------:R-:W-:Y:S01]  /*6a30*/  IMAD.WIDE.U32.X R78, R89, R71, R78, P4 ;  /* 0x00000047594e7225 */ /* 0x000fe200020e044e */
[----:B------:R-:W-:Y:S02]  /*6a40*/  IADD3 R146, P4, PT, R81, R84, RZ ;  /* 0x0000005451927210 */ /* 0x000fe40007f9e0ff */
[----:B------:R-:W-:Y:S01]  /*6a50*/  IADD3 R81, P5, PT, R126, R145, RZ ;  /* 0x000000917e517210 */ /* 0x000fe20007fbe0ff */
[----:B------:R-:W-:Y:S01]  /*6a60*/  IMAD.MOV.U32 R126, RZ, RZ, R85 ;  /* 0x000000ffff7e7224 */ /* 0x000fe200078e0055 */
[----:B------:R-:W-:Y:S01]  /*6a70*/  IADD3.X R147, P6, PT, RZ, R78, RZ, P6, !PT ;  /* 0x0000004eff937210 */ /* 0x000fe200037de4ff */
[----:B------:R-:W-:Y:S01]  /*6a80*/  IMAD.WIDE.U32 R82, R89, R72, RZ ;  /* 0x0000004859527225 */ /* 0x000fe200078e00ff */
[----:B------:R-:W-:-:S03]  /*6a90*/  IADD3.X R141, P5, PT, R141, R142, RZ, P5, !PT ;  /* 0x0000008e8d8d7210 */ /* 0x000fc60002fbe4ff */
[----:B------:R-:W-:Y:S01]  /*6aa0*/  IMAD.WIDE.U32.X R126, R143, R77, R126, P4 ;  /* 0x0000004d8f7e7225 */ /* 0x000fe200020e047e */
[----:B------:R-:W-:-:S03]  /*6ab0*/  IADD3 R143, P4, PT, R81, R80, RZ ;  /* 0x00000050518f7210 */ /* 0x000fc60007f9e0ff */
[----:B------:R-:W-:Y:S01]  /*6ac0*/  IMAD.X R155, RZ, RZ, R79, P6 ;  /* 0x000000ffff9b7224 */ /* 0x000fe200030e064f */
[----:B------:R-:W-:Y:S01]  /*6ad0*/  IADD3.X R146, P4, PT, R141, R146, RZ, P4, !PT ;  /* 0x000000928d927210 */ /* 0x000fe2000279e4ff */
[C---:B------:R-:W-:Y:S01]  /*6ae0*/  IMAD.WIDE.U32 R82, P6, R88.reuse, R73, R82 ;  /* 0x0000004958527225 */ /* 0x040fe200078c0052 */
[----:B------:R-:W-:Y:S02]  /*6af0*/  IADD3.X R141, PT, PT, RZ, RZ, RZ, P1, P3 ;  /* 0x000000ffff8d7210 */ /* 0x000fe40000fe64ff */
[----:B------:R-:W-:Y:S01]  /*6b00*/  IADD3 R147, P3, PT, R147, R140, RZ ;  /* 0x0000008c93937210 */ /* 0x000fe20007f7e0ff */
[----:B------:R-:W-:-:S04]  /*6b10*/  IMAD.WIDE.U32 R84, R88, R72, RZ ;  /* 0x0000004858547225 */ /* 0x000fc800078e00ff */
[----:B------:R-:W-:Y:S01]  /*6b20*/  IMAD.X R81, RZ, RZ, RZ, P6 ;  /* 0x000000ffff517224 */ /* 0x000fe200030e06ff */
[----:B------:R-:W-:Y:S01]  /*6b30*/  IADD3 R82, P6, PT, R85, R82, RZ ;  /* 0x0000005255527210 */ /* 0x000fe20007fde0ff */
[----:B------:R-:W-:Y:S01]  /*6b40*/  IMAD.MOV.U32 R80, RZ, RZ, R83 ;  /* 0x000000ffff507224 */ /* 0x000fe200078e0053 */
[----:B------:R-:W-:Y:S01]  /*6b50*/  IADD3 R140, P1, PT, R147, R84, RZ ;  /* 0x00000054938c7210 */ /* 0x000fe20007f3e0ff */
[----:B------:R-:W-:Y:S01]  /*6b60*/  IMAD.WIDE.U32 R78, R89, R74, RZ ;  /* 0x0000004a594e7225 */ /* 0x000fe200078e00ff */
[----:B------:R-:W-:Y:S02]  /*6b70*/  IADD3.X R147, P3, PT, R155, R136, RZ, P3, !PT ;  /* 0x000000889b937210 */ /* 0x000fe40001f7e4ff */
[----:B------:R-:W-:Y:S01]  /*6b80*/  IADD3.X R136, P4, P5, R126, RZ, RZ, P4, P5 ;  /* 0x000000ff7e887210 */ /* 0x000fe2000258a4ff */
[----:B------:R-:W-:Y:S01]  /*6b90*/  IMAD.WIDE.U32.X R80, R89, R73, R80, P6 ;  /* 0x0000004959507225 */ /* 0x000fe200030e0450 */
[----:B------:R-:W-:Y:S02]  /*6ba0*/  IADD3.X R147, P1, PT, R147, R82, RZ, P1, !PT ;  /* 0x0000005293937210 */ /* 0x000fe40000f3e4ff */
[----:B------:R-:W-:Y:S01]  /*6bb0*/  IADD3.X R144, PT, PT, R127, RZ, RZ, P4, P5 ;  /* 0x000000ff7f907210 */ /* 0x000fe200027ea4ff */
[----:B------:R-:W-:Y:S01]  /*6bc0*/  IMAD.WIDE.U32 R78, P6, R88, R75, R78 ;  /* 0x0000004b584e7225 */ /* 0x000fe200078c004e */
[----:B------:R-:W-:-:S02]  /*6bd0*/  IADD3.X R80, P1, P3, R80, RZ, RZ, P1, P3 ;  /* 0x000000ff50507210 */ /* 0x000fc40000b264ff */
[----:B------:R-:W-:Y:S01]  /*6be0*/  ISETP.GE.U32.AND P4, PT, R145, R138, PT ;  /* 0x0000008a9100720c */ /* 0x000fe20003f86070 */
[----:B------:R-:W-:Y:S01]  /*6bf0*/  IMAD.X R83, RZ, RZ, RZ, P6 ;  /* 0x000000ffff537224 */ /* 0x000fe200030e06ff */
[----:B------:R-:W-:Y:S01]  /*6c00*/  IADD3 R92, P6, P5, R133, R92, R137 ;  /* 0x0000005c855c7210 */ /* 0x000fe20007dde089 */
[----:B------:R-:W-:Y:S01]  /*6c10*/  IMAD.WIDE.U32 R84, R88, R74, RZ ;  /* 0x0000004a58547225 */ /* 0x000fe200078e00ff */
[----:B------:R-:W-:Y:S02]  /*6c20*/  IADD3.X R81, PT, PT, R81, RZ, RZ, P1, P3 ;  /* 0x000000ff51517210 */ /* 0x000fe40000fe64ff */
[----:B------:R-:W-:Y:S01]  /*6c30*/  IADD3 R133, P1, PT, R80, R143, RZ ;  /* 0x0000008f50857210 */ /* 0x000fe20007f3e0ff */
[----:B------:R-:W-:Y:S01]  /*6c40*/  IMAD.MOV.U32 R82, RZ, RZ, R79 ;  /* 0x000000ffff527224 */ /* 0x000fe200078e004f */
[----:B------:R-:W-:Y:S02]  /*6c50*/  ISETP.GE.U32.AND.EX P4, PT, R142, R139, PT, P4 ;  /* 0x0000008b8e00720c */ /* 0x000fe40003f86140 */
[----:B------:R-:W-:-:S02]  /*6c60*/  IADD3.X R134, PT, PT, RZ, R134, RZ, P6, P5 ;  /* 0x00000086ff867210 */ /* 0x000fc400037ea4ff */
[----:B------:R-:W-:Y:S01]  /*6c70*/  IADD3 R133, P6, PT, R133, R84, RZ ;  /* 0x0000005485857210 */ /* 0x000fe20007fde0ff */
[----:B------:R-:W-:Y:S01]  /*6c80*/  IMAD R84, R147, R68, RZ ;  /* 0x0000004493547224 */ /* 0x000fe200078e02ff */
[----:B------:R-:W-:Y:S02]  /*6c90*/  SEL R139, RZ, 0x1, P4 ;  /* 0x00000001ff8b7807 */ /* 0x000fe40002000000 */
[----:B------:R-:W-:Y:S01]  /*6ca0*/  IADD3 R85, P5, PT, R85, R78, RZ ;  /* 0x0000004e55557210 */ /* 0x000fe20007fbe0ff */
[C---:B------:R-:W-:Y:S01]  /*6cb0*/  IMAD.WIDE.U32 R78, R140.reuse, R68, RZ ;  /* 0x000000448c4e7225 */ /* 0x040fe200078e00ff */
[----:B------:R-:W-:Y:S02]  /*6cc0*/  IADD3.X R138, P3, PT, R81, R146, RZ, P1, !PT ;  /* 0x00000092518a7210 */ /* 0x000fe40000f7e4ff */
[----:B------:R-:W-:Y:S01]  /*6cd0*/  IADD3 R139, P1, PT, R139, R92, RZ ;  /* 0x0000005c8b8b7210 */ /* 0x000fe20007f3e0ff */
[----:B------:R-:W-:Y:S01]  /*6ce0*/  IMAD R127, R140, R69, R84 ;  /* 0x000000458c7f7224 */ /* 0x000fe200078e0254 */
[----:B------:R-:W-:Y:S01]  /*6cf0*/  IADD3.X R138, P4, PT, R138, R85, RZ, P6, !PT ;  /* 0x000000558a8a7210 */ /* 0x000fe2000379e4ff */
[----:B------:R-:W-:-:S04]  /*6d00*/  IMAD.WIDE.U32 R80, R89, R76, RZ ;  /* 0x0000004c59507225 */ /* 0x000fc800078e00ff */
[----:B------:R-:W-:Y:S02]  /*6d10*/  IMAD.IADD R79, R79, 0x1, R127 ;  /* 0x000000014f4f7824 */ /* 0x000fe400078e027f */
[----:B------:R-:W-:-:S04]  /*6d20*/  IMAD.WIDE.U32.X R82, R89, R75, R82, P5 ;  /* 0x0000004b59527225 */ /* 0x000fc800028e0452 */
[----:B------:R-:W-:-:S04]  /*6d30*/  IMAD.WIDE.U32 R80, P6, R88, R77, R80 ;  /* 0x0000004d58507225 */ /* 0x000fc800078c0050 */
[----:B------:R-:W-:Y:S01]  /*6d40*/  IMAD.X R143, RZ, RZ, R134, P1 ;  /* 0x000000ffff8f7224 */ /* 0x000fe200008e0686 */
[----:B------:R-:W-:Y:S01]  /*6d50*/  ISETP.GE.U32.AND P1, PT, R129, R130, PT ;  /* 0x000000828100720c */ /* 0x000fe20003f26070 */
[----:B------:R-:W-:Y:S01]  /*6d60*/  IMAD.WIDE.U32 R84, R88, R76, RZ ;  /* 0x0000004c58547225 */ /* 0x000fe200078e00ff */
[----:B------:R-:W-:Y:S02]  /*6d70*/  IADD3.X R129, P3, P4, R82, RZ, RZ, P4, P3 ;  /* 0x000000ff52817210 */ /* 0x000fe400024664ff */
[----:B------:R-:W-:Y:S01]  /*6d80*/  ISETP.GE.U32.AND.EX P1, PT, R86, R131, PT, P1 ;  /* 0x000000835600720c */ /* 0x000fe20003f26110 */
[----:B------:R-:W-:Y:S01]  /*6d90*/  IMAD.WIDE.U32 R126, R79, R70, RZ ;  /* 0x000000464f7e7225 */ /* 0x000fe200078e00ff */
[----:B------:R-:W-:Y:S02]  /*6da0*/  IADD3 R155, P5, PT, R85, R80, RZ ;  /* 0x00000050559b7210 */ /* 0x000fe40007fbe0ff */
[----:B------:R-:W-:Y:S01]  /*6db0*/  IADD3.X R145, PT, PT, R83, RZ, RZ, P3, P4 ;  /* 0x000000ff53917210 */ /* 0x000fe20001fe84ff */
[----:B------:R-:W-:Y:S01]  /*6dc0*/  IMAD.X R137, RZ, RZ, RZ, P6 ;  /* 0x000000ffff897224 */ /* 0x000fe200030e06ff */
[----:B------:R-:W-:Y:S01]  /*6dd0*/  IADD3 R88, P6, PT, R136, R139, RZ ;  /* 0x0000008b88587210 */ /* 0x000fe20007fde0ff */
[----:B------:R-:W-:-:S02]  /*6de0*/  IMAD.MOV.U32 R136, RZ, RZ, R81 ;  /* 0x000000ffff887224 */ /* 0x000fc400078e0051 */
[C---:B------:R-:W-:Y:S01]  /*6df0*/  IMAD.WIDE.U32 R126, P4, R78.reuse, R71, R126 ;  /* 0x000000474e7e7225 */ /* 0x040fe2000788007e */
[----:B------:R-:W-:Y:S02]  /*6e00*/  IADD3 R85, P3, PT, R129, R88, RZ ;  /* 0x0000005881557210 */ /* 0x000fe40007f7e0ff */
[----:B------:R-:W-:Y:S01]  /*6e10*/  IADD3.X R129, PT, PT, RZ, RZ, RZ, P0, P2 ;  /* 0x000000ffff817210 */ /* 0x000fe200007e44ff */
[----:B------:R-:W-:Y:S01]  /*6e20*/  IMAD.WIDE.U32 R80, R78, R70, RZ ;  /* 0x000000464e507225 */ /* 0x000fe200078e00ff */
[----:B------:R-:W-:-:S03]  /*6e30*/  IADD3 R141, P2, P0, R135, R90, R141 ;  /* 0x0000005a878d7210 */ /* 0x000fc6000785e08d */
[----:B------:R-:W-:Y:S02]  /*6e40*/  IMAD.X R144, R144, 0x1, R143, P6 ;  /* 0x0000000190907824 */ /* 0x000fe400030e068f */
[----:B------:R-:W-:Y:S01]  /*6e50*/  IMAD.WIDE.U32.X R136, R89, R77, R136, P5 ;  /* 0x0000004d59887225 */ /* 0x000fe200028e0488 */
[----:B------:R-:W-:Y:S02]  /*6e60*/  IADD3 R130, P5, PT, R81, R126, RZ ;  /* 0x0000007e51827210 */ /* 0x000fe40007fbe0ff */
[----:B------:R-:W-:Y:S01]  /*6e70*/  IADD3 R89, P6, PT, R85, R84, RZ ;  /* 0x0000005455597210 */ /* 0x000fe20007fde0ff */
[----:B------:R-:W-:Y:S01]  /*6e80*/  IMAD.X R83, RZ, RZ, RZ, P4 ;  /* 0x000000ffff537224 */ /* 0x000fe200020e06ff */
[----:B------:R-:W-:Y:S01]  /*6e90*/  IADD3 RZ, P4, PT, R140, R80, RZ ;  /* 0x000000508cff7210 */ /* 0x000fe20007f9e0ff */
[----:B------:R-:W-:Y:S01]  /*6ea0*/  IMAD.MOV.U32 R82, RZ, RZ, R127 ;  /* 0x000000ffff527224 */ /* 0x000fe200078e007f */
[----:B------:R-:W-:Y:S01]  /*6eb0*/  IADD3.X R84, P3, PT, R145, R144, RZ, P3, !PT ;  /* 0x0000009091547210 */ /* 0x000fe20001f7e4ff */
[----:B------:R-:W-:Y:S01]  /*6ec0*/  IMAD.WIDE.U32 R80, R79, R72, RZ ;  /* 0x000000484f507225 */ /* 0x000fe200078e00ff */
[----:B------:R-:W-:-:S02]  /*6ed0*/  IADD3.X RZ, P4, PT, R147, R130, RZ, P4, !PT ;  /* 0x0000008293ff7210 */ /* 0x000fc4000279e4ff */
[----:B------:R-:W-:Y:S01]  /*6ee0*/  IADD3.X R126, P6, PT, R84, R155, RZ, P6, !PT ;  /* 0x0000009b547e7210 */ /* 0x000fe200037de4ff */
[----:B------:R-:W-:-:S03]  /*6ef0*/  IMAD.WIDE.U32.X R82, R79, R71, R82, P5 ;  /* 0x000000474f527225 */ /* 0x000fc600028e0452 */
[----:B------:R-:W-:Y:S01]  /*6f00*/  IADD3.X R86, P3, P6, R136, RZ, RZ, P6, P3 ;  /* 0x000000ff88567210 */ /* 0x000fe200036664ff */
[C---:B------:R-:W-:Y:S01]  /*6f10*/  IMAD.WIDE.U32 R80, P5, R78.reuse, R73, R80 ;  /* 0x000000494e507225 */ /* 0x040fe200078a0050 */
[----:B------:R-:W-:Y:S02]  /*6f20*/  IADD3.X R82, P4, PT, RZ, R82, RZ, P4, !PT ;  /* 0x00000052ff527210 */ /* 0x000fe4000279e4ff */
[----:B------:R-:W-:Y:S01]  /*6f30*/  IADD3.X R136, PT, PT, R137, RZ, RZ, P3, P6 ;  /* 0x000000ff89887210 */ /* 0x000fe20001fec4ff */
[----:B------:R-:W-:Y:S01]  /*6f40*/  IMAD.WIDE.U32 R84, R78, R72, RZ ;  /* 0x000000484e547225 */ /* 0x000fe200078e00ff */
[----:B------:R-:W-:-:S03]  /*6f50*/  IADD3 R131, P3, PT, R82, R133, RZ ;  /* 0x0000008552837210 */ /* 0x000fc60007f7e0ff */
[----:B------:R-:W-:Y:S01]  /*6f60*/  IMAD.X R127, RZ, RZ, R83, P4 ;  /* 0x000000ffff7f7224 */ /* 0x000fe200020e0653 */
[----:B------:R-:W-:Y:S01]  /*6f70*/  IADD3 R85, P6, PT, R85, R80, RZ ;  /* 0x0000005055557210 */ /* 0x000fe20007fde0ff */
[----:B------:R-:W-:Y:S01]  /*6f80*/  IMAD.X R83, RZ, RZ, RZ, P5 ;  /* 0x000000ffff537224 */ /* 0x000fe200028e06ff */
[----:B------:R-:W-:Y:S01]  /*6f90*/  IADD3 R131, P4, PT, R131, R84, RZ ;  /* 0x0000005483837210 */ /* 0x000fe20007f9e0ff */
[----:B------:R-:W-:Y:S01]  /*6fa0*/  IMAD.MOV.U32 R82, RZ, RZ, R81 ;  /* 0x000000ffff527224 */ /* 0x000fe200078e0051 */
[----:B------:R-:W-:Y:S01]  /*6fb0*/  IADD3.X R138, P3, PT, R127, R138, RZ, P3, !PT ;  /* 0x0000008a7f8a7210 */ /* 0x000fe20001f7e4ff */
[----:B------:R-:W-:Y:S01]  /*6fc0*/  IMAD.WIDE.U32 R80, R79, R74, RZ ;  /* 0x0000004a4f507225 */ /* 0x000fe200078e00ff */
[----:B------:R-:W-:Y:S02]  /*6fd0*/  ISETP.GE.U32.AND P5, PT, R139, R92, PT ;  /* 0x0000005c8b00720c */ /* 0x000fe40003fa6070 */
[----:B------:R-:W-:Y:S01]  /*6fe0*/  IADD3.X R92, P4, PT, R138, R85, RZ, P4, !PT ;  /* 0x000000558a5c7210 */ /* 0x000fe2000279e4ff */
[----:B------:R-:W-:Y:S01]  /*6ff0*/  IMAD.WIDE.U32.X R82, R79, R73, R82, P6 ;  /* 0x000000494f527225 */ /* 0x000fe200030e0452 */
[----:B------:R-:W-:-:S02]  /*7000*/  SEL R127, RZ, 0x1, P1 ;  /* 0x00000001ff7f7807 */ /* 0x000fc40000800000 */
[----:B------:R-:W-:Y:S02]  /*7010*/  ISETP.GE.U32.AND.EX P5, PT, R143, R134, PT, P5 ;  /* 0x000000868f00720c */ /* 0x000fe40003fa6150 */
[----:B------:R-:W-:Y:S02]  /*7020*/  ISETP.GE.U32.AND P1, PT, R88, R139, PT ;  /* 0x0000008b5800720c */ /* 0x000fe40003f26070 */
[----:B------:R-:W-:Y:S02]  /*7030*/  IADD3.X R84, P3, P4, R82, RZ, RZ, P4, P3 ;  /* 0x000000ff52547210 */ /* 0x000fe400024664ff */
[----:B------:R-:W-:Y:S02]  /*7040*/  ISETP.GE.U32.AND.EX P1, PT, R144, R143, PT, P1 ;  /* 0x0000008f9000720c */ /* 0x000fe40003f26110 */
[----:B------:R-:W-:Y:S01]  /*7050*/  SEL R88, RZ, 0x1, P5 ;  /* 0x00000001ff587807 */ /* 0x000fe20002800000 */
[----:B------:R-:W-:Y:S01]  /*7060*/  IMAD.WIDE.U32 R80, P5, R78, R75, R80 ;  /* 0x0000004b4e507225 */ /* 0x000fe200078a0050 */
[----:B------:R-:W-:-:S02]  /*7070*/  IADD3.X R85, PT, PT, R83, RZ, RZ, P3, P4 ;  /* 0x000000ff53557210 */ /* 0x000fc40001fe84ff */
[----:B------:R-:W-:Y:S01]  /*7080*/  IADD3.X R134, PT, PT, RZ, R125, RZ, P2, P0 ;  /* 0x0000007dff867210 */ /* 0x000fe200017e04ff */
[----:B------:R-:W-:Y:S01]  /*7090*/  IMAD.WIDE.U32 R82, R78, R74, RZ ;  /* 0x0000004a4e527225 */ /* 0x000fe200078e00ff */
[----:B------:R-:W-:Y:S02]  /*70a0*/  IADD3 R89, P0, PT, R84, R89, RZ ;  /* 0x0000005954597210 */ /* 0x000fe40007f1e0ff */
[----:B------:R-:W-:Y:S01]  /*70b0*/  IADD3 R125, P2, PT, R88, R141, RZ ;  /* 0x0000008d587d7210 */ /* 0x000fe20007f5e0ff */
[----:B------:R-:W-:Y:S01]  /*70c0*/  IMAD.MOV.U32 R84, RZ, RZ, R81 ;  /* 0x000000ffff547224 */ /* 0x000fe200078e0051 */
[----:B------:R-:W-:Y:S02]  /*70d0*/  SEL R90, RZ, 0x1, P1 ;  /* 0x00000001ff5a7807 */ /* 0x000fe40000800000 */
[----:B------:R-:W-:Y:S01]  /*70e0*/  IADD3 R132, P4, P3, R127, R132, R129 ;  /* 0x000000847f847210 */ /* 0x000fe20007b9e081 */
[----:B------:R-:W-:Y:S01]  /*70f0*/  IMAD.X R127, RZ, RZ, R134, P2 ;  /* 0x000000ffff7f7224 */ /* 0x000fe200010e0686 */
[----:B------:R-:W-:Y:S01]  /*7100*/  IADD3.X R126, P0, PT, R85, R126, RZ, P0, !PT ;  /* 0x0000007e557e7210 */ /* 0x000fe2000071e4ff */
[----:B------:R-:W-:Y:S01]  /*7110*/  IMAD.X R85, RZ, RZ, RZ, P5 ;  /* 0x000000ffff557224 */ /* 0x000fe200028e06ff */
[----:B------:R-:W-:-:S02]  /*7120*/  IADD3 R133, P6, PT, R83, R80, RZ ;  /* 0x0000005053857210 */ /* 0x000fc40007fde0ff */
[----:B------:R-:W-:Y:S01]  /*7130*/  IADD3 R129, P1, PT, R89, R82, RZ ;  /* 0x0000005259817210 */ /* 0x000fe20007f3e0ff */
[C---:B------:R-:W-:Y:S01]  /*7140*/  IMAD.WIDE.U32 R82, R79.reuse, R76, RZ ;  /* 0x0000004c4f527225 */ /* 0x040fe200078e00ff */
[----:B------:R-:W-:Y:S02]  /*7150*/  IADD3 R90, P5, PT, R90, R125, RZ ;  /* 0x0000007d5a5a7210 */ /* 0x000fe40007fbe0ff */
[----:B------:R-:W-:Y:S01]  /*7160*/  IADD3.X R130, P1, PT, R126, R133, RZ, P1, !PT ;  /* 0x000000857e827210 */ /* 0x000fe20000f3e4ff */
[----:B------:R-:W-:Y:S01]  /*7170*/  IMAD.WIDE.U32.X R80, R79, R75, R84, P6 ;  /* 0x0000004b4f507225 */ /* 0x000fe200030e0454 */
[----:B------:R-:W-:Y:S02]  /*7180*/  ISETP.GE.U32.AND P2, PT, R125, R141, PT ;  /* 0x0000008d7d00720c */ /* 0x000fe40003f46070 */
[----:B------:R-:W-:Y:S01]  /*7190*/  ISETP.GE.U32.AND P6, PT, R90, R125, PT ;  /* 0x0000007d5a00720c */ /* 0x000fe20003fc6070 */
[----:B------:R-:W-:Y:S01]  /*71a0*/  IMAD.X R126, RZ, RZ, R127, P5 ;  /* 0x000000ffff7e7224 */ /* 0x000fe200028e067f */
[----:B------:R-:W-:Y:S01]  /*71b0*/  ISETP.GE.U32.AND.EX P2, PT, R127, R134, PT, P2 ;  /* 0x000000867f00720c */ /* 0x000fe20003f46120 */
[----:B------:R-:W-:-:S03]  /*71c0*/  IMAD.WIDE.U32 R82, P5, R78, R77, R82 ;  /* 0x0000004d4e527225 */ /* 0x000fc600078a0052 */
[----:B------:R-:W-:Y:S01]  /*71d0*/  ISETP.GE.U32.AND.EX P6, PT, R126, R127, PT, P6 ;  /* 0x0000007f7e00720c */ /* 0x000fe20003fc6160 */
[----:B------:R-:W-:Y:S01]  /*71e0*/  IMAD.X R85, RZ, RZ, RZ, P5 ;  /* 0x000000ffff557224 */ /* 0x000fe200028e06ff */
[----:B------:R-:W-:Y:S01]  /*71f0*/  IADD3 R125, P5, PT, R86, R90, RZ ;  /* 0x0000005a567d7210 */ /* 0x000fe20007fbe0ff */
[----:B------:R-:W-:Y:S01]  /*7200*/  IMAD.WIDE.U32 R88, R78, R76, RZ ;  /* 0x0000004c4e587225 */ /* 0x000fe200078e00ff */
[----:B------:R-:W-:-:S03]  /*7210*/  IADD3.X R78, P1, P0, R80, RZ, RZ, P1, P0 ;  /* 0x000000ff504e7210 */ /* 0x000fc600008204ff */
[----:B------:R-:W-:Y:S01]  /*7220*/  IMAD.MOV.U32 R84, RZ, RZ, R83 ;  /* 0x000000ffff547224 */ /* 0x000fe200078e0053 */
[----:B------:R-:W-:Y:S01]  /*7230*/  IADD3.X R80, PT, PT, R81, RZ, RZ, P1, P0 ;  /* 0x000000ff51507210 */ /* 0x000fe20000fe04ff */
[----:B------:R-:W-:Y:S01]  /*7240*/  IMAD.X R83, R136, 0x1, R126, P5 ;  /* 0x0000000188537824 */ /* 0x000fe200028e067e */
[----:B------:R-:W-:Y:S02]  /*7250*/  IADD3 R81, P0, PT, R78, R125, RZ ;  /* 0x0000007d4e517210 */ /* 0x000fe40007f1e0ff */
        /* <DEDUP_REMOVED lines=9> */
[----:B------:R-:W-:Y:S02]  /*72f0*/  IADD3 R132, P1, P6, R81, R132, R82 ;  /* 0x0000008451847210 */ /* 0x000fe40007e3e052 */
[----:B------:R-:W-:-:S02]  /*7300*/  IADD3.X R79, PT, PT, RZ, R128, RZ, P4, P3 ;  /* 0x00000080ff4f7210 */ /* 0x000fc400027e64ff */
        /* <DEDUP_REMOVED lines=32> */
[----:B------:R-:W-:-:S03]  /*7510*/  IMAD.MOV.U32 R132, RZ, RZ, R92 ;  /* 0x000000ffff847224 */ /* 0x000fc600078e005c */
[----:B------:R-:W-:-:S13]  /*7520*/  ISETP.LT.U32.OR.EX P0, PT, R130, R73, !P0, P1 ;  /* 0x000000498200720c */ /* 0x000fda0004701510 */
[----:B------:R-:W-:Y:S05]  /*7530*/  @P0 BRA `(.L_x_29) ;  /* 0x0000000000540947 */ /* 0x000fea0003800000 */
.L_x_28:
        /* <DEDUP_REMOVED lines=21> */
.L_x_29:
[----:B------:R-:W-:Y:S01]  /*7690*/  CS2R R146, SRZ ;  /* 0x0000000000927805 */ /* 0x000fe2000001ff00 */
[----:B------:R-:W-:Y:S01]  /*76a0*/  IMAD.WIDE.U32 R84, R13, R117, RZ ;  /* 0x000000750d547225 */ /* 0x000fe200078e00ff */
[----:B------:R-:W-:Y:S02]  /*76b0*/  CS2R R144, SRZ ;  /* 0x0000000000907805 */ /* 0x000fe4000001ff00 */
[----:B------:R-:W-:Y:S02]  /*76c0*/  CS2R R142, SRZ ;  /* 0x00000000008e7805 */ /* 0x000fe4000001ff00 */
[----:B------:R-:W-:Y:S01]  /*76d0*/  LOP3.LUT R0, R0, 0xfffffffe, RZ, 0xc0, !PT ;  /* 0xfffffffe00007812 */ /* 0x000fe200078ec0ff */
        /* <DEDUP_REMOVED lines=8> */
[----:B------:R-:W-:Y:S01]  /*7760*/  IMAD.WIDE.U32 R82, R15, R117, RZ ;  /* 0x000000750f527225 */ /* 0x000fe200078e00ff */
[----:B------:R-:W-:Y:S02]  /*7770*/  IADD3.X R86, PT, PT, RZ, RZ, RZ, P2, P5 ;  /* 0x000000ffff567210 */ /* 0x000fe400017ea4ff */
[----:B------:R-:W-:Y:S01]  /*7780*/  ISETP.GE.U32.AND P2, PT, R159, R84, PT ;  /* 0x000000549f00720c */ /* 0x000fe20003f46070 */
[----:B------:R-:W-:-:S04]  /*7790*/  IMAD.WIDE.U32 R134, R15, R118, RZ ;  /* 0x000000760f867225 */ /* 0x000fc800078e00ff */
[----:B------:R-:W-:Y:S02]  /*77a0*/  IMAD.IADD R83, R83, 0x1, R143 ;  /* 0x0000000153537824 */ /* 0x000fe400078e028f */
[----:B------:R-:W-:Y:S02]  /*77b0*/  IMAD.IADD R81, R147, 0x1, R81 ;  /* 0x0000000193517824 */ /* 0x000fe400078e0251 */
[----:B------:R-:W-:Y:S01]  /*77c0*/  IMAD.WIDE.U32 R136, R10, R119, RZ ;  /* 0x000000770a887225 */ /* 0x000fe200078e00ff */
[----:B------:R-:W-:-:S03]  /*77d0*/  IADD3 R83, P0, P1, R134, R83, R138 ;  /* 0x0000005386537210 */ /* 0x000fc6000791e08a */
[----:B------:R-:W-:Y:S01]  /*77e0*/  IMAD.WIDE.U32 R88, R11, R120, RZ ;  /* 0x000000780b587225 */ /* 0x000fe200078e00ff */
[----:B------:R-:W-:-:S03]  /*77f0*/  IADD3.X R138, PT, PT, RZ, RZ, RZ, P0, P1 ;  /* 0x000000ffff8a7210 */ /* 0x000fc600007e24ff */
[----:B------:R-:W-:Y:S01]  /*7800*/  IMAD.IADD R85, R146, 0x1, R79 ;  /* 0x0000000192557824 */ /* 0x000fe200078e024f */
[----:B------:R-:W-:Y:S01]  /*7810*/  IADD3 R158, P6, P4, R88, R81, R136 ;  /* 0x00000051589e7210 */ /* 0x000fe20007cde088 */
[----:B------:R-:W-:Y:S02]  /*7820*/  IMAD.IADD R78, R139, 0x1, R142 ;  /* 0x000000018b4e7824 */ /* 0x000fe400078e028e */
[----:B------:R-:W-:Y:S01]  /*7830*/  IMAD.MOV.U32 R79, RZ, RZ, RZ ;  /* 0x000000ffff4f7224 */ /* 0x000fe200078e00ff */
[----:B------:R-:W-:Y:S01]  /*7840*/  P2R R92, PR, RZ, 0x10 ;  /* 0x00000010ff5c7803 */ /* 0x000fe20000000000 */
[----:B------:R-:W-:Y:S02]  /*7850*/  IMAD.IADD R135, R143, 0x1, R135 ;  /* 0x000000018f877824 */ /* 0x000fe400078e0287 */
[----:B------:R-:W-:-:S04]  /*7860*/  IMAD.WIDE.U32 R78, R118, R14, R78 ;  /* 0x0000000e764e7225 */ /* 0x000fc800078e004e */
[----:B------:R-:W-:Y:S02]  /*7870*/  IMAD.MOV.U32 R81, RZ, RZ, RZ ;  /* 0x000000ffff517224 */ /* 0x000fe400078e00ff */
[----:B------:R-:W-:Y:S01]  /*7880*/  IMAD.X R158, R158, 0x1, R133, P3 ;  /* 0x000000019e9e7824 */ /* 0x000fe200018e0685 */
[----:B------:R-:W-:Y:S01]  /*7890*/  IADD3 R138, P3, P5, R138, R78, R135 ;  /* 0x0000004e8a8a7210 */ /* 0x000fe20007d7e087 */
[----:B------:R-:W-:Y:S01]  /*78a0*/  IMAD.WIDE.U32 R80, R118, R12, R80 ;  /* 0x0000000c76507225 */ /* 0x000fe200078e0050 */
[----:B------:R-:W-:Y:S02]  /*78b0*/  @P6 LOP3.LUT R0, R0, 0x1, RZ, 0xfc, !PT ;  /* 0x0000000100006812 */ /* 0x000fe400078efcff */
[----:B------:R-:W-:Y:S01]  /*78c0*/  ISETP.GE.U32.AND.EX P2, PT, R158, R133, PT, P2 ;  /* 0x000000859e00720c */ /* 0x000fe20003f46120 */
[----:B------:R-:W-:Y:S01]  /*78d0*/  IMAD.IADD R134, R144, 0x1, R137 ;  /* 0x0000000190867824 */ /* 0x000fe200078e0289 */
[----:B------:R-:W-:Y:S01]  /*78e0*/  IADD3 R86, P0, P1, R86, R80, R85 ;  /* 0x0000005056567210 */ /* 0x000fe2000791e055 */
[----:B------:R-:W-:Y:S01]  /*78f0*/  IMAD.MOV.U32 R135, RZ, RZ, RZ ;  /* 0x000000ffff877224 */ /* 0x000fe200078e00ff */
[----:B------:R-:W-:Y:S01]  /*7900*/  LOP3.LUT R0, R0, 0xfffffffb, RZ, 0xc0, !PT ;  /* 0xfffffffb00007812 */ /* 0x000fe200078ec0ff */
[----:B------:R-:W-:-:S02]  /*7910*/  IMAD.IADD R139, R145, 0x1, R81 ;  /* 0x00000001918b7824 */ /* 0x000fc400078e0251 */
[----:B------:R-:W-:Y:S02]  /*7920*/  IMAD.IADD R89, R147, 0x1, R89 ;  /* 0x0000000193597824 */ /* 0x000fe400078e0259 */
[----:B------:R-:W-:Y:S01]  /*7930*/  IMAD.WIDE.U32 R134, R120, R10, R134 ;  /* 0x0000000a78867225 */ /* 0x000fe200078e0086 */
[----:B------:R-:W-:-:S03]  /*7940*/  IADD3.X R139, PT, PT, RZ, R139, RZ, P0, P1 ;  /* 0x0000008bff8b7210 */ /* 0x000fc600007e24ff */
[----:B------:R-:W-:Y:S01]  /*7950*/  IMAD.WIDE.U32 R84, R12, R119, RZ ;  /* 0x000000770c547225 */ /* 0x000fe200078e00ff */
[----:B------:R-:W-:Y:S02]  /*7960*/  IADD3 R133, P0, P1, R86, R134, R89 ;  /* 0x0000008656857210 */ /* 0x000fe4000791e059 */
[----:B------:R-:W-:Y:S01]  /*7970*/  SEL R86, RZ, 0x1, P2 ;  /* 0x00000001ff567807 */ /* 0x000fe20001000000 */
[----:B------:R-:W-:Y:S02]  /*7980*/  IMAD.IADD R88, R145, 0x1, R85 ;  /* 0x0000000191587824 */ /* 0x000fe400078e0255 */
[----:B------:R-:W-:-:S04]  /*7990*/  IMAD.WIDE.U32 R80, R13, R120, RZ ;  /* 0x000000780d507225 */ /* 0x000fc800078e00ff */
[----:B------:R-:W-:Y:S02]  /*79a0*/  IMAD.MOV.U32 R89, RZ, RZ, RZ ;  /* 0x000000ffff597224 */ /* 0x000fe400078e00ff */
[----:B------:R-:W-:Y:S02]  /*79b0*/  IMAD.IADD R137, R142, 0x1, R79 ;  /* 0x000000018e897824 */ /* 0x000fe400078e024f */
[----:B------:R-:W-:-:S03]  /*79c0*/  IMAD.WIDE.U32 R78, R13, R119, RZ ;  /* 0x000000770d4e7225 */ /* 0x000fc600078e00ff */
[----:B------:R-:W-:Y:S01]  /*79d0*/  IADD3.X R137, PT, PT, RZ, R137, RZ, P3, P5 ;  /* 0x00000089ff897210 */ /* 0x000fe20001fea4ff */
[----:B------:R-:W-:Y:S01]  /*79e0*/  IMAD.WIDE.U32 R88, R120, R12, R88 ;  /* 0x0000000c78587225 */ /* 0x000fe200078e0058 */
[----:B------:R-:W-:-:S03]  /*79f0*/  IADD3 R85, P5, PT, R86, R82, RZ ;  /* 0x0000005256557210 */ /* 0x000fc60007fbe0ff */
[----:B------:R-:W-:Y:S02]  /*7a00*/  IMAD.IADD R81, R146, 0x1, R81 ;  /* 0x0000000192517824 */ /* 0x000fe400078e0251 */
[----:B------:R-:W-:Y:S02]  /*7a10*/  IMAD.IADD R90, R144, 0x1, R135 ;  /* 0x00000001905a7824 */ /* 0x000fe400078e0287 */
[----:B------:R-:W-:Y:S01]  /*7a20*/  IMAD.IADD R135, R146, 0x1, R79 ;  /* 0x0000000192877824 */ /* 0x000fe200078e024f */
[----:B------:R-:W-:Y:S01]  /*7a30*/  IADD3 R138, P2, P3, R138, R88, R81 ;  /* 0x000000588a8a7210 */ /* 0x000fe20007b5e051 */
[----:B------:R-:W-:Y:S01]  /*7a40*/  IMAD.IADD R136, R145, 0x1, R89 ;  /* 0x0000000191887824 */ /* 0x000fe200078e0259 */
[----:B------:R-:W-:Y:S01]  /*7a50*/  IADD3.X R90, PT, PT, R139, R90, RZ, P0, P1 ;  /* 0x0000005a8b5a7210 */ /* 0x000fe200007e24ff */
[----:B------:R-:W-:Y:S01]  /*7a60*/  IMAD.MOV.U32 R141, RZ, RZ, RZ ;  /* 0x000000ffff8d7224 */ /* 0x000fe200078e00ff */
[----:B------:R-:W-:Y:S01]  /*7a70*/  IADD3 R135, P0, P1, R80, R135, R84 ;  /* 0x0000008750877210 */ /* 0x000fe2000791e054 */
[----:B------:R-:W-:Y:S01]  /*7a80*/  IMAD.WIDE.U32 R80, R17, R117, RZ ;  /* 0x0000007511507225 */ /* 0x000fe200078e00ff */
[----:B------:R-:W-:-:S02]  /*7a90*/  IADD3.X R136, PT, PT, R137, R136, RZ, P2, P3 ;  /* 0x0000008889887210 */ /* 0x000fc400017e64ff */
[----:B------:R-:W-:Y:S01]  /*7aa0*/  ISETP.GT.U32.AND P3, PT, R82, R85, PT ;  /* 0x000000555200720c */ /* 0x000fe20003f64070 */
[----:B------:R-:W-:Y:S01]  /*7ab0*/  IMAD.X R84, RZ, RZ, R83, P5 ;  /* 0x000000ffff547224 */ /* 0x000fe200028e0653 */
[----:B------:R-:W-:Y:S01]  /*7ac0*/  IADD3 R137, P2, PT, R85, R78, RZ ;  /* 0x0000004e55897210 */ /* 0x000fe20007f5e0ff */
[----:B------:R-:W-:Y:S01]  /*7ad0*/  IMAD.WIDE.U32 R88, R16, R117, RZ ;  /* 0x0000007510587225 */ /* 0x000fe200078e00ff */
[----:B------:R-:W-:Y:S02]  /*7ae0*/  IADD3.X R139, PT, PT, RZ, RZ, RZ, P0, P1 ;  /* 0x000000ffff8b7210 */ /* 0x000fe400007e24ff */
[----:B------:R-:W-:Y:S01]  /*7af0*/  ISETP.GT.U32.AND.EX P5, PT, R83, R84, PT, P3 ;  /* 0x000000545300720c */ /* 0x000fe20003fa4130 */
[----:B------:R-:W-:-:S03]  /*7b00*/  IMAD.WIDE.U32 R78, R17, R118, RZ ;  /* 0x00000076114e7225 */ /* 0x000fc600078e00ff */
[----:B------:R-:W-:Y:S01]  /*7b10*/  SEL R82, R82, R85, P5 ;  /* 0x0000005552527207 */ /* 0x000fe20002800000 */
[----:B------:R-:W-:Y:S02]  /*7b20*/  IMAD.IADD R81, R81, 0x1, R141 ;  /* 0x0000000151517824 */ /* 0x000fe400078e028d */
[----:B------:R-:W-:Y:S02]  /*7b30*/  IMAD.X R135, R84, 0x1, R135, P2 ;  /* 0x0000000154877824 */ /* 0x000fe400010e0687 */
[----:B------:R-:W-:Y:S01]  /*7b40*/  IMAD.MOV.U32 R148, RZ, RZ, RZ ;  /* 0x000000ffff947224 */ /* 0x000fe200078e00ff */
[----:B------:R-:W-:Y:S01]  /*7b50*/  IADD3 R134, P2, P3, R78, R81, R88 ;  /* 0x000000514e867210 */ /* 0x000fe20007b5e058 */
[----:B------:R-:W-:Y:S01]  /*7b60*/  IMAD.IADD R81, R141, 0x1, R79 ;  /* 0x000000018d517824 */ /* 0x000fe200078e024f */
[----:B------:R-:W-:Y:S01]  /*7b70*/  SEL R88, R83, R84, P5 ;  /* 0x0000005453587207 */ /* 0x000fe20002800000 */
[----:B------:R-:W-:Y:S01]  /*7b80*/  IMAD.WIDE.U32 R78, R15, R119, RZ ;  /* 0x000000770f4e7225 */ /* 0x000fe200078e00ff */
[----:B------:R-:W-:-:S03]  /*7b90*/  ISETP.GT.U32.AND P5, PT, R82, R137, PT ;  /* 0x000000895200720c */ /* 0x000fc60003fa4070 */
[----:B------:R-:W-:Y:S01]  /*7ba0*/  IMAD.WIDE.U32 R82, R14, R119, RZ ;  /* 0x000000770e527225 */ /* 0x000fe200078e00ff */
[----:B------:R-:W-:-:S03]  /*7bb0*/  ISETP.GT.U32.AND.EX P5, PT, R88, R135, PT, P5 ;  /* 0x000000875800720c */ /* 0x000fc60003fa4150 */
[----:B------:R-:W-:Y:S02]  /*7bc0*/  IMAD.IADD R79, R143, 0x1, R79 ;  /* 0x000000018f4f7824 */ /* 0x000fe400078e024f */
[----:B------:R-:W-:-:S04]  /*7bd0*/  IMAD.WIDE.U32 R84, R15, R120, RZ ;  /* 0x000000780f547225 */ /* 0x000fc800078e00ff */
[----:B------:R-:W-:Y:S01]  /*7be0*/  IMAD.IADD R88, R89, 0x1, R148 ;  /* 0x0000000159587824 */ /* 0x000fe200078e0294 */
[----:B------:R-:W-:Y:S01]  /*7bf0*/  IADD3 R84, P0, P1, R84, R79, R82 ;  /* 0x0000004f54547210 */ /* 0x000fe2000791e052 */
[----:B------:R-:W-:Y:S01]  /*7c00*/  IMAD.MOV.U32 R89, RZ, RZ, RZ ;  /* 0x000000ffff597224 */ /* 0x000fe200078e00ff */
[----:B------:R-:W-:Y:S01]  /*7c10*/  SEL R79, RZ, 0x1, !P5 ;  /* 0x00000001ff4f7807 */ /* 0x000fe20006800000 */
[----:B------:R-:W-:Y:S01]  /*7c20*/  IMAD.IADD R82, R142, 0x1, R83 ;  /* 0x000000018e527824 */ /* 0x000fe200078e0253 */
[----:B------:R-:W-:Y:S01]  /*7c30*/  IADD3.X R83, PT, PT, RZ, RZ, RZ, P2, P3 ;  /* 0x000000ffff537210 */ /* 0x000fe200017e64ff */
[----:B------:R-:W-:Y:S01]  /*7c40*/  IMAD.WIDE.U32 R88, R118, R16, R88 ;  /* 0x0000001076587225 */ /* 0x000fe200078e0058 */
[----:B------:R-:W-:-:S04]  /*7c50*/  IADD3 R119, P2, P3, R79, R138, R139 ;  /* 0x0000008a4f777210 */ /* 0x000fc80007b5e08b */
[----:B------:R-:W-:Y:S02]  /*7c60*/  IADD3.X R136, PT, PT, RZ, R136, RZ, P2, P3 ;  /* 0x00000088ff887210 */ /* 0x000fe400017e64ff */
[----:B------:R-:W-:Y:S01]  /*7c70*/  IADD3 R81, P3, P5, R83, R88, R81 ;  /* 0x0000005853517210 */ /* 0x000fe20007d7e051 */
[----:B------:R-:W-:Y:S01]  /*7c80*/  IMAD.MOV.U32 R83, RZ, RZ, RZ ;  /* 0x000000ffff537224 */ /* 0x000fe200078e00ff */
[----:B------:R-:W-:Y:S01]  /*7c90*/  IADD3 R79, P2, PT, R79, R80, RZ ;  /* 0x000000504f4f7210 */ /* 0x000fe20007f5e0ff */
[----:B------:R-:W-:Y:S02]  /*7ca0*/  IMAD.IADD R88, R148, 0x1, R89 ;  /* 0x0000000194587824 */ /* 0x000fe400078e0259 */
[----:B------:R-:W-:Y:S01]  /*7cb0*/  IMAD.WIDE.U32 R82, R120, R14, R82 ;  /* 0x0000000e78527225 */ /* 0x000fe200078e0052 */
[----:B------:R-:W-:-:S03]  /*7cc0*/  IADD3.X R120, PT, PT, RZ, RZ, RZ, P0, P1 ;  /* 0x000000ffff787210 */ /* 0x000fc600007e24ff */
[----:B------:R-:W-:Y:S01]  /*7cd0*/  IMAD.IADD R89, R143, 0x1, R85 ;  /* 0x000000018f597824 */ /* 0x000fe200078e0255 */
[----:B------:R-:W-:Y:S01]  /*7ce0*/  IADD3.X R85, PT, PT, RZ, R88, RZ, P3, P5 ;  /* 0x00000058ff557210 */ /* 0x000fe20001fea4ff */
[----:B------:R-:W-:Y:S01]  /*7cf0*/  IMAD.X R139, RZ, RZ, R134, P2 ;  /* 0x000000ffff8b7224 */ /* 0x000fe200010e0686 */
[----:B------:R-:W-:Y:S01]  /*7d00*/  ISETP.GT.U32.AND P2, PT, R80, R79, PT ;  /* 0x0000004f5000720c */ /* 0x000fe20003f44070 */
[----:B------:R-:W-:Y:S01]  /*7d10*/  IMAD.IADD R88, R142, 0x1, R83 ;  /* 0x000000018e587824 */ /* 0x000fe200078e0253 */
[----:B------:R-:W-:Y:S01]  /*7d20*/  IADD3 R89, P5, P3, R81, R82, R89 ;  /* 0x0000005251597210 */ /* 0x000fe20007bbe059 */
[----:B------:R-:W-:Y:S01]  /*7d30*/  IMAD.WIDE.U32 R82, R11, R121, RZ ;  /* 0x000000790b527225 */ /* 0x000fe200078e00ff */
[----:B------:R-:W-:Y:S02]  /*7d40*/  ISETP.GT.U32.AND.EX P2, PT, R134, R139, PT, P2 ;  /* 0x0000008b8600720c */ /* 0x000fe40003f44120 */
[----:B------:R-:W-:Y:S01]  /*7d50*/  IADD3.X R88, PT, PT, R85, R88, RZ, P5, P3 ;  /* 0x0000005855587210 */ /* 0x000fe20002fe64ff */
[----:B------:R-:W-:Y:S01]  /*7d60*/  IMAD.IADD R83, R147, 0x1, R83 ;  /* 0x0000000193537824 */ /* 0x000fe200078e0253 */
[----:B------:R-:W-:-:S02]  /*7d70*/  IADD3 R85, P3, PT, R79, R78, RZ ;  /* 0x0000004e4f557210 */ /* 0x000fc40007f7e0ff */
[----:B------:R-:W-:Y:S01]  /*7d80*/  SEL R138, R80, R79, P2 ;  /* 0x0000004f508a7207 */ /* 0x000fe20001000000 */
[----:B------:R-:W-:Y:S01]  /*7d90*/  IMAD.WIDE.U32 R78, R10, R121, RZ ;  /* 0x000000790a4e7225 */ /* 0x000fe200078e00ff */
[----:B------:R-:W-:-:S03]  /*7da0*/  IADD3 R140, P5, PT, R137, R82, RZ ;  /* 0x00000052898c7210 */ /* 0x000fc60007fbe0ff */
[----:B------:R-:W-:-:S04]  /*7db0*/  IMAD.WIDE.U32 R80, R11, R122, RZ ;  /* 0x0000007a0b507225 */ /* 0x000fc800078e00ff */
[----:B------:R-:W-:Y:S01]  /*7dc0*/  IMAD.X R84, R139, 0x1, R84, P3 ;  /* 0x000000018b547824 */ /* 0x000fe200018e0654 */
[----:B------:R-:W-:Y:S01]  /*7dd0*/  IADD3 R160, P1, P0, R80, R83, R78 ;  /* 0x0000005350a07210 */ /* 0x000fe2000783e04e */
[----:B------:R-:W-:Y:S01]  /*7de0*/  IMAD.IADD R78, R144, 0x1, R79 ;  /* 0x00000001904e7824 */ /* 0x000fe200078e024f */
[----:B------:R-:W-:Y:S01]  /*7df0*/  SEL R139, R134, R139, P2 ;  /* 0x0000008b868b7207 */ /* 0x000fe20001000000 */
[----:B------:R-:W-:Y:S01]  /*7e00*/  IMAD.MOV.U32 R79, RZ, RZ, RZ ;  /* 0x000000ffff4f7224 */ /* 0x000fe200078e00ff */
[----:B------:R-:W-:Y:S01]  /*7e10*/  ISETP.GT.U32.AND P3, PT, R138, R85, PT ;  /* 0x000000558a00720c */ /* 0x000fe20003f64070 */
[----:B------:R-:W-:Y:S01]  /*7e20*/  IMAD.IADD R80, R147, 0x1, R81 ;  /* 0x0000000193507824 */ /* 0x000fe200078e0251 */
[----:B------:R-:W-:Y:S01]  /*7e30*/  ISETP.GE.U32.AND P2, PT, R140, R137, PT ;  /* 0x000000898c00720c */ /* 0x000fe20003f46070 */
[----:B------:R-:W-:Y:S01]  /*7e40*/  IMAD.WIDE.U32 R78, R122, R10, R78 ;  /* 0x0000000a7a4e7225 */ /* 0x000fe200078e004e */
[----:B------:R-:W-:-:S03]  /*7e50*/  ISETP.GT.U32.AND.EX P3, PT, R139, R84, PT, P3 ;  /* 0x000000548b00720c */ /* 0x000fc60003f64130 */
[----:B------:R-:W-:Y:S01]  /*7e60*/  IMAD.X R160, R160, 0x1, R135, P5 ;  /* 0x00000001a0a07824 */ /* 0x000fe200028e0687 */
[----:B------:R-:W-:Y:S01]  /*7e70*/  SEL R81, RZ, 0x1, !P3 ;  /* 0x00000001ff517807 */ /* 0x000fe20005800000 */
[----:B------:R-:W-:Y:S01]  /*7e80*/  IMAD.IADD R79, R144, 0x1, R79 ;  /* 0x00000001904f7824 */ /* 0x000fe200078e024f */
[----:B------:R-:W-:Y:S01]  /*7e90*/  IADD3 R119, P3, P5, R119, R78, R80 ;  /* 0x0000004e77777210 */ /* 0x000fe20007d7e050 */
[C---:B------:R-:W-:Y:S01]  /*7ea0*/  IMAD.WIDE.U32 R82, R13.reuse, R121, RZ ;  /* 0x000000790d527225 */ /* 0x040fe200078e00ff */
[----:B------:R-:W-:Y:S02]  /*7eb0*/  ISETP.GE.U32.AND.EX P2, PT, R160, R135, PT, P2 ;  /* 0x00000087a000720c */ /* 0x000fe40003f46120 */
[----:B------:R-:W-:Y:S01]  /*7ec0*/  IADD3.X R134, PT, PT, R136, R79, RZ, P3, P5 ;  /* 0x0000004f88867210 */ /* 0x000fe20001fea4ff */
[----:B------:R-:W-:Y:S01]  /*7ed0*/  IMAD.WIDE.U32 R78, R13, R122, RZ ;  /* 0x0000007a0d4e7225 */ /* 0x000fe200078e00ff */
[----:B------:R-:W-:Y:S02]  /*7ee0*/  IADD3 R89, P3, P5, R81, R89, R120 ;  /* 0x0000005951597210 */ /* 0x000fe40007d7e078 */
[----:B------:R-:W-:Y:S01]  /*7ef0*/  SEL R136, RZ, 0x1, P2 ;  /* 0x00000001ff887807 */ /* 0x000fe20001000000 */
[----:B------:R-:W-:Y:S01]  /*7f00*/  IMAD.WIDE.U32 R80, R12, R121, RZ ;  /* 0x000000790c507225 */ /* 0x000fe200078e00ff */
[----:B------:R-:W-:-:S02]  /*7f10*/  IADD3.X R120, PT, PT, RZ, R88, RZ, P3, P5 ;  /* 0x00000058ff787210 */ /* 0x000fc40001fea4ff */
[----:B------:R-:W-:Y:S01]  /*7f20*/  IADD3 R88, P3, PT, R136, R85, RZ ;  /* 0x0000005588587210 */ /* 0x000fe20007f7e0ff */
[----:B------:R-:W-:-:S03]  /*7f30*/  IMAD.IADD R121, R146, 0x1, R83 ;  /* 0x0000000192797824 */ /* 0x000fc600078e0253 */
[----:B------:R-:W-:Y:S01]  /*7f40*/  IADD3 R137, P2, PT, R88, R82, RZ ;  /* 0x0000005258897210 */ /* 0x000fe20007f5e0ff */
[----:B------:R-:W-:Y:S01]  /*7f50*/  IMAD.X R83, RZ, RZ, R84, P3 ;  /* 0x000000ffff537224 */ /* 0x000fe200018e0654 */
[----:B------:R-:W-:Y:S01]  /*7f60*/  IADD3 R78, P5, P3, R78, R121, R80 ;  /* 0x000000794e4e7210 */ /* 0x000fe20007bbe050 */
[----:B------:R-:W-:Y:S02]  /*7f70*/  IMAD.IADD R80, R145, 0x1, R81 ;  /* 0x0000000191507824 */ /* 0x000fe400078e0251 */
[----:B------:R-:W-:Y:S02]  /*7f80*/  IMAD.MOV.U32 R81, RZ, RZ, RZ ;  /* 0x000000ffff517224 */ /* 0x000fe400078e00ff */
[----:B------:R-:W-:Y:S01]  /*7f90*/  IMAD.X R135, R83, 0x1, R78, P2 ;  /* 0x0000000153877824 */ /* 0x000fe200010e064e */
[----:B------:R-:W-:Y:S01]  /*7fa0*/  ISETP.GT.U32.AND P2, PT, R85, R88, PT ;  /* 0x000000585500720c */ /* 0x000fe20003f44070 */
[----:B------:R-:W-:-:S03]  /*7fb0*/  IMAD.WIDE.U32 R80, R122, R12, R80 ;  /* 0x0000000c7a507225 */ /* 0x000fc600078e0050 */
[-C--:B------:R-:W-:Y:S01]  /*7fc0*/  ISETP.GT.U32.AND.EX P2, PT, R84, R83.reuse, PT, P2 ;  /* 0x000000535400720c */ /* 0x080fe20003f44120 */
[----:B------:R-:W-:Y:S02]  /*7fd0*/  IMAD.IADD R122, R146, 0x1, R79 ;  /* 0x00000001927a7824 */ /* 0x000fe400078e024f */
[----:B------:R-:W-:Y:S01]  /*7fe0*/  IMAD.MOV.U32 R79, RZ, RZ, RZ ;  /* 0x000000ffff4f7224 */ /* 0x000fe200078e00ff */
[----:B------:R-:W-:Y:S02]  /*7ff0*/  SEL R78, R85, R88, P2 ;  /* 0x00000058554e7207 */ /* 0x000fe40001000000 */
[----:B------:R-:W-:Y:S01]  /*8000*/  SEL R82, R84, R83, P2 ;  /* 0x0000005354527207 */ /* 0x000fe20001000000 */
[----:B------:R-:W-:Y:S01]  /*8010*/  IMAD.WIDE.U32 R84, R10, R123, RZ ;  /* 0x0000007b0a547225 */ /* 0x000fe200078e00ff */
[----:B------:R-:W-:-:S03]  /*8020*/  ISETP.GT.U32.AND P2, PT, R78, R137, PT ;  /* 0x000000894e00720c */ /* 0x000fc60003f44070 */
[----:B------:R-:W-:Y:S01]  /*8030*/  IMAD.IADD R83, R145, 0x1, R81 ;  /* 0x0000000191537824 */ /* 0x000fe200078e0251 */
[----:B------:R-:W-:Y:S01]  /*8040*/  ISETP.GT.U32.AND.EX P2, PT, R82, R135, PT, P2 ;  /* 0x000000875200720c */ /* 0x000fe20003f44120 */
[----:B------:R-:W-:Y:S01]  /*8050*/  IMAD.IADD R78, R144, 0x1, R85 ;  /* 0x00000001904e7824 */ /* 0x000fe200078e0255 */
[----:B------:R-:W-:Y:S02]  /*8060*/  IADD3.X R82, PT, PT, RZ, RZ, RZ, P5, P3 ;  /* 0x000000ffff527210 */ /* 0x000fe40002fe64ff */
[----:B------:R-:W-:Y:S01]  /*8070*/  IADD3 R122, P3, P5, R89, R80, R122 ;  /* 0x00000050597a7210 */ /* 0x000fe20007d7e07a */
[----:B------:R-:W-:Y:S01]  /*8080*/  IMAD.WIDE.U32 R88, R11, R124, RZ ;  /* 0x0000007c0b587225 */ /* 0x000fe200078e00ff */
[----:B------:R-:W-:Y:S02]  /*8090*/  SEL R81, RZ, 0x1, !P2 ;  /* 0x00000001ff517807 */ /* 0x000fe40005000000 */
[----:B------:R-:W-:Y:S01]  /*80a0*/  IADD3.X R83, PT, PT, R120, R83, RZ, P3, P5 ;  /* 0x0000005378537210 */ /* 0x000fe20001fea4ff */
[----:B------:R-:W-:Y:S01]  /*80b0*/  IMAD.WIDE.U32 R78, R124, R10, R78 ;  /* 0x0000000a7c4e7225 */ /* 0x000fe200078e004e */
[----:B------:R-:W-:-:S03]  /*80c0*/  IADD3 R122, P2, P3, R81, R122, R82 ;  /* 0x0000007a517a7210 */ /* 0x000fc60007b5e052 */
[----:B------:R-:W-:Y:S01]  /*80d0*/  IMAD.IADD R81, R147, 0x1, R89 ;  /* 0x0000000193517824 */ /* 0x000fe200078e0259 */
[----:B------:R-:W-:Y:S01]  /*80e0*/  IADD3.X R83, PT, PT, RZ, R83, RZ, P2, P3 ;  /* 0x00000053ff537210 */ /* 0x000fe200017e64ff */
[----:B------:R-:W-:-:S03]  /*80f0*/  IMAD.WIDE.U32 R120, R11, R117, RZ ;  /* 0x000000750b787225 */ /* 0x000fc600078e00ff */
[----:B------:R-:W-:Y:S01]  /*8100*/  IADD3 R122, P2, P3, R122, R78, R81 ;  /* 0x0000004e7a7a7210 */ /* 0x000fe20007b5e051 */
[----:B------:R-:W-:Y:S02]  /*8110*/  IMAD.IADD R82, R144, 0x1, R79 ;  /* 0x0000000190527824 */ /* 0x000fe400078e024f */
[----:B------:R-:W-:-:S03]  /*8120*/  IMAD.WIDE.U32 R80, R10, R117, RZ ;  /* 0x000000750a507225 */ /* 0x000fc600078e00ff */
[----:B------:R-:W-:Y:S01]  /*8130*/  IADD3.X R117, PT, PT, R83, R82, RZ, P2, P3 ;  /* 0x0000005253757210 */ /* 0x000fe200017e64ff */
[----:B------:R-:W-:-:S04]  /*8140*/  IMAD.WIDE.U32 R78, R11, R118, RZ ;  /* 0x000000760b4e7225 */ /* 0x000fc800078e00ff */
[----:B------:R-:W-:Y:S02]  /*8150*/  IMAD.IADD R85, R121, 0x1, R147 ;  /* 0x0000000179557824 */ /* 0x000fe400078e0293 */
[----:B------:R-:W-:-:S03]  /*8160*/  IMAD.WIDE.U32 R82, R120, R68, RZ ;  /* 0x0000004478527225 */ /* 0x000fc600078e00ff */
[----:B------:R-:W-:Y:S01]  /*8170*/  IADD3 R85, P2, P4, R78, R85, R80 ;  /* 0x000000554e557210 */ /* 0x000fe20007c5e050 */
[----:B------:R-:W-:-:S04]  /*8180*/  IMAD.WIDE.U32 R156, R82, R70, RZ ;  /* 0x00000046529c7225 */ /* 0x000fc800078e00ff */
[----:B------:R-:W-:-:S04]  /*8190*/  IMAD R78, R85, R68, RZ ;  /* 0x00000044554e7224 */ /* 0x000fc800078e02ff */
[----:B------:R-:W-:-:S04]  /*81a0*/  IMAD R89, R120, R69, R78 ;  /* 0x0000004578597224 */ /* 0x000fc800078e024e */
[----:B------:R-:W-:Y:S01]  /*81b0*/  @P2 LOP3.LUT R0, R0, 0x4, RZ, 0xfc, !PT ;  /* 0x0000000400002812 */ /* 0x000fe200078efcff */
[----:B------:R-:W-:-:S04]  /*81c0*/  IMAD.IADD R83, R83, 0x1, R89 ;  /* 0x0000000153537824 */ /* 0x000fc800078e0259 */
        /* <DEDUP_REMOVED lines=9> */
[----:B------:R-:W-:-:S05]  /*8260*/  IADD3.X R78, P2, PT, RZ, R138, RZ, P2, !PT ;  /* 0x0000008aff4e7210 */ /* 0x000fca000175e4ff */
[----:B------:R-:W-:Y:S02]  /*8270*/  IMAD.X R85, RZ, RZ, R139, P2 ;  /* 0x000000ffff557224 */ /* 0x000fe400010e068b */
[----:B------:R-:W-:-:S04]  /*8280*/  IMAD.WIDE.U32 R154, P2, R82, R73, R154 ;  /* 0x00000049529a7225 */ /* 0x000fc8000784009a */
[----:B------:R-:W-:-:S04]  /*8290*/  IMAD.WIDE.U32 R138, R82, R72, RZ ;  /* 0x00000048528a7225 */ /* 0x000fc800078e00ff */
        /* <DEDUP_REMOVED lines=21> */
[----:B------:R-:W-:-:S04]  /*83f0*/  IADD3.X R78, P3, PT, R89, R78, RZ, P3, !PT ;  /* 0x0000004e594e7210 */ /* 0x000fc80001f7e4ff */
[----:B------:R-:W-:-:S04]  /*8400*/  IADD3.X R85, P2, P3, R120, RZ, RZ, P3, P2 ;  /* 0x000000ff78557210 */ /* 0x000fc80001b444ff */
[----:B------:R-:W-:Y:S01]  /*8410*/  IADD3.X R89, PT, PT, R121, RZ, RZ, P2, P3 ;  /* 0x000000ff79597210 */ /* 0x000fe200017e64ff */
[----:B------:R-:W-:-:S04]  /*8420*/  IMAD.WIDE.U32 R138, P2, R82, R77, R138 ;  /* 0x0000004d528a7225 */ /* 0x000fc8000784008a */
[----:B------:R-:W-:-:S04]  /*8430*/  IMAD.WIDE.U32 R120, R82, R76, RZ ;  /* 0x0000004c52787225 */ /* 0x000fc800078e00ff */
[----:B------:R-:W-:Y:S01]  /*8440*/  IMAD.X R159, RZ, RZ, RZ, P2 ;  /* 0x000000ffff9f7224 */ /* 0x000fe200010e06ff */
[----:B------:R-:W-:Y:S01]  /*8450*/  IADD3 R121, P2, PT, R121, R138, RZ ;  /* 0x0000008a79797210 */ /* 0x000fe20007f5e0ff */
[----:B------:R-:W-:Y:S02]  /*8460*/  IMAD.MOV.U32 R158, RZ, RZ, R139 ;  /* 0x000000ffff9e7224 */ /* 0x000fe400078e008b */
[----:B------:R-:W-:-:S04]  /*8470*/  IMAD.WIDE.U32 R138, R11, R123, RZ ;  /* 0x0000007b0b8a7225 */ /* 0x000fc800078e00ff */
[----:B------:R-:W-:Y:S01]  /*8480*/  IMAD.IADD R123, R147, 0x1, R139 ;  /* 0x00000001937b7824 */ /* 0x000fe200078e028b */
[----:B------:R-:W-:Y:S01]  /*8490*/  IADD3 R140, P5, PT, R137, R138, RZ ;  /* 0x0000008a898c7210 */ /* 0x000fe20007fbe0ff */
[----:B------:R-:W-:-:S03]  /*84a0*/  IMAD.WIDE.U32.X R82, R83, R77, R158, P2 ;  /* 0x0000004d53527225 */ /* 0x000fc600010e049e */
[----:B------:R-:W-:-:S05]  /*84b0*/  IADD3 R124, P3, P2, R88, R123, R84 ;  /* 0x0000007b587c7210 */ /* 0x000fca0007a7e054 */
[----:B------:R-:W-:Y:S01]  /*84c0*/  IMAD.X R124, R124, 0x1, R135, P5 ;  /* 0x000000017c7c7824 */ /* 0x000fe200028e0687 */
[----:B------:R-:W-:-:S04]  /*84d0*/  IADD3 R85, P5, PT, R85, R140, RZ ;  /* 0x0000008c55557210 */ /* 0x000fc80007fbe0ff */
[----:B------:R-:W-:Y:S02]  /*84e0*/  IADD3.X R84, P5, PT, R89, R124, RZ, P5, !PT ;  /* 0x0000007c59547210 */ /* 0x000fe40002fbe4ff */
[----:B------:R-:W-:-:S04]  /*84f0*/  IADD3 R154, P6, PT, R85, R120, RZ ;  /* 0x00000078559a7210 */ /* 0x000fc80007fde0ff */
[----:B------:R-:W-:Y:S01]  /*8500*/  IADD3.X R123, P6, PT, R84, R121, RZ, P6, !PT ;  /* 0x00000079547b7210 */ /* 0x000fe200037de4ff */
[----:B------:R-:W-:-:S03]  /*8510*/  IMAD.WIDE.U32 R120, R155, R68, RZ ;  /* 0x000000449b787225 */ /* 0x000fc600078e00ff */
[----:B------:R-:W-:Y:S01]  /*8520*/  IADD3.X R139, P5, P6, R82, RZ, RZ, P6, P5 ;  /* 0x000000ff528b7210 */ /* 0x000fe200036aa4ff */
[----:B------:R-:W-:Y:S02]  /*8530*/  IMAD R82, R157, R68, RZ ;  /* 0x000000449d527224 */ /* 0x000fe400078e02ff */
[----:B------:R-:W-:Y:S01]  /*8540*/  IMAD.WIDE.U32 R88, R120, R70, RZ ;  /* 0x0000004678587225 */ /* 0x000fe200078e00ff */
[----:B------:R-:W-:-:S03]  /*8550*/  IADD3.X R138, PT, PT, R83, RZ, RZ, P5, P6 ;  /* 0x000000ff538a7210 */ /* 0x000fc60002fec4ff */
[----:B------:R-:W-:Y:S02]  /*8560*/  IMAD R83, R155, R69, R82 ;  /* 0x000000459b537224 */ /* 0x000fe400078e0252 */
[----:B------:R-:W-:-:S04]  /*8570*/  IMAD.WIDE.U32 R158, R120, R76, RZ ;  /* 0x0000004c789e7225 */ /* 0x000fc800078e00ff */
        /* <DEDUP_REMOVED lines=11> */
[----:B------:R-:W-:-:S05]  /*8630*/  IADD3.X R155, P5, PT, RZ, R82, RZ, P5, !PT ;  /* 0x00000052ff9b7210 */ /* 0x000fca0002fbe4ff */
[----:B------:R-:W-:Y:S02]  /*8640*/  IMAD.X R157, RZ, RZ, R83, P5 ;  /* 0x000000ffff9d7224 */ /* 0x000fe400028e0653 */
[----:B------:R-:W-:-:S04]  /*8650*/  IMAD.WIDE.U32 R84, P5, R120, R73, R84 ;  /* 0x0000004978547225 */ /* 0x000fc800078a0054 */
[----:B------:R-:W-:Y:S02]  /*8660*/  IMAD.X R83, RZ, RZ, RZ, P5 ;  /* 0x000000ffff537224 */ /* 0x000fe400028e06ff */
[----:B------:R-:W-:Y:S01]  /*8670*/  IMAD.MOV.U32 R82, RZ, RZ, R85 ;  /* 0x000000ffff527224 */ /* 0x000fe200078e0055 */
[----:B------:R-:W-:-:S05]  /*8680*/  IADD3 R85, P5, PT, R89, R84, RZ ;  /* 0x0000005459557210 */ /* 0x000fca0007fbe0ff */
        /* <DEDUP_REMOVED lines=10> */
[----:B------:R-:W-:Y:S02]  /*8730*/  IMAD.X R83, RZ, RZ, RZ, P5 ;  /* 0x000000ffff537224 */ /* 0x000fe400028e06ff */
[----:B------:R-:W-:Y:S01]  /*8740*/  IMAD.MOV.U32 R82, RZ, RZ, R85 ;  /* 0x000000ffff527224 */ /* 0x000fe200078e0055 */
[----:B------:R-:W-:-:S05]  /*8750*/  IADD3 R85, P5, PT, R89, R84, RZ ;  /* 0x0000005459557210 */ /* 0x000fca0007fbe0ff */
[----:B------:R-:W-:Y:S01]  /*8760*/  IMAD.WIDE.U32.X R82, R121, R75, R82, P5 ;  /* 0x0000004b79527225 */ /* 0x000fe200028e0452 */
[----:B------:R-:W-:-:S04]  /*8770*/  IADD3 R157, P5, PT, R157, R154, RZ ;  /* 0x0000009a9d9d7210 */ /* 0x000fc80007fbe0ff */
[----:B------:R-:W-:Y:S01]  /*8780*/  IADD3.X R84, P5, PT, R80, R123, RZ, P5, !PT ;  /* 0x0000007b50547210 */ /* 0x000fe20002fbe4ff */
[----:B------:R-:W-:Y:S01]  /*8790*/  IMAD.IADD R80, R81, 0x1, R144 ;  /* 0x0000000151507824 */ /* 0x000fe200078e0290 */
[----:B------:R-:W-:Y:S01]  /*87a0*/  IADD3 R88, P6, PT, R157, R88, RZ ;  /* 0x000000589d587210 */ /* 0x000fe20007fde0ff */
[----:B------:R-:W-:-:S03]  /*87b0*/  IMAD.MOV.U32 R81, RZ, RZ, RZ ;  /* 0x000000ffff517224 */ /* 0x000fc600078e00ff */
[----:B------:R-:W-:Y:S01]  /*87c0*/  IADD3.X R84, P6, PT, R84, R85, RZ, P6, !PT ;  /* 0x0000005554547210 */ /* 0x000fe200037de4ff */
[----:B------:R-:W-:-:S03]  /*87d0*/  IMAD.WIDE.U32 R80, R118, R10, R80 ;  /* 0x0000000a76507225 */ /* 0x000fc600078e0050 */
[----:B------:R-:W-:-:S04]  /*87e0*/  IADD3.X R85, P5, P6, R82, RZ, RZ, P6, P5 ;  /* 0x000000ff52557210 */ /* 0x000fc800036aa4ff */
[----:B------:R-:W-:Y:S02]  /*87f0*/  IADD3.X R89, PT, PT, R83, RZ, RZ, P5, P6 ;  /* 0x000000ff53597210 */ /* 0x000fe40002fec4ff */
[C---:B------:R-:W-:Y:S02]  /*8800*/  LOP3.LUT P5, RZ, R0.reuse, 0x4, RZ, 0xc0, !PT ;  /* 0x0000000400ff7812 */ /* 0x040fe400078ac0ff */
[----:B------:R-:W-:Y:S02]  /*8810*/  LOP3.LUT P6, RZ, R0, 0x1, RZ, 0xc0, !PT ;  /* 0x0000000100ff7812 */ /* 0x000fe400078cc0ff */
[----:B------:R-:W-:Y:S02]  /*8820*/  IADD3.X R83, PT, PT, RZ, RZ, RZ, P5, P4 ;  /* 0x000000ffff537210 */ /* 0x000fe40002fe84ff */
[----:B------:R-:W-:Y:S01]  /*8830*/  ISETP.NE.AND P4, PT, R92, RZ, PT ;  /* 0x000000ff5c00720c */ /* 0x000fe20003f85270 */
[----:B------:R-:W-:Y:S02]  /*8840*/  IMAD.IADD R92, R147, 0x1, R79 ;  /* 0x00000001935c7824 */ /* 0x000fe400078e024f */
[----:B------:R-:W-:Y:S01]  /*8850*/  IMAD.IADD R79, R144, 0x1, R81 ;  /* 0x00000001904f7824 */ /* 0x000fe200078e0251 */
[----:B------:R-:W-:-:S02]  /*8860*/  IADD3.X R82, PT, PT, RZ, RZ, RZ, P6, P4 ;  /* 0x000000ffff527210 */ /* 0x000fc400037e84ff */
[----:B------:R-:W-:Y:S01]  /*8870*/  IADD3 R92, P4, P5, R83, R80, R92 ;  /* 0x00000050535c7210 */ /* 0x000fe20007d9e05c */
[----:B------:R-:W-:-:S03]  /*8880*/  IMAD.WIDE.U32 R80, R121, R76, RZ ;  /* 0x0000004c79507225 */ /* 0x000fc600078e00ff */
[----:B------:R-:W-:Y:S02]  /*8890*/  IADD3.X R79, PT, PT, RZ, R79, RZ, P4, P5 ;  /* 0x0000004fff4f7210 */ /* 0x000fe400027ea4ff */
[----:B------:R-:W-:Y:S01]  /*88a0*/  IADD3 R133, P4, P5, R86, R133, R82 ;  /* 0x0000008556857210 */ /* 0x000fe20007d9e052 */
[----:B------:R-:W-:Y:S02]  /*88b0*/  IMAD R82, R155, R68, RZ ;  /* 0x000000449b527224 */ /* 0x000fe400078e02ff */
[----:B------:R-:W-:Y:S01]  /*88c0*/  IMAD.WIDE.U32 R80, P6, R120, R77, R80 ;  /* 0x0000004d78507225 */ /* 0x000fe200078c0050 */
[----:B------:R-:W-:Y:S02]  /*88d0*/  IADD3.X R90, PT, PT, RZ, R90, RZ, P4, P5 ;  /* 0x0000005aff5a7210 */ /* 0x000fe400027ea4ff */
[----:B------:R-:W-:Y:S01]  /*88e0*/  IADD3 R139, P5, PT, R139, R92, RZ ;  /* 0x0000005c8b8b7210 */ /* 0x000fe20007fbe0ff */
[C---:B------:R-:W-:Y:S02]  /*88f0*/  IMAD R123, R78.reuse, R69, R82 ;  /* 0x000000454e7b7224 */ /* 0x040fe400078e0252 */
[----:B------:R-:W-:-:S04]  /*8900*/  IMAD.WIDE.U32 R82, R78, R68, RZ ;  /* 0x000000444e527225 */ /* 0x000fc800078e00ff */
[----:B------:R-:W-:Y:S02]  /*8910*/  IMAD.IADD R83, R83, 0x1, R123 ;  /* 0x0000000153537824 */ /* 0x000fe400078e027b */
[----:B------:R-:W-:Y:S01]  /*8920*/  IMAD.X R157, RZ, RZ, RZ, P6 ;  /* 0x000000ffff9d7224 */ /* 0x000fe200030e06ff */
[----:B------:R-:W-:Y:S01]  /*8930*/  IADD3 R86, P6, PT, R159, R80, RZ ;  /* 0x000000509f567210 */ /* 0x000fe20007fde0ff */
[----:B------:R-:W-:Y:S02]  /*8940*/  IMAD.MOV.U32 R156, RZ, RZ, R81 ;  /* 0x000000ffff9c7224 */ /* 0x000fe400078e0051 */
[----:B------:R-:W-:-:S04]  /*8950*/  IMAD.WIDE.U32 R80, R83, R70, RZ ;  /* 0x0000004653507225 */ /* 0x000fc800078e00ff */
[----:B------:R-:W-:-:S04]  /*8960*/  IMAD.WIDE.U32.X R156, R121, R77, R156, P6 ;  /* 0x0000004d799c7225 */ /* 0x000fc800030e049c */
[----:B------:R-:W-:-:S04]  /*8970*/  IMAD.WIDE.U32 R120, R82, R70, RZ ;  /* 0x0000004652787225 */ /* 0x000fc800078e00ff */
[----:B------:R-:W-:-:S04]  /*8980*/  IMAD.WIDE.U32 R80, P4, R82, R71, R80 ;  /* 0x0000004752507225 */ /* 0x000fc80007880050 */
[----:B------:R-:W-:Y:S01]  /*8990*/  IMAD.X R138, R138, 0x1, R79, P5 ;  /* 0x000000018a8a7824 */ /* 0x000fe200028e064f */
[----:B------:R-:W-:Y:S02]  /*89a0*/  IADD3 RZ, P5, PT, R78, R120, RZ ;  /* 0x000000784eff7210 */ /* 0x000fe40007fbe0ff */
[----:B------:R-:W-:Y:S01]  /*89b0*/  IADD3 R120, P6, PT, R121, R80, RZ ;  /* 0x0000005079787210 */ /* 0x000fe20007fde0ff */
[----:B------:R-:W-:Y:S01]  /*89c0*/  IMAD.X R121, RZ, RZ, RZ, P4 ;  /* 0x000000ffff797224 */ /* 0x000fe200020e06ff */
[----:B------:R-:W-:Y:S02]  /*89d0*/  IADD3 R85, P4, PT, R85, R139, RZ ;  /* 0x0000008b55557210 */ /* 0x000fe40007f9e0ff */
[----:B------:R-:W-:Y:S01]  /*89e0*/  IADD3.X RZ, P5, PT, R155, R120, RZ, P5, !PT ;  /* 0x000000789bff7210 */ /* 0x000fe20002fbe4ff */
[----:B------:R-:W-:Y:S01]  /*89f0*/  IMAD.MOV.U32 R120, RZ, RZ, R81 ;  /* 0x000000ffff787224 */ /* 0x000fe200078e0051 */
[----:B------:R-:W-:-:S03]  /*8a00*/  IADD3.X R89, P4, PT, R89, R138, RZ, P4, !PT ;  /* 0x0000008a59597210 */ /* 0x000fc6000279e4ff */
[----:B------:R-:W-:Y:S01]  /*8a10*/  IMAD.WIDE.U32.X R120, R83, R71, R120, P6 ;  /* 0x0000004753787225 */ /* 0x000fe200030e0478 */
[----:B------:R-:W-:Y:S02]  /*8a20*/  IADD3 R158, P6, PT, R85, R158, RZ ;  /* 0x0000009e559e7210 */ /* 0x000fe40007fde0ff */
[----:B------:R-:W-:Y:S02]  /*8a30*/  IADD3.X R81, P5, PT, RZ, R120, RZ, P5, !PT ;  /* 0x00000078ff517210 */ /* 0x000fe40002fbe4ff */
[----:B------:R-:W-:-:S03]  /*8a40*/  IADD3.X R78, P6, PT, R89, R86, RZ, P6, !PT ;  /* 0x00000056594e7210 */ /* 0x000fc600037de4ff */
[----:B------:R-:W-:Y:S01]  /*8a50*/  IMAD.X R85, RZ, RZ, R121, P5 ;  /* 0x000000ffff557224 */ /* 0x000fe200028e0679 */
[----:B------:R-:W-:Y:S01]  /*8a60*/  IADD3 R81, P5, PT, R81, R88, RZ ;  /* 0x0000005851517210 */ /* 0x000fe20007fbe0ff */
[----:B------:R-:W-:Y:S01]  /*8a70*/  IMAD.WIDE.U32 R88, R83, R72, RZ ;  /* 0x0000004853587225 */ /* 0x000fe200078e00ff */
[----:B------:R-:W-:Y:S02]  /*8a80*/  IADD3.X R118, P4, P6, R156, RZ, RZ, P6, P4 ;  /* 0x000000ff9c767210 */ /* 0x000fe400036884ff */
[----:B------:R-:W-:Y:S01]  /*8a90*/  IADD3.X R84, P5, PT, R85, R84, RZ, P5, !PT ;  /* 0x0000005455547210 */ /* 0x000fe20002fbe4ff */
[----:B------:R-:W-:Y:S01]  /*8aa0*/  IMAD.WIDE.U32 R120, R82, R72, RZ ;  /* 0x0000004852787225 */ /* 0x000fe200078e00ff */
[----:B------:R-:W-:-:S03]  /*8ab0*/  IADD3.X R156, PT, PT, R157, RZ, RZ, P4, P6 ;  /* 0x000000ff9d9c7210 */ /* 0x000fc600027ec4ff */
[----:B------:R-:W-:Y:S01]  /*8ac0*/  IMAD.WIDE.U32 R88, P6, R82, R73, R88 ;  /* 0x0000004952587225 */ /* 0x000fe200078c0058 */
[----:B------:R-:W-:-:S03]  /*8ad0*/  IADD3 R86, P4, PT, R81, R120, RZ ;  /* 0x0000007851567210 */ /* 0x000fc60007f9e0ff */
[----:B------:R-:W-:Y:S01]  /*8ae0*/  IMAD.X R81, RZ, RZ, RZ, P6 ;  /* 0x000000ffff517224 */ /* 0x000fe200030e06ff */
[----:B------:R-:W-:Y:S01]  /*8af0*/  IADD3 R121, P6, PT, R121, R88, RZ ;  /* 0x0000005879797210 */ /* 0x000fe20007fde0ff */
[----:B------:R-:W-:-:S04]  /*8b00*/  IMAD.MOV.U32 R80, RZ, RZ, R89 ;  /* 0x000000ffff507224 */ /* 0x000fc800078e0059 */
[----:B------:R-:W-:Y:S01]  /*8b10*/  IMAD.WIDE.U32.X R80, R83, R73, R80, P6 ;  /* 0x0000004953507225 */ /* 0x000fe200030e0450 */
[----:B------:R-:W-:Y:S02]  /*8b20*/  IADD3.X R89, P6, PT, R84, R121, RZ, P4, !PT ;  /* 0x0000007954597210 */ /* 0x000fe400027de4ff */
[----:B------:R-:W-:Y:S01]  /*8b30*/  ISETP.GE.U32.AND P4, PT, R139, R92, PT ;  /* 0x0000005c8b00720c */ /* 0x000fe20003f86070 */
[-C--:B------:R-:W-:Y:S01]  /*8b40*/  IMAD.WIDE.U32 R84, R83, R74.reuse, RZ ;  /* 0x0000004a53547225 */ /* 0x080fe200078e00ff */
[----:B------:R-:W-:Y:S02]  /*8b50*/  IADD3.X R121, P5, P6, R80, RZ, RZ, P6, P5 ;  /* 0x000000ff50797210 */ /* 0x000fe400036aa4ff */
[----:B------:R-:W-:Y:S02]  /*8b60*/  ISETP.GE.U32.AND.EX P4, PT, R138, R79, PT, P4 ;  /* 0x0000004f8a00720c */ /* 0x000fe40003f86140 */
[----:B------:R-:W-:Y:S01]  /*8b70*/  IADD3.X R123, PT, PT, R81, RZ, RZ, P5, P6 ;  /* 0x000000ff517b7210 */ /* 0x000fe20002fec4ff */
[----:B------:R-:W-:Y:S01]  /*8b80*/  IMAD.WIDE.U32 R80, R82, R74, RZ ;  /* 0x0000004a52507225 */ /* 0x000fe200078e00ff */
[----:B------:R-:W-:-:S02]  /*8b90*/  IADD3 R121, P5, PT, R121, R158, RZ ;  /* 0x0000009e79797210 */ /* 0x000fc40007fbe0ff */
[----:B------:R-:W-:Y:S01]  /*8ba0*/  SEL R120, RZ, 0x1, P4 ;  /* 0x00000001ff787807 */ /* 0x000fe20002000000 */
[C---:B------:R-:W-:Y:S01]  /*8bb0*/  IMAD.WIDE.U32 R84, P6, R82.reuse, R75, R84 ;  /* 0x0000004b52547225 */ /* 0x040fe200078c0054 */
[----:B------:R-:W-:Y:S02]  /*8bc0*/  IADD3 R88, P4, PT, R121, R80, RZ ;  /* 0x0000005079587210 */ /* 0x000fe40007f9e0ff */
[----:B------:R-:W-:Y:S01]  /*8bd0*/  IADD3.X R92, P5, PT, R123, R78, RZ, P5, !PT ;  /* 0x0000004e7b5c7210 */ /* 0x000fe20002fbe4ff */
[----:B------:R-:W-:Y:S01]  /*8be0*/  IMAD.X R79, RZ, RZ, RZ, P6 ;  /* 0x000000ffff4f7224 */ /* 0x000fe200030e06ff */
[----:B------:R-:W-:Y:S01]  /*8bf0*/  IADD3 R121, P6, PT, R81, R84, RZ ;  /* 0x0000005451797210 */ /* 0x000fe20007fde0ff */
[----:B------:R-:W-:Y:S02]  /*8c00*/  IMAD.MOV.U32 R78, RZ, RZ, R85 ;  /* 0x000000ffff4e7224 */ /* 0x000fe400078e0055 */
[----:B------:R-:W-:Y:S01]  /*8c10*/  IMAD.WIDE.U32 R84, R82, R76, RZ ;  /* 0x0000004c52547225 */ /* 0x000fe200078e00ff */
[----:B------:R-:W-:-:S03]  /*8c20*/  IADD3.X R92, P4, PT, R92, R121, RZ, P4, !PT ;  /* 0x000000795c5c7210 */ /* 0x000fc6000279e4ff */
[----:B------:R-:W-:-:S04]  /*8c30*/  IMAD.WIDE.U32.X R80, R83, R75, R78, P6 ;  /* 0x0000004b53507225 */ /* 0x000fc800030e044e */
[----:B------:R-:W-:Y:S01]  /*8c40*/  IMAD.WIDE.U32 R78, R83, R76, RZ ;  /* 0x0000004c534e7225 */ /* 0x000fe200078e00ff */
[----:B------:R-:W-:Y:S02]  /*8c50*/  IADD3.X R80, P5, P6, R80, RZ, RZ, P4, P5 ;  /* 0x000000ff50507210 */ /* 0x000fe400026aa4ff */
[----:B------:R-:W-:Y:S02]  /*8c60*/  IADD3 R120, P4, PT, R120, R133, RZ ;  /* 0x0000008578787210 */ /* 0x000fe40007f9e0ff */
[----:B------:R-:W-:Y:S01]  /*8c70*/  IADD3.X R139, PT, PT, R81, RZ, RZ, P5, P6 ;  /* 0x000000ff518b7210 */ /* 0x000fe20002fec4ff */
[----:B------:R-:W-:Y:S01]  /*8c80*/  IMAD.WIDE.U32 R78, P5, R82, R77, R78 ;  /* 0x0000004d524e7225 */ /* 0x000fe200078a004e */
[----:B------:R-:W-:-:S03]  /*8c90*/  IADD3 R123, P6, PT, R118, R120, RZ ;  /* 0x00000078767b7210 */ /* 0x000fc60007fde0ff */
[----:B------:R-:W-:Y:S01]  /*8ca0*/  IMAD.X R121, RZ, RZ, R90, P4 ;  /* 0x000000ffff797224 */ /* 0x000fe200020e065a */
[----:B------:R-:W-:Y:S01]  /*8cb0*/  IADD3 R155, P4, PT, R80, R123, RZ ;  /* 0x0000007b509b7210 */ /* 0x000fe20007f9e0ff */
[----:B------:R-:W-:Y:S02]  /*8cc0*/  IMAD.X R81, RZ, RZ, RZ, P5 ;  /* 0x000000ffff517224 */ /* 0x000fe400028e06ff */
[----:B------:R-:W-:Y:S01]  /*8cd0*/  IMAD.X R156, R156, 0x1, R121, P6 ;  /* 0x000000019c9c7824 */ /* 0x000fe200030e0679 */
[----:B------:R-:W-:Y:S01]  /*8ce0*/  IADD3 R84, P5, PT, R155, R84, RZ ;  /* 0x000000549b547210 */ /* 0x000fe20007fbe0ff */
[----:B------:R-:W-:Y:S01]  /*8cf0*/  IMAD R82, R89, R68, RZ ;  /* 0x0000004459527224 */ /* 0x000fe200078e02ff */
[----:B------:R-:W-:Y:S01]  /*8d00*/  IADD3 R155, P6, PT, R85, R78, RZ ;  /* 0x0000004e559b7210 */ /* 0x000fe20007fde0ff */
[----:B------:R-:W-:Y:S02]  /*8d10*/  IMAD.MOV.U32 R80, RZ, RZ, R79 ;  /* 0x000000ffff507224 */ /* 0x000fe400078e004f */
[----:B------:R-:W-:-:S02]  /*8d20*/  IMAD R85, R86, R69, R82 ;  /* 0x0000004556557224 */ /* 0x000fc400078e0252 */
[----:B------:R-:W-:-:S04]  /*8d30*/  IMAD.WIDE.U32 R78, R86, R68, RZ ;  /* 0x00000044564e7225 */ /* 0x000fc800078e00ff */
[----:B------:R-:W-:Y:S01]  /*8d40*/  IMAD.WIDE.U32.X R82, R83, R77, R80, P6 ;  /* 0x0000004d53527225 */ /* 0x000fe200030e0450 */
[----:B------:R-:W-:-:S03]  /*8d50*/  IADD3.X R80, P4, PT, R139, R156, RZ, P4, !PT ;  /* 0x0000009c8b507210 */ /* 0x000fc6000279e4ff */
[----:B------:R-:W-:Y:S01]  /*8d60*/  IMAD.IADD R139, R79, 0x1, R85 ;  /* 0x000000014f8b7824 */ /* 0x000fe200078e0255 */
[----:B------:R-:W-:Y:S01]  /*8d70*/  IADD3.X R79, P5, PT, R80, R155, RZ, P5, !PT ;  /* 0x0000009b504f7210 */ /* 0x000fe20002fbe4ff */
[----:B------:R-:W-:-:S03]  /*8d80*/  IMAD.WIDE.U32 R154, R78, R72, RZ ;  /* 0x000000484e9a7225 */ /* 0x000fc600078e00ff */
[----:B------:R-:W-:Y:S01]  /*8d90*/  IADD3.X R85, P5, P4, R82, RZ, RZ, P5, P4 ;  /* 0x000000ff52557210 */ /* 0x000fe20002ca84ff */
[----:B------:R-:W-:-:S03]  /*8da0*/  IMAD.WIDE.U32 R80, R139, R70, RZ ;  /* 0x000000468b507225 */ /* 0x000fc600078e00ff */
[----:B------:R-:W-:Y:S01]  /*8db0*/  IADD3.X R118, PT, PT, R83, RZ, RZ, P5, P4 ;  /* 0x000000ff53767210 */ /* 0x000fe20002fe84ff */
[----:B------:R-:W-:-:S04]  /*8dc0*/  IMAD.WIDE.U32 R82, R78, R70, RZ ;  /* 0x000000464e527225 */ /* 0x000fc800078e00ff */
[----:B------:R-:W-:Y:S01]  /*8dd0*/  IMAD.WIDE.U32 R80, P4, R78, R71, R80 ;  /* 0x000000474e507225 */ /* 0x000fe20007880050 */
[----:B------:R-:W-:Y:S02]  /*8de0*/  IADD3 RZ, P5, PT, R86, R82, RZ ;  /* 0x0000005256ff7210 */ /* 0x000fe40007fbe0ff */
[----:B------:R-:W-:Y:S01]  /*8df0*/  IADD3 R82, P6, PT, R83, R80, RZ ;  /* 0x0000005053527210 */ /* 0x000fe20007fde0ff */
[----:B------:R-:W-:Y:S01]  /*8e00*/  IMAD.X R83, RZ, RZ, RZ, P4 ;  /* 0x000000ffff537224 */ /* 0x000fe200020e06ff */
[----:B------:R-:W-:Y:S02]  /*8e10*/  ISETP.GE.U32.AND P4, PT, R140, R137, PT ;  /* 0x000000898c00720c */ /* 0x000fe40003f86070 */
[----:B------:R-:W-:Y:S01]  /*8e20*/  IADD3.X RZ, P5, PT, R89, R82, RZ, P5, !PT ;  /* 0x0000005259ff7210 */ /* 0x000fe20002fbe4ff */
[----:B------:R-:W-:Y:S01]  /*8e30*/  IMAD.MOV.U32 R82, RZ, RZ, R81 ;  /* 0x000000ffff527224 */ /* 0x000fe200078e0051 */
[----:B------:R-:W-:Y:S01]  /*8e40*/  ISETP.GE.U32.AND.EX P4, PT, R124, R135, PT, P4 ;  /* 0x000000877c00720c */ /* 0x000fe20003f86140 */
[----:B------:R-:W-:Y:S01]  /*8e50*/  IMAD.WIDE.U32 R80, R139, R72, RZ ;  /* 0x000000488b507225 */ /* 0x000fe200078e00ff */
[----:B------:R-:W-:-:S03]  /*8e60*/  IADD3.X R124, PT, PT, RZ, RZ, RZ, P1, P0 ;  /* 0x000000ffff7c7210 */ /* 0x000fc60000fe04ff */
[----:B------:R-:W-:-:S04]  /*8e70*/  IMAD.WIDE.U32.X R82, R139, R71, R82, P6 ;  /* 0x000000478b527225 */ /* 0x000fc800030e0452 */
[----:B------:R-:W-:Y:S01]  /*8e80*/  IMAD.WIDE.U32 R80, P1, R78, R73, R80 ;  /* 0x000000494e507225 */ /* 0x000fe20007820050 */
[----:B------:R-:W-:-:S03]  /*8e90*/  IADD3.X R89, P5, PT, RZ, R82, RZ, P5, !PT ;  /* 0x00000052ff597210 */ /* 0x000fc60002fbe4ff */
[----:B------:R-:W-:Y:S01]  /*8ea0*/  IMAD.MOV.U32 R82, RZ, RZ, R81 ;  /* 0x000000ffff527224 */ /* 0x000fe200078e0051 */
[----:B------:R-:W-:Y:S01]  /*8eb0*/  IADD3 R89, P0, PT, R89, R88, RZ ;  /* 0x0000005859597210 */ /* 0x000fe20007f1e0ff */
[----:B------:R-:W-:Y:S01]  /*8ec0*/  IMAD.X R135, RZ, RZ, R83, P5 ;  /* 0x000000ffff877224 */ /* 0x000fe200028e0653 */
[----:B------:R-:W-:Y:S01]  /*8ed0*/  IADD3 R155, P6, PT, R155, R80, RZ ;  /* 0x000000509b9b7210 */ /* 0x000fe20007fde0ff */
[----:B------:R-:W-:Y:S01]  /*8ee0*/  IMAD.X R83, RZ, RZ, RZ, P1 ;  /* 0x000000ffff537224 */ /* 0x000fe200008e06ff */
[----:B------:R-:W-:Y:S01]  /*8ef0*/  IADD3 R140, P1, PT, R89, R154, RZ ;  /* 0x0000009a598c7210 */ /* 0x000fe20007f3e0ff */
[----:B------:R-:W-:Y:S01]  /*8f00*/  IMAD.WIDE.U32 R80, R139, R74, RZ ;  /* 0x0000004a8b507225 */ /* 0x000fe200078e00ff */
[----:B------:R-:W-:Y:S02]  /*8f10*/  IADD3.X R86, P0, PT, R135, R92, RZ, P0, !PT ;  /* 0x0000005c87567210 */ /* 0x000fe4000071e4ff */
[----:B------:R-:W-:Y:S01]  /*8f20*/  ISETP.GE.U32.AND P5, PT, R120, R133, PT ;  /* 0x000000857800720c */ /* 0x000fe20003fa6070 */
[----:B------:R-:W-:Y:S01]  /*8f30*/  IMAD.WIDE.U32.X R82, R139, R73, R82, P6 ;  /* 0x000000498b527225 */ /* 0x000fe200030e0452 */
[----:B------:R-:W-:-:S02]  /*8f40*/  IADD3.X R86, P1, PT, R86, R155, RZ, P1, !PT ;  /* 0x0000009b56567210 */ /* 0x000fc40000f3e4ff */
[----:B------:R-:W-:Y:S02]  /*8f50*/  ISETP.GE.U32.AND.EX P5, PT, R121, R90, PT, P5 ;  /* 0x0000005a7900720c */ /* 0x000fe40003fa6150 */
[----:B------:R-:W-:Y:S02]  /*8f60*/  IADD3.X R137, P1, P6, R82, RZ, RZ, P1, P0 ;  /* 0x000000ff52897210 */ /* 0x000fe40000e204ff */
[----:B------:R-:W-:Y:S02]  /*8f70*/  ISETP.GE.U32.AND P0, PT, R123, R120, PT ;  /* 0x000000787b00720c */ /* 0x000fe40003f06070 */
[----:B------:R-:W-:Y:S02]  /*8f80*/  IADD3.X R92, PT, PT, RZ, RZ, RZ, P3, P2 ;  /* 0x000000ffff5c7210 */ /* 0x000fe40001fe44ff */
[----:B------:R-:W-:Y:S02]  /*8f90*/  IADD3 R119, P3, P2, R136, R119, R124 ;  /* 0x0000007788777210 */ /* 0x000fe40007a7e07c */
[----:B------:R-:W-:Y:S01]  /*8fa0*/  IADD3.X R88, PT, PT, R83, RZ, RZ, P1, P6 ;  /* 0x000000ff53587210 */ /* 0x000fe20000fec4ff */
[----:B------:R-:W-:Y:S01]  /*8fb0*/  IMAD.WIDE.U32 R82, R78, R74, RZ ;  /* 0x0000004a4e527225 */ /* 0x000fe200078e00ff */
[----:B------:R-:W-:-:S02]  /*8fc0*/  SEL R90, RZ, 0x1, P5 ;  /* 0x00000001ff5a7807 */ /* 0x000fc40002800000 */
[----:B------:R-:W-:Y:S01]  /*8fd0*/  ISETP.GE.U32.AND.EX P0, PT, R156, R121, PT, P0 ;  /* 0x000000799c00720c */ /* 0x000fe20003f06100 */
[----:B------:R-:W-:Y:S01]  /*8fe0*/  IMAD.WIDE.U32 R80, P5, R78, R75, R80 ;  /* 0x0000004b4e507225 */ /* 0x000fe200078a0050 */
[----:B------:R-:W-:Y:S02]  /*8ff0*/  IADD3 R137, P1, PT, R137, R84, RZ ;  /* 0x0000005489897210 */ /* 0x000fe40007f3e0ff */
[----:B------:R-:W-:Y:S02]  /*9000*/  SEL R89, RZ, 0x1, P4 ;  /* 0x00000001ff597807 */ /* 0x000fe40002000000 */
[----:B------:R-:W-:Y:S02]  /*9010*/  IADD3.X R134, PT, PT, RZ, R134, RZ, P3, P2 ;  /* 0x00000086ff867210 */ /* 0x000fe40001fe44ff */
[----:B------:R-:W-:Y:S02]  /*9020*/  IADD3 R121, P2, PT, R90, R119, RZ ;  /* 0x000000775a797210 */ /* 0x000fe40007f5e0ff */
[----:B------:R-:W-:-:S02]  /*9030*/  SEL R90, RZ, 0x1, P0 ;  /* 0x00000001ff5a7807 */ /* 0x000fc40000000000 */
[----:B------:R-:W-:Y:S01]  /*9040*/  IADD3 R138, P3, PT, R83, R80, RZ ;  /* 0x00000050538a7210 */ /* 0x000fe20007f7e0ff */
[----:B------:R-:W-:Y:S01]  /*9050*/  IMAD.X R123, RZ, RZ, R134, P2 ;  /* 0x000000ffff7b7224 */ /* 0x000fe200010e0686 */
[----:B------:R-:W-:Y:S01]  /*9060*/  IADD3 R137, P0, PT, R137, R82, RZ ;  /* 0x0000005289897210 */ /* 0x000fe20007f1e0ff */
[----:B------:R-:W-:Y:S01]  /*9070*/  IMAD.WIDE.U32 R82, R139, R76, RZ ;  /* 0x0000004c8b527225 */ /* 0x000fe200078e00ff */
[----:B------:R-:W-:Y:S02]  /*9080*/  IADD3 R122, P6, P4, R89, R122, R92 ;  /* 0x0000007a597a7210 */ /* 0x000fe40007cde05c */
[----:B------:R-:W-:Y:S01]  /*9090*/  IADD3.X R79, P1, PT, R88, R79, RZ, P1, !PT ;  /* 0x0000004f584f7210 */ /* 0x000fe20000f3e4ff */
[----:B------:R-:W-:Y:S01]  /*90a0*/  IMAD.X R89, RZ, RZ, RZ, P5 ;  /* 0x000000ffff597224 */ /* 0x000fe200028e06ff */
[----:B------:R-:W-:Y:S01]  /*90b0*/  IADD3 R90, P5, PT, R90, R121, RZ ;  /* 0x000000795a5a7210 */ /* 0x000fe20007fbe0ff */
[----:B------:R-:W-:Y:S01]  /*90c0*/  IMAD.MOV.U32 R88, RZ, RZ, R81 ;  /* 0x000000ffff587224 */ /* 0x000fe200078e0051 */
[----:B------:R-:W-:-:S02]  /*90d0*/  IADD3.X R138, P0, PT, R79, R138, RZ, P0, !PT ;  /* 0x0000008a4f8a7210 */ /* 0x000fc4000071e4ff */
[----:B------:R-:W-:Y:S01]  /*90e0*/  ISETP.GE.U32.AND P2, PT, R121, R119, PT ;  /* 0x000000777900720c */ /* 0x000fe20003f46070 */
[----:B------:R-:W-:-:S03]  /*90f0*/  IMAD.WIDE.U32.X R80, R139, R75, R88, P3 ;  /* 0x0000004b8b507225 */ /* 0x000fc600018e0458 */
[----:B------:R-:W-:Y:S01]  /*9100*/  ISETP.GE.U32.AND.EX P2, PT, R123, R134, PT, P2 ;  /* 0x000000867b00720c */ /* 0x000fe20003f46120 */
[----:B------:R-:W-:Y:S01]  /*9110*/  IMAD.WIDE.U32 R82, P3, R78, R77, R82 ;  /* 0x0000004d4e527225 */ /* 0x000fe20007860052 */
[----:B------:R-:W-:-:S03]  /*9120*/  IADD3.X R80, P1, P0, R80, RZ, RZ, P0, P1 ;  /* 0x000000ff50507210 */ /* 0x000fc600000224ff */
[----:B------:R-:W-:Y:S01]  /*9130*/  IMAD.X R79, RZ, RZ, RZ, P3 ;  /* 0x000000ffff4f7224 */ /* 0x000fe200018e06ff */
[----:B------:R-:W-:Y:S01]  /*9140*/  IADD3 R85, P3, PT, R85, R90, RZ ;  /* 0x0000005a55557210 */ /* 0x000fe20007f7e0ff */
[----:B------:R-:W-:Y:S01]  /*9150*/  IMAD.X R92, RZ, RZ, R123, P5 ;  /* 0x000000ffff5c7224 */ /* 0x000fe200028e067b */
[----:B------:R-:W-:Y:S01]  /*9160*/  ISETP.GE.U32.AND P5, PT, R90, R121, PT ;  /* 0x000000795a00720c */ /* 0x000fe20003fa6070 */
[----:B------:R-:W-:Y:S01]  /*9170*/  IMAD.WIDE.U32 R88, R78, R76, RZ ;  /* 0x0000004c4e587225 */ /* 0x000fe200078e00ff */
[----:B------:R-:W-:Y:S02]  /*9180*/  IADD3.X R84, PT, PT, R81, RZ, RZ, P1, P0 ;  /* 0x000000ff51547210 */ /* 0x000fe40000fe04ff */
[----:B------:R-:W-:Y:S01]  /*9190*/  IADD3 R81, P0, PT, R80, R85, RZ ;  /* 0x0000005550517210 */ /* 0x000fe20007f1e0ff */
[----:B------:R-:W-:Y:S01]  /*91a0*/  IMAD.MOV.U32 R78, RZ, RZ, R83 ;  /* 0x000000ffff4e7224 */ /* 0x000fe200078e0053 */
[----:B------:R-:W-:Y:S01]  /*91b0*/  ISETP.GE.U32.AND.EX P5, PT, R92, R123, PT, P5 ;  /* 0x0000007b5c00720c */ /* 0x000fe20003fa6150 */
[----:B------:R-:W-:Y:S01]  /*91c0*/  IMAD.X R83, R118, 0x1, R92, P3 ;  /* 0x0000000176537824 */ /* 0x000fe200018e065c */
[----:B------:R-:W-:-:S02]  /*91d0*/  IADD3 R89, P1, PT, R89, R82, RZ ;  /* 0x0000005259597210 */ /* 0x000fc40007f3e0ff */
[----:B------:R-:W-:Y:S02]  /*91e0*/  SEL R82, RZ, 0x1, P2 ;  /* 0x00000001ff527807 */ /* 0x000fe40001000000 */
[----:B------:R-:W-:Y:S01]  /*91f0*/  ISETP.GE.U32.AND P3, PT, R85, R90, PT ;  /* 0x0000005a5500720c */ /* 0x000fe20003f66070 */
[----:B------:R-:W-:Y:S01]  /*9200*/  IMAD.WIDE.U32.X R78, R139, R77, R78, P1 ;  /* 0x0000004d8b4e7225 */ /* 0x000fe200008e044e */
[----:B------:R-:W-:Y:S02]  /*9210*/  IADD3 R88, P2, PT, R81, R88, RZ ;  /* 0x0000005851587210 */ /* 0x000fe40007f5e0ff */
[----:B------:R-:W-:Y:S02]  /*9220*/  IADD3.X R80, P0, PT, R84, R83, RZ, P0, !PT ;  /* 0x0000005354507210 */ /* 0x000fe4000071e4ff */
[----:B------:R-:W-:Y:S02]  /*9230*/  SEL R81, RZ, 0x1, P5 ;  /* 0x00000001ff517807 */ /* 0x000fe40002800000 */
[----:B------:R-:W-:-:S02]  /*9240*/  ISETP.GE.U32.AND.EX P3, PT, R83, R92, PT, P3 ;  /* 0x0000005c5300720c */ /* 0x000fc40003f66130 */
[----:B------:R-:W-:Y:S02]  /*9250*/  IADD3.X R89, P2, PT, R80, R89, RZ, P2, !PT ;  /* 0x0000005950597210 */ /* 0x000fe4000175e4ff */
[----:B------:R-:W-:Y:S02]  /*9260*/  IADD3 R122, P1, P5, R81, R122, R82 ;  /* 0x0000007a517a7210 */ /* 0x000fe40007d3e052 */
[----:B------:R-:W-:Y:S02]  /*9270*/  IADD3.X R81, PT, PT, RZ, R117, RZ, P6, P4 ;  /* 0x00000075ff517210 */ /* 0x000fe400037e84ff */
[----:B------:R-:W-:Y:S02]  /*9280*/  SEL R80, RZ, 0x1, P3 ;  /* 0x00000001ff507807 */ /* 0x000fe40001800000 */
[----:B------:R-:W-:Y:S02]  /*9290*/  IADD3.X R133, P0, P2, R78, RZ, RZ, P2, P0 ;  /* 0x000000ff4e857210 */ /* 0x000fe400012004ff */
[----:B------:R-:W-:-:S02]  /*92a0*/  IADD3.X R81, PT, PT, RZ, R81, RZ, P1, P5 ;  /* 0x00000051ff517210 */ /* 0x000fc40000fea4ff */
        /* <DEDUP_REMOVED lines=32> */
.L_x_30:
        /* <DEDUP_REMOVED lines=21> */
.L_x_31:
[----:B------:R-:W-:Y:S01]  /*9600*/  IMAD.WIDE.U32 R80, R5, R108, RZ ;  /* 0x0000006c05507225 */ /* 0x000fe200078e00ff */
[----:B------:R-:W-:-:S03]  /*9610*/  LOP3.LUT R0, R0, 0xfffffffe, RZ, 0xc0, !PT ;  /* 0xfffffffe00007812 */ /* 0x000fc600078ec0ff */
[----:B------:R-:W-:-:S04]  /*9620*/  IMAD.WIDE.U32 R118, R3, R111, RZ ;  /* 0x0000006f03767225 */ /* 0x000fc800078e00ff */
[----:B------:R-:W-:Y:S02]  /*9630*/  IMAD.IADD R117, R149, 0x1, R81 ;  /* 0x0000000195757824 */ /* 0x000fe400078e0251 */
[----:B------:R-:W-:-:S04]  /*9640*/  IMAD.WIDE.U32 R78, R2, R111, RZ ;  /* 0x0000006f024e7225 */ /* 0x000fc800078e00ff */
[----:B------:R-:W-:-:S04]  /*9650*/  IMAD.WIDE.U32 R82, R3, R110, RZ ;  /* 0x0000006e03527225 */ /* 0x000fc800078e00ff */
[----:B------:R-:W-:Y:S01]  /*9660*/  IMAD.IADD R81, R91, 0x1, R119 ;  /* 0x000000015b517824 */ /* 0x000fe200078e0277 */
[----:B------:R-:W-:Y:S01]  /*9670*/  IADD3 R119, P3, PT, R80, R118, RZ ;  /* 0x0000007650777210 */ /* 0x000fe20007f7e0ff */
[----:B------:R-:W-:-:S03]  /*9680*/  IMAD.WIDE.U32 R88, R4, R108, RZ ;  /* 0x0000006c04587225 */ /* 0x000fc600078e00ff */
[----:B------:R-:W-:Y:S01]  /*9690*/  IADD3 R118, P0, P4, R82, R81, R78 ;  /* 0x0000005152767210 */ /* 0x000fe20007c1e04e */
[----:B------:R-:W-:-:S03]  /*96a0*/  IMAD.WIDE.U32 R84, R5, R109, RZ ;  /* 0x0000006d05547225 */ /* 0x000fc600078e00ff */
[----:B------:R-:W-:Y:S01]  /*96b0*/  P2R R92, PR, RZ, 0x10 ;  /* 0x00000010ff5c7803 */ /* 0x000fe20000000000 */
[----:B------:R-:W-:Y:S01]  /*96c0*/  IMAD.IADD R86, R149, 0x1, R85 ;  /* 0x0000000195567824 */ /* 0x000fe200078e0255 */
[----:B------:R-:W-:Y:S01]  /*96d0*/  IADD3 R117, P1, P2, R84, R117, R88 ;  /* 0x0000007554757210 */ /* 0x000fe20007a3e058 */
[----:B------:R-:W-:Y:S02]  /*96e0*/  IMAD.IADD R82, R93, 0x1, R79 ;  /* 0x000000015d527824 */ /* 0x000fe400078e024f */
[----:B------:R-:W-:-:S04]  /*96f0*/  IMAD.WIDE.U32 R84, R6, R108, RZ ;  /* 0x0000006c06547225 */ /* 0x000fc800078e00ff */
[----:B------:R-:W-:Y:S01]  /*9700*/  @P0 LOP3.LUT R0, R0, 0x1, RZ, 0xfc, !PT ;  /* 0x0000000100000812 */ /* 0x000fe200078efcff */
[----:B------:R-:W-:Y:S01]  /*9710*/  IMAD.X R118, R118, 0x1, R117, P3 ;  /* 0x0000000176767824 */ /* 0x000fe200018e0675 */
[----:B------:R-:W-:Y:S01]  /*9720*/  ISETP.GE.U32.AND P0, PT, R119, R80, PT ;  /* 0x000000507700720c */ /* 0x000fe20003f06070 */
[C---:B------:R-:W-:Y:S01]  /*9730*/  IMAD.WIDE.U32 R80, R7.reuse, R108, RZ ;  /* 0x0000006c07507225 */ /* 0x040fe200078e00ff */
[----:B------:R-:W-:Y:S02]  /*9740*/  LOP3.LUT R0, R0, 0xfffffffb, RZ, 0xc0, !PT ;  /* 0xfffffffb00007812 */ /* 0x000fe400078ec0ff */
[----:B------:R-:W-:Y:S01]  /*9750*/  ISETP.GE.U32.AND.EX P0, PT, R118, R117, PT, P0 ;  /* 0x000000757600720c */ /* 0x000fe20003f06100 */
[----:B------:R-:W-:Y:S01]  /*9760*/  IMAD.WIDE.U32 R120, R7, R109, RZ ;  /* 0x0000006d07787225 */ /* 0x000fe200078e00ff */
[----:B------:R-:W-:Y:S02]  /*9770*/  IADD3.X R117, PT, PT, RZ, RZ, RZ, P1, P2 ;  /* 0x000000ffff757210 */ /* 0x000fe40000fe44ff */
[----:B------:R-:W-:Y:S01]  /*9780*/  SEL R90, RZ, 0x1, P0 ;  /* 0x00000001ff5a7807 */ /* 0x000fe20000000000 */
[----:B------:R-:W-:-:S02]  /*9790*/  IMAD.IADD R79, R152, 0x1, R81 ;  /* 0x00000001984f7824 */ /* 0x000fc400078e0251 */
[----:B------:R-:W-:Y:S01]  /*97a0*/  IMAD.IADD R88, R151, 0x1, R89 ;  /* 0x0000000197587824 */ /* 0x000fe200078e0259 */
[----:B------:R-:W-:Y:S01]  /*97b0*/  IADD3 R155, P2, PT, R90, R80, RZ ;  /* 0x000000505a9b7210 */ /* 0x000fe20007f5e0ff */
[----:B------:R-:W-:Y:S01]  /*97c0*/  IMAD.MOV.U32 R89, RZ, RZ, RZ ;  /* 0x000000ffff597224 */ /* 0x000fe200078e00ff */
[----:B------:R-:W-:Y:S01]  /*97d0*/  IADD3 R120, P0, P3, R120, R79, R84 ;  /* 0x0000004f78787210 */ /* 0x000fe20007b1e054 */
[----:B------:R-:W-:Y:S02]  /*97e0*/  IMAD.IADD R122, R152, 0x1, R121 ;  /* 0x00000001987a7824 */ /* 0x000fe400078e0279 */
[----:B------:R-:W-:Y:S01]  /*97f0*/  IMAD.WIDE.U32 R88, R109, R4, R88 ;  /* 0x000000046d587225 */ /* 0x000fe200078e0058 */
[----:B------:R-:W-:Y:S02]  /*9800*/  IADD3.X R81, PT, PT, RZ, RZ, RZ, P0, P3 ;  /* 0x000000ffff517210 */ /* 0x000fe400007e64ff */
[----:B------:R-:W-:Y:S01]  /*9810*/  ISETP.GT.U32.AND P0, PT, R80, R155, PT ;  /* 0x0000009b5000720c */ /* 0x000fe20003f04070 */
[----:B------:R-:W-:Y:S01]  /*9820*/  IMAD.IADD R78, R150, 0x1, R85 ;  /* 0x00000001964e7824 */ /* 0x000fe200078e0255 */
[----:B------:R-:W-:Y:S01]  /*9830*/  IADD3 R117, P1, P5, R117, R88, R86 ;  /* 0x0000005875757210 */ /* 0x000fe20007d3e056 */
[----:B------:R-:W-:-:S02]  /*9840*/  IMAD.MOV.U32 R79, RZ, RZ, RZ ;  /* 0x000000ffff4f7224 */ /* 0x000fc400078e00ff */
[----:B------:R-:W-:Y:S02]  /*9850*/  IMAD.X R121, RZ, RZ, R120, P2 ;  /* 0x000000ffff797224 */ /* 0x000fe400010e0678 */
[----:B------:R-:W-:Y:S02]  /*9860*/  IMAD.IADD R123, R151, 0x1, R89 ;  /* 0x00000001977b7824 */ /* 0x000fe400078e0259 */
[----:B------:R-:W-:Y:S01]  /*9870*/  IMAD.WIDE.U32 R84, R5, R111, RZ ;  /* 0x0000006f05547225 */ /* 0x000fe200078e00ff */
[----:B------:R-:W-:Y:S02]  /*9880*/  ISETP.GT.U32.AND.EX P0, PT, R120, R121, PT, P0 ;  /* 0x000000797800720c */ /* 0x000fe40003f04100 */
[----:B------:R-:W-:Y:S01]  /*9890*/  IADD3.X R123, PT, PT, RZ, R123, RZ, P1, P5 ;  /* 0x0000007bff7b7210 */ /* 0x000fe20000fea4ff */
[----:B------:R-:W-:Y:S01]  /*98a0*/  IMAD.WIDE.U32 R78, R109, R6, R78 ;  /* 0x000000066d4e7225 */ /* 0x000fe200078e004e */
[----:B------:R-:W-:Y:S02]  /*98b0*/  IADD3 R124, P1, PT, R155, R84, RZ ;  /* 0x000000549b7c7210 */ /* 0x000fe40007f3e0ff */
[----:B------:R-:W-:Y:S01]  /*98c0*/  SEL R155, R80, R155, P0 ;  /* 0x0000009b509b7207 */ /* 0x000fe20000000000 */
[----:B------:R-:W-:Y:S01]  /*98d0*/  IMAD.WIDE.U32 R88, R9, R108, RZ ;  /* 0x0000006c09587225 */ /* 0x000fe200078e00ff */
[----:B------:R-:W-:-:S03]  /*98e0*/  IADD3 R122, P2, P3, R81, R78, R122 ;  /* 0x0000004e517a7210 */ /* 0x000fc60007b5e07a */
[----:B------:R-:W-:Y:S02]  /*98f0*/  IMAD.IADD R86, R150, 0x1, R79 ;  /* 0x0000000196567824 */ /* 0x000fe400078e024f */
[----:B------:R-:W-:Y:S02]  /*9900*/  IMAD.IADD R157, R149, 0x1, R85 ;  /* 0x00000001959d7824 */ /* 0x000fe400078e0255 */
[----:B------:R-:W-:-:S04]  /*9910*/  IMAD.WIDE.U32 R80, R4, R111, RZ ;  /* 0x0000006f04507225 */ /* 0x000fc800078e00ff */
[----:B------:R-:W-:-:S04]  /*9920*/  IMAD.WIDE.U32 R78, R5, R110, RZ ;  /* 0x0000006e054e7225 */ /* 0x000fc800078e00ff */
[----:B------:R-:W-:-:S04]  /*9930*/  IMAD.WIDE.U32 R84, R9, R109, RZ ;  /* 0x0000006d09547225 */ /* 0x000fc800078e00ff */
[C---:B------:R-:W-:Y:S01]  /*9940*/  IMAD.IADD R159, R87.reuse, 0x1, R89 ;  /* 0x00000001579f7824 */ /* 0x040fe200078e0259 */
[----:B------:R-:W-:Y:S01]  /*9950*/  IADD3.X R89, PT, PT, RZ, R86, RZ, P2, P3 ;  /* 0x00000056ff597210 */ /* 0x000fe200017e64ff */
[----:B------:R-:W-:Y:S01]  /*9960*/  IMAD.IADD R85, R87, 0x1, R85 ;  /* 0x0000000157557824 */ /* 0x000fe200078e0255 */
[----:B------:R-:W-:Y:S01]  /*9970*/  IADD3 R78, P2, P3, R78, R157, R80 ;  /* 0x0000009d4e4e7210 */ /* 0x000fe20007b5e050 */
[----:B------:R-:W-:-:S04]  /*9980*/  IMAD.WIDE.U32 R86, R8, R108, RZ ;  /* 0x0000006c08567225 */ /* 0x000fc800078e00ff */
[----:B------:R-:W-:Y:S01]  /*9990*/  IMAD.X R78, R121, 0x1, R78, P1 ;  /* 0x00000001794e7824 */ /* 0x000fe200008e064e */
[----:B------:R-:W-:Y:S01]  /*99a0*/  IADD3 R84, P1, P5, R84, R159, R86 ;  /* 0x0000009f54547210 */ /* 0x000fe20007d3e056 */
[----:B------:R-:W-:Y:S01]  /*99b0*/  IMAD.IADD R86, R153, 0x1, R87 ;  /* 0x0000000199567824 */ /* 0x000fe200078e0257 */
[----:B------:R-:W-:Y:S01]  /*99c0*/  SEL R121, R120, R121, P0 ;  /* 0x0000007978797207 */ /* 0x000fe20000000000 */
[----:B------:R-:W-:Y:S01]  /*99d0*/  IMAD.IADD R87, R91, 0x1, R83 ;  /* 0x000000015b577824 */ /* 0x000fe200078e0253 */
[----:B------:R-:W-:Y:S01]  /*99e0*/  ISETP.GT.U32.AND P0, PT, R155, R124, PT ;  /* 0x0000007c9b00720c */ /* 0x000fe20003f04070 */
[----:B------:R-:W-:Y:S02]  /*99f0*/  IMAD.MOV.U32 R83, RZ, RZ, RZ ;  /* 0x000000ffff537224 */ /* 0x000fe400078e00ff */
[----:B------:R-:W-:Y:S01]  /*9a00*/  IMAD.IADD R157, R149, 0x1, R79 ;  /* 0x00000001959d7824 */ /* 0x000fe200078e024f */
[----:B------:R-:W-:Y:S01]  /*9a10*/  IADD3.X R79, PT, PT, RZ, RZ, RZ, P1, P5 ;  /* 0x000000ffff4f7210 */ /* 0x000fe20000fea4ff */
[----:B------:R-:W-:Y:S01]  /*9a20*/  IMAD.WIDE.U32 R82, R110, R2, R82 ;  /* 0x000000026e527225 */ /* 0x000fe200078e0052 */
[----:B------:R-:W-:-:S03]  /*9a30*/  ISETP.GT.U32.AND.EX P0, PT, R121, R78, PT, P0 ;  /* 0x0000004e7900720c */ /* 0x000fc60003f04100 */
[----:B------:R-:W-:Y:S01]  /*9a40*/  IMAD.IADD R80, R151, 0x1, R81 ;  /* 0x0000000197507824 */ /* 0x000fe200078e0251 */
[----:B------:R-:W-:Y:S01]  /*9a50*/  IADD3 R117, P1, P5, R117, R82, R87 ;  /* 0x0000005275757210 */ /* 0x000fe20007d3e057 */
[----:B------:R-:W-:Y:S01]  /*9a60*/  IMAD.MOV.U32 R87, RZ, RZ, RZ ;  /* 0x000000ffff577224 */ /* 0x000fe200078e00ff */
[----:B------:R-:W-:Y:S01]  /*9a70*/  SEL R121, RZ, 0x1, !P0 ;  /* 0x00000001ff797807 */ /* 0x000fe20004000000 */
[----:B------:R-:W-:Y:S02]  /*9a80*/  IMAD.MOV.U32 R81, RZ, RZ, RZ ;  /* 0x000000ffff517224 */ /* 0x000fe400078e00ff */
[----:B------:R-:W-:Y:S01]  /*9a90*/  IMAD.IADD R82, R93, 0x1, R83 ;  /* 0x000000015d527824 */ /* 0x000fe200078e0253 */
[----:B------:R-:W-:Y:S01]  /*9aa0*/  IADD3.X R83, PT, PT, RZ, RZ, RZ, P2, P3 ;  /* 0x000000ffff537210 */ /* 0x000fe200017e64ff */
[----:B------:R-:W-:-:S03]  /*9ab0*/  IMAD.WIDE.U32 R86, R109, R8, R86 ;  /* 0x000000086d567225 */ /* 0x000fc600078e0056 */
[----:B------:R-:W-:Y:S01]  /*9ac0*/  IADD3.X R123, PT, PT, R123, R82, RZ, P1, P5 ;  /* 0x000000527b7b7210 */ /* 0x000fe20000fea4ff */
[----:B------:R-:W-:Y:S01]  /*9ad0*/  IMAD.WIDE.U32 R80, R110, R4, R80 ;  /* 0x000000046e507225 */ /* 0x000fe200078e0050 */
[----:B------:R-:W-:-:S03]  /*9ae0*/  IADD3 R85, P2, P3, R79, R86, R85 ;  /* 0x000000564f557210 */ /* 0x000fc60007b5e055 */
[----:B------:R-:W-:Y:S01]  /*9af0*/  IMAD.IADD R82, R151, 0x1, R81 ;  /* 0x0000000197527824 */ /* 0x000fe200078e0251 */
[----:B------:R-:W-:Y:S01]  /*9b00*/  IADD3 R120, P1, P5, R122, R80, R157 ;  /* 0x000000507a787210 */ /* 0x000fe20007d3e09d */
[----:B------:R-:W-:Y:S02]  /*9b10*/  IMAD.IADD R79, R153, 0x1, R87 ;  /* 0x00000001994f7824 */ /* 0x000fe400078e0257 */
[----:B------:R-:W-:Y:S01]  /*9b20*/  IMAD.WIDE.U32 R80, R7, R111, RZ ;  /* 0x0000006f07507225 */ /* 0x000fe200078e00ff */
[----:B------:R-:W-:Y:S02]  /*9b30*/  IADD3.X R122, PT, PT, R89, R82, RZ, P1, P5 ;  /* 0x00000052597a7210 */ /* 0x000fe40000fea4ff */
[----:B------:R-:W-:Y:S01]  /*9b40*/  IADD3.X R79, PT, PT, RZ, R79, RZ, P2, P3 ;  /* 0x0000004fff4f7210 */ /* 0x000fe200017e64ff */
[----:B------:R-:W-:Y:S01]  /*9b50*/  IMAD.IADD R89, R152, 0x1, R81 ;  /* 0x0000000198597824 */ /* 0x000fe200078e0251 */
[C---:B------:R-:W-:Y:S01]  /*9b60*/  IADD3 R81, P2, PT, R121.reuse, R88, RZ ;  /* 0x0000005879517210 */ /* 0x040fe20007f5e0ff */
[----:B------:R-:W-:Y:S01]  /*9b70*/  IMAD.WIDE.U32 R86, R6, R111, RZ ;  /* 0x0000006f06567225 */ /* 0x000fe200078e00ff */
[----:B------:R-:W-:-:S03]  /*9b80*/  IADD3 R120, P0, P1, R121, R120, R83 ;  /* 0x0000007879787210 */ /* 0x000fc6000791e053 */
[----:B------:R-:W-:Y:S01]  /*9b90*/  IMAD.X R153, RZ, RZ, R84, P2 ;  /* 0x000000ffff997224 */ /* 0x000fe200010e0654 */
[----:B------:R-:W-:Y:S01]  /*9ba0*/  ISETP.GT.U32.AND P2, PT, R88, R81, PT ;  /* 0x000000515800720c */ /* 0x000fe20003f44070 */
[----:B------:R-:W-:Y:S01]  /*9bb0*/  IMAD.WIDE.U32 R82, R7, R110, RZ ;  /* 0x0000006e07527225 */ /* 0x000fe200078e00ff */
[----:B------:R-:W-:Y:S02]  /*9bc0*/  IADD3.X R122, PT, PT, RZ, R122, RZ, P0, P1 ;  /* 0x0000007aff7a7210 */ /* 0x000fe400007e24ff */
[----:B------:R-:W-:Y:S01]  /*9bd0*/  ISETP.GT.U32.AND.EX P2, PT, R84, R153, PT, P2 ;  /* 0x000000995400720c */ /* 0x000fe20003f44120 */
[----:B------:R-:W-:Y:S01]  /*9be0*/  IMAD.IADD R121, R152, 0x1, R83 ;  /* 0x0000000198797824 */ /* 0x000fe200078e0253 */
[----:B------:R-:W-:Y:S01]  /*9bf0*/  IADD3 R154, P3, P5, R82, R89, R86 ;  /* 0x00000059529a7210 */ /* 0x000fe20007d7e056 */
[----:B------:R-:W-:Y:S01]  /*9c00*/  IMAD.WIDE.U32 R82, R3, R112, RZ ;  /* 0x0000007003527225 */ /* 0x000fe200078e00ff */
[----:B------:R-:W-:Y:S02]  /*9c10*/  IADD3 R152, P0, PT, R81, R80, RZ ;  /* 0x0000005051987210 */ /* 0x000fe40007f1e0ff */
[----:B------:R-:W-:Y:S01]  /*9c20*/  SEL R84, R84, R153, P2 ;  /* 0x0000009954547207 */ /* 0x000fe20001000000 */
[----:B------:R-:W-:Y:S01]  /*9c30*/  IMAD.IADD R86, R150, 0x1, R87 ;  /* 0x0000000196567824 */ /* 0x000fe200078e0257 */
[----:B------:R-:W-:Y:S01]  /*9c40*/  SEL R87, R88, R81, P2 ;  /* 0x0000005158577207 */ /* 0x000fe20001000000 */
[----:B------:R-:W-:-:S02]  /*9c50*/  IMAD.IADD R163, R91, 0x1, R83 ;  /* 0x000000015ba37824 */ /* 0x000fc400078e0253 */
[----:B------:R-:W-:Y:S01]  /*9c60*/  IMAD.X R83, R153, 0x1, R154, P0 ;  /* 0x0000000199537824 */ /* 0x000fe200000e069a */
[----:B------:R-:W-:Y:S01]  /*9c70*/  ISETP.GT.U32.AND P2, PT, R87, R152, PT ;  /* 0x000000985700720c */ /* 0x000fe20003f44070 */
[----:B------:R-:W-:-:S03]  /*9c80*/  IMAD.WIDE.U32 R88, R2, R112, RZ ;  /* 0x0000007002587225 */ /* 0x000fc600078e00ff */
[----:B------:R-:W-:Y:S01]  /*9c90*/  ISETP.GT.U32.AND.EX P2, PT, R84, R83, PT, P2 ;  /* 0x000000535400720c */ /* 0x000fe20003f44120 */
[----:B------:R-:W-:Y:S01]  /*9ca0*/  IMAD.WIDE.U32 R80, R3, R113, RZ ;  /* 0x0000007103507225 */ /* 0x000fe200078e00ff */
[----:B------:R-:W-:Y:S02]  /*9cb0*/  IADD3.X R84, PT, PT, RZ, RZ, RZ, P3, P5 ;  /* 0x000000ffff547210 */ /* 0x000fe40001fea4ff */
[----:B------:R-:W-:Y:S01]  /*9cc0*/  IADD3 R161, P3, PT, R124, R82, RZ ;  /* 0x000000527ca17210 */ /* 0x000fe20007f7e0ff */
[----:B------:R-:W-:Y:S01]  /*9cd0*/  IMAD.MOV.U32 R87, RZ, RZ, RZ ;  /* 0x000000ffff577224 */ /* 0x000fe200078e00ff */
[----:B------:R-:W-:Y:S01]  /*9ce0*/  IADD3 R163, P1, P0, R80, R163, R88 ;  /* 0x000000a350a37210 */ /* 0x000fe2000783e058 */
[----:B------:R-:W-:Y:S01]  /*9cf0*/  IMAD.IADD R80, R93, 0x1, R89 ;  /* 0x000000015d507824 */ /* 0x000fe200078e0259 */
[----:B------:R-:W-:Y:S01]  /*9d00*/  SEL R82, RZ, 0x1, !P2 ;  /* 0x00000001ff527807 */ /* 0x000fe20005000000 */
[----:B------:R-:W-:-:S04]  /*9d10*/  IMAD.WIDE.U32 R86, R110, R6, R86 ;  /* 0x000000066e567225 */ /* 0x000fc800078e0056 */
[----:B------:R-:W-:Y:S01]  /*9d20*/  IMAD.IADD R150, R150, 0x1, R87 ;  /* 0x0000000196967824 */ /* 0x000fe200078e0257 */
[----:B------:R-:W-:Y:S01]  /*9d30*/  IADD3 R87, P2, P5, R85, R86, R121 ;  /* 0x0000005655577210 */ /* 0x000fe20007d5e079 */
[----:B------:R-:W-:Y:S01]  /*9d40*/  IMAD.X R163, R163, 0x1, R78, P3 ;  /* 0x00000001a3a37824 */ /* 0x000fe200018e064e */
[----:B------:R-:W-:Y:S01]  /*9d50*/  ISETP.GE.U32.AND P3, PT, R161, R124, PT ;  /* 0x0000007ca100720c */ /* 0x000fe20003f66070 */
[----:B------:R-:W-:Y:S01]  /*9d60*/  IMAD.IADD R89, R91, 0x1, R81 ;  /* 0x000000015b597824 */ /* 0x000fe200078e0251 */
[----:B------:R-:W-:Y:S01]  /*9d70*/  IADD3.X R79, PT, PT, R79, R150, RZ, P2, P5 ;  /* 0x000000964f4f7210 */ /* 0x000fe200017ea4ff */
[----:B------:R-:W-:Y:S01]  /*9d80*/  IMAD.MOV.U32 R81, RZ, RZ, RZ ;  /* 0x000000ffff517224 */ /* 0x000fe200078e00ff */
[----:B------:R-:W-:Y:S01]  /*9d90*/  ISETP.GE.U32.AND.EX P2, PT, R163, R78, PT, P3 ;  /* 0x0000004ea300720c */ /* 0x000fe20003f46130 */
[----:B------:R-:W-:Y:S01]  /*9da0*/  IMAD.WIDE.U32 R158, R3, R108, RZ ;  /* 0x0000006c039e7225 */ /* 0x000fe200078e00ff */
[----:B------:R-:W-:Y:S02]  /*9db0*/  IADD3 R87, P3, P5, R82, R87, R84 ;  /* 0x0000005752577210 */ /* 0x000fe40007d7e054 */
[----:B------:R-:W-:Y:S01]  /*9dc0*/  SEL R153, RZ, 0x1, P2 ;  /* 0x00000001ff997807 */ /* 0x000fe20001000000 */
[----:B------:R-:W-:Y:S01]  /*9dd0*/  IMAD.WIDE.U32 R80, R113, R2, R80 ;  /* 0x0000000271507225 */ /* 0x000fe200078e0050 */
[----:B------:R-:W-:-:S03]  /*9de0*/  IADD3.X R86, PT, PT, RZ, R79, RZ, P3, P5 ;  /* 0x0000004fff567210 */ /* 0x000fc60001fea4ff */
[----:B------:R-:W-:Y:S01]  /*9df0*/  IMAD.WIDE.U32 R84, R5, R112, RZ ;  /* 0x0000007005547225 */ /* 0x000fe200078e00ff */
[----:B------:R-:W-:Y:S02]  /*9e00*/  IADD3 R120, P2, P5, R120, R80, R89 ;  /* 0x0000005078787210 */ /* 0x000fe40007d5e059 */
[----:B------:R-:W-:Y:S01]  /*9e10*/  IADD3 R89, P3, PT, R153, R152, RZ ;  /* 0x0000009899597210 */ /* 0x000fe20007f7e0ff */
[----:B------:R-:W-:Y:S02]  /*9e20*/  IMAD.IADD R155, R93, 0x1, R81 ;  /* 0x000000015d9b7824 */ /* 0x000fe400078e0251 */
[----:B------:R-:W-:-:S03]  /*9e30*/  IMAD.WIDE.U32 R78, R5, R113, RZ ;  /* 0x00000071054e7225 */ /* 0x000fc600078e00ff */
[----:B------:R-:W-:Y:S01]  /*9e40*/  IADD3.X R122, PT, PT, R122, R155, RZ, P2, P5 ;  /* 0x0000009b7a7a7210 */ /* 0x000fe200017ea4ff */
[----:B------:R-:W-:Y:S01]  /*9e50*/  IMAD.WIDE.U32 R80, R4, R112, RZ ;  /* 0x0000007004507225 */ /* 0x000fe200078e00ff */
[----:B------:R-:W-:-:S03]  /*9e60*/  IADD3 R124, P2, PT, R89, R84, RZ ;  /* 0x00000054597c7210 */ /* 0x000fc60007f5e0ff */
[----:B------:R-:W-:Y:S02]  /*9e70*/  IMAD.IADD R121, R149, 0x1, R85 ;  /* 0x0000000195797824 */ /* 0x000fe400078e0255 */
[----:B------:R-:W-:Y:S02]  /*9e80*/  IMAD.X R84, RZ, RZ, R83, P3 ;  /* 0x000000ffff547224 */ /* 0x000fe400018e0653 */
[----:B------:R-:W-:Y:S01]  /*9e90*/  IMAD.IADD R82, R151, 0x1, R81 ;  /* 0x0000000197527824 */ /* 0x000fe200078e0251 */
[----:B------:R-:W-:Y:S01]  /*9ea0*/  IADD3 R121, P5, P3, R78, R121, R80 ;  /* 0x000000794e797210 */ /* 0x000fe20007bbe050 */
[----:B------:R-:W-:-:S04]  /*9eb0*/  IMAD.WIDE.U32 R80, R2, R115, RZ ;  /* 0x0000007302507225 */ /* 0x000fc800078e00ff */
[----:B------:R-:W-:Y:S01]  /*9ec0*/  IMAD.X R121, R84, 0x1, R121, P2 ;  /* 0x0000000154797824 */ /* 0x000fe200010e0679 */
[----:B------:R-:W-:Y:S01]  /*9ed0*/  ISETP.GT.U32.AND P2, PT, R152, R89, PT ;  /* 0x000000599800720c */ /* 0x000fe20003f44070 */
[----:B------:R-:W-:-:S03]  /*9ee0*/  IMAD.IADD R79, R149, 0x1, R79 ;  /* 0x00000001954f7824 */ /* 0x000fc600078e024f */
[----:B------:R-:W-:-:S04]  /*9ef0*/  ISETP.GT.U32.AND.EX P2, PT, R83, R84, PT, P2 ;  /* 0x000000545300720c */ /* 0x000fc80003f44120 */
[----:B------:R-:W-:Y:S01]  /*9f00*/  SEL R85, R152, R89, P2 ;  /* 0x0000005998557207 */ /* 0x000fe20001000000 */
[----:B------:R-:W-:Y:S01]  /*9f10*/  IMAD.WIDE.U32 R88, R2, R108, RZ ;  /* 0x0000006c02587225 */ /* 0x000fe200078e00ff */
[----:B------:R-:W-:Y:S02]  /*9f20*/  SEL R78, R83, R84, P2 ;  /* 0x00000054534e7207 */ /* 0x000fe40001000000 */
[----:B------:R-:W-:Y:S01]  /*9f30*/  ISETP.GT.U32.AND P2, PT, R85, R124, PT ;  /* 0x0000007c5500720c */ /* 0x000fe20003f44070 */
[----:B------:R-:W-:-:S03]  /*9f40*/  IMAD.MOV.U32 R83, RZ, RZ, RZ ;  /* 0x000000ffff537224 */ /* 0x000fc600078e00ff */
[----:B------:R-:W-:Y:S01]  /*9f50*/  ISETP.GT.U32.AND.EX P2, PT, R78, R121, PT, P2 ;  /* 0x000000794e00720c */ /* 0x000fe20003f44120 */
[----:B------:R-:W-:-:S03]  /*9f60*/  IMAD.WIDE.U32 R82, R113, R4, R82 ;  /* 0x0000000471527225 */ /* 0x000fc600078e0052 */
[----:B------:R-:W-:Y:S01]  /*9f70*/  SEL R150, RZ, 0x1, !P2 ;  /* 0x00000001ff967807 */ /* 0x000fe20005000000 */
[----:B------:R-:W-:Y:S01]  /*9f80*/  IMAD.IADD R78, R93, 0x1, R81 ;  /* 0x000000015d4e7824 */ /* 0x000fe200078e0251 */
[----:B------:R-:W-:Y:S01]  /*9f90*/  IADD3.X R81, PT, PT, RZ, RZ, RZ, P5, P3 ;  /* 0x000000ffff517210 */ /* 0x000fe20002fe64ff */
[----:B------:R-:W-:Y:S01]  /*9fa0*/  IMAD.IADD R151, R151, 0x1, R83 ;  /* 0x0000000197977824 */ /* 0x000fe200078e0253 */
[----:B------:R-:W-:Y:S01]  /*9fb0*/  IADD3 R87, P3, P5, R87, R82, R79 ;  /* 0x0000005257577210 */ /* 0x000fe20007d7e04f */
[----:B------:R-:W-:-:S03]  /*9fc0*/  IMAD.WIDE.U32 R82, R3, R114, RZ ;  /* 0x0000007203527225 */ /* 0x000fc600078e00ff */
[----:B------:R-:W-:Y:S01]  /*9fd0*/  IADD3.X R84, PT, PT, R86, R151, RZ, P3, P5 ;  /* 0x0000009756547210 */ /* 0x000fe20001fea4ff */
[----:B------:R-:W-:Y:S01]  /*9fe0*/  IMAD.MOV.U32 R79, RZ, RZ, RZ ;  /* 0x000000ffff4f7224 */ /* 0x000fe200078e00ff */
[----:B------:R-:W-:Y:S01]  /*9ff0*/  IADD3 R150, P2, P3, R150, R87, R81 ;  /* 0x0000005796967210 */ /* 0x000fe20007b5e051 */
[----:B------:R-:W-:Y:S02]  /*a000*/  IMAD.IADD R81, R91, 0x1, R83 ;  /* 0x000000015b517824 */ /* 0x000fe400078e0253 */
[----:B------:R-:W-:Y:S01]  /*a010*/  IMAD.WIDE.U32 R78, R114, R2, R78 ;  /* 0x00000002724e7225 */ /* 0x000fe200078e004e */
[----:B------:R-:W-:-:S03]  /*a020*/  IADD3.X R84, PT, PT, RZ, R84, RZ, P2, P3 ;  /* 0x00000054ff547210 */ /* 0x000fc600017e64ff */
[----:B------:R-:W-:Y:S01]  /*a030*/  IMAD.IADD R149, R93, 0x1, R79 ;  /* 0x000000015d957824 */ /* 0x000fe200078e024f */
[----:B------:R-:W-:Y:S01]  /*a040*/  IADD3 R150, P2, P3, R150, R78, R81 ;  /* 0x0000004e96967210 */ /* 0x000fe20007b5e051 */
[----:B------:R-:W-:-:S03]  /*a050*/  IMAD.WIDE.U32 R86, R3, R109, RZ ;  /* 0x0000006d03567225 */ /* 0x000fc600078e00ff */
[----:B------:R-:W-:Y:S01]  /*a060*/  IADD3.X R149, PT, PT, R84, R149, RZ, P2, P3 ;  /* 0x0000009554957210 */ /* 0x000fe200017e64ff */
        /* <DEDUP_REMOVED lines=18> */
[----:B------:R-:W-:-:S05]  /*a190*/  IADD3.X R86, P2, PT, RZ, R78, RZ, P2, !PT ;  /* 0x0000004eff567210 */ /* 0x000fca000175e4ff */
        /* <DEDUP_REMOVED lines=21> */
[----:B------:R-:W-:-:S04]  /*a2f0*/  IADD3 R155, P3, PT, R155, R118, RZ ;  /* 0x000000769b9b7210 */ /* 0x000fc80007f7e0ff */
[----:B------:R-:W-:-:S04]  /*a300*/  IADD3.X R154, P3, PT, R163, R154, RZ, P3, !PT ;  /* 0x0000009aa39a7210 */ /* 0x000fc80001f7e4ff */
[----:B------:R-:W-:-:S04]  /*a310*/  IADD3.X R88, P2, P3, R78, RZ, RZ, P3, P2 ;  /* 0x000000ff4e587210 */ /* 0x000fc80001b444ff */
[----:B------:R-:W-:Y:S01]  /*a320*/  IADD3.X R81, PT, PT, R79, RZ, RZ, P2, P3 ;  /* 0x000000ff4f517210 */ /* 0x000fe200017e64ff */
[----:B------:R-:W-:-:S04]  /*a330*/  IMAD.WIDE.U32 R78, R151, R76, RZ ;  /* 0x0000004c974e7225 */ /* 0x000fc800078e00ff */
[----:B------:R-:W-:-:S04]  /*a340*/  IMAD.WIDE.U32 R78, P2, R84, R77, R78 ;  /* 0x0000004d544e7225 */ /* 0x000fc8000784004e */
[----:B------:R-:W-:-:S04]  /*a350*/  IMAD.WIDE.U32 R84, R84, R76, RZ ;  /* 0x0000004c54547225 */ /* 0x000fc800078e00ff */
[----:B------:R-:W-:Y:S01]  /*a360*/  IMAD.X R119, RZ, RZ, RZ, P2 ;  /* 0x000000ffff777224 */ /* 0x000fe200010e06ff */
[----:B------:R-:W-:Y:S01]  /*a370*/  IADD3 R83, P2, PT, R85, R78, RZ ;  /* 0x0000004e55537210 */ /* 0x000fe20007f5e0ff */
[----:B------:R-:W-:-:S04]  /*a380*/  IMAD.MOV.U32 R118, RZ, RZ, R79 ;  /* 0x000000ffff767224 */ /* 0x000fc800078e004f */
[----:B------:R-:W-:-:S04]  /*a390*/  IMAD.WIDE.U32.X R78, R151, R77, R118, P2 ;  /* 0x0000004d974e7225 */ /* 0x000fc800010e0476 */
[----:B------:R-:W-:-:S04]  /*a3a0*/  IMAD.WIDE.U32 R118, R3, R115, RZ ;  /* 0x0000007303767225 */ /* 0x000fc800078e00ff */
[----:B------:R-:W-:Y:S01]  /*a3b0*/  IMAD.IADD R85, R91, 0x1, R119 ;  /* 0x000000015b557824 */ /* 0x000fe200078e0277 */
[----:B------:R-:W-:-:S04]  /*a3c0*/  IADD3 R151, P5, PT, R124, R118, RZ ;  /* 0x000000767c977210 */ /* 0x000fc80007fbe0ff */
[----:B------:R-:W-:-:S05]  /*a3d0*/  IADD3 R86, P3, P2, R82, R85, R80 ;  /* 0x0000005552567210 */ /* 0x000fca0007a7e050 */
[----:B------:R-:W-:Y:S01]  /*a3e0*/  IMAD.X R86, R86, 0x1, R121, P5 ;  /* 0x0000000156567824 */ /* 0x000fe200028e0679 */
[----:B------:R-:W-:-:S04]  /*a3f0*/  IADD3 R85, P5, PT, R88, R151, RZ ;  /* 0x0000009758557210 */ /* 0x000fc80007fbe0ff */
[----:B------:R-:W-:Y:S02]  /*a400*/  IADD3.X R88, P5, PT, R81, R86, RZ, P5, !PT ;  /* 0x0000005651587210 */ /* 0x000fe40002fbe4ff */
[----:B------:R-:W-:Y:S01]  /*a410*/  IADD3 R152, P6, PT, R85, R84, RZ ;  /* 0x0000005455987210 */ /* 0x000fe20007fde0ff */
[----:B------:R-:W-:-:S03]  /*a420*/  IMAD.WIDE.U32 R84, R159, R68, RZ ;  /* 0x000000449f547225 */ /* 0x000fc600078e00ff */
[----:B------:R-:W-:Y:S01]  /*a430*/  IADD3.X R88, P6, PT, R88, R83, RZ, P6, !PT ;  /* 0x0000005358587210 */ /* 0x000fe200037de4ff */
[----:B------:R-:W-:-:S03]  /*a440*/  IMAD.WIDE.U32 R82, R84, R70, RZ ;  /* 0x0000004654527225 */ /* 0x000fc600078e00ff */
[----:B------:R-:W-:Y:S01]  /*a450*/  IADD3.X R119, P5, P6, R78, RZ, RZ, P6, P5 ;  /* 0x000000ff4e777210 */ /* 0x000fe200036aa4ff */
[----:B------:R-:W-:-:S03]  /*a460*/  IMAD R78, R157, R68, RZ ;  /* 0x000000449d4e7224 */ /* 0x000fc600078e02ff */
        /* <DEDUP_REMOVED lines=34> */
[----:B------:R-:W-:Y:S02]  /*a690*/  IADD3.X R88, P5, PT, R159, R88, RZ, P5, !PT ;  /* 0x000000589f587210 */ /* 0x000fe40002fbe4ff */
[----:B------:R-:W-:-:S04]  /*a6a0*/  IADD3 R152, P6, PT, R157, R82, RZ ;  /* 0x000000529d987210 */ /* 0x000fc80007fde0ff */
[----:B------:R-:W-:Y:S01]  /*a6b0*/  IADD3.X R157, P6, PT, R88, R81, RZ, P6, !PT ;  /* 0x00000051589d7210 */ /* 0x000fe200037de4ff */
[----:B------:R-:W-:Y:S02]  /*a6c0*/  IMAD.IADD R88, R93, 0x1, R89 ;  /* 0x000000015d587824 */ /* 0x000fe400078e0259 */
[----:B------:R-:W-:Y:S01]  /*a6d0*/  IMAD.MOV.U32 R89, RZ, RZ, RZ ;  /* 0x000000ffff597224 */ /* 0x000fe200078e00ff */
[----:B------:R-:W-:Y:S01]  /*a6e0*/  IADD3.X R156, P5, P6, R78, RZ, RZ, P6, P5 ;  /* 0x000000ff4e9c7210 */ /* 0x000fe200036aa4ff */
[----:B------:R-:W-:-:S03]  /*a6f0*/  IMAD.WIDE.U32 R88, R109, R2, R88 ;  /* 0x000000026d587225 */ /* 0x000fc600078e0058 */
        /* <DEDUP_REMOVED lines=10> */
[----:B------:R-:W-:Y:S01]  /*a7a0*/  IADD3.X R87, PT, PT, RZ, R87, RZ, P4, P5 ;  /* 0x00000057ff577210 */ /* 0x000fe200027ea4ff */
[----:B------:R-:W-:Y:S01]  /*a7b0*/  IMAD.WIDE.U32 R88, R84, R76, RZ ;  /* 0x0000004c54587225 */ /* 0x000fe200078e00ff */
[----:B------:R-:W-:-:S03]  /*a7c0*/  IADD3 R117, P4, P5, R90, R117, R80 ;  /* 0x000000755a757210 */ /* 0x000fc60007d9e050 */
[----:B------:R-:W-:Y:S01]  /*a7d0*/  IMAD R80, R155, R68, RZ ;  /* 0x000000449b507224 */ /* 0x000fe200078e02ff */
[----:B------:R-:W-:Y:S01]  /*a7e0*/  IADD3.X R123, PT, PT, RZ, R123, RZ, P4, P5 ;  /* 0x0000007bff7b7210 */ /* 0x000fe200027ea4ff */
[----:B------:R-:W-:Y:S01]  /*a7f0*/  IMAD.WIDE.U32 R78, P6, R84, R77, R78 ;  /* 0x0000004d544e7225 */ /* 0x000fe200078c004e */
[----:B------:R-:W-:-:S03]  /*a800*/  IADD3 R119, P5, PT, R119, R92, RZ ;  /* 0x0000005c77777210 */ /* 0x000fc60007fbe0ff */
        /* <DEDUP_REMOVED lines=13> */
[----:B------:R-:W-:-:S03]  /*a8e0*/  IMAD.X R85, RZ, RZ, RZ, P4 ;  /* 0x000000ffff557224 */ /* 0x000fc600020e06ff */
[----:B------:R-:W-:Y:S01]  /*a8f0*/  IADD3.X RZ, P5, PT, R155, R84, RZ, P5, !PT ;  /* 0x000000549bff7210 */ /* 0x000fe20002fbe4ff */
[----:B------:R-:W-:Y:S01]  /*a900*/  IMAD.MOV.U32 R84, RZ, RZ, R79 ;  /* 0x000000ffff547224 */ /* 0x000fe200078e004f */
[----:B------:R-:W-:-:S03]  /*a910*/  IADD3 R79, P4, PT, R156, R119, RZ ;  /* 0x000000779c4f7210 */ /* 0x000fc60007f9e0ff */
[----:B------:R-:W-:Y:S01]  /*a920*/  IMAD.WIDE.U32.X R84, R81, R71, R84, P6 ;  /* 0x0000004751547225 */ /* 0x000fe200030e0454 */
[----:B------:R-:W-:Y:S02]  /*a930*/  IADD3 R90, P6, PT, R79, R88, RZ ;  /* 0x000000584f5a7210 */ /* 0x000fe40007fde0ff */
[----:B------:R-:W-:Y:S02]  /*a940*/  IADD3.X R158, P4, PT, R158, R118, RZ, P4, !PT ;  /* 0x000000769e9e7210 */ /* 0x000fe4000279e4ff */
[----:B------:R-:W-:Y:S02]  /*a950*/  IADD3.X R79, P5, PT, RZ, R84, RZ, P5, !PT ;  /* 0x00000054ff4f7210 */ /* 0x000fe40002fbe4ff */
[----:B------:R-:W-:-:S03]  /*a960*/  IADD3.X R93, P6, PT, R158, R89, RZ, P6, !PT ;  /* 0x000000599e5d7210 */ /* 0x000fc600037de4ff */
[----:B------:R-:W-:Y:S01]  /*a970*/  IMAD.X R154, RZ, RZ, R85, P5 ;  /* 0x000000ffff9a7224 */ /* 0x000fe200028e0655 */
[----:B------:R-:W-:Y:S01]  /*a980*/  IADD3 R89, P5, PT, R79, R152, RZ ;  /* 0x000000984f597210 */ /* 0x000fe20007fbe0ff */
[----:B------:R-:W-:Y:S01]  /*a990*/  IMAD.WIDE.U32 R78, R81, R72, RZ ;  /* 0x00000048514e7225 */ /* 0x000fe200078e00ff */
[----:B------:R-:W-:-:S03]  /*a9a0*/  IADD3.X R152, P4, P6, R82, RZ, RZ, P6, P4 ;  /* 0x000000ff52987210 */ /* 0x000fc600036884ff */
[----:B------:R-:W-:Y:S01]  /*a9b0*/  IMAD.WIDE.U32 R84, R80, R72, RZ ;  /* 0x0000004850547225 */ /* 0x000fe200078e00ff */
[----:B------:R-:W-:-:S03]  /*a9c0*/  IADD3.X R91, PT, PT, R83, RZ, RZ, P4, P6 ;  /* 0x000000ff535b7210 */ /* 0x000fc600027ec4ff */
[----:B------:R-:W-:Y:S01]  /*a9d0*/  IMAD.WIDE.U32 R82, P6, R80, R73, R78 ;  /* 0x0000004950527225 */ /* 0x000fe200078c004e */
[----:B------:R-:W-:Y:S02]  /*a9e0*/  IADD3 R88, P4, PT, R89, R84, RZ ;  /* 0x0000005459587210 */ /* 0x000fe40007f9e0ff */
[----:B------:R-:W-:Y:S01]  /*a9f0*/  IADD3.X R89, P5, PT, R154, R157, RZ, P5, !PT ;  /* 0x0000009d9a597210 */ /* 0x000fe20002fbe4ff */
[----:B------:R-:W-:Y:S01]  /*aa00*/  IMAD.X R79, RZ, RZ, RZ, P6 ;  /* 0x000000ffff4f7224 */ /* 0x000fe200030e06ff */
[----:B------:R-:W-:Y:S01]  /*aa10*/  IADD3 R84, P6, PT, R85, R82, RZ ;  /* 0x0000005255547210 */ /* 0x000fe20007fde0ff */
[----:B------:R-:W-:Y:S02]  /*aa20*/  IMAD.MOV.U32 R78, RZ, RZ, R83 ;  /* 0x000000ffff4e7224 */ /* 0x000fe400078e0053 */
[----:B------:R-:W-:-:S04]  /*aa30*/  IMAD.WIDE.U32 R82, R81, R74, RZ ;  /* 0x0000004a51527225 */ /* 0x000fc800078e00ff */
[----:B------:R-:W-:Y:S01]  /*aa40*/  IMAD.WIDE.U32.X R78, R81, R73, R78, P6 ;  /* 0x00000049514e7225 */ /* 0x000fe200030e044e */
[----:B------:R-:W-:Y:S02]  /*aa50*/  IADD3.X R89, P6, PT, R89, R84, RZ, P4, !PT ;  /* 0x0000005459597210 */ /* 0x000fe400027de4ff */
[----:B------:R-:W-:Y:S02]  /*aa60*/  ISETP.GE.U32.AND P4, PT, R119, R92, PT ;  /* 0x0000005c7700720c */ /* 0x000fe40003f86070 */
[----:B------:R-:W-:Y:S02]  /*aa70*/  IADD3.X R85, P5, P6, R78, RZ, RZ, P6, P5 ;  /* 0x000000ff4e557210 */ /* 0x000fe400036aa4ff */
[----:B------:R-:W-:Y:S02]  /*aa80*/  ISETP.GE.U32.AND.EX P4, PT, R118, R87, PT, P4 ;  /* 0x000000577600720c */ /* 0x000fe40003f86140 */
[----:B------:R-:W-:Y:S01]  /*aa90*/  IADD3.X R84, PT, PT, R79, RZ, RZ, P5, P6 ;  /* 0x000000ff4f547210 */ /* 0x000fe20002fec4ff */
[----:B------:R-:W-:Y:S01]  /*aaa0*/  IMAD.WIDE.U32 R82, P6, R80, R75, R82 ;  /* 0x0000004b50527225 */ /* 0x000fe200078c0052 */
[----:B------:R-:W-:-:S02]  /*aab0*/  IADD3 R87, P5, PT, R85, R90, RZ ;  /* 0x0000005a55577210 */ /* 0x000fc40007fbe0ff */
[----:B------:R-:W-:Y:S01]  /*aac0*/  SEL R92, RZ, 0x1, P4 ;  /* 0x00000001ff5c7807 */ /* 0x000fe20002000000 */
[----:B------:R-:W-:Y:S01]  /*aad0*/  IMAD.WIDE.U32 R78, R80, R74, RZ ;  /* 0x0000004a504e7225 */ /* 0x000fe200078e00ff */
[----:B------:R-:W-:-:S03]  /*aae0*/  IADD3.X R90, P5, PT, R84, R93, RZ, P5, !PT ;  /* 0x0000005d545a7210 */ /* 0x000fc60002fbe4ff */
[----:B------:R-:W-:Y:S01]  /*aaf0*/  IMAD.X R85, RZ, RZ, RZ, P6 ;  /* 0x000000ffff557224 */ /* 0x000fe200030e06ff */
[----:B------:R-:W-:Y:S01]  /*ab00*/  IADD3 R79, P6, PT, R79, R82, RZ ;  /* 0x000000524f4f7210 */ /* 0x000fe20007fde0ff */
[----:B------:R-:W-:Y:S01]  /*ab10*/  IMAD.MOV.U32 R84, RZ, RZ, R83 ;  /* 0x000000ffff547224 */ /* 0x000fe200078e0053 */
[----:B------:R-:W-:-:S03]  /*ab20*/  IADD3 R87, P4, PT, R87, R78, RZ ;  /* 0x0000004e57577210 */ /* 0x000fc60007f9e0ff */
[----:B------:R-:W-:Y:S01]  /*ab30*/  IMAD.WIDE.U32.X R84, R81, R75, R84, P6 ;  /* 0x0000004b51547225 */ /* 0x000fe200030e0454 */
[----:B------:R-:W-:-:S03]  /*ab40*/  IADD3.X R90, P4, PT, R90, R79, RZ, P4, !PT ;  /* 0x0000004f5a5a7210 */ /* 0x000fc6000279e4ff */
        /* <DEDUP_REMOVED lines=8> */
[----:B------:R-:W-:-:S04]  /*abd0*/  IMAD.WIDE.U32 R84, R80, R76, RZ ;  /* 0x0000004c50547225 */ /* 0x000fc800078e00ff */
[----:B------:R-:W-:Y:S01]  /*abe0*/  IMAD.X R91, R91, 0x1, R118, P6 ;  /* 0x000000015b5b7824 */ /* 0x000fe200030e0676 */
[----:B------:R-:W-:Y:S01]  /*abf0*/  IADD3 R85, P6, PT, R85, R78, RZ ;  /* 0x0000004e55557210 */ /* 0x000fe20007fde0ff */
[----:B------:R-:W-:Y:S02]  /*ac00*/  IMAD R80, R89, R68, RZ ;  /* 0x0000004459507224 */ /* 0x000fe400078e02ff */
[----:B------:R-:W-:Y:S01]  /*ac10*/  IMAD.X R83, RZ, RZ, RZ, P5 ;  /* 0x000000ffff537224 */ /* 0x000fe200028e06ff */
[----:B------:R-:W-:Y:S01]  /*ac20*/  IADD3 R84, P5, PT, R119, R84, RZ ;  /* 0x0000005477547210 */ /* 0x000fe20007fbe0ff */
[----:B------:R-:W-:Y:S01]  /*ac30*/  IMAD.MOV.U32 R82, RZ, RZ, R79 ;  /* 0x000000ffff527224 */ /* 0x000fe200078e004f */
[----:B------:R-:W-:Y:S01]  /*ac40*/  IADD3.X R154, P4, PT, R154, R91, RZ, P4, !PT ;  /* 0x0000005b9a9a7210 */ /* 0x000fe2000279e4ff */
[C---:B------:R-:W-:Y:S02]  /*ac50*/  IMAD R119, R88.reuse, R69, R80 ;  /* 0x0000004558777224 */ /* 0x040fe400078e0250 */
[----:B------:R-:W-:-:S04]  /*ac60*/  IMAD.WIDE.U32 R78, R88, R68, RZ ;  /* 0x00000044584e7225 */ /* 0x000fc800078e00ff */
[----:B------:R-:W-:-:S04]  /*ac70*/  IMAD.WIDE.U32.X R82, R81, R77, R82, P6 ;  /* 0x0000004d51527225 */ /* 0x000fc800030e0452 */
[----:B------:R-:W-:Y:S01]  /*ac80*/  IMAD.IADD R119, R79, 0x1, R119 ;  /* 0x000000014f777824 */ /* 0x000fe200078e0277 */
[----:B------:R-:W-:-:S03]  /*ac90*/  IADD3.X R79, P5, PT, R154, R85, RZ, P5, !PT ;  /* 0x000000559a4f7210 */ /* 0x000fc60002fbe4ff */
[----:B------:R-:W-:Y:S01]  /*aca0*/  IMAD.WIDE.U32 R80, R119, R70, RZ ;  /* 0x0000004677507225 */ /* 0x000fe200078e00ff */
[----:B------:R-:W-:-:S04]  /*acb0*/  IADD3.X R85, P5, P4, R82, RZ, RZ, P5, P4 ;  /* 0x000000ff52557210 */ /* 0x000fc80002ca84ff */
        /* <DEDUP_REMOVED lines=9> */
[----:B------:R-:W-:Y:S01]  /*ad50*/  IADD3.X R124, PT, PT, RZ, RZ, RZ, P1, P0 ;  /* 0x000000ffff7c7210 */ /* 0x000fe20000fe04ff */
[----:B------:R-:W-:Y:S01]  /*ad60*/  IMAD.WIDE.U32 R80, R119, R72, RZ ;  /* 0x0000004877507225 */ /* 0x000fe200078e00ff */
[----:B------:R-:W-:-:S03]  /*ad70*/  ISETP.GE.U32.AND.EX P4, PT, R86, R121, PT, P4 ;  /* 0x000000795600720c */ /* 0x000fc60003f86140 */
[----:B------:R-:W-:-:S04]  /*ad80*/  IMAD.WIDE.U32.X R82, R119, R71, R82, P6 ;  /* 0x0000004777527225 */ /* 0x000fc800030e0452 */
[----:B------:R-:W-:Y:S01]  /*ad90*/  IMAD.WIDE.U32 R80, P1, R78, R73, R80 ;  /* 0x000000494e507225 */ /* 0x000fe20007820050 */
[----:B------:R-:W-:-:S03]  /*ada0*/  IADD3.X R82, P5, PT, RZ, R82, RZ, P5, !PT ;  /* 0x00000052ff527210 */ /* 0x000fc60002fbe4ff */
        /* <DEDUP_REMOVED lines=8> */
[C---:B------:R-:W-:Y:S01]  /*ae30*/  IMAD.WIDE.U32 R80, R119.reuse, R74, RZ ;  /* 0x0000004a77507225 */ /* 0x040fe200078e00ff */
[----:B------:R-:W-:Y:S02]  /*ae40*/  ISETP.GE.U32.AND P5, PT, R92, R117, PT ;  /* 0x000000755c00720c */ /* 0x000fe40003fa6070 */
[----:B------:R-:W-:Y:S01]  /*ae50*/  IADD3.X R86, P1, PT, R86, R89, RZ, P1, !PT ;  /* 0x0000005956567210 */ /* 0x000fe20000f3e4ff */
[----:B------:R-:W-:Y:S01]  /*ae60*/  IMAD.WIDE.U32.X R82, R119, R73, R82, P6 ;  /* 0x0000004977527225 */ /* 0x000fe200030e0452 */
[----:B------:R-:W-:-:S02]  /*ae70*/  IADD3.X R90, PT, PT, RZ, RZ, RZ, P3, P2 ;  /* 0x000000ffff5a7210 */ /* 0x000fc40001fe44ff */
[----:B------:R-:W-:Y:S02]  /*ae80*/  SEL R117, RZ, 0x1, P4 ;  /* 0x00000001ff757807 */ /* 0x000fe40002000000 */
[----:B------:R-:W-:Y:S02]  /*ae90*/  IADD3.X R89, P1, P6, R82, RZ, RZ, P1, P0 ;  /* 0x000000ff52597210 */ /* 0x000fe40000e204ff */
[----:B------:R-:W-:Y:S02]  /*aea0*/  ISETP.GE.U32.AND.EX P5, PT, R118, R123, PT, P5 ;  /* 0x0000007b7600720c */ /* 0x000fe40003fa6150 */
[----:B------:R-:W-:Y:S02]  /*aeb0*/  ISETP.GE.U32.AND P0, PT, R93, R92, PT ;  /* 0x0000005c5d00720c */ /* 0x000fe40003f06070 */
[----:B------:R-:W-:Y:S01]  /*aec0*/  IADD3.X R88, PT, PT, R83, RZ, RZ, P1, P6 ;  /* 0x000000ff53587210 */ /* 0x000fe20000fec4ff */
[----:B------:R-:W-:Y:S01]  /*aed0*/  IMAD.WIDE.U32 R82, R78, R74, RZ ;  /* 0x0000004a4e527225 */ /* 0x000fe200078e00ff */
[----:B------:R-:W-:-:S02]  /*aee0*/  IADD3 R150, P6, P4, R117, R150, R90 ;  /* 0x0000009675967210 */ /* 0x000fc40007cde05a */
[----:B------:R-:W-:Y:S01]  /*aef0*/  SEL R117, RZ, 0x1, P5 ;  /* 0x00000001ff757807 */ /* 0x000fe20002800000 */
[----:B------:R-:W-:Y:S01]  /*af00*/  IMAD.WIDE.U32 R80, P5, R78, R75, R80 ;  /* 0x0000004b4e507225 */ /* 0x000fe200078a0050 */
[----:B------:R-:W-:Y:S02]  /*af10*/  IADD3 R120, P3, P2, R153, R120, R124 ;  /* 0x0000007899787210 */ /* 0x000fe40007a7e07c */
[----:B------:R-:W-:Y:S02]  /*af20*/  ISETP.GE.U32.AND.EX P0, PT, R91, R118, PT, P0 ;  /* 0x000000765b00720c */ /* 0x000fe40003f06100 */
[----:B------:R-:W-:Y:S02]  /*af30*/  IADD3 R89, P1, PT, R89, R84, RZ ;  /* 0x0000005459597210 */ /* 0x000fe40007f3e0ff */
[----:B------:R-:W-:Y:S02]  /*af40*/  IADD3.X R121, PT, PT, RZ, R122, RZ, P3, P2 ;  /* 0x0000007aff797210 */ /* 0x000fe40001fe44ff */
[----:B------:R-:W-:-:S02]  /*af50*/  SEL R92, RZ, 0x1, P0 ;  /* 0x00000001ff5c7807 */ /* 0x000fc40000000000 */
[----:B------:R-:W-:Y:S02]  /*af60*/  IADD3 R80, P3, PT, R83, R80, RZ ;  /* 0x0000005053507210 */ /* 0x000fe40007f7e0ff */
[----:B------:R-:W-:Y:S01]  /*af70*/  IADD3 R90, P0, PT, R89, R82, RZ ;  /* 0x00000052595a7210 */ /* 0x000fe20007f1e0ff */
[----:B------:R-:W-:Y:S01]  /*af80*/  IMAD.WIDE.U32 R82, R119, R76, RZ ;  /* 0x0000004c77527225 */ /* 0x000fe200078e00ff */
[----:B------:R-:W-:Y:S02]  /*af90*/  IADD3.X R79, P1, PT, R88, R79, RZ, P1, !PT ;  /* 0x0000004f584f7210 */ /* 0x000fe40000f3e4ff */
[----:B------:R-:W-:Y:S01]  /*afa0*/  IADD3 R117, P2, PT, R117, R120, RZ ;  /* 0x0000007875757210 */ /* 0x000fe20007f5e0ff */
[----:B------:R-:W-:Y:S01]  /*afb0*/  IMAD.X R89, RZ, RZ, RZ, P5 ;  /* 0x000000ffff597224 */ /* 0x000fe200028e06ff */
[----:B------:R-:W-:Y:S01]  /*afc0*/  IADD3.X R93, P0, PT, R79, R80, RZ, P0, !PT ;  /* 0x000000504f5d7210 */ /* 0x000fe2000071e4ff */
[----:B------:R-:W-:Y:S01]  /*afd0*/  IMAD.MOV.U32 R88, RZ, RZ, R81 ;  /* 0x000000ffff587224 */ /* 0x000fe200078e0051 */
[----:B------:R-:W-:Y:S01]  /*afe0*/  IADD3 R92, P5, PT, R92, R117, RZ ;  /* 0x000000755c5c7210 */ /* 0x000fe20007fbe0ff */
[----:B------:R-:W-:Y:S01]  /*aff0*/  IMAD.X R84, RZ, RZ, R121, P2 ;  /* 0x000000ffff547224 */ /* 0x000fe200010e0679 */
[----:B------:R-:W-:Y:S01]  /*b000*/  ISETP.GE.U32.AND P2, PT, R117, R120, PT ;  /* 0x000000787500720c */ /* 0x000fe20003f46070 */
[----:B------:R-:W-:-:S03]  /*b010*/  IMAD.WIDE.U32.X R80, R119, R75, R88, P3 ;  /* 0x0000004b77507225 */ /* 0x000fc600018e0458 */
[----:B------:R-:W-:Y:S01]  /*b020*/  ISETP.GE.U32.AND.EX P2, PT, R84, R121, PT, P2 ;  /* 0x000000795400720c */ /* 0x000fe20003f46120 */
[----:B------:R-:W-:Y:S01]  /*b030*/  IMAD.WIDE.U32 R82, P3, R78, R77, R82 ;  /* 0x0000004d4e527225 */ /* 0x000fe20007860052 */
[----:B------:R-:W-:-:S03]  /*b040*/  IADD3.X R80, P1, P0, R80, RZ, RZ, P0, P1 ;  /* 0x000000ff50507210 */ /* 0x000fc600000224ff */
[----:B------:R-:W-:Y:S01]  /*b050*/  IMAD.X R91, RZ, RZ, R84, P5 ;  /* 0x000000ffff5b7224 */ /* 0x000fe200028e0654 */
[----:B------:R-:W-:Y:S01]  /*b060*/  ISETP.GE.U32.AND P5, PT, R92, R117, PT ;  /* 0x000000755c00720c */ /* 0x000fe20003fa6070 */
[----:B------:R-:W-:Y:S01]  /*b070*/  IMAD.X R79, RZ, RZ, RZ, P3 ;  /* 0x000000ffff4f7224 */ /* 0x000fe200018e06ff */
[----:B------:R-:W-:Y:S01]  /*b080*/  IADD3 R85, P3, PT, R85, R92, RZ ;  /* 0x0000005c55557210 */ /* 0x000fe20007f7e0ff */
[----:B------:R-:W-:Y:S01]  /*b090*/  IMAD.WIDE.U32 R88, R78, R76, RZ ;  /* 0x0000004c4e587225 */ /* 0x000fe200078e00ff */
[----:B------:R-:W-:Y:S02]  /*b0a0*/  ISETP.GE.U32.AND.EX P5, PT, R91, R84, PT, P5 ;  /* 0x000000545b00720c */ /* 0x000fe40003fa6150 */
[----:B------:R-:W-:Y:S01]  /*b0b0*/  IADD3.X R84, PT, PT, R81, RZ, RZ, P1, P0 ;  /* 0x000000ff51547210 */ /* 0x000fe20000fe04ff */
[----:B------:R-:W-:Y:S01]  /*b0c0*/  IMAD.MOV.U32 R78, RZ, RZ, R83 ;  /* 0x000000ffff4e7224 */ /* 0x000fe200078e0053 */
[----:B------:R-:W-:Y:S01]  /*b0d0*/  IADD3 R81, P0, PT, R80, R85, RZ ;  /* 0x0000005550517210 */ /* 0x000fe20007f1e0ff */
        /* <DEDUP_REMOVED lines=50> */
.L_x_32:
        /* <DEDUP_REMOVED lines=21> */
.L_x_33:
[----:B------:R-:W-:Y:S01]  /*b550*/  IMAD.MOV.U32 R119, RZ, RZ, RZ ;  /* 0x000000ffff777224 */ /* 0x000fe200078e00ff */
[----:B------:R-:W-:Y:S01]  /*b560*/  LOP3.LUT R0, R0, 0xfffffffe, RZ, 0xc0, !PT ;  /* 0xfffffffe00007812 */ /* 0x000fe200078ec0ff */
[----:B------:R-:W-:-:S04]  /*b570*/  IMAD.WIDE.U32 R86, R90, R59, RZ ;  /* 0x0000003b5a567225 */ /* 0x000fc800078e00ff */
[----:B------:R-:W-:-:S04]  /*b580*/  IMAD.WIDE.U32 R82, R93, R59, RZ ;  /* 0x0000003b5d527225 */ /* 0x000fc800078e00ff */
[----:B------:R-:W-:-:S04]  /*b590*/  IMAD.WIDE.U32 R88, R90, R58, RZ ;  /* 0x0000003a5a587225 */ /* 0x000fc800078e00ff */
[----:B------:R-:W-:Y:S02]  /*b5a0*/  IMAD.IADD R81, R87, 0x1, R119 ;  /* 0x0000000157517824 */ /* 0x000fe400078e0277 */
[----:B------:R-:W-:Y:S02]  /*b5b0*/  IMAD.MOV.U32 R91, RZ, RZ, RZ ;  /* 0x000000ffff5b7224 */ /* 0x000fe400078e00ff */
[----:B------:R-:W-:Y:S01]  /*b5c0*/  IMAD.MOV.U32 R123, RZ, RZ, RZ ;  /* 0x000000ffff7b7224 */ /* 0x000fe200078e00ff */
[----:B------:R-:W-:Y:S01]  /*b5d0*/  IADD3 R88, P0, P2, R88, R81, R82 ;  /* 0x0000005158587210 */ /* 0x000fe20007a1e052 */
[----:B------:R-:W-:-:S03]  /*b5e0*/  IMAD.WIDE.U32 R84, R121, R59, RZ ;  /* 0x0000003b79547225 */ /* 0x000fc600078e00ff */
[----:B------:R-:W-:Y:S01]  /*b5f0*/  IADD3.X R159, PT, PT, RZ, RZ, RZ, P0, P2 ;  /* 0x000000ffff9f7210 */ /* 0x000fe200007e44ff */
[----:B------:R-:W-:-:S04]  /*b600*/  IMAD.WIDE.U32 R78, R152, R60, RZ ;  /* 0x0000003c984e7225 */ /* 0x000fc800078e00ff */
[----:B------:R-:W-:Y:S01]  /*b610*/  IMAD.IADD R80, R83, 0x1, R91 ;  /* 0x0000000153507824 */ /* 0x000fe200078e025b */
[----:B------:R-:W-:Y:S01]  /*b620*/  IADD3 R153, P1, PT, R86, R78, RZ ;  /* 0x0000004e56997210 */ /* 0x000fe20007f3e0ff */
[----:B------:R-:W-:-:S03]  /*b630*/  IMAD.WIDE.U32 R120, R121, R58, RZ ;  /* 0x0000003a79787225 */ /* 0x000fc600078e00ff */
[----:B------:R-:W-:Y:S01]  /*b640*/  ISETP.GE.U32.AND P0, PT, R153, R86, PT ;  /* 0x000000569900720c */ /* 0x000fe20003f06070 */
[----:B------:R-:W-:-:S04]  /*b650*/  IMAD.WIDE.U32 R82, R154, R59, RZ ;  /* 0x0000003b9a527225 */ /* 0x000fc800078e00ff */
[----:B------:R-:W-:Y:S02]  /*b660*/  IMAD.IADD R87, R85, 0x1, R123 ;  /* 0x0000000155577824 */ /* 0x000fe400078e027b */
[----:B------:R-:W-:Y:S02]  /*b670*/  IMAD.MOV.U32 R81, RZ, RZ, RZ ;  /* 0x000000ffff517224 */ /* 0x000fe400078e00ff */
[----:B------:R-:W-:Y:S01]  /*b680*/  IMAD.IADD R89, R119, 0x1, R89 ;  /* 0x0000000177597824 */ /* 0x000fe200078e0259 */
[----:B------:R-:W-:Y:S01]  /*b690*/  IADD3 R118, P3, P2, R120, R87, R82 ;  /* 0x0000005778767210 */ /* 0x000fe20007a7e052 */
[----:B------:R-:W-:-:S04]  /*b6a0*/  IMAD.WIDE.U32 R80, R58, R93, R80 ;  /* 0x0000005d3a507225 */ /* 0x000fc800078e0050 */
[----:B------:R-:W-:Y:S01]  /*b6b0*/  IMAD.WIDE.U32 R86, R117, R59, RZ ;  /* 0x0000003b75567225 */ /* 0x000fe200078e00ff */
[----:B------:R-:W-:-:S03]  /*b6c0*/  IADD3 R159, P4, P5, R159, R80, R89 ;  /* 0x000000509f9f7210 */ /* 0x000fc60007d9e059 */
[----:B------:R-:W-:Y:S02]  /*b6d0*/  IMAD.IADD R85, R123, 0x1, R121 ;  /* 0x000000017b557824 */ /* 0x000fe400078e0279 */
[----:B------:R-:W-:Y:S02]  /*b6e0*/  IMAD.IADD R150, R91, 0x1, R81 ;  /* 0x000000015b967824 */ /* 0x000fe400078e0251 */
[----:B------:R-:W-:-:S03]  /*b6f0*/  IMAD.WIDE.U32 R120, R92, R59, RZ ;  /* 0x0000003b5c787225 */ /* 0x000fc600078e00ff */
[----:B------:R-:W-:Y:S01]  /*b700*/  IADD3.X R150, PT, PT, RZ, R150, RZ, P4, P5 ;  /* 0x00000096ff967210 */ /* 0x000fe200027ea4ff */
[----:B------:R-:W-:-:S04]  /*b710*/  IMAD.WIDE.U32 R80, R117, R58, RZ ;  /* 0x0000003a75507225 */ /* 0x000fc800078e00ff */
[----:B------:R-:W-:Y:S02]  /*b720*/  IMAD.IADD R87, R87, 0x1, R123 ;  /* 0x0000000157577824 */ /* 0x000fe400078e027b */
[----:B------:R-:W-:Y:S02]  /*b730*/  IMAD.MOV.U32 R157, RZ, RZ, RZ ;  /* 0x000000ffff9d7224 */ /* 0x000fe400078e00ff */
[----:B------:R-:W-:Y:S01]  /*b740*/  IMAD.WIDE.U32 R160, R149, R60, RZ ;  /* 0x0000003c95a07225 */ /* 0x000fe200078e00ff */
[----:B------:R-:W-:-:S03]  /*b750*/  IADD3 R87, P4, P5, R80, R87, R120 ;  /* 0x0000005750577210 */ /* 0x000fc60007d9e078 */
[----:B------:R-:W-:Y:S01]  /*b760*/  IMAD.IADD R155, R157, 0x1, R79 ;  /* 0x000000019d9b7824 */ /* 0x000fe200078e024f */
[----:B------:R-:W-:Y:S01]  /*b770*/  IADD3.X R122, PT, PT, RZ, RZ, RZ, P4, P5 ;  /* 0x000000ffff7a7210 */ /* 0x000fe200027ea4ff */
[----:B------:R-:W-:-:S04]  /*b780*/  IMAD.WIDE.U32 R78, R152, R61, RZ ;  /* 0x0000003d984e7225 */ /* 0x000fc800078e00ff */
[----:B------:R-:W-:Y:S01]  /*b790*/  IMAD.MOV.U32 R120, RZ, RZ, RZ ;  /* 0x000000ffff787224 */ /* 0x000fe200078e00ff */
[----:B------:R-:W-:Y:S01]  /*b7a0*/  IADD3 R155, P5, P4, R78, R155, R160 ;  /* 0x0000009b4e9b7210 */ /* 0x000fe20007cbe0a0 */
[----:B------:R-:W-:Y:S02]  /*b7b0*/  IMAD.IADD R89, R123, 0x1, R81 ;  /* 0x000000017b597824 */ /* 0x000fe400078e0251 */
[----:B------:R-:W-:Y:S01]  /*b7c0*/  IMAD.IADD R80, R121, 0x1, R120 ;  /* 0x0000000179507824 */ /* 0x000fe200078e0278 */
[----:B------:R-:W-:Y:S01]  /*b7d0*/  P2R R124, PR, RZ, 0x10 ;  /* 0x00000010ff7c7803 */ /* 0x000fe20000000000 */
[----:B------:R-:W-:Y:S02]  /*b7e0*/  IMAD.MOV.U32 R81, RZ, RZ, RZ ;  /* 0x000000ffff517224 */ /* 0x000fe400078e00ff */
[----:B------:R-:W-:Y:S02]  /*b7f0*/  IMAD.MOV.U32 R121, RZ, RZ, RZ ;  /* 0x000000ffff797224 */ /* 0x000fe400078e00ff */
[----:B------:R-:W-:-:S04]  /*b800*/  IMAD.WIDE.U32 R80, R58, R92, R80 ;  /* 0x0000005c3a507225 */ /* 0x000fc800078e0050 */
[----:B------:R-:W-:Y:S01]  /*b810*/  @P5 LOP3.LUT R0, R0, 0x1, RZ, 0xfc, !PT ;  /* 0x0000000100005812 */ /* 0x000fe200078efcff */
[----:B------:R-:W-:Y:S01]  /*b820*/  IMAD.X R155, R155, 0x1, R88, P1 ;  /* 0x000000019b9b7824 */ /* 0x000fe200008e0658 */
[----:B------:R-:W-:Y:S01]  /*b830*/  IADD3 R122, P1, P5, R122, R80, R89 ;  /* 0x000000507a7a7210 */ /* 0x000fe20007d3e059 */
[----:B------:R-:W-:Y:S01]  /*b840*/  IMAD.IADD R80, R157, 0x1, R79 ;  /* 0x000000019d507824 */ /* 0x000fe200078e024f */
[----:B------:R-:W-:Y:S01]  /*b850*/  LOP3.LUT R0, R0, 0xfffffffb, RZ, 0xc0, !PT ;  /* 0xfffffffb00007812 */ /* 0x000fe200078ec0ff */
[----:B------:R-:W-:Y:S01]  /*b860*/  IMAD.IADD R78, R121, 0x1, R161 ;  /* 0x00000001794e7824 */ /* 0x000fe200078e02a1 */
[----:B------:R-:W-:Y:S01]  /*b870*/  ISETP.GE.U32.AND.EX P0, PT, R155, R88, PT, P0 ;  /* 0x000000589b00720c */ /* 0x000fe20003f06100 */
[----:B------:R-:W-:Y:S02]  /*b880*/  IMAD.MOV.U32 R79, RZ, RZ, RZ ;  /* 0x000000ffff4f7224 */ /* 0x000fe400078e00ff */
[----:B------:R-:W-:Y:S01]  /*b890*/  IMAD.IADD R151, R120, 0x1, R81 ;  /* 0x0000000178977824 */ /* 0x000fe200078e0251 */
[----:B------:R-:W-:Y:S01]  /*b8a0*/  SEL R158, RZ, 0x1, P0 ;  /* 0x00000001ff9e7807 */ /* 0x000fe20000000000 */
[----:B------:R-:W-:-:S03]  /*b8b0*/  IMAD.WIDE.U32 R78, R61, R149, R78 ;  /* 0x000000953d4e7225 */ /* 0x000fc600078e004e */
[----:B------:R-:W-:Y:S01]  /*b8c0*/  IADD3.X R151, PT, PT, RZ, R151, RZ, P1, P5 ;  /* 0x00000097ff977210 */ /* 0x000fe20000fea4ff */
[----:B------:R-:W-:Y:S01]  /*b8d0*/  IMAD.IADD R79, R121, 0x1, R79 ;  /* 0x00000001794f7824 */ /* 0x000fe200078e024f */
[----:B------:R-:W-:Y:S01]  /*b8e0*/  IADD3 R159, P1, P5, R159, R78, R80 ;  /* 0x0000004e9f9f7210 */ /* 0x000fe20007d3e050 */
[----:B------:R-:W-:-:S03]  /*b8f0*/  IMAD.WIDE.U32 R80, R90, R60, RZ ;  /* 0x0000003c5a507225 */ /* 0x000fc600078e00ff */
[----:B------:R-:W-:Y:S01]  /*b900*/  IADD3.X R150, PT, PT, R150, R79, RZ, P1, P5 ;  /* 0x0000004f96967210 */ /* 0x000fe20000fea4ff */
[----:B------:R-:W-:Y:S02]  /*b910*/  IMAD.IADD R81, R119, 0x1, R81 ;  /* 0x0000000177517824 */ /* 0x000fe400078e0251 */
[----:B------:R-:W-:-:S04]  /*b920*/  IMAD.WIDE.U32 R88, R93, R60, RZ ;  /* 0x0000003c5d587225 */ /* 0x000fc800078e00ff */
[----:B------:R-:W-:-:S04]  /*b930*/  IMAD.WIDE.U32 R78, R90, R61, RZ ;  /* 0x0000003d5a4e7225 */ /* 0x000fc800078e00ff */
[----:B------:R-:W-:Y:S01]  /*b940*/  IMAD.MOV.U32 R161, RZ, RZ, RZ ;  /* 0x000000ffffa17224 */ /* 0x000fe200078e00ff */
[----:B------:R-:W-:Y:S01]  /*b950*/  IADD3 R81, P5, P1, R78, R81, R88 ;  /* 0x000000514e517210 */ /* 0x000fe200079be058 */
[----:B------:R-:W-:Y:S01]  /*b960*/  IMAD.IADD R78, R91, 0x1, R89 ;  /* 0x000000015b4e7824 */ /* 0x000fe200078e0259 */
[----:B------:R-:W-:Y:S01]  /*b970*/  IADD3.X R89, PT, PT, RZ, RZ, RZ, P3, P2 ;  /* 0x000000ffff597210 */ /* 0x000fe20001fe44ff */
[----:B------:R-:W-:Y:S01]  /*b980*/  IMAD.IADD R82, R83, 0x1, R161 ;  /* 0x0000000153527824 */ /* 0x000fe200078e02a1 */
[----:B------:R-:W-:Y:S01]  /*b990*/  IADD3 R163, P3, PT, R158, R86, RZ ;  /* 0x000000569ea37210 */ /* 0x000fe20007f7e0ff */
[----:B------:R-:W-:Y:S02]  /*b9a0*/  IMAD.MOV.U32 R83, RZ, RZ, RZ ;  /* 0x000000ffff537224 */ /* 0x000fe400078e00ff */
[----:B------:R-:W-:Y:S01]  /*b9b0*/  IMAD.IADD R165, R119, 0x1, R79 ;  /* 0x0000000177a57824 */ /* 0x000fe200078e024f */
[----:B------:R-:W-:Y:S01]  /*b9c0*/  ISETP.GT.U32.AND P0, PT, R86, R163, PT ;  /* 0x000000a35600720c */ /* 0x000fe20003f04070 */
[----:B------:R-:W-:Y:S01]  /*b9d0*/  IMAD.X R88, RZ, RZ, R87, P3 ;  /* 0x000000ffff587224 */ /* 0x000fe200018e0657 */
[----:B------:R-:W-:Y:S01]  /*b9e0*/  IADD3 R80, P2, PT, R163, R80, RZ ;  /* 0x00000050a3507210 */ /* 0x000fe20007f5e0ff */
[----:B------:R-:W-:-:S02]  /*b9f0*/  IMAD.MOV.U32 R79, RZ, RZ, RZ ;  /* 0x000000ffff4f7224 */ /* 0x000fc400078e00ff */
[----:B------:R-:W-:Y:S01]  /*ba00*/  IMAD.WIDE.U32 R82, R58, R154, R82 ;  /* 0x0000009a3a527225 */ /* 0x000fe200078e0052 */
[----:B------:R-:W-:-:S03]  /*ba10*/  ISETP.GT.U32.AND.EX P0, PT, R87, R88, PT, P0 ;  /* 0x000000585700720c */ /* 0x000fc60003f04100 */
[----:B------:R-:W-:Y:S01]  /*ba20*/  IMAD.WIDE.U32 R78, R61, R93, R78 ;  /* 0x0000005d3d4e7225 */ /* 0x000fe200078e004e */
[----:B------:R-:W-:-:S03]  /*ba30*/  SEL R163, R86, R163, P0 ;  /* 0x000000a356a37207 */ /* 0x000fc60000000000 */
[----:B------:R-:W-:Y:S01]  /*ba40*/  IMAD.X R81, R88, 0x1, R81, P2 ;  /* 0x0000000158517824 */ /* 0x000fe200010e0651 */
[----:B------:R-:W-:Y:S01]  /*ba50*/  IADD3 R85, P2, P3, R89, R82, R85 ;  /* 0x0000005259557210 */ /* 0x000fe20007b5e055 */
[----:B------:R-:W-:Y:S01]  /*ba60*/  IMAD.IADD R82, R91, 0x1, R79 ;  /* 0x000000015b527824 */ /* 0x000fe200078e024f */
[----:B------:R-:W-:Y:S02]  /*ba70*/  IADD3.X R89, PT, PT, RZ, RZ, RZ, P5, P1 ;  /* 0x000000ffff597210 */ /* 0x000fe40002fe24ff */
[----:B------:R-:W-:Y:S02]  /*ba80*/  IADD3 R122, P1, P5, R122, R78, R165 ;  /* 0x0000004e7a7a7210 */ /* 0x000fe40007d3e0a5 */
[----:B------:R-:W-:Y:S01]  /*ba90*/  SEL R78, R87, R88, P0 ;  /* 0x00000058574e7207 */ /* 0x000fe20000000000 */
[----:B------:R-:W-:Y:S01]  /*baa0*/  IMAD.IADD R88, R161, 0x1, R83 ;  /* 0x00000001a1587824 */ /* 0x000fe200078e0253 */
[----:B------:R-:W-:Y:S01]  /*bab0*/  ISETP.GT.U32.AND P0, PT, R163, R80, PT ;  /* 0x00000050a300720c */ /* 0x000fe20003f04070 */
[----:B------:R-:W-:Y:S01]  /*bac0*/  IMAD.WIDE.U32 R86, R92, R60, RZ ;  /* 0x0000003c5c567225 */ /* 0x000fe200078e00ff */
[----:B------:R-:W-:-:S02]  /*bad0*/  IADD3.X R151, PT, PT, R151, R82, RZ, P1, P5 ;  /* 0x0000005297977210 */ /* 0x000fc40000fea4ff */
[----:B------:R-:W-:Y:S01]  /*bae0*/  ISETP.GT.U32.AND.EX P5, PT, R78, R81, PT, P0 ;  /* 0x000000514e00720c */ /* 0x000fe20003fa4100 */
[----:B------:R-:W-:Y:S01]  /*baf0*/  IMAD.WIDE.U32 R78, R117, R60, RZ ;  /* 0x0000003c754e7225 */ /* 0x000fe200078e00ff */
[----:B------:R-:W-:-:S03]  /*bb00*/  IADD3.X R88, PT, PT, RZ, R88, RZ, P2, P3 ;  /* 0x00000058ff587210 */ /* 0x000fc600017e64ff */
[----:B------:R-:W-:-:S04]  /*bb10*/  IMAD.WIDE.U32 R82, R117, R61, RZ ;  /* 0x0000003d75527225 */ /* 0x000fc800078e00ff */
[C---:B------:R-:W-:Y:S02]  /*bb20*/  IMAD.IADD R79, R123.reuse, 0x1, R79 ;  /* 0x000000017b4f7824 */ /* 0x040fe400078e024f */
[----:B------:R-:W-:-:S03]  /*bb30*/  IMAD.IADD R123, R123, 0x1, R83 ;  /* 0x000000017b7b7824 */ /* 0x000fc600078e0253 */
[----:B------:R-:W-:Y:S01]  /*bb40*/  IADD3 R82, P0, P1, R82, R79, R86 ;  /* 0x0000004f52527210 */ /* 0x000fe2000791e056 */
[----:B------:R-:W-:Y:S01]  /*bb50*/  IMAD.IADD R86, R120, 0x1, R87 ;  /* 0x0000000178567824 */ /* 0x000fe200078e0257 */
[----:B------:R-:W-:Y:S01]  /*bb60*/  SEL R79, RZ, 0x1, !P5 ;  /* 0x00000001ff4f7807 */ /* 0x000fe20006800000 */
[----:B------:R-:W-:-:S03]  /*bb70*/  IMAD.MOV.U32 R87, RZ, RZ, RZ ;  /* 0x000000ffff577224 */ /* 0x000fc600078e00ff */
[----:B------:R-:W-:Y:S01]  /*bb80*/  IADD3 R89, P2, P5, R79, R122, R89 ;  /* 0x0000007a4f597210 */ /* 0x000fe20007d5e059 */
[----:B------:R-:W-:Y:S01]  /*bb90*/  IMAD.WIDE.U32 R86, R61, R92, R86 ;  /* 0x0000005c3d567225 */ /* 0x000fe200078e0056 */
[----:B------:R-:W-:Y:S02]  /*bba0*/  IADD3 R79, P3, PT, R79, R84, RZ ;  /* 0x000000544f4f7210 */ /* 0x000fe40007f7e0ff */
[----:B------:R-:W-:Y:S01]  /*bbb0*/  IADD3.X R122, PT, PT, RZ, R151, RZ, P2, P5 ;  /* 0x00000097ff7a7210 */ /* 0x000fe200017ea4ff */
[----:B------:R-:W-:Y:S01]  /*bbc0*/  IMAD.IADD R87, R120, 0x1, R87 ;  /* 0x0000000178577824 */ /* 0x000fe200078e0257 */
[----:B------:R-:W-:Y:S01]  /*bbd0*/  IADD3 R161, P2, PT, R79, R78, RZ ;  /* 0x0000004e4fa17210 */ /* 0x000fe20007f5e0ff */
[----:B------:R-:W-:Y:S01]  /*bbe0*/  IMAD.X R117, RZ, RZ, R118, P3 ;  /* 0x000000ffff757224 */ /* 0x000fe200018e0676 */
[----:B------:R-:W-:-:S03]  /*bbf0*/  IADD3 R92, P3, P5, R85, R86, R123 ;  /* 0x00000056555c7210 */ /* 0x000fc60007d7e07b */
[----:B------:R-:W-:Y:S01]  /*bc00*/  IMAD.X R86, R117, 0x1, R82, P2 ;  /* 0x0000000175567824 */ /* 0x000fe200010e0652 */
[----:B------:R-:W-:Y:S01]  /*bc10*/  ISETP.GT.U32.AND P2, PT, R84, R79, PT ;  /* 0x0000004f5400720c */ /* 0x000fe20003f44070 */
[----:B------:R-:W-:-:S03]  /*bc20*/  IMAD.WIDE.U32 R82, R152, R63, RZ ;  /* 0x0000003f98527225 */ /* 0x000fc600078e00ff */
[----:B------:R-:W-:Y:S01]  /*bc30*/  ISETP.GT.U32.AND.EX P2, PT, R118, R117, PT, P2 ;  /* 0x000000757600720c */ /* 0x000fe20003f44120 */
[----:B------:R-:W-:Y:S01]  /*bc40*/  IMAD.IADD R123, R157, 0x1, R83 ;  /* 0x000000019d7b7824 */ /* 0x000fe200078e0253 */
[----:B------:R-:W-:Y:S02]  /*bc50*/  IADD3.X R83, PT, PT, RZ, RZ, RZ, P0, P1 ;  /* 0x000000ffff537210 */ /* 0x000fe400007e24ff */
[----:B------:R-:W-:Y:S01]  /*bc60*/  SEL R120, R84, R79, P2 ;  /* 0x0000004f54787207 */ /* 0x000fe20001000000 */
[----:B------:R-:W-:-:S04]  /*bc70*/  IMAD.WIDE.U32 R84, R149, R63, RZ ;  /* 0x0000003f95547225 */ /* 0x000fc800078e00ff */
[----:B------:R-:W-:-:S03]  /*bc80*/  IMAD.WIDE.U32 R78, R152, R62, RZ ;  /* 0x0000003e984e7225 */ /* 0x000fc600078e00ff */
[----:B------:R-:W-:Y:S01]  /*bc90*/  IADD3 R154, P1, P0, R78, R123, R84 ;  /* 0x0000007b4e9a7210 */ /* 0x000fe2000783e054 */
[----:B------:R-:W-:Y:S01]  /*bca0*/  IMAD.IADD R78, R121, 0x1, R85 ;  /* 0x00000001794e7824 */ /* 0x000fe200078e0255 */
[----:B------:R-:W-:Y:S01]  /*bcb0*/  SEL R85, R118, R117, P2 ;  /* 0x0000007576557207 */ /* 0x000fe20001000000 */
[----:B------:R-:W-:Y:S01]  /*bcc0*/  IMAD.IADD R117, R157, 0x1, R79 ;  /* 0x000000019d757824 */ /* 0x000fe200078e024f */
[----:B------:R-:W-:Y:S01]  /*bcd0*/  ISETP.GT.U32.AND P2, PT, R120, R161, PT ;  /* 0x000000a17800720c */ /* 0x000fe20003f44070 */
[----:B------:R-:W-:Y:S01]  /*bce0*/  IMAD.MOV.U32 R79, RZ, RZ, RZ ;  /* 0x000000ffff4f7224 */ /* 0x000fe200078e00ff */
[----:B------:R-:W-:Y:S02]  /*bcf0*/  IADD3.X R84, PT, PT, R88, R87, RZ, P3, P5 ;  /* 0x0000005758547210 */ /* 0x000fe40001fea4ff */
[----:B------:R-:W-:Y:S01]  /*bd00*/  IADD3 R123, P3, PT, R80, R82, RZ ;  /* 0x00000052507b7210 */ /* 0x000fe20007f7e0ff */
[----:B------:R-:W-:Y:S01]  /*bd10*/  IMAD.WIDE.U32 R78, R62, R149, R78 ;  /* 0x000000953e4e7225 */ /* 0x000fe200078e004e */
[----:B------:R-:W-:-:S02]  /*bd20*/  ISETP.GT.U32.AND.EX P5, PT, R85, R86, PT, P2 ;  /* 0x000000565500720c */ /* 0x000fc40003fa4120 */
[----:B------:R-:W-:Y:S01]  /*bd30*/  ISETP.GE.U32.AND P2, PT, R123, R80, PT ;  /* 0x000000507b00720c */ /* 0x000fe20003f46070 */
[----:B------:R-:W-:Y:S01]  /*bd40*/  IMAD.X R154, R154, 0x1, R81, P3 ;  /* 0x000000019a9a7824 */ /* 0x000fe200018e0651 */
[----:B------:R-:W-:Y:S01]  /*bd50*/  SEL R85, RZ, 0x1, !P5 ;  /* 0x00000001ff557807 */ /* 0x000fe20006800000 */
[----:B------:R-:W-:Y:S01]  /*bd60*/  IMAD.IADD R79, R121, 0x1, R79 ;  /* 0x00000001794f7824 */ /* 0x000fe200078e024f */
[----:B------:R-:W-:Y:S02]  /*bd70*/  IADD3 R117, P3, P5, R89, R78, R117 ;  /* 0x0000004e59757210 */ /* 0x000fe40007d7e075 */
[----:B------:R-:W-:Y:S01]  /*bd80*/  ISETP.GE.U32.AND.EX P2, PT, R154, R81, PT, P2 ;  /* 0x000000519a00720c */ /* 0x000fe20003f46120 */
[----:B------:R-:W-:Y:S01]  /*bd90*/  IMAD.WIDE.U32 R80, R93, R63, RZ ;  /* 0x0000003f5d507225 */ /* 0x000fe200078e00ff */
[----:B------:R-:W-:Y:S02]  /*bda0*/  IADD3.X R122, PT, PT, R122, R79, RZ, P3, P5 ;  /* 0x0000004f7a7a7210 */ /* 0x000fe40001fea4ff */
[----:B------:R-:W-:Y:S01]  /*bdb0*/  IADD3 R85, P3, P5, R85, R92, R83 ;  /* 0x0000005c55557210 */ /* 0x000fe20007d7e053 */
[----:B------:R-:W-:Y:S01]  /*bdc0*/  IMAD.WIDE.U32 R82, R90, R63, RZ ;  /* 0x0000003f5a527225 */ /* 0x000fe200078e00ff */
[----:B------:R-:W-:-:S02]  /*bdd0*/  SEL R156, RZ, 0x1, P2 ;  /* 0x00000001ff9c7807 */ /* 0x000fc40001000000 */
[----:B------:R-:W-:Y:S01]  /*bde0*/  IADD3.X R84, PT, PT, RZ, R84, RZ, P3, P5 ;  /* 0x00000054ff547210 */ /* 0x000fe20001fea4ff */
[----:B------:R-:W-:Y:S01]  /*bdf0*/  IMAD.WIDE.U32 R78, R90, R62, RZ ;  /* 0x0000003e5a4e7225 */ /* 0x000fe200078e00ff */
[----:B------:R-:W-:-:S03]  /*be00*/  IADD3 R88, P3, PT, R156, R161, RZ ;  /* 0x000000a19c587210 */ /* 0x000fc60007f7e0ff */
[C---:B------:R-:W-:Y:S01]  /*be10*/  IMAD.IADD R87, R119.reuse, 0x1, R83 ;  /* 0x0000000177577824 */ /* 0x040fe200078e0253 */
[----:B------:R-:W-:Y:S01]  /*be20*/  IADD3 R151, P2, PT, R88, R82, RZ ;  /* 0x0000005258977210 */ /* 0x000fe20007f5e0ff */
[----:B------:R-:W-:Y:S02]  /*be30*/  IMAD.X R83, RZ, RZ, R86, P3 ;  /* 0x000000ffff537224 */ /* 0x000fe400018e0656 */
[----:B------:R-:W-:Y:S01]  /*be40*/  IMAD.IADD R79, R119, 0x1, R79 ;  /* 0x00000001774f7824 */ /* 0x000fe200078e024f */
[----:B------:R-:W-:Y:S01]  /*be50*/  IADD3 R120, P5, P3, R78, R87, R80 ;  /* 0x000000574e787210 */ /* 0x000fe20007bbe050 */
[----:B------:R-:W-:Y:S02]  /*be60*/  IMAD.IADD R80, R91, 0x1, R81 ;  /* 0x000000015b507824 */ /* 0x000fe400078e0251 */
[----:B------:R-:W-:Y:S02]  /*be70*/  IMAD.MOV.U32 R81, RZ, RZ, RZ ;  /* 0x000000ffff517224 */ /* 0x000fe400078e00ff */
[----:B------:R-:W-:Y:S01]  /*be80*/  IMAD.X R120, R83, 0x1, R120, P2 ;  /* 0x0000000153787824 */ /* 0x000fe200010e0678 */
[----:B------:R-:W-:Y:S01]  /*be90*/  ISETP.GT.U32.AND P2, PT, R161, R88, PT ;  /* 0x00000058a100720c */ /* 0x000fe20003f44070 */
[----:B------:R-:W-:-:S03]  /*bea0*/  IMAD.WIDE.U32 R80, R62, R93, R80 ;  /* 0x0000005d3e507225 */ /* 0x000fc600078e0050 */
[----:B------:R-:W-:Y:S01]  /*beb0*/  ISETP.GT.U32.AND.EX P2, PT, R86, R83, PT, P2 ;  /* 0x000000535600720c */ /* 0x000fe20003f44120 */
[----:B------:R-:W-:Y:S02]  /*bec0*/  IMAD.IADD R91, R91, 0x1, R81 ;  /* 0x000000015b5b7824 */ /* 0x000fe400078e0251 */
[----:B------:R-:W-:Y:S01]  /*bed0*/  IMAD.WIDE.U32 R118, R152, R59, RZ ;  /* 0x0000003b98767225 */ /* 0x000fe200078e00ff */
[----:B------:R-:W-:Y:S02]  /*bee0*/  SEL R78, R161, R88, P2 ;  /* 0x00000058a14e7207 */ /* 0x000fe40001000000 */
[----:B------:R-:W-:Y:S01]  /*bef0*/  SEL R83, R86, R83, P2 ;  /* 0x0000005356537207 */ /* 0x000fe20001000000 */
[----:B------:R-:W-:Y:S01]  /*bf00*/  IMAD.WIDE.U32 R88, R149, R65, RZ ;  /* 0x0000004195587225 */ /* 0x000fe200078e00ff */
[----:B------:R-:W-:-:S03]  /*bf10*/  ISETP.GT.U32.AND P2, PT, R78, R151, PT ;  /* 0x000000974e00720c */ /* 0x000fc60003f44070 */
[----:B------:R-:W-:Y:S01]  /*bf20*/  IMAD.IADD R78, R121, 0x1, R89 ;  /* 0x00000001794e7824 */ /* 0x000fe200078e0259 */
[----:B------:R-:W-:Y:S01]  /*bf30*/  ISETP.GT.U32.AND.EX P2, PT, R83, R120, PT, P2 ;  /* 0x000000785300720c */ /* 0x000fe20003f44120 */
[----:B------:R-:W-:Y:S01]  /*bf40*/  IMAD.WIDE.U32 R86, R152, R64, RZ ;  /* 0x0000004098567225 */ /* 0x000fe200078e00ff */
[----:B------:R-:W-:Y:S02]  /*bf50*/  IADD3.X R83, PT, PT, RZ, RZ, RZ, P5, P3 ;  /* 0x000000ffff537210 */ /* 0x000fe40002fe64ff */
[----:B------:R-:W-:Y:S01]  /*bf60*/  IADD3 R80, P3, P5, R85, R80, R79 ;  /* 0x0000005055507210 */ /* 0x000fe20007d7e04f */
[----:B------:R-:W-:Y:S01]  /*bf70*/  IMAD.MOV.U32 R79, RZ, RZ, RZ ;  /* 0x000000ffff4f7224 */ /* 0x000fe200078e00ff */
[----:B------:R-:W-:Y:S01]  /*bf80*/  SEL R81, RZ, 0x1, !P2 ;  /* 0x00000001ff517807 */ /* 0x000fe20005000000 */
[----:B------:R-:W-:Y:S01]  /*bf90*/  IMAD.IADD R89, R157, 0x1, R87 ;  /* 0x000000019d597824 */ /* 0x000fe200078e0257 */
[----:B------:R-:W-:Y:S01]  /*bfa0*/  IADD3.X R82, PT, PT, R84, R91, RZ, P3, P5 ;  /* 0x0000005b54527210 */ /* 0x000fe20001fea4ff */
[----:B------:R-:W-:Y:S01]  /*bfb0*/  IMAD.WIDE.U32 R78, R64, R149, R78 ;  /* 0x00000095404e7225 */ /* 0x000fe200078e004e */
[----:B------:R-:W-:-:S03]  /*bfc0*/  IADD3 R80, P2, P3, R81, R80, R83 ;  /* 0x0000005051507210 */ /* 0x000fc60007b5e053 */
[----:B------:R-:W-:Y:S01]  /*bfd0*/  IMAD.IADD R87, R121, 0x1, R79 ;  /* 0x0000000179577824 */ /* 0x000fe200078e024f */
[----:B------:R-:W-:Y:S01]  /*bfe0*/  IADD3.X R82, PT, PT, RZ, R82, RZ, P2, P3 ;  /* 0x00000052ff527210 */ /* 0x000fe200017e64ff */
[----:B------:R-:W-:Y:S01]  /*bff0*/  IMAD.WIDE.U32 R92, R149, R59, RZ ;  /* 0x0000003b955c7225 */ /* 0x000fe200078e00ff */
[----:B------:R-:W-:-:S03]  /*c000*/  IADD3 R89, P2, P3, R80, R78, R89 ;  /* 0x0000004e50597210 */ /* 0x000fc60007b5e059 */
[----:B------:R-:W-:Y:S01]  /*c010*/  IMAD.WIDE.U32 R90, R152, R58, RZ ;  /* 0x0000003a985a7225 */ /* 0x000fe200078e00ff */
[----:B------:R-:W-:-:S03]  /*c020*/  IADD3.X R87, PT, PT, R82, R87, RZ, P2, P3 ;  /* 0x0000005752577210 */ /* 0x000fc600017e64ff */
        /* <DEDUP_REMOVED lines=23> */
[----:B------:R-:W-:Y:S02]  /*c1a0*/  IMAD.MOV.U32 R78, RZ, RZ, R83 ;  /* 0x000000ffff4e7224 */ /* 0x000fe400078e0053 */
[----:B------:R-:W-:-:S04]  /*c1b0*/  IMAD.WIDE.U32 R82, R85, R74, RZ ;  /* 0x0000004a55527225 */ /* 0x000fc800078e00ff */
        /* <DEDUP_REMOVED lines=22> */
[----:B------:R-:W-:Y:S01]  /*c320*/  IMAD.X R81, RZ, RZ, RZ, P2 ;  /* 0x000000ffff517224 */ /* 0x000fe200010e06ff */
[----:B------:R-:W-:Y:S01]  /*c330*/  IADD3 R78, P2, PT, R83, R78, RZ ;  /* 0x0000004e534e7210 */ /* 0x000fe20007f5e0ff */
[----:B------:R-:W-:-:S04]  /*c340*/  IMAD.MOV.U32 R80, RZ, RZ, R79 ;  /* 0x000000ffff507224 */ /* 0x000fc800078e004f */
[----:B------:R-:W-:-:S04]  /*c350*/  IMAD.WIDE.U32.X R80, R85, R77, R80, P2 ;  /* 0x0000004d55507225 */ /* 0x000fc800010e0450 */
[----:B------:R-:W-:-:S04]  /*c360*/  IMAD.WIDE.U32 R84, R152, R65, RZ ;  /* 0x0000004198547225 */ /* 0x000fc800078e00ff */
[----:B------:R-:W-:Y:S01]  /*c370*/  IMAD.IADD R79, R157, 0x1, R85 ;  /* 0x000000019d4f7824 */ /* 0x000fe200078e0255 */
[----:B------:R-:W-:Y:S01]  /*c380*/  IADD3 R152, P5, PT, R151, R84, RZ ;  /* 0x0000005497987210 */ /* 0x000fe20007fbe0ff */
[----:B------:R-:W-:-:S03]  /*c390*/  IMAD.WIDE.U32 R84, R90, R68, RZ ;  /* 0x000000445a547225 */ /* 0x000fc600078e00ff */
[----:B------:R-:W-:-:S05]  /*c3a0*/  IADD3 R79, P3, P2, R86, R79, R88 ;  /* 0x0000004f564f7210 */ /* 0x000fca0007a7e058 */
[----:B------:R-:W-:Y:S01]  /*c3b0*/  IMAD.X R86, R79, 0x1, R120, P5 ;  /* 0x000000014f567824 */ /* 0x000fe200028e0678 */
[----:B------:R-:W-:-:S04]  /*c3c0*/  IADD3 R153, P5, PT, R153, R152, RZ ;  /* 0x0000009899997210 */ /* 0x000fc80007fbe0ff */
[----:B------:R-:W-:Y:S02]  /*c3d0*/  IADD3.X R123, P5, PT, R123, R86, RZ, P5, !PT ;  /* 0x000000567b7b7210 */ /* 0x000fe40002fbe4ff */
[----:B------:R-:W-:Y:S01]  /*c3e0*/  IADD3 R88, P6, PT, R153, R82, RZ ;  /* 0x0000005299587210 */ /* 0x000fe20007fde0ff */
[----:B------:R-:W-:-:S03]  /*c3f0*/  IMAD.WIDE.U32 R82, R84, R70, RZ ;  /* 0x0000004654527225 */ /* 0x000fc600078e00ff */
[----:B------:R-:W-:Y:S01]  /*c400*/  IADD3.X R123, P6, PT, R123, R78, RZ, P6, !PT ;  /* 0x0000004e7b7b7210 */ /* 0x000fe200037de4ff */
[----:B------:R-:W-:-:S03]  /*c410*/  IMAD R78, R119, R68, RZ ;  /* 0x00000044774e7224 */ /* 0x000fc600078e02ff */
[----:B------:R-:W-:Y:S01]  /*c420*/  IADD3.X R153, P5, P6, R80, RZ, RZ, P6, P5 ;  /* 0x000000ff50997210 */ /* 0x000fe200036aa4ff */
[----:B------:R-:W-:-:S03]  /*c430*/  IMAD R79, R90, R69, R78 ;  /* 0x000000455a4f7224 */ /* 0x000fc600078e024e */
[----:B------:R-:W-:Y:S01]  /*c440*/  IADD3.X R154, PT, PT, R81, RZ, RZ, P5, P6 ;  /* 0x000000ff519a7210 */ /* 0x000fe20002fec4ff */
        /* <DEDUP_REMOVED lines=29> */
[----:B------:R-:W-:Y:S01]  /*c620*/  IADD3 R81, P5, PT, R83, R80, RZ ;  /* 0x0000005053517210 */ /* 0x000fe20007fbe0ff */
[----:B------:R-:W-:-:S04]  /*c630*/  IMAD R80, R119, R68, RZ ;  /* 0x0000004477507224 */ /* 0x000fc800078e02ff */
[----:B------:R-:W-:Y:S01]  /*c640*/  IMAD.WIDE.U32.X R78, R85, R75, R78, P5 ;  /* 0x0000004b554e7225 */ /* 0x000fe200028e044e */
[----:B------:R-:W-:-:S03]  /*c650*/  IADD3 R155, P5, PT, R155, R88, RZ ;  /* 0x000000589b9b7210 */ /* 0x000fc60007fbe0ff */
[----:B------:R-:W-:Y:S01]  /*c660*/  IMAD R83, R90, R69, R80 ;  /* 0x000000455a537224 */ /* 0x000fe200078e0250 */
[----:B------:R-:W-:Y:S02]  /*c670*/  IADD3.X R92, P5, PT, R92, R123, RZ, P5, !PT ;  /* 0x0000007b5c5c7210 */ /* 0x000fe40002fbe4ff */
[----:B------:R-:W-:-:S04]  /*c680*/  IADD3 R88, P6, PT, R155, R82, RZ ;  /* 0x000000529b587210 */ /* 0x000fc80007fde0ff */
[----:B------:R-:W-:Y:S01]  /*c690*/  IADD3.X R118, P6, PT, R92, R81, RZ, P6, !PT ;  /* 0x000000515c767210 */ /* 0x000fe200037de4ff */
[----:B------:R-:W-:Y:S02]  /*c6a0*/  IMAD.IADD R92, R93, 0x1, R121 ;  /* 0x000000015d5c7824 */ /* 0x000fe400078e0279 */
[----:B------:R-:W-:Y:S01]  /*c6b0*/  IMAD.MOV.U32 R93, RZ, RZ, RZ ;  /* 0x000000ffff5d7224 */ /* 0x000fe200078e00ff */
[----:B------:R-:W-:Y:S01]  /*c6c0*/  IADD3.X R123, P5, P6, R78, RZ, RZ, P6, P5 ;  /* 0x000000ff4e7b7210 */ /* 0x000fe200036aa4ff */
[----:B------:R-:W-:-:S03]  /*c6d0*/  IMAD.WIDE.U32 R80, R90, R68, RZ ;  /* 0x000000445a507225 */ /* 0x000fc600078e00ff */
[----:B------:R-:W-:Y:S01]  /*c6e0*/  IADD3.X R155, PT, PT, R79, RZ, RZ, P5, P6 ;  /* 0x000000ff4f9b7210 */ /* 0x000fe20002fec4ff */
[----:B------:R-:W-:Y:S01]  /*c6f0*/  IMAD.WIDE.U32 R92, R58, R149, R92 ;  /* 0x000000953a5c7225 */ /* 0x000fe200078e005c */
[C---:B------:R-:W-:Y:S02]  /*c700*/  LOP3.LUT P5, RZ, R0.reuse, 0x4, RZ, 0xc0, !PT ;  /* 0x0000000400ff7812 */ /* 0x040fe400078ac0ff */
[----:B------:R-:W-:Y:S01]  /*c710*/  LOP3.LUT P6, RZ, R0, 0x1, RZ, 0xc0, !PT ;  /* 0x0000000100ff7812 */ /* 0x000fe200078cc0ff */
[----:B------:R-:W-:Y:S01]  /*c720*/  IMAD.IADD R81, R81, 0x1, R83 ;  /* 0x0000000151517824 */ /* 0x000fe200078e0253 */
        /* <DEDUP_REMOVED lines=9> */
[----:B------:R-:W-:-:S03]  /*c7c0*/  IMAD.WIDE.U32 R78, R85, R76, RZ ;  /* 0x0000004c554e7225 */ /* 0x000fc600078e00ff */
[----:B------:R-:W-:Y:S02]  /*c7d0*/  IADD3.X R150, PT, PT, RZ, R150, RZ, P4, P5 ;  /* 0x00000096ff967210 */ /* 0x000fe400027ea4ff */
[----:B------:R-:W-:Y:S01]  /*c7e0*/  IADD3 R153, P5, PT, R153, R124, RZ ;  /* 0x0000007c99997210 */ /* 0x000fe20007fbe0ff */
[----:B------:R-:W-:-:S04]  /*c7f0*/  IMAD.WIDE.U32 R78, P6, R84, R77, R78 ;  /* 0x0000004d544e7225 */ /* 0x000fc800078c004e */
        /* <DEDUP_REMOVED lines=58> */
[----:B------:R-:W-:Y:S02]  /*cba0*/  IMAD.X R90, R90, 0x1, R119, P6 ;  /* 0x000000015a5a7824 */ /* 0x000fe400030e0677 */
[----:B------:R-:W-:Y:S02]  /*cbb0*/  IMAD R80, R93, R68, RZ ;  /* 0x000000445d507224 */ /* 0x000fe400078e02ff */
[----:B------:R-:W-:Y:S01]  /*cbc0*/  IMAD.X R83, RZ, RZ, RZ, P5 ;  /* 0x000000ffff537224 */ /* 0x000fe200028e06ff */
[----:B------:R-:W-:Y:S01]  /*cbd0*/  IADD3 R84, P5, PT, R149, R84, RZ ;  /* 0x0000005495547210 */ /* 0x000fe20007fbe0ff */
[----:B------:R-:W-:Y:S01]  /*cbe0*/  IMAD.MOV.U32 R82, RZ, RZ, R79 ;  /* 0x000000ffff527224 */ /* 0x000fe200078e004f */
[----:B------:R-:W-:Y:S01]  /*cbf0*/  IADD3 R149, P6, PT, R85, R78, RZ ;  /* 0x0000004e55957210 */ /* 0x000fe20007fde0ff */
[C---:B------:R-:W-:Y:S01]  /*cc00*/  IMAD R85, R88.reuse, R69, R80 ;  /* 0x0000004558557224 */ /* 0x040fe200078e0250 */
[----:B------:R-:W-:Y:S01]  /*cc10*/  IADD3.X R80, P4, PT, R123, R90, RZ, P4, !PT ;  /* 0x0000005a7b507210 */ /* 0x000fe2000279e4ff */
        /* <DEDUP_REMOVED lines=10> */
[----:B------:R-:W-:Y:S02]  /*ccc0*/  IADD3.X R88, PT, PT, RZ, RZ, RZ, P1, P0 ;  /* 0x000000ffff587210 */ /* 0x000fe40000fe04ff */
[----:B------:R-:W-:Y:S01]  /*ccd0*/  IADD3 R82, P6, PT, R83, R80, RZ ;  /* 0x0000005053527210 */ /* 0x000fe20007fde0ff */
[----:B------:R-:W-:Y:S01]  /*cce0*/  IMAD.X R83, RZ, RZ, RZ, P4 ;  /* 0x000000ffff537224 */ /* 0x000fe200020e06ff */
[----:B------:R-:W-:Y:S01]  /*ccf0*/  ISETP.GE.U32.AND P4, PT, R152, R151, PT ;  /* 0x000000979800720c */ /* 0x000fe20003f86070 */
[----:B------:R-:W-:Y:S01]  /*cd00*/  IMAD.WIDE.U32 R152, R78, R72, RZ ;  /* 0x000000484e987225 */ /* 0x000fe200078e00ff */
[----:B------:R-:W-:Y:S02]  /*cd10*/  IADD3.X RZ, P5, PT, R93, R82, RZ, P5, !PT ;  /* 0x000000525dff7210 */ /* 0x000fe40002fbe4ff */
[----:B------:R-:W-:Y:S01]  /*cd20*/  ISETP.GE.U32.AND.EX P4, PT, R86, R120, PT, P4 ;  /* 0x000000785600720c */ /* 0x000fe20003f86140 */
[----:B------:R-:W-:Y:S01]  /*cd30*/  IMAD.MOV.U32 R82, RZ, RZ, R81 ;  /* 0x000000ffff527224 */ /* 0x000fe200078e0051 */
[----:B------:R-:W-:Y:S01]  /*cd40*/  IADD3.X R120, PT, PT, RZ, RZ, RZ, P3, P2 ;  /* 0x000000ffff787210 */ /* 0x000fe20001fe44ff */
[----:B------:R-:W-:Y:S01]  /*cd50*/  IMAD.WIDE.U32 R80, R123, R72, RZ ;  /* 0x000000487b507225 */ /* 0x000fe200078e00ff */
[----:B------:R-:W-:-:S03]  /*cd60*/  IADD3 R117, P3, P2, R156, R117, R88 ;  /* 0x000000759c757210 */ /* 0x000fc60007a7e058 */
[----:B------:R-:W-:Y:S01]  /*cd70*/  IMAD.WIDE.U32.X R82, R123, R71, R82, P6 ;  /* 0x000000477b527225 */ /* 0x000fe200030e0452 */
[----:B------:R-:W-:-:S03]  /*cd80*/  IADD3.X R149, PT, PT, RZ, R122, RZ, P3, P2 ;  /* 0x0000007aff957210 */ /* 0x000fc60001fe44ff */
[----:B------:R-:W-:Y:S01]  /*cd90*/  IMAD.WIDE.U32 R80, P1, R78, R73, R80 ;  /* 0x000000494e507225 */ /* 0x000fe20007820050 */
[----:B------:R-:W-:-:S04]  /*cda0*/  IADD3.X R82, P5, PT, RZ, R82, RZ, P5, !PT ;  /* 0x00000052ff527210 */ /* 0x000fc80002fbe4ff */
[----:B------:R-:W-:Y:S01]  /*cdb0*/  IADD3 R91, P0, PT, R82, R91, RZ ;  /* 0x0000005b525b7210 */ /* 0x000fe20007f1e0ff */
        /* <DEDUP_REMOVED lines=10> */
[----:B------:R-:W-:-:S02]  /*ce60*/  ISETP.GE.U32.AND.EX P5, PT, R119, R150, PT, P5 ;  /* 0x000000967700720c */ /* 0x000fc40003fa6150 */
[----:B------:R-:W-:Y:S02]  /*ce70*/  SEL R92, RZ, 0x1, P4 ;  /* 0x00000001ff5c7807 */ /* 0x000fe40002000000 */
[----:B------:R-:W-:Y:S02]  /*ce80*/  IADD3.X R93, P1, P6, R82, RZ, RZ, P1, P0 ;  /* 0x000000ff525d7210 */ /* 0x000fe40000e204ff */
[----:B------:R-:W-:Y:S02]  /*ce90*/  ISETP.GE.U32.AND P0, PT, R121, R118, PT ;  /* 0x000000767900720c */ /* 0x000fe40003f06070 */
[----:B------:R-:W-:Y:S01]  /*cea0*/  IADD3.X R88, PT, PT, R83, RZ, RZ, P1, P6 ;  /* 0x000000ff53587210 */ /* 0x000fe20000fec4ff */
[----:B------:R-:W-:Y:S01]  /*ceb0*/  IMAD.WIDE.U32 R82, R78, R74, RZ ;  /* 0x0000004a4e527225 */ /* 0x000fe200078e00ff */
[----:B------:R-:W-:Y:S02]  /*cec0*/  ISETP.GE.U32.AND.EX P0, PT, R90, R119, PT, P0 ;  /* 0x000000775a00720c */ /* 0x000fe40003f06100 */
[----:B------:R-:W-:Y:S01]  /*ced0*/  SEL R90, RZ, 0x1, P5 ;  /* 0x00000001ff5a7807 */ /* 0x000fe20002800000 */
[----:B------:R-:W-:Y:S01]  /*cee0*/  IMAD.WIDE.U32 R80, P5, R78, R75, R80 ;  /* 0x0000004b4e507225 */ /* 0x000fe200078a0050 */
[----:B------:R-:W-:-:S02]  /*cef0*/  IADD3 R121, P1, PT, R93, R84, RZ ;  /* 0x000000545d797210 */ /* 0x000fc40007f3e0ff */
[----:B------:R-:W-:Y:S02]  /*cf00*/  IADD3 R119, P2, PT, R90, R117, RZ ;  /* 0x000000755a777210 */ /* 0x000fe40007f5e0ff */
[----:B------:R-:W-:Y:S02]  /*cf10*/  SEL R90, RZ, 0x1, P0 ;  /* 0x00000001ff5a7807 */ /* 0x000fe40000000000 */
        /* <DEDUP_REMOVED lines=74> */
.L_x_34:
        /* <DEDUP_REMOVED lines=21> */
.L_x_35:
[----:B------:R-:W-:Y:S01]  /*d510*/  IMAD.WIDE.U32 R80, R13, R67, RZ ;  /* 0x000000430d507225 */ /* 0x000fe200078e00ff */
[----:B------:R-:W-:-:S03]  /*d520*/  LOP3.LUT R0, R0, 0xfffffffe, RZ, 0xc0, !PT ;  /* 0xfffffffe00007812 */ /* 0x000fc600078ec0ff */
[----:B------:R-:W-:-:S04]  /*d530*/  IMAD.WIDE.U32 R88, R11, R98, RZ ;  /* 0x000000620b587225 */ /* 0x000fc800078e00ff */
[----:B------:R-:W-:Y:S01]  /*d540*/  IMAD.IADD R91, R146, 0x1, R81 ;  /* 0x00000001925b7824 */ /* 0x000fe200078e0251 */
[----:B------:R-:W-:Y:S01]  /*d550*/  IADD3 R93, P3, PT, R80, R88, RZ ;  /* 0x00000058505d7210 */ /* 0x000fe20007f7e0ff */
[----:B------:R-:W-:-:S04]  /*d560*/  IMAD.WIDE.U32 R82, R10, R98, RZ ;  /* 0x000000620a527225 */ /* 0x000fc800078e00ff */
[----:B------:R-:W-:-:S04]  /*d570*/  IMAD.WIDE.U32 R78, R11, R99, RZ ;  /* 0x000000630b4e7225 */ /* 0x000fc800078e00ff */
[----:B------:R-:W-:Y:S02]  /*d580*/  IMAD.IADD R81, R147, 0x1, R89 ;  /* 0x0000000193517824 */ /* 0x000fe400078e0259 */
[----:B------:R-:W-:-:S03]  /*d590*/  IMAD.WIDE.U32 R86, R12, R67, RZ ;  /* 0x000000430c567225 */ /* 0x000fc600078e00ff */
[----:B------:R-:W-:Y:S01]  /*d5a0*/  IADD3 R92, P0, P4, R78, R81, R82 ;  /* 0x000000514e5c7210 */ /* 0x000fe20007c1e052 */
[----:B------:R-:W-:-:S04]  /*d5b0*/  IMAD.WIDE.U32 R84, R13, R66, RZ ;  /* 0x000000420d547225 */ /* 0x000fc800078e00ff */
[----:B------:R-:W-:Y:S01]  /*d5c0*/  IMAD.IADD R78, R144, 0x1, R83 ;  /* 0x00000001904e7824 */ /* 0x000fe200078e0253 */
[----:B------:R-:W-:Y:S01]  /*d5d0*/  IADD3 R89, P1, P2, R84, R91, R86 ;  /* 0x0000005b54597210 */ /* 0x000fe20007a3e056 */
[----:B------:R-:W-:Y:S01]  /*d5e0*/  IMAD.IADD R82, R145, 0x1, R87 ;  /* 0x0000000191527824 */ /* 0x000fe200078e0257 */
[----:B------:R-:W-:Y:S01]  /*d5f0*/  P2R R91, PR, RZ, 0x10 ;  /* 0x00000010ff5b7803 */ /* 0x000fe20000000000 */
[----:B------:R-:W-:Y:S01]  /*d600*/  IMAD.MOV.U32 R83, RZ, RZ, RZ ;  /* 0x000000ffff537224 */ /* 0x000fe200078e00ff */
[----:B------:R-:W-:Y:S01]  /*d610*/  IADD3.X R149, PT, PT, RZ, RZ, RZ, P1, P2 ;  /* 0x000000ffff957210 */ /* 0x000fe20000fe44ff */
[----:B------:R-:W-:Y:S02]  /*d620*/  IMAD.X R92, R92, 0x1, R89, P3 ;  /* 0x000000015c5c7824 */ /* 0x000fe400018e0659 */
[----:B------:R-:W-:Y:S01]  /*d630*/  @P0 LOP3.LUT R0, R0, 0x1, RZ, 0xfc, !PT ;  /* 0x0000000100000812 */ /* 0x000fe200078efcff */
[----:B------:R-:W-:Y:S01]  /*d640*/  IMAD.IADD R85, R146, 0x1, R85 ;  /* 0x0000000192557824 */ /* 0x000fe200078e0255 */
[----:B------:R-:W-:Y:S01]  /*d650*/  ISETP.GE.U32.AND P0, PT, R93, R80, PT ;  /* 0x000000505d00720c */ /* 0x000fe20003f06070 */
[----:B------:R-:W-:Y:S01]  /*d660*/  IMAD.WIDE.U32 R80, R15, R67, RZ ;  /* 0x000000430f507225 */ /* 0x000fe200078e00ff */
[----:B------:R-:W-:-:S02]  /*d670*/  LOP3.LUT R0, R0, 0xfffffffb, RZ, 0xc0, !PT ;  /* 0xfffffffb00007812 */ /* 0x000fc400078ec0ff */
[----:B------:R-:W-:Y:S01]  /*d680*/  ISETP.GE.U32.AND.EX P0, PT, R92, R89, PT, P0 ;  /* 0x000000595c00720c */ /* 0x000fe20003f06100 */
[----:B------:R-:W-:-:S03]  /*d690*/  IMAD.WIDE.U32 R86, R14, R67, RZ ;  /* 0x000000430e567225 */ /* 0x000fc600078e00ff */
[----:B------:R-:W-:Y:S01]  /*d6a0*/  SEL R90, RZ, 0x1, P0 ;  /* 0x00000001ff5a7807 */ /* 0x000fe20000000000 */
[----:B------:R-:W-:-:S04]  /*d6b0*/  IMAD.WIDE.U32 R156, R15, R66, RZ ;  /* 0x000000420f9c7225 */ /* 0x000fc800078e00ff */
[----:B------:R-:W-:Y:S02]  /*d6c0*/  IMAD.IADD R81, R143, 0x1, R81 ;  /* 0x000000018f517824 */ /* 0x000fe400078e0251 */
[----:B------:R-:W-:-:S03]  /*d6d0*/  IMAD.WIDE.U32 R82, R66, R12, R82 ;  /* 0x0000000c42527225 */ /* 0x000fc600078e0052 */
[----:B------:R-:W-:Y:S01]  /*d6e0*/  IADD3 R156, P0, P3, R156, R81, R86 ;  /* 0x000000519c9c7210 */ /* 0x000fe20007b1e056 */
[----:B------:R-:W-:Y:S01]  /*d6f0*/  IMAD.IADD R84, R142, 0x1, R87 ;  /* 0x000000018e547824 */ /* 0x000fe200078e0257 */
[----:B------:R-:W-:Y:S01]  /*d700*/  IADD3 R149, P1, P5, R149, R82, R85 ;  /* 0x0000005295957210 */ /* 0x000fe20007d3e055 */
[----:B------:R-:W-:Y:S01]  /*d710*/  IMAD.MOV.U32 R85, RZ, RZ, RZ ;  /* 0x000000ffff557224 */ /* 0x000fe200078e00ff */
[----:B------:R-:W-:Y:S01]  /*d720*/  IADD3 R81, P2, PT, R90, R80, RZ ;  /* 0x000000505a517210 */ /* 0x000fe20007f5e0ff */
[----:B------:R-:W-:Y:S01]  /*d730*/  IMAD.IADD R152, R143, 0x1, R157 ;  /* 0x000000018f987824 */ /* 0x000fe200078e029d */
[----:B------:R-:W-:Y:S01]  /*d740*/  IADD3.X R87, PT, PT, RZ, RZ, RZ, P0, P3 ;  /* 0x000000ffff577210 */ /* 0x000fe200007e64ff */
[----:B------:R-:W-:Y:S01]  /*d750*/  IMAD.WIDE.U32 R84, R66, R14, R84 ;  /* 0x0000000e42547225 */ /* 0x000fe200078e0054 */
[----:B------:R-:W-:-:S03]  /*d760*/  ISETP.GT.U32.AND P0, PT, R80, R81, PT ;  /* 0x000000515000720c */ /* 0x000fc60003f04070 */
[----:B------:R-:W-:Y:S01]  /*d770*/  IMAD.X R153, RZ, RZ, R156, P2 ;  /* 0x000000ffff997224 */ /* 0x000fe200010e069c */
[----:B------:R-:W-:Y:S01]  /*d780*/  IADD3 R152, P2, P3, R87, R84, R152 ;  /* 0x0000005457987210 */ /* 0x000fe20007b5e098 */
[----:B------:R-:W-:-:S03]  /*d790*/  IMAD.WIDE.U32 R150, R13, R98, RZ ;  /* 0x000000620d967225 */ /* 0x000fc600078e00ff */
[C---:B------:R-:W-:Y:S01]  /*d7a0*/  ISETP.GT.U32.AND.EX P0, PT, R156.reuse, R153, PT, P0 ;  /* 0x000000999c00720c */ /* 0x040fe20003f04100 */
[----:B------:R-:W-:Y:S02]  /*d7b0*/  IMAD.IADD R154, R145, 0x1, R83 ;  /* 0x00000001919a7824 */ /* 0x000fe400078e0253 */
[----:B------:R-:W-:Y:S01]  /*d7c0*/  IMAD.WIDE.U32 R82, R17, R67, RZ ;  /* 0x0000004311527225 */ /* 0x000fe200078e00ff */
[----:B------:R-:W-:Y:S02]  /*d7d0*/  SEL R156, R156, R153, P0 ;  /* 0x000000999c9c7207 */ /* 0x000fe40000000000 */
[----:B------:R-:W-:Y:S01]  /*d7e0*/  IADD3.X R154, PT, PT, RZ, R154, RZ, P1, P5 ;  /* 0x0000009aff9a7210 */ /* 0x000fe20000fea4ff */
[----:B------:R-:W-:Y:S01]  /*d7f0*/  IMAD.IADD R88, R142, 0x1, R85 ;  /* 0x000000018e587824 */ /* 0x000fe200078e0255 */
[----:B------:R-:W-:Y:S01]  /*d800*/  IADD3 R150, P1, PT, R81, R150, RZ ;  /* 0x0000009651967210 */ /* 0x000fe20007f3e0ff */
[----:B------:R-:W-:Y:S01]  /*d810*/  IMAD.IADD R89, R146, 0x1, R151 ;  /* 0x0000000192597824 */ /* 0x000fe200078e0297 */
[----:B------:R-:W-:Y:S01]  /*d820*/  SEL R151, R80, R81, P0 ;  /* 0x0000005150977207 */ /* 0x000fe20000000000 */
[----:B------:R-:W-:-:S03]  /*d830*/  IMAD.WIDE.U32 R86, R12, R98, RZ ;  /* 0x000000620c567225 */ /* 0x000fc600078e00ff */
[----:B------:R-:W-:Y:S01]  /*d840*/  ISETP.GT.U32.AND P0, PT, R151, R150, PT ;  /* 0x000000969700720c */ /* 0x000fe20003f04070 */
[----:B------:R-:W-:-:S04]  /*d850*/  IMAD.WIDE.U32 R84, R13, R99, RZ ;  /* 0x000000630d547225 */ /* 0x000fc800078e00ff */
[----:B------:R-:W-:Y:S01]  /*d860*/  IMAD.IADD R155, R141, 0x1, R83 ;  /* 0x000000018d9b7824 */ /* 0x000fe200078e0253 */
[----:B------:R-:W-:Y:S01]  /*d870*/  IADD3.X R83, PT, PT, RZ, R88, RZ, P2, P3 ;  /* 0x00000058ff537210 */ /* 0x000fe200017e64ff */
[----:B------:R-:W-:Y:S01]  /*d880*/  IMAD.WIDE.U32 R80, R17, R66, RZ ;  /* 0x0000004211507225 */ /* 0x000fe200078e00ff */
[----:B------:R-:W-:-:S03]  /*d890*/  IADD3 R84, P2, P3, R84, R89, R86 ;  /* 0x0000005954547210 */ /* 0x000fc60007b5e056 */
[----:B------:R-:W-:-:S04]  /*d8a0*/  IMAD.WIDE.U32 R88, R16, R67, RZ ;  /* 0x0000004310587225 */ /* 0x000fc800078e00ff */
[----:B------:R-:W-:Y:S02]  /*d8b0*/  IMAD.IADD R141, R141, 0x1, R81 ;  /* 0x000000018d8d7824 */ /* 0x000fe400078e0251 */
[----:B------:R-:W-:Y:S01]  /*d8c0*/  IMAD.X R81, R153, 0x1, R84, P1 ;  /* 0x0000000199517824 */ /* 0x000fe200008e0654 */
[----:B------:R-:W-:Y:S01]  /*d8d0*/  IADD3 R80, P1, P5, R80, R155, R88 ;  /* 0x0000009b50507210 */ /* 0x000fe20007d3e058 */
[----:B------:R-:W-:Y:S02]  /*d8e0*/  IMAD.IADD R88, R148, 0x1, R89 ;  /* 0x0000000194587824 */ /* 0x000fe400078e0259 */
[----:B------:R-:W-:Y:S01]  /*d8f0*/  IMAD.IADD R89, R147, 0x1, R79 ;  /* 0x0000000193597824 */ /* 0x000fe200078e024f */
[----:B------:R-:W-:Y:S01]  /*d900*/  IADD3.X R84, PT, PT, RZ, RZ, RZ, P1, P5 ;  /* 0x000000ffff547210 */ /* 0x000fe20000fea4ff */
[----:B------:R-:W-:Y:S01]  /*d910*/  IMAD.MOV.U32 R79, RZ, RZ, RZ ;  /* 0x000000ffff4f7224 */ /* 0x000fe200078e00ff */
[----:B------:R-:W-:Y:S01]  /*d920*/  ISETP.GT.U32.AND.EX P0, PT, R156, R81, PT, P0 ;  /* 0x000000519c00720c */ /* 0x000fe20003f04100 */
[----:B------:R-:W-:-:S02]  /*d930*/  IMAD.IADD R86, R145, 0x1, R87 ;  /* 0x0000000191567824 */ /* 0x000fc400078e0257 */
[----:B------:R-:W-:Y:S01]  /*d940*/  IMAD.WIDE.U32 R78, R99, R10, R78 ;  /* 0x0000000a634e7225 */ /* 0x000fe200078e004e */
[----:B------:R-:W-:-:S03]  /*d950*/  SEL R151, RZ, 0x1, !P0 ;  /* 0x00000001ff977807 */ /* 0x000fc60004000000 */
[----:B------:R-:W-:Y:S01]  /*d960*/  IMAD.MOV.U32 R87, RZ, RZ, RZ ;  /* 0x000000ffff577224 */ /* 0x000fe200078e00ff */
[----:B------:R-:W-:Y:S01]  /*d970*/  IADD3 R149, P1, P5, R149, R78, R89 ;  /* 0x0000004e95957210 */ /* 0x000fe20007d3e059 */
[----:B------:R-:W-:Y:S02]  /*d980*/  IMAD.IADD R79, R144, 0x1, R79 ;  /* 0x00000001904f7824 */ /* 0x000fe400078e024f */
[----:B------:R-:W-:Y:S02]  /*d990*/  IMAD.IADD R85, R146, 0x1, R85 ;  /* 0x0000000192557824 */ /* 0x000fe400078e0255 */
[----:B------:R-:W-:Y:S01]  /*d9a0*/  IMAD.WIDE.U32 R86, R99, R12, R86 ;  /* 0x0000000c63567225 */ /* 0x000fe200078e0056 */
[----:B------:R-:W-:-:S03]  /*d9b0*/  IADD3.X R154, PT, PT, R154, R79, RZ, P1, P5 ;  /* 0x0000004f9a9a7210 */ /* 0x000fc60000fea4ff */
[----:B------:R-:W-:Y:S01]  /*d9c0*/  IMAD.MOV.U32 R89, RZ, RZ, RZ ;  /* 0x000000ffff597224 */ /* 0x000fe200078e00ff */
[----:B------:R-:W-:Y:S01]  /*d9d0*/  IADD3 R85, P1, P5, R152, R86, R85 ;  /* 0x0000005698557210 */ /* 0x000fe20007d3e055 */
[----:B------:R-:W-:Y:S01]  /*d9e0*/  IMAD.IADD R78, R145, 0x1, R87 ;  /* 0x00000001914e7824 */ /* 0x000fe200078e0257 */
[----:B------:R-:W-:Y:S01]  /*d9f0*/  IADD3.X R86, PT, PT, RZ, RZ, RZ, P2, P3 ;  /* 0x000000ffff567210 */ /* 0x000fe200017e64ff */
[----:B------:R-:W-:-:S04]  /*da00*/  IMAD.WIDE.U32 R88, R66, R16, R88 ;  /* 0x0000001042587225 */ /* 0x000fc800078e0058 */
[----:B------:R-:W-:Y:S01]  /*da10*/  IMAD.IADD R89, R148, 0x1, R89 ;  /* 0x0000000194597824 */ /* 0x000fe200078e0259 */
[----:B------:R-:W-:Y:S01]  /*da20*/  IADD3.X R148, PT, PT, R83, R78, RZ, P1, P5 ;  /* 0x0000004e53947210 */ /* 0x000fe20000fea4ff */
[----:B------:R-:W-:Y:S01]  /*da30*/  IMAD.WIDE.U32 R78, R15, R98, RZ ;  /* 0x000000620f4e7225 */ /* 0x000fe200078e00ff */
[----:B------:R-:W-:Y:S02]  /*da40*/  IADD3 R141, P2, P3, R84, R88, R141 ;  /* 0x00000058548d7210 */ /* 0x000fe40007b5e08d */
[----:B------:R-:W-:Y:S01]  /*da50*/  IADD3 R88, P0, P1, R151, R85, R86 ;  /* 0x0000005597587210 */ /* 0x000fe2000791e056 */
[----:B------:R-:W-:Y:S01]  /*da60*/  IMAD.IADD R83, R143, 0x1, R79 ;  /* 0x000000018f537824 */ /* 0x000fe200078e024f */
[----:B------:R-:W-:Y:S01]  /*da70*/  IADD3.X R89, PT, PT, RZ, R89, RZ, P2, P3 ;  /* 0x00000059ff597210 */ /* 0x000fe200017e64ff */
[----:B------:R-:W-:Y:S01]  /*da80*/  IMAD.WIDE.U32 R84, R15, R99, RZ ;  /* 0x000000630f547225 */ /* 0x000fe200078e00ff */
[----:B------:R-:W-:Y:S02]  /*da90*/  IADD3 R79, P2, PT, R151, R82, RZ ;  /* 0x00000052974f7210 */ /* 0x000fe40007f5e0ff */
[----:B------:R-:W-:Y:S01]  /*daa0*/  IADD3.X R148, PT, PT, RZ, R148, RZ, P0, P1 ;  /* 0x00000094ff947210 */ /* 0x000fe200007e24ff */
[----:B------:R-:W-:Y:S01]  /*dab0*/  IMAD.WIDE.U32 R86, R14, R98, RZ ;  /* 0x000000620e567225 */ /* 0x000fe200078e00ff */
[----:B------:R-:W-:-:S03]  /*dac0*/  IADD3 R153, P0, PT, R79, R78, RZ ;  /* 0x0000004e4f997210 */ /* 0x000fc60007f1e0ff */
[----:B------:R-:W-:Y:S01]  /*dad0*/  IMAD.X R151, RZ, RZ, R80, P2 ;  /* 0x000000ffff977224 */ /* 0x000fe200010e0650 */
[----:B------:R-:W-:Y:S01]  /*dae0*/  ISETP.GT.U32.AND P2, PT, R82, R79, PT ;  /* 0x0000004f5200720c */ /* 0x000fe20003f44070 */
[----:B------:R-:W-:Y:S01]  /*daf0*/  IMAD.IADD R143, R143, 0x1, R85 ;  /* 0x000000018f8f7824 */ /* 0x000fe200078e0255 */
[----:B------:R-:W-:Y:S01]  /*db00*/  IADD3 R156, P3, P5, R84, R83, R86 ;  /* 0x00000053549c7210 */ /* 0x000fe20007d7e056 */
[----:B------:R-:W-:Y:S01]  /*db10*/  IMAD.WIDE.U32 R84, R11, R101, RZ ;  /* 0x000000650b547225 */ /* 0x000fe200078e00ff */
[----:B------:R-:W-:-:S03]  /*db20*/  ISETP.GT.U32.AND.EX P2, PT, R80, R151, PT, P2 ;  /* 0x000000975000720c */ /* 0x000fc60003f44120 */
[----:B------:R-:W-:Y:S01]  /*db30*/  IMAD.IADD R86, R142, 0x1, R87 ;  /* 0x000000018e567824 */ /* 0x000fe200078e0257 */
[----:B------:R-:W-:Y:S01]  /*db40*/  SEL R152, R82, R79, P2 ;  /* 0x0000004f52987207 */ /* 0x000fe20001000000 */
[----:B------:R-:W-:Y:S01]  /*db50*/  IMAD.WIDE.U32 R82, R10, R101, RZ ;  /* 0x000000650a527225 */ /* 0x000fe200078e00ff */
[----:B------:R-:W-:Y:S02]  /*db60*/  SEL R80, R80, R151, P2 ;  /* 0x0000009750507207 */ /* 0x000fe40001000000 */
[----:B------:R-:W-:Y:S01]  /*db70*/  ISETP.GT.U32.AND P2, PT, R152, R153, PT ;  /* 0x000000999800720c */ /* 0x000fe20003f44070 */
[----:B------:R-:W-:Y:S02]  /*db80*/  IMAD.IADD R87, R147, 0x1, R85 ;  /* 0x0000000193577824 */ /* 0x000fe400078e0255 */
[----:B------:R-:W-:-:S04]  /*db90*/  IMAD.WIDE.U32 R78, R11, R100, RZ ;  /* 0x000000640b4e7225 */ /* 0x000fc800078e00ff */
[----:B------:R-:W-:Y:S01]  /*dba0*/  IMAD.X R85, R151, 0x1, R156, P0 ;  /* 0x0000000197557824 */ /* 0x000fe200000e069c */
[----:B------:R-:W-:Y:S01]  /*dbb0*/  IADD3 R156, P1, P0, R78, R87, R82 ;  /* 0x000000574e9c7210 */ /* 0x000fe2000783e052 */
[----:B------:R-:W-:Y:S01]  /*dbc0*/  IMAD.MOV.U32 R87, RZ, RZ, RZ ;  /* 0x000000ffff577224 */ /* 0x000fe200078e00ff */
[----:B------:R-:W-:Y:S01]  /*dbd0*/  IADD3.X R82, PT, PT, RZ, RZ, RZ, P3, P5 ;  /* 0x000000ffff527210 */ /* 0x000fe20001fea4ff */
[----:B------:R-:W-:Y:S01]  /*dbe0*/  IMAD.IADD R155, R147, 0x1, R79 ;  /* 0x00000001939b7824 */ /* 0x000fe200078e024f */
[----:B------:R-:W-:Y:S01]  /*dbf0*/  ISETP.GT.U32.AND.EX P2, PT, R80, R85, PT, P2 ;  /* 0x000000555000720c */ /* 0x000fe20003f44120 */
[----:B------:R-:W-:Y:S01]  /*dc00*/  IMAD.WIDE.U32 R86, R99, R14, R86 ;  /* 0x0000000e63567225 */ /* 0x000fe200078e0056 */
[----:B------:R-:W-:Y:S02]  /*dc10*/  IADD3 R151, P3, PT, R150, R84, RZ ;  /* 0x0000005496977210 */ /* 0x000fe40007f7e0ff */
[----:B------:R-:W-:Y:S01]  /*dc20*/  SEL R80, RZ, 0x1, !P2 ;  /* 0x00000001ff507807 */ /* 0x000fe20005000000 */
        /* <DEDUP_REMOVED lines=9> */
[----:B------:R-:W-:-:S02]  /*dcc0*/  IADD3 R87, P3, P5, R80, R87, R82 ;  /* 0x0000005750577210 */ /* 0x000fc40007d7e052 */
[----:B------:R-:W-:Y:S01]  /*dcd0*/  SEL R150, RZ, 0x1, P2 ;  /* 0x00000001ff967807 */ /* 0x000fe20001000000 */
[----:B------:R-:W-:Y:S01]  /*dce0*/  IMAD.WIDE.U32 R78, R100, R10, R78 ;  /* 0x0000000a644e7225 */ /* 0x000fe200078e004e */
[----:B------:R-:W-:Y:S02]  /*dcf0*/  IADD3.X R84, PT, PT, RZ, R84, RZ, P3, P5 ;  /* 0x00000054ff547210 */ /* 0x000fe40001fea4ff */
[----:B------:R-:W-:Y:S01]  /*dd00*/  IADD3 R86, P3, PT, R150, R153, RZ ;  /* 0x0000009996567210 */ /* 0x000fe20007f7e0ff */
[----:B------:R-:W-:Y:S01]  /*dd10*/  IMAD.WIDE.U32 R82, R13, R101, RZ ;  /* 0x000000650d527225 */ /* 0x000fe200078e00ff */
[----:B------:R-:W-:-:S03]  /*dd20*/  IADD3 R141, P2, P5, R88, R78, R155 ;  /* 0x0000004e588d7210 */ /* 0x000fc60007d5e09b */
        /* <DEDUP_REMOVED lines=12> */
[----:B------:R-:W-:Y:S02]  /*ddf0*/  IMAD.MOV.U32 R83, RZ, RZ, RZ ;  /* 0x000000ffff537224 */ /* 0x000fe400078e00ff */
[----:B------:R-:W-:Y:S01]  /*de00*/  IMAD.IADD R79, R146, 0x1, R79 ;  /* 0x00000001924f7824 */ /* 0x000fe200078e024f */
[----:B------:R-:W-:Y:S01]  /*de10*/  ISETP.GT.U32.AND.EX P2, PT, R85, R88, PT, P2 ;  /* 0x000000585500720c */ /* 0x000fe20003f44120 */
[----:B------:R-:W-:-:S03]  /*de20*/  IMAD.WIDE.U32 R82, R100, R12, R82 ;  /* 0x0000000c64527225 */ /* 0x000fc600078e0052 */
[----:B------:R-:W-:Y:S01]  /*de30*/  SEL R153, R153, R86, P2 ;  /* 0x0000005699997207 */ /* 0x000fe20001000000 */
[----:B------:R-:W-:Y:S01]  /*de40*/  IMAD.IADD R78, R144, 0x1, R81 ;  /* 0x00000001904e7824 */ /* 0x000fe200078e0251 */
[----:B------:R-:W-:Y:S01]  /*de50*/  SEL R85, R85, R88, P2 ;  /* 0x0000005855557207 */ /* 0x000fe20001000000 */
[----:B------:R-:W-:Y:S01]  /*de60*/  IMAD.IADD R145, R145, 0x1, R83 ;  /* 0x0000000191917824 */ /* 0x000fe200078e0253 */
[----:B------:R-:W-:Y:S01]  /*de70*/  ISETP.GT.U32.AND P2, PT, R153, R148, PT ;  /* 0x000000949900720c */ /* 0x000fe20003f44070 */
[----:B------:R-:W-:Y:S01]  /*de80*/  IMAD.WIDE.U32 R88, R10, R67, RZ ;  /* 0x000000430a587225 */ /* 0x000fe200078e00ff */
[----:B------:R-:W-:Y:S02]  /*de90*/  IADD3.X R81, PT, PT, RZ, RZ, RZ, P5, P3 ;  /* 0x000000ffff517210 */ /* 0x000fe40002fe64ff */
[----:B------:R-:W-:Y:S02]  /*dea0*/  ISETP.GT.U32.AND.EX P2, PT, R85, R142, PT, P2 ;  /* 0x0000008e5500720c */ /* 0x000fe40003f44120 */
[----:B------:R-:W-:Y:S01]  /*deb0*/  IADD3 R87, P3, P5, R87, R82, R79 ;  /* 0x0000005257577210 */ /* 0x000fe20007d7e04f */
[----:B------:R-:W-:Y:S01]  /*dec0*/  IMAD.WIDE.U32 R82, R11, R102, RZ ;  /* 0x000000660b527225 */ /* 0x000fe200078e00ff */
[----:B------:R-:W-:-:S02]  /*ded0*/  SEL R146, RZ, 0x1, !P2 ;  /* 0x00000001ff927807 */ /* 0x000fc40005000000 */
        /* <DEDUP_REMOVED lines=13> */
[----:B------:R-:W-:Y:S02]  /*dfb0*/  IMAD.IADD R87, R147, 0x1, R87 ;  /* 0x0000000193577824 */ /* 0x000fe400078e0257 */
[----:B------:R-:W-:-:S04]  /*dfc0*/  IMAD.WIDE.U32 R158, R84, R70, RZ ;  /* 0x00000046549e7225 */ /* 0x000fc800078e00ff */
[----:B------:R-:W-:-:S04]  /*dfd0*/  IMAD R78, R81, R68, RZ ;  /* 0x00000044514e7224 */ /* 0x000fc800078e02ff */
[----:B------:R-:W-:Y:S02]  /*dfe0*/  IMAD R83, R160, R69, R78 ;  /* 0x00000045a0537224 */ /* 0x000fe400078e024e */
[----:B------:R-:W-:Y:S02]  /*dff0*/  @P2 LOP3.LUT R0, R0, 0x4, RZ, 0xfc, !PT ;  /* 0x0000000400002812 */ /* 0x000fe400078efcff */
        /* <DEDUP_REMOVED lines=93> */
[----:B------:R-:W-:-:S04]  /*e5d0*/  IADD3.X R156, P6, PT, R156, R81, RZ, P6, !PT ;  /* 0x000000519c9c7210 */ /* 0x000fc800037de4ff */
[----:B------:R-:W-:Y:S01]  /*e5e0*/  IADD3.X R152, P5, P6, R78, RZ, RZ, P6, P5 ;  /* 0x000000ff4e987210 */ /* 0x000fe200036aa4ff */
[----:B------:R-:W-:-:S03]  /*e5f0*/  IMAD.IADD R78, R144, 0x1, R89 ;  /* 0x00000001904e7824 */ /* 0x000fc600078e0259 */
[----:B------:R-:W-:Y:S01]  /*e600*/  IADD3.X R157, PT, PT, R79, RZ, RZ, P5, P6 ;  /* 0x000000ff4f9d7210 */ /* 0x000fe20002fec4ff */
[----:B------:R-:W-:Y:S01]  /*e610*/  IMAD.MOV.U32 R79, RZ, RZ, RZ ;  /* 0x000000ffff4f7224 */ /* 0x000fe200078e00ff */
[C---:B------:R-:W-:Y:S02]  /*e620*/  LOP3.LUT P5, RZ, R0.reuse, 0x4, RZ, 0xc0, !PT ;  /* 0x0000000400ff7812 */ /* 0x040fe400078ac0ff */
[----:B------:R-:W-:Y:S01]  /*e630*/  LOP3.LUT P6, RZ, R0, 0x1, RZ, 0xc0, !PT ;  /* 0x0000000100ff7812 */ /* 0x000fe200078cc0ff */
[----:B------:R-:W-:Y:S01]  /*e640*/  IMAD.WIDE.U32 R78, R66, R10, R78 ;  /* 0x0000000a424e7225 */ /* 0x000fe200078e004e */
[----:B------:R-:W-:Y:S02]  /*e650*/  IADD3.X R81, PT, PT, RZ, RZ, RZ, P5, P4 ;  /* 0x000000ffff517210 */ /* 0x000fe40002fe84ff */
[----:B------:R-:W-:Y:S01]  /*e660*/  ISETP.NE.AND P4, PT, R91, RZ, PT ;  /* 0x000000ff5b00720c */ /* 0x000fe20003f85270 */
[----:B------:R-:W-:-:S03]  /*e670*/  IMAD.IADD R89, R144, 0x1, R79 ;  /* 0x0000000190597824 */ /* 0x000fc600078e024f */
[----:B------:R-:W-:Y:S02]  /*e680*/  IADD3.X R80, PT, PT, RZ, RZ, RZ, P6, P4 ;  /* 0x000000ffff507210 */ /* 0x000fe400037e84ff */
        /* <DEDUP_REMOVED lines=91> */
[----:B------:R-:W-:Y:S02]  /*ec40*/  ISETP.GE.U32.AND P4, PT, R151, R148, PT ;  /* 0x000000949700720c */ /* 0x000fe40003f86070 */
[----:B------:R-:W-:Y:S01]  /*ec50*/  IADD3.X RZ, P5, PT, R91, R82, RZ, P5, !PT ;  /* 0x000000525bff7210 */ /* 0x000fe20002fbe4ff */
[----:B------:R-:W-:Y:S01]  /*ec60*/  IMAD.MOV.U32 R82, RZ, RZ, R81 ;  /* 0x000000ffff527224 */ /* 0x000fe200078e0051 */
[----:B------:R-:W-:Y:S01]  /*ec70*/  ISETP.GE.U32.AND.EX P4, PT, R93, R142, PT, P4 ;  /* 0x0000008e5d00720c */ /* 0x000fe20003f86140 */
[----:B------:R-:W-:-:S04]  /*ec80*/  IMAD.WIDE.U32 R80, R153, R72, RZ ;  /* 0x0000004899507225 */ /* 0x000fc800078e00ff */
        /* <DEDUP_REMOVED lines=15> */
[----:B------:R-:W-:-:S02]  /*ed80*/  IADD3.X R88, PT, PT, RZ, RZ, RZ, P3, P2 ;  /* 0x000000ffff587210 */ /* 0x000fc40001fe44ff */
[----:B------:R-:W-:Y:S02]  /*ed90*/  SEL R93, RZ, 0x1, P4 ;  /* 0x00000001ff5d7807 */ /* 0x000fe40002000000 */
[----:B------:R-:W-:Y:S02]  /*eda0*/  IADD3.X R91, P1, P6, R82, RZ, RZ, P1, P0 ;  /* 0x000000ff525b7210 */ /* 0x000fe40000e204ff */
[----:B------:R-:W-:Y:S02]  /*edb0*/  ISETP.GE.U32.AND.EX P5, PT, R147, R154, PT, P5 ;  /* 0x0000009a9300720c */ /* 0x000fe40003fa6150 */
[----:B------:R-:W-:Y:S02]  /*edc0*/  IADD3 R141, P3, P2, R150, R141, R86 ;  /* 0x0000008d968d7210 */ /* 0x000fe40007a7e056 */
[----:B------:R-:W-:Y:S02]  /*edd0*/  ISETP.GE.U32.AND P0, PT, R152, R89, PT ;  /* 0x000000599800720c */ /* 0x000fe40003f06070 */
[----:B------:R-:W-:Y:S01]  /*ede0*/  IADD3.X R86, PT, PT, R83, RZ, RZ, P1, P6 ;  /* 0x000000ff53567210 */ /* 0x000fe20000fec4ff */
[----:B------:R-:W-:Y:S01]  /*edf0*/  IMAD.WIDE.U32 R82, R78, R74, RZ ;  /* 0x0000004a4e527225 */ /* 0x000fe200078e00ff */
[----:B------:R-:W-:-:S02]  /*ee00*/  IADD3 R146, P6, P4, R93, R146, R88 ;  /* 0x000000925d927210 */ /* 0x000fc40007cde058 */
[----:B------:R-:W-:Y:S01]  /*ee10*/  SEL R88, RZ, 0x1, P5 ;  /* 0x00000001ff587807 */ /* 0x000fe20002800000 */
[----:B------:R-:W-:Y:S01]  /*ee20*/  IMAD.WIDE.U32 R80, P5, R78, R75, R80 ;  /* 0x0000004b4e507225 */ /* 0x000fe200078a0050 */
[----:B------:R-:W-:Y:S02]  /*ee30*/  ISETP.GE.U32.AND.EX P0, PT, R144, R147, PT, P0 ;  /* 0x000000939000720c */ /* 0x000fe40003f06100 */
[----:B------:R-:W-:Y:S02]  /*ee40*/  IADD3 R89, P1, PT, R91, R84, RZ ;  /* 0x000000545b597210 */ /* 0x000fe40007f3e0ff */
[----:B------:R-:W-:Y:S02]  /*ee50*/  IADD3.X R147, PT, PT, RZ, R143, RZ, P3, P2 ;  /* 0x0000008fff937210 */ /* 0x000fe40001fe44ff */
[----:B------:R-:W-:Y:S02]  /*ee60*/  SEL R84, RZ, 0x1, P0 ;  /* 0x00000001ff547807 */ /* 0x000fe40000000000 */
[----:B------:R-:W-:-:S02]  /*ee70*/  IADD3 R80, P3, PT, R83, R80, RZ ;  /* 0x0000005053507210 */ /* 0x000fc40007f7e0ff */
[----:B------:R-:W-:Y:S01]  /*ee80*/  IADD3 R148, P0, PT, R89, R82, RZ ;  /* 0x0000005259947210 */ /* 0x000fe20007f1e0ff */
[----:B------:R-:W-:Y:S01]  /*ee90*/  IMAD.WIDE.U32 R82, R153, R76, RZ ;  /* 0x0000004c99527225 */ /* 0x000fe200078e00ff */
[----:B------:R-:W-:Y:S02]  /*eea0*/  IADD3 R143, P2, PT, R88, R141, RZ ;  /* 0x0000008d588f7210 */ /* 0x000fe40007f5e0ff */
[----:B------:R-:W-:Y:S01]  /*eeb0*/  IADD3.X R79, P1, PT, R86, R79, RZ, P1, !PT ;  /* 0x0000004f564f7210 */ /* 0x000fe20000f3e4ff */
[----:B------:R-:W-:Y:S01]  /*eec0*/  IMAD.X R89, RZ, RZ, RZ, P5 ;  /* 0x000000ffff597224 */ /* 0x000fe200028e06ff */
[----:B------:R-:W-:Y:S01]  /*eed0*/  IADD3 R86, P5, PT, R84, R143, RZ ;  /* 0x0000008f54567210 */ /* 0x000fe20007fbe0ff */
[----:B------:R-:W-:Y:S01]  /*eee0*/  IMAD.MOV.U32 R88, RZ, RZ, R81 ;  /* 0x000000ffff587224 */ /* 0x000fe200078e0051 */
[----:B------:R-:W-:Y:S01]  /*eef0*/  IADD3.X R91, P0, PT, R79, R80, RZ, P0, !PT ;  /* 0x000000504f5b7210 */ /* 0x000fe2000071e4ff */
[----:B------:R-:W-:Y:S01]  /*ef00*/  IMAD.X R142, RZ, RZ, R147, P2 ;  /* 0x000000ffff8e7224 */ /* 0x000fe200010e0693 */
        /* <DEDUP_REMOVED lines=64> */
.L_x_36:
        /* <DEDUP_REMOVED lines=21> */
.L_x_37:
[----:B------:R-:W-:Y:S01]  /*f460*/  IMAD.MOV.U32 R157, RZ, RZ, RZ ;  /* 0x000000ffff9d7224 */ /* 0x000fe200078e00ff */
[----:B------:R-:W-:Y:S01]  /*f470*/  LOP3.LUT R0, R0, 0xfffffffe, RZ, 0xc0, !PT ;  /* 0xfffffffe00007812 */ /* 0x000fe200078ec0ff */
[----:B------:R-:W-:-:S04]  /*f480*/  IMAD.WIDE.U32 R84, R148, R95, RZ ;  /* 0x0000005f94547225 */ /* 0x000fc800078e00ff */
[----:B------:R-:W-:Y:S02]  /*f490*/  IMAD.MOV.U32 R89, RZ, RZ, RZ ;  /* 0x000000ffff597224 */ /* 0x000fe400078e00ff */
[----:B------:R-:W-:-:S04]  /*f4a0*/  IMAD.WIDE.U32 R82, R91, R95, RZ ;  /* 0x0000005f5b527225 */ /* 0x000fc800078e00ff */
[----:B------:R-:W-:-:S04]  /*f4b0*/  IMAD.WIDE.U32 R92, R148, R104, RZ ;  /* 0x00000068945c7225 */ /* 0x000fc800078e00ff */
[----:B------:R-:W-:Y:S02]  /*f4c0*/  IMAD.IADD R87, R85, 0x1, R157 ;  /* 0x0000000155577824 */ /* 0x000fe400078e029d */
[----:B------:R-:W-:-:S03]  /*f4d0*/  IMAD.WIDE.U32 R80, R146, R97, RZ ;  /* 0x0000006192507225 */ /* 0x000fc600078e00ff */
[----:B------:R-:W-:Y:S01]  /*f4e0*/  IADD3 R92, P0, P2, R92, R87, R82 ;  /* 0x000000575c5c7210 */ /* 0x000fe20007a1e052 */
[----:B------:R-:W-:Y:S01]  /*f4f0*/  IMAD.IADD R142, R83, 0x1, R89 ;  /* 0x00000001538e7824 */ /* 0x000fe200078e0259 */
[----:B------:R-:W-:Y:S01]  /*f500*/  IADD3 R144, P1, PT, R84, R80, RZ ;  /* 0x0000005054907210 */ /* 0x000fe20007f3e0ff */
[----:B------:R-:W-:Y:S01]  /*f510*/  IMAD.MOV.U32 R143, RZ, RZ, RZ ;  /* 0x000000ffff8f7224 */ /* 0x000fe200078e00ff */
[----:B------:R-:W-:Y:S01]  /*f520*/  IADD3.X R149, PT, PT, RZ, RZ, RZ, P0, P2 ;  /* 0x000000ffff957210 */ /* 0x000fe200007e44ff */
[----:B------:R-:W-:Y:S01]  /*f530*/  IMAD.IADD R85, R157, 0x1, R93 ;  /* 0x000000019d557824 */ /* 0x000fe200078e025d */
[----:B------:R-:W-:Y:S01]  /*f540*/  ISETP.GE.U32.AND P0, PT, R144, R84, PT ;  /* 0x000000549000720c */ /* 0x000fe20003f06070 */
[----:B------:R-:W-:-:S04]  /*f550*/  IMAD.WIDE.U32 R142, R104, R91, R142 ;  /* 0x0000005b688e7225 */ /* 0x000fc800078e008e */
[----:B------:R-:W-:Y:S01]  /*f560*/  IMAD.MOV.U32 R161, RZ, RZ, RZ ;  /* 0x000000ffffa17224 */ /* 0x000fe200078e00ff */
[----:B------:R-:W-:Y:S01]  /*f570*/  IADD3 R149, P2, P4, R149, R142, R85 ;  /* 0x0000008e95957210 */ /* 0x000fe20007c5e055 */
[----:B------:R-:W-:-:S04]  /*f580*/  IMAD.WIDE.U32 R78, R153, R95, RZ ;  /* 0x0000005f994e7225 */ /* 0x000fc800078e00ff */
[----:B------:R-:W-:-:S04]  /*f590*/  IMAD.WIDE.U32 R84, R158, R95, RZ ;  /* 0x0000005f9e547225 */ /* 0x000fc800078e00ff */
[----:B------:R-:W-:Y:S02]  /*f5a0*/  IMAD.MOV.U32 R145, RZ, RZ, RZ ;  /* 0x000000ffff917224 */ /* 0x000fe400078e00ff */
[----:B------:R-:W-:-:S04]  /*f5b0*/  IMAD.WIDE.U32 R152, R153, R104, RZ ;  /* 0x0000006899987225 */ /* 0x000fc800078e00ff */
[----:B------:R-:W-:-:S04]  /*f5c0*/  IMAD.WIDE.U32 R82, R86, R95, RZ ;  /* 0x0000005f56527225 */ /* 0x000fc800078e00ff */
[----:B------:R-:W-:Y:S02]  /*f5d0*/  IMAD.IADD R79, R79, 0x1, R161 ;  /* 0x000000014f4f7824 */ /* 0x000fe400078e02a1 */
[----:B------:R-:W-:Y:S02]  /*f5e0*/  IMAD.IADD R151, R89, 0x1, R143 ;  /* 0x0000000159977824 */ /* 0x000fe400078e028f */
[----:B------:R-:W-:Y:S01]  /*f5f0*/  IMAD.WIDE.U32 R154, R88, R95, RZ ;  /* 0x0000005f589a7225 */ /* 0x000fe200078e00ff */
[----:B------:R-:W-:Y:S02]  /*f600*/  IADD3 R79, P5, P3, R152, R79, R82 ;  /* 0x0000004f984f7210 */ /* 0x000fe40007bbe052 */
[----:B------:R-:W-:Y:S01]  /*f610*/  IADD3.X R151, PT, PT, RZ, R151, RZ, P2, P4 ;  /* 0x00000097ff977210 */ /* 0x000fe200017e84ff */
[----:B------:R-:W-:-:S04]  /*f620*/  IMAD.WIDE.U32 R142, R158, R104, RZ ;  /* 0x000000689e8e7225 */ /* 0x000fc800078e00ff */
[----:B------:R-:W-:Y:S02]  /*f630*/  IMAD.IADD R85, R85, 0x1, R145 ;  /* 0x0000000155557824 */ /* 0x000fe400078e0291 */
[----:B------:R-:W-:Y:S02]  /*f640*/  IMAD.MOV.U32 R147, RZ, RZ, RZ ;  /* 0x000000ffff937224 */ /* 0x000fe400078e00ff */
[----:B------:R-:W-:Y:S01]  /*f650*/  IMAD.IADD R161, R161, 0x1, R153 ;  /* 0x00000001a1a17824 */ /* 0x000fe200078e0299 */
[----:B------:R-:W-:Y:S01]  /*f660*/  IADD3 R85, P2, P4, R142, R85, R154 ;  /* 0x000000558e557210 */ /* 0x000fe20007c5e09a */
[----:B------:R-:W-:Y:S02]  /*f670*/  IMAD.IADD R141, R147, 0x1, R81 ;  /* 0x00000001938d7824 */ /* 0x000fe400078e0251 */
[----:B------:R-:W-:Y:S01]  /*f680*/  IMAD.WIDE.U32 R152, R150, R97, RZ ;  /* 0x0000006196987225 */ /* 0x000fe200078e00ff */
[----:B------:R-:W-:-:S03]  /*f690*/  IADD3.X R82, PT, PT, RZ, RZ, RZ, P2, P4 ;  /* 0x000000ffff527210 */ /* 0x000fc600017e84ff */
        /* <DEDUP_REMOVED lines=9> */
[----:B------:R-:W-:Y:S01]  /*f730*/  IMAD.IADD R142, R147, 0x1, R81 ;  /* 0x00000001938e7824 */ /* 0x000fe200078e0251 */
[----:B------:R-:W-:Y:S01]  /*f740*/  @P2 LOP3.LUT R0, R0, 0x1, RZ, 0xfc, !PT ;  /* 0x0000000100002812 */ /* 0x000fe200078efcff */
[----:B------:R-:W-:Y:S02]  /*f750*/  IMAD.IADD R80, R143, 0x1, R153 ;  /* 0x000000018f507824 */ /* 0x000fe400078e0299 */
[----:B------:R-:W-:Y:S01]  /*f760*/  IMAD.MOV.U32 R81, RZ, RZ, RZ ;  /* 0x000000ffff517224 */ /* 0x000fe200078e00ff */
[----:B------:R-:W-:Y:S01]  /*f770*/  LOP3.LUT R0, R0, 0xfffffffb, RZ, 0xc0, !PT ;  /* 0xfffffffb00007812 */ /* 0x000fe200078ec0ff */
[----:B------:R-:W-:Y:S01]  /*f780*/  IMAD.X R141, R141, 0x1, R92, P1 ;  /* 0x000000018d8d7824 */ /* 0x000fe200008e065c */
[----:B------:R-:W-:Y:S01]  /*f790*/  IADD3 R87, P1, P2, R82, R154, R87 ;  /* 0x0000009a52577210 */ /* 0x000fe20007a3e057 */
[----:B------:R-:W-:Y:S02]  /*f7a0*/  IMAD.IADD R90, R93, 0x1, R155 ;  /* 0x000000015d5a7824 */ /* 0x000fe400078e029b */
[----:B------:R-:W-:Y:S01]  /*f7b0*/  IMAD.WIDE.U32 R80, R96, R150, R80 ;  /* 0x0000009660507225 */ /* 0x000fe200078e0050 */
[----:B------:R-:W-:-:S02]  /*f7c0*/  ISETP.GE.U32.AND.EX P0, PT, R141, R92, PT, P0 ;  /* 0x0000005c8d00720c */ /* 0x000fc40003f06100 */
[----:B------:R-:W-:Y:S01]  /*f7d0*/  IADD3.X R90, PT, PT, RZ, R90, RZ, P1, P2 ;  /* 0x0000005aff5a7210 */ /* 0x000fe20000fe44ff */
[-C--:B------:R-:W-:Y:S01]  /*f7e0*/  IMAD.WIDE.U32 R154, R148, R97.reuse, RZ ;  /* 0x00000061949a7225 */ /* 0x080fe200078e00ff */
[----:B------:R-:W-:Y:S02]  /*f7f0*/  IADD3 R142, P1, P2, R149, R80, R142 ;  /* 0x00000050958e7210 */ /* 0x000fe40007a3e08e */
[----:B------:R-:W-:Y:S01]  /*f800*/  SEL R153, RZ, 0x1, P0 ;  /* 0x00000001ff997807 */ /* 0x000fe20000000000 */
[----:B------:R-:W-:Y:S01]  /*f810*/  IMAD.IADD R80, R143, 0x1, R81 ;  /* 0x000000018f507824 */ /* 0x000fe200078e0251 */
[----:B------:R-:W-:Y:S01]  /*f820*/  IADD3.X R92, PT, PT, RZ, RZ, RZ, P5, P3 ;  /* 0x000000ffff5c7210 */ /* 0x000fe20002fe64ff */
[----:B------:R-:W-:Y:S01]  /*f830*/  IMAD.MOV.U32 R149, RZ, RZ, RZ ;  /* 0x000000ffff957224 */ /* 0x000fe200078e00ff */
[----:B------:R-:W-:Y:S01]  /*f840*/  IADD3 R159, P3, PT, R153, R84, RZ ;  /* 0x00000054999f7210 */ /* 0x000fe20007f7e0ff */
[----:B------:R-:W-:Y:S01]  /*f850*/  IMAD.IADD R155, R157, 0x1, R155 ;  /* 0x000000019d9b7824 */ /* 0x000fe200078e029b */
[----:B------:R-:W-:Y:S01]  /*f860*/  IADD3.X R151, PT, PT, R151, R80, RZ, P1, P2 ;  /* 0x0000005097977210 */ /* 0x000fe20000fe44ff */
[----:B------:R-:W-:Y:S01]  /*f870*/  IMAD.IADD R82, R83, 0x1, R149 ;  /* 0x0000000153527824 */ /* 0x000fe200078e0295 */
[----:B------:R-:W-:Y:S01]  /*f880*/  IADD3 R154, P0, PT, R159, R154, RZ ;  /* 0x0000009a9f9a7210 */ /* 0x000fe20007f1e0ff */
[----:B------:R-:W-:Y:S01]  /*f890*/  IMAD.WIDE.U32 R162, R91, R97, RZ ;  /* 0x000000615ba27225 */ /* 0x000fe200078e00ff */
[----:B------:R-:W-:-:S03]  /*f8a0*/  ISETP.GT.U32.AND P5, PT, R84, R159, PT ;  /* 0x0000009f5400720c */ /* 0x000fc60003fa4070 */
[----:B------:R-:W-:-:S04]  /*f8b0*/  IMAD.WIDE.U32 R80, R148, R96, RZ ;  /* 0x0000006094507225 */ /* 0x000fc800078e00ff */
[----:B------:R-:W-:Y:S01]  /*f8c0*/  IMAD.MOV.U32 R83, RZ, RZ, RZ ;  /* 0x000000ffff537224 */ /* 0x000fe200078e00ff */
[----:B------:R-:W-:Y:S01]  /*f8d0*/  IADD3 R155, P2, P1, R80, R155, R162 ;  /* 0x0000009b509b7210 */ /* 0x000fe2000795e0a2 */
[----:B------:R-:W-:Y:S02]  /*f8e0*/  IMAD.IADD R80, R89, 0x1, R163 ;  /* 0x0000000159507824 */ /* 0x000fe400078e02a3 */
[----:B------:R-:W-:-:S04]  /*f8f0*/  IMAD.WIDE.U32 R82, R104, R86, R82 ;  /* 0x0000005668527225 */ /* 0x000fc800078e0052 */
[----:B------:R-:W-:Y:S02]  /*f900*/  IMAD.X R86, RZ, RZ, R85, P3 ;  /* 0x000000ffff567224 */ /* 0x000fe400018e0655 */
[----:B------:R-:W-:Y:S02]  /*f910*/  IMAD.IADD R83, R149, 0x1, R83 ;  /* 0x0000000195537824 */ /* 0x000fe400078e0253 */
[----:B------:R-:W-:Y:S01]  /*f920*/  IMAD.X R156, R86, 0x1, R155, P0 ;  /* 0x00000001569c7824 */ /* 0x000fe200000e069b */
[----:B------:R-:W-:Y:S01]  /*f930*/  ISETP.GT.U32.AND.EX P5, PT, R85, R86, PT, P5 ;  /* 0x000000565500720c */ /* 0x000fe20003fa4150 */
[----:B------:R-:W-:Y:S01]  /*f940*/  IMAD.IADD R155, R157, 0x1, R81 ;  /* 0x000000019d9b7824 */ /* 0x000fe200078e0251 */
[----:B------:R-:W-:Y:S01]  /*f950*/  IADD3 R82, P0, P3, R92, R82, R161 ;  /* 0x000000525c527210 */ /* 0x000fe20007b1e0a1 */
[----:B------:R-:W-:Y:S01]  /*f960*/  IMAD.MOV.U32 R81, RZ, RZ, RZ ;  /* 0x000000ffff517224 */ /* 0x000fe200078e00ff */
[----:B------:R-:W-:Y:S02]  /*f970*/  SEL R159, R84, R159, P5 ;  /* 0x0000009f549f7207 */ /* 0x000fe40002800000 */
[----:B------:R-:W-:Y:S01]  /*f980*/  SEL R85, R85, R86, P5 ;  /* 0x0000005655557207 */ /* 0x000fe20002800000 */
[----:B------:R-:W-:Y:S01]  /*f990*/  IMAD.WIDE.U32 R80, R96, R91, R80 ;  /* 0x0000005b60507225 */ /* 0x000fe200078e0050 */
[----:B------:R-:W-:-:S02]  /*f9a0*/  ISETP.GT.U32.AND P5, PT, R159, R154, PT ;  /* 0x0000009a9f00720c */ /* 0x000fc40003fa4070 */
[----:B------:R-:W-:Y:S01]  /*f9b0*/  IADD3.X R92, PT, PT, RZ, RZ, RZ, P2, P1 ;  /* 0x000000ffff5c7210 */ /* 0x000fe200017e24ff */
[----:B------:R-:W-:Y:S01]  /*f9c0*/  IMAD.IADD R81, R89, 0x1, R81 ;  /* 0x0000000159517824 */ /* 0x000fe200078e0251 */
[----:B------:R-:W-:Y:S01]  /*f9d0*/  IADD3 R155, P1, P2, R87, R80, R155 ;  /* 0x00000050579b7210 */ /* 0x000fe20007a3e09b */
[----:B------:R-:W-:Y:S01]  /*f9e0*/  IMAD.WIDE.U32 R86, R158, R97, RZ ;  /* 0x000000619e567225 */ /* 0x000fe200078e00ff */
[----:B------:R-:W-:Y:S02]  /*f9f0*/  ISETP.GT.U32.AND.EX P5, PT, R85, R156, PT, P5 ;  /* 0x0000009c5500720c */ /* 0x000fe40003fa4150 */
[----:B------:R-:W-:Y:S01]  /*fa00*/  IADD3.X R90, PT, PT, R90, R81, RZ, P1, P2 ;  /* 0x000000515a5a7210 */ /* 0x000fe20000fe44ff */
[----:B------:R-:W-:Y:S01]  /*fa10*/  IMAD.IADD R159, R145, 0x1, R87 ;  /* 0x00000001919f7824 */ /* 0x000fe200078e0257 */
[----:B------:R-:W-:Y:S01]  /*fa20*/  SEL R87, RZ, 0x1, !P5 ;  /* 0x00000001ff577807 */ /* 0x000fe20006800000 */
[----:B------:R-:W-:-:S04]  /*fa30*/  IMAD.WIDE.U32 R84, R158, R96, RZ ;  /* 0x000000609e547225 */ /* 0x000fc800078e00ff */
[----:B------:R-:W-:Y:S01]  /*fa40*/  IMAD.WIDE.U32 R80, R88, R97, RZ ;  /* 0x0000006158507225 */ /* 0x000fe200078e00ff */
[----:B------:R-:W-:-:S03]  /*fa50*/  IADD3 R97, P5, PT, R87, R78, RZ ;  /* 0x0000004e57617210 */ /* 0x000fc60007fbe0ff */
[----:B------:R-:W-:Y:S01]  /*fa60*/  IMAD.IADD R85, R145, 0x1, R85 ;  /* 0x0000000191557824 */ /* 0x000fe200078e0255 */
[----:B------:R-:W-:Y:S01]  /*fa70*/  IADD3 R159, P1, P2, R84, R159, R80 ;  /* 0x0000009f549f7210 */ /* 0x000fe20007a3e050 */
[----:B------:R-:W-:Y:S01]  /*fa80*/  IMAD.X R84, RZ, RZ, R79, P5 ;  /* 0x000000ffff547224 */ /* 0x000fe200028e064f */
[----:B------:R-:W-:Y:S01]  /*fa90*/  IADD3 R145, P5, PT, R97, R86, RZ ;  /* 0x0000005661917210 */ /* 0x000fe20007fbe0ff */
[----:B------:R-:W-:Y:S02]  /*faa0*/  IMAD.IADD R80, R93, 0x1, R81 ;  /* 0x000000015d507824 */ /* 0x000fe400078e0251 */
[----:B------:R-:W-:Y:S02]  /*fab0*/  IMAD.MOV.U32 R81, RZ, RZ, RZ ;  /* 0x000000ffff517224 */ /* 0x000fe400078e00ff */
[----:B------:R-:W-:Y:S01]  /*fac0*/  IMAD.X R149, R84, 0x1, R159, P5 ;  /* 0x0000000154957824 */ /* 0x000fe200028e069f */
[----:B------:R-:W-:Y:S01]  /*fad0*/  ISETP.GT.U32.AND P5, PT, R78, R97, PT ;  /* 0x000000614e00720c */ /* 0x000fe20003fa4070 */
[----:B------:R-:W-:-:S03]  /*fae0*/  IMAD.WIDE.U32 R80, R96, R88, R80 ;  /* 0x0000005860507225 */ /* 0x000fc600078e0050 */
[-C--:B------:R-:W-:Y:S01]  /*faf0*/  ISETP.GT.U32.AND.EX P5, PT, R79, R84.reuse, PT, P5 ;  /* 0x000000544f00720c */ /* 0x080fe20003fa4150 */
[----:B------:R-:W-:Y:S02]  /*fb00*/  IMAD.IADD R88, R93, 0x1, R81 ;  /* 0x000000015d587824 */ /* 0x000fe400078e0251 */
[----:B------:R-:W-:Y:S01]  /*fb10*/  IMAD.WIDE.U32 R158, R150, R95, RZ ;  /* 0x0000005f969e7225 */ /* 0x000fe200078e00ff */
[----:B------:R-:W-:Y:S02]  /*fb20*/  SEL R78, R78, R97, P5 ;  /* 0x000000614e4e7207 */ /* 0x000fe40002800000 */
[----:B------:R-:W-:Y:S01]  /*fb30*/  IADD3.X R97, PT, PT, RZ, R83, RZ, P0, P3 ;  /* 0x00000053ff617210 */ /* 0x000fe200007e64ff */
[----:B------:R-:W-:Y:S01]  /*fb40*/  IMAD.MOV.U32 R83, RZ, RZ, RZ ;  /* 0x000000ffff537224 */ /* 0x000fe200078e00ff */
[----:B------:R-:W-:Y:S02]  /*fb50*/  SEL R86, R79, R84, P5 ;  /* 0x000000544f567207 */ /* 0x000fe40002800000 */
[----:B------:R-:W-:Y:S01]  /*fb60*/  ISETP.GT.U32.AND P0, PT, R78, R145, PT ;  /* 0x000000914e00720c */ /* 0x000fe20003f04070 */
[----:B------:R-:W-:Y:S01]  /*fb70*/  IMAD.WIDE.U32 R78, R91, R105, RZ ;  /* 0x000000695b4e7225 */ /* 0x000fe200078e00ff */
[----:B------:R-:W-:-:S02]  /*fb80*/  IADD3 R84, P3, P5, R82, R80, R85 ;  /* 0x0000005052547210 */ /* 0x000fc40007d7e055 */
[----:B------:R-:W-:Y:S01]  /*fb90*/  ISETP.GT.U32.AND.EX P0, PT, R86, R149, PT, P0 ;  /* 0x000000955600720c */ /* 0x000fe20003f04100 */
[----:B------:R-:W-:Y:S01]  /*fba0*/  IMAD.IADD R82, R89, 0x1, R79 ;  /* 0x0000000159527824 */ /* 0x000fe200078e024f */
[----:B------:R-:W-:Y:S01]  /*fbb0*/  IADD3.X R86, PT, PT, RZ, RZ, RZ, P1, P2 ;  /* 0x000000ffff567210 */ /* 0x000fe20000fe44ff */
[----:B------:R-:W-:Y:S01]  /*fbc0*/  IMAD.WIDE.U32 R80, R148, R94, RZ ;  /* 0x0000005e94507225 */ /* 0x000fe200078e00ff */
[----:B------:R-:W-:Y:S02]  /*fbd0*/  SEL R85, RZ, 0x1, !P0 ;  /* 0x00000001ff557807 */ /* 0x000fe40004000000 */
[----:B------:R-:W-:Y:S01]  /*fbe0*/  IADD3 R79, P1, P2, R87, R155, R92 ;  /* 0x0000009b574f7210 */ /* 0x000fe20007a3e05c */
[----:B------:R-:W-:Y:S01]  /*fbf0*/  IMAD.WIDE.U32 R92, R94, R91, R82 ;  /* 0x0000005b5e5c7225 */ /* 0x000fe200078e0052 */
[----:B------:R-:W-:Y:S02]  /*fc00*/  IADD3.X R88, PT, PT, R97, R88, RZ, P3, P5 ;  /* 0x0000005861587210 */ /* 0x000fe40001fea4ff */
[----:B------:R-:W-:Y:S01]  /*fc10*/  IADD3 R84, P0, P3, R85, R84, R86 ;  /* 0x0000005455547210 */ /* 0x000fe20007b1e056 */
[----:B------:R-:W-:Y:S01]  /*fc20*/  IMAD.IADD R155, R157, 0x1, R81 ;  /* 0x000000019d9b7824 */ /* 0x000fe200078e0251 */
[----:B------:R-:W-:Y:S01]  /*fc30*/  IADD3.X R81, PT, PT, RZ, R90, RZ, P1, P2 ;  /* 0x0000005aff517210 */ /* 0x000fe20000fe44ff */
[----:B------:R-:W-:-:S03]  /*fc40*/  IMAD.WIDE.U32 R82, R150, R105, RZ ;  /* 0x0000006996527225 */ /* 0x000fc600078e00ff */
[----:B------:R-:W-:Y:S01]  /*fc50*/  IADD3 R155, P1, P2, R84, R92, R155 ;  /* 0x0000005c549b7210 */ /* 0x000fe20007a3e09b */
[----:B------:R-:W-:Y:S02]  /*fc60*/  IMAD.IADD R86, R143, 0x1, R83 ;  /* 0x000000018f567824 */ /* 0x000fe400078e0253 */
[----:B------:R-:W-:-:S04]  /*fc70*/  IMAD.WIDE.U32 R84, R146, R94, RZ ;  /* 0x0000005e92547225 */ /* 0x000fc800078e00ff */
[----:B------:R-:W-:Y:S02]  /*fc80*/  IMAD.MOV.U32 R87, RZ, RZ, RZ ;  /* 0x000000ffff577224 */ /* 0x000fe400078e00ff */
[----:B------:R-:W-:Y:S02]  /*fc90*/  IMAD.IADD R83, R147, 0x1, R85 ;  /* 0x0000000193537824 */ /* 0x000fe400078e0255 */
[----:B------:R-:W-:-:S04]  /*fca0*/  IMAD.WIDE.U32 R86, R94, R150, R86 ;  /* 0x000000965e567225 */ /* 0x000fc800078e0056 */
[----:B------:R-:W-:Y:S01]  /*fcb0*/  IMAD.IADD R92, R89, 0x1, R93 ;  /* 0x00000001595c7824 */ /* 0x000fe200078e025d */
[----:B------:R-:W-:Y:S01]  /*fcc0*/  IADD3.X R93, PT, PT, RZ, R88, RZ, P0, P3 ;  /* 0x00000058ff5d7210 */ /* 0x000fe200007e64ff */
[----:B------:R-:W-:Y:S01]  /*fcd0*/  IMAD.IADD R88, R143, 0x1, R87 ;  /* 0x000000018f587824 */ /* 0x000fe200078e0257 */
[----:B------:R-:W-:Y:S01]  /*fce0*/  IADD3 R79, P3, P5, R79, R86, R83 ;  /* 0x000000564f4f7210 */ /* 0x000fe20007d7e053 */
[----:B------:R-:W-:-:S03]  /*fcf0*/  IMAD.WIDE.U32 R86, R146, R105, RZ ;  /* 0x0000006992567225 */ /* 0x000fc600078e00ff */
[----:B------:R-:W-:Y:S01]  /*fd00*/  IADD3.X R81, PT, PT, R81, R88, RZ, P3, P5 ;  /* 0x0000005851517210 */ /* 0x000fe20001fea4ff */
[----:B------:R-:W-:Y:S01]  /*fd10*/  IMAD.IADD R85, R147, 0x1, R87 ;  /* 0x0000000193557824 */ /* 0x000fe200078e0257 */
[----:B------:R-:W-:Y:S01]  /*fd20*/  IADD3 R83, P0, PT, R154, R86, RZ ;  /* 0x000000569a537210 */ /* 0x000fe20007f1e0ff */
[----:B------:R-:W-:-:S04]  /*fd30*/  IMAD.WIDE.U32 R86, R146, R95, RZ ;  /* 0x0000005f92567225 */ /* 0x000fc800078e00ff */
[----:B------:R-:W-:Y:S02]  /*fd40*/  IMAD.IADD R87, R87, 0x1, R147 ;  /* 0x0000000157577824 */ /* 0x000fe400078e0293 */
[----:B------:R-:W-:-:S04]  /*fd50*/  IMAD.WIDE.U32 R88, R146, R104, RZ ;  /* 0x0000006892587225 */ /* 0x000fc800078e00ff */
[----:B------:R-:W-:Y:S01]  /*fd60*/  IMAD.WIDE.U32 R90, R86, R68, RZ ;  /* 0x00000044565a7225 */ /* 0x000fe200078e00ff */
[----:B------:R-:W-:-:S03]  /*fd70*/  IADD3 R87, P3, P4, R88, R87, R158 ;  /* 0x0000005758577210 */ /* 0x000fc60007c7e09e */
[----:B------:R-:W-:Y:S02]  /*fd80*/  IMAD.IADD R158, R159, 0x1, R143 ;  /* 0x000000019f9e7824 */ /* 0x000fe400078e028f */
[----:B------:R-:W-:Y:S02]  /*fd90*/  IMAD R88, R87, R68, RZ ;  /* 0x0000004457587224 */ /* 0x000fe400078e02ff */
[----:B------:R-:W-:-:S04]  /*fda0*/  IMAD.WIDE.U32 R96, R90, R70, RZ ;  /* 0x000000465a607225 */ /* 0x000fc800078e00ff */
[----:B------:R-:W-:Y:S01]  /*fdb0*/  IMAD R95, R86, R69, R88 ;  /* 0x00000045565f7224 */ /* 0x000fe200078e0258 */
[----:B------:R-:W-:Y:S01]  /*fdc0*/  IADD3.X R88, PT, PT, R93, R92, RZ, P1, P2 ;  /* 0x0000005c5d587210 */ /* 0x000fe20000fe44ff */
[----:B------:R-:W-:Y:S01]  /*fdd0*/  IMAD.MOV.U32 R159, RZ, RZ, RZ ;  /* 0x000000ffff9f7224 */ /* 0x000fe200078e00ff */
[----:B------:R-:W-:Y:S01]  /*fde0*/  @P3 LOP3.LUT R0, R0, 0x4, RZ, 0xfc, !PT ;  /* 0x0000000400003812 */ /* 0x000fe200078efcff */
[----:B------:R-:W-:Y:S02]  /*fdf0*/  IMAD.IADD R91, R91, 0x1, R95 ;  /* 0x000000015b5b7824 */ /* 0x000fe400078e025f */
[----:B------:R-:W-:Y:S02]  /*fe00*/  IMAD.IADD R89, R147, 0x1, R89 ;  /* 0x0000000193597824 */ /* 0x000fe400078e0259 */
[----:B------:R-:W-:-:S04]  /*fe10*/  IMAD.WIDE.U32 R92, R91, R70, RZ ;  /* 0x000000465b5c7225 */ /* 0x000fc800078e00ff */
[----:B------:R-:W-:-:S04]  /*fe20*/  IMAD.WIDE.U32 R158, R104, R150, R158 ;  /* 0x00000096689e7225 */ /* 0x000fc800078e009e */
[----:B------:R-:W-:-:S04]  /*fe30*/  IMAD.WIDE.U32 R92, P1, R90, R71, R92 ;  /* 0x000000475a5c7225 */ /* 0x000fc8000782005c */
[----:B------:R-:W-:Y:S01]  /*fe40*/  IMAD.X R95, RZ, RZ, RZ, P1 ;  /* 0x000000ffff5f7224 */ /* 0x000fe200008e06ff */
[----:B------:R-:W-:Y:S01]  /*fe50*/  IADD3 R92, P2, PT, R97, R92, RZ ;  /* 0x0000005c615c7210 */ /* 0x000fe20007f5e0ff */
[----:B------:R-:W-:Y:S01]  /*fe60*/  IMAD.MOV.U32 R94, RZ, RZ, R93 ;  /* 0x000000ffff5e7224 */ /* 0x000fe200078e005d */
[----:B------:R-:W-:-:S03]  /*fe70*/  IADD3 RZ, P1, PT, R86, R96, RZ ;  /* 0x0000006056ff7210 */ /* 0x000fc60007f3e0ff */
[----:B------:R-:W-:Y:S01]  /*fe80*/  IMAD.WIDE.U32.X R94, R91, R71, R94, P2 ;  /* 0x000000475b5e7225 */ /* 0x000fe200010e045e */
[----:B------:R-:W-:-:S03]  /*fe90*/  IADD3.X RZ, P1, PT, R87, R92, RZ, P1, !PT ;  /* 0x0000005c57ff7210 */ /* 0x000fc60000f3e4ff */
        /* <DEDUP_REMOVED lines=13> */
[----:B------:R-:W-:-:S04]  /*ff70*/  IADD3.X R141, P2, PT, R141, R92, RZ, P2, !PT ;  /* 0x0000005c8d8d7210 */ /* 0x000fc8000175e4ff */
[----:B------:R-:W-:-:S04]  /*ff80*/  IADD3.X R92, P1, P2, R86, RZ, RZ, P2, P1 ;  /* 0x000000ff565c7210 */ /* 0x000fc800012224ff */
[----:B------:R-:W-:Y:S01]  /*ff90*/  IADD3.X R93, PT, PT, R87, RZ, RZ, P1, P2 ;  /* 0x000000ff575d7210 */ /* 0x000fe20000fe44ff */
[----:B------:R-:W-:Y:S01]  /*ffa0*/  IMAD.WIDE.U32 R86, R91, R74, RZ ;  /* 0x0000004a5b567225 */ /* 0x000fe200078e00ff */
[----:B------:R-:W-:-:S05]  /*ffb0*/  IADD3 R85, P3, P1, R84, R85, R82 ;  /* 0x0000005554557210 */ /* 0x000fca000797e052 */
        /* <DEDUP_REMOVED lines=23> */
[----:B------:R-:W-:Y:S01]  /*10130*/  ISETP.GT.U32.AND P0, PT, R145, R82, PT ;  /* 0x000000529100720c */ /* 0x000fe20003f04070 */
[----:B------:R-:W-:-:S03]  /*10140*/  IMAD.WIDE.U32 R84, R150, R107, RZ ;  /* 0x0000006b96547225 */ /* 0x000fc600078e00ff */
[----:B------:R-:W-:-:S04]  /*10150*/  ISETP.GT.U32.AND.EX P0, PT, R149, R92, PT, P0 ;  /* 0x0000005c9500720c */ /* 0x000fc80003f04100 */
[----:B------:R-:W-:Y:S01]  /*10160*/  SEL R82, R145, R82, P0 ;  /* 0x0000005291527207 */ /* 0x000fe20000000000 */
[----:B------:R-:W-:Y:S01]  /*10170*/  IMAD.WIDE.U32 R144, R90, R76, RZ ;  /* 0x0000004c5a907225 */ /* 0x000fe200078e00ff */
[----:B------:R-:W-:Y:S02]  /*10180*/  SEL R149, R149, R92, P0 ;  /* 0x0000005c95957207 */ /* 0x000fe40000000000 */
[----:B------:R-:W-:Y:S01]  /*10190*/  ISETP.GT.U32.AND P0, PT, R82, R105, PT ;  /* 0x000000695200720c */ /* 0x000fe20003f04070 */
[----:B------:R-:W-:-:S03]  /*101a0*/  IMAD.IADD R92, R143, 0x1, R85 ;  /* 0x000000018f5c7824 */ /* 0x000fc600078e0255 */
[----:B------:R-:W-:Y:S01]  /*101b0*/  ISETP.GT.U32.AND.EX P0, PT, R149, R80, PT, P0 ;  /* 0x000000509500720c */ /* 0x000fe20003f04100 */
[----:B------:R-:W-:-:S03]  /*101c0*/  IMAD.WIDE.U32 R148, R146, R107, RZ ;  /* 0x0000006b92947225 */ /* 0x000fc600078e00ff */
[----:B------:R-:W-:Y:S02]  /*101d0*/  SEL R82, RZ, 0x1, !P0 ;  /* 0x00000001ff527807 */ /* 0x000fe40004000000 */
[----:B------:R-:W-:Y:S02]  /*101e0*/  IADD3 R148, P5, PT, R105, R148, RZ ;  /* 0x0000009469947210 */ /* 0x000fe40007fbe0ff */
[----:B------:R-:W-:Y:S01]  /*101f0*/  IADD3 R155, P0, P2, R82, R155, R93 ;  /* 0x0000009b529b7210 */ /* 0x000fe20007a1e05d */
[----:B------:R-:W-:-:S03]  /*10200*/  IMAD.WIDE.U32 R82, R146, R106, RZ ;  /* 0x0000006a92527225 */ /* 0x000fc600078e00ff */
[----:B------:R-:W-:Y:S01]  /*10210*/  IADD3.X R96, PT, PT, RZ, R88, RZ, P0, P2 ;  /* 0x00000058ff607210 */ /* 0x000fe200007e44ff */
[----:B------:R-:W-:Y:S02]  /*10220*/  IMAD.MOV.U32 R93, RZ, RZ, RZ ;  /* 0x000000ffff5d7224 */ /* 0x000fe400078e00ff */
[----:B------:R-:W-:Y:S02]  /*10230*/  IMAD.IADD R83, R147, 0x1, R83 ;  /* 0x0000000193537824 */ /* 0x000fe400078e0253 */
[----:B------:R-:W-:-:S04]  /*10240*/  IMAD.WIDE.U32 R92, R106, R150, R92 ;  /* 0x000000966a5c7225 */ /* 0x000fc800078e005c */
[----:B------:R-:W-:Y:S01]  /*10250*/  IMAD.IADD R85, R143, 0x1, R93 ;  /* 0x000000018f557824 */ /* 0x000fe200078e025d */
[----:B------:R-:W-:Y:S01]  /*10260*/  IADD3 R88, P0, P2, R155, R92, R83 ;  /* 0x0000005c9b587210 */ /* 0x000fe20007a1e053 */
[----:B------:R-:W-:-:S03]  /*10270*/  IMAD.WIDE.U32 R92, R91, R76, RZ ;  /* 0x0000004c5b5c7225 */ /* 0x000fc600078e00ff */
[----:B------:R-:W-:Y:S01]  /*10280*/  IADD3.X R85, PT, PT, R96, R85, RZ, P0, P2 ;  /* 0x0000005560557210 */ /* 0x000fe200007e44ff */
[----:B------:R-:W-:Y:S02]  /*10290*/  IMAD.IADD R83, R147, 0x1, R149 ;  /* 0x0000000193537824 */ /* 0x000fe400078e0295 */
[----:B------:R-:W-:-:S04]  /*102a0*/  IMAD.WIDE.U32 R92, P0, R90, R77, R92 ;  /* 0x0000004d5a5c7225 */ /* 0x000fc8000780005c */
[----:B------:R-:W-:Y:S01]  /*102b0*/  IMAD.X R107, RZ, RZ, RZ, P0 ;  /* 0x000000ffff6b7224 */ /* 0x000fe200000e06ff */
[----:B------:R-:W-:Y:S01]  /*102c0*/  IADD3 R145, P0, PT, R145, R92, RZ ;  /* 0x0000005c91917210 */ /* 0x000fe20007f1e0ff */
[----:B------:R-:W-:Y:S02]  /*102d0*/  IMAD.MOV.U32 R106, RZ, RZ, R93 ;  /* 0x000000ffff6a7224 */ /* 0x000fe400078e005d */
[----:B------:R-:W-:Y:S02]  /*102e0*/  IMAD.IADD R149, R143, 0x1, R159 ;  /* 0x000000018f957824 */ /* 0x000fe400078e029f */
[----:B------:R-:W-:Y:S01]  /*102f0*/  IMAD.WIDE.U32.X R106, R91, R77, R106, P0 ;  /* 0x0000004d5b6a7225 */ /* 0x000fe200000e046a */
[----:B------:R-:W-:-:S03]  /*10300*/  IADD3 R83, P0, P2, R82, R83, R84 ;  /* 0x0000005352537210 */ /* 0x000fc60007a1e054 */
[----:B------:R-:W-:Y:S02]  /*10310*/  IMAD R82, R141, R68, RZ ;  /* 0x000000448d527224 */ /* 0x000fe400078e02ff */
[----:B------:R-:W-:Y:S01]  /*10320*/  IMAD.X R84, R83, 0x1, R80, P5 ;  /* 0x0000000153547824 */ /* 0x000fe200028e0650 */
[----:B------:R-:W-:-:S04]  /*10330*/  IADD3 R83, P5, PT, R86, R148, RZ ;  /* 0x0000009456537210 */ /* 0x000fc80007fbe0ff */
[----:B------:R-:W-:Y:S02]  /*10340*/  IADD3.X R86, P5, PT, R95, R84, RZ, P5, !PT ;  /* 0x000000545f567210 */ /* 0x000fe40002fbe4ff */
[----:B------:R-:W-:Y:S01]  /*10350*/  IADD3 R144, P6, PT, R83, R144, RZ ;  /* 0x0000009053907210 */ /* 0x000fe20007fde0ff */
[----:B------:R-:W-:-:S03]  /*10360*/  IMAD R83, R97, R69, R82 ;  /* 0x0000004561537224 */ /* 0x000fc600078e0252 */
[----:B------:R-:W-:-:S04]  /*10370*/  IADD3.X R86, P6, PT, R86, R145, RZ, P6, !PT ;  /* 0x0000009156567210 */ /* 0x000fc800037de4ff */
        /* <DEDUP_REMOVED lines=38> */
[----:B------:R-:W-:Y:S01]  /*105e0*/  IADD3.X R141, P6, PT, R141, R90, RZ, P6, !PT ;  /* 0x0000005a8d8d7210 */ /* 0x000fe200037de4ff */
[----:B------:R-:W-:-:S03]  /*105f0*/  IMAD R90, R87, R68, RZ ;  /* 0x00000044575a7224 */ /* 0x000fc600078e02ff */
[----:B------:R-:W-:Y:S01]  /*10600*/  IADD3.X R144, P5, P6, R82, RZ, RZ, P6, P5 ;  /* 0x000000ff52907210 */ /* 0x000fe200036aa4ff */
[----:B------:R-:W-:Y:S02]  /*10610*/  IMAD R93, R94, R69, R90 ;  /* 0x000000455e5d7224 */ /* 0x000fe400078e025a */
[----:B------:R-:W-:Y:S01]  /*10620*/  IMAD.WIDE.U32 R90, R107, R76, RZ ;  /* 0x0000004c6b5a7225 */ /* 0x000fe200078e00ff */
[----:B------:R-:W-:Y:S02]  /*10630*/  IADD3.X R145, PT, PT, R83, RZ, RZ, P5, P6 ;  /* 0x000000ff53917210 */ /* 0x000fe40002fec4ff */
[C---:B------:R-:W-:Y:S02]  /*10640*/  LOP3.LUT P5, RZ, R0.reuse, 0x4, RZ, 0xc0, !PT ;  /* 0x0000000400ff7812 */ /* 0x040fe400078ac0ff */
[----:B------:R-:W-:Y:S02]  /*10650*/  LOP3.LUT P6, RZ, R0, 0x1, RZ, 0xc0, !PT ;  /* 0x0000000100ff7812 */ /* 0x000fe400078cc0ff */
[----:B------:R-:W-:-:S02]  /*10660*/  IADD3.X R83, PT, PT, RZ, RZ, RZ, P5, P4 ;  /* 0x000000ffff537210 */ /* 0x000fc40002fe84ff */
[----:B------:R-:W-:-:S04]  /*10670*/  ISETP.NE.AND P4, PT, R152, RZ, PT ;  /* 0x000000ff9800720c */ /* 0x000fc80003f85270 */
[----:B------:R-:W-:Y:S02]  /*10680*/  IADD3.X R82, PT, PT, RZ, RZ, RZ, P6, P4 ;  /* 0x000000ffff527210 */ /* 0x000fe400037e84ff */
[----:B------:R-:W-:Y:S02]  /*10690*/  IADD3 R158, P4, P5, R83, R158, R89 ;  /* 0x0000009e539e7210 */ /* 0x000fe40007d9e059 */
[----:B------:R-:W-:Y:S02]  /*106a0*/  IADD3.X R89, PT, PT, RZ, RZ, RZ, P3, P1 ;  /* 0x000000ffff597210 */ /* 0x000fe40001fe24ff */
[----:B------:R-:W-:Y:S01]  /*106b0*/  IADD3 R153, P6, P3, R153, R142, R82 ;  /* 0x0000008e99997210 */ /* 0x000fe20007bde052 */
[----:B------:R-:W-:Y:S01]  /*106c0*/  IMAD.WIDE.U32 R82, R94, R68, RZ ;  /* 0x000000445e527225 */ /* 0x000fe200078e00ff */
[----:B------:R-:W-:Y:S02]  /*106d0*/  IADD3.X R149, PT, PT, RZ, R149, RZ, P4, P5 ;  /* 0x00000095ff957210 */ /* 0x000fe400027ea4ff */
[----:B------:R-:W-:Y:S01]  /*106e0*/  IADD3 R95, P1, PT, R95, R158, RZ ;  /* 0x0000009e5f5f7210 */ /* 0x000fe20007f3e0ff */
[----:B------:R-:W-:Y:S01]  /*106f0*/  IMAD.IADD R83, R83, 0x1, R93 ;  /* 0x0000000153537824 */ /* 0x000fe200078e025d */
[----:B------:R-:W-:Y:S01]  /*10700*/  IADD3.X R151, PT, PT, RZ, R151, RZ, P6, P3 ;  /* 0x00000097ff977210 */ /* 0x000fe200037e64ff */
[----:B------:R-:W-:-:S04]  /*10710*/  IMAD.WIDE.U32 R90, P4, R106, R77, R90 ;  /* 0x0000004d6a5a7225 */ /* 0x000fc8000788005a */
[----:B------:R-:W-:-:S04]  /*10720*/  IMAD.WIDE.U32 R92, R83, R70, RZ ;  /* 0x00000046535c7225 */ /* 0x000fc800078e00ff */
[----:B------:R-:W-:-:S04]  /*10730*/  IMAD.WIDE.U32 R142, R106, R76, RZ ;  /* 0x0000004c6a8e7225 */ /* 0x000fc800078e00ff */
[----:B------:R-:W-:-:S04]  /*10740*/  IMAD.WIDE.U32 R92, P5, R82, R71, R92 ;  /* 0x00000047525c7225 */ /* 0x000fc800078a005c */
[----:B------:R-:W-:-:S04]  /*10750*/  IMAD.WIDE.U32 R146, R82, R70, RZ ;  /* 0x0000004652927225 */ /* 0x000fc800078e00ff */
[----:B------:R-:W-:Y:S01]  /*10760*/  IMAD.X R97, RZ, RZ, RZ, P4 ;  /* 0x000000ffff617224 */ /* 0x000fe200020e06ff */
[----:B------:R-:W-:Y:S01]  /*10770*/  IADD3 R155, P4, PT, R143, R90, RZ ;  /* 0x0000005a8f9b7210 */ /* 0x000fe20007f9e0ff */
[----:B------:R-:W-:Y:S01]  /*10780*/  IMAD.X R104, R96, 0x1, R149, P1 ;  /* 0x0000000160687824 */ /* 0x000fe200008e0695 */
[----:B------:R-:W-:Y:S01]  /*10790*/  IADD3 R143, P1, PT, R144, R95, RZ ;  /* 0x0000005f908f7210 */ /* 0x000fe20007f3e0ff */
[----:B------:R-:W-:Y:S02]  /*107a0*/  IMAD.MOV.U32 R96, RZ, RZ, R91 ;  /* 0x000000ffff607224 */ /* 0x000fe400078e005b */
[----:B------:R-:W-:Y:S01]  /*107b0*/  IMAD.X R91, RZ, RZ, RZ, P5 ;  /* 0x000000ffff5b7224 */ /* 0x000fe200028e06ff */
[----:B------:R-:W-:Y:S01]  /*107c0*/  IADD3 R144, P5, PT, R147, R92, RZ ;  /* 0x0000005c93907210 */ /* 0x000fe20007fbe0ff */
[----:B------:R-:W-:Y:S01]  /*107d0*/  IMAD.MOV.U32 R90, RZ, RZ, R93 ;  /* 0x000000ffff5a7224 */ /* 0x000fe200078e005d */
[----:B------:R-:W-:Y:S01]  /*107e0*/  IADD3.X R106, P1, PT, R145, R104, RZ, P1, !PT ;  /* 0x00000068916a7210 */ /* 0x000fe20000f3e4ff */
[----:B------:R-:W-:Y:S01]  /*107f0*/  IMAD.WIDE.U32.X R96, R107, R77, R96, P4 ;  /* 0x0000004d6b607225 */ /* 0x000fe200020e0460 */
[----:B------:R-:W-:-:S03]  /*10800*/  IADD3 R142, P4, PT, R143, R142, RZ ;  /* 0x0000008e8f8e7210 */ /* 0x000fc60007f9e0ff */
[C---:B------:R-:W-:Y:S01]  /*10810*/  IMAD.WIDE.U32.X R90, R83.reuse, R71, R90, P5 ;  /* 0x00000047535a7225 */ /* 0x040fe200028e045a */
[----:B------:R-:W-:Y:S02]  /*10820*/  IADD3 RZ, P5, PT, R94, R146, RZ ;  /* 0x000000925eff7210 */ /* 0x000fe40007fbe0ff */
[----:B------:R-:W-:Y:S01]  /*10830*/  IADD3.X R106, P4, PT, R106, R155, RZ, P4, !PT ;  /* 0x0000009b6a6a7210 */ /* 0x000fe2000279e4ff */
[----:B------:R-:W-:Y:S01]  /*10840*/  IMAD.WIDE.U32 R92, R83, R72, RZ ;  /* 0x00000048535c7225 */ /* 0x000fe200078e00ff */
[----:B------:R-:W-:Y:S02]  /*10850*/  IADD3.X RZ, P5, PT, R87, R144, RZ, P5, !PT ;  /* 0x0000009057ff7210 */ /* 0x000fe40002fbe4ff */
[----:B------:R-:W-:Y:S02]  /*10860*/  IADD3.X R107, P1, P4, R96, RZ, RZ, P4, P1 ;  /* 0x000000ff606b7210 */ /* 0x000fe400024224ff */
[----:B------:R-:W-:Y:S02]  /*10870*/  IADD3.X R145, P5, PT, RZ, R90, RZ, P5, !PT ;  /* 0x0000005aff917210 */ /* 0x000fe40002fbe4ff */
[----:B------:R-:W-:Y:S01]  /*10880*/  IADD3.X R143, PT, PT, R97, RZ, RZ, P1, P4 ;  /* 0x000000ff618f7210 */ /* 0x000fe20000fe84ff */
[----:B------:R-:W-:Y:S01]  /*10890*/  IMAD.WIDE.U32 R92, P1, R82, R73, R92 ;  /* 0x00000049525c7225 */ /* 0x000fe2000782005c */
[----:B------:R-:W-:-:S03]  /*108a0*/  IADD3 R145, P4, PT, R145, R86, RZ ;  /* 0x0000005691917210 */ /* 0x000fc60007f9e0ff */
[----:B------:R-:W-:-:S04]  /*108b0*/  IMAD.WIDE.U32 R96, R82, R72, RZ ;  /* 0x0000004852607225 */ /* 0x000fc800078e00ff */
[----:B------:R-:W-:Y:S01]  /*108c0*/  IMAD.X R94, RZ, RZ, R91, P5 ;  /* 0x000000ffff5e7224 */ /* 0x000fe200028e065b */
[----:B------:R-:W-:Y:S01]  /*108d0*/  IADD3 R144, P5, PT, R145, R96, RZ ;  /* 0x0000006091907210 */ /* 0x000fe20007fbe0ff */
[----:B------:R-:W-:Y:S01]  /*108e0*/  IMAD.X R87, RZ, RZ, RZ, P1 ;  /* 0x000000ffff577224 */ /* 0x000fe200008e06ff */
[----:B------:R-:W-:Y:S01]  /*108f0*/  IADD3 R146, P1, PT, R97, R92, RZ ;  /* 0x0000005c61927210 */ /* 0x000fe20007f3e0ff */
[----:B------:R-:W-:Y:S01]  /*10900*/  IMAD.WIDE.U32 R90, R83, R74, RZ ;  /* 0x0000004a535a7225 */ /* 0x000fe200078e00ff */
[----:B------:R-:W-:-:S03]  /*10910*/  IADD3.X R141, P4, PT, R94, R141, RZ, P4, !PT ;  /* 0x0000008d5e8d7210 */ /* 0x000fc6000279e4ff */
[----:B------:R-:W-:Y:S01]  /*10920*/  IMAD.MOV.U32 R86, RZ, RZ, R93 ;  /* 0x000000ffff567224 */ /* 0x000fe200078e005d */
[----:B------:R-:W-:-:S03]  /*10930*/  IADD3.X R141, P5, PT, R141, R146, RZ, P5, !PT ;  /* 0x000000928d8d7210 */ /* 0x000fc60002fbe4ff */
[----:B------:R-:W-:-:S04]  /*10940*/  IMAD.WIDE.U32.X R86, R83, R73, R86, P1 ;  /* 0x0000004953567225 */ /* 0x000fc800008e0456 */
[----:B------:R-:W-:Y:S01]  /*10950*/  IMAD.WIDE.U32 R92, P1, R82, R75, R90 ;  /* 0x0000004b525c7225 */ /* 0x000fe2000782005a */
[----:B------:R-:W-:-:S03]  /*10960*/  IADD3.X R97, P4, P5, R86, RZ, RZ, P5, P4 ;  /* 0x000000ff56617210 */ /* 0x000fc60002d884ff */
[----:B------:R-:W-:Y:S01]  /*10970*/  IMAD.X R91, RZ, RZ, RZ, P1 ;  /* 0x000000ffff5b7224 */ /* 0x000fe200008e06ff */
[----:B------:R-:W-:Y:S01]  /*10980*/  ISETP.GE.U32.AND P1, PT, R95, R158, PT ;  /* 0x0000009e5f00720c */ /* 0x000fe20003f26070 */
[----:B------:R-:W-:Y:S01]  /*10990*/  IMAD.WIDE.U32 R94, R82, R74, RZ ;  /* 0x0000004a525e7225 */ /* 0x000fe200078e00ff */
[----:B------:R-:W-:Y:S02]  /*109a0*/  IADD3.X R145, PT, PT, R87, RZ, RZ, P4, P5 ;  /* 0x000000ff57917210 */ /* 0x000fe400027ea4ff */
[----:B------:R-:W-:Y:S01]  /*109b0*/  IADD3 R87, P4, PT, R97, R142, RZ ;  /* 0x0000008e61577210 */ /* 0x000fe20007f9e0ff */
[----:B------:R-:W-:Y:S01]  /*109c0*/  IMAD.MOV.U32 R90, RZ, RZ, R93 ;  /* 0x000000ffff5a7224 */ /* 0x000fe200078e005d */
[----:B------:R-:W-:Y:S02]  /*109d0*/  ISETP.GE.U32.AND.EX P1, PT, R104, R149, PT, P1 ;  /* 0x000000956800720c */ /* 0x000fe40003f26110 */
[----:B------:R-:W-:Y:S01]  /*109e0*/  IADD3 R142, P3, PT, R87, R94, RZ ;  /* 0x0000005e578e7210 */ /* 0x000fe20007f7e0ff */
[----:B------:R-:W-:Y:S01]  /*109f0*/  IMAD R94, R141, R68, RZ ;  /* 0x000000448d5e7224 */ /* 0x000fe200078e02ff */
[----:B------:R-:W-:Y:S01]  /*10a00*/  IADD3 R95, P5, PT, R95, R92, RZ ;  /* 0x0000005c5f5f7210 */ /* 0x000fe20007fbe0ff */
[----:B------:R-:W-:Y:S01]  /*10a10*/  IMAD.WIDE.U32 R92, R83, R76, RZ ;  /* 0x0000004c535c7225 */ /* 0x000fe200078e00ff */
[----:B------:R-:W-:-:S02]  /*10a20*/  SEL R146, RZ, 0x1, P1 ;  /* 0x00000001ff927807 */ /* 0x000fc40000800000 */
[----:B------:R-:W-:Y:S01]  /*10a30*/  IADD3.X R106, P4, PT, R145, R106, RZ, P4, !PT ;  /* 0x0000006a916a7210 */ /* 0x000fe2000279e4ff */
[----:B------:R-:W-:Y:S01]  /*10a40*/  IMAD.WIDE.U32 R86, R144, R68, RZ ;  /* 0x0000004490567225 */ /* 0x000fe200078e00ff */
[----:B------:R-:W-:Y:S02]  /*10a50*/  IADD3 R146, P1, PT, R146, R153, RZ ;  /* 0x0000009992927210 */ /* 0x000fe40007f3e0ff */
[----:B------:R-:W-:Y:S01]  /*10a60*/  IADD3.X R106, P3, PT, R106, R95, RZ, P3, !PT ;  /* 0x0000005f6a6a7210 */ /* 0x000fe20001f7e4ff */
[----:B------:R-:W-:Y:S02]  /*10a70*/  IMAD R97, R144, R69, R94 ;  /* 0x0000004590617224 */ /* 0x000fe400078e025e */
[----:B------:R-:W-:-:S04]  /*10a80*/  IMAD.WIDE.U32 R92, P6, R82, R77, R92 ;  /* 0x0000004d525c7225 */ /* 0x000fc800078c005c */
[----:B------:R-:W-:Y:S02]  /*10a90*/  IMAD.IADD R87, R87, 0x1, R97 ;  /* 0x0000000157577824 */ /* 0x000fe400078e0261 */
[----:B------:R-:W-:-:S04]  /*10aa0*/  IMAD.WIDE.U32.X R90, R83, R75, R90, P5 ;  /* 0x0000004b535a7225 */ /* 0x000fc800028e045a */
[----:B------:R-:W-:Y:S01]  /*10ab0*/  IMAD.X R150, RZ, RZ, R151, P1 ;  /* 0x000000ffff967224 */ /* 0x000fe200008e0697 */
[----:B------:R-:W-:Y:S01]  /*10ac0*/  ISETP.GE.U32.AND P1, PT, R148, R105, PT ;  /* 0x000000699400720c */ /* 0x000fe20003f26070 */
[----:B------:R-:W-:Y:S01]  /*10ad0*/  IMAD.WIDE.U32 R94, R82, R76, RZ ;  /* 0x0000004c525e7225 */ /* 0x000fe200078e00ff */
[----:B------:R-:W-:Y:S02]  /*10ae0*/  IADD3.X R82, P3, P4, R90, RZ, RZ, P3, P4 ;  /* 0x000000ff5a527210 */ /* 0x000fe40001c684ff */
[----:B------:R-:W-:Y:S01]  /*10af0*/  ISETP.GE.U32.AND.EX P1, PT, R84, R80, PT, P1 ;  /* 0x000000505400720c */ /* 0x000fe20003f26110 */
[----:B------:R-:W-:Y:S01]  /*10b00*/  IMAD.X R105, RZ, RZ, RZ, P6 ;  /* 0x000000ffff697224 */ /* 0x000fe200030e06ff */
[----:B------:R-:W-:Y:S01]  /*10b10*/  IADD3 R107, P6, PT, R107, R146, RZ ;  /* 0x000000926b6b7210 */ /* 0x000fe20007fde0ff */
[----:B------:R-:W-:Y:S01]  /*10b20*/  IMAD.WIDE.U32 R96, R87, R70, RZ ;  /* 0x0000004657607225 */ /* 0x000fe200078e00ff */
[----:B------:R-:W-:Y:S02]  /*10b30*/  IADD3 R148, P5, PT, R95, R92, RZ ;  /* 0x0000005c5f947210 */ /* 0x000fe40007fbe0ff */
[----:B------:R-:W-:Y:S01]  /*10b40*/  IADD3.X R92, PT, PT, R91, RZ, RZ, P3, P4 ;  /* 0x000000ff5b5c7210 */ /* 0x000fe20001fe84ff */
[----:B------:R-:W-:Y:S01]  /*10b50*/  IMAD.MOV.U32 R104, RZ, RZ, R93 ;  /* 0x000000ffff687224 */ /* 0x000fe200078e005d */
[----:B------:R-:W-:Y:S01]  /*10b60*/  IADD3 R93, P3, PT, R82, R107, RZ ;  /* 0x0000006b525d7210 */ /* 0x000fe20007f7e0ff */
[----:B------:R-:W-:-:S02]  /*10b70*/  IMAD.X R143, R143, 0x1, R150, P6 ;  /* 0x000000018f8f7824 */ /* 0x000fc400030e0696 */
[----:B------:R-:W-:Y:S01]  /*10b80*/  IMAD.WIDE.U32 R96, P4, R86, R71, R96 ;  /* 0x0000004756607225 */ /* 0x000fe20007880060 */
[----:B------:R-:W-:Y:S02]  /*10b90*/  IADD3 R94, P6, PT, R93, R94, RZ ;  /* 0x0000005e5d5e7210 */ /* 0x000fe40007fde0ff */
[----:B------:R-:W-:Y:S01]  /*10ba0*/  IADD3.X R95, P3, PT, R92, R143, RZ, P3, !PT ;  /* 0x0000008f5c5f7210 */ /* 0x000fe20001f7e4ff */
[----:B------:R-:W-:-:S03]  /*10bb0*/  IMAD.WIDE.U32 R90, R86, R70, RZ ;  /* 0x00000046565a7225 */ /* 0x000fc600078e00ff */
[----:B------:R-:W-:Y:S01]  /*10bc0*/  IADD3.X R95, P6, PT, R95, R148, RZ, P6, !PT ;  /* 0x000000945f5f7210 */ /* 0x000fe200037de4ff */
[----:B------:R-:W-:Y:S01]  /*10bd0*/  IMAD.WIDE.U32.X R104, R83, R77, R104, P5 ;  /* 0x0000004d53687225 */ /* 0x000fe200028e0468 */
[----:B------:R-:W-:Y:S02]  /*10be0*/  IADD3 R92, P5, PT, R91, R96, RZ ;  /* 0x000000605b5c7210 */ /* 0x000fe40007fbe0ff */
[----:B------:R-:W-:Y:S01]  /*10bf0*/  IADD3.X R96, PT, PT, RZ, RZ, RZ, P0, P2 ;  /* 0x000000ffff607210 */ /* 0x000fe200007e44ff */
[----:B------:R-:W-:Y:S01]  /*10c00*/  IMAD.X R83, RZ, RZ, RZ, P4 ;  /* 0x000000ffff537224 */ /* 0x000fe200020e06ff */
[----:B------:R-:W-:Y:S01]  /*10c10*/  IADD3 RZ, P4, PT, R144, R90, RZ ;  /* 0x0000005a90ff7210 */ /* 0x000fe20007f9e0ff */
[----:B------:R-:W-:Y:S01]  /*10c20*/  IMAD.MOV.U32 R82, RZ, RZ, R97 ;  /* 0x000000ffff527224 */ /* 0x000fe200078e0061 */
[----:B------:R-:W-:Y:S01]  /*10c30*/  IADD3.X R84, P3, P6, R104, RZ, RZ, P6, P3 ;  /* 0x000000ff68547210 */ /* 0x000fe200036664ff */
[----:B------:R-:W-:Y:S01]  /*10c40*/  IMAD.WIDE.U32 R90, R87, R72, RZ ;  /* 0x00000048575a7225 */ /* 0x000fe200078e00ff */
[----:B------:R-:W-:-:S02]  /*10c50*/  IADD3.X RZ, P4, PT, R141, R92, RZ, P4, !PT ;  /* 0x0000005c8dff7210 */ /* 0x000fc4000279e4ff */
[----:B------:R-:W-:Y:S01]  /*10c60*/  IADD3.X R104, PT, PT, R105, RZ, RZ, P3, P6 ;  /* 0x000000ff69687210 */ /* 0x000fe20001fec4ff */
[----:B------:R-:W-:-:S04]  /*10c70*/  IMAD.WIDE.U32.X R82, R87, R71, R82, P5 ;  /* 0x0000004757527225 */ /* 0x000fc800028e0452 */
[----:B------:R-:W-:Y:S01]  /*10c80*/  IMAD.WIDE.U32 R90, P5, R86, R73, R90 ;  /* 0x00000049565a7225 */ /* 0x000fe200078a005a */
[----:B------:R-:W-:-:S03]  /*10c90*/  IADD3.X R97, P4, PT, RZ, R82, RZ, P4, !PT ;  /* 0x00000052ff617210 */ /* 0x000fc6000279e4ff */
[----:B------:R-:W-:Y:S01]  /*10ca0*/  IMAD.WIDE.U32 R92, R86, R72, RZ ;  /* 0x00000048565c7225 */ /* 0x000fe200078e00ff */
[----:B------:R-:W-:Y:S02]  /*10cb0*/  IADD3 R97, P3, PT, R97, R142, RZ ;  /* 0x0000008e61617210 */ /* 0x000fe40007f7e0ff */
[----:B------:R-:W-:Y:S01]  /*10cc0*/  IADD3 R142, P2, P0, R78, R79, R89 ;  /* 0x0000004f4e8e7210 */ /* 0x000fe2000785e059 */
[----:B------:R-:W-:Y:S01]  /*10cd0*/  IMAD.X R105, RZ, RZ, R83, P4 ;  /* 0x000000ffff697224 */ /* 0x000fe200020e0653 */
[----:B------:R-:W-:Y:S01]  /*10ce0*/  IADD3 R141, P6, PT, R93, R90, RZ ;  /* 0x0000005a5d8d7210 */ /* 0x000fe20007fde0ff */
[----:B------:R-:W-:Y:S01]  /*10cf0*/  IMAD.X R83, RZ, RZ, RZ, P5 ;  /* 0x000000ffff537224 */ /* 0x000fe200028e06ff */
[----:B------:R-:W-:Y:S01]  /*10d00*/  IADD3 R93, P4, PT, R97, R92, RZ ;  /* 0x0000005c615d7210 */ /* 0x000fe20007f9e0ff */
[----:B------:R-:W-:Y:S01]  /*10d10*/  IMAD.MOV.U32 R82, RZ, RZ, R91 ;  /* 0x000000ffff527224 */ /* 0x000fe200078e005b */
[----:B------:R-:W-:Y:S01]  /*10d20*/  IADD3.X R90, P3, PT, R105, R106, RZ, P3, !PT ;  /* 0x0000006a695a7210 */ /* 0x000fe20001f7e4ff */
[----:B------:R-:W-:Y:S01]  /*10d30*/  IMAD.WIDE.U32 R78, R87, R74, RZ ;  /* 0x0000004a574e7225 */ /* 0x000fe200078e00ff */
[----:B------:R-:W-:-:S02]  /*10d40*/  ISETP.GE.U32.AND P5, PT, R146, R153, PT ;  /* 0x000000999200720c */ /* 0x000fc40003fa6070 */
[----:B------:R-:W-:Y:S01]  /*10d50*/  IADD3.X R90, P4, PT, R90, R141, RZ, P4, !PT ;  /* 0x0000008d5a5a7210 */ /* 0x000fe2000279e4ff */
[----:B------:R-:W-:Y:S01]  /*10d60*/  IMAD.WIDE.U32.X R82, R87, R73, R82, P6 ;  /* 0x0000004957527225 */ /* 0x000fe200030e0452 */
[----:B------:R-:W-:Y:S02]  /*10d70*/  SEL R89, RZ, 0x1, P1 ;  /* 0x00000001ff597807 */ /* 0x000fe40000800000 */
[----:B------:R-:W-:Y:S02]  /*10d80*/  ISETP.GE.U32.AND.EX P5, PT, R150, R151, PT, P5 ;  /* 0x000000979600720c */ /* 0x000fe40003fa6150 */
[----:B------:R-:W-:Y:S02]  /*10d90*/  IADD3.X R91, P3, P4, R82, RZ, RZ, P4, P3 ;  /* 0x000000ff525b7210 */ /* 0x000fe400024664ff */
[----:B------:R-:W-:Y:S02]  /*10da0*/  ISETP.GE.U32.AND P1, PT, R107, R146, PT ;  /* 0x000000926b00720c */ /* 0x000fe40003f26070 */
[----:B------:R-:W-:Y:S01]  /*10db0*/  IADD3.X R92, PT, PT, R83, RZ, RZ, P3, P4 ;  /* 0x000000ff535c7210 */ /* 0x000fe20001fe84ff */
[----:B------:R-:W-:Y:S01]  /*10dc0*/  IMAD.WIDE.U32 R82, R86, R74, RZ ;  /* 0x0000004a56527225 */ /* 0x000fe200078e00ff */
[----:B------:R-:W-:-:S02]  /*10dd0*/  IADD3 R96, P4, P3, R89, R88, R96 ;  /* 0x0000005859607210 */ /* 0x000fc40007b9e060 */
[----:B------:R-:W-:Y:S02]  /*10de0*/  ISETP.GE.U32.AND.EX P1, PT, R143, R150, PT, P1 ;  /* 0x000000968f00720c */ /* 0x000fe40003f26110 */
[----:B------:R-:W-:Y:S01]  /*10df0*/  SEL R89, RZ, 0x1, P5 ;  /* 0x00000001ff597807 */ /* 0x000fe20002800000 */
[----:B------:R-:W-:Y:S01]  /*10e00*/  IMAD.WIDE.U32 R78, P5, R86, R75, R78 ;  /* 0x0000004b564e7225 */ /* 0x000fe200078a004e */
[----:B------:R-:W-:Y:S02]  /*10e10*/  IADD3.X R105, PT, PT, RZ, R81, RZ, P2, P0 ;  /* 0x00000051ff697210 */ /* 0x000fe400017e04ff */
[----:B------:R-:W-:Y:S01]  /*10e20*/  IADD3 R91, P0, PT, R91, R94, RZ ;  /* 0x0000005e5b5b7210 */ /* 0x000fe20007f1e0ff */
[----:B------:R-:W-:Y:S01]  /*10e30*/  IMAD.WIDE.U32 R80, R87, R76, RZ ;  /* 0x0000004c57507225 */ /* 0x000fe200078e00ff */
[----:B------:R-:W-:Y:S02]  /*10e40*/  IADD3 R89, P2, PT, R89, R142, RZ ;  /* 0x0000008e59597210 */ /* 0x000fe40007f5e0ff */
[----:B------:R-:W-:-:S02]  /*10e50*/  SEL R94, RZ, 0x1, P1 ;  /* 0x00000001ff5e7807 */ /* 0x000fc40000800000 */
[----:B------:R-:W-:Y:S01]  /*10e60*/  IADD3 R97, P6, PT, R83, R78, RZ ;  /* 0x0000004e53617210 */ /* 0x000fe20007fde0ff */
[----:B------:R-:W-:Y:S01]  /*10e70*/  IMAD.X R83, RZ, RZ, RZ, P5 ;  /* 0x000000ffff537224 */ /* 0x000fe200028e06ff */
[----:B------:R-:W-:Y:S01]  /*10e80*/  IADD3 R91, P1, PT, R91, R82, RZ ;  /* 0x000000525b5b7210 */ /* 0x000fe20007f3e0ff */
[----:B------:R-:W-:Y:S01]  /*10e90*/  IMAD.X R106, RZ, RZ, R105, P2 ;  /* 0x000000ffff6a7224 */ /* 0x000fe200010e0669 */
[----:B------:R-:W-:Y:S01]  /*10ea0*/  IADD3.X R92, P0, PT, R92, R95, RZ, P0, !PT ;  /* 0x0000005f5c5c7210 */ /* 0x000fe2000071e4ff */
[----:B------:R-:W-:Y:S01]  /*10eb0*/  IMAD.MOV.U32 R82, RZ, RZ, R79 ;  /* 0x000000ffff527224 */ /* 0x000fe200078e004f */
[----:B------:R-:W-:Y:S02]  /*10ec0*/  IADD3 R94, P5, PT, R94, R89, RZ ;  /* 0x000000595e5e7210 */ /* 0x000fe40007fbe0ff */
[----:B------:R-:W-:Y:S01]  /*10ed0*/  IADD3.X R92, P1, PT, R92, R97, RZ, P1, !PT ;  /* 0x000000615c5c7210 */ /* 0x000fe20000f3e4ff */
[----:B------:R-:W-:Y:S01]  /*10ee0*/  IMAD.WIDE.U32.X R78, R87, R75, R82, P6 ;  /* 0x0000004b574e7225 */ /* 0x000fe200030e0452 */
[----:B------:R-:W-:-:S02]  /*10ef0*/  ISETP.GE.U32.AND P2, PT, R89, R142, PT ;  /* 0x0000008e5900720c */ /* 0x000fc40003f46070 */
[----:B------:R-:W-:Y:S01]  /*10f00*/  ISETP.GE.U32.AND P6, PT, R94, R89, PT ;  /* 0x000000595e00720c */ /* 0x000fe20003fc6070 */
[----:B------:R-:W-:Y:S01]  /*10f10*/  IMAD.X R97, RZ, RZ, R106, P5 ;  /* 0x000000ffff617224 */ /* 0x000fe200028e066a */
[----:B------:R-:W-:Y:S01]  /*10f20*/  IADD3.X R78, P1, P0, R78, RZ, RZ, P1, P0 ;  /* 0x000000ff4e4e7210 */ /* 0x000fe200008204ff */
[----:B------:R-:W-:Y:S01]  /*10f30*/  IMAD.WIDE.U32 R80, P5, R86, R77, R80 ;  /* 0x0000004d56507225 */ /* 0x000fe200078a0050 */
[----:B------:R-:W-:Y:S02]  /*10f40*/  ISETP.GE.U32.AND.EX P2, PT, R106, R105, PT, P2 ;  /* 0x000000696a00720c */ /* 0x000fe40003f46120 */
[----:B------:R-:W-:Y:S01]  /*10f50*/  ISETP.GE.U32.AND.EX P6, PT, R97, R106, PT, P6 ;  /* 0x0000006a6100720c */ /* 0x000fe20003fc6160 */
[----:B------:R-:W-:Y:S01]  /*10f60*/  IMAD.X R83, RZ, RZ, RZ, P5 ;  /* 0x000000ffff537224 */ /* 0x000fe200028e06ff */
[----:B------:R-:W-:Y:S01]  /*10f70*/  IADD3 R95, P5, PT, R84, R94, RZ ;  /* 0x0000005e545f7210 */ /* 0x000fe20007fbe0ff */
[----:B------:R-:W-:Y:S01]  /*10f80*/  IMAD.WIDE.U32 R88, R86, R76, RZ ;  /* 0x0000004c56587225 */ /* 0x000fe200078e00ff */
[----:B------:R-:W-:-:S02]  /*10f90*/  IADD3.X R84, PT, PT, R79, RZ, RZ, P1, P0 ;  /* 0x000000ff4f547210 */ /* 0x000fc40000fe04ff */
[----:B------:R-:W-:Y:S01]  /*10fa0*/  IADD3 R79, P0, PT, R78, R95, RZ ;  /* 0x0000005f4e4f7210 */ /* 0x000fe20007f1e0ff */
[----:B------:R-:W-:Y:S01]  /*10fb0*/  IMAD.MOV.U32 R82, RZ, RZ, R81 ;  /* 0x000000ffff527224 */ /* 0x000fe200078e0051 */
[----:B------:R-:W-:Y:S01]  /*10fc0*/  IADD3 R89, P1, PT, R89, R80, RZ ;  /* 0x0000005059597210 */ /* 0x000fe20007f3e0ff */
[----:B------:R-:W-:Y:S01]  /*10fd0*/  IMAD.X R81, R104, 0x1, R97, P5 ;  /* 0x0000000168517824 */ /* 0x000fe200028e0661 */
        /* <DEDUP_REMOVED lines=8> */
[----:B------:R-:W-:Y:S02]  /*11060*/  IADD3 R96, P1, P6, R79, R96, R80 ;  /* 0x000000604f607210 */ /* 0x000fe40007e3e050 */
[----:B------:R-:W-:Y:S02]  /*11070*/  IADD3.X R79, PT, PT, RZ, R85, RZ, P4, P3 ;  /* 0x00000055ff4f7210 */ /* 0x000fe400027e64ff */
        /* <DEDUP_REMOVED lines=10> */
[----:B------:R-:W-:-:S03]  /*11120*/  IMAD.MOV.U32 R83, RZ, RZ, R84 ;  /* 0x000000ffff537224 */ /* 0x000fc600078e0054 */
[----:B------:R-:W-:-:S13]  /*11130*/  ISETP.GE.U32.AND.EX P0, PT, R78, R77, PT, P0 ;  /* 0x0000004d4e00720c */ /* 0x000fda0003f06100 */
[----:B------:R-:W-:Y:S05]  /*11140*/  @!P0 BRA `(.L_x_39) ;  /* 0x0000000000948947 */ /* 0x000fea0003800000 */
[----:B------:R-:W-:-:S04]  /*11150*/  ISETP.GT.U32.AND P0, PT, R86, R74, PT ;  /* 0x0000004a5600720c */ /* 0x000fc80003f04070 */
        /* <DEDUP_REMOVED lines=10> */
[----:B------:R-:W-:Y:S01]  /*11200*/  IMAD.MOV.U32 R83, RZ, RZ, R84 ;  /* 0x000000ffff537224 */ /* 0x000fe200078e0054 */
[----:B------:R-:W-:Y:S02]  /*11210*/  ISETP.LT.U32.AND P1, PT, R91, R72, PT ;  /* 0x000000485b00720c */ /* 0x000fe40003f21070 */
[----:B------:R-:W-:-:S04]  /*11220*/  ISETP.GE.U32.AND.EX P0, PT, R90, R71, PT, P0 ;  /* 0x000000475a00720c */ /* 0x000fc80003f06100 */
[----:B------:R-:W-:-:S13]  /*11230*/  ISETP.LT.U32.OR.EX P0, PT, R92, R73, !P0, P1 ;  /* 0x000000495c00720c */ /* 0x000fda0004701510 */
[----:B------:R-:W-:Y:S05]  /*11240*/  @P0 BRA `(.L_x_39) ;  /* 0x0000000000540947 */ /* 0x000fea0003800000 */
.L_x_38:
        /* <DEDUP_REMOVED lines=21> */
.L_x_39:
[----:B------:R-:W-:Y:S02]  /*113a0*/  ISETP.GE.U32.AND P0, PT, R140, R131, PT ;  /* 0x000000838c00720c */ /* 0x000fe40003f06070 */
[----:B------:R-:W-:Y:S02]  /*113b0*/  ISETP.GE.U32.AND P1, PT, R93, R123, PT ;  /* 0x0000007b5d00720c */ /* 0x000fe40003f26070 */
[----:B------:R-:W-:Y:S02]  /*113c0*/  ISETP.GE.U32.AND.EX P0, PT, R139, R132, PT, P0 ;  /* 0x000000848b00720c */ /* 0x000fe40003f06100 */
[----:B------:R-:W-:Y:S02]  /*113d0*/  ISETP.GE.U32.AND.EX P1, PT, R90, R124, PT, P1 ;  /* 0x0000007c5a00720c */ /* 0x000fe40003f26110 */
[----:B------:R-:W-:Y:S02]  /*113e0*/  SEL R82, RZ, 0x1, P0 ;  /* 0x00000001ff527807 */ /* 0x000fe40000000000 */
[----:B------:R-:W-:-:S02]  /*113f0*/  SEL R80, RZ, 0x1, P1 ;  /* 0x00000001ff507807 */ /* 0x000fc40000800000 */
[----:B------:R-:W-:Y:S02]  /*11400*/  IADD3 R82, P2, PT, R129, R82, RZ ;  /* 0x0000005281527210 */ /* 0x000fe40007f5e0ff */
[----:B------:R-:W-:Y:S02]  /*11410*/  IADD3 R107, P3, PT, R121, R80, RZ ;  /* 0x00000050796b7210 */ /* 0x000fe40007f7e0ff */
[----:B------:R-:W-:Y:S01]  /*11420*/  ISETP.GE.U32.AND P0, PT, R137, R82, PT ;  /* 0x000000528900720c */ /* 0x000fe20003f06070 */
[----:B------:R-:W-:Y:S01]  /*11430*/  IMAD.X R81, RZ, RZ, R130, P2 ;  /* 0x000000ffff517224 */ /* 0x000fe200010e0682 */
[----:B------:R-:W-:Y:S01]  /*11440*/  ISETP.GE.U32.AND P1, PT, R91, R107, PT ;  /* 0x0000006b5b00720c */ /* 0x000fe20003f26070 */
[----:B------:R-:W-:-:S03]  /*11450*/  IMAD.X R106, RZ, RZ, R122, P3 ;  /* 0x000000ffff6a7224 */ /* 0x000fc600018e067a */
[----:B------:R-:W-:Y:S02]  /*11460*/  ISETP.GE.U32.AND.EX P0, PT, R138, R81, PT, P0 ;  /* 0x000000518a00720c */ /* 0x000fe40003f06100 */
[----:B------:R-:W-:Y:S02]  /*11470*/  ISETP.GE.U32.AND.EX P1, PT, R92, R106, PT, P1 ;  /* 0x0000006a5c00720c */ /* 0x000fe40003f26110 */
[----:B------:R-:W-:Y:S02]  /*11480*/  SEL R84, RZ, 0x1, P0 ;  /* 0x00000001ff547807 */ /* 0x000fe40000000000 */
[----:B------:R-:W-:Y:S02]  /*11490*/  SEL R80, RZ, 0x1, P1 ;  /* 0x00000001ff507807 */ /* 0x000fe40000800000 */
[----:B------:R-:W-:Y:S02]  /*114a0*/  IADD3 R84, P2, PT, R127, R84, RZ ;  /* 0x000000547f547210 */ /* 0x000fe40007f5e0ff */
[----:B------:R-:W-:-:S02]  /*114b0*/  IADD3 R141, P3, PT, R119, R80, RZ ;  /* 0x00000050778d7210 */ /* 0x000fc40007f7e0ff */
[----:B------:R-:W-:Y:S01]  /*114c0*/  ISETP.GE.U32.AND P0, PT, R135, R84, PT ;  /* 0x000000548700720c */ /* 0x000fe20003f06070 */
[----:B------:R-:W-:Y:S01]  /*114d0*/  IMAD.X R79, RZ, RZ, R128, P2 ;  /* 0x000000ffff4f7224 */ /* 0x000fe200010e0680 */
[----:B------:R-:W-:Y:S01]  /*114e0*/  IADD3 R137, P2, PT, R137, -R82, RZ ;  /* 0x8000005289897210 */ /* 0x000fe20007f5e0ff */
[----:B------:R-:W-:Y:S01]  /*114f0*/  IMAD.X R142, RZ, RZ, R120, P3 ;  /* 0x000000ffff8e7224 */ /* 0x000fe200018e0678 */
[----:B------:R-:W-:Y:S02]  /*11500*/  ISETP.GE.U32.AND P1, PT, R86, R141, PT ;  /* 0x0000008d5600720c */ /* 0x000fe40003f26070 */
[----:B------:R-:W-:Y:S01]  /*11510*/  ISETP.GE.U32.AND.EX P0, PT, R136, R79, PT, P0 ;  /* 0x0000004f8800720c */ /* 0x000fe20003f06100 */
[----:B------:R-:W-:Y:S01]  /*11520*/  IMAD.X R138, R138, 0x1, ~R81, P2 ;  /* 0x000000018a8a7824 */ /* 0x000fe200010e0e51 */
[----:B------:R-:W-:Y:S02]  /*11530*/  ISETP.GE.U32.AND.EX P1, PT, R83, R142, PT, P1 ;  /* 0x0000008e5300720c */ /* 0x000fe40003f26110 */
[----:B------:R-:W-:-:S02]  /*11540*/  SEL R82, RZ, 0x1, P0 ;  /* 0x00000001ff527807 */ /* 0x000fc40000000000 */
[----:B------:R-:W-:Y:S02]  /*11550*/  SEL R80, RZ, 0x1, P1 ;  /* 0x00000001ff507807 */ /* 0x000fe40000800000 */
[----:B------:R-:W-:Y:S02]  /*11560*/  IADD3 R82, P2, PT, R125, R82, RZ ;  /* 0x000000527d527210 */ /* 0x000fe40007f5e0ff */
[----:B------:R-:W-:Y:S02]  /*11570*/  IADD3 R107, P3, PT, R91, -R107, RZ ;  /* 0x8000006b5b6b7210 */ /* 0x000fe40007f7e0ff */
[----:B------:R-:W-:Y:S01]  /*11580*/  ISETP.GE.U32.AND P1, PT, R133, R82, PT ;  /* 0x000000528500720c */ /* 0x000fe20003f26070 */
[----:B------:R-:W-:Y:S01]  /*11590*/  IMAD.X R81, RZ, RZ, R126, P2 ;  /* 0x000000ffff517224 */ /* 0x000fe200010e067e */
[----:B------:R-:W-:Y:S01]  /*115a0*/  IADD3 R135, P0, PT, R135, -R84, RZ ;  /* 0x8000005487877210 */ /* 0x000fe20007f1e0ff */
[----:B------:R-:W-:Y:S01]  /*115b0*/  IMAD.X R106, R92, 0x1, ~R106, P3 ;  /* 0x000000015c6a7824 */ /* 0x000fe200018e0e6a */
[----:B------:R-:W-:-:S02]  /*115c0*/  IADD3 R80, P4, PT, R117, R80, RZ ;  /* 0x0000005075507210 */ /* 0x000fc40007f9e0ff */
[----:B------:R-:W-:Y:S01]  /*115d0*/  ISETP.GE.U32.AND.EX P1, PT, R134, R81, PT, P1 ;  /* 0x000000518600720c */ /* 0x000fe20003f26110 */
[----:B------:R-:W-:Y:S01]  /*115e0*/  IMAD.X R136, R136, 0x1, ~R79, P0 ;  /* 0x0000000188887824 */ /* 0x000fe200000e0e4f */
[----:B------:R-:W-:Y:S01]  /*115f0*/  IADD3 R141, P3, PT, R86, -R141, RZ ;  /* 0x8000008d568d7210 */ /* 0x000fe20007f7e0ff */
[----:B------:R-:W-:Y:S01]  /*11600*/  IMAD.X R79, RZ, RZ, R118, P4 ;  /* 0x000000ffff4f7224 */ /* 0x000fe200020e0676 */
[----:B------:R-:W-:Y:S02]  /*11610*/  ISETP.GE.U32.AND P0, PT, R145, R80, PT ;  /* 0x000000509100720c */ /* 0x000fe40003f06070 */
[----:B------:R-:W-:Y:S01]  /*11620*/  IADD3 R133, P2, PT, R133, -R82, RZ ;  /* 0x8000005285857210 */ /* 0x000fe20007f5e0ff */
[----:B------:R-:W-:Y:S01]  /*11630*/  IMAD.X R142, R83, 0x1, ~R142, P3 ;  /* 0x00000001538e7824 */ /* 0x000fe200018e0e8e */
[----:B------:R-:W-:Y:S02]  /*11640*/  IADD3 R145, P5, PT, R145, -R80, RZ ;  /* 0x8000005091917210 */ /* 0x000fe40007fbe0ff */
[----:B------:R-:W-:Y:S01]  /*11650*/  IADD3 R143, P4, PT, -R123, R93, RZ ;  /* 0x0000005d7b8f7210 */ /* 0x000fe20007f9e1ff */
[----:B------:R-:W-:Y:S01]  /*11660*/  IMAD.X R134, R134, 0x1, ~R81, P2 ;  /* 0x0000000186867824 */ /* 0x000fe200010e0e51 */
[----:B------:R-:W-:Y:S01]  /*11670*/  IADD3 R95, P3, PT, -R131, R140, RZ ;  /* 0x0000008c835f7210 */ /* 0x000fe20007f7e1ff */
[C---:B------:R-:W-:Y:S01]  /*11680*/  IMAD.X R140, R78.reuse, 0x1, ~R79, P5 ;  /* 0x000000014e8c7824 */ /* 0x040fe200028e0e4f */
[----:B------:R-:W-:Y:S01]  /*11690*/  ISETP.GE.U32.AND.EX P0, PT, R78, R79, PT, P0 ;  /* 0x0000004f4e00720c */ /* 0x000fe20003f06100 */
[----:B------:R-:W-:-:S02]  /*116a0*/  IMAD.X R144, R90, 0x1, ~R124, P4 ;  /* 0x000000015a907824 */ /* 0x000fc400020e0e7c */
[----:B------:R-:W-:Y:S01]  /*116b0*/  IMAD.X R94, R139, 0x1, ~R132, P3 ;  /* 0x000000018b5e7824 */ /* 0x000fe200018e0e84 */
[----:B------:R-:W-:Y:S09]  /*116c0*/  @P1 BRA `(.L_x_40) ;  /* 0x0000000000981947 */ /* 0x000ff20003800000 */
[----:B------:R-:W-:-:S04]  /*116d0*/  IADD3 R84, P2, PT, R95, R70, RZ ;  /* 0x000000465f547210 */ /* 0x000fc80007f5e0ff */
[----:B------:R-:W-:Y:S01]  /*116e0*/  ISETP.GE.U32.AND P1, PT, R84, R95, PT ;  /* 0x0000005f5400720c */ /* 0x000fe20003f26070 */
[----:B------:R-:W-:-:S05]  /*116f0*/  IMAD.X R85, R94, 0x1, R71, P2 ;  /* 0x000000015e557824 */ /* 0x000fca00010e0647 */
[----:B------:R-:W-:-:S04]  /*11700*/  ISETP.GE.U32.AND.EX P1, PT, R85, R94, PT, P1 ;  /* 0x0000005e5500720c */ /* 0x000fc80003f26110 */
[----:B------:R-:W-:Y:S02]  /*11710*/  SEL R82, RZ, 0x1, P1 ;  /* 0x00000001ff527807 */ /* 0x000fe40000800000 */
[----:B------:R-:W-:Y:S01]  /*11720*/  ISETP.GE.U32.AND P1, PT, R84, R95, PT ;  /* 0x0000005f5400720c */ /* 0x000fe20003f26070 */
[----:B------:R-:W-:Y:S01]  /*11730*/  IMAD.MOV.U32 R95, RZ, RZ, R84 ;  /* 0x000000ffff5f7224 */ /* 0x000fe200078e0054 */
[----:B------:R-:W-:Y:S02]  /*11740*/  IADD3 R82, P2, P4, R137, R72, R82 ;  /* 0x0000004889527210 */ /* 0x000fe40007c5e052 */
[----:B------:R-:W-:Y:S01]  /*11750*/  ISETP.GE.U32.AND.EX P1, PT, R85, R94, PT, P1 ;  /* 0x0000005e5500720c */ /* 0x000fe20003f26110 */
[----:B------:R-:W-:Y:S01]  /*11760*/  IMAD.MOV.U32 R94, RZ, RZ, R85 ;  /* 0x000000ffff5e7224 */ /* 0x000fe200078e0055 */
[----:B------:R-:W-:Y:S02]  /*11770*/  ISETP.NE.U32.AND P3, PT, R82, R137, PT ;  /* 0x000000895200720c */ /* 0x000fe40003f65070 */
[----:B------:R-:W-:-:S02]  /*11780*/  IADD3.X R83, PT, PT, R138, R73, RZ, P2, P4 ;  /* 0x000000498a537210 */ /* 0x000fc400017e84ff */
[----:B------:R-:W-:Y:S01]  /*11790*/  ISETP.GE.U32.AND P2, PT, R82, R137, PT ;  /* 0x000000895200720c */ /* 0x000fe20003f46070 */
[----:B------:R-:W-:Y:S01]  /*117a0*/  IMAD.MOV.U32 R137, RZ, RZ, R82 ;  /* 0x000000ffff897224 */ /* 0x000fe200078e0052 */
[CC--:B------:R-:W-:Y:S02]  /*117b0*/  ISETP.NE.AND.EX P3, PT, R83.reuse, R138.reuse, PT, P3 ;  /* 0x0000008a5300720c */ /* 0x0c0fe40003f65330 */
[----:B------:R-:W-:Y:S01]  /*117c0*/  ISETP.GE.U32.AND.EX P2, PT, R83, R138, PT, P2 ;  /* 0x0000008a5300720c */ /* 0x000fe20003f46120 */
[----:B------:R-:W-:Y:S01]  /*117d0*/  IMAD.MOV.U32 R138, RZ, RZ, R83 ;  /* 0x000000ffff8a7224 */ /* 0x000fe200078e0053 */
[----:B------:R-:W-:Y:S02]  /*117e0*/  SEL R78, RZ, 0xffffffff, P3 ;  /* 0xffffffffff4e7807 */ /* 0x000fe40001800000 */
[----:B------:R-:W-:-:S04]  /*117f0*/  @P1 SEL R78, RZ, 0xffffffff, P2 ;  /* 0xffffffffff4e1807 */ /* 0x000fc80001000000 */
[----:B------:R-:W-:-:S04]  /*11800*/  LOP3.LUT R78, R78, 0x1, RZ, 0xc0, !PT ;  /* 0x000000014e4e7812 */ /* 0x000fc800078ec0ff */
[----:B------:R-:W-:-:S04]  /*11810*/  ISETP.EQ.U32.OR P1, PT, R78, 0x1, !P2 ;  /* 0x000000014e00780c */ /* 0x000fc80005722470 */
[----:B------:R-:W-:-:S04]  /*11820*/  SEL R80, RZ, 0x1, !P1 ;  /* 0x00000001ff507807 */ /* 0x000fc80004800000 */
[----:B------:R-:W-:-:S04]  /*11830*/  IADD3 R80, P3, P4, R135, R74, R80 ;  /* 0x0000004a87507210 */ /* 0x000fc80007c7e050 */
[----:B------:R-:W-:Y:S02]  /*11840*/  ISETP.GE.U32.AND P2, PT, R80, R135, PT ;  /* 0x000000875000720c */ /* 0x000fe40003f46070 */
[----:B------:R-:W-:Y:S02]  /*11850*/  IADD3.X R81, PT, PT, R136, R75, RZ, P3, P4 ;  /* 0x0000004b88517210 */ /* 0x000fe40001fe84ff */
[CC--:B------:R-:W-:Y:S02]  /*11860*/  ISETP.GE.U32.AND P3, PT, R80.reuse, R135.reuse, PT ;  /* 0x000000875000720c */ /* 0x0c0fe40003f66070 */
[CC--:B------:R-:W-:Y:S02]  /*11870*/  ISETP.GE.U32.AND.EX P2, PT, R81.reuse, R136.reuse, PT, P2 ;  /* 0x000000885100720c */ /* 0x0c0fe40003f46120 */
[----:B------:R-:W-:Y:S01]  /*11880*/  ISETP.NE.U32.AND P4, PT, R80, R135, PT ;  /* 0x000000875000720c */ /* 0x000fe20003f85070 */
[----:B------:R-:W-:Y:S01]  /*11890*/  IMAD.MOV.U32 R135, RZ, RZ, R80 ;  /* 0x000000ffff877224 */ /* 0x000fe200078e0050 */
[----:B------:R-:W-:-:S02]  /*118a0*/  ISETP.GE.U32.AND.EX P3, PT, R81, R136, PT, P3 ;  /* 0x000000885100720c */ /* 0x000fc40003f66130 */
[----:B------:R-:W-:Y:S01]  /*118b0*/  ISETP.NE.AND.EX P4, PT, R81, R136, PT, P4 ;  /* 0x000000885100720c */ /* 0x000fe20003f85340 */
[----:B------:R-:W-:Y:S01]  /*118c0*/  IMAD.MOV.U32 R136, RZ, RZ, R81 ;  /* 0x000000ffff887224 */ /* 0x000fe200078e0051 */
[----:B------:R-:W-:Y:S02]  /*118d0*/  SEL R78, RZ, 0xffffffff, P3 ;  /* 0xffffffffff4e7807 */ /* 0x000fe40001800000 */
[----:B------:R-:W-:-:S04]  /*118e0*/  SEL R79, RZ, 0xffffffff, P4 ;  /* 0xffffffffff4f7807 */ /* 0x000fc80002000000 */
[----:B------:R-:W-:-:S04]  /*118f0*/  @P2 SEL R78, R79, R78, P1 ;  /* 0x0000004e4f4e2207 */ /* 0x000fc80000800000 */
[----:B------:R-:W-:-:S04]  /*11900*/  LOP3.LUT R78, R78, 0x1, RZ, 0xc0, !PT ;  /* 0x000000014e4e7812 */ /* 0x000fc800078ec0ff */
[----:B------:R-:W-:-:S04]  /*11910*/  IADD3 R133, P1, P2, R133, R76, R78 ;  /* 0x0000004c85857210 */ /* 0x000fc80007a3e04e */
[----:B------:R-:W-:-:S09]  /*11920*/  IADD3.X R134, PT, PT, R134, R77, RZ, P1, P2 ;  /* 0x0000004d86867210 */ /* 0x000fd20000fe44ff */
.L_x_40:
[----:B------:R-:W-:Y:S05]  /*11930*/  @P0 BRA `(.L_x_41) ;  /* 0x0000000000980947 */ /* 0x000fea0003800000 */
        /* <DEDUP_REMOVED lines=38> */
.L_x_41:
[----:B0-----:R-:W-:-:S04]  /*11ba0*/  ISETP.GT.U32.AND P0, PT, R133, UR10, PT ;  /* 0x0000000a85007c0c */ /* 0x001fc8000bf04070 */
[----:B------:R-:W-:-:S13]  /*11bb0*/  ISETP.GT.U32.AND.EX P0, PT, R134, UR11, PT, P0 ;  /* 0x0000000b86007c0c */ /* 0x000fda000bf04100 */
[----:B------:R-:W-:Y:S05]  /*11bc0*/  @P0 BRA `(.L_x_42) ;  /* 0x0000011000880947 */ /* 0x000fea0003800000 */
[----:B--2---:R-:W-:Y:S02]  /*11bd0*/  ISETP.NE.U32.AND P0, PT, R137, UR18, PT ;  /* 0x0000001289007c0c */ /* 0x004fe4000bf05070 */
[----:B-1----:R-:W-:Y:S02]  /*11be0*/  ISETP.NE.U32.AND P1, PT, R135, UR12, PT ;  /* 0x0000000c87007c0c */ /* 0x002fe4000bf25070 */
[----:B------:R-:W-:Y:S02]  /*11bf0*/  ISETP.NE.AND.EX P0, PT, R138, UR19, PT, P0 ;  /* 0x000000138a007c0c */ /* 0x000fe4000bf05300 */
[----:B------:R-:W-:Y:S02]  /*11c00*/  ISETP.LT.U32.AND P2, PT, R133, UR10, PT ;  /* 0x0000000a85007c0c */ /* 0x000fe4000bf41070 */
[----:B------:R-:W-:Y:S02]  /*11c10*/  ISETP.NE.OR.EX P0, PT, R136, UR13, P0, P1 ;  /* 0x0000000d88007c0c */ /* 0x000fe40008705710 */
[----:B------:R-:W-:-:S02]  /*11c20*/  ISETP.NE.U32.AND P1, PT, R95, UR16, PT ;  /* 0x000000105f007c0c */ /* 0x000fc4000bf25070 */
[----:B------:R-:W-:-:S04]  /*11c30*/  ISETP.LT.U32.OR.EX P0, PT, R134, UR11, P0, P2 ;  /* 0x0000000b86007c0c */ /* 0x000fc80008701520 */
[----:B------:R-:W-:-:S13]  /*11c40*/  ISETP.NE.OR.EX P0, PT, R94, UR17, P0, P1 ;  /* 0x000000115e007c0c */ /* 0x000fda0008705710 */
[----:B------:R-:W-:Y:S05]  /*11c50*/  @P0 BRA `(.L_x_42) ;  /* 0x0000011000640947 */ /* 0x000fea0003800000 */
[----:B------:R-:W0:Y:S01]  /*11c60*/  LDC R84, c[0x3][0x1a8] ;  /* 0x00c06a00ff547b82 */ /* 0x000e220000000800 */
[----:B------:R-:W-:Y:S01]  /*11c70*/  ISETP.GT.U32.AND P0, PT, R145, UR10, PT ;  /* 0x0000000a91007c0c */ /* 0x000fe2000bf04070 */
[----:B------:R-:W-:Y:S01]  /*11c80*/  UMOV UR4, 0x1 ;  /* 0x0000000100047882 */ /* 0x000fe20000000000 */
[----:B------:R-:W-:Y:S01]  /*11c90*/  IMAD.MOV.U32 R125, RZ, RZ, RZ ;  /* 0x000000ffff7d7224 */ /* 0x000fe200078e00ff */
[----:B------:R-:W-:Y:S02]  /*11ca0*/  CS2R R16, SRZ ;  /* 0x0000000000107805 */ /* 0x000fe4000001ff00 */
[----:B------:R-:W-:Y:S01]  /*11cb0*/  ISETP.GT.U32.AND.EX P0, PT, R140, UR11, PT, P0 ;  /* 0x0000000b8c007c0c */ /* 0x000fe2000bf04100 */
[----:B------:R-:W-:Y:S01]  /*11cc0*/  IMAD.MOV.U32 R126, RZ, RZ, RZ ;  /* 0x000000ffff7e7224 */ /* 0x000fe200078e00ff */
[----:B------:R-:W-:Y:S01]  /*11cd0*/  CS2R R14, SRZ ;  /* 0x00000000000e7805 */ /* 0x000fe2000001ff00 */
[----:B------:R-:W1:Y:S01]  /*11ce0*/  LDC R85, c[0x3][0x1ac] ;  /* 0x00c06b00ff557b82 */ /* 0x000e620000000800 */
[----:B------:R-:W-:-:S07]  /*11cf0*/  CS2R R12, SRZ ;  /* 0x00000000000c7805 */ /* 0x000fce000001ff00 */
[----:B------:R-:W2:Y:S08]  /*11d00*/  LDC R82, c[0x3][0x1a0] ;  /* 0x00c06800ff527b82 */ /* 0x000eb00000000800 */
[----:B------:R-:W3:Y:S01]  /*11d10*/  LDC R83, c[0x3][0x1a4] ;  /* 0x00c06900ff537b82 */ /* 0x000ee20000000800 */
[----:B0-----:R-:W-:-:S07]  /*11d20*/  IMAD.MOV.U32 R92, RZ, RZ, R84 ;  /* 0x000000ffff5c7224 */ /* 0x001fce00078e0054 */
[----:B------:R-:W0:Y:S01]  /*11d30*/  LDC R80, c[0x3][0x198] ;  /* 0x00c06600ff507b82 */ /* 0x000e220000000800 */
[----:B-1----:R-:W-:-:S07]  /*11d40*/  IMAD.MOV.U32 R93, RZ, RZ, R85 ;  /* 0x000000ffff5d7224 */ /* 0x002fce00078e0055 */
[----:B------:R-:W1:Y:S01]  /*11d50*/  LDC R81, c[0x3][0x19c] ;  /* 0x00c06700ff517b82 */ /* 0x000e620000000800 */
[----:B--2---:R-:W-:-:S07]  /*11d60*/  IMAD.MOV.U32 R90, RZ, RZ, R82 ;  /* 0x000000ffff5a7224 */ /* 0x004fce00078e0052 */
[----:B------:R-:W2:Y:S01]  /*11d70*/  LDC R78, c[0x3][0x190] ;  /* 0x00c06400ff4e7b82 */ /* 0x000ea20000000800 */
[----:B---3--:R-:W-:-:S07]  /*11d80*/  IMAD.MOV.U32 R91, RZ, RZ, R83 ;  /* 0x000000ffff5b7224 */ /* 0x008fce00078e0053 */
[----:B------:R-:W3:Y:S01]  /*11d90*/  LDC R79, c[0x3][0x194] ;  /* 0x00c06500ff4f7b82 */ /* 0x000ee20000000800 */
[----:B0-----:R-:W-:Y:S02]  /*11da0*/  IMAD.MOV.U32 R88, RZ, RZ, R80 ;  /* 0x000000ffff587224 */ /* 0x001fe400078e0050 */
[----:B-1----:R-:W-:Y:S02]  /*11db0*/  IMAD.MOV.U32 R89, RZ, RZ, R81 ;  /* 0x000000ffff597224 */ /* 0x002fe400078e0051 */
[----:B--2---:R-:W-:Y:S02]  /*11dc0*/  IMAD.MOV.U32 R86, RZ, RZ, R78 ;  /* 0x000000ffff567224 */ /* 0x004fe400078e004e */
[----:B---3--:R-:W-:Y:S01]  /*11dd0*/  IMAD.MOV.U32 R87, RZ, RZ, R79 ;  /* 0x000000ffff577224 */ /* 0x008fe200078e004f */
[----:B------:R-:W-:Y:S06]  /*11de0*/  @P0 BRA `(.L_x_23) ;  /* 0x0000023400400947 */ /* 0x000fec0003800000 */
[----:B------:R-:W-:Y:S01]  /*11df0*/  ISETP.NE.U32.AND P0, PT, R107, UR18, PT ;  /* 0x000000126b007c0c */ /* 0x000fe2000bf05070 */
[----:B------:R-:W-:Y:S01]  /*11e00*/  IMAD.MOV.U32 R92, RZ, RZ, R84 ;  /* 0x000000ffff5c7224 */ /* 0x000fe200078e0054 */
[----:B------:R-:W-:Y:S01]  /*11e10*/  ISETP.NE.U32.AND P1, PT, R141, UR12, PT ;  /* 0x0000000c8d007c0c */ /* 0x000fe2000bf25070 */
[----:B------:R-:W-:Y:S01]  /*11e20*/  IMAD.MOV.U32 R93, RZ, RZ, R85 ;  /* 0x000000ffff5d7224 */ /* 0x000fe200078e0055 */
[----:B------:R-:W-:Y:S01]  /*11e30*/  ISETP.NE.AND.EX P0, PT, R106, UR19, PT, P0 ;  /* 0x000000136a007c0c */ /* 0x000fe2000bf05300 */
[----:B------:R-:W-:Y:S01]  /*11e40*/  IMAD.MOV.U32 R90, RZ, RZ, R82 ;  /* 0x000000ffff5a7224 */ /* 0x000fe200078e0052 */
[----:B------:R-:W-:Y:S01]  /*11e50*/  ISETP.LT.U32.AND P2, PT, R145, UR10, PT ;  /* 0x0000000a91007c0c */ /* 0x000fe2000bf41070 */
[----:B------:R-:W-:Y:S01]  /*11e60*/  IMAD.MOV.U32 R91, RZ, RZ, R83 ;  /* 0x000000ffff5b7224 */ /* 0x000fe200078e0053 */
[----:B------:R-:W-:Y:S01]  /*11e70*/  ISETP.NE.OR.EX P0, PT, R142, UR13, P0, P1 ;  /* 0x0000000d8e007c0c */ /* 0x000fe20008705710 */
[----:B------:R-:W-:Y:S01]  /*11e80*/  IMAD.MOV.U32 R88, RZ, RZ, R80 ;  /* 0x000000ffff587224 */ /* 0x000fe200078e0050 */
[----:B------:R-:W-:Y:S01]  /*11e90*/  ISETP.NE.U32.AND P1, PT, R143, UR16, PT ;  /* 0x000000108f007c0c */ /* 0x000fe2000bf25070 */
[----:B------:R-:W-:Y:S01]  /*11ea0*/  IMAD.MOV.U32 R89, RZ, RZ, R81 ;  /* 0x000000ffff597224 */ /* 0x000fe200078e0051 */
[----:B------:R-:W-:Y:S01]  /*11eb0*/  ISETP.LT.U32.OR.EX P0, PT, R140, UR11, P0, P2 ;  /* 0x0000000b8c007c0c */ /* 0x000fe20008701520 */
[----:B------:R-:W-:-:S02]  /*11ec0*/  IMAD.MOV.U32 R86, RZ, RZ, R78 ;  /* 0x000000ffff567224 */ /* 0x000fc400078e004e */
[----:B------:R-:W-:Y:S01]  /*11ed0*/  IMAD.MOV.U32 R87, RZ, RZ, R79 ;  /* 0x000000ffff577224 */ /* 0x000fe200078e004f */
[----:B------:R-:W-:-:S13]  /*11ee0*/  ISETP.NE.OR.EX P0, PT, R144, UR17, P0, P1 ;  /* 0x0000001190007c0c */ /* 0x000fda0008705710 */
[----:B------:R-:W-:Y:S05]  /*11ef0*/  @P0 BRA `(.L_x_23) ;  /* 0x0000023000fc0947 */ /* 0x000fea0003800000 */
[----:B------:R-:W-:Y:S02]  /*11f00*/  LOP3.LUT R2, R63, R59, R60, 0xfe, !PT ;  /* 0x0000003b3f027212 */ /* 0x000fe400078efe3c */
[----:B------:R-:W-:Y:S02]  /*11f10*/  CS2R R16, SRZ ;  /* 0x0000000000107805 */ /* 0x000fe4000001ff00 */
[----:B------:R-:W-:Y:S02]  /*11f20*/  LOP3.LUT R3, R62, R58, R61, 0xfe, !PT ;  /* 0x0000003a3e037212 */ /* 0x000fe400078efe3d */
[----:B------:R-:W-:Y:S02]  /*11f30*/  CS2R R14, SRZ ;  /* 0x00000000000e7805 */ /* 0x000fe4000001ff00 */
[----:B------:R-:W-:Y:S02]  /*11f40*/  LOP3.LUT P0, RZ, R2, R65, RZ, 0xfc, !PT ;  /* 0x0000004102ff7212 */ /* 0x000fe4000780fcff */
[----:B------:R-:W-:Y:S01]  /*11f50*/  CS2R R12, SRZ ;  /* 0x00000000000c7805 */ /* 0x000fe2000001ff00 */
[----:B------:R-:W-:Y:S01]  /*11f60*/  IMAD.MOV.U32 R92, RZ, RZ, R84 ;  /* 0x000000ffff5c7224 */ /* 0x000fe200078e0054 */
[----:B------:R-:W-:Y:S01]  /*11f70*/  LOP3.LUT P0, RZ, R3, R64, RZ, 0xfc, P0 ;  /* 0x0000004003ff7212 */ /* 0x000fe2000000fcff */
        /* <DEDUP_REMOVED lines=8> */
[----:B------:R-:W-:Y:S02]  /*12000*/  IMAD.MOV.U32 R109, RZ, RZ, RZ ;  /* 0x000000ffff6d7224 */ /* 0x000fe400078e00ff */
[----:B------:R-:W-:-:S04]  /*12010*/  IMAD.WIDE.U32 R6, R63, R59, RZ ;  /* 0x0000003b3f067225 */ /* 0x000fc800078e00ff */
[----:B------:R-:W-:-:S04]  /*12020*/  IMAD.WIDE.U32 R86, R62, R59, RZ ;  /* 0x0000003b3e567225 */ /* 0x000fc800078e00ff */
[----:B------:R-:W-:-:S04]  /*12030*/  IMAD.WIDE.U32 R2, R63, R58, RZ ;  /* 0x0000003a3f027225 */ /* 0x000fc800078e00ff */
[----:B------:R-:W-:Y:S02]  /*12040*/  IMAD.IADD R5, R7, 0x1, R109 ;  /* 0x0000000107057824 */ /* 0x000fe400078e026d */
[----:B------:R-:W-:-:S03]  /*12050*/  IMAD.WIDE.U32 R14, R65, R59, RZ ;  /* 0x0000003b410e7225 */ /* 0x000fc600078e00ff */
[----:B------:R-:W-:Y:S01]  /*12060*/  IADD3 R86, P0, P3, R2, R5, R86 ;  /* 0x0000000502567210 */ /* 0x000fe20007b1e056 */
[----:B------:R-:W-:Y:S02]  /*12070*/  IMAD.MOV.U32 R7, RZ, RZ, RZ ;  /* 0x000000ffff077224 */ /* 0x000fe400078e00ff */
[----:B------:R-:W-:Y:S01]  /*12080*/  IMAD.IADD R80, R109, 0x1, R3 ;  /* 0x000000016d507824 */ /* 0x000fe200078e0203 */
[----:B------:R-:W-:Y:S01]  /*12090*/  IADD3.X R95, PT, PT, RZ, RZ, RZ, P0, P3 ;  /* 0x000000ffff5f7210 */ /* 0x000fe200007e64ff */
[----:B------:R-:W-:-:S04]  /*120a0*/  IMAD.WIDE.U32 R12, R65, R58, RZ ;  /* 0x0000003a410c7225 */ /* 0x000fc800078e00ff */
[----:B------:R-:W-:-:S04]  /*120b0*/  IMAD.WIDE.U32 R2, R64, R59, RZ ;  /* 0x0000003b40027225 */ /* 0x000fc800078e00ff */
[----:B------:R-:W-:Y:S02]  /*120c0*/  IMAD.IADD R111, R15, 0x1, R7 ;  /* 0x000000010f6f7824 */ /* 0x000fe400078e0207 */
[----:B------:R-:W-:Y:S02]  /*120d0*/  IMAD.MOV.U32 R81, RZ, RZ, RZ ;  /* 0x000000ffff517224 */ /* 0x000fe400078e00ff */
[----:B------:R-:W-:Y:S01]  /*120e0*/  IMAD.WIDE.U32 R4, R63, R60, RZ ;  /* 0x0000003c3f047225 */ /* 0x000fe200078e00ff */
[----:B------:R-:W-:-:S03]  /*120f0*/  IADD3 R111, P4, P5, R12, R111, R2 ;  /* 0x0000006f0c6f7210 */ /* 0x000fc60007d9e002 */
[----:B------:R-:W-:Y:S02]  /*12100*/  IMAD.IADD R15, R7, 0x1, R13 ;  /* 0x00000001070f7824 */ /* 0x000fe400078e020d */
[----:B------:R-:W-:Y:S02]  /*12110*/  IMAD.IADD R10, R3, 0x1, R81 ;  /* 0x00000001030a7824 */ /* 0x000fe400078e0251 */
[----:B------:R-:W-:-:S04]  /*12120*/  IMAD.WIDE.U32 R16, R63, R61, RZ ;  /* 0x0000003d3f107225 */ /* 0x000fc800078e00ff */
[----:B------:R-:W-:-:S04]  /*12130*/  IMAD.WIDE.U32 R92, R62, R60, RZ ;  /* 0x0000003c3e5c7225 */ /* 0x000fc800078e00ff */
[----:B------:R-:W-:-:S04]  /*12140*/  IMAD.WIDE.U32 R12, R61, R60, RZ ;  /* 0x0000003c3d0c7225 */ /* 0x000fc800078e00ff */
[----:B------:R-:W-:Y:S01]  /*12150*/  IMAD.IADD R3, R109, 0x1, R5 ;  /* 0x000000016d037824 */ /* 0x000fe200078e0205 */
[----:B------:R-:W-:Y:S01]  /*12160*/  IADD3.X R5, PT, PT, RZ, RZ, RZ, P4, P5 ;  /* 0x000000ffff057210 */ /* 0x000fe200027ea4ff */
[----:B------:R-:W-:Y:S02]  /*12170*/  IMAD.MOV.U32 R105, RZ, RZ, RZ ;  /* 0x000000ffff697224 */ /* 0x000fe400078e00ff */
[----:B------:R-:W-:Y:S01]  /*12180*/  IMAD.MOV.U32 R115, RZ, RZ, RZ ;  /* 0x000000ffff737224 */ /* 0x000fe200078e00ff */
[----:B------:R-:W-:Y:S01]  /*12190*/  IADD3 R92, P1, P2, R16, R3, R92 ;  /* 0x00000003105c7210 */ /* 0x000fe20007a3e05c */
[----:B------:R-:W-:Y:S02]  /*121a0*/  IMAD.MOV.U32 R11, RZ, RZ, RZ ;  /* 0x000000ffff0b7224 */ /* 0x000fe400078e00ff */
[----:B------:R-:W-:Y:S02]  /*121b0*/  IMAD.IADD R91, R105, 0x1, R13 ;  /* 0x00000001695b7824 */ /* 0x000fe400078e020d */
[----:B------:R-:W-:-:S03]  /*121c0*/  IMAD.WIDE.U32 R78, R58, R59, RZ ;  /* 0x0000003b3a4e7225 */ /* 0x000fc600078e00ff */
[C---:B------:R-:W-:Y:S01]  /*121d0*/  SHF.L.U64.HI R89, R12.reuse, 0x1, R91 ;  /* 0x000000010c597819 */ /* 0x040fe2000001025b */
[----:B------:R-:W-:Y:S01]  /*121e0*/  IMAD.IADD R109, R109, 0x1, R17 ;  /* 0x000000016d6d7824 */ /* 0x000fe200078e0211 */
[----:B------:R-:W-:Y:S01]  /*121f0*/  SHF.R.U64 R88, R12, 0x1f, R91 ;  /* 0x0000001f0c587819 */ /* 0x000fe2000000125b */
[----:B------:R-:W-:Y:S02]  /*12200*/  IMAD.IADD R8, R87, 0x1, R115 ;  /* 0x0000000157087824 */ /* 0x000fe400078e0273 */
[----:B------:R-:W-:-:S04]  /*12210*/  IMAD.WIDE.U32 R16, R59, R59, RZ ;  /* 0x0000003b3b107225 */ /* 0x000fc800078e00ff */
[----:B------:R-:W-:Y:S02]  /*12220*/  IMAD.MOV.U32 R3, RZ, RZ, RZ ;  /* 0x000000ffff037224 */ /* 0x000fe400078e00ff */
[----:B------:R-:W-:Y:S02]  /*12230*/  IMAD.MOV.U32 R9, RZ, RZ, RZ ;  /* 0x000000ffff097224 */ /* 0x000fe400078e00ff */
[----:B------:R-:W-:-:S04]  /*12240*/  IMAD.WIDE.U32 R10, R64, R58, R10 ;  /* 0x0000003a400a7225 */ /* 0x000fc800078e000a */
[----:B------:R-:W-:Y:S01]  /*12250*/  IMAD.IADD R2, R115, 0x1, R93 ;  /* 0x0000000173027824 */ /* 0x000fe200078e025d */
[----:B------:R-:W-:Y:S01]  /*12260*/  IADD3 R5, P4, P6, R5, R10, R15 ;  /* 0x0000000a05057210 */ /* 0x000fe20007e9e00f */
[----:B------:R-:W-:Y:S02]  /*12270*/  IMAD.IADD R97, R79, 0x1, R7 ;  /* 0x000000014f617824 */ /* 0x000fe400078e0207 */
[----:B------:R-:W-:Y:S02]  /*12280*/  IMAD.SHL.U32 R13, R12, 0x2, RZ ;  /* 0x000000020c0d7824 */ /* 0x000fe400078e00ff */
[C---:B------:R-:W-:Y:S01]  /*12290*/  IMAD.SHL.U32 R93, R78.reuse, 0x2, RZ ;  /* 0x000000024e5d7824 */ /* 0x040fe200078e00ff */
[C---:B------:R-:W-:Y:S01]  /*122a0*/  SHF.L.U64.HI R113, R78.reuse, 0x1, R97 ;  /* 0x000000014e717819 */ /* 0x040fe20000010261 */
[----:B------:R-:W-:Y:S01]  /*122b0*/  IMAD.IADD R12, R17, 0x1, R3 ;  /* 0x00000001110c7824 */ /* 0x000fe200078e0203 */
[----:B------:R-:W-:Y:S01]  /*122c0*/  SHF.R.U64 R90, R78, 0x1f, R97 ;  /* 0x0000001f4e5a7819 */ /* 0x000fe20000001261 */
[----:B------:R-:W-:Y:S01]  /*122d0*/  IMAD.WIDE.U32 R8, R62, R58, R8 ;  /* 0x0000003a3e087225 */ /* 0x000fe200078e0008 */
[----:B------:R-:W-:-:S02]  /*122e0*/  LOP3.LUT R93, R93, 0xfffffffe, RZ, 0xc0, !PT ;  /* 0xfffffffe5d5d7812 */ /* 0x000fc400078ec0ff */
[----:B------:R-:W-:Y:S01]  /*122f0*/  LOP3.LUT R113, R113, 0x1, RZ, 0xc0, !PT ;  /* 0x0000000171717812 */ /* 0x000fe200078ec0ff */
[----:B------:R-:W-:Y:S01]  /*12300*/  IMAD.IADD R17, R81, 0x1, R11 ;  /* 0x0000000151117824 */ /* 0x000fe200078e020b */
[----:B------:R-:W-:Y:S01]  /*12310*/  IADD3 R95, P3, P5, R95, R8, R80 ;  /* 0x000000085f5f7210 */ /* 0x000fe20007d7e050 */
[----:B------:R-:W-:Y:S01]  /*12320*/  IMAD.MOV.U32 R107, RZ, RZ, RZ ;  /* 0x000000ffff6b7224 */ /* 0x000fe200078e00ff */
[----:B------:R-:W-:Y:S01]  /*12330*/  IADD3 R93, P0, PT, R93, R12, RZ ;  /* 0x0000000c5d5d7210 */ /* 0x000fe20007f1e0ff */
[C---:B------:R-:W-:Y:S01]  /*12340*/  IMAD.WIDE.U32 R10, R60.reuse, R59, RZ ;  /* 0x0000003b3c0a7225 */ /* 0x040fe200078e00ff */
[----:B------:R-:W-:Y:S02]  /*12350*/  LOP3.LUT R12, R13, 0xfffffffe, RZ, 0xc0, !PT ;  /* 0xfffffffe0d0c7812 */ /* 0x000fe400078ec0ff */
[----:B------:R-:W-:Y:S01]  /*12360*/  IADD3.X R8, PT, PT, RZ, R17, RZ, P4, P6 ;  /* 0x00000011ff087210 */ /* 0x000fe200027ec4ff */
[----:B------:R-:W-:-:S04]  /*12370*/  IMAD.WIDE.U32 R78, R60, R60, RZ ;  /* 0x0000003c3c4e7225 */ /* 0x000fc800078e00ff */
[----:B------:R-:W-:Y:S02]  /*12380*/  IMAD.MOV.U32 R3, RZ, RZ, RZ ;  /* 0x000000ffff037224 */ /* 0x000fe400078e00ff */
[----:B------:R-:W-:Y:S02]  /*12390*/  IMAD.IADD R9, R115, 0x1, R9 ;  /* 0x0000000173097824 */ /* 0x000fe400078e0209 */
[----:B------:R-:W-:-:S03]  /*123a0*/  IMAD.WIDE.U32 R80, R61, R59, RZ ;  /* 0x0000003b3d507225 */ /* 0x000fc600078e00ff */
[----:B------:R-:W-:Y:S01]  /*123b0*/  IADD3.X R9, PT, PT, RZ, R9, RZ, P3, P5 ;  /* 0x00000009ff097210 */ /* 0x000fe20001fea4ff */
[----:B------:R-:W-:-:S04]  /*123c0*/  IMAD.WIDE.U32 R82, R60, R58, RZ ;  /* 0x0000003a3c527225 */ /* 0x000fc800078e00ff */
[----:B------:R-:W-:Y:S02]  /*123d0*/  IMAD.IADD R11, R11, 0x1, R107 ;  /* 0x000000010b0b7824 */ /* 0x000fe400078e026b */
[----:B------:R-:W-:Y:S02]  /*123e0*/  IMAD.IADD R15, R107, 0x1, R79 ;  /* 0x000000016b0f7824 */ /* 0x000fe400078e024f */
[----:B------:R-:W-:Y:S01]  /*123f0*/  IMAD.WIDE.U32 R84, R16, R68, RZ ;  /* 0x0000004410547225 */ /* 0x000fe200078e00ff */
[----:B------:R-:W-:Y:S02]  /*12400*/  IADD3 R11, P5, P3, R82, R11, R80 ;  /* 0x0000000b520b7210 */ /* 0x000fe40007bbe050 */
[----:B------:R-:W-:Y:S01]  /*12410*/  IADD3 R80, P6, PT, R12, R15, RZ ;  /* 0x0000000f0c507210 */ /* 0x000fe20007fde0ff */
[----:B------:R-:W-:Y:S01]  /*12420*/  IMAD.WIDE.U32 R2, R62, R61, R2 ;  /* 0x0000003d3e027225 */ /* 0x000fe200078e0002 */
[----:B------:R-:W-:Y:S02]  /*12430*/  SHF.R.U32.HI R94, RZ, 0x1f, R11 ;  /* 0x0000001fff5e7819 */ /* 0x000fe4000001160b */
[----:B------:R-:W-:Y:S01]  /*12440*/  LOP3.LUT R82, R89, 0x1, RZ, 0xc0, !PT ;  /* 0x0000000159527812 */ /* 0x000fe200078ec0ff */
[----:B------:R-:W-:Y:S01]  /*12450*/  IMAD.WIDE.U32 R12, R84, R70, RZ ;  /* 0x00000046540c7225 */ /* 0x000fe200078e00ff */
[----:B------:R-:W-:-:S02]  /*12460*/  IADD3 R109, P4, PT, R109, R2, RZ ;  /* 0x000000026d6d7210 */ /* 0x000fc40007f9e0ff */
[----:B------:R-:W-:Y:S01]  /*12470*/  IADD3.X R2, PT, PT, RZ, RZ, RZ, P1, P2 ;  /* 0x000000ffff027210 */ /* 0x000fe20000fe44ff */
[----:B------:R-:W-:Y:S01]  /*12480*/  IMAD R17, R93, R68, RZ ;  /* 0x000000445d117224 */ /* 0x000fe200078e02ff */
[----:B------:R-:W-:Y:S01]  /*12490*/  IADD3 RZ, P1, PT, R16, R12, RZ ;  /* 0x0000000c10ff7210 */ /* 0x000fe20007f3e0ff */
[----:B------:R-:W-:Y:S01]  /*124a0*/  IMAD.X R15, R115, 0x1, R3, P4 ;  /* 0x00000001730f7824 */ /* 0x000fe200020e0603 */
[----:B------:R-:W-:Y:S01]  /*124b0*/  IADD3 R3, P4, PT, R94, R6, RZ ;  /* 0x000000065e037210 */ /* 0x000fe20007f9e0ff */
[----:B------:R-:W-:Y:S01]  /*124c0*/  IMAD R115, R16, R69, R17 ;  /* 0x0000004510737224 */ /* 0x000fe200078e0211 */
[----:B------:R-:W-:Y:S01]  /*124d0*/  SHF.R.U32.HI R12, RZ, 0x1f, R91 ;  /* 0x0000001fff0c7819 */ /* 0x000fe2000001165b */
[----:B------:R-:W-:Y:S01]  /*124e0*/  IMAD.X R113, RZ, RZ, R113, P0 ;  /* 0x000000ffff717224 */ /* 0x000fe200000e0671 */
[----:B------:R-:W-:Y:S01]  /*124f0*/  SHF.R.U32.HI R17, RZ, 0x1f, R97 ;  /* 0x0000001fff117819 */ /* 0x000fe20000011661 */
[----:B------:R-:W-:Y:S01]  /*12500*/  IMAD.X R89, RZ, RZ, R86, P4 ;  /* 0x000000ffff597224 */ /* 0x000fe200020e0656 */
[----:B------:R-:W-:Y:S01]  /*12510*/  IADD3 R87, P2, PT, R3, R78, RZ ;  /* 0x0000004e03577210 */ /* 0x000fe20007f5e0ff */
[----:B------:R-:W-:Y:S01]  /*12520*/  IMAD.IADD R91, R85, 0x1, R115 ;  /* 0x00000001555b7824 */ /* 0x000fe200078e0273 */
[----:B------:R-:W-:Y:S01]  /*12530*/  LOP3.LUT R78, R88, 0xfffffffe, RZ, 0xc0, !PT ;  /* 0xfffffffe584e7812 */ /* 0x000fe200078ec0ff */
[----:B------:R-:W-:Y:S01]  /*12540*/  IMAD.IADD R107, R107, 0x1, R83 ;  /* 0x000000016b6b7824 */ /* 0x000fe200078e0253 */
[----:B------:R-:W-:Y:S01]  /*12550*/  LOP3.LUT R79, R12, 0x1, RZ, 0xc0, !PT ;  /* 0x000000010c4f7812 */ /* 0x000fe200078ec0ff */
[----:B------:R-:W-:Y:S01]  /*12560*/  IMAD.X R12, RZ, RZ, R82, P6 ;  /* 0x000000ffff0c7224 */ /* 0x000fe200030e0652 */
[----:B------:R-:W-:Y:S01]  /*12570*/  LOP3.LUT R16, R90, 0xfffffffe, RZ, 0xc0, !PT ;  /* 0xfffffffe5a107812 */ /* 0x000fe200078ec0ff */
[----:B------:R-:W-:Y:S01]  /*12580*/  IMAD.X R97, R89, 0x1, R80, P2 ;  /* 0x0000000159617824 */ /* 0x000fe200010e0650 */
[----:B------:R-:W-:Y:S01]  /*12590*/  LOP3.LUT R17, R17, 0x1, RZ, 0xc0, !PT ;  /* 0x0000000111117812 */ /* 0x000fe200078ec0ff */
[----:B------:R-:W-:Y:S01]  /*125a0*/  IMAD.WIDE.U32 R78, R61, R61, R78 ;  /* 0x0000003d3d4e7225 */ /* 0x000fe200078e004e */
[----:B------:R-:W-:-:S03]  /*125b0*/  ISETP.GT.U32.AND P0, PT, R6, R3, PT ;  /* 0x000000030600720c */ /* 0x000fc60003f04070 */
[----:B------:R-:W-:Y:S01]  /*125c0*/  IMAD.WIDE.U32 R16, R58, R58, R16 ;  /* 0x0000003a3a107225 */ /* 0x000fe200078e0010 */
[----:B------:R-:W-:Y:S02]  /*125d0*/  ISETP.GT.U32.AND.EX P0, PT, R86, R89, PT, P0 ;  /* 0x000000595600720c */ /* 0x000fe40003f04100 */
[----:B------:R-:W-:Y:S01]  /*125e0*/  IADD3 R12, P6, P4, R12, R78, R95 ;  /* 0x0000004e0c0c7210 */ /* 0x000fe20007cde05f */
[----:B------:R-:W-:Y:S01]  /*125f0*/  IMAD.IADD R90, R105, 0x1, R79 ;  /* 0x00000001695a7824 */ /* 0x000fe200078e024f */
[----:B------:R-:W-:Y:S01]  /*12600*/  SEL R78, R6, R3, P0 ;  /* 0x00000003064e7207 */ /* 0x000fe20000000000 */
[----:B------:R-:W-:Y:S01]  /*12610*/  IMAD.MOV.U32 R83, RZ, RZ, RZ ;  /* 0x000000ffff537224 */ /* 0x000fe200078e00ff */
[----:B------:R-:W-:Y:S02]  /*12620*/  IADD3 R3, P2, PT, R113, R16, RZ ;  /* 0x0000001071037210 */ /* 0x000fe40007f5e0ff */
[----:B------:R-:W-:Y:S01]  /*12630*/  SEL R79, R86, R89, P0 ;  /* 0x00000059564f7207 */ /* 0x000fe20000000000 */
[----:B------:R-:W-:Y:S01]  /*12640*/  IMAD.WIDE.U32 R88, R91, R70, RZ ;  /* 0x000000465b587225 */ /* 0x000fe200078e00ff */
[----:B------:R-:W-:-:S02]  /*12650*/  ISETP.GT.U32.AND P0, PT, R78, R87, PT ;  /* 0x000000574e00720c */ /* 0x000fc40003f04070 */
[----:B------:R-:W-:Y:S01]  /*12660*/  IADD3.X R90, PT, PT, RZ, R90, R9, P6, P4 ;  /* 0x0000005aff5a7210 */ /* 0x000fe200037e8409 */
[----:B------:R-:W-:Y:S01]  /*12670*/  IMAD.X R7, R7, 0x1, R17, P2 ;  /* 0x0000000107077824 */ /* 0x000fe200010e0611 */
[----:B------:R-:W-:Y:S01]  /*12680*/  ISETP.GT.U32.AND.EX P0, PT, R79, R97, PT, P0 ;  /* 0x000000614f00720c */ /* 0x000fe20003f04100 */
[----:B------:R-:W-:Y:S01]  /*12690*/  IMAD.WIDE.U32 R16, R91, R72, RZ ;  /* 0x000000485b107225 */ /* 0x000fe200078e00ff */
[----:B------:R-:W-:Y:S02]  /*126a0*/  IADD3 R82, P2, PT, R87, R6, RZ ;  /* 0x0000000657527210 */ /* 0x000fe40007f5e0ff */
[----:B------:R-:W-:Y:S01]  /*126b0*/  SEL R85, RZ, 0x1, !P0 ;  /* 0x00000001ff557807 */ /* 0x000fe20004000000 */
[----:B------:R-:W-:Y:S01]  /*126c0*/  IMAD.WIDE.U32 R88, P4, R84, R71, R88 ;  /* 0x0000004754587225 */ /* 0x000fe20007880058 */
[----:B------:R-:W-:-:S03]  /*126d0*/  ISETP.GE.U32.AND P0, PT, R82, R87, PT ;  /* 0x000000575200720c */ /* 0x000fc60003f06070 */
[----:B------:R-:W-:-:S04]  /*126e0*/  IMAD.WIDE.U32 R16, P6, R84, R73, R16 ;  /* 0x0000004954107225 */ /* 0x000fc800078c0010 */
[----:B------:R-:W-:Y:S01]  /*126f0*/  IMAD.X R80, R97, 0x1, R86, P2 ;  /* 0x0000000161507824 */ /* 0x000fe200010e0656 */
[----:B------:R-:W-:Y:S01]  /*12700*/  IADD3 R78, P2, PT, R13, R88, RZ ;  /* 0x000000580d4e7210 */ /* 0x000fe20007f5e0ff */
[----:B------:R-:W-:Y:S01]  /*12710*/  IMAD.X R79, RZ, RZ, RZ, P4 ;  /* 0x000000ffff4f7224 */ /* 0x000fe200020e06ff */
[----:B------:R-:W-:Y:S01]  /*12720*/  SHF.L.U64.HI R88, R10, 0x1, R11 ;  /* 0x000000010a587819 */ /* 0x000fe2000001020b */
[----:B------:R-:W-:Y:S01]  /*12730*/  IMAD.X R87, RZ, RZ, RZ, P6 ;  /* 0x000000ffff577224 */ /* 0x000fe200030e06ff */
[----:B------:R-:W-:Y:S01]  /*12740*/  IADD3 R6, P4, P6, R95, R12, R85 ;  /* 0x0000000c5f067210 */ /* 0x000fe20007e9e055 */
[----:B------:R-:W-:Y:S01]  /*12750*/  IMAD.WIDE.U32 R12, R84, R72, RZ ;  /* 0x00000048540c7225 */ /* 0x000fe200078e00ff */
[----:B------:R-:W-:Y:S02]  /*12760*/  IADD3.X RZ, P1, PT, R93, R78, RZ, P1, !PT ;  /* 0x0000004e5dff7210 */ /* 0x000fe40000f3e4ff */
[----:B------:R-:W-:Y:S01]  /*12770*/  IADD3.X R9, PT, PT, R9, R90, RZ, P4, P6 ;  /* 0x0000005a09097210 */ /* 0x000fe200027ec4ff */
[----:B------:R-:W-:Y:S01]  /*12780*/  IMAD.MOV.U32 R78, RZ, RZ, R89 ;  /* 0x000000ffff4e7224 */ /* 0x000fe200078e0059 */
[----:B------:R-:W-:Y:S01]  /*12790*/  IADD3 R106, P4, PT, R13, R16, RZ ;  /* 0x000000100d6a7210 */ /* 0x000fe20007f9e0ff */
[----:B------:R-:W-:Y:S01]  /*127a0*/  IMAD.MOV.U32 R86, RZ, RZ, R17 ;  /* 0x000000ffff567224 */ /* 0x000fe200078e0011 */
[----:B------:R-:W-:Y:S01]  /*127b0*/  IADD3 R13, P6, PT, R85, R14, RZ ;  /* 0x0000000e550d7210 */ /* 0x000fe20007fde0ff */
[----:B------:R-:W-:Y:S01]  /*127c0*/  IMAD.WIDE.U32.X R78, R91, R71, R78, P2 ;  /* 0x000000475b4e7225 */ /* 0x000fe200010e044e */
[----:B------:R-:W-:-:S02]  /*127d0*/  ISETP.GE.U32.AND.EX P0, PT, R80, R97, PT, P0 ;  /* 0x000000615000720c */ /* 0x000fc40003f06100 */
[----:B------:R-:W-:Y:S01]  /*127e0*/  IADD3 R96, P2, PT, R13, R4, RZ ;  /* 0x000000040d607210 */ /* 0x000fe20007f5e0ff */
[----:B------:R-:W-:Y:S01]  /*127f0*/  IMAD.X R90, RZ, RZ, R111, P6 ;  /* 0x000000ffff5a7224 */ /* 0x000fe200030e066f */
[----:B------:R-:W-:Y:S01]  /*12800*/  SEL R95, RZ, 0x1, P0 ;  /* 0x00000001ff5f7807 */ /* 0x000fe20000000000 */
[----:B------:R-:W-:Y:S01]  /*12810*/  IMAD.WIDE.U32.X R86, R91, R73, R86, P4 ;  /* 0x000000495b567225 */ /* 0x000fe200020e0456 */
[----:B------:R-:W-:Y:S02]  /*12820*/  IADD3.X R115, P1, PT, RZ, R78, RZ, P1, !PT ;  /* 0x0000004eff737210 */ /* 0x000fe40000f3e4ff */
[----:B------:R-:W-:Y:S01]  /*12830*/  ISETP.GT.U32.AND P6, PT, R14, R13, PT ;  /* 0x0000000d0e00720c */ /* 0x000fe20003fc4070 */
[----:B------:R-:W-:Y:S01]  /*12840*/  IMAD.X R104, R90, 0x1, R92, P2 ;  /* 0x000000015a687824 */ /* 0x000fe200010e065c */
[----:B------:R-:W-:Y:S01]  /*12850*/  IADD3 R93, P2, PT, R95, R96, RZ ;  /* 0x000000605f5d7210 */ /* 0x000fe20007f5e0ff */
[----:B------:R-:W-:Y:S01]  /*12860*/  IMAD.X R117, RZ, RZ, R79, P1 ;  /* 0x000000ffff757224 */ /* 0x000fe200008e064f */
[----:B------:R-:W-:Y:S01]  /*12870*/  LEA R115, P0, R10, R115, 0x1 ;  /* 0x000000730a737211 */ /* 0x000fe200078008ff */
[----:B------:R-:W-:Y:S01]  /*12880*/  IMAD.WIDE.U32 R10, R91, R74, RZ ;  /* 0x0000004a5b0a7225 */ /* 0x000fe200078e00ff */
[----:B------:R-:W-:-:S02]  /*12890*/  IADD3 R4, P1, PT, R93, R4, RZ ;  /* 0x000000045d047210 */ /* 0x000fc40007f3e0ff */
[----:B------:R-:W-:Y:S01]  /*128a0*/  ISETP.GT.U32.AND.EX P6, PT, R111, R90, PT, P6 ;  /* 0x0000005a6f00720c */ /* 0x000fe20003fc4160 */
[----:B------:R-:W-:Y:S01]  /*128b0*/  IMAD.X R97, RZ, RZ, R104, P2 ;  /* 0x000000ffff617224 */ /* 0x000fe200010e0668 */
[----:B------:R-:W-:Y:S01]  /*128c0*/  IADD3 R115, P2, PT, R115, R12, RZ ;  /* 0x0000000c73737210 */ /* 0x000fe20007f5e0ff */
[----:B------:R-:W-:Y:S01]  /*128d0*/  IMAD.WIDE.U32 R78, R84, R74, RZ ;  /* 0x0000004a544e7225 */ /* 0x000fe200078e00ff */
[----:B------:R-:W-:Y:S02]  /*128e0*/  IADD3.X R117, P0, PT, R117, R88, RZ, P0, !PT ;  /* 0x0000005875757210 */ /* 0x000fe4000071e4ff */
[----:B------:R-:W-:Y:S01]  /*128f0*/  SEL R16, R14, R13, P6 ;  /* 0x0000000d0e107207 */ /* 0x000fe20003000000 */
[----:B------:R-:W-:Y:S01]  /*12900*/  IMAD.X R92, R97, 0x1, R92, P1 ;  /* 0x00000001615c7824 */ /* 0x000fe200008e065c */
[----:B------:R-:W-:Y:S01]  /*12910*/  ISETP.GT.U32.AND P1, PT, R96, R93, PT ;  /* 0x0000005d6000720c */ /* 0x000fe20003f24070 */
[----:B------:R-:W-:Y:S01]  /*12920*/  IMAD.WIDE.U32 R88, R91, R76, RZ ;  /* 0x0000004c5b587225 */ /* 0x000fe200078e00ff */
[----:B------:R-:W-:-:S02]  /*12930*/  SEL R90, R111, R90, P6 ;  /* 0x0000005a6f5a7207 */ /* 0x000fc40003000000 */
[----:B------:R-:W-:Y:S01]  /*12940*/  ISETP.GT.U32.AND.EX P1, PT, R104, R97, PT, P1 ;  /* 0x000000616800720c */ /* 0x000fe20003f24110 */
[----:B------:R-:W-:Y:S01]  /*12950*/  IMAD.WIDE.U32 R10, P6, R84, R75, R10 ;  /* 0x0000004b540a7225 */ /* 0x000fe200078c000a */
[----:B------:R-:W-:Y:S02]  /*12960*/  IADD3.X R117, P2, PT, R117, R106, RZ, P2, !PT ;  /* 0x0000006a75757210 */ /* 0x000fe4000175e4ff */
[----:B------:R-:W-:Y:S01]  /*12970*/  SEL R93, R96, R93, P1 ;  /* 0x0000005d605d7207 */ /* 0x000fe20000800000 */
[----:B------:R-:W-:Y:S01]  /*12980*/  IMAD.X R13, RZ, RZ, RZ, P6 ;  /* 0x000000ffff0d7224 */ /* 0x000fe200030e06ff */
[----:B------:R-:W-:Y:S01]  /*12990*/  SEL R97, R104, R97, P1 ;  /* 0x0000006168617207 */ /* 0x000fe20000800000 */
[----:B------:R-:W-:Y:S01]  /*129a0*/  IMAD.WIDE.U32 R88, P6, R84, R77, R88 ;  /* 0x0000004d54587225 */ /* 0x000fe200078c0058 */
[----:B------:R-:W-:Y:S02]  /*129b0*/  IADD3 R119, P1, PT, R79, R10, RZ ;  /* 0x0000000a4f777210 */ /* 0x000fe40007f3e0ff */
[----:B------:R-:W-:Y:S01]  /*129c0*/  ISETP.GT.U32.AND P4, PT, R16, R96, PT ;  /* 0x000000601000720c */ /* 0x000fe20003f84070 */
[----:B------:R-:W-:-:S02]  /*129d0*/  IMAD R10, R117, R68, RZ ;  /* 0x00000044750a7224 */ /* 0x000fc400078e02ff */
[----:B------:R-:W-:Y:S01]  /*129e0*/  IMAD.WIDE.U32 R16, R115, R68, RZ ;  /* 0x0000004473107225 */ /* 0x000fe200078e00ff */
[----:B------:R-:W-:-:S03]  /*129f0*/  ISETP.GT.U32.AND.EX P4, PT, R90, R104, PT, P4 ;  /* 0x000000685a00720c */ /* 0x000fc60003f84140 */
[----:B------:R-:W-:Y:S01]  /*12a00*/  IMAD R113, R115, R69, R10 ;  /* 0x0000004573717224 */ /* 0x000fe200078e020a */
[----:B------:R-:W-:Y:S01]  /*12a10*/  SEL R79, RZ, 0x1, !P4 ;  /* 0x00000001ff4f7807 */ /* 0x000fe20006000000 */
[----:B------:R-:W-:Y:S02]  /*12a20*/  IMAD.MOV.U32 R12, RZ, RZ, R11 ;  /* 0x000000ffff0c7224 */ /* 0x000fe400078e000b */
[----:B------:R-:W-:-:S04]  /*12a30*/  IMAD.WIDE.U32 R84, R84, R76, RZ ;  /* 0x0000004c54547225 */ /* 0x000fc800078e00ff */
[----:B------:R-:W-:Y:S01]  /*12a40*/  IMAD.IADD R113, R17, 0x1, R113 ;  /* 0x0000000111717824 */ /* 0x000fe200078e0271 */
[----:B------:R-:W-:Y:S01]  /*12a50*/  IADD3.X R17, P2, P0, R86, RZ, RZ, P2, P0 ;  /* 0x000000ff56117210 */ /* 0x000fe200010404ff */
[----:B------:R-:W-:Y:S01]  /*12a60*/  IMAD.X R11, RZ, RZ, RZ, P6 ;  /* 0x000000ffff0b7224 */ /* 0x000fe200030e06ff */
[----:B------:R-:W-:Y:S01]  /*12a70*/  IADD3 R104, P6, PT, R85, R88, RZ ;  /* 0x0000005855687210 */ /* 0x000fe20007fde0ff */
[----:B------:R-:W-:Y:S01]  /*12a80*/  IMAD.WIDE.U32.X R12, R91, R75, R12, P1 ;  /* 0x0000004b5b0c7225 */ /* 0x000fe200008e040c */
[----:B------:R-:W-:Y:S02]  /*12a90*/  IADD3 R90, P1, P4, R2, R109, R5 ;  /* 0x0000006d025a7210 */ /* 0x000fe40007c3e005 */
[----:B------:R-:W-:Y:S01]  /*12aa0*/  IADD3.X R87, PT, PT, R87, RZ, RZ, P2, P0 ;  /* 0x000000ff57577210 */ /* 0x000fe200017e04ff */
[----:B------:R-:W-:Y:S01]  /*12ab0*/  IMAD.MOV.U32 R10, RZ, RZ, R89 ;  /* 0x000000ffff0a7224 */ /* 0x000fe200078e0059 */
[----:B------:R-:W-:Y:S01]  /*12ac0*/  IADD3.X R96, PT, PT, RZ, R15, R8, P1, P4 ;  /* 0x0000000fff607210 */ /* 0x000fe20000fe8408 */
[----:B------:R-:W-:Y:S01]  /*12ad0*/  IMAD.WIDE.U32 R88, R113, R70, RZ ;  /* 0x0000004671587225 */ /* 0x000fe200078e00ff */
[----:B------:R-:W-:-:S02]  /*12ae0*/  IADD3 R109, P1, P4, R109, R90, R79 ;  /* 0x0000005a6d6d7210 */ /* 0x000fc40007c3e04f */
[----:B------:R-:W-:Y:S01]  /*12af0*/  IADD3 R17, P0, PT, R17, R82, RZ ;  /* 0x0000005211117210 */ /* 0x000fe20007f1e0ff */
[----:B------:R-:W-:Y:S01]  /*12b00*/  IMAD.WIDE.U32.X R10, R91, R77, R10, P6 ;  /* 0x0000004d5b0a7225 */ /* 0x000fe200030e040a */
[----:B------:R-:W-:Y:S02]  /*12b10*/  IADD3.X R96, PT, PT, R15, R96, RZ, P1, P4 ;  /* 0x000000600f607210 */ /* 0x000fe40000fe84ff */
[----:B------:R-:W-:Y:S01]  /*12b20*/  IADD3 R106, P4, PT, R17, R78, RZ ;  /* 0x0000004e116a7210 */ /* 0x000fe20007f9e0ff */
[----:B------:R-:W-:Y:S01]  /*12b30*/  IMAD.WIDE.U32 R90, R16, R70, RZ ;  /* 0x00000046105a7225 */ /* 0x000fe200078e00ff */
[----:B------:R-:W-:-:S03]  /*12b40*/  IADD3.X R80, P0, PT, R87, R80, RZ, P0, !PT ;  /* 0x0000005057507210 */ /* 0x000fc6000071e4ff */
[----:B------:R-:W-:Y:S01]  /*12b50*/  IMAD.WIDE.U32 R88, P2, R16, R71, R88 ;  /* 0x0000004710587225 */ /* 0x000fe20007840058 */
[----:B------:R-:W-:-:S03]  /*12b60*/  IADD3 RZ, P1, PT, R115, R90, RZ ;  /* 0x0000005a73ff7210 */ /* 0x000fc60007f3e0ff */
[----:B------:R-:W-:Y:S01]  /*12b70*/  IMAD.X R79, RZ, RZ, RZ, P2 ;  /* 0x000000ffff4f7224 */ /* 0x000fe200010e06ff */
[----:B------:R-:W-:Y:S01]  /*12b80*/  IADD3 R90, P6, PT, R91, R88, RZ ;  /* 0x000000585b5a7210 */ /* 0x000fe20007fde0ff */
[----:B------:R-:W-:Y:S01]  /*12b90*/  IMAD.MOV.U32 R78, RZ, RZ, R89 ;  /* 0x000000ffff4e7224 */ /* 0x000fe200078e0059 */
[----:B------:R-:W-:Y:S01]  /*12ba0*/  IADD3.X R88, P4, PT, R80, R119, RZ, P4, !PT ;  /* 0x0000007750587210 */ /* 0x000fe2000279e4ff */
[----:B------:R-:W-:Y:S01]  /*12bb0*/  IMAD.WIDE.U32 R86, R113, R72, RZ ;  /* 0x0000004871567225 */ /* 0x000fe200078e00ff */
[----:B------:R-:W-:Y:S02]  /*12bc0*/  IADD3.X RZ, P2, PT, R117, R90, RZ, P1, !PT ;  /* 0x0000005a75ff7210 */ /* 0x000fe40000f5e4ff */
[----:B------:R-:W-:Y:S01]  /*12bd0*/  IADD3.X R90, P0, P4, R12, RZ, RZ, P4, P0 ;  /* 0x000000ff0c5a7210 */ /* 0x000fe200024004ff */
[----:B------:R-:W-:Y:S01]  /*12be0*/  IMAD.WIDE.U32.X R78, R113, R71, R78, P6 ;  /* 0x00000047714e7225 */ /* 0x000fe200030e044e */
[----:B------:R-:W-:Y:S02]  /*12bf0*/  IADD3 R91, P1, PT, R4, R14, RZ ;  /* 0x0000000e045b7210 */ /* 0x000fe40007f3e0ff */
[----:B------:R-:W-:Y:S01]  /*12c00*/  IADD3.X R108, PT, PT, R13, RZ, RZ, P0, P4 ;  /* 0x000000ff0d6c7210 */ /* 0x000fe200007e84ff */
[----:B------:R-:W-:Y:S01]  /*12c10*/  IMAD.IADD R82, R81, 0x1, R105 ;  /* 0x0000000151527824 */ /* 0x000fe200078e0269 */
[----:B------:R-:W-:Y:S01]  /*12c20*/  IADD3.X R115, P2, PT, RZ, R78, RZ, P2, !PT ;  /* 0x0000004eff737210 */ /* 0x000fe2000175e4ff */
[----:B------:R-:W-:-:S03]  /*12c30*/  IMAD.WIDE.U32 R12, P0, R16, R73, R86 ;  /* 0x00000049100c7225 */ /* 0x000fc60007800056 */
[----:B------:R-:W-:Y:S01]  /*12c40*/  IADD3 R115, P4, PT, R115, R106, RZ ;  /* 0x0000006a73737210 */ /* 0x000fe20007f9e0ff */
[----:B------:R-:W-:-:S04]  /*12c50*/  IMAD.WIDE.U32 R14, R16, R72, RZ ;  /* 0x00000048100e7225 */ /* 0x000fc800078e00ff */
[----:B------:R-:W-:Y:S01]  /*12c60*/  IMAD.X R117, RZ, RZ, R79, P2 ;  /* 0x000000ffff757224 */ /* 0x000fe200010e064f */
[----:B------:R-:W-:Y:S01]  /*12c70*/  IADD3 R115, P2, PT, R115, R14, RZ ;  /* 0x0000000e73737210 */ /* 0x000fe20007f5e0ff */
[----:B------:R-:W-:-:S03]  /*12c80*/  IMAD.WIDE.U32 R80, R113, R74, RZ ;  /* 0x0000004a71507225 */ /* 0x000fc600078e00ff */
[----:B------:R-:W-:Y:S01]  /*12c90*/  IADD3.X R117, P4, PT, R117, R88, RZ, P4, !PT ;  /* 0x0000005875757210 */ /* 0x000fe2000279e4ff */
[----:B------:R-:W-:Y:S01]  /*12ca0*/  IMAD.X R79, RZ, RZ, RZ, P0 ;  /* 0x000000ffff4f7224 */ /* 0x000fe200000e06ff */
[----:B------:R-:W-:Y:S01]  /*12cb0*/  IADD3 R12, P0, PT, R15, R12, RZ ;  /* 0x0000000c0f0c7210 */ /* 0x000fe20007f1e0ff */
[----:B------:R-:W-:-:S03]  /*12cc0*/  IMAD.WIDE.U32 R80, P6, R16, R75, R80 ;  /* 0x0000004b10507225 */ /* 0x000fc600078c0050 */
[----:B------:R-:W-:Y:S01]  /*12cd0*/  IADD3.X R117, P2, PT, R117, R12, RZ, P2, !PT ;  /* 0x0000000c75757210 */ /* 0x000fe2000175e4ff */
[----:B------:R-:W-:-:S04]  /*12ce0*/  IMAD.WIDE.U32 R14, R16, R74, RZ ;  /* 0x0000004a100e7225 */ /* 0x000fc800078e00ff */
[----:B------:R-:W-:-:S04]  /*12cf0*/  IMAD.WIDE.U32 R88, R113, R76, RZ ;  /* 0x0000004c71587225 */ /* 0x000fc800078e00ff */
[----:B------:R-:W-:Y:S01]  /*12d00*/  IMAD.X R111, R92, 0x1, R111, P1 ;  /* 0x000000015c6f7824 */ /* 0x000fe200008e066f */
[----:B------:R-:W-:Y:S01]  /*12d10*/  IADD3 R119, P1, PT, R15, R80, RZ ;  /* 0x000000500f777210 */ /* 0x000fe20007f3e0ff */
[----:B------:R-:W-:Y:S02]  /*12d20*/  IMAD.X R87, RZ, RZ, RZ, P6 ;  /* 0x000000ffff577224 */ /* 0x000fe400030e06ff */
[----:B------:R-:W-:Y:S02]  /*12d30*/  IMAD.MOV.U32 R78, RZ, RZ, R13 ;  /* 0x000000ffff4e7224 */ /* 0x000fe400078e000d */
[----:B------:R-:W-:Y:S02]  /*12d40*/  IMAD.MOV.U32 R86, RZ, RZ, R81 ;  /* 0x000000ffff567224 */ /* 0x000fe400078e0051 */
[----:B------:R-:W-:-:S04]  /*12d50*/  IMAD.WIDE.U32 R80, P6, R16, R77, R88 ;  /* 0x0000004d10507225 */ /* 0x000fc800078c0058 */
[----:B------:R-:W-:Y:S02]  /*12d60*/  IMAD R88, R117, R68, RZ ;  /* 0x0000004475587224 */ /* 0x000fe400078e02ff */
[----:B------:R-:W-:Y:S01]  /*12d70*/  IMAD.WIDE.U32.X R78, R113, R73, R78, P0 ;  /* 0x00000049714e7225 */ /* 0x000fe200000e044e */
[----:B------:R-:W-:-:S03]  /*12d80*/  IADD3 R15, P0, PT, R90, R91, RZ ;  /* 0x0000005b5a0f7210 */ /* 0x000fc60007f1e0ff */
[----:B------:R-:W-:-:S04]  /*12d90*/  IMAD.WIDE.U32 R12, R115, R68, RZ ;  /* 0x00000044730c7225 */ /* 0x000fc800078e00ff */
[----:B------:R-:W-:Y:S02]  /*12da0*/  IMAD R89, R115, R69, R88 ;  /* 0x0000004573597224 */ /* 0x000fe400078e0258 */
[----:B------:R-:W-:-:S04]  /*12db0*/  IMAD.WIDE.U32 R16, R16, R76, RZ ;  /* 0x0000004c10107225 */ /* 0x000fc800078e00ff */
[----:B------:R-:W-:Y:S01]  /*12dc0*/  IMAD.WIDE.U32.X R86, R113, R75, R86, P1 ;  /* 0x0000004b71567225 */ /* 0x000fe200008e0456 */
[----:B------:R-:W-:Y:S02]  /*12dd0*/  IADD3 R106, P1, PT, R15, R84, RZ ;  /* 0x000000540f6a7210 */ /* 0x000fe40007f3e0ff */
[----:B------:R-:W-:Y:S01]  /*12de0*/  IADD3.X R15, P0, PT, R108, R111, RZ, P0, !PT ;  /* 0x0000006f6c0f7210 */ /* 0x000fe2000071e4ff */
[----:B------:R-:W-:Y:S02]  /*12df0*/  IMAD.IADD R13, R13, 0x1, R89 ;  /* 0x000000010d0d7824 */ /* 0x000fe400078e0259 */
[----:B------:R-:W-:Y:S01]  /*12e00*/  IMAD.X R85, RZ, RZ, RZ, P6 ;  /* 0x000000ffff557224 */ /* 0x000fe200030e06ff */
[----:B------:R-:W-:Y:S01]  /*12e10*/  IADD3 R121, P6, PT, R17, R80, RZ ;  /* 0x0000005011797210 */ /* 0x000fe20007fde0ff */
[----:B------:R-:W-:Y:S01]  /*12e20*/  IMAD.MOV.U32 R84, RZ, RZ, R81 ;  /* 0x000000ffff547224 */ /* 0x000fe200078e0051 */
[----:B------:R-:W-:Y:S01]  /*12e30*/  IADD3.X R17, P1, PT, R15, R104, RZ, P1, !PT ;  /* 0x000000680f117210 */ /* 0x000fe20000f3e4ff */
[----:B------:R-:W-:Y:S01]  /*12e40*/  IMAD.WIDE.U32 R80, R13, R70, RZ ;  /* 0x000000460d507225 */ /* 0x000fe200078e00ff */
[----:B------:R-:W-:-:S02]  /*12e50*/  IADD3.X R15, P2, P4, R78, RZ, RZ, P2, P4 ;  /* 0x000000ff4e0f7210 */ /* 0x000fc400014484ff */
[----:B------:R-:W-:Y:S01]  /*12e60*/  IADD3.X R104, P0, P1, R10, RZ, RZ, P1, P0 ;  /* 0x000000ff0a687210 */ /* 0x000fe200009004ff */
[C---:B------:R-:W-:Y:S01]  /*12e70*/  IMAD.WIDE.U32 R88, R12.reuse, R70, RZ ;  /* 0x000000460c587225 */ /* 0x040fe200078e00ff */
[----:B------:R-:W-:Y:S02]  /*12e80*/  IADD3.X R90, PT, PT, R79, RZ, RZ, P2, P4 ;  /* 0x000000ff4f5a7210 */ /* 0x000fe400017e84ff */
[----:B------:R-:W-:Y:S01]  /*12e90*/  IADD3 R15, P2, PT, R15, R106, RZ ;  /* 0x0000006a0f0f7210 */ /* 0x000fe20007f5e0ff */
[----:B------:R-:W-:Y:S01]  /*12ea0*/  IMAD.WIDE.U32 R80, P4, R12, R71, R80 ;  /* 0x000000470c507225 */ /* 0x000fe20007880050 */
[----:B------:R-:W-:Y:S02]  /*12eb0*/  IADD3.X R106, PT, PT, R11, RZ, RZ, P0, P1 ;  /* 0x000000ff0b6a7210 */ /* 0x000fe400007e24ff */
[----:B------:R-:W-:Y:S01]  /*12ec0*/  IADD3 RZ, P0, PT, R115, R88, RZ ;  /* 0x0000005873ff7210 */ /* 0x000fe20007f1e0ff */
[----:B------:R-:W-:Y:S01]  /*12ed0*/  IMAD.WIDE.U32.X R84, R113, R77, R84, P6 ;  /* 0x0000004d71547225 */ /* 0x000fe200030e0454 */
[----:B------:R-:W-:-:S02]  /*12ee0*/  IADD3 R88, P6, PT, R15, R14, RZ ;  /* 0x0000000e0f587210 */ /* 0x000fc40007fde0ff */
[----:B------:R-:W-:Y:S01]  /*12ef0*/  IADD3.X R90, P2, PT, R90, R17, RZ, P2, !PT ;  /* 0x000000115a5a7210 */ /* 0x000fe2000175e4ff */
[----:B------:R-:W-:Y:S01]  /*12f00*/  IMAD.X R11, RZ, RZ, RZ, P4 ;  /* 0x000000ffff0b7224 */ /* 0x000fe200020e06ff */
[----:B------:R-:W-:Y:S01]  /*12f10*/  IADD3 R10, P1, PT, R89, R80, RZ ;  /* 0x00000050590a7210 */ /* 0x000fe20007f3e0ff */
[----:B------:R-:W-:Y:S01]  /*12f20*/  IMAD.WIDE.U32 R82, R61, R58, R82 ;  /* 0x0000003a3d527225 */ /* 0x000fe200078e0052 */
[----:B------:R-:W-:Y:S02]  /*12f30*/  IADD3.X R90, P6, PT, R90, R119, RZ, P6, !PT ;  /* 0x000000775a5a7210 */ /* 0x000fe400037de4ff */
[----:B------:R-:W-:Y:S01]  /*12f40*/  IADD3.X RZ, P0, PT, R117, R10, RZ, P0, !PT ;  /* 0x0000000a75ff7210 */ /* 0x000fe2000071e4ff */
[----:B------:R-:W-:Y:S01]  /*12f50*/  IMAD.MOV.U32 R10, RZ, RZ, R81 ;  /* 0x000000ffff0a7224 */ /* 0x000fe200078e0051 */
[----:B------:R-:W-:Y:S02]  /*12f60*/  IADD3.X R79, PT, PT, RZ, RZ, RZ, P5, P3 ;  /* 0x000000ffff4f7210 */ /* 0x000fe40002fe64ff */
[----:B------:R-:W-:Y:S01]  /*12f70*/  IADD3 R104, P5, PT, R104, R3, RZ ;  /* 0x0000000368687210 */ /* 0x000fe20007fbe0ff */
[----:B------:R-:W-:Y:S01]  /*12f80*/  IMAD.WIDE.U32.X R14, R13, R71, R10, P1 ;  /* 0x000000470d0e7225 */ /* 0x000fe200008e040a */
[----:B------:R-:W-:-:S02]  /*12f90*/  IADD3.X R17, P2, P6, R86, RZ, RZ, P6, P2 ;  /* 0x000000ff56117210 */ /* 0x000fc400036444ff */
[----:B------:R-:W-:Y:S01]  /*12fa0*/  IADD3 R79, P4, P1, R79, R82, R107 ;  /* 0x000000524f4f7210 */ /* 0x000fe2000799e06b */
[----:B------:R-:W-:Y:S01]  /*12fb0*/  IMAD.WIDE.U32 R10, R13, R72, RZ ;  /* 0x000000480d0a7225 */ /* 0x000fe200078e00ff */
[----:B------:R-:W-:Y:S02]  /*12fc0*/  IADD3 R17, P3, PT, R17, R104, RZ ;  /* 0x0000006811117210 */ /* 0x000fe40007f7e0ff */
[----:B------:R-:W-:Y:S01]  /*12fd0*/  IADD3.X R80, PT, PT, R87, RZ, RZ, P2, P6 ;  /* 0x000000ff57507210 */ /* 0x000fe200017ec4ff */
[----:B------:R-:W-:Y:S01]  /*12fe0*/  IMAD.X R81, R106, 0x1, R7, P5 ;  /* 0x000000016a517824 */ /* 0x000fe200028e0607 */
[----:B------:R-:W-:Y:S01]  /*12ff0*/  IADD3.X R87, P0, PT, RZ, R14, RZ, P0, !PT ;  /* 0x0000000eff577210 */ /* 0x000fe2000071e4ff */
[----:B------:R-:W-:Y:S01]  /*13000*/  IMAD.WIDE.U32 R10, P2, R12, R73, R10 ;  /* 0x000000490c0a7225 */ /* 0x000fe2000784000a */
[----:B------:R-:W-:Y:S02]  /*13010*/  IADD3 R78, P6, PT, R17, R16, RZ ;  /* 0x00000010114e7210 */ /* 0x000fe40007fde0ff */
[----:B------:R-:W-:Y:S01]  /*13020*/  IADD3.X R80, P3, PT, R80, R81, RZ, P3, !PT ;  /* 0x0000005150507210 */ /* 0x000fe20001f7e4ff */
[----:B------:R-:W-:-:S03]  /*13030*/  IMAD.WIDE.U32 R16, R12, R72, RZ ;  /* 0x000000480c107225 */ /* 0x000fc600078e00ff */
[----:B------:R-:W-:Y:S01]  /*13040*/  IADD3.X R80, P6, PT, R80, R121, RZ, P6, !PT ;  /* 0x0000007950507210 */ /* 0x000fe200037de4ff */
[----:B------:R-:W-:Y:S01]  /*13050*/  IMAD.X R89, RZ, RZ, R15, P0 ;  /* 0x000000ffff597224 */ /* 0x000fe200000e060f */
[----:B------:R-:W-:Y:S01]  /*13060*/  IADD3 R87, P0, PT, R87, R88, RZ ;  /* 0x0000005857577210 */ /* 0x000fe20007f1e0ff */
[----:B------:R-:W-:Y:S01]  /*13070*/  IMAD.X R15, RZ, RZ, RZ, P2 ;  /* 0x000000ffff0f7224 */ /* 0x000fe200010e06ff */
[----:B------:R-:W-:Y:S01]  /*13080*/  IADD3 R10, P5, PT, R17, R10, RZ ;  /* 0x0000000a110a7210 */ /* 0x000fe20007fbe0ff */
[----:B------:R-:W-:Y:S01]  /*13090*/  IMAD.MOV.U32 R14, RZ, RZ, R11 ;  /* 0x000000ffff0e7224 */ /* 0x000fe200078e000b */
[----:B------:R-:W-:Y:S01]  /*130a0*/  IADD3 R87, P2, PT, R87, R16, RZ ;  /* 0x0000001057577210 */ /* 0x000fe20007f5e0ff */
[----:B------:R-:W-:Y:S01]  /*130b0*/  IMAD.IADD R16, R105, 0x1, R83 ;  /* 0x0000000169107824 */ /* 0x000fe200078e0253 */
[----:B------:R-:W-:Y:S01]  /*130c0*/  IADD3.X R89, P0, PT, R89, R90, RZ, P0, !PT ;  /* 0x0000005a59597210 */ /* 0x000fe2000071e4ff */
[----:B------:R-:W-:Y:S01]  /*130d0*/  IMAD.WIDE.U32.X R14, R13, R73, R14, P5 ;  /* 0x000000490d0e7225 */ /* 0x000fe200028e040e */
[----:B------:R-:W-:-:S02]  /*130e0*/  IADD3.X R86, P3, P6, R84, RZ, RZ, P6, P3 ;  /* 0x000000ff54567210 */ /* 0x000fc400036664ff */
[----:B------:R-:W-:Y:S01]  /*130f0*/  IADD3.X R89, P2, PT, R89, R10, RZ, P2, !PT ;  /* 0x0000000a59597210 */ /* 0x000fe2000175e4ff */
[----:B------:R-:W-:Y:S01]  /*13100*/  IMAD.WIDE.U32 R10, R87, R68, RZ ;  /* 0x00000044570a7225 */ /* 0x000fe200078e00ff */
[----:B------:R-:W-:Y:S02]  /*13110*/  IADD3.X R16, PT, PT, RZ, R16, RZ, P4, P1 ;  /* 0x00000010ff107210 */ /* 0x000fe400027e24ff */
[----:B------:R-:W-:Y:S02]  /*13120*/  IADD3 R94, P4, P5, R94, R79, R79 ;  /* 0x0000004f5e5e7210 */ /* 0x000fe40007d9e04f */
[----:B------:R-:W-:Y:S02]  /*13130*/  IADD3.X R88, PT, PT, R85, RZ, RZ, P3, P6 ;  /* 0x000000ff55587210 */ /* 0x000fe40001fec4ff */
[----:B------:R-:W-:Y:S02]  /*13140*/  ISETP.GT.U32.AND P1, PT, R93, R4, PT ;  /* 0x000000045d00720c */ /* 0x000fe40003f24070 */
[----:B------:R-:W-:-:S02]  /*13150*/  IADD3.X R79, P2, P6, R14, RZ, RZ, P2, P0 ;  /* 0x000000ff0e4f7210 */ /* 0x000fc400016404ff */
[----:B------:R-:W-:Y:S01]  /*13160*/  ISETP.GE.U32.AND P0, PT, R91, R4, PT ;  /* 0x000000045b00720c */ /* 0x000fe20003f06070 */
[----:B------:R-:W-:Y:S01]  /*13170*/  IMAD R4, R89, R68, RZ ;  /* 0x0000004459047224 */ /* 0x000fe200078e02ff */
[----:B------:R-:W-:Y:S02]  /*13180*/  ISETP.GT.U32.AND.EX P1, PT, R97, R92, PT, P1 ;  /* 0x0000005c6100720c */ /* 0x000fe40003f24110 */
[----:B------:R-:W-:Y:S01]  /*13190*/  IADD3.X R85, PT, PT, R15, RZ, RZ, P2, P6 ;  /* 0x000000ff0f557210 */ /* 0x000fe200017ec4ff */
[----:B------:R-:W-:Y:S01]  /*131a0*/  IMAD.WIDE.U32 R14, R13, R74, RZ ;  /* 0x0000004a0d0e7225 */ /* 0x000fe200078e00ff */
[----:B------:R-:W-:Y:S02]  /*131b0*/  ISETP.GE.U32.AND P2, PT, R104, R3, PT ;  /* 0x000000036800720c */ /* 0x000fe40003f46070 */
[----:B------:R-:W-:Y:S01]  /*131c0*/  SEL R3, RZ, 0x1, !P1 ;  /* 0x00000001ff037807 */ /* 0x000fe20004800000 */
[----:B------:R-:W-:Y:S01]  /*131d0*/  IMAD R17, R87, R69, R4 ;  /* 0x0000004557117224 */ /* 0x000fe200078e0204 */
[----:B------:R-:W-:Y:S01]  /*131e0*/  ISETP.GE.U32.AND.EX P1, PT, R81, R7, PT, P2 ;  /* 0x000000075100720c */ /* 0x000fe20003f26120 */
[----:B------:R-:W-:Y:S01]  /*131f0*/  IMAD.WIDE.U32 R14, P6, R12, R75, R14 ;  /* 0x0000004b0c0e7225 */ /* 0x000fe200078c000e */
[----:B------:R-:W-:-:S02]  /*13200*/  IADD3.X R4, PT, PT, RZ, R16, R16, P4, P5 ;  /* 0x00000010ff047210 */ /* 0x000fc400027ea410 */
[----:B------:R-:W-:Y:S01]  /*13210*/  IADD3 R109, P4, P5, R3, R109, R2 ;  /* 0x0000006d036d7210 */ /* 0x000fe20007d9e002 */
[----:B------:R-:W-:Y:S01]  /*13220*/  IMAD.IADD R81, R11, 0x1, R17 ;  /* 0x000000010b517824 */ /* 0x000fe200078e0211 */
[----:B------:R-:W-:Y:S01]  /*13230*/  IADD3 R95, P3, PT, R6, R95, RZ ;  /* 0x0000005f065f7210 */ /* 0x000fe20007f7e0ff */
[----:B------:R-:W-:Y:S01]  /*13240*/  IMAD.WIDE.U32 R16, R12, R74, RZ ;  /* 0x0000004a0c107225 */ /* 0x000fe200078e00ff */
[----:B------:R-:W-:Y:S02]  /*13250*/  IADD3 R79, P2, PT, R79, R78, RZ ;  /* 0x0000004e4f4f7210 */ /* 0x000fe40007f5e0ff */
[----:B------:R-:W-:Y:S01]  /*13260*/  IADD3.X R11, PT, PT, RZ, R96, RZ, P4, P5 ;  /* 0x00000060ff0b7210 */ /* 0x000fe200027ea4ff */
[----:B------:R-:W-:Y:S01]  /*13270*/  IMAD.WIDE.U32 R6, R81, R70, RZ ;  /* 0x0000004651067225 */ /* 0x000fe200078e00ff */
[----:B------:R-:W-:Y:S02]  /*13280*/  IADD3 R78, P4, PT, R17, R14, RZ ;  /* 0x0000000e114e7210 */ /* 0x000fe40007f9e0ff */
[----:B------:R-:W-:Y:S01]  /*13290*/  IADD3.X R85, P2, PT, R85, R80, RZ, P2, !PT ;  /* 0x0000005055557210 */ /* 0x000fe2000175e4ff */
[----:B------:R-:W-:Y:S01]  /*132a0*/  IMAD.X R3, RZ, RZ, RZ, P6 ;  /* 0x000000ffff037224 */ /* 0x000fe200030e06ff */
[----:B------:R-:W-:Y:S01]  /*132b0*/  IADD3 R84, P6, PT, R79, R16, RZ ;  /* 0x000000104f547210 */ /* 0x000fe20007fde0ff */
[----:B------:R-:W-:Y:S01]  /*132c0*/  IMAD.MOV.U32 R2, RZ, RZ, R15 ;  /* 0x000000ffff027224 */ /* 0x000fe200078e000f */
[----:B------:R-:W-:Y:S01]  /*132d0*/  ISETP.GE.U32.AND.EX P0, PT, R111, R92, PT, P0 ;  /* 0x0000005c6f00720c */ /* 0x000fe20003f06100 */
[----:B------:R-:W-:Y:S01]  /*132e0*/  IMAD.WIDE.U32 R16, R10, R70, RZ ;  /* 0x000000460a107225 */ /* 0x000fe200078e00ff */
[----:B------:R-:W-:-:S03]  /*132f0*/  IADD3.X R85, P6, PT, R85, R78, RZ, P6, !PT ;  /* 0x0000004e55557210 */ /* 0x000fc600037de4ff */
[----:B------:R-:W-:-:S04]  /*13300*/  IMAD.WIDE.U32 R6, P5, R10, R71, R6 ;  /* 0x000000470a067225 */ /* 0x000fc800078a0006 */
[----:B------:R-:W-:Y:S01]  /*13310*/  IMAD.WIDE.U32.X R14, R13, R75, R2, P4 ;  /* 0x0000004b0d0e7225 */ /* 0x000fe200020e0402 */
[----:B------:R-:W-:Y:S02]  /*13320*/  SEL R2, RZ, 0x1, P1 ;  /* 0x00000001ff027807 */ /* 0x000fe40000800000 */
[----:B------:R-:W-:Y:S01]  /*13330*/  IADD3 RZ, P1, PT, R87, R16, RZ ;  /* 0x0000001057ff7210 */ /* 0x000fe20007f3e0ff */
[----:B------:R-:W-:Y:S01]  /*13340*/  IMAD.X R3, RZ, RZ, RZ, P5 ;  /* 0x000000ffff037224 */ /* 0x000fe200028e06ff */
[----:B------:R-:W-:Y:S01]  /*13350*/  IADD3 R6, P4, PT, R17, R6, RZ ;  /* 0x0000000611067210 */ /* 0x000fe20007f9e0ff */
[----:B------:R-:W-:Y:S01]  /*13360*/  IMAD.WIDE.U32 R16, R13, R76, RZ ;  /* 0x0000004c0d107225 */ /* 0x000fe200078e00ff */
[----:B------:R-:W-:Y:S02]  /*13370*/  IADD3.X R83, P2, P6, R14, RZ, RZ, P6, P2 ;  /* 0x000000ff0e537210 */ /* 0x000fe400036444ff */
[----:B------:R-:W-:Y:S01]  /*13380*/  IADD3 R87, P5, PT, R2, R94, RZ ;  /* 0x0000005e02577210 */ /* 0x000fe20007fbe0ff */
[----:B------:R-:W-:Y:S01]  /*13390*/  IMAD.MOV.U32 R2, RZ, RZ, R7 ;  /* 0x000000ffff027224 */ /* 0x000fe200078e0007 */
[----:B------:R-:W-:Y:S01]  /*133a0*/  IADD3.X R82, PT, PT, R15, RZ, RZ, P2, P6 ;  /* 0x000000ff0f527210 */ /* 0x000fe200017ec4ff */
[----:B------:R-:W-:Y:S01]  /*133b0*/  IMAD.WIDE.U32 R14, P6, R12, R77, R16 ;  /* 0x0000004d0c0e7225 */ /* 0x000fe200078c0010 */
[----:B------:R-:W-:-:S02]  /*133c0*/  IADD3.X RZ, P1, PT, R89, R6, RZ, P1, !PT ;  /* 0x0000000659ff7210 */ /* 0x000fc40000f3e4ff */
[----:B------:R-:W-:Y:S01]  /*133d0*/  ISETP.GE.U32.AND P2, PT, R87, R94, PT ;  /* 0x0000005e5700720c */ /* 0x000fe20003f46070 */
[----:B------:R-:W-:-:S04]  /*133e0*/  IMAD.WIDE.U32 R16, R12, R76, RZ ;  /* 0x0000004c0c107225 */ /* 0x000fc800078e00ff */
[----:B------:R-:W-:-:S04]  /*133f0*/  IMAD.WIDE.U32.X R78, R81, R71, R2, P4 ;  /* 0x00000047514e7225 */ /* 0x000fc800020e0402 */
[----:B------:R-:W-:Y:S01]  /*13400*/  IMAD.X R3, RZ, RZ, RZ, P6 ;  /* 0x000000ffff037224 */ /* 0x000fe200030e06ff */
[----:B------:R-:W-:Y:S01]  /*13410*/  IADD3 R91, P6, PT, R17, R14, RZ ;  /* 0x0000000e115b7210 */ /* 0x000fe20007fde0ff */
[----:B------:R-:W-:Y:S01]  /*13420*/  IMAD.X R89, RZ, RZ, R4, P5 ;  /* 0x000000ffff597224 */ /* 0x000fe200028e0604 */
[----:B------:R-:W-:Y:S01]  /*13430*/  IADD3.X R17, P1, PT, RZ, R78, RZ, P1, !PT ;  /* 0x0000004eff117210 */ /* 0x000fe20000f3e4ff */
[----:B------:R-:W-:Y:S01]  /*13440*/  IMAD.WIDE.U32 R6, R81, R72, RZ ;  /* 0x0000004851067225 */ /* 0x000fe200078e00ff */
[----:B------:R-:W-:-:S03]  /*13450*/  IADD3 R86, P5, PT, R86, R87, RZ ;  /* 0x0000005756567210 */ /* 0x000fc60007fbe0ff */
[----:B------:R-:W-:Y:S01]  /*13460*/  IMAD.MOV.U32 R2, RZ, RZ, R15 ;  /* 0x000000ffff027224 */ /* 0x000fe200078e000f */
[----:B------:R-:W-:Y:S01]  /*13470*/  IADD3 R83, P4, PT, R83, R86, RZ ;  /* 0x0000005653537210 */ /* 0x000fe20007f9e0ff */
[----:B------:R-:W-:Y:S02]  /*13480*/  IMAD.X R78, RZ, RZ, R79, P1 ;  /* 0x000000ffff4e7224 */ /* 0x000fe400008e064f */
[----:B------:R-:W-:Y:S01]  /*13490*/  IMAD.X R79, R88, 0x1, R89, P5 ;  /* 0x00000001584f7824 */ /* 0x000fe200028e0659 */
[----:B------:R-:W-:Y:S01]  /*134a0*/  SEL R88, RZ, 0x1, P0 ;  /* 0x00000001ff587807 */ /* 0x000fe20000000000 */
[----:B------:R-:W-:Y:S01]  /*134b0*/  IMAD.WIDE.U32.X R2, R13, R77, R2, P6 ;  /* 0x0000004d0d027225 */ /* 0x000fe200030e0402 */
[----:B------:R-:W-:Y:S02]  /*134c0*/  IADD3 R80, P6, PT, R83, R16, RZ ;  /* 0x0000001053507210 */ /* 0x000fe40007fde0ff */
[----:B------:R-:W-:Y:S01]  /*134d0*/  IADD3.X R14, P4, PT, R82, R79, RZ, P4, !PT ;  /* 0x0000004f520e7210 */ /* 0x000fe2000279e4ff */
[----:B------:R-:W-:Y:S01]  /*134e0*/  IMAD.WIDE.U32 R6, P1, R10, R73, R6 ;  /* 0x000000490a067225 */ /* 0x000fe20007820006 */
[----:B------:R-:W-:-:S03]  /*134f0*/  IADD3 R17, P0, PT, R17, R84, RZ ;  /* 0x0000005411117210 */ /* 0x000fc60007f1e0ff */
[----:B------:R-:W-:-:S04]  /*13500*/  IMAD.WIDE.U32 R12, R10, R72, RZ ;  /* 0x000000480a0c7225 */ /* 0x000fc800078e00ff */
[----:B------:R-:W-:Y:S01]  /*13510*/  IMAD.X R15, RZ, RZ, RZ, P1 ;  /* 0x000000ffff0f7224 */ /* 0x000fe200008e06ff */
[----:B------:R-:W-:Y:S02]  /*13520*/  IADD3 R83, P5, PT, R13, R6, RZ ;  /* 0x000000060d537210 */ /* 0x000fe40007fbe0ff */
[----:B------:R-:W-:Y:S01]  /*13530*/  IADD3.X R13, P6, PT, R14, R91, RZ, P6, !PT ;  /* 0x0000005b0e0d7210 */ /* 0x000fe200037de4ff */
[----:B------:R-:W-:Y:S01]  /*13540*/  IMAD.MOV.U32 R14, RZ, RZ, R7 ;  /* 0x000000ffff0e7224 */ /* 0x000fe200078e0007 */
[----:B------:R-:W-:Y:S02]  /*13550*/  IADD3 R84, P1, PT, R17, R12, RZ ;  /* 0x0000000c11547210 */ /* 0x000fe40007f3e0ff */
[----:B------:R-:W-:Y:S01]  /*13560*/  IADD3.X R6, P0, PT, R78, R85, RZ, P0, !PT ;  /* 0x000000554e067210 */ /* 0x000fe2000071e4ff */
[----:B------:R-:W-:Y:S01]  /*13570*/  IMAD.WIDE.U32.X R14, R81, R73, R14, P5 ;  /* 0x00000049510e7225 */ /* 0x000fe200028e040e */
[----:B------:R-:W-:Y:S02]  /*13580*/  IADD3.X R16, P4, P6, R2, RZ, RZ, P6, P4 ;  /* 0x000000ff02107210 */ /* 0x000fe400036884ff */
[----:B------:R-:W-:-:S02]  /*13590*/  IADD3.X R111, P1, PT, R6, R83, RZ, P1, !PT ;  /* 0x00000053066f7210 */ /* 0x000fc40000f3e4ff */
[----:B------:R-:W-:Y:S01]  /*135a0*/  IADD3.X R17, PT, PT, R3, RZ, RZ, P4, P6 ;  /* 0x000000ff03117210 */ /* 0x000fe200027ec4ff */
[----:B------:R-:W-:Y:S01]  /*135b0*/  IMAD.WIDE.U32 R2, R81, R74, RZ ;  /* 0x0000004a51027225 */ /* 0x000fe200078e00ff */
[----:B------:R-:W-:Y:S02]  /*135c0*/  ISETP.GE.U32.AND.EX P5, PT, R89, R4, PT, P2 ;  /* 0x000000045900720c */ /* 0x000fe40003fa6120 */
[----:B------:R-:W-:Y:S02]  /*135d0*/  ISETP.GE.U32.AND P2, PT, R86, R87, PT ;  /* 0x000000575600720c */ /* 0x000fe40003f46070 */
[----:B------:R-:W-:Y:S02]  /*135e0*/  IADD3.X R7, P0, P1, R14, RZ, RZ, P1, P0 ;  /* 0x000000ff0e077210 */ /* 0x000fe400009004ff */
[----:B------:R-:W-:Y:S01]  /*135f0*/  SEL R6, RZ, 0x1, P5 ;  /* 0x00000001ff067807 */ /* 0x000fe20002800000 */
[----:B------:R-:W-:Y:S01]  /*13600*/  IMAD.WIDE.U32 R2, P5, R10, R75, R2 ;  /* 0x0000004b0a027225 */ /* 0x000fe200078a0002 */
[----:B------:R-:W-:-:S02]  /*13610*/  IADD3 R82, P6, P4, R88, R5, R109 ;  /* 0x0000000558527210 */ /* 0x000fc40007cde06d */
[----:B------:R-:W-:Y:S01]  /*13620*/  ISETP.GE.U32.AND.EX P2, PT, R79, R89, PT, P2 ;  /* 0x000000594f00720c */ /* 0x000fe20003f46120 */
[----:B------:R-:W-:Y:S01]  /*13630*/  IMAD.WIDE.U32 R4, R10, R74, RZ ;  /* 0x0000004a0a047225 */ /* 0x000fe200078e00ff */
[----:B------:R-:W-:Y:S02]  /*13640*/  IADD3.X R14, PT, PT, R15, RZ, RZ, P0, P1 ;  /* 0x000000ff0f0e7210 */ /* 0x000fe400007e24ff */
[----:B------:R-:W-:Y:S01]  /*13650*/  IADD3 R7, P0, PT, R7, R80, RZ ;  /* 0x0000005007077210 */ /* 0x000fe20007f1e0ff */
[----:B------:R-:W-:Y:S01]  /*13660*/  IMAD.X R79, RZ, RZ, R9, P3 ;  /* 0x000000ffff4f7224 */ /* 0x000fe200018e0609 */
[----:B------:R-:W-:Y:S02]  /*13670*/  IADD3 R9, P3, PT, R6, R95, RZ ;  /* 0x0000005f06097210 */ /* 0x000fe40007f7e0ff */
[----:B------:R-:W-:Y:S02]  /*13680*/  SEL R6, RZ, 0x1, P2 ;  /* 0x00000001ff067807 */ /* 0x000fe40001000000 */
[----:B------:R-:W-:Y:S01]  /*13690*/  IADD3 R5, P2, PT, R5, R2, RZ ;  /* 0x0000000205057210 */ /* 0x000fe20007f5e0ff */
[----:B------:R-:W-:Y:S01]  /*136a0*/  IMAD.X R78, RZ, RZ, R79, P3 ;  /* 0x000000ffff4e7224 */ /* 0x000fe200018e064f */
[----:B------:R-:W-:Y:S01]  /*136b0*/  IADD3 R83, P1, PT, R7, R4, RZ ;  /* 0x0000000407537210 */ /* 0x000fe20007f3e0ff */
[----:B------:R-:W-:Y:S01]  /*136c0*/  IMAD.X R7, RZ, RZ, RZ, P5 ;  /* 0x000000ffff077224 */ /* 0x000fe200028e06ff */
[----:B------:R-:W-:Y:S01]  /*136d0*/  IADD3.X R2, P0, PT, R14, R13, RZ, P0, !PT ;  /* 0x0000000d0e027210 */ /* 0x000fe2000071e4ff */
[----:B------:R-:W-:Y:S01]  /*136e0*/  IMAD.WIDE.U32 R12, R81, R76, RZ ;  /* 0x0000004c510c7225 */ /* 0x000fe200078e00ff */
[----:B------:R-:W-:-:S02]  /*136f0*/  IADD3 R14, P5, PT, R6, R9, RZ ;  /* 0x00000009060e7210 */ /* 0x000fc40007fbe0ff */
[----:B------:R-:W-:Y:S01]  /*13700*/  IADD3.X R80, P1, PT, R2, R5, RZ, P1, !PT ;  /* 0x0000000502507210 */ /* 0x000fe20000f3e4ff */
[----:B------:R-:W-:Y:S01]  /*13710*/  IMAD.MOV.U32 R6, RZ, RZ, R3 ;  /* 0x000000ffff067224 */ /* 0x000fe200078e0003 */
[----:B------:R-:W-:Y:S01]  /*13720*/  ISETP.GE.U32.AND P3, PT, R9, R95, PT ;  /* 0x0000005f0900720c */ /* 0x000fe20003f66070 */
[----:B------:R-:W-:Y:S01]  /*13730*/  IMAD.X R15, RZ, RZ, R78, P5 ;  /* 0x000000ffff0f7224 */ /* 0x000fe200028e064e */
[----:B------:R-:W-:Y:S01]  /*13740*/  ISETP.GE.U32.AND P5, PT, R14, R9, PT ;  /* 0x000000090e00720c */ /* 0x000fe20003fa6070 */
[----:B------:R-:W-:Y:S01]  /*13750*/  IMAD.WIDE.U32.X R6, R81, R75, R6, P2 ;  /* 0x0000004b51067225 */ /* 0x000fe200010e0406 */
[----:B------:R-:W-:Y:S02]  /*13760*/  ISETP.GE.U32.AND.EX P3, PT, R78, R79, PT, P3 ;  /* 0x0000004f4e00720c */ /* 0x000fe40003f66130 */
[----:B------:R-:W-:Y:S01]  /*13770*/  ISETP.GE.U32.AND.EX P5, PT, R15, R78, PT, P5 ;  /* 0x0000004e0f00720c */ /* 0x000fe20003fa6150 */
[----:B------:R-:W-:Y:S01]  /*13780*/  IMAD.WIDE.U32 R12, P2, R10, R77, R12 ;  /* 0x0000004d0a0c7225 */ /* 0x000fe2000784000c */
[----:B------:R-:W-:-:S03]  /*13790*/  IADD3.X R6, P1, P0, R6, RZ, RZ, P1, P0 ;  /* 0x000000ff06067210 */ /* 0x000fc600008204ff */
[----:B------:R-:W-:Y:S01]  /*137a0*/  IMAD.WIDE.U32 R4, R10, R76, RZ ;  /* 0x0000004c0a047225 */ /* 0x000fe200078e00ff */
[----:B------:R-:W-:Y:S02]  /*137b0*/  IADD3.X R7, PT, PT, R7, RZ, RZ, P1, P0 ;  /* 0x000000ff07077210 */ /* 0x000fe40000fe04ff */
[----:B------:R-:W-:Y:S01]  /*137c0*/  SEL R10, RZ, 0x1, P3 ;  /* 0x00000001ff0a7807 */ /* 0x000fe20001800000 */
[----:B------:R-:W-:Y:S01]  /*137d0*/  IMAD.X R3, RZ, RZ, RZ, P2 ;  /* 0x000000ffff037224 */ /* 0x000fe200010e06ff */
[----:B------:R-:W-:Y:S01]  /*137e0*/  IADD3 R9, P2, PT, R16, R14, RZ ;  /* 0x0000000e10097210 */ /* 0x000fe20007f5e0ff */
[----:B------:R-:W-:Y:S01]  /*137f0*/  IMAD.MOV.U32 R2, RZ, RZ, R13 ;  /* 0x000000ffff027224 */ /* 0x000fe200078e000d */
[----:B------:R-:W-:Y:S02]  /*13800*/  IADD3 R79, P1, PT, R5, R12, RZ ;  /* 0x0000000c054f7210 */ /* 0x000fe40007f3e0ff */
[----:B------:R-:W-:Y:S01]  /*13810*/  IADD3 R5, P0, PT, R6, R9, RZ ;  /* 0x0000000906057210 */ /* 0x000fe20007f1e0ff */
[----:B------:R-:W-:Y:S01]  /*13820*/  IMAD.X R6, R17, 0x1, R15, P2 ;  /* 0x0000000111067824 */ /* 0x000fe200010e060f */
        /* <DEDUP_REMOVED lines=47> */
.L_x_43:
        /* <DEDUP_REMOVED lines=21> */
.L_x_44:
[----:B------:R-:W-:Y:S02]  /*13c70*/  IMAD.MOV.U32 R115, RZ, RZ, RZ ;  /* 0x000000ffff737224 */ /* 0x000fe400078e00ff */
[----:B------:R-:W-:-:S04]  /*13c80*/  IMAD.WIDE.U32 R16, R106, R51, RZ ;  /* 0x000000336a107225 */ /* 0x000fc800078e00ff */
[----:B------:R-:W-:-:S04]  /*13c90*/  IMAD.WIDE.U32 R6, R84, R53, RZ ;  /* 0x0000003554067225 */ /* 0x000fc800078e00ff */
[----:B------:R-:W-:Y:S01]  /*13ca0*/  IMAD.MOV.U32 R83, RZ, RZ, RZ ;  /* 0x000000ffff537224 */ /* 0x000fe200078e00ff */
[----:B------:R-:W-:Y:S01]  /*13cb0*/  IADD3 R119, P4, PT, R16, R6, RZ ;  /* 0x0000000610777210 */ /* 0x000fe20007f9e0ff */
[----:B------:R-:W-:Y:S02]  /*13cc0*/  IMAD.MOV.U32 R113, RZ, RZ, RZ ;  /* 0x000000ffff717224 */ /* 0x000fe400078e00ff */
[----:B------:R-:W-:-:S04]  /*13cd0*/  IMAD.WIDE.U32 R2, R109, R51, RZ ;  /* 0x000000336d027225 */ /* 0x000fc800078e00ff */
[----:B------:R-:W-:-:S04]  /*13ce0*/  IMAD.WIDE.U32 R4, R106, R50, RZ ;  /* 0x000000326a047225 */ /* 0x000fc800078e00ff */
[----:B------:R-:W-:Y:S02]  /*13cf0*/  IMAD.IADD R81, R17, 0x1, R115 ;  /* 0x0000000111517824 */ /* 0x000fe400078e0273 */
[----:B------:R-:W-:Y:S02]  /*13d00*/  IMAD.IADD R9, R83, 0x1, R7 ;  /* 0x0000000153097824 */ /* 0x000fe400078e0207 */
[----:B------:R-:W-:Y:S01]  /*13d10*/  IMAD.IADD R6, R3, 0x1, R113 ;  /* 0x0000000103067824 */ /* 0x000fe200078e0271 */
[----:B------:R-:W-:Y:S01]  /*13d20*/  IADD3 R81, P0, P1, R4, R81, R2 ;  /* 0x0000005104517210 */ /* 0x000fe2000791e002 */
[----:B------:R-:W-:-:S03]  /*13d30*/  IMAD.WIDE.U32 R12, R110, R51, RZ ;  /* 0x000000336e0c7225 */ /* 0x000fc600078e00ff */
[----:B------:R-:W-:Y:S01]  /*13d40*/  IADD3.X R11, PT, PT, RZ, RZ, RZ, P0, P1 ;  /* 0x000000ffff0b7210 */ /* 0x000fe200007e24ff */
[----:B------:R-:W-:Y:S02]  /*13d50*/  IMAD.MOV.U32 R105, RZ, RZ, RZ ;  /* 0x000000ffff697224 */ /* 0x000fe400078e00ff */
[----:B------:R-:W-:Y:S02]  /*13d60*/  IMAD.MOV.U32 R7, RZ, RZ, RZ ;  /* 0x000000ffff077224 */ /* 0x000fe400078e00ff */
[----:B------:R-:W-:Y:S02]  /*13d70*/  IMAD.IADD R82, R115, 0x1, R5 ;  /* 0x0000000173527824 */ /* 0x000fe400078e0205 */
[----:B------:R-:W-:-:S04]  /*13d80*/  IMAD.WIDE.U32 R2, R89, R51, RZ ;  /* 0x0000003359027225 */ /* 0x000fc800078e00ff */
[----:B------:R-:W-:-:S04]  /*13d90*/  IMAD.WIDE.U32 R4, R110, R50, RZ ;  /* 0x000000326e047225 */ /* 0x000fc800078e00ff */
[----:B------:R-:W-:Y:S02]  /*13da0*/  IMAD.IADD R13, R13, 0x1, R105 ;  /* 0x000000010d0d7824 */ /* 0x000fe400078e0269 */
[----:B------:R-:W-:-:S03]  /*13db0*/  IMAD.WIDE.U32 R6, R50, R109, R6 ;  /* 0x0000006d32067225 */ /* 0x000fc600078e0006 */
[----:B------:R-:W-:Y:S01]  /*13dc0*/  IADD3 R13, P1, P5, R4, R13, R2 ;  /* 0x0000000d040d7210 */ /* 0x000fe20007d3e002 */
[----:B------:R-:W-:Y:S01]  /*13dd0*/  IMAD.MOV.U32 R93, RZ, RZ, RZ ;  /* 0x000000ffff5d7224 */ /* 0x000fe200078e00ff */
[----:B------:R-:W-:Y:S01]  /*13de0*/  IADD3 R82, P0, P3, R11, R6, R82 ;  /* 0x000000060b527210 */ /* 0x000fe20007b1e052 */
[----:B------:R-:W-:Y:S02]  /*13df0*/  IMAD.MOV.U32 R85, RZ, RZ, RZ ;  /* 0x000000ffff557224 */ /* 0x000fe400078e00ff */
[----:B------:R-:W-:-:S04]  /*13e00*/  IMAD.WIDE.U32 R14, R87, R51, RZ ;  /* 0x00000033570e7225 */ /* 0x000fc800078e00ff */
[----:B------:R-:W-:Y:S02]  /*13e10*/  IMAD.IADD R8, R3, 0x1, R93 ;  /* 0x0000000103087824 */ /* 0x000fe400078e025d */
[----:B------:R-:W-:-:S04]  /*13e20*/  IMAD.WIDE.U32 R78, R104, R51, RZ ;  /* 0x00000033684e7225 */ /* 0x000fc800078e00ff */
[----:B------:R-:W-:-:S04]  /*13e30*/  IMAD.WIDE.U32 R2, R87, R50, RZ ;  /* 0x0000003257027225 */ /* 0x000fc800078e00ff */
[----:B------:R-:W-:Y:S02]  /*13e40*/  IMAD.IADD R11, R15, 0x1, R85 ;  /* 0x000000010f0b7824 */ /* 0x000fe400078e0255 */
[----:B------:R-:W-:Y:S02]  /*13e50*/  IMAD.IADD R88, R105, 0x1, R5 ;  /* 0x0000000169587824 */ /* 0x000fe400078e0205 */
[----:B------:R-:W-:Y:S01]  /*13e60*/  IMAD.IADD R17, R113, 0x1, R7 ;  /* 0x0000000171117824 */ /* 0x000fe200078e0207 */
[----:B------:R-:W-:Y:S01]  /*13e70*/  IADD3 R92, P2, P6, R2, R11, R78 ;  /* 0x0000000b025c7210 */ /* 0x000fe20007e5e04e */
[----:B------:R-:W-:-:S03]  /*13e80*/  IMAD.WIDE.U32 R6, R111, R53, RZ ;  /* 0x000000356f067225 */ /* 0x000fc600078e00ff */
[----:B------:R-:W-:Y:S01]  /*13e90*/  IADD3.X R11, PT, PT, RZ, R17, RZ, P0, P3 ;  /* 0x00000011ff0b7210 */ /* 0x000fe200007e64ff */
[----:B------:R-:W-:-:S04]  /*13ea0*/  IMAD.WIDE.U32 R4, R84, R52, RZ ;  /* 0x0000003454047225 */ /* 0x000fc800078e00ff */
[----:B------:R-:W-:Y:S01]  /*13eb0*/  IMAD.MOV.U32 R117, RZ, RZ, RZ ;  /* 0x000000ffff757224 */ /* 0x000fe200078e00ff */
[----:B------:R-:W-:Y:S01]  /*13ec0*/  IADD3 R108, P3, P0, R4, R9, R6 ;  /* 0x00000009046c7210 */ /* 0x000fe2000787e006 */
[----:B------:R-:W-:Y:S02]  /*13ed0*/  IMAD.MOV.U32 R9, RZ, RZ, RZ ;  /* 0x000000ffff097224 */ /* 0x000fe400078e00ff */
[----:B------:R-:W-:Y:S02]  /*13ee0*/  IMAD.IADD R15, R85, 0x1, R3 ;  /* 0x00000001550f7824 */ /* 0x000fe400078e0203 */
[----:B------:R-:W-:Y:S01]  /*13ef0*/  IMAD.IADD R2, R117, 0x1, R7 ;  /* 0x0000000175027824 */ /* 0x000fe200078e0207 */
[----:B------:R-:W-:Y:S01]  /*13f00*/  IADD3.X R7, PT, PT, RZ, RZ, RZ, P1, P5 ;  /* 0x000000ffff077210 */ /* 0x000fe20000fea4ff */
[----:B------:R-:W-:Y:S01]  /*13f10*/  IMAD.MOV.U32 R3, RZ, RZ, RZ ;  /* 0x000000ffff037224 */ /* 0x000fe200078e00ff */
[----:B------:R-:W-:Y:S01]  /*13f20*/  ISETP.GE.U32.AND P1, PT, R119, R16, PT ;  /* 0x000000107700720c */ /* 0x000fe20003f26070 */
[----:B------:R-:W-:-:S04]  /*13f30*/  IMAD.WIDE.U32 R8, R50, R89, R8 ;  /* 0x0000005932087225 */ /* 0x000fc800078e0008 */
[----:B------:R-:W-:Y:S02]  /*13f40*/  IMAD.IADD R5, R83, 0x1, R5 ;  /* 0x0000000153057824 */ /* 0x000fe400078e0205 */
[----:B------:R-:W-:-:S04]  /*13f50*/  IMAD.WIDE.U32 R2, R52, R111, R2 ;  /* 0x0000006f34027225 */ /* 0x000fc800078e0002 */
[----:B------:R-:W-:Y:S01]  /*13f60*/  IMAD.X R108, R108, 0x1, R81, P4 ;  /* 0x000000016c6c7824 */ /* 0x000fe200020e0651 */
[----:B------:R-:W-:Y:S01]  /*13f70*/  IADD3 R88, P4, P5, R7, R8, R88 ;  /* 0x0000000807587210 */ /* 0x000fe20007d9e058 */
[----:B------:R-:W-:Y:S01]  /*13f80*/  IMAD.IADD R86, R117, 0x1, R3 ;  /* 0x0000000175567824 */ /* 0x000fe200078e0203 */
[----:B------:R-:W-:Y:S01]  /*13f90*/  IADD3.X R7, PT, PT, RZ, RZ, RZ, P2, P6 ;  /* 0x000000ffff077210 */ /* 0x000fe200017ec4ff */
[----:B------:R-:W-:Y:S01]  /*13fa0*/  IMAD.MOV.U32 R107, RZ, RZ, RZ ;  /* 0x000000ffff6b7224 */ /* 0x000fe200078e00ff */
[----:B------:R-:W-:Y:S01]  /*13fb0*/  IADD3 R82, P2, P6, R82, R2, R5 ;  /* 0x0000000252527210 */ /* 0x000fe20007e5e005 */
[----:B------:R-:W-:Y:S01]  /*13fc0*/  IMAD.WIDE.U32 R2, R106, R53, RZ ;  /* 0x000000356a027225 */ /* 0x000fe200078e00ff */
[----:B------:R-:W-:Y:S02]  /*13fd0*/  ISETP.GE.U32.AND.EX P1, PT, R108, R81, PT, P1 ;  /* 0x000000516c00720c */ /* 0x000fe40003f26110 */
[----:B------:R-:W-:Y:S01]  /*13fe0*/  IADD3.X R86, PT, PT, R11, R86, RZ, P2, P6 ;  /* 0x000000560b567210 */ /* 0x000fe200017ec4ff */
[----:B------:R-:W-:Y:S01]  /*13ff0*/  IMAD.IADD R10, R79, 0x1, R107 ;  /* 0x000000014f0a7824 */ /* 0x000fe200078e026b */
[----:B------:R-:W-:Y:S01]  /*14000*/  SEL R91, RZ, 0x1, P1 ;  /* 0x00000001ff5b7807 */ /* 0x000fe20000800000 */
[----:B------:R-:W-:-:S02]  /*14010*/  IMAD.IADD R97, R93, 0x1, R9 ;  /* 0x000000015d617824 */ /* 0x000fc400078e0209 */
[----:B------:R-:W-:Y:S01]  /*14020*/  IMAD.WIDE.U32 R8, R109, R53, RZ ;  /* 0x000000356d087225 */ /* 0x000fe200078e00ff */
[----:B------:R-:W-:Y:S02]  /*14030*/  IADD3 R17, P6, PT, R91, R12, RZ ;  /* 0x0000000c5b117210 */ /* 0x000fe40007fde0ff */
[----:B------:R-:W-:Y:S01]  /*14040*/  IADD3.X R97, PT, PT, RZ, R97, RZ, P4, P5 ;  /* 0x00000061ff617210 */ /* 0x000fe200027ea4ff */
[----:B------:R-:W-:-:S04]  /*14050*/  IMAD.WIDE.U32 R4, R106, R52, RZ ;  /* 0x000000346a047225 */ /* 0x000fc800078e00ff */
[C---:B------:R-:W-:Y:S02]  /*14060*/  IMAD.IADD R79, R115.reuse, 0x1, R3 ;  /* 0x00000001734f7824 */ /* 0x040fe400078e0203 */
[----:B------:R-:W-:Y:S02]  /*14070*/  IMAD.MOV.U32 R11, RZ, RZ, RZ ;  /* 0x000000ffff0b7224 */ /* 0x000fe400078e00ff */
[----:B------:R-:W-:Y:S01]  /*14080*/  IMAD.IADD R95, R115, 0x1, R5 ;  /* 0x00000001735f7824 */ /* 0x000fe200078e0205 */
[----:B------:R-:W-:Y:S01]  /*14090*/  IADD3 R79, P1, P2, R4, R79, R8 ;  /* 0x0000004f044f7210 */ /* 0x000fe20007a3e008 */
[----:B------:R-:W-:-:S03]  /*140a0*/  IMAD.WIDE.U32 R10, R50, R104, R10 ;  /* 0x00000068320a7225 */ /* 0x000fc600078e000a */
[----:B------:R-:W-:Y:S01]  /*140b0*/  IADD3.X R81, PT, PT, RZ, RZ, RZ, P1, P2 ;  /* 0x000000ffff517210 */ /* 0x000fe20000fe44ff */
[----:B------:R-:W-:Y:S01]  /*140c0*/  IMAD.WIDE.U32 R4, R84, R51, RZ ;  /* 0x0000003354047225 */ /* 0x000fe200078e00ff */
[----:B------:R-:W-:Y:S02]  /*140d0*/  IADD3 R78, P4, P5, R7, R10, R15 ;  /* 0x0000000a074e7210 */ /* 0x000fe40007d9e00f */
[----:B------:R-:W-:Y:S01]  /*140e0*/  IADD3 R15, P2, PT, R17, R2, RZ ;  /* 0x00000002110f7210 */ /* 0x000fe20007f5e0ff */
[----:B------:R-:W-:Y:S01]  /*140f0*/  IMAD.IADD R80, R107, 0x1, R11 ;  /* 0x000000016b507824 */ /* 0x000fe200078e020b */
[----:B------:R-:W-:Y:S01]  /*14100*/  ISETP.GT.U32.AND P1, PT, R12, R17, PT ;  /* 0x000000110c00720c */ /* 0x000fe20003f24070 */
[----:B------:R-:W-:Y:S02]  /*14110*/  IMAD.X R16, RZ, RZ, R13, P6 ;  /* 0x000000ffff107224 */ /* 0x000fe400030e060d */
[----:B------:R-:W-:Y:S01]  /*14120*/  IMAD.WIDE.U32 R10, R111, R51, RZ ;  /* 0x000000336f0a7225 */ /* 0x000fe200078e00ff */
[----:B------:R-:W-:-:S02]  /*14130*/  IADD3.X R80, PT, PT, RZ, R80, RZ, P4, P5 ;  /* 0x00000050ff507210 */ /* 0x000fc400027ea4ff */
[----:B------:R-:W-:Y:S01]  /*14140*/  ISETP.GT.U32.AND.EX P1, PT, R13, R16, PT, P1 ;  /* 0x000000100d00720c */ /* 0x000fe20003f24110 */
[----:B------:R-:W-:-:S03]  /*14150*/  IMAD.WIDE.U32 R2, R84, R50, RZ ;  /* 0x0000003254027225 */ /* 0x000fc600078e00ff */
[----:B------:R-:W-:Y:S01]  /*14160*/  SEL R12, R12, R17, P1 ;  /* 0x000000110c0c7207 */ /* 0x000fe20000800000 */
[----:B------:R-:W-:Y:S01]  /*14170*/  IMAD.IADD R121, R5, 0x1, R83 ;  /* 0x0000000105797824 */ /* 0x000fe200078e0253 */
[----:B------:R-:W-:Y:S01]  /*14180*/  SEL R5, R13, R16, P1 ;  /* 0x000000100d057207 */ /* 0x000fe20000800000 */
[----:B------:R-:W-:Y:S01]  /*14190*/  IMAD.IADD R6, R113, 0x1, R9 ;  /* 0x0000000171067824 */ /* 0x000fe200078e0209 */
[----:B------:R-:W-:Y:S01]  /*141a0*/  ISETP.GT.U32.AND P1, PT, R12, R15, PT ;  /* 0x0000000f0c00720c */ /* 0x000fe20003f24070 */
[----:B------:R-:W-:Y:S01]  /*141b0*/  IMAD.MOV.U32 R7, RZ, RZ, RZ ;  /* 0x000000ffff077224 */ /* 0x000fe200078e00ff */
[----:B------:R-:W-:Y:S01]  /*141c0*/  IADD3 R121, P5, P4, R2, R121, R10 ;  /* 0x0000007902797210 */ /* 0x000fe20007cbe00a */
[----:B------:R-:W-:-:S03]  /*141d0*/  IMAD.WIDE.U32 R8, R89, R53, RZ ;  /* 0x0000003559087225 */ /* 0x000fc600078e00ff */
[----:B------:R-:W-:Y:S01]  /*141e0*/  P2R R2, PR, RZ, 0x20 ;  /* 0x00000020ff027803 */ /* 0x000fe20000000000 */
[----:B------:R-:W-:-:S04]  /*141f0*/  IMAD.WIDE.U32 R6, R52, R109, R6 ;  /* 0x0000006d34067225 */ /* 0x000fc800078e0006 */
[----:B------:R-:W-:Y:S01]  /*14200*/  IMAD.X R10, R16, 0x1, R79, P2 ;  /* 0x00000001100a7824 */ /* 0x000fe200010e064f */
[----:B------:R-:W-:Y:S01]  /*14210*/  IADD3 R88, P2, P5, R88, R6, R95 ;  /* 0x0000000658587210 */ /* 0x000fe20007d5e05f */
[----:B------:R-:W-:Y:S02]  /*14220*/  IMAD.IADD R16, R93, 0x1, R9 ;  /* 0x000000015d107824 */ /* 0x000fe400078e0209 */
[----:B------:R-:W-:Y:S01]  /*14230*/  IMAD R9, R121, R68, RZ ;  /* 0x0000004479097224 */ /* 0x000fe200078e02ff */
[----:B------:R-:W-:Y:S01]  /*14240*/  ISETP.GT.U32.AND.EX P1, PT, R5, R10, PT, P1 ;  /* 0x0000000a0500720c */ /* 0x000fe20003f24110 */
[----:B------:R-:W-:Y:S02]  /*14250*/  IMAD.IADD R90, R113, 0x1, R7 ;  /* 0x00000001715a7824 */ /* 0x000fe400078e0207 */
[----:B------:R-:W-:-:S03]  /*14260*/  IMAD.WIDE.U32 R6, R110, R52, RZ ;  /* 0x000000346e067225 */ /* 0x000fc600078e00ff */
[----:B------:R-:W-:Y:S01]  /*14270*/  IADD3.X R90, PT, PT, R97, R90, RZ, P2, P5 ;  /* 0x0000005a615a7210 */ /* 0x000fe200017ea4ff */
[----:B------:R-:W-:-:S04]  /*14280*/  IMAD.WIDE.U32 R12, R4, R68, RZ ;  /* 0x00000044040c7225 */ /* 0x000fc800078e00ff */
[----:B------:R-:W-:Y:S02]  /*14290*/  IMAD R127, R4, R69, R9 ;  /* 0x00000045047f7224 */ /* 0x000fe400078e0209 */
[----:B------:R-:W-:Y:S02]  /*142a0*/  IMAD.MOV.U32 R17, RZ, RZ, RZ ;  /* 0x000000ffff117224 */ /* 0x000fe400078e00ff */
[----:B------:R-:W-:Y:S01]  /*142b0*/  IMAD.IADD R9, R105, 0x1, R7 ;  /* 0x0000000169097824 */ /* 0x000fe200078e0207 */
[----:B------:R-:W-:Y:S01]  /*142c0*/  SEL R7, RZ, 0x1, !P1 ;  /* 0x00000001ff077807 */ /* 0x000fe20004800000 */
[----:B------:R-:W-:-:S04]  /*142d0*/  IMAD.WIDE.U32 R16, R52, R89, R16 ;  /* 0x0000005934107225 */ /* 0x000fc800078e0010 */
[----:B------:R-:W-:Y:S01]  /*142e0*/  IMAD.IADD R127, R13, 0x1, R127 ;  /* 0x000000010d7f7824 */ /* 0x000fe200078e027f */
[----:B------:R-:W-:Y:S01]  /*142f0*/  IADD3 R9, P2, P5, R78, R16, R9 ;  /* 0x000000104e097210 */ /* 0x000fe20007d5e009 */
[----:B------:R-:W-:Y:S02]  /*14300*/  IMAD.IADD R13, R93, 0x1, R17 ;  /* 0x000000015d0d7824 */ /* 0x000fe400078e0211 */
[----:B------:R-:W-:-:S03]  /*14310*/  IMAD.WIDE.U32 R94, R127, R70, RZ ;  /* 0x000000467f5e7225 */ /* 0x000fc600078e00ff */
[----:B------:R-:W-:Y:S01]  /*14320*/  IADD3.X R13, PT, PT, R80, R13, RZ, P2, P5 ;  /* 0x0000000d500d7210 */ /* 0x000fe200017ea4ff */
[----:B------:R-:W-:Y:S01]  /*14330*/  IMAD.WIDE.U32 R78, R111, R55, RZ ;  /* 0x000000376f4e7225 */ /* 0x000fe200078e00ff */
[----:B------:R-:W-:-:S03]  /*14340*/  IADD3 R88, P1, P2, R7, R88, R81 ;  /* 0x0000005807587210 */ /* 0x000fc60007a3e051 */
[----:B------:R-:W-:-:S04]  /*14350*/  IMAD.WIDE.U32 R94, P5, R12, R71, R94 ;  /* 0x000000470c5e7225 */ /* 0x000fc800078a005e */
[----:B------:R-:W-:-:S04]  /*14360*/  IMAD.WIDE.U32 R96, R12, R70, RZ ;  /* 0x000000460c607225 */ /* 0x000fc800078e00ff */
[----:B------:R-:W-:Y:S01]  /*14370*/  IMAD.IADD R80, R117, 0x1, R79 ;  /* 0x0000000175507824 */ /* 0x000fe200078e024f */
[----:B------:R-:W-:Y:S01]  /*14380*/  IADD3.X R79, PT, PT, RZ, R90, RZ, P1, P2 ;  /* 0x0000005aff4f7210 */ /* 0x000fe20000fe44ff */
[----:B------:R-:W-:Y:S01]  /*14390*/  IMAD.WIDE.U32 R16, R84, R54, RZ ;  /* 0x0000003654107225 */ /* 0x000fe200078e00ff */
[----:B------:R-:W-:Y:S02]  /*143a0*/  IADD3 R94, P2, PT, R97, R94, RZ ;  /* 0x0000005e615e7210 */ /* 0x000fe40007f5e0ff */
[----:B------:R-:W-:Y:S01]  /*143b0*/  IADD3 RZ, P1, PT, R4, R96, RZ ;  /* 0x0000006004ff7210 */ /* 0x000fe20007f3e0ff */
[----:B------:R-:W-:Y:S02]  /*143c0*/  IMAD.MOV.U32 R81, RZ, RZ, RZ ;  /* 0x000000ffff517224 */ /* 0x000fe400078e00ff */
[----:B------:R-:W-:Y:S01]  /*143d0*/  IMAD.X R5, RZ, RZ, RZ, P5 ;  /* 0x000000ffff057224 */ /* 0x000fe200028e06ff */
[----:B------:R-:W-:Y:S01]  /*143e0*/  IADD3.X RZ, P1, PT, R121, R94, RZ, P1, !PT ;  /* 0x0000005e79ff7210 */ /* 0x000fe20000f3e4ff */
[----:B------:R-:W-:-:S02]  /*143f0*/  IMAD.MOV.U32 R4, RZ, RZ, R95 ;  /* 0x000000ffff047224 */ /* 0x000fc400078e005f */
        /* <DEDUP_REMOVED lines=22> */
[----:B------:R-:W-:Y:S02]  /*14560*/  IADD3.X R108, PT, PT, R5, RZ, RZ, P1, P2 ;  /* 0x000000ff056c7210 */ /* 0x000fe40000fe44ff */
[----:B------:R-:W-:Y:S02]  /*14570*/  IADD3 R80, P5, PT, R15, R80, RZ ;  /* 0x000000500f507210 */ /* 0x000fe40007fbe0ff */
[----:B------:R-:W-:Y:S01]  /*14580*/  IADD3 R81, P2, P1, R16, R81, R78 ;  /* 0x0000005110517210 */ /* 0x000fe2000795e04e */
[----:B------:R-:W-:-:S04]  /*14590*/  IMAD.WIDE.U32 R78, R127, R74, RZ ;  /* 0x0000004a7f4e7225 */ /* 0x000fc800078e00ff */
[----:B------:R-:W-:Y:S02]  /*145a0*/  IMAD.X R81, R81, 0x1, R10, P5 ;  /* 0x0000000151517824 */ /* 0x000fe400028e060a */
        /* <DEDUP_REMOVED lines=22> */
[----:B------:R-:W-:Y:S01]  /*14710*/  SEL R14, R14, R7, P5 ;  /* 0x000000070e0e7207 */ /* 0x000fe20002800000 */
[----:B------:R-:W-:Y:S01]  /*14720*/  IMAD.WIDE.U32 R6, R106, R54, RZ ;  /* 0x000000366a067225 */ /* 0x000fe200078e00ff */
[----:B------:R-:W-:Y:S02]  /*14730*/  SEL R92, R92, R5, P5 ;  /* 0x000000055c5c7207 */ /* 0x000fe40002800000 */
[----:B------:R-:W-:Y:S01]  /*14740*/  ISETP.GT.U32.AND P5, PT, R14, R78, PT ;  /* 0x0000004e0e00720c */ /* 0x000fe20003fa4070 */
[----:B------:R-:W-:Y:S02]  /*14750*/  IMAD.MOV.U32 R5, RZ, RZ, RZ ;  /* 0x000000ffff057224 */ /* 0x000fe400078e00ff */
[----:B------:R-:W-:Y:S01]  /*14760*/  IMAD.IADD R7, R115, 0x1, R7 ;  /* 0x0000000173077824 */ /* 0x000fe200078e0207 */
[----:B------:R-:W-:-:S04]  /*14770*/  ISETP.GT.U32.AND.EX P5, PT, R92, R17, PT, P5 ;  /* 0x000000115c00720c */ /* 0x000fc80003fa4150 */
[----:B------:R-:W-:-:S04]  /*14780*/  SEL R14, RZ, 0x1, !P5 ;  /* 0x00000001ff0e7807 */ /* 0x000fc80006800000 */
[----:B------:R-:W-:Y:S01]  /*14790*/  IADD3 R14, P5, P6, R14, R9, R8 ;  /* 0x000000090e0e7210 */ /* 0x000fe20007ebe008 */
[----:B------:R-:W-:-:S03]  /*147a0*/  IMAD.WIDE.U32 R8, R109, R55, RZ ;  /* 0x000000376d087225 */ /* 0x000fc600078e00ff */
[----:B------:R-:W-:Y:S01]  /*147b0*/  IADD3.X R16, PT, PT, RZ, R13, RZ, P5, P6 ;  /* 0x0000000dff107210 */ /* 0x000fe20002fec4ff */
[----:B------:R-:W-:-:S04]  /*147c0*/  IMAD.IADD R4, R113, 0x1, R9 ;  /* 0x0000000171047824 */ /* 0x000fc800078e0209 */
[----:B------:R-:W-:-:S04]  /*147d0*/  IMAD.WIDE.U32 R4, R54, R109, R4 ;  /* 0x0000006d36047225 */ /* 0x000fc800078e0004 */
[----:B------:R-:W-:Y:S01]  /*147e0*/  IMAD.IADD R9, R113, 0x1, R5 ;  /* 0x0000000171097824 */ /* 0x000fe200078e0205 */
[----:B------:R-:W-:Y:S01]  /*147f0*/  IADD3 R7, P5, P6, R14, R4, R7 ;  /* 0x000000040e077210 */ /* 0x000fe20007ebe007 */
[----:B------:R-:W-:-:S03]  /*14800*/  IMAD.WIDE.U32 R4, R106, R55, RZ ;  /* 0x000000376a047225 */ /* 0x000fc600078e00ff */
[----:B------:R-:W-:Y:S01]  /*14810*/  IADD3.X R9, PT, PT, R16, R9, RZ, P5, P6 ;  /* 0x0000000910097210 */ /* 0x000fe20002fec4ff */
[----:B------:R-:W-:-:S05]  /*14820*/  IMAD.IADD R13, R115, 0x1, R5 ;  /* 0x00000001730d7824 */ /* 0x000fca00078e0205 */
[----:B------:R-:W-:-:S04]  /*14830*/  IADD3 R13, P5, P6, R6, R13, R8 ;  /* 0x0000000d060d7210 */ /* 0x000fc80007ebe008 */
[----:B------:R-:W-:Y:S02]  /*14840*/  IADD3.X R14, PT, PT, RZ, RZ, RZ, P5, P6 ;  /* 0x000000ffff0e7210 */ /* 0x000fe40002fec4ff */
[----:B------:R-:W-:-:S04]  /*14850*/  ISETP.GE.U32.AND P5, PT, R80, R15, PT ;  /* 0x0000000f5000720c */ /* 0x000fc80003fa6070 */
[----:B------:R-:W-:Y:S01]  /*14860*/  ISETP.GE.U32.AND.EX P5, PT, R81, R10, PT, P5 ;  /* 0x0000000a5100720c */ /* 0x000fe20003fa6150 */
[----:B------:R-:W-:-:S03]  /*14870*/  IMAD.IADD R10, R11, 0x1, R117 ;  /* 0x000000010b0a7824 */ /* 0x000fc600078e0275 */
        /* <DEDUP_REMOVED lines=13> */
[----:B------:R-:W-:-:S03]  /*14950*/  IMAD.WIDE.U32 R4, R111, R57, RZ ;  /* 0x000000396f047225 */ /* 0x000fc600078e00ff */
[----:B------:R-:W-:Y:S01]  /*14960*/  SEL R8, RZ, 0x1, !P5 ;  /* 0x00000001ff087807 */ /* 0x000fe20006800000 */
[----:B------:R-:W-:-:S03]  /*14970*/  IMAD.IADD R6, R117, 0x1, R5 ;  /* 0x0000000175067824 */ /* 0x000fc600078e0205 */
[----:B------:R-:W-:Y:S01]  /*14980*/  IADD3 R8, P5, P6, R8, R7, R14 ;  /* 0x0000000708087210 */ /* 0x000fe20007ebe00e */
[----:B------:R-:W-:-:S03]  /*14990*/  IMAD.MOV.U32 R7, RZ, RZ, RZ ;  /* 0x000000ffff077224 */ /* 0x000fc600078e00ff */
[----:B------:R-:W-:Y:S01]  /*149a0*/  IADD3.X R9, PT, PT, RZ, R9, RZ, P5, P6 ;  /* 0x00000009ff097210 */ /* 0x000fe20002fec4ff */
[----:B------:R-:W-:-:S04]  /*149b0*/  IMAD.WIDE.U32 R6, R56, R111, R6 ;  /* 0x0000006f38067225 */ /* 0x000fc800078e0006 */
[----:B------:R-:W-:Y:S01]  /*149c0*/  IMAD.IADD R94, R117, 0x1, R7 ;  /* 0x00000001755e7824 */ /* 0x000fe200078e0207 */
[----:B------:R-:W-:Y:S01]  /*149d0*/  IADD3 R17, P5, P6, R8, R6, R17 ;  /* 0x0000000608117210 */ /* 0x000fe20007ebe011 */
[----:B------:R-:W-:-:S03]  /*149e0*/  IMAD.WIDE.U32 R6, R127, R76, RZ ;  /* 0x0000004c7f067225 */ /* 0x000fc600078e00ff */
[----:B------:R-:W-:Y:S01]  /*149f0*/  IADD3.X R94, PT, PT, R9, R94, RZ, P5, P6 ;  /* 0x0000005e095e7210 */ /* 0x000fe20002fec4ff */
[----:B------:R-:W-:Y:S01]  /*14a00*/  IMAD.WIDE.U32 R8, R125, R68, RZ ;  /* 0x000000447d087225 */ /* 0x000fe200078e00ff */
[----:B------:R-:W-:-:S03]  /*14a10*/  ISETP.NE.AND P6, PT, R2, RZ, PT ;  /* 0x000000ff0200720c */ /* 0x000fc60003fc5270 */
[----:B------:R-:W-:Y:S01]  /*14a20*/  IMAD R2, R123, R68, RZ ;  /* 0x000000447b027224 */ /* 0x000fe200078e02ff */
[----:B------:R-:W-:Y:S01]  /*14a30*/  IADD3.X R114, PT, PT, RZ, RZ, RZ, P6, P4 ;  /* 0x000000ffff727210 */ /* 0x000fe200037e84ff */
[----:B------:R-:W-:-:S04]  /*14a40*/  IMAD.WIDE.U32 R6, P5, R12, R77, R6 ;  /* 0x0000004d0c067225 */ /* 0x000fc800078a0006 */
[----:B------:R-:W-:Y:S02]  /*14a50*/  IMAD R119, R125, R69, R2 ;  /* 0x000000457d777224 */ /* 0x000fe400078e0202 */
[----:B------:R-:W-:-:S04]  /*14a60*/  IMAD.WIDE.U32 R12, R12, R76, RZ ;  /* 0x0000004c0c0c7225 */ /* 0x000fc800078e00ff */
[----:B------:R-:W-:Y:S02]  /*14a70*/  IMAD.IADD R119, R9, 0x1, R119 ;  /* 0x0000000109777824 */ /* 0x000fe400078e0277 */
[----:B------:R-:W-:Y:S01]  /*14a80*/  IMAD.X R15, RZ, RZ, RZ, P5 ;  /* 0x000000ffff0f7224 */ /* 0x000fe200028e06ff */
[----:B------:R-:W-:Y:S01]  /*14a90*/  IADD3 R9, P5, PT, R13, R6, RZ ;  /* 0x000000060d097210 */ /* 0x000fe20007fbe0ff */
[----:B------:R-:W-:-:S04]  /*14aa0*/  IMAD.WIDE.U32 R78, R119, R70, RZ ;  /* 0x00000046774e7225 */ /* 0x000fc800078e00ff */
[----:B------:R-:W-:Y:S02]  /*14ab0*/  IMAD.MOV.U32 R14, RZ, RZ, R7 ;  /* 0x000000ffff0e7224 */ /* 0x000fe400078e0007 */
[----:B------:R-:W-:-:S04]  /*14ac0*/  IMAD.WIDE.U32 R80, R8, R70, RZ ;  /* 0x0000004608507225 */ /* 0x000fc800078e00ff */
[----:B------:R-:W-:-:S04]  /*14ad0*/  IMAD.WIDE.U32.X R14, R127, R77, R14, P5 ;  /* 0x0000004d7f0e7225 */ /* 0x000fc800028e040e */
[----:B------:R-:W-:-:S04]  /*14ae0*/  IMAD.WIDE.U32 R78, P5, R8, R71, R78 ;  /* 0x00000047084e7225 */ /* 0x000fc800078a004e */
[----:B------:R-:W-:Y:S01]  /*14af0*/  IMAD.IADD R127, R83, 0x1, R3 ;  /* 0x00000001537f7824 */ /* 0x000fe200078e0203 */
[----:B------:R-:W-:Y:S01]  /*14b00*/  IADD3 R78, P4, PT, R81, R78, RZ ;  /* 0x0000004e514e7210 */ /* 0x000fe20007f9e0ff */
[----:B------:R-:W-:Y:S01]  /*14b10*/  IMAD.X R3, RZ, RZ, RZ, P5 ;  /* 0x000000ffff037224 */ /* 0x000fe200028e06ff */
[----:B------:R-:W-:Y:S01]  /*14b20*/  IADD3 RZ, P5, PT, R125, R80, RZ ;  /* 0x000000507dff7210 */ /* 0x000fe20007fbe0ff */
[----:B------:R-:W-:Y:S01]  /*14b30*/  IMAD.MOV.U32 R2, RZ, RZ, R79 ;  /* 0x000000ffff027224 */ /* 0x000fe200078e004f */
[----:B------:R-:W-:Y:S01]  /*14b40*/  IADD3.X R79, PT, PT, RZ, RZ, RZ, P2, P1 ;  /* 0x000000ffff4f7210 */ /* 0x000fe200017e24ff */
[----:B------:R-:W-:Y:S01]  /*14b50*/  IMAD.WIDE.U32 R6, R84, R57, RZ ;  /* 0x0000003954067225 */ /* 0x000fe200078e00ff */
[----:B------:R-:W-:Y:S02]  /*14b60*/  IADD3.X RZ, P5, PT, R123, R78, RZ, P5, !PT ;  /* 0x0000004e7bff7210 */ /* 0x000fe40002fbe4ff */
[----:B------:R-:W-:Y:S01]  /*14b70*/  IADD3.X R78, PT, PT, RZ, RZ, RZ, P3, P0 ;  /* 0x000000ffff4e7210 */ /* 0x000fe20001fe04ff */
[----:B------:R-:W-:-:S04]  /*14b80*/  IMAD.WIDE.U32 R80, R119, R72, RZ ;  /* 0x0000004877507225 */ /* 0x000fc800078e00ff */
[----:B------:R-:W-:-:S04]  /*14b90*/  IMAD.WIDE.U32.X R2, R119, R71, R2, P4 ;  /* 0x0000004777027225 */ /* 0x000fc800020e0402 */
[----:B------:R-:W-:Y:S01]  /*14ba0*/  IMAD.IADD R11, R83, 0x1, R7 ;  /* 0x00000001530b7824 */ /* 0x000fe200078e0207 */
[----:B------:R-:W-:Y:S01]  /*14bb0*/  IADD3.X R123, P6, PT, RZ, R2, RZ, P5, !PT ;  /* 0x00000002ff7b7210 */ /* 0x000fe20002fde4ff */
[----:B------:R-:W-:-:S03]  /*14bc0*/  IMAD.WIDE.U32 R80, P0, R8, R73, R80 ;  /* 0x0000004908507225 */ /* 0x000fc60007800050 */
[----:B------:R-:W-:Y:S01]  /*14bd0*/  IADD3 R11, P4, P3, R16, R11, R4 ;  /* 0x0000000b100b7210 */ /* 0x000fe20007b9e004 */
[----:B------:R-:W-:Y:S01]  /*14be0*/  IMAD.WIDE.U32 R4, R8, R72, RZ ;  /* 0x0000004808047225 */ /* 0x000fe200078e00ff */
[----:B------:R-:W-:-:S03]  /*14bf0*/  IADD3 R16, P5, PT, R97, R6, RZ ;  /* 0x0000000661107210 */ /* 0x000fc60007fbe0ff */
[----:B------:R-:W-:Y:S01]  /*14c00*/  IMAD.X R7, RZ, RZ, RZ, P0 ;  /* 0x000000ffff077224 */ /* 0x000fe200000e06ff */
[----:B------:R-:W-:Y:S01]  /*14c10*/  IADD3 R123, P0, PT, R123, R112, RZ ;  /* 0x000000707b7b7210 */ /* 0x000fe20007f1e0ff */
[----:B------:R-:W-:Y:S01]  /*14c20*/  IMAD.X R3, RZ, RZ, R3, P6 ;  /* 0x000000ffff037224 */ /* 0x000fe200030e0603 */
[----:B------:R-:W-:Y:S01]  /*14c30*/  IADD3 R125, P2, PT, R5, R80, RZ ;  /* 0x00000050057d7210 */ /* 0x000fe20007f5e0ff */
[----:B------:R-:W-:Y:S01]  /*14c40*/  IMAD.MOV.U32 R6, RZ, RZ, R81 ;  /* 0x000000ffff067224 */ /* 0x000fe200078e0051 */
[----:B------:R-:W-:Y:S01]  /*14c50*/  IADD3 R123, P1, PT, R123, R4, RZ ;  /* 0x000000047b7b7210 */ /* 0x000fe20007f3e0ff */
[----:B------:R-:W-:Y:S01]  /*14c60*/  IMAD.WIDE.U32 R4, R119, R74, RZ ;  /* 0x0000004a77047225 */ /* 0x000fe200078e00ff */
[----:B------:R-:W-:-:S03]  /*14c70*/  IADD3.X R108, P0, PT, R3, R108, RZ, P0, !PT ;  /* 0x0000006c036c7210 */ /* 0x000fc6000071e4ff */
[----:B------:R-:W-:Y:S01]  /*14c80*/  IMAD.X R81, R11, 0x1, R92, P5 ;  /* 0x000000010b517824 */ /* 0x000fe200028e065c */
[----:B------:R-:W-:Y:S01]  /*14c90*/  IADD3 R11, P5, PT, R121, R16, RZ ;  /* 0x00000010790b7210 */ /* 0x000fe20007fbe0ff */
[----:B------:R-:W-:Y:S01]  /*14ca0*/  IMAD.WIDE.U32.X R6, R119, R73, R6, P2 ;  /* 0x0000004977067225 */ /* 0x000fe200010e0406 */
[----:B------:R-:W-:Y:S02]  /*14cb0*/  IADD3.X R125, P2, PT, R108, R125, RZ, P1, !PT ;  /* 0x0000007d6c7d7210 */ /* 0x000fe40000f5e4ff */
[----:B------:R-:W-:Y:S01]  /*14cc0*/  IADD3 R11, P1, PT, R11, R12, RZ ;  /* 0x0000000c0b0b7210 */ /* 0x000fe20007f3e0ff */
[----:B------:R-:W-:Y:S01]  /*14cd0*/  IMAD.WIDE.U32 R4, P6, R8, R75, R4 ;  /* 0x0000004b08047225 */ /* 0x000fe200078c0004 */
[----:B------:R-:W-:Y:S02]  /*14ce0*/  IADD3.X R96, P5, PT, R96, R81, RZ, P5, !PT ;  /* 0x0000005160607210 */ /* 0x000fe40002fbe4ff */
[----:B------:R-:W-:Y:S01]  /*14cf0*/  IADD3.X R2, P0, P2, R6, RZ, RZ, P2, P0 ;  /* 0x000000ff06027210 */ /* 0x000fe200012004ff */
[----:B------:R-:W-:Y:S01]  /*14d00*/  IMAD.X R3, RZ, RZ, RZ, P6 ;  /* 0x000000ffff037224 */ /* 0x000fe200030e06ff */
[----:B------:R-:W-:Y:S01]  /*14d10*/  IADD3.X R121, P6, PT, R96, R9, RZ, P1, !PT ;  /* 0x0000000960797210 */ /* 0x000fe20000fde4ff */
[----:B------:R-:W-:Y:S01]  /*14d20*/  IMAD.WIDE.U32 R12, R8, R74, RZ ;  /* 0x0000004a080c7225 */ /* 0x000fe200078e00ff */
[----:B------:R-:W-:-:S02]  /*14d30*/  IADD3 R9, P1, PT, R2, R11, RZ ;  /* 0x0000000b02097210 */ /* 0x000fc40007f3e0ff */
[----:B------:R-:W-:Y:S01]  /*14d40*/  IADD3.X R96, PT, PT, R7, RZ, RZ, P0, P2 ;  /* 0x000000ff07607210 */ /* 0x000fe200007e44ff */
[----:B------:R-:W-:Y:S01]  /*14d50*/  IMAD.MOV.U32 R2, RZ, RZ, R5 ;  /* 0x000000ffff027224 */ /* 0x000fe200078e0005 */
[----:B------:R-:W-:Y:S01]  /*14d60*/  IADD3 R11, P2, PT, R13, R4, RZ ;  /* 0x000000040d0b7210 */ /* 0x000fe20007f5e0ff */
[----:B------:R-:W-:Y:S01]  /*14d70*/  IMAD.WIDE.U32 R4, R119, R76, RZ ;  /* 0x0000004c77047225 */ /* 0x000fe200078e00ff */
[----:B------:R-:W-:Y:S02]  /*14d80*/  IADD3 R80, P0, PT, R9, R12, RZ ;  /* 0x0000000c09507210 */ /* 0x000fe40007f1e0ff */
[----:B------:R-:W-:Y:S01]  /*14d90*/  IADD3.X R129, P5, P6, R14, RZ, RZ, P6, P5 ;  /* 0x000000ff0e817210 */ /* 0x000fe200036aa4ff */
[-C--:B------:R-:W-:Y:S01]  /*14da0*/  IMAD R12, R125, R68.reuse, RZ ;  /* 0x000000447d0c7224 */ /* 0x080fe200078e02ff */
[----:B------:R-:W-:Y:S01]  /*14db0*/  IADD3.X R96, P1, PT, R96, R121, RZ, P1, !PT ;  /* 0x0000007960607210 */ /* 0x000fe20000f3e4ff */
[----:B------:R-:W-:Y:S01]  /*14dc0*/  IMAD.WIDE.U32 R6, R123, R68, RZ ;  /* 0x000000447b067225 */ /* 0x000fe200078e00ff */
[----:B------:R-:W-:-:S02]  /*14dd0*/  IADD3.X R112, PT, PT, R15, RZ, RZ, P5, P6 ;  /* 0x000000ff0f707210 */ /* 0x000fc40002fec4ff */
[----:B------:R-:W-:Y:S01]  /*14de0*/  IADD3.X R96, P0, PT, R96, R11, RZ, P0, !PT ;  /* 0x0000000b60607210 */ /* 0x000fe2000071e4ff */
[----:B------:R-:W-:Y:S02]  /*14df0*/  IMAD R121, R123, R69, R12 ;  /* 0x000000457b797224 */ /* 0x000fe400078e020c */
[----:B------:R-:W-:-:S04]  /*14e00*/  IMAD.WIDE.U32 R4, P5, R8, R77, R4 ;  /* 0x0000004d08047225 */ /* 0x000fc800078a0004 */
[----:B------:R-:W-:Y:S02]  /*14e10*/  IMAD.MOV.U32 R11, RZ, RZ, RZ ;  /* 0x000000ffff0b7224 */ /* 0x000fe400078e00ff */
[----:B------:R-:W-:-:S04]  /*14e20*/  IMAD.WIDE.U32 R8, R8, R76, RZ ;  /* 0x0000004c08087225 */ /* 0x000fc800078e00ff */
[----:B------:R-:W-:Y:S02]  /*14e30*/  IMAD.IADD R121, R7, 0x1, R121 ;  /* 0x0000000107797824 */ /* 0x000fe400078e0279 */
[----:B------:R-:W-:-:S04]  /*14e40*/  IMAD.WIDE.U32 R12, R50, R111, R10 ;  /* 0x0000006f320c7225 */ /* 0x000fc800078e000a */
[----:B------:R-:W-:Y:S01]  /*14e50*/  IMAD.X R11, RZ, RZ, RZ, P5 ;  /* 0x000000ffff0b7224 */ /* 0x000fe200028e06ff */
[----:B------:R-:W-:Y:S01]  /*14e60*/  IADD3 R131, P5, PT, R9, R4, RZ ;  /* 0x0000000409837210 */ /* 0x000fe20007fbe0ff */
[----:B------:R-:W-:Y:S01]  /*14e70*/  IMAD.WIDE.U32.X R14, R119, R75, R2, P2 ;  /* 0x0000004b770e7225 */ /* 0x000fe200010e0402 */
[----:B------:R-:W-:-:S03]  /*14e80*/  IADD3 R114, P6, P2, R114, R12, R127 ;  /* 0x0000000c72727210 */ /* 0x000fc60007ade07f */
[----:B------:R-:W-:Y:S01]  /*14e90*/  IMAD.WIDE.U32 R2, R121, R70, RZ ;  /* 0x0000004679027225 */ /* 0x000fe200078e00ff */
[----:B------:R-:W-:-:S03]  /*14ea0*/  IADD3.X R7, P0, P1, R14, RZ, RZ, P0, P1 ;  /* 0x000000ff0e077210 */ /* 0x000fc600001024ff */
[----:B------:R-:W-:Y:S01]  /*14eb0*/  IMAD.MOV.U32 R10, RZ, RZ, R5 ;  /* 0x000000ffff0a7224 */ /* 0x000fe200078e0005 */
[----:B------:R-:W-:Y:S01]  /*14ec0*/  IADD3.X R108, PT, PT, R15, RZ, RZ, P0, P1 ;  /* 0x000000ff0f6c7210 */ /* 0x000fe200007e24ff */
[----:B------:R-:W-:-:S04]  /*14ed0*/  IMAD.WIDE.U32 R4, R6, R70, RZ ;  /* 0x0000004606047225 */ /* 0x000fc800078e00ff */
[----:B------:R-:W-:Y:S01]  /*14ee0*/  IMAD.WIDE.U32.X R10, R119, R77, R10, P5 ;  /* 0x0000004d770a7225 */ /* 0x000fe200028e040a */
[----:B------:R-:W-:-:S03]  /*14ef0*/  IADD3 RZ, P0, PT, R123, R4, RZ ;  /* 0x000000047bff7210 */ /* 0x000fc60007f1e0ff */
[----:B------:R-:W-:-:S04]  /*14f00*/  IMAD.WIDE.U32 R2, P5, R6, R71, R2 ;  /* 0x0000004706027225 */ /* 0x000fc800078a0002 */
[----:B------:R-:W-:Y:S01]  /*14f10*/  IMAD.IADD R118, R117, 0x1, R13 ;  /* 0x0000000175767824 */ /* 0x000fe200078e020d */
[----:B------:R-:W-:Y:S01]  /*14f20*/  IADD3 R4, P1, PT, R5, R2, RZ ;  /* 0x0000000205047210 */ /* 0x000fe20007f3e0ff */
[----:B------:R-:W-:Y:S01]  /*14f30*/  IMAD.X R5, RZ, RZ, RZ, P5 ;  /* 0x000000ffff057224 */ /* 0x000fe200028e06ff */
[----:B------:R-:W-:Y:S01]  /*14f40*/  IADD3 R15, P5, PT, R129, R114, RZ ;  /* 0x00000072810f7210 */ /* 0x000fe20007fbe0ff */
[----:B------:R-:W-:Y:S01]  /*14f50*/  IMAD.WIDE.U32 R12, R121, R72, RZ ;  /* 0x00000048790c7225 */ /* 0x000fe200078e00ff */
[----:B------:R-:W-:Y:S02]  /*14f60*/  IADD3.X R118, PT, PT, RZ, R118, RZ, P6, P2 ;  /* 0x00000076ff767210 */ /* 0x000fe400037e44ff */
[----:B------:R-:W-:Y:S01]  /*14f70*/  IADD3.X RZ, P6, PT, R125, R4, RZ, P0, !PT ;  /* 0x000000047dff7210 */ /* 0x000fe200007de4ff */
[----:B------:R-:W-:Y:S01]  /*14f80*/  IMAD.MOV.U32 R4, RZ, RZ, R3 ;  /* 0x000000ffff047224 */ /* 0x000fe200078e0003 */
[----:B------:R-:W-:Y:S01]  /*14f90*/  IADD3 R7, P0, PT, R7, R15, RZ ;  /* 0x0000000f07077210 */ /* 0x000fe20007f1e0ff */
[----:B------:R-:W-:-:S04]  /*14fa0*/  IMAD.WIDE.U32 R12, P2, R6, R73, R12 ;  /* 0x00000049060c7225 */ /* 0x000fc8000784000c */
[----:B------:R-:W-:-:S04]  /*14fb0*/  IMAD.WIDE.U32.X R4, R121, R71, R4, P1 ;  /* 0x0000004779047225 */ /* 0x000fc800008e0404 */
[----:B------:R-:W-:-:S04]  /*14fc0*/  IMAD.WIDE.U32 R2, R6, R72, RZ ;  /* 0x0000004806027225 */ /* 0x000fc800078e00ff */
[----:B------:R-:W-:Y:S01]  /*14fd0*/  IMAD.X R125, R112, 0x1, R118, P5 ;  /* 0x00000001707d7824 */ /* 0x000fe200028e0676 */
[----:B------:R-:W-:Y:S01]  /*14fe0*/  IADD3.X R119, P5, PT, RZ, R4, RZ, P6, !PT ;  /* 0x00000004ff777210 */ /* 0x000fe200037be4ff */
[----:B------:R-:W-:Y:S01]  /*14ff0*/  IMAD.X R9, RZ, RZ, RZ, P2 ;  /* 0x000000ffff097224 */ /* 0x000fe200010e06ff */
[----:B------:R-:W-:Y:S01]  /*15000*/  IADD3 R14, P2, PT, R7, R8, RZ ;  /* 0x00000008070e7210 */ /* 0x000fe20007f5e0ff */
[----:B------:R-:W-:Y:S01]  /*15010*/  IMAD.MOV.U32 R8, RZ, RZ, R13 ;  /* 0x000000ffff087224 */ /* 0x000fe200078e000d */
[----:B------:R-:W-:Y:S01]  /*15020*/  IADD3 R123, P6, PT, R3, R12, RZ ;  /* 0x0000000c037b7210 */ /* 0x000fe20007fde0ff */
[----:B------:R-:W-:Y:S01]  /*15030*/  IMAD.X R3, RZ, RZ, R5, P5 ;  /* 0x000000ffff037224 */ /* 0x000fe200028e0605 */
[----:B------:R-:W-:Y:S01]  /*15040*/  IADD3.X R108, P1, PT, R108, R125, RZ, P0, !PT ;  /* 0x0000007d6c6c7210 */ /* 0x000fe2000073e4ff */
[----:B------:R-:W-:Y:S01]  /*15050*/  IMAD.WIDE.U32 R4, R121, R74, RZ ;  /* 0x0000004a79047225 */ /* 0x000fe200078e00ff */
[----:B------:R-:W-:Y:S02]  /*15060*/  IADD3 R119, P0, PT, R119, R80, RZ ;  /* 0x0000005077777210 */ /* 0x000fe40007f1e0ff */
[----:B------:R-:W-:Y:S01]  /*15070*/  IADD3.X R108, P2, PT, R108, R131, RZ, P2, !PT ;  /* 0x000000836c6c7210 */ /* 0x000fe2000175e4ff */
[----:B------:R-:W-:Y:S01]  /*15080*/  IMAD.WIDE.U32.X R8, R121, R73, R8, P6 ;  /* 0x0000004979087225 */ /* 0x000fe200030e0408 */
[----:B------:R-:W-:-:S02]  /*15090*/  IADD3 R119, P5, PT, R119, R2, RZ ;  /* 0x0000000277777210 */ /* 0x000fc40007fbe0ff */
[----:B------:R-:W-:Y:S01]  /*150a0*/  IADD3.X R96, P0, PT, R3, R96, RZ, P0, !PT ;  /* 0x0000006003607210 */ /* 0x000fe2000071e4ff */
[----:B------:R-:W-:Y:S01]  /*150b0*/  IMAD.WIDE.U32 R4, P6, R6, R75, R4 ;  /* 0x0000004b06047225 */ /* 0x000fe200078c0004 */
[----:B------:R-:W-:Y:S02]  /*150c0*/  IADD3.X R12, P1, P2, R10, RZ, RZ, P2, P1 ;  /* 0x000000ff0a0c7210 */ /* 0x000fe400012224ff */
[----:B------:R-:W-:Y:S01]  /*150d0*/  IADD3.X R123, P5, PT, R96, R123, RZ, P5, !PT ;  /* 0x0000007b607b7210 */ /* 0x000fe20002fbe4ff */
[----:B------:R-:W-:Y:S01]  /*150e0*/  IMAD.X R3, RZ, RZ, RZ, P6 ;  /* 0x000000ffff037224 */ /* 0x000fe200030e06ff */
[----:B------:R-:W-:Y:S01]  /*150f0*/  IADD3.X R96, PT, PT, R11, RZ, RZ, P1, P2 ;  /* 0x000000ff0b607210 */ /* 0x000fe20000fe44ff */
[----:B------:R-:W-:Y:S01]  /*15100*/  IMAD.WIDE.U32 R10, R6, R74, RZ ;  /* 0x0000004a060a7225 */ /* 0x000fe200078e00ff */
[----:B------:R-:W-:Y:S02]  /*15110*/  ISETP.GE.U32.AND P1, PT, R15, R114, PT ;  /* 0x000000720f00720c */ /* 0x000fe40003f26070 */
[----:B------:R-:W-:Y:S01]  /*15120*/  IADD3.X R7, P0, P5, R8, RZ, RZ, P5, P0 ;  /* 0x000000ff08077210 */ /* 0x000fe20002d004ff */
[----:B------:R-:W-:Y:S01]  /*15130*/  IMAD.MOV.U32 R2, RZ, RZ, R5 ;  /* 0x000000ffff027224 */ /* 0x000fe200078e0005 */
[----:B------:R-:W-:-:S02]  /*15140*/  ISETP.GE.U32.AND.EX P1, PT, R125, R118, PT, P1 ;  /* 0x000000767d00720c */ /* 0x000fc40003f26110 */
[----:B------:R-:W-:Y:S02]  /*15150*/  IADD3 R78, P6, P2, R91, R82, R78 ;  /* 0x000000525b4e7210 */ /* 0x000fe40007ade04e */
[----:B------:R-:W-:Y:S01]  /*15160*/  IADD3.X R125, PT, PT, R9, RZ, RZ, P0, P5 ;  /* 0x000000ff097d7210 */ /* 0x000fe200007ea4ff */
[----:B------:R-:W-:Y:S01]  /*15170*/  IMAD.WIDE.U32 R8, R121, R76, RZ ;  /* 0x0000004c79087225 */ /* 0x000fe200078e00ff */
[----:B------:R-:W-:Y:S02]  /*15180*/  IADD3 R7, P0, PT, R7, R14, RZ ;  /* 0x0000000e07077210 */ /* 0x000fe40007f1e0ff */
[----:B------:R-:W-:Y:S02]  /*15190*/  IADD3.X R86, PT, PT, RZ, R86, RZ, P6, P2 ;  /* 0x00000056ff567210 */ /* 0x000fe400037e44ff */
[----:B------:R-:W-:Y:S01]  /*151a0*/  IADD3 R80, P6, PT, R7, R10, RZ ;  /* 0x0000000a07507210 */ /* 0x000fe20007fde0ff */
[----:B------:R-:W-:Y:S01]  /*151b0*/  IMAD R10, R123, R68, RZ ;  /* 0x000000447b0a7224 */ /* 0x000fe200078e02ff */
[----:B------:R-:W-:Y:S01]  /*151c0*/  IADD3 R14, P5, PT, R11, R4, RZ ;  /* 0x000000040b0e7210 */ /* 0x000fe20007fbe0ff */
[----:B------:R-:W-:Y:S01]  /*151d0*/  IMAD.WIDE.U32 R4, R119, R68, RZ ;  /* 0x0000004477047225 */ /* 0x000fe200078e00ff */
[----:B------:R-:W-:-:S02]  /*151e0*/  IADD3.X R125, P2, PT, R125, R108, RZ, P0, !PT ;  /* 0x0000006c7d7d7210 */ /* 0x000fc4000075e4ff */
[----:B------:R-:W-:Y:S01]  /*151f0*/  SEL R91, RZ, 0x1, P1 ;  /* 0x00000001ff5b7807 */ /* 0x000fe20000800000 */
[----:B------:R-:W-:Y:S01]  /*15200*/  IMAD R15, R119, R69, R10 ;  /* 0x00000045770f7224 */ /* 0x000fe200078e020a */
[----:B------:R-:W-:Y:S01]  /*15210*/  IADD3.X R125, P1, PT, R125, R14, RZ, P6, !PT ;  /* 0x0000000e7d7d7210 */ /* 0x000fe2000373e4ff */
[----:B------:R-:W-:Y:S01]  /*15220*/  IMAD.WIDE.U32.X R2, R121, R75, R2, P5 ;  /* 0x0000004b79027225 */ /* 0x000fe200028e0402 */
[----:B------:R-:W-:-:S03]  /*15230*/  IADD3 R91, P0, PT, R91, R78, RZ ;  /* 0x0000004e5b5b7210 */ /* 0x000fc60007f1e0ff */
[----:B------:R-:W-:Y:S01]  /*15240*/  IMAD.IADD R15, R5, 0x1, R15 ;  /* 0x00000001050f7824 */ /* 0x000fe200078e020f */
[----:B------:R-:W-:Y:S01]  /*15250*/  IADD3.X R5, P1, P2, R2, RZ, RZ, P1, P2 ;  /* 0x000000ff02057210 */ /* 0x000fe20000a244ff */
[----:B------:R-:W-:-:S04]  /*15260*/  IMAD.WIDE.U32 R8, P6, R6, R77, R8 ;  /* 0x0000004d06087225 */ /* 0x000fc800078c0008 */
[----:B------:R-:W-:-:S04]  /*15270*/  IMAD.WIDE.U32 R6, R6, R76, RZ ;  /* 0x0000004c06067225 */ /* 0x000fc800078e00ff */
[----:B------:R-:W-:Y:S01]  /*15280*/  IMAD.WIDE.U32 R10, R15, R70, RZ ;  /* 0x000000460f0a7225 */ /* 0x000fe200078e00ff */
[----:B------:R-:W-:-:S03]  /*15290*/  IADD3 R8, P5, PT, R7, R8, RZ ;  /* 0x0000000807087210 */ /* 0x000fc60007fbe0ff */
[----:B------:R-:W-:Y:S01]  /*152a0*/  IMAD.X R13, RZ, RZ, RZ, P6 ;  /* 0x000000ffff0d7224 */ /* 0x000fe200030e06ff */
[----:B------:R-:W-:Y:S01]  /*152b0*/  IADD3 R82, P6, PT, R12, R91, RZ ;  /* 0x0000005b0c527210 */ /* 0x000fe20007fde0ff */
[----:B------:R-:W-:Y:S01]  /*152c0*/  IMAD.X R127, RZ, RZ, R86, P0 ;  /* 0x000000ffff7f7224 */ /* 0x000fe200000e0656 */
[----:B------:R-:W-:Y:S01]  /*152d0*/  ISETP.GE.U32.AND P0, PT, R16, R97, PT ;  /* 0x000000611000720c */ /* 0x000fe20003f06070 */
[----:B------:R-:W-:Y:S01]  /*152e0*/  IMAD.MOV.U32 R12, RZ, RZ, R9 ;  /* 0x000000ffff0c7224 */ /* 0x000fe200078e0009 */
[----:B------:R-:W-:Y:S01]  /*152f0*/  IADD3.X R97, PT, PT, R3, RZ, RZ, P1, P2 ;  /* 0x000000ff03617210 */ /* 0x000fe20000fe44ff */
[C---:B------:R-:W-:Y:S01]  /*15300*/  IMAD.WIDE.U32 R10, P2, R4.reuse, R71, R10 ;  /* 0x00000047040a7225 */ /* 0x040fe2000784000a */
[----:B------:R-:W-:Y:S02]  /*15310*/  IADD3 R5, P1, PT, R5, R82, RZ ;  /* 0x0000005205057210 */ /* 0x000fe40007f3e0ff */
[----:B------:R-:W-:Y:S01]  /*15320*/  ISETP.GE.U32.AND.EX P0, PT, R81, R92, PT, P0 ;  /* 0x0000005c5100720c */ /* 0x000fe20003f06100 */
[----:B------:R-:W-:-:S04]  /*15330*/  IMAD.WIDE.U32 R2, R4, R70, RZ ;  /* 0x0000004604027225 */ /* 0x000fc800078e00ff */
[----:B------:R-:W-:Y:S01]  /*15340*/  IMAD.X R96, R96, 0x1, R127, P6 ;  /* 0x0000000160607824 */ /* 0x000fe200030e067f */
[----:B------:R-:W-:Y:S01]  /*15350*/  IADD3 R16, P6, PT, R5, R6, RZ ;  /* 0x0000000605107210 */ /* 0x000fe20007fde0ff */
[----:B------:R-:W-:Y:S01]  /*15360*/  IMAD.WIDE.U32.X R12, R121, R77, R12, P5 ;  /* 0x0000004d790c7225 */ /* 0x000fe200028e040c */
[----:B------:R-:W-:Y:S02]  /*15370*/  IADD3 R10, P5, PT, R3, R10, RZ ;  /* 0x0000000a030a7210 */ /* 0x000fe40007fbe0ff */
[----:B------:R-:W-:Y:S01]  /*15380*/  IADD3.X R97, P1, PT, R97, R96, RZ, P1, !PT ;  /* 0x0000006061617210 */ /* 0x000fe20000f3e4ff */
[----:B------:R-:W-:Y:S01]  /*15390*/  IMAD.X R7, RZ, RZ, RZ, P2 ;  /* 0x000000ffff077224 */ /* 0x000fe200010e06ff */
        /* <DEDUP_REMOVED lines=23> */
[----:B------:R-:W-:Y:S02]  /*15510*/  ISETP.GE.U32.AND.EX P5, PT, R127, R86, PT, P5 ;  /* 0x000000567f00720c */ /* 0x000fe40003fa6150 */
[----:B------:R-:W-:Y:S02]  /*15520*/  IADD3.X R5, P1, P2, R6, RZ, RZ, P2, P1 ;  /* 0x000000ff06057210 */ /* 0x000fe400012224ff */
[----:B------:R-:W-:Y:S02]  /*15530*/  SEL R6, RZ, 0x1, P0 ;  /* 0x00000001ff067807 */ /* 0x000fe40000000000 */
[----:B------:R-:W-:Y:S02]  /*15540*/  ISETP.GE.U32.AND P0, PT, R82, R91, PT ;  /* 0x0000005b5200720c */ /* 0x000fe40003f06070 */
[----:B------:R-:W-:Y:S02]  /*15550*/  IADD3 R88, P4, P3, R95, R88, R79 ;  /* 0x000000585f587210 */ /* 0x000fe40007b9e04f */
[----:B------:R-:W-:-:S02]  /*15560*/  IADD3.X R8, PT, PT, R7, RZ, RZ, P1, P2 ;  /* 0x000000ff07087210 */ /* 0x000fc40000fe44ff */
[----:B------:R-:W-:Y:S01]  /*15570*/  IADD3 R79, P6, P2, R6, R17, R9 ;  /* 0x00000011064f7210 */ /* 0x000fe20007ade009 */
[----:B------:R-:W-:Y:S01]  /*15580*/  IMAD.WIDE.U32 R6, R4, R74, RZ ;  /* 0x0000004a04067225 */ /* 0x000fe200078e00ff */
[----:B------:R-:W-:Y:S02]  /*15590*/  SEL R13, RZ, 0x1, P5 ;  /* 0x00000001ff0d7807 */ /* 0x000fe40002800000 */
[----:B------:R-:W-:Y:S01]  /*155a0*/  ISETP.GE.U32.AND.EX P0, PT, R96, R127, PT, P0 ;  /* 0x0000007f6000720c */ /* 0x000fe20003f06100 */
[----:B------:R-:W-:Y:S01]  /*155b0*/  IMAD.WIDE.U32 R2, P5, R4, R75, R2 ;  /* 0x0000004b04027225 */ /* 0x000fe200078a0002 */
[----:B------:R-:W-:Y:S02]  /*155c0*/  IADD3 R5, P1, PT, R5, R16, RZ ;  /* 0x0000001005057210 */ /* 0x000fe40007f3e0ff */
[----:B------:R-:W-:Y:S01]  /*155d0*/  IADD3.X R81, PT, PT, RZ, R90, RZ, P4, P3 ;  /* 0x0000005aff517210 */ /* 0x000fe200027e64ff */
[----:B------:R-:W-:Y:S01]  /*155e0*/  IMAD.X R9, RZ, RZ, RZ, P5 ;  /* 0x000000ffff097224 */ /* 0x000fe200028e06ff */
[----:B------:R-:W-:-:S02]  /*155f0*/  SEL R16, RZ, 0x1, P0 ;  /* 0x00000001ff107807 */ /* 0x000fc40000000000 */
[----:B------:R-:W-:Y:S02]  /*15600*/  IADD3 R17, P4, PT, R7, R2, RZ ;  /* 0x0000000207117210 */ /* 0x000fe40007f9e0ff */
[----:B------:R-:W-:Y:S01]  /*15610*/  IADD3 R80, P0, PT, R5, R6, RZ ;  /* 0x0000000605507210 */ /* 0x000fe20007f1e0ff */
[----:B------:R-:W-:Y:S01]  /*15620*/  IMAD.WIDE.U32 R6, R15, R76, RZ ;  /* 0x0000004c0f067225 */ /* 0x000fe200078e00ff */
[-C--:B------:R-:W-:Y:S02]  /*15630*/  IADD3 R13, P3, PT, R13, R88.reuse, RZ ;  /* 0x000000580d0d7210 */ /* 0x080fe40007f7e0ff */
[----:B------:R-:W-:Y:S01]  /*15640*/  IADD3.X R2, P1, PT, R8, R97, RZ, P1, !PT ;  /* 0x0000006108027210 */ /* 0x000fe20000f3e4ff */
[----:B------:R-:W-:Y:S01]  /*15650*/  IMAD.MOV.U32 R8, RZ, RZ, R3 ;  /* 0x000000ffff087224 */ /* 0x000fe200078e0003 */
[----:B------:R-:W-:Y:S01]  /*15660*/  IADD3 R16, P5, PT, R16, R13, RZ ;  /* 0x0000000d10107210 */ /* 0x000fe20007fbe0ff */
[----:B------:R-:W-:Y:S01]  /*15670*/  IMAD.X R78, RZ, RZ, R81, P3 ;  /* 0x000000ffff4e7224 */ /* 0x000fe200018e0651 */
[----:B------:R-:W-:Y:S01]  /*15680*/  IADD3.X R82, P0, PT, R2, R17, RZ, P0, !PT ;  /* 0x0000001102527210 */ /* 0x000fe2000071e4ff */
[----:B------:R-:W-:Y:S01]  /*15690*/  IMAD.WIDE.U32.X R2, R15, R75, R8, P4 ;  /* 0x0000004b0f027225 */ /* 0x000fe200020e0408 */
[----:B------:R-:W-:-:S03]  /*156a0*/  ISETP.GE.U32.AND P3, PT, R13, R88, PT ;  /* 0x000000580d00720c */ /* 0x000fc60003f66070 */
[----:B------:R-:W-:Y:S01]  /*156b0*/  IMAD.WIDE.U32 R6, P4, R4, R77, R6 ;  /* 0x0000004d04067225 */ /* 0x000fe20007880006 */
[----:B------:R-:W-:Y:S02]  /*156c0*/  IADD3.X R2, P1, P0, R2, RZ, RZ, P0, P1 ;  /* 0x000000ff02027210 */ /* 0x000fe400000224ff */
[----:B------:R-:W-:Y:S01]  /*156d0*/  ISETP.GE.U32.AND.EX P3, PT, R78, R81, PT, P3 ;  /* 0x000000514e00720c */ /* 0x000fe20003f66130 */
[----:B------:R-:W-:Y:S01]  /*156e0*/  IMAD.X R17, RZ, RZ, R78, P5 ;  /* 0x000000ffff117224 */ /* 0x000fe200028e064e */
[----:B------:R-:W-:Y:S01]  /*156f0*/  ISETP.GE.U32.AND P5, PT, R16, R13, PT ;  /* 0x0000000d1000720c */ /* 0x000fe20003fa6070 */
[----:B------:R-:W-:Y:S01]  /*15700*/  IMAD.X R5, RZ, RZ, RZ, P4 ;  /* 0x000000ffff057224 */ /* 0x000fe200020e06ff */
[----:B------:R-:W-:Y:S01]  /*15710*/  IADD3 R13, P4, PT, R12, R16, RZ ;  /* 0x000000100c0d7210 */ /* 0x000fe20007f9e0ff */
[----:B------:R-:W-:Y:S01]  /*15720*/  IMAD.WIDE.U32 R8, R4, R76, RZ ;  /* 0x0000004c04087225 */ /* 0x000fe200078e00ff */
[----:B------:R-:W-:Y:S02]  /*15730*/  IADD3.X R12, PT, PT, R3, RZ, RZ, P1, P0 ;  /* 0x000000ff030c7210 */ /* 0x000fe40000fe04ff */
[----:B------:R-:W-:Y:S01]  /*15740*/  IADD3 R3, P0, PT, R2, R13, RZ ;  /* 0x0000000d02037210 */ /* 0x000fe20007f1e0ff */
[----:B------:R-:W-:Y:S01]  /*15750*/  IMAD.MOV.U32 R4, RZ, RZ, R7 ;  /* 0x000000ffff047224 */ /* 0x000fe200078e0007 */
[----:B------:R-:W-:Y:S01]  /*15760*/  IADD3 R9, P1, PT, R9, R6, RZ ;  /* 0x0000000609097210 */ /* 0x000fe20007f3e0ff */
[----:B------:R-:W-:Y:S01]  /*15770*/  IMAD.X R7, R14, 0x1, R17, P4 ;  /* 0x000000010e077824 */ /* 0x000fe200020e0611 */
[----:B------:R-:W-:-:S02]  /*15780*/  ISETP.GE.U32.AND.EX P5, PT, R17, R78, PT, P5 ;  /* 0x0000004e1100720c */ /* 0x000fc40003fa6150 */
[----:B------:R-:W-:Y:S01]  /*15790*/  SEL R6, RZ, 0x1, P3 ;  /* 0x00000001ff067807 */ /* 0x000fe20001800000 */
[----:B------:R-:W-:Y:S01]  /*157a0*/  IMAD.WIDE.U32.X R4, R15, R77, R4, P1 ;  /* 0x0000004d0f047225 */ /* 0x000fe200008e0404 */
[----:B------:R-:W-:Y:S02]  /*157b0*/  ISETP.GE.U32.AND P4, PT, R13, R16, PT ;  /* 0x000000100d00720c */ /* 0x000fe40003f86070 */
        /* <DEDUP_REMOVED lines=51> */
.L_x_45:
        /* <DEDUP_REMOVED lines=21> */
.L_x_46:
[----:B------:R-:W-:Y:S02]  /*15c40*/  ISETP.GT.U32.AND P0, PT, R8, -0x1, PT ;  /* 0xffffffff0800780c */ /* 0x000fe40003f04070 */
[C---:B------:R-:W-:Y:S02]  /*15c50*/  SHF.L.W.U32.HI R14, R9.reuse, 0x1, R7 ;  /* 0x00000001090e7819 */ /* 0x040fe40000010e07 */
[----:B------:R-:W-:Y:S02]  /*15c60*/  ISETP.GT.AND.EX P0, PT, R9, -0x1, PT, P0 ;  /* 0xffffffff0900780c */ /* 0x000fe40003f04300 */
[----:B------:R-:W-:Y:S02]  /*15c70*/  SHF.L.W.U32.HI R15, R7, 0x1, R6 ;  /* 0x00000001070f7819 */ /* 0x000fe40000010e06 */
[CC--:B------:R-:W-:Y:S02]  /*15c80*/  ISETP.NE.U32.AND P2, PT, R14.reuse, R7.reuse, PT ;  /* 0x000000070e00720c */ /* 0x0c0fe40003f45070 */
[----:B------:R-:W-:-:S02]  /*15c90*/  ISETP.GE.U32.AND P1, PT, R14, R7, PT ;  /* 0x000000070e00720c */ /* 0x000fc40003f26070 */
[CC--:B------:R-:W-:Y:S02]  /*15ca0*/  ISETP.NE.AND.EX P2, PT, R15.reuse, R6.reuse, PT, P2 ;  /* 0x000000060f00720c */ /* 0x0c0fe40003f45320 */
[----:B------:R-:W-:Y:S02]  /*15cb0*/  ISETP.GE.U32.AND.EX P1, PT, R15, R6, PT, P1 ;  /* 0x000000060f00720c */ /* 0x000fe40003f26110 */
[----:B------:R-:W-:Y:S02]  /*15cc0*/  SEL R2, RZ, 0xffffffff, P2 ;  /* 0xffffffffff027807 */ /* 0x000fe40001000000 */
[----:B------:R-:W-:Y:S02]  /*15cd0*/  @P0 SEL R2, RZ, 0xffffffff, P1 ;  /* 0xffffffffff020807 */ /* 0x000fe40000800000 */
[----:B------:R-:W-:Y:S02]  /*15ce0*/  SHF.L.U64.HI R17, R5, 0x1, R4 ;  /* 0x0000000105117819 */ /* 0x000fe40000010204 */
[----:B------:R-:W-:-:S02]  /*15cf0*/  LOP3.LUT R2, R2, 0x1, RZ, 0xc0, !PT ;  /* 0x0000000102027812 */ /* 0x000fc400078ec0ff */
[----:B------:R-:W-:Y:S02]  /*15d00*/  SHF.L.U64.HI R11, R13, 0x1, R12 ;  /* 0x000000010d0b7819 */ /* 0x000fe4000001020c */
[----:B------:R-:W-:Y:S01]  /*15d10*/  ISETP.EQ.U32.OR P0, PT, R2, 0x1, !P1 ;  /* 0x000000010200780c */ /* 0x000fe20004f02470 */
[----:B------:R-:W-:Y:S01]  /*15d20*/  IMAD.SHL.U32 R2, R5, 0x2, RZ ;  /* 0x0000000205027824 */ /* 0x000fe200078e00ff */
[C---:B------:R-:W-:Y:S01]  /*15d30*/  SHF.L.U64.HI R9, R8.reuse, 0x1, R9 ;  /* 0x0000000108097819 */ /* 0x040fe20000010209 */
[----:B------:R-:W-:Y:S01]  /*15d40*/  IMAD.SHL.U32 R8, R8, 0x2, RZ ;  /* 0x0000000208087824 */ /* 0x000fe200078e00ff */
[----:B------:R-:W-:-:S04]  /*15d50*/  SEL R3, RZ, 0x1, !P0 ;  /* 0x00000001ff037807 */ /* 0x000fc80004000000 */
[----:B------:R-:W-:-:S04]  /*15d60*/  LOP3.LUT R79, R2, R3, RZ, 0xfc, !PT ;  /* 0x00000003024f7212 */ /* 0x000fc800078efcff */
[CC--:B------:R-:W-:Y:S02]  /*15d70*/  ISETP.GE.U32.AND P1, PT, R79.reuse, R5.reuse, PT ;  /* 0x000000054f00720c */ /* 0x0c0fe40003f26070 */
[-C--:B------:R-:W-:Y:S02]  /*15d80*/  ISETP.GE.U32.AND P2, PT, R79, R5.reuse, PT ;  /* 0x000000054f00720c */ /* 0x080fe40003f46070 */
[-C--:B------:R-:W-:Y:S02]  /*15d90*/  ISETP.GE.U32.AND.EX P1, PT, R17, R4.reuse, PT, P1 ;  /* 0x000000041100720c */ /* 0x080fe40003f26110 */
[----:B------:R-:W-:Y:S02]  /*15da0*/  ISETP.NE.U32.AND P3, PT, R79, R5, PT ;  /* 0x000000054f00720c */ /* 0x000fe40003f65070 */
[CC--:B------:R-:W-:Y:S02]  /*15db0*/  ISETP.GE.U32.AND.EX P2, PT, R17.reuse, R4.reuse, PT, P2 ;  /* 0x000000041100720c */ /* 0x0c0fe40003f46120 */
[----:B------:R-:W-:-:S02]  /*15dc0*/  ISETP.NE.AND.EX P3, PT, R17, R4, PT, P3 ;  /* 0x000000041100720c */ /* 0x000fc40003f65330 */
[----:B------:R-:W-:Y:S02]  /*15dd0*/  SEL R2, RZ, 0xffffffff, P2 ;  /* 0xffffffffff027807 */ /* 0x000fe40001000000 */
[----:B------:R-:W-:-:S04]  /*15de0*/  SEL R3, RZ, 0xffffffff, P3 ;  /* 0xffffffffff037807 */ /* 0x000fc80001800000 */
[----:B------:R-:W-:Y:S01]  /*15df0*/  @P1 SEL R2, R3, R2, P0 ;  /* 0x0000000203021207 */ /* 0x000fe20000000000 */
[----:B------:R-:W-:-:S03]  /*15e00*/  IMAD.SHL.U32 R3, R13, 0x2, RZ ;  /* 0x000000020d037824 */ /* 0x000fc600078e00ff */
[----:B------:R-:W-:-:S04]  /*15e10*/  LOP3.LUT R2, R2, 0x1, RZ, 0xc0, !PT ;  /* 0x0000000102027812 */ /* 0x000fc800078ec0ff */
[----:B------:R-:W-:Y:S02]  /*15e20*/  LOP3.LUT R10, R3, R2, RZ, 0xfc, !PT ;  /* 0x00000002030a7212 */ /* 0x000fe400078efcff */
[----:B------:R-:W-:Y:S02]  /*15e30*/  ISETP.NE.U32.AND P0, PT, R2, 0x1, PT ;  /* 0x000000010200780c */ /* 0x000fe40003f05070 */
[CC--:B------:R-:W-:Y:S02]  /*15e40*/  ISETP.EQ.U32.AND P2, PT, R10.reuse, R13.reuse, PT ;  /* 0x0000000d0a00720c */ /* 0x0c0fe40003f42070 */
[C---:B------:R-:W-:Y:S02]  /*15e50*/  ISETP.GE.U32.AND P1, PT, R10.reuse, R13, PT ;  /* 0x0000000d0a00720c */ /* 0x040fe40003f26070 */
[----:B------:R-:W-:Y:S02]  /*15e60*/  ISETP.GT.U32.AND P3, PT, R10, R76, PT ;  /* 0x0000004c0a00720c */ /* 0x000fe40003f64070 */
[----:B------:R-:W-:-:S02]  /*15e70*/  ISETP.EQ.AND.EX P0, PT, R11, R12, !P0, P2 ;  /* 0x0000000c0b00720c */ /* 0x000fc40004702320 */
        /* <DEDUP_REMOVED lines=33> */
.L_x_47:
        /* <DEDUP_REMOVED lines=11> */
[----:B------:R-:W-:Y:S02]  /*16140*/  IADD3 R7, P1, PT, R14, -R5, RZ ;  /* 0x800000050e077210 */ /* 0x000fe40007f3e0ff */
        /* <DEDUP_REMOVED lines=9> */
.L_x_48:
        /* <DEDUP_REMOVED lines=11> */
[----:B------:R-:W-:-:S04]  /*16290*/  LOP3.LUT R2, R2, 0x1, RZ, 0xc0, !PT ;  /* 0x0000000102027812 */ /* 0x000fc800078ec0ff */
[----:B------:R-:W-:Y:S01]  /*162a0*/  ISETP.EQ.U32.OR P0, PT, R2, 0x1, !P1 ;  /* 0x000000010200780c */ /* 0x000fe20004f02470 */
[----:B------:R-:W-:-:S03]  /*162b0*/  IMAD.SHL.U32 R2, R5, 0x2, RZ ;  /* 0x0000000205027824 */ /* 0x000fc600078e00ff */
[----:B------:R-:W-:-:S04]  /*162c0*/  SEL R3, RZ, 0x1, !P0 ;  /* 0x00000001ff037807 */ /* 0x000fc80004000000 */
[----:B------:R-:W-:-:S04]  /*162d0*/  LOP3.LUT R15, R2, R3, RZ, 0xfc, !PT ;  /* 0x00000003020f7212 */ /* 0x000fc800078efcff */
[CC--:B------:R-:W-:Y:S02]  /*162e0*/  ISETP.GE.U32.AND P1, PT, R15.reuse, R5.reuse, PT ;  /* 0x000000050f00720c */ /* 0x0c0fe40003f26070 */
[CC--:B------:R-:W-:Y:S02]  /*162f0*/  ISETP.GE.U32.AND P2, PT, R15.reuse, R5.reuse, PT ;  /* 0x000000050f00720c */ /* 0x0c0fe40003f46070 */
[CC--:B------:R-:W-:Y:S02]  /*16300*/  ISETP.GE.U32.AND.EX P1, PT, R14.reuse, R4.reuse, PT, P1 ;  /* 0x000000040e00720c */ /* 0x0c0fe40003f26110 */
[----:B------:R-:W-:Y:S02]  /*16310*/  ISETP.NE.U32.AND P3, PT, R15, R5, PT ;  /* 0x000000050f00720c */ /* 0x000fe40003f65070 */
[CC--:B------:R-:W-:Y:S02]  /*16320*/  ISETP.GE.U32.AND.EX P2, PT, R14.reuse, R4.reuse, PT, P2 ;  /* 0x000000040e00720c */ /* 0x0c0fe40003f46120 */
[----:B------:R-:W-:-:S02]  /*16330*/  ISETP.NE.AND.EX P3, PT, R14, R4, PT, P3 ;  /* 0x000000040e00720c */ /* 0x000fc40003f65330 */
[----:B------:R-:W-:Y:S02]  /*16340*/  SEL R2, RZ, 0xffffffff, P2 ;  /* 0xffffffffff027807 */ /* 0x000fe40001000000 */
[----:B------:R-:W-:Y:S02]  /*16350*/  SEL R3, RZ, 0xffffffff, P3 ;  /* 0xffffffffff037807 */ /* 0x000fe40001800000 */
[C---:B------:R-:W-:Y:S02]  /*16360*/  SHF.L.U64.HI R4, R10.reuse, 0x1, R11 ;  /* 0x000000010a047819 */ /* 0x040fe4000001020b */
[----:B------:R-:W-:Y:S01]  /*16370*/  @P1 SEL R2, R3, R2, P0 ;  /* 0x0000000203021207 */ /* 0x000fe20000000000 */
[----:B------:R-:W-:-:S03]  /*16380*/  IMAD.SHL.U32 R3, R10, 0x2, RZ ;  /* 0x000000020a037824 */ /* 0x000fc600078e00ff */
[----:B------:R-:W-:-:S04]  /*16390*/  LOP3.LUT R2, R2, 0x1, RZ, 0xc0, !PT ;  /* 0x0000000102027812 */ /* 0x000fc800078ec0ff */
[----:B------:R-:W-:Y:S02]  /*163a0*/  LOP3.LUT R3, R3, R2, RZ, 0xfc, !PT ;  /* 0x0000000203037212 */ /* 0x000fe400078efcff */
[----:B------:R-:W-:Y:S01]  /*163b0*/  ISETP.NE.U32.AND P0, PT, R2, 0x1, PT ;  /* 0x000000010200780c */ /* 0x000fe20003f05070 */
[----:B------:R-:W-:Y:S01]  /*163c0*/  IMAD.MOV.U32 R2, RZ, RZ, R4 ;  /* 0x000000ffff027224 */ /* 0x000fe200078e0004 */
[CC--:B------:R-:W-:Y:S02]  /*163d0*/  ISETP.EQ.U32.AND P2, PT, R3.reuse, R10.reuse, PT ;  /* 0x0000000a0300720c */ /* 0x0c0fe40003f42070 */
[C---:B------:R-:W-:Y:S02]  /*163e0*/  ISETP.GE.U32.AND P1, PT, R3.reuse, R10, PT ;  /* 0x0000000a0300720c */ /* 0x040fe40003f26070 */
[----:B------:R-:W-:Y:S02]  /*163f0*/  ISETP.GT.U32.AND P3, PT, R3, R76, PT ;  /* 0x0000004c0300720c */ /* 0x000fe40003f64070 */
[----:B------:R-:W-:-:S02]  /*16400*/  ISETP.EQ.AND.EX P0, PT, R4, R11, !P0, P2 ;  /* 0x0000000b0400720c */ /* 0x000fc40004702320 */
[----:B------:R-:W-:Y:S01]  /*16410*/  ISETP.GE.U32.AND.EX P1, PT, R4, R11, PT, P1 ;  /* 0x0000000b0400720c */ /* 0x000fe20003f26110 */
[----:B------:R-:W-:Y:S01]  /*16420*/  IMAD.SHL.U32 R11, R8, 0x2, RZ ;  /* 0x00000002080b7824 */ /* 0x000fe200078e00ff */
[----:B------:R-:W-:Y:S02]  /*16430*/  ISETP.GT.U32.OR.EX P0, PT, R4, R77, P0, P3 ;  /* 0x0000004d0400720c */ /* 0x000fe40000704530 */
[----:B------:R-:W-:Y:S02]  /*16440*/  SHF.L.U64.HI R10, R8, 0x1, R9 ;  /* 0x00000001080a7819 */ /* 0x000fe40000010209 */
        /* <DEDUP_REMOVED lines=37> */
.L_x_49:
        /* <DEDUP_REMOVED lines=21> */
.L_x_50:
[----:B------:R-:W-:-:S04]  /*167f0*/  IMAD.WIDE.U32 R14, R87, R84, RZ ;  /* 0x00000054570e7225 */ /* 0x000fc800078e00ff */
[----:B------:R-:W-:-:S04]  /*16800*/  IMAD.WIDE.U32 R12, R87, R111, RZ ;  /* 0x0000006f570c7225 */ /* 0x000fc800078e00ff */
[----:B------:R-:W-:-:S04]  /*16810*/  IMAD.WIDE.U32 R86, R110, R84, RZ ;  /* 0x000000546e567225 */ /* 0x000fc800078e00ff */
[----:B------:R-:W-:-:S04]  /*16820*/  IMAD.WIDE.U32 R90, R89, R84, RZ ;  /* 0x00000054595a7225 */ /* 0x000fc800078e00ff */
[----:B------:R-:W-:-:S04]  /*16830*/  IMAD.WIDE.U32 R80, R110, R111, RZ ;  /* 0x0000006f6e507225 */ /* 0x000fc800078e00ff */
[----:B------:R-:W-:Y:S02]  /*16840*/  IMAD.IADD R17, R105, 0x1, R87 ;  /* 0x0000000169117824 */ /* 0x000fe400078e0257 */
[----:B------:R-:W-:-:S03]  /*16850*/  IMAD.WIDE.U32 R10, R111, R84, RZ ;  /* 0x000000546f0a7225 */ /* 0x000fc600078e00ff */
[----:B------:R-:W-:Y:S01]  /*16860*/  IADD3 R120, P1, P6, R80, R17, R90 ;  /* 0x0000001150787210 */ /* 0x000fe20007e3e05a */
[----:B------:R-:W-:-:S03]  /*16870*/  IMAD.WIDE.U32 R78, R104, R84, RZ ;  /* 0x00000054684e7225 */ /* 0x000fc600078e00ff */
[----:B------:R-:W-:Y:S01]  /*16880*/  IADD3.X R122, PT, PT, RZ, RZ, RZ, P1, P6 ;  /* 0x000000ffff7a7210 */ /* 0x000fe20000fec4ff */
[----:B------:R-:W-:Y:S02]  /*16890*/  IMAD.IADD R15, R85, 0x1, R15 ;  /* 0x00000001550f7824 */ /* 0x000fe400078e020f */
[----:B------:R-:W-:Y:S02]  /*168a0*/  IMAD.IADD R17, R117, 0x1, R11 ;  /* 0x0000000175117824 */ /* 0x000fe400078e020b */
[----:B------:R-:W-:Y:S01]  /*168b0*/  IMAD.IADD R87, R85, 0x1, R13 ;  /* 0x0000000155577824 */ /* 0x000fe200078e020d */
[----:B------:R-:W-:Y:S01]  /*168c0*/  IADD3 R112, P2, P5, R12, R15, R78 ;  /* 0x0000000f0c707210 */ /* 0x000fe20007d5e04e */
[----:B------:R-:W-:Y:S01]  /*168d0*/  IMAD.WIDE.U32 R12, R109, R106, RZ ;  /* 0x0000006a6d0c7225 */ /* 0x000fe200078e00ff */
[----:B------:R-:W-:-:S03]  /*168e0*/  SHF.R.U64 R96, R10, 0x1f, R17 ;  /* 0x0000001f0a607819 */ /* 0x000fc60000001211 */
[----:B------:R-:W-:Y:S01]  /*168f0*/  IMAD.WIDE.U32 R94, R84, R84, RZ ;  /* 0x00000054545e7225 */ /* 0x000fe200078e00ff */
[----:B------:R-:W-:-:S03]  /*16900*/  LOP3.LUT R96, R96, 0xfffffffe, RZ, 0xc0, !PT ;  /* 0xfffffffe60607812 */ /* 0x000fc600078ec0ff */
[C---:B------:R-:W-:Y:S02]  /*16910*/  IMAD.SHL.U32 R11, R10.reuse, 0x2, RZ ;  /* 0x000000020a0b7824 */ /* 0x040fe400078e00ff */
[----:B------:R-:W-:Y:S01]  /*16920*/  IMAD.IADD R121, R105, 0x1, R81 ;  /* 0x0000000169797824 */ /* 0x000fe200078e0251 */
[----:B------:R-:W-:Y:S01]  /*16930*/  SHF.L.U64.HI R81, R10, 0x1, R17 ;  /* 0x000000010a517819 */ /* 0x000fe20000010211 */
[----:B------:R-:W-:Y:S01]  /*16940*/  IMAD.IADD R123, R113, 0x1, R13 ;  /* 0x00000001717b7824 */ /* 0x000fe200078e020d */
[----:B------:R-:W-:Y:S01]  /*16950*/  SHF.R.U32.HI R17, RZ, 0x1f, R17 ;  /* 0x0000001fff117819 */ /* 0x000fe20000011611 */
[----:B------:R-:W-:Y:S01]  /*16960*/  IMAD.IADD R10, R83, 0x1, R95 ;  /* 0x00000001530a7824 */ /* 0x000fe200078e025f */
[----:B------:R-:W-:Y:S01]  /*16970*/  LOP3.LUT R95, R11, 0xfffffffe, RZ, 0xc0, !PT ;  /* 0xfffffffe0b5f7812 */ /* 0x000fe200078ec0ff */
[----:B------:R-:W-:Y:S01]  /*16980*/  IMAD.WIDE.U32 R82, R106, R84, RZ ;  /* 0x000000546a527225 */ /* 0x000fe200078e00ff */
[C-C-:B------:R-:W-:Y:S02]  /*16990*/  SHF.L.U64.HI R118, R12.reuse, 0x1, R123.reuse ;  /* 0x000000010c767819 */ /* 0x140fe4000001027b */
[C---:B------:R-:W-:Y:S01]  /*169a0*/  SHF.R.U64 R114, R12.reuse, 0x1f, R123 ;  /* 0x0000001f0c727819 */ /* 0x040fe2000000127b */
[----:B------:R-:W-:Y:S01]  /*169b0*/  IMAD.SHL.U32 R15, R12, 0x2, RZ ;  /* 0x000000020c0f7824 */ /* 0x000fe200078e00ff */
[----:B------:R-:W-:Y:S01]  /*169c0*/  IADD3 R95, P0, PT, R95, R10, RZ ;  /* 0x0000000a5f5f7210 */ /* 0x000fe20007f1e0ff */
[----:B------:R-:W-:Y:S01]  /*169d0*/  IMAD.WIDE.U32 R12, R109, R84, RZ ;  /* 0x000000546d0c7225 */ /* 0x000fe200078e00ff */
[----:B------:R-:W-:-:S02]  /*169e0*/  LOP3.LUT R97, R17, 0x1, RZ, 0xc0, !PT ;  /* 0x0000000111617812 */ /* 0x000fc400078ec0ff */
[----:B------:R-:W-:Y:S01]  /*169f0*/  LOP3.LUT R81, R81, 0x1, RZ, 0xc0, !PT ;  /* 0x0000000151517812 */ /* 0x000fe200078ec0ff */
[----:B------:R-:W-:-:S04]  /*16a00*/  IMAD.WIDE.U32 R10, R106, R111, RZ ;  /* 0x0000006f6a0a7225 */ /* 0x000fc800078e00ff */
[----:B------:R-:W-:Y:S02]  /*16a10*/  IMAD.IADD R83, R115, 0x1, R83 ;  /* 0x0000000173537824 */ /* 0x000fe400078e0253 */
[----:B------:R-:W-:Y:S02]  /*16a20*/  IMAD.IADD R16, R93, 0x1, R91 ;  /* 0x000000015d107824 */ /* 0x000fe400078e025b */
[----:B------:R-:W-:Y:S01]  /*16a30*/  IMAD.WIDE.U32 R90, R106, R106, RZ ;  /* 0x0000006a6a5a7225 */ /* 0x000fe200078e00ff */
[----:B------:R-:W-:Y:S02]  /*16a40*/  IADD3 R83, P3, P4, R10, R83, R12 ;  /* 0x000000530a537210 */ /* 0x000fe40007c7e00c */
[----:B------:R-:W-:Y:S01]  /*16a50*/  LOP3.LUT R10, R15, 0xfffffffe, RZ, 0xc0, !PT ;  /* 0xfffffffe0f0a7812 */ /* 0x000fe200078ec0ff */
[----:B------:R-:W-:Y:S01]  /*16a60*/  IMAD.WIDE.U32 R96, R111, R111, R96 ;  /* 0x0000006f6f607225 */ /* 0x000fe200078e0060 */
[----:B------:R-:W-:-:S03]  /*16a70*/  SHF.R.U32.HI R108, RZ, 0x1f, R83 ;  /* 0x0000001fff6c7819 */ /* 0x000fc60000011653 */
[----:B------:R-:W-:Y:S02]  /*16a80*/  IMAD.X R81, RZ, RZ, R81, P0 ;  /* 0x000000ffff517224 */ /* 0x000fe400000e0651 */
[----:B------:R-:W-:Y:S02]  /*16a90*/  IMAD.IADD R88, R107, 0x1, R79 ;  /* 0x000000016b587824 */ /* 0x000fe400078e024f */
[----:B------:R-:W-:Y:S01]  /*16aa0*/  IMAD.IADD R17, R115, 0x1, R91 ;  /* 0x0000000173117824 */ /* 0x000fe200078e025b */
[----:B------:R-:W-:Y:S01]  /*16ab0*/  IADD3 R91, P0, PT, R108, R86, RZ ;  /* 0x000000566c5b7210 */ /* 0x000fe20007f1e0ff */
[----:B------:R-:W-:Y:S01]  /*16ac0*/  IMAD.WIDE.U32 R78, R110, R109, RZ ;  /* 0x0000006d6e4e7225 */ /* 0x000fe200078e00ff */
[----:B------:R-:W-:Y:S02]  /*16ad0*/  IADD3 R92, P6, PT, R81, R96, RZ ;  /* 0x00000060515c7210 */ /* 0x000fe40007fde0ff */
[----:B------:R-:W-:Y:S01]  /*16ae0*/  IADD3 R10, P1, PT, R10, R17, RZ ;  /* 0x000000110a0a7210 */ /* 0x000fe20007f3e0ff */
[----:B------:R-:W-:-:S04]  /*16af0*/  IMAD.WIDE.U32 R84, R89, R106, RZ ;  /* 0x0000006a59547225 */ /* 0x000fc800078e00ff */
[----:B------:R-:W-:Y:S02]  /*16b00*/  IMAD.IADD R15, R105, 0x1, R79 ;  /* 0x00000001690f7824 */ /* 0x000fe400078e024f */
[----:B------:R-:W-:Y:S01]  /*16b10*/  IMAD.X R79, RZ, RZ, R120, P0 ;  /* 0x000000ffff4f7224 */ /* 0x000fe200000e0678 */
[----:B------:R-:W-:Y:S01]  /*16b20*/  ISETP.GT.U32.AND P0, PT, R86, R91, PT ;  /* 0x0000005b5600720c */ /* 0x000fe20003f04070 */
[----:B------:R-:W-:Y:S02]  /*16b30*/  IMAD.IADD R80, R93, 0x1, R85 ;  /* 0x000000015d507824 */ /* 0x000fe400078e0255 */
[----:B------:R-:W-:Y:S01]  /*16b40*/  IMAD.MOV.U32 R81, RZ, RZ, RZ ;  /* 0x000000ffff517224 */ /* 0x000fe200078e00ff */
[----:B------:R-:W-:Y:S01]  /*16b50*/  ISETP.GT.U32.AND.EX P0, PT, R120, R79, PT, P0 ;  /* 0x0000004f7800720c */ /* 0x000fe20003f04100 */
[----:B------:R-:W-:Y:S01]  /*16b60*/  IMAD.X R96, R117, 0x1, R97, P6 ;  /* 0x0000000175607824 */ /* 0x000fe200030e0661 */
[----:B------:R-:W-:Y:S01]  /*16b70*/  IADD3 R85, P6, PT, R91, R90, RZ ;  /* 0x0000005a5b557210 */ /* 0x000fe20007fde0ff */
[----:B------:R-:W-:Y:S01]  /*16b80*/  IMAD.MOV.U32 R17, RZ, RZ, RZ ;  /* 0x000000ffff117224 */ /* 0x000fe200078e00ff */
[----:B------:R-:W-:Y:S01]  /*16b90*/  LOP3.LUT R90, R114, 0xfffffffe, RZ, 0xc0, !PT ;  /* 0xfffffffe725a7812 */ /* 0x000fe200078ec0ff */
[----:B------:R-:W-:-:S04]  /*16ba0*/  IMAD.WIDE.U32 R80, R109, R89, R80 ;  /* 0x000000596d507225 */ /* 0x000fc800078e0050 */
[----:B------:R-:W-:-:S04]  /*16bb0*/  IMAD.WIDE.U32 R16, R111, R89, R16 ;  /* 0x000000596f107225 */ /* 0x000fc800078e0010 */
[----:B------:R-:W-:Y:S02]  /*16bc0*/  IMAD.MOV.U32 R89, RZ, RZ, RZ ;  /* 0x000000ffff597224 */ /* 0x000fe400078e00ff */
[----:B------:R-:W-:Y:S01]  /*16bd0*/  IMAD.X R119, R79, 0x1, R10, P6 ;  /* 0x000000014f777824 */ /* 0x000fe200030e060a */
[----:B------:R-:W-:Y:S01]  /*16be0*/  SEL R10, R86, R91, P0 ;  /* 0x0000005b560a7207 */ /* 0x000fe20000000000 */
[----:B------:R-:W-:Y:S01]  /*16bf0*/  IMAD.WIDE.U32 R88, R104, R111, R88 ;  /* 0x0000006f68587225 */ /* 0x000fe200078e0058 */
[----:B------:R-:W-:Y:S02]  /*16c00*/  IADD3 R15, P6, PT, R15, R80, RZ ;  /* 0x000000500f0f7210 */ /* 0x000fe40007fde0ff */
[----:B------:R-:W-:Y:S01]  /*16c10*/  SEL R104, R120, R79, P0 ;  /* 0x0000004f78687207 */ /* 0x000fe20000000000 */
[----:B------:R-:W-:Y:S01]  /*16c20*/  IMAD.IADD R97, R107, 0x1, R89 ;  /* 0x000000016b617824 */ /* 0x000fe200078e0259 */
[----:B------:R-:W-:Y:S01]  /*16c30*/  ISETP.GT.U32.AND P0, PT, R10, R85, PT ;  /* 0x000000550a00720c */ /* 0x000fe20003f04070 */
[----:B------:R-:W-:Y:S01]  /*16c40*/  IMAD.X R12, R93, 0x1, R81, P6 ;  /* 0x000000015d0c7824 */ /* 0x000fe200030e0651 */
[----:B------:R-:W-:Y:S01]  /*16c50*/  SHF.R.U32.HI R10, RZ, 0x1f, R123 ;  /* 0x0000001fff0a7819 */ /* 0x000fe2000001167b */
[----:B------:R-:W-:Y:S01]  /*16c60*/  IMAD.WIDE.U32 R80, R94, R68, RZ ;  /* 0x000000445e507225 */ /* 0x000fe200078e00ff */
[----:B------:R-:W-:-:S02]  /*16c70*/  LOP3.LUT R79, R118, 0x1, RZ, 0xc0, !PT ;  /* 0x00000001764f7812 */ /* 0x000fc400078ec0ff */
[----:B------:R-:W-:Y:S01]  /*16c80*/  LOP3.LUT R91, R10, 0x1, RZ, 0xc0, !PT ;  /* 0x000000010a5b7812 */ /* 0x000fe200078ec0ff */
[----:B------:R-:W-:Y:S01]  /*16c90*/  IMAD.IADD R123, R93, 0x1, R17 ;  /* 0x000000015d7b7824 */ /* 0x000fe200078e0211 */
[----:B------:R-:W-:Y:S01]  /*16ca0*/  ISETP.GT.U32.AND.EX P0, PT, R104, R119, PT, P0 ;  /* 0x000000776800720c */ /* 0x000fe20003f04100 */
[----:B------:R-:W-:Y:S01]  /*16cb0*/  IMAD.X R79, RZ, RZ, R79, P1 ;  /* 0x000000ffff4f7224 */ /* 0x000fe200008e064f */
[----:B------:R-:W-:Y:S01]  /*16cc0*/  IADD3 R10, P1, P6, R122, R16, R121 ;  /* 0x000000107a0a7210 */ /* 0x000fe20007e3e079 */
[----:B------:R-:W-:Y:S01]  /*16cd0*/  IMAD.WIDE.U32 R16, R80, R70, RZ ;  /* 0x0000004650107225 */ /* 0x000fe200078e00ff */
[----:B------:R-:W-:Y:S02]  /*16ce0*/  SEL R121, RZ, 0x1, !P0 ;  /* 0x00000001ff797807 */ /* 0x000fe40004000000 */
[----:B------:R-:W-:Y:S01]  /*16cf0*/  IADD3.X R123, PT, PT, RZ, R123, RZ, P1, P6 ;  /* 0x0000007bff7b7210 */ /* 0x000fe20000fec4ff */
[----:B------:R-:W-:Y:S01]  /*16d00*/  IMAD R93, R95, R68, RZ ;  /* 0x000000445f5d7224 */ /* 0x000fe200078e02ff */
[----:B------:R-:W-:Y:S01]  /*16d10*/  IADD3 RZ, P1, PT, R94, R16, RZ ;  /* 0x000000105eff7210 */ /* 0x000fe20007f3e0ff */
[----:B------:R-:W-:-:S04]  /*16d20*/  IMAD.WIDE.U32 R90, R109, R109, R90 ;  /* 0x0000006d6d5a7225 */ /* 0x000fc800078e005a */
[----:B------:R-:W-:Y:S01]  /*16d30*/  IMAD R117, R94, R69, R93 ;  /* 0x000000455e757224 */ /* 0x000fe200078e025d */
[----:B------:R-:W-:Y:S01]  /*16d40*/  IADD3 R94, P0, P6, R79, R90, R10 ;  /* 0x0000005a4f5e7210 */ /* 0x000fe20007e1e00a */
[----:B------:R-:W-:Y:S01]  /*16d50*/  IMAD.IADD R104, R113, 0x1, R91 ;  /* 0x0000000171687824 */ /* 0x000fe200078e025b */
[----:B------:R-:W-:Y:S01]  /*16d60*/  IADD3.X R93, PT, PT, RZ, RZ, RZ, P2, P5 ;  /* 0x000000ffff5d7210 */ /* 0x000fe200017ea4ff */
[----:B------:R-:W-:Y:S01]  /*16d70*/  IMAD.IADD R117, R81, 0x1, R117 ;  /* 0x0000000151757824 */ /* 0x000fe200078e0275 */
[----:B------:R-:W-:Y:S01]  /*16d80*/  IADD3 R94, P2, P5, R10, R94, R121 ;  /* 0x0000005e0a5e7210 */ /* 0x000fe20007d5e079 */
[----:B------:R-:W-:Y:S01]  /*16d90*/  IMAD.IADD R11, R115, 0x1, R11 ;  /* 0x00000001730b7824 */ /* 0x000fe200078e020b */
[----:B------:R-:W-:Y:S01]  /*16da0*/  IADD3.X R104, PT, PT, RZ, R104, R123, P0, P6 ;  /* 0x00000068ff687210 */ /* 0x000fe200007ec47b */
[----:B------:R-:W-:Y:S01]  /*16db0*/  IMAD.WIDE.U32 R90, R117, R70, RZ ;  /* 0x00000046755a7225 */ /* 0x000fe200078e00ff */
[----:B------:R-:W-:Y:S02]  /*16dc0*/  IADD3 R93, P0, P6, R93, R88, R87 ;  /* 0x000000585d5d7210 */ /* 0x000fe40007e1e057 */
[----:B------:R-:W-:Y:S01]  /*16dd0*/  IADD3.X R104, PT, PT, R123, R104, RZ, P2, P5 ;  /* 0x000000687b687210 */ /* 0x000fe200017ea4ff */
[----:B------:R-:W-:Y:S01]  /*16de0*/  IMAD.WIDE.U32 R88, R117, R72, RZ ;  /* 0x0000004875587225 */ /* 0x000fe200078e00ff */
[----:B------:R-:W-:-:S02]  /*16df0*/  IADD3 R114, P2, PT, R85, R86, RZ ;  /* 0x0000005655727210 */ /* 0x000fc40007f5e0ff */
[----:B------:R-:W-:Y:S01]  /*16e00*/  IADD3.X R97, PT, PT, RZ, R97, RZ, P0, P6 ;  /* 0x00000061ff617210 */ /* 0x000fe200007ec4ff */
[----:B------:R-:W-:Y:S01]  /*16e10*/  IMAD.WIDE.U32 R86, R110, R106, RZ ;  /* 0x0000006a6e567225 */ /* 0x000fe200078e00ff */
[----:B------:R-:W-:-:S03]  /*16e20*/  ISETP.GE.U32.AND P0, PT, R114, R85, PT ;  /* 0x000000557200720c */ /* 0x000fc60003f06070 */
[----:B------:R-:W-:-:S04]  /*16e30*/  IMAD.WIDE.U32 R90, P5, R80, R71, R90 ;  /* 0x00000047505a7225 */ /* 0x000fc800078a005a */
[----:B------:R-:W-:-:S04]  /*16e40*/  IMAD.WIDE.U32 R88, P6, R80, R73, R88 ;  /* 0x0000004950587225 */ /* 0x000fc800078c0058 */
[----:B------:R-:W-:Y:S02]  /*16e50*/  IMAD.IADD R105, R105, 0x1, R87 ;  /* 0x0000000169697824 */ /* 0x000fe400078e0257 */
[----:B------:R-:W-:Y:S01]  /*16e60*/  IMAD.X R120, R119, 0x1, R120, P2 ;  /* 0x0000000177787824 */ /* 0x000fe200010e0678 */
[----:B------:R-:W-:Y:S01]  /*16e70*/  IADD3 R10, P2, PT, R17, R90, RZ ;  /* 0x0000005a110a7210 */ /* 0x000fe20007f5e0ff */
[----:B------:R-:W-:Y:S02]  /*16e80*/  IMAD.X R85, RZ, RZ, RZ, P5 ;  /* 0x000000ffff557224 */ /* 0x000fe400028e06ff */
[----:B------:R-:W-:Y:S01]  /*16e90*/  IMAD.X R79, RZ, RZ, RZ, P6 ;  /* 0x000000ffff4f7224 */ /* 0x000fe200030e06ff */
[----:B------:R-:W-:Y:S01]  /*16ea0*/  IADD3 R105, P5, P6, R78, R105, R84 ;  /* 0x000000694e697210 */ /* 0x000fe20007ebe054 */
[----:B------:R-:W-:Y:S01]  /*16eb0*/  IMAD.WIDE.U32 R16, R80, R72, RZ ;  /* 0x0000004850107225 */ /* 0x000fe200078e00ff */
[----:B------:R-:W-:Y:S02]  /*16ec0*/  IADD3.X RZ, P1, PT, R95, R10, RZ, P1, !PT ;  /* 0x0000000a5fff7210 */ /* 0x000fe40000f3e4ff */
[----:B------:R-:W-:Y:S01]  /*16ed0*/  IADD3.X R10, PT, PT, RZ, RZ, RZ, P5, P6 ;  /* 0x000000ffff0a7210 */ /* 0x000fe20002fec4ff */
[----:B------:R-:W-:Y:S01]  /*16ee0*/  IMAD.MOV.U32 R84, RZ, RZ, R91 ;  /* 0x000000ffff547224 */ /* 0x000fe200078e005b */
[----:B------:R-:W-:Y:S01]  /*16ef0*/  ISETP.GE.U32.AND.EX P0, PT, R120, R119, PT, P0 ;  /* 0x000000777800720c */ /* 0x000fe20003f06100 */
[----:B------:R-:W-:-:S02]  /*16f00*/  IMAD.MOV.U32 R78, RZ, RZ, R89 ;  /* 0x000000ffff4e7224 */ /* 0x000fc400078e0059 */
[----:B------:R-:W-:Y:S01]  /*16f10*/  IMAD.WIDE.U32.X R84, R117, R71, R84, P2 ;  /* 0x0000004775547225 */ /* 0x000fe200010e0454 */
[----:B------:R-:W-:Y:S02]  /*16f20*/  IADD3 R106, P2, PT, R17, R88, RZ ;  /* 0x00000058116a7210 */ /* 0x000fe40007f5e0ff */
[----:B------:R-:W-:Y:S02]  /*16f30*/  IADD3 R17, P5, PT, R121, R14, RZ ;  /* 0x0000000e79117210 */ /* 0x000fe40007fbe0ff */
[----:B------:R-:W-:Y:S01]  /*16f40*/  SEL R107, RZ, 0x1, P0 ;  /* 0x00000001ff6b7807 */ /* 0x000fe20000000000 */
[----:B------:R-:W-:Y:S01]  /*16f50*/  IMAD.WIDE.U32.X R78, R117, R73, R78, P2 ;  /* 0x00000049754e7225 */ /* 0x000fe200010e044e */
[----:B------:R-:W-:Y:S02]  /*16f60*/  IADD3.X R123, P1, PT, RZ, R84, RZ, P1, !PT ;  /* 0x00000054ff7b7210 */ /* 0x000fe40000f3e4ff */
[C---:B------:R-:W-:Y:S01]  /*16f70*/  SHF.L.U64.HI R88, R82.reuse, 0x1, R83 ;  /* 0x0000000152587819 */ /* 0x040fe20000010253 */
[----:B------:R-:W-:Y:S01]  /*16f80*/  IMAD.X R87, RZ, RZ, R112, P5 ;  /* 0x000000ffff577224 */ /* 0x000fe200028e0670 */
[----:B------:R-:W-:Y:S01]  /*16f90*/  IADD3 R118, P5, PT, R17, R86, RZ ;  /* 0x0000005611767210 */ /* 0x000fe20007fbe0ff */
[----:B------:R-:W-:Y:S01]  /*16fa0*/  IMAD.X R125, RZ, RZ, R85, P1 ;  /* 0x000000ffff7d7224 */ /* 0x000fe200008e0655 */
[----:B------:R-:W-:Y:S01]  /*16fb0*/  LEA R123, P0, R82, R123, 0x1 ;  /* 0x0000007b527b7211 */ /* 0x000fe200078008ff */
[----:B------:R-:W-:Y:S01]  /*16fc0*/  IMAD.WIDE.U32 R82, R117, R74, RZ ;  /* 0x0000004a75527225 */ /* 0x000fe200078e00ff */
[----:B------:R-:W-:-:S02]  /*16fd0*/  ISETP.GT.U32.AND P6, PT, R14, R17, PT ;  /* 0x000000110e00720c */ /* 0x000fc40003fc4070 */
[----:B------:R-:W-:Y:S01]  /*16fe0*/  IADD3.X R125, P0, PT, R125, R88, RZ, P0, !PT ;  /* 0x000000587d7d7210 */ /* 0x000fe2000071e4ff */
[----:B------:R-:W-:Y:S01]  /*16ff0*/  IMAD.X R91, R87, 0x1, R105, P5 ;  /* 0x00000001575b7824 */ /* 0x000fe200028e0669 */
[----:B------:R-:W-:Y:S01]  /*17000*/  IADD3 R81, P5, PT, R107, R118, RZ ;  /* 0x000000766b517210 */ /* 0x000fe20007fbe0ff */
[----:B------:R-:W-:Y:S01]  /*17010*/  IMAD.WIDE.U32 R88, R117, R76, RZ ;  /* 0x0000004c75587225 */ /* 0x000fe200078e00ff */
[----:B------:R-:W-:Y:S02]  /*17020*/  ISETP.GT.U32.AND.EX P6, PT, R112, R87, PT, P6 ;  /* 0x000000577000720c */ /* 0x000fe40003fc4160 */
[----:B------:R-:W-:Y:S01]  /*17030*/  IADD3 R95, P1, PT, R81, R86, RZ ;  /* 0x00000056515f7210 */ /* 0x000fe20007f3e0ff */
[----:B------:R-:W-:Y:S01]  /*17040*/  IMAD.X R110, RZ, RZ, R91, P5 ;  /* 0x000000ffff6e7224 */ /* 0x000fe200028e065b */
[----:B------:R-:W-:Y:S02]  /*17050*/  IADD3 R123, P5, PT, R123, R16, RZ ;  /* 0x000000107b7b7210 */ /* 0x000fe40007fbe0ff */
[----:B------:R-:W-:Y:S01]  /*17060*/  SEL R86, R14, R17, P6 ;  /* 0x000000110e567207 */ /* 0x000fe20003000000 */
[----:B------:R-:W-:Y:S01]  /*17070*/  IMAD.X R105, R110, 0x1, R105, P1 ;  /* 0x000000016e697824 */ /* 0x000fe200008e0669 */
[----:B------:R-:W-:Y:S01]  /*17080*/  ISETP.GT.U32.AND P1, PT, R118, R81, PT ;  /* 0x000000517600720c */ /* 0x000fe20003f24070 */
[----:B------:R-:W-:Y:S01]  /*17090*/  IMAD.WIDE.U32 R16, R80, R74, RZ ;  /* 0x0000004a50107225 */ /* 0x000fe200078e00ff */
[----:B------:R-:W-:-:S02]  /*170a0*/  IADD3.X R125, P5, PT, R125, R106, RZ, P5, !PT ;  /* 0x0000006a7d7d7210 */ /* 0x000fc40002fbe4ff */
[----:B------:R-:W-:Y:S01]  /*170b0*/  SEL R90, R112, R87, P6 ;  /* 0x00000057705a7207 */ /* 0x000fe20003000000 */
[----:B------:R-:W-:Y:S01]  /*170c0*/  IMAD.WIDE.U32 R82, P6, R80, R75, R82 ;  /* 0x0000004b50527225 */ /* 0x000fe200078c0052 */
[----:B------:R-:W-:Y:S02]  /*170d0*/  ISETP.GT.U32.AND.EX P1, PT, R91, R110, PT, P1 ;  /* 0x0000006e5b00720c */ /* 0x000fe40003f24110 */
[----:B------:R-:W-:Y:S01]  /*170e0*/  ISETP.GT.U32.AND P2, PT, R86, R118, PT ;  /* 0x000000765600720c */ /* 0x000fe20003f44070 */
[----:B------:R-:W-:Y:S01]  /*170f0*/  IMAD R86, R125, R68, RZ ;  /* 0x000000447d567224 */ /* 0x000fe200078e02ff */
[----:B------:R-:W-:Y:S01]  /*17100*/  SEL R106, R118, R81, P1 ;  /* 0x00000051766a7207 */ /* 0x000fe20000800000 */
[----:B------:R-:W-:Y:S01]  /*17110*/  IMAD.X R85, RZ, RZ, RZ, P6 ;  /* 0x000000ffff557224 */ /* 0x000fe200030e06ff */
[----:B------:R-:W-:Y:S01]  /*17120*/  SEL R110, R91, R110, P1 ;  /* 0x0000006e5b6e7207 */ /* 0x000fe20000800000 */
[----:B------:R-:W-:Y:S01]  /*17130*/  IMAD.MOV.U32 R84, RZ, RZ, R83 ;  /* 0x000000ffff547224 */ /* 0x000fe200078e0053 */
[----:B------:R-:W-:Y:S01]  /*17140*/  IADD3 R121, P6, PT, R17, R82, RZ ;  /* 0x0000005211797210 */ /* 0x000fe20007fde0ff */
[----:B------:R-:W-:Y:S01]  /*17150*/  IMAD.WIDE.U32 R88, P1, R80, R77, R88 ;  /* 0x0000004d50587225 */ /* 0x000fe20007820058 */
[----:B------:R-:W-:-:S02]  /*17160*/  ISETP.GT.U32.AND.EX P2, PT, R90, R91, PT, P2 ;  /* 0x0000005b5a00720c */ /* 0x000fc40003f44120 */
[----:B------:R-:W-:Y:S01]  /*17170*/  IADD3.X R17, P5, P0, R78, RZ, RZ, P5, P0 ;  /* 0x000000ff4e117210 */ /* 0x000fe200028a04ff */
[----:B------:R-:W-:-:S03]  /*17180*/  IMAD.WIDE.U32 R80, R80, R76, RZ ;  /* 0x0000004c50507225 */ /* 0x000fc600078e00ff */
[----:B------:R-:W-:Y:S01]  /*17190*/  IADD3.X R79, PT, PT, R79, RZ, RZ, P5, P0 ;  /* 0x000000ff4f4f7210 */ /* 0x000fe20002fe04ff */
[----:B------:R-:W-:-:S04]  /*171a0*/  IMAD.WIDE.U32 R82, R123, R68, RZ ;  /* 0x000000447b527225 */ /* 0x000fc800078e00ff */
[----:B------:R-:W-:Y:S02]  /*171b0*/  IMAD R119, R123, R69, R86 ;  /* 0x000000457b777224 */ /* 0x000fe400078e0256 */
[----:B------:R-:W-:Y:S01]  /*171c0*/  IMAD.X R87, RZ, RZ, RZ, P1 ;  /* 0x000000ffff577224 */ /* 0x000fe200008e06ff */
[----:B------:R-:W-:Y:S01]  /*171d0*/  IADD3 R118, P1, PT, R81, R88, RZ ;  /* 0x0000005851767210 */ /* 0x000fe20007f3e0ff */
[----:B------:R-:W-:Y:S01]  /*171e0*/  IMAD.IADD R119, R83, 0x1, R119 ;  /* 0x0000000153777824 */ /* 0x000fe200078e0277 */
[----:B------:R-:W-:Y:S01]  /*171f0*/  SEL R83, RZ, 0x1, !P2 ;  /* 0x00000001ff537807 */ /* 0x000fe20005000000 */
[----:B------:R-:W-:Y:S01]  /*17200*/  IMAD.WIDE.U32.X R84, R117, R75, R84, P6 ;  /* 0x0000004b75547225 */ /* 0x000fe200030e0454 */
[----:B------:R-:W-:-:S03]  /*17210*/  IADD3 R90, P6, P2, R10, R15, R93 ;  /* 0x0000000f0a5a7210 */ /* 0x000fc60007ade05d */
[----:B------:R-:W-:Y:S01]  /*17220*/  IMAD.MOV.U32 R86, RZ, RZ, R89 ;  /* 0x000000ffff567224 */ /* 0x000fe200078e0059 */
[----:B------:R-:W-:Y:S01]  /*17230*/  IADD3.X R81, PT, PT, RZ, R12, R97, P6, P2 ;  /* 0x0000000cff517210 */ /* 0x000fe200037e4461 */
[----:B------:R-:W-:-:S04]  /*17240*/  IMAD.WIDE.U32 R88, R119, R70, RZ ;  /* 0x0000004677587225 */ /* 0x000fc800078e00ff */
[----:B------:R-:W-:Y:S01]  /*17250*/  IMAD.WIDE.U32.X R86, R117, R77, R86, P1 ;  /* 0x0000004d75567225 */ /* 0x000fe200008e0456 */
[----:B------:R-:W-:Y:S02]  /*17260*/  IADD3 R117, P1, P2, R15, R90, R83 ;  /* 0x0000005a0f757210 */ /* 0x000fe40007a3e053 */
[----:B------:R-:W-:Y:S01]  /*17270*/  IADD3 R15, P0, PT, R17, R114, RZ ;  /* 0x00000072110f7210 */ /* 0x000fe20007f1e0ff */
[----:B------:R-:W-:Y:S01]  /*17280*/  IMAD.WIDE.U32 R90, R82, R70, RZ ;  /* 0x00000046525a7225 */ /* 0x000fe200078e00ff */
[----:B------:R-:W-:Y:S02]  /*17290*/  IADD3.X R114, PT, PT, R12, R81, RZ, P1, P2 ;  /* 0x000000510c727210 */ /* 0x000fe40000fe44ff */
[----:B------:R-:W-:Y:S01]  /*172a0*/  IADD3.X R122, P0, PT, R79, R120, RZ, P0, !PT ;  /* 0x000000784f7a7210 */ /* 0x000fe2000071e4ff */
[----:B------:R-:W-:Y:S01]  /*172b0*/  IMAD.WIDE.U32 R88, P5, R82, R71, R88 ;  /* 0x0000004752587225 */ /* 0x000fe200078a0058 */
[----:B------:R-:W-:Y:S02]  /*172c0*/  IADD3 RZ, P1, PT, R123, R90, RZ ;  /* 0x0000005a7bff7210 */ /* 0x000fe40007f3e0ff */
[----:B------:R-:W-:Y:S01]  /*172d0*/  IADD3 R90, P2, PT, R15, R16, RZ ;  /* 0x000000100f5a7210 */ /* 0x000fe20007f5e0ff */
[----:B------:R-:W-:Y:S01]  /*172e0*/  IMAD.X R17, RZ, RZ, RZ, P5 ;  /* 0x000000ffff117224 */ /* 0x000fe200028e06ff */
[----:B------:R-:W-:Y:S01]  /*172f0*/  IADD3 R16, P6, PT, R91, R88, RZ ;  /* 0x000000585b107210 */ /* 0x000fe20007fde0ff */
[----:B------:R-:W-:Y:S01]  /*17300*/  IMAD.IADD R12, R113, 0x1, R13 ;  /* 0x00000001710c7824 */ /* 0x000fe200078e020d */
[----:B------:R-:W-:Y:S01]  /*17310*/  IADD3.X R122, P5, PT, R122, R121, RZ, P2, !PT ;  /* 0x000000797a7a7210 */ /* 0x000fe200017be4ff */
[----:B------:R-:W-:Y:S01]  /*17320*/  IMAD.WIDE.U32 R78, R119, R72, RZ ;  /* 0x00000048774e7225 */ /* 0x000fe200078e00ff */
[----:B------:R-:W-:-:S02]  /*17330*/  IADD3.X RZ, P2, PT, R125, R16, RZ, P1, !PT ;  /* 0x000000107dff7210 */ /* 0x000fc40000f5e4ff */
[----:B------:R-:W-:Y:S01]  /*17340*/  IADD3.X R13, P0, P5, R84, RZ, RZ, P5, P0 ;  /* 0x000000ff540d7210 */ /* 0x000fe20002d004ff */
[----:B------:R-:W-:Y:S01]  /*17350*/  IMAD.MOV.U32 R16, RZ, RZ, R89 ;  /* 0x000000ffff107224 */ /* 0x000fe200078e0059 */
[----:B------:R-:W-:Y:S01]  /*17360*/  IADD3 R120, P1, PT, R95, R14, RZ ;  /* 0x0000000e5f787210 */ /* 0x000fe20007f3e0ff */
[----:B------:R-:W-:Y:S01]  /*17370*/  IMAD.WIDE.U32 R88, R119, R74, RZ ;  /* 0x0000004a77587225 */ /* 0x000fe200078e00ff */
[----:B------:R-:W-:-:S03]  /*17380*/  IADD3.X R123, PT, PT, R85, RZ, RZ, P0, P5 ;  /* 0x000000ff557b7210 */ /* 0x000fc600007ea4ff */
[----:B------:R-:W-:-:S04]  /*17390*/  IMAD.WIDE.U32.X R16, R119, R71, R16, P6 ;  /* 0x0000004777107225 */ /* 0x000fc800030e0410 */
[----:B------:R-:W-:Y:S01]  /*173a0*/  IMAD.WIDE.U32 R14, P0, R82, R73, R78 ;  /* 0x00000049520e7225 */ /* 0x000fe2000780004e */
[----:B------:R-:W-:-:S03]  /*173b0*/  IADD3.X R115, P2, PT, RZ, R16, RZ, P2, !PT ;  /* 0x00000010ff737210 */ /* 0x000fc6000175e4ff */
[----:B------:R-:W-:Y:S01]  /*173c0*/  IMAD.WIDE.U32 R78, R82, R72, RZ ;  /* 0x00000048524e7225 */ /* 0x000fe200078e00ff */
[----:B------:R-:W-:-:S03]  /*173d0*/  IADD3 R115, P5, PT, R115, R90, RZ ;  /* 0x0000005a73737210 */ /* 0x000fc60007fbe0ff */
[----:B------:R-:W-:Y:S01]  /*173e0*/  IMAD.X R121, RZ, RZ, R17, P2 ;  /* 0x000000ffff797224 */ /* 0x000fe200010e0611 */
[----:B------:R-:W-:Y:S01]  /*173f0*/  IADD3 R115, P2, PT, R115, R78, RZ ;  /* 0x0000004e73737210 */ /* 0x000fe20007f5e0ff */
[----:B------:R-:W-:-:S03]  /*17400*/  IMAD.WIDE.U32 R84, P6, R82, R75, R88 ;  /* 0x0000004b52547225 */ /* 0x000fc600078c0058 */
[----:B------:R-:W-:Y:S01]  /*17410*/  IADD3.X R121, P5, PT, R121, R122, RZ, P5, !PT ;  /* 0x0000007a79797210 */ /* 0x000fe20002fbe4ff */
[----:B------:R-:W-:Y:S01]  /*17420*/  IMAD.X R89, RZ, RZ, RZ, P0 ;  /* 0x000000ffff597224 */ /* 0x000fe200000e06ff */
[----:B------:R-:W-:Y:S01]  /*17430*/  IADD3 R14, P0, PT, R79, R14, RZ ;  /* 0x0000000e4f0e7210 */ /* 0x000fe20007f1e0ff */
[----:B------:R-:W-:-:S03]  /*17440*/  IMAD.WIDE.U32 R90, R119, R76, RZ ;  /* 0x0000004c775a7225 */ /* 0x000fc600078e00ff */
[----:B------:R-:W-:Y:S01]  /*17450*/  IADD3.X R121, P2, PT, R121, R14, RZ, P2, !PT ;  /* 0x0000000e79797210 */ /* 0x000fe2000175e4ff */
[----:B------:R-:W-:-:S04]  /*17460*/  IMAD.WIDE.U32 R16, R82, R74, RZ ;  /* 0x0000004a52107225 */ /* 0x000fc800078e00ff */
[----:B------:R-:W-:Y:S02]  /*17470*/  IMAD.X R79, RZ, RZ, RZ, P6 ;  /* 0x000000ffff4f7224 */ /* 0x000fe400030e06ff */
[----:B------:R-:W-:Y:S02]  /*17480*/  IMAD.MOV.U32 R88, RZ, RZ, R15 ;  /* 0x000000ffff587224 */ /* 0x000fe400078e000f */
[----:B------:R-:W-:-:S04]  /*17490*/  IMAD.WIDE.U32 R14, P6, R82, R77, R90 ;  /* 0x0000004d520e7225 */ /* 0x000fc800078c005a */
[----:B------:R-:W-:Y:S02]  /*174a0*/  IMAD R90, R121, R68, RZ ;  /* 0x00000044795a7224 */ /* 0x000fe400078e02ff */
[----:B------:R-:W-:Y:S01]  /*174b0*/  IMAD.X R112, R105, 0x1, R112, P1 ;  /* 0x0000000169707824 */ /* 0x000fe200008e0670 */
[----:B------:R-:W-:Y:S01]  /*174c0*/  IADD3 R125, P1, PT, R17, R84, RZ ;  /* 0x00000054117d7210 */ /* 0x000fe20007f3e0ff */
[----:B------:R-:W-:Y:S02]  /*174d0*/  IMAD.MOV.U32 R78, RZ, RZ, R85 ;  /* 0x000000ffff4e7224 */ /* 0x000fe400078e0055 */
[----:B------:R-:W-:-:S04]  /*174e0*/  IMAD.WIDE.U32 R84, R82, R76, RZ ;  /* 0x0000004c52547225 */ /* 0x000fc800078e00ff */
[----:B------:R-:W-:Y:S01]  /*174f0*/  IMAD.WIDE.U32.X R88, R119, R73, R88, P0 ;  /* 0x0000004977587225 */ /* 0x000fe200000e0458 */
[----:B------:R-:W-:-:S03]  /*17500*/  IADD3 R13, P0, PT, R13, R120, RZ ;  /* 0x000000780d0d7210 */ /* 0x000fc60007f1e0ff */
[----:B------:R-:W-:Y:S01]  /*17510*/  IMAD.WIDE.U32 R82, R115, R68, RZ ;  /* 0x0000004473527225 */ /* 0x000fe200078e00ff */
[----:B------:R-:W-:-:S03]  /*17520*/  IADD3.X R17, P0, PT, R123, R112, RZ, P0, !PT ;  /* 0x000000707b117210 */ /* 0x000fc6000071e4ff */
[----:B------:R-:W-:Y:S02]  /*17530*/  IMAD R91, R115, R69, R90 ;  /* 0x00000045735b7224 */ /* 0x000fe400078e025a */
[----:B------:R-:W-:Y:S01]  /*17540*/  IMAD.WIDE.U32.X R78, R119, R75, R78, P1 ;  /* 0x0000004b774e7225 */ /* 0x000fe200008e044e */
[----:B------:R-:W-:Y:S02]  /*17550*/  IADD3 R122, P1, PT, R13, R80, RZ ;  /* 0x000000500d7a7210 */ /* 0x000fe40007f3e0ff */
[----:B------:R-:W-:Y:S01]  /*17560*/  IADD3.X R13, P2, P5, R88, RZ, RZ, P2, P5 ;  /* 0x000000ff580d7210 */ /* 0x000fe2000154a4ff */
[----:B------:R-:W-:Y:S01]  /*17570*/  IMAD.IADD R83, R83, 0x1, R91 ;  /* 0x0000000153537824 */ /* 0x000fe200078e025b */
[----:B------:R-:W-:Y:S01]  /*17580*/  IADD3.X R17, P1, PT, R17, R118, RZ, P1, !PT ;  /* 0x0000007611117210 */ /* 0x000fe20000f3e4ff */
[----:B------:R-:W-:Y:S01]  /*17590*/  IMAD.X R81, RZ, RZ, RZ, P6 ;  /* 0x000000ffff517224 */ /* 0x000fe200030e06ff */
[----:B------:R-:W-:Y:S01]  /*175a0*/  IADD3 R85, P6, PT, R85, R14, RZ ;  /* 0x0000000e55557210 */ /* 0x000fe20007fde0ff */
[----:B------:R-:W-:Y:S01]  /*175b0*/  IMAD.MOV.U32 R80, RZ, RZ, R15 ;  /* 0x000000ffff507224 */ /* 0x000fe200078e000f */
[----:B------:R-:W-:Y:S01]  /*175c0*/  IADD3.X R88, PT, PT, R89, RZ, RZ, P2, P5 ;  /* 0x000000ff59587210 */ /* 0x000fe200017ea4ff */
[----:B------:R-:W-:Y:S01]  /*175d0*/  IMAD.WIDE.U32 R14, R83, R70, RZ ;  /* 0x00000046530e7225 */ /* 0x000fe200078e00ff */
[----:B------:R-:W-:-:S03]  /*175e0*/  IADD3 R13, P2, PT, R13, R122, RZ ;  /* 0x0000007a0d0d7210 */ /* 0x000fc60007f5e0ff */
[----:B------:R-:W-:Y:S01]  /*175f0*/  IMAD.WIDE.U32.X R80, R119, R77, R80, P6 ;  /* 0x0000004d77507225 */ /* 0x000fe200030e0450 */
[----:B------:R-:W-:Y:S02]  /*17600*/  IADD3.X R119, P0, P1, R86, RZ, RZ, P1, P0 ;  /* 0x000000ff56777210 */ /* 0x000fe400009004ff */
[----:B------:R-:W-:Y:S01]  /*17610*/  IADD3 R86, P6, PT, R13, R16, RZ ;  /* 0x000000100d567210 */ /* 0x000fe20007fde0ff */
[----:B------:R-:W-:Y:S01]  /*17620*/  IMAD.WIDE.U32 R90, R82, R70, RZ ;  /* 0x00000046525a7225 */ /* 0x000fe200078e00ff */
[----:B------:R-:W-:-:S03]  /*17630*/  IADD3.X R87, PT, PT, R87, RZ, RZ, P0, P1 ;  /* 0x000000ff57577210 */ /* 0x000fc600007e24ff */
[----:B------:R-:W-:Y:S01]  /*17640*/  IMAD.WIDE.U32 R14, P5, R82, R71, R14 ;  /* 0x00000047520e7225 */ /* 0x000fe200078a000e */
[----:B------:R-:W-:Y:S02]  /*17650*/  IADD3 RZ, P0, PT, R115, R90, RZ ;  /* 0x0000005a73ff7210 */ /* 0x000fe40007f1e0ff */
[----:B------:R-:W-:Y:S01]  /*17660*/  IADD3.X R90, P2, PT, R88, R17, RZ, P2, !PT ;  /* 0x00000011585a7210 */ /* 0x000fe2000175e4ff */
[----:B------:R-:W-:Y:S01]  /*17670*/  IMAD.MOV.U32 R13, RZ, RZ, RZ ;  /* 0x000000ffff0d7224 */ /* 0x000fe200078e00ff */
[----:B------:R-:W-:Y:S02]  /*17680*/  IADD3 R14, P1, PT, R91, R14, RZ ;  /* 0x0000000e5b0e7210 */ /* 0x000fe40007f3e0ff */
[----:B------:R-:W-:Y:S01]  /*17690*/  IADD3.X R90, P6, PT, R90, R125, RZ, P6, !PT ;  /* 0x0000007d5a5a7210 */ /* 0x000fe200037de4ff */
[----:B------:R-:W-:Y:S01]  /*176a0*/  IMAD.WIDE.U32 R16, R111, R109, R12 ;  /* 0x0000006d6f107225 */ /* 0x000fe200078e000c */
[----:B------:R-:W-:Y:S02]  /*176b0*/  IADD3.X RZ, P0, PT, R121, R14, RZ, P0, !PT ;  /* 0x0000000e79ff7210 */ /* 0x000fe4000071e4ff */
[----:B------:R-:W-:Y:S01]  /*176c0*/  IADD3.X R91, PT, PT, RZ, RZ, RZ, P3, P4 ;  /* 0x000000ffff5b7210 */ /* 0x000fe20001fe84ff */
[----:B------:R-:W-:Y:S01]  /*176d0*/  IMAD.X R13, RZ, RZ, RZ, P5 ;  /* 0x000000ffff0d7224 */ /* 0x000fe200028e06ff */
[----:B------:R-:W-:Y:S01]  /*176e0*/  IADD3 R115, P5, PT, R119, R92, RZ ;  /* 0x0000005c77737210 */ /* 0x000fe20007fbe0ff */
[----:B------:R-:W-:Y:S01]  /*176f0*/  IMAD.MOV.U32 R12, RZ, RZ, R15 ;  /* 0x000000ffff0c7224 */ /* 0x000fe200078e000f */
[----:B------:R-:W-:-:S03]  /*17700*/  IADD3.X R111, P2, P6, R78, RZ, RZ, P6, P2 ;  /* 0x000000ff4e6f7210 */ /* 0x000fc600036444ff */
[----:B------:R-:W-:Y:S01]  /*17710*/  IMAD.WIDE.U32.X R14, R83, R71, R12, P1 ;  /* 0x00000047530e7225 */ /* 0x000fe200008e040c */
[----:B------:R-:W-:Y:S02]  /*17720*/  IADD3 R91, P4, P1, R91, R16, R11 ;  /* 0x000000105b5b7210 */ /* 0x000fe4000799e00b */
[----:B------:R-:W-:Y:S01]  /*17730*/  IADD3 R111, P3, PT, R111, R115, RZ ;  /* 0x000000736f6f7210 */ /* 0x000fe20007f7e0ff */
[----:B------:R-:W-:Y:S01]  /*17740*/  IMAD.WIDE.U32 R12, R83, R72, RZ ;  /* 0x00000048530c7225 */ /* 0x000fe200078e00ff */
[----:B------:R-:W-:Y:S02]  /*17750*/  IADD3.X R89, P0, PT, RZ, R14, RZ, P0, !PT ;  /* 0x0000000eff597210 */ /* 0x000fe4000071e4ff */
[----:B------:R-:W-:Y:S01]  /*17760*/  IADD3.X R88, PT, PT, R79, RZ, RZ, P2, P6 ;  /* 0x000000ff4f587210 */ /* 0x000fe200017ec4ff */
[----:B------:R-:W-:Y:S01]  /*17770*/  IMAD.X R11, R87, 0x1, R96, P5 ;  /* 0x00000001570b7824 */ /* 0x000fe200028e0660 */
[----:B------:R-:W-:Y:S01]  /*17780*/  IADD3 R111, P6, PT, R111, R84, RZ ;  /* 0x000000546f6f7210 */ /* 0x000fe20007fde0ff */
[----:B------:R-:W-:-:S03]  /*17790*/  IMAD.WIDE.U32 R12, P2, R82, R73, R12 ;  /* 0x00000049520c7225 */ /* 0x000fc6000784000c */
        /* <DEDUP_REMOVED lines=16> */
[----:B------:R-:W-:Y:S01]  /*178a0*/  ISETP.GT.U32.AND P1, PT, R106, R95, PT ;  /* 0x0000005f6a00720c */ /* 0x000fe20003f24070 */
[----:B------:R-:W-:Y:S01]  /*178b0*/  IMAD R16, R109, R68, RZ ;  /* 0x000000446d107224 */ /* 0x000fe200078e02ff */
[----:B------:R-:W-:Y:S02]  /*178c0*/  IADD3.X R87, PT, PT, R81, RZ, RZ, P3, P6 ;  /* 0x000000ff51577210 */ /* 0x000fe40001fec4ff */
[----:B------:R-:W-:Y:S01]  /*178d0*/  IADD3.X R78, P2, P6, R14, RZ, RZ, P2, P0 ;  /* 0x000000ff0e4e7210 */ /* 0x000fe200016404ff */
[----:B------:R-:W-:Y:S01]  /*178e0*/  IMAD R85, R89, R69, R16 ;  /* 0x0000004559557224 */ /* 0x000fe200078e0210 */
[----:B------:R-:W-:Y:S01]  /*178f0*/  IADD3 R108, P4, P5, R108, R91, R91 ;  /* 0x0000005b6c6c7210 */ /* 0x000fe20007d9e05b */
[----:B------:R-:W-:Y:S01]  /*17900*/  IMAD.WIDE.U32 R16, R82, R74, RZ ;  /* 0x0000004a52107225 */ /* 0x000fe200078e00ff */
[----:B------:R-:W-:-:S02]  /*17910*/  ISETP.GT.U32.AND.EX P1, PT, R110, R105, PT, P1 ;  /* 0x000000696e00720c */ /* 0x000fc40003f24110 */
[----:B------:R-:W-:Y:S01]  /*17920*/  IADD3.X R91, PT, PT, R15, RZ, RZ, P2, P6 ;  /* 0x000000ff0f5b7210 */ /* 0x000fe200017ec4ff */
[----:B------:R-:W-:Y:S01]  /*17930*/  IMAD.WIDE.U32 R14, R89, R68, RZ ;  /* 0x00000044590e7225 */ /* 0x000fe200078e00ff */
[----:B------:R-:W-:Y:S02]  /*17940*/  ISETP.GE.U32.AND P2, PT, R115, R92, PT ;  /* 0x0000005c7300720c */ /* 0x000fe40003f46070 */
[----:B------:R-:W-:Y:S01]  /*17950*/  SEL R86, RZ, 0x1, !P1 ;  /* 0x00000001ff567807 */ /* 0x000fe20004800000 */
[----:B------:R-:W-:Y:S01]  /*17960*/  IMAD.IADD R85, R15, 0x1, R85 ;  /* 0x000000010f557824 */ /* 0x000fe200078e0255 */
[----:B------:R-:W-:Y:S01]  /*17970*/  IADD3.X R84, PT, PT, RZ, R84, R84, P4, P5 ;  /* 0x00000054ff547210 */ /* 0x000fe200027ea454 */
[----:B------:R-:W-:Y:S01]  /*17980*/  IMAD.WIDE.U32 R12, P6, R82, R75, R12 ;  /* 0x0000004b520c7225 */ /* 0x000fe200078c000c */
[----:B------:R-:W-:Y:S02]  /*17990*/  IADD3 R86, P4, P5, R86, R117, R10 ;  /* 0x0000007556567210 */ /* 0x000fe40007d9e00a */
[----:B------:R-:W-:Y:S01]  /*179a0*/  ISETP.GE.U32.AND.EX P1, PT, R11, R96, PT, P2 ;  /* 0x000000600b00720c */ /* 0x000fe20003f26120 */
[----:B------:R-:W-:Y:S01]  /*179b0*/  IMAD.X R11, RZ, RZ, RZ, P6 ;  /* 0x000000ffff0b7224 */ /* 0x000fe200030e06ff */
[----:B------:R-:W-:Y:S01]  /*179c0*/  IADD3 R15, P2, PT, R78, R111, RZ ;  /* 0x0000006f4e0f7210 */ /* 0x000fe20007f5e0ff */
[----:B------:R-:W-:Y:S01]  /*179d0*/  IMAD.WIDE.U32 R78, R85, R70, RZ ;  /* 0x00000046554e7225 */ /* 0x000fe200078e00ff */
[----:B------:R-:W-:-:S02]  /*179e0*/  IADD3.X R114, PT, PT, RZ, R114, RZ, P4, P5 ;  /* 0x00000072ff727210 */ /* 0x000fc400027ea4ff */
[----:B------:R-:W-:Y:S01]  /*179f0*/  IADD3 R92, P4, PT, R17, R12, RZ ;  /* 0x0000000c115c7210 */ /* 0x000fe20007f9e0ff */
[----:B------:R-:W-:Y:S01]  /*17a00*/  IMAD.MOV.U32 R10, RZ, RZ, R13 ;  /* 0x000000ffff0a7224 */ /* 0x000fe200078e000d */
[----:B------:R-:W-:Y:S01]  /*17a10*/  IADD3 R90, P6, PT, R15, R16, RZ ;  /* 0x000000100f5a7210 */ /* 0x000fe20007fde0ff */
[----:B------:R-:W-:Y:S01]  /*17a20*/  IMAD.WIDE.U32 R12, R14, R70, RZ ;  /* 0x000000460e0c7225 */ /* 0x000fe200078e00ff */
[----:B------:R-:W-:Y:S02]  /*17a30*/  IADD3.X R91, P2, PT, R91, R88, RZ, P2, !PT ;  /* 0x000000585b5b7210 */ /* 0x000fe4000175e4ff */
[----:B------:R-:W-:Y:S01]  /*17a40*/  ISETP.GE.U32.AND P0, PT, R120, R95, PT ;  /* 0x0000005f7800720c */ /* 0x000fe20003f06070 */
[----:B------:R-:W-:Y:S01]  /*17a50*/  IMAD.WIDE.U32 R78, P5, R14, R71, R78 ;  /* 0x000000470e4e7225 */ /* 0x000fe200078a004e */
[----:B------:R-:W-:Y:S02]  /*17a60*/  IADD3.X R91, P6, PT, R91, R92, RZ, P6, !PT ;  /* 0x0000005c5b5b7210 */ /* 0x000fe400037de4ff */
[----:B------:R-:W-:Y:S01]  /*17a70*/  SEL R95, RZ, 0x1, P1 ;  /* 0x00000001ff5f7807 */ /* 0x000fe20000800000 */
[----:B------:R-:W-:Y:S01]  /*17a80*/  IMAD.WIDE.U32.X R10, R83, R75, R10, P4 ;  /* 0x0000004b530a7225 */ /* 0x000fe200020e040a */
[----:B------:R-:W-:-:S02]  /*17a90*/  IADD3 RZ, P1, PT, R89, R12, RZ ;  /* 0x0000000c59ff7210 */ /* 0x000fc40007f3e0ff */
        /* <DEDUP_REMOVED lines=9> */
[----:B------:R-:W-:-:S02]  /*17b30*/  ISETP.GE.U32.AND.EX P0, PT, R112, R105, PT, P0 ;  /* 0x000000697000720c */ /* 0x000fc40003f06100 */
[----:B------:R-:W-:Y:S01]  /*17b40*/  ISETP.GE.U32.AND P2, PT, R95, R108, PT ;  /* 0x0000006c5f00720c */ /* 0x000fe20003f46070 */
[----:B------:R-:W-:Y:S01]  /*17b50*/  IMAD.WIDE.U32 R10, R82, R76, RZ ;  /* 0x0000004c520a7225 */ /* 0x000fe200078e00ff */
[----:B------:R-:W-:-:S03]  /*17b60*/  IADD3 R94, P3, PT, R94, R107, RZ ;  /* 0x0000006b5e5e7210 */ /* 0x000fc60007f7e0ff */
        /* <DEDUP_REMOVED lines=10> */
[----:B------:R-:W-:Y:S01]  /*17c10*/  SEL R87, RZ, 0x1, P0 ;  /* 0x00000001ff577807 */ /* 0x000fe20000000000 */
[----:B------:R-:W-:Y:S01]  /*17c20*/  IMAD.WIDE.U32.X R12, R83, R77, R12, P6 ;  /* 0x0000004d530c7225 */ /* 0x000fe200030e040c */
[----:B------:R-:W-:-:S02]  /*17c30*/  IADD3 R88, P6, PT, R11, R10, RZ ;  /* 0x0000000a0b587210 */ /* 0x000fc40007fde0ff */
[----:B------:R-:W-:Y:S01]  /*17c40*/  IADD3.X R83, P4, PT, R89, R92, RZ, P4, !PT ;  /* 0x0000005c59537210 */ /* 0x000fe2000279e4ff */
[----:B------:R-:W-:Y:S01]  /*17c50*/  IMAD.X R78, RZ, RZ, R79, P1 ;  /* 0x000000ffff4e7224 */ /* 0x000fe200008e064f */
[----:B------:R-:W-:Y:S01]  /*17c60*/  IADD3 R79, P0, PT, R15, R90, RZ ;  /* 0x0000005a0f4f7210 */ /* 0x000fe20007f1e0ff */
[----:B------:R-:W-:Y:S01]  /*17c70*/  IMAD.WIDE.U32 R80, P1, R14, R73, R80 ;  /* 0x000000490e507225 */ /* 0x000fe20007820050 */
[----:B------:R-:W-:Y:S02]  /*17c80*/  IADD3.X R83, P6, PT, R83, R16, RZ, P6, !PT ;  /* 0x0000001053537210 */ /* 0x000fe400037de4ff */
[----:B------:R-:W-:Y:S01]  /*17c90*/  IADD3.X R78, P0, PT, R78, R91, RZ, P0, !PT ;  /* 0x0000005b4e4e7210 */ /* 0x000fe2000071e4ff */
[----:B------:R-:W-:-:S04]  /*17ca0*/  IMAD.WIDE.U32 R10, R14, R72, RZ ;  /* 0x000000480e0a7225 */ /* 0x000fc800078e00ff */
[----:B------:R-:W-:Y:S01]  /*17cb0*/  IMAD.X R17, RZ, RZ, RZ, P1 ;  /* 0x000000ffff117224 */ /* 0x000fe200008e06ff */
[----:B------:R-:W-:Y:S01]  /*17cc0*/  IADD3 R11, P5, PT, R11, R80, RZ ;  /* 0x000000500b0b7210 */ /* 0x000fe20007fbe0ff */
[----:B------:R-:W-:Y:S01]  /*17cd0*/  IMAD.MOV.U32 R16, RZ, RZ, R81 ;  /* 0x000000ffff107224 */ /* 0x000fe200078e0051 */
[----:B------:R-:W-:Y:S01]  /*17ce0*/  IADD3 R79, P1, PT, R79, R10, RZ ;  /* 0x0000000a4f4f7210 */ /* 0x000fe20007f3e0ff */
[----:B------:R-:W-:Y:S01]  /*17cf0*/  IMAD.X R89, RZ, RZ, R104, P3 ;  /* 0x000000ffff597224 */ /* 0x000fe200018e0668 */
[----:B------:R-:W-:Y:S01]  /*17d00*/  IADD3.X R81, P4, P6, R12, RZ, RZ, P6, P4 ;  /* 0x000000ff0c517210 */ /* 0x000fe200036884ff */
[----:B------:R-:W-:Y:S01]  /*17d10*/  IMAD.WIDE.U32.X R16, R85, R73, R16, P5 ;  /* 0x0000004955107225 */ /* 0x000fe200028e0410 */
[----:B------:R-:W-:Y:S02]  /*17d20*/  IADD3.X R78, P1, PT, R78, R11, RZ, P1, !PT ;  /* 0x0000000b4e4e7210 */ /* 0x000fe40000f3e4ff */
[----:B------:R-:W-:Y:S01]  /*17d30*/  ISETP.GE.U32.AND.EX P5, PT, R105, R84, PT, P2 ;  /* 0x000000546900720c */ /* 0x000fe20003fa6120 */
[----:B------:R-:W-:Y:S01]  /*17d40*/  IMAD.WIDE.U32 R10, R85, R74, RZ ;  /* 0x0000004a550a7225 */ /* 0x000fe200078e00ff */
[----:B------:R-:W-:-:S02]  /*17d50*/  ISETP.GE.U32.AND P2, PT, R82, R95, PT ;  /* 0x0000005f5200720c */ /* 0x000fc40003f46070 */
[----:B------:R-:W-:Y:S01]  /*17d60*/  IADD3.X R82, PT, PT, R13, RZ, RZ, P4, P6 ;  /* 0x000000ff0d527210 */ /* 0x000fe200027ec4ff */
[----:B------:R-:W-:Y:S01]  /*17d70*/  IMAD.WIDE.U32 R12, R14, R74, RZ ;  /* 0x0000004a0e0c7225 */ /* 0x000fe200078e00ff */
[----:B------:R-:W-:Y:S02]  /*17d80*/  IADD3.X R15, P0, P1, R16, RZ, RZ, P1, P0 ;  /* 0x000000ff100f7210 */ /* 0x000fe400009004ff */
[----:B------:R-:W-:Y:S02]  /*17d90*/  IADD3 R86, P6, P4, R87, R93, R86 ;  /* 0x0000005d57567210 */ /* 0x000fe40007cde056 */
[----:B------:R-:W-:Y:S01]  /*17da0*/  SEL R87, RZ, 0x1, P5 ;  /* 0x00000001ff577807 */ /* 0x000fe20002800000 */
[----:B------:R-:W-:Y:S01]  /*17db0*/  IMAD.WIDE.U32 R10, P5, R14, R75, R10 ;  /* 0x0000004b0e0a7225 */ /* 0x000fe200078a000a */
[----:B------:R-:W-:Y:S02]  /*17dc0*/  ISETP.GE.U32.AND.EX P2, PT, R92, R105, PT, P2 ;  /* 0x000000695c00720c */ /* 0x000fe40003f46120 */
[----:B------:R-:W-:-:S02]  /*17dd0*/  IADD3.X R16, PT, PT, R17, RZ, RZ, P0, P1 ;  /* 0x000000ff11107210 */ /* 0x000fc400007e24ff */
[----:B------:R-:W-:Y:S02]  /*17de0*/  IADD3 R15, P0, PT, R15, R88, RZ ;  /* 0x000000580f0f7210 */ /* 0x000fe40007f1e0ff */
[----:B------:R-:W-:Y:S02]  /*17df0*/  SEL R84, RZ, 0x1, P2 ;  /* 0x00000001ff547807 */ /* 0x000fe40001000000 */
[----:B------:R-:W-:Y:S01]  /*17e00*/  IADD3 R91, P2, PT, R13, R10, RZ ;  /* 0x0000000a0d5b7210 */ /* 0x000fe20007f5e0ff */
[----:B------:R-:W-:Y:S01]  /*17e10*/  IMAD.X R13, RZ, RZ, RZ, P5 ;  /* 0x000000ffff0d7224 */ /* 0x000fe200028e06ff */
[----:B------:R-:W-:Y:S02]  /*17e20*/  IADD3 R87, P3, PT, R87, R94, RZ ;  /* 0x0000005e57577210 */ /* 0x000fe40007f7e0ff */
[----:B------:R-:W-:Y:S01]  /*17e30*/  IADD3.X R10, P0, PT, R16, R83, RZ, P0, !PT ;  /* 0x00000053100a7210 */ /* 0x000fe2000071e4ff */
[----:B------:R-:W-:Y:S01]  /*17e40*/  IMAD.WIDE.U32 R16, R85, R76, RZ ;  /* 0x0000004c55107225 */ /* 0x000fe200078e00ff */
[----:B------:R-:W-:-:S02]  /*17e50*/  IADD3 R88, P1, PT, R15, R12, RZ ;  /* 0x0000000c0f587210 */ /* 0x000fc40007f3e0ff */
        /* <DEDUP_REMOVED lines=11> */
[----:B------:R-:W-:-:S03]  /*17f10*/  IMAD.WIDE.U32 R14, R14, R76, RZ ;  /* 0x0000004c0e0e7225 */ /* 0x000fc600078e00ff */
[----:B------:R-:W-:Y:S01]  /*17f20*/  ISETP.GE.U32.AND.EX P5, PT, R83, R80, PT, P5 ;  /* 0x000000505300720c */ /* 0x000fe20003fa6150 */
[----:B------:R-:W-:Y:S01]  /*17f30*/  IMAD.X R13, RZ, RZ, RZ, P2 ;  /* 0x000000ffff0d7224 */ /* 0x000fe200010e06ff */
[----:B------:R-:W-:Y:S01]  /*17f40*/  IADD3 R81, P2, PT, R81, R84, RZ ;  /* 0x0000005451517210 */ /* 0x000fe20007f5e0ff */
[----:B------:R-:W-:Y:S01]  /*17f50*/  IMAD.MOV.U32 R12, RZ, RZ, R17 ;  /* 0x000000ffff0c7224 */ /* 0x000fe200078e0011 */
[----:B------:R-:W-:Y:S02]  /*17f60*/  IADD3.X R80, PT, PT, R11, RZ, RZ, P1, P0 ;  /* 0x000000ff0b507210 */ /* 0x000fe40000fe04ff */
[----:B------:R-:W-:Y:S01]  /*17f70*/  IADD3 R87, P1, PT, R15, R16, RZ ;  /* 0x000000100f577210 */ /* 0x000fe20007f3e0ff */
[----:B------:R-:W-:Y:S01]  /*17f80*/  IMAD.X R15, R82, 0x1, R83, P2 ;  /* 0x00000001520f7824 */ /* 0x000fe200010e0653 */
[----:B------:R-:W-:Y:S02]  /*17f90*/  IADD3 R11, P0, PT, R10, R81, RZ ;  /* 0x000000510a0b7210 */ /* 0x000fe40007f1e0ff */
[----:B------:R-:W-:Y:S01]  /*17fa0*/  SEL R16, RZ, 0x1, P3 ;  /* 0x00000001ff107807 */ /* 0x000fe20001800000 */
[----:B------:R-:W-:Y:S01]  /*17fb0*/  IMAD.WIDE.U32.X R12, R85, R77, R12, P1 ;  /* 0x0000004d550c7225 */ /* 0x000fe200008e040c */
[----:B------:R-:W-:-:S02]  /*17fc0*/  ISETP.GE.U32.AND P3, PT, R81, R84, PT ;  /* 0x000000545100720c */ /* 0x000fc40003f66070 */
[----:B------:R-:W-:Y:S02]  /*17fd0*/  IADD3 R81, P2, PT, R11, R14, RZ ;  /* 0x0000000e0b517210 */ /* 0x000fe40007f5e0ff */
[----:B------:R-:W-:Y:S02]  /*17fe0*/  IADD3.X R10, P0, PT, R80, R15, RZ, P0, !PT ;  /* 0x0000000f500a7210 */ /* 0x000fe4000071e4ff */
[----:B------:R-:W-:Y:S02]  /*17ff0*/  SEL R11, RZ, 0x1, P5 ;  /* 0x00000001ff0b7807 */ /* 0x000fe40002800000 */
[----:B------:R-:W-:Y:S02]  /*18000*/  ISETP.GE.U32.AND.EX P3, PT, R15, R83, PT, P3 ;  /* 0x000000530f00720c */ /* 0x000fe40003f66130 */
[----:B------:R-:W-:Y:S02]  /*18010*/  IADD3.X R87, P2, PT, R10, R87, RZ, P2, !PT ;  /* 0x000000570a577210 */ /* 0x000fe4000175e4ff */
[----:B------:R-:W-:-:S02]  /*18020*/  IADD3.X R17, PT, PT, RZ, R97, R114, P6, P4 ;  /* 0x00000061ff117210 */ /* 0x000fc400037e8472 */
        /* <DEDUP_REMOVED lines=39> */
.L_x_51:
        /* <DEDUP_REMOVED lines=21> */
.L_x_52:
[----:B------:R-:W-:Y:S01]  /*183f0*/  ISETP.GT.U32.AND P0, PT, R79, -0x1, PT ;  /* 0xffffffff4f00780c */ /* 0x000fe20003f04070 */
[----:B------:R-:W-:Y:S01]  /*18400*/  IMAD.SHL.U32 R81, R16, 0x2, RZ ;  /* 0x0000000210517824 */ /* 0x000fe200078e00ff */
        /* <DEDUP_REMOVED lines=13> */
[----:B------:R-:W-:-:S03]  /*184e0*/  IMAD.SHL.U32 R10, R13, 0x2, RZ ;  /* 0x000000020d0a7824 */ /* 0x000fc600078e00ff */
        /* <DEDUP_REMOVED lines=10> */
[----:B------:R-:W-:-:S04]  /*18590*/  @P1 SEL R10, R11, R10, P0 ;  /* 0x0000000a0b0a1207 */ /* 0x000fc80000000000 */
[----:B------:R-:W-:-:S04]  /*185a0*/  LOP3.LUT R10, R10, 0x1, RZ, 0xc0, !PT ;  /* 0x000000010a0a7812 */ /* 0x000fc800078ec0ff */
[----:B------:R-:W-:Y:S02]  /*185b0*/  LOP3.LUT R81, R81, R10, RZ, 0xfc, !PT ;  /* 0x0000000a51517212 */ /* 0x000fe400078efcff */
[----:B------:R-:W-:Y:S02]  /*185c0*/  ISETP.NE.U32.AND P0, PT, R10, 0x1, PT ;  /* 0x000000010a00780c */ /* 0x000fe40003f05070 */
[CC--:B------:R-:W-:Y:S02]  /*185d0*/  ISETP.EQ.U32.AND P2, PT, R81.reuse, R16.reuse, PT ;  /* 0x000000105100720c */ /* 0x0c0fe40003f42070 */
[----:B------:R-:W-:Y:S01]  /*185e0*/  ISETP.GE.U32.AND P1, PT, R81, R16, PT ;  /* 0x000000105100720c */ /* 0x000fe20003f26070 */
[----:B------:R-:W-:Y:S01]  /*185f0*/  IMAD.SHL.U32 R16, R79, 0x2, RZ ;  /* 0x000000024f107824 */ /* 0x000fe200078e00ff */
[----:B------:R-:W-:Y:S02]  /*18600*/  ISETP.GT.U32.AND P3, PT, R81, R76, PT ;  /* 0x0000004c5100720c */ /* 0x000fe40003f64070 */
[----:B------:R-:W-:-:S02]  /*18610*/  ISETP.EQ.AND.EX P0, PT, R80, R17, !P0, P2 ;  /* 0x000000115000720c */ /* 0x000fc40004702320 */
[C---:B------:R-:W-:Y:S02]  /*18620*/  ISETP.GE.U32.AND.EX P1, PT, R80.reuse, R17, PT, P1 ;  /* 0x000000115000720c */ /* 0x040fe40003f26110 */
        /* <DEDUP_REMOVED lines=33> */
.L_x_53:
        /* <DEDUP_REMOVED lines=21> */
.L_x_54:
        /* <DEDUP_REMOVED lines=69> */
.L_x_55:
        /* <DEDUP_REMOVED lines=21> */
.L_x_56:
[C---:B------:R-:W-:Y:S01]  /*18f30*/  ISETP.GT.U32.AND P0, PT, R16.reuse, -0x1, PT ;  /* 0xffffffff1000780c */ /* 0x040fe20003f04070 */
        /* <DEDUP_REMOVED lines=69> */
.L_x_57:
        /* <DEDUP_REMOVED lines=13> */
[----:B------:R-:W-:-:S03]  /*19460*/  ISETP.GE.U32.AND.EX P0, PT, R80, R15, PT, P0 ;  /* 0x0000000f5000720c */ /* 0x000fc60003f06100 */
[----:B------:R-:W-:Y:S01]  /*19470*/  IMAD.X R15, R80, 0x1, ~R15, P2 ;  /* 0x00000001500f7824 */ /* 0x000fe200010e0e0f */
[----:B------:R-:W-:Y:S02]  /*19480*/  SEL R13, RZ, 0x1, P0 ;  /* 0x00000001ff0d7807 */ /* 0x000fe40000000000 */
[----:B------:R-:W-:Y:S02]  /*19490*/  IADD3 R86, P0, PT, R86, -R70, RZ ;  /* 0x8000004656567210 */ /* 0x000fe40007f1e0ff */
[----:B------:R-:W-:Y:S01]  /*194a0*/  IADD3 R11, P3, P4, R11, -R76, -R13 ;  /* 0x8000004c0b0b7210 */ /* 0x000fe20007c7e80d */
[----:B------:R-:W-:Y:S02]  /*194b0*/  IMAD.X R13, R83, 0x1, ~R16, P1 ;  /* 0x00000001530d7824 */ /* 0x000fe400008e0e10 */
[----:B------:R-:W-:Y:S01]  /*194c0*/  IMAD.X R87, R87, 0x1, ~R71, P0 ;  /* 0x0000000157577824 */ /* 0x000fe200000e0e47 */
[----:B------:R-:W-:-:S09]  /*194d0*/  IADD3.X R10, PT, PT, R10, -0x1, ~R77, P3, P4 ;  /* 0xffffffff0a0a7810 */ /* 0x000fd20001fe8c4d */
.L_x_58:
[----:B------:R-:W-:Y:S02]  /*194e0*/  IMAD.MOV.U32 R113, RZ, RZ, RZ ;  /* 0x000000ffff717224 */ /* 0x000fe400078e00ff */
[----:B------:R-:W-:-:S04]  /*194f0*/  IMAD.WIDE.U32 R84, R55, R51, RZ ;  /* 0x0000003337547225 */ /* 0x000fc800078e00ff */
[----:B------:R-:W-:-:S04]  /*19500*/  IMAD.WIDE.U32 R78, R54, R51, RZ ;  /* 0x00000033364e7225 */ /* 0x000fc800078e00ff */
[----:B------:R-:W-:-:S04]  /*19510*/  IMAD.WIDE.U32 R16, R55, R50, RZ ;  /* 0x0000003237107225 */ /* 0x000fc800078e00ff */
[----:B------:R-:W-:Y:S02]  /*19520*/  IMAD.IADD R81, R85, 0x1, R113 ;  /* 0x0000000155517824 */ /* 0x000fe400078e0271 */
[----:B------:R-:W-:Y:S02]  /*19530*/  IMAD.MOV.U32 R123, RZ, RZ, RZ ;  /* 0x000000ffff7b7224 */ /* 0x000fe400078e00ff */
[----:B------:R-:W-:Y:S01]  /*19540*/  IMAD.IADD R121, R113, 0x1, R17 ;  /* 0x0000000171797824 */ /* 0x000fe200078e0211 */
[----:B------:R-:W-:Y:S01]  /*19550*/  IADD3 R120, P1, P6, R16, R81, R78 ;  /* 0x0000005110787210 */ /* 0x000fe20007e3e04e */
[----:B------:R-:W-:-:S04]  /*19560*/  IMAD.WIDE.U32 R16, R57, R51, RZ ;  /* 0x0000003339107225 */ /* 0x000fc800078e00ff */
[----:B------:R-:W-:Y:S02]  /*19570*/  IMAD.MOV.U32 R105, RZ, RZ, RZ ;  /* 0x000000ffff697224 */ /* 0x000fe400078e00ff */
[----:B------:R-:W-:Y:S02]  /*19580*/  IMAD.IADD R94, R79, 0x1, R123 ;  /* 0x000000014f5e7824 */ /* 0x000fe400078e027b */
[----:B------:R-:W-:-:S04]  /*19590*/  IMAD.WIDE.U32 R114, R57, R50, RZ ;  /* 0x0000003239727225 */ /* 0x000fc800078e00ff */
[----:B------:R-:W-:-:S04]  /*195a0*/  IMAD.WIDE.U32 R78, R56, R51, RZ ;  /* 0x00000033384e7225 */ /* 0x000fc800078e00ff */
[----:B------:R-:W-:Y:S02]  /*195b0*/  IMAD.IADD R17, R17, 0x1, R105 ;  /* 0x0000000111117824 */ /* 0x000fe400078e0269 */
[----:B------:R-:W-:Y:S02]  /*195c0*/  IMAD.MOV.U32 R109, RZ, RZ, RZ ;  /* 0x000000ffff6d7224 */ /* 0x000fe400078e00ff */
[----:B------:R-:W-:Y:S01]  /*195d0*/  IMAD.MOV.U32 R85, RZ, RZ, RZ ;  /* 0x000000ffff557224 */ /* 0x000fe200078e00ff */
[----:B------:R-:W-:Y:S01]  /*195e0*/  IADD3 R114, P2, P5, R114, R17, R78 ;  /* 0x0000001172727210 */ /* 0x000fe20007d5e04e */
[----:B------:R-:W-:-:S04]  /*195f0*/  IMAD.WIDE.U32 R80, R50, R51, RZ ;  /* 0x0000003332507225 */ /* 0x000fc800078e00ff */
[----:B------:R-:W-:Y:S02]  /*19600*/  IMAD.IADD R108, R79, 0x1, R85 ;  /* 0x000000014f6c7824 */ /* 0x000fe400078e0255 */
[----:B------:R-:W-:Y:S02]  /*19610*/  IMAD.IADD R89, R81, 0x1, R109 ;  /* 0x0000000151597824 */ /* 0x000fe400078e026d */
[----:B------:R-:W-:Y:S02]  /*19620*/  IMAD.IADD R105, R105, 0x1, R115 ;  /* 0x0000000169697824 */ /* 0x000fe400078e0273 */
[----:B------:R-:W-:Y:S01]  /*19630*/  IMAD.MOV.U32 R97, RZ, RZ, RZ ;  /* 0x000000ffff617224 */ /* 0x000fe200078e00ff */
[--C-:B------:R-:W-:Y:S01]  /*19640*/  SHF.L.U64.HI R96, R80, 0x1, R89.reuse ;  /* 0x0000000150607819 */ /* 0x100fe20000010259 */
[----:B------:R-:W-:Y:S01]  /*19650*/  IMAD.WIDE.U32 R78, R52, R53, RZ ;  /* 0x00000035344e7225 */ /* 0x000fe200078e00ff */
[----:B------:R-:W-:-:S03]  /*19660*/  SHF.R.U64 R106, R80, 0x1f, R89 ;  /* 0x0000001f506a7819 */ /* 0x000fc60000001259 */
[----:B------:R-:W-:Y:S01]  /*19670*/  IMAD.MOV.U32 R17, RZ, RZ, RZ ;  /* 0x000000ffff117224 */ /* 0x000fe200078e00ff */
[----:B------:R-:W-:Y:S01]  /*19680*/  LOP3.LUT R106, R106, 0xfffffffe, RZ, 0xc0, !PT ;  /* 0xfffffffe6a6a7812 */ /* 0x000fe200078ec0ff */
[----:B------:R-:W-:-:S04]  /*19690*/  IMAD.WIDE.U32 R92, R51, R51, RZ ;  /* 0x00000033335c7225 */ /* 0x000fc800078e00ff */
[----:B------:R-:W-:Y:S02]  /*196a0*/  IMAD.SHL.U32 R115, R80, 0x2, RZ ;  /* 0x0000000250737824 */ /* 0x000fe400078e00ff */
[----:B------:R-:W-:Y:S02]  /*196b0*/  IMAD.IADD R125, R97, 0x1, R79 ;  /* 0x00000001617d7824 */ /* 0x000fe400078e024f */
[----:B------:R-:W-:Y:S01]  /*196c0*/  IMAD.IADD R80, R93, 0x1, R17 ;  /* 0x000000015d507824 */ /* 0x000fe200078e0211 */
[----:B------:R-:W-:Y:S01]  /*196d0*/  LOP3.LUT R115, R115, 0xfffffffe, RZ, 0xc0, !PT ;  /* 0xfffffffe73737812 */ /* 0x000fe200078ec0ff */
[-C--:B------:R-:W-:Y:S01]  /*196e0*/  IMAD.WIDE.U32 R82, R53, R51.reuse, RZ ;  /* 0x0000003335527225 */ /* 0x080fe200078e00ff */
[C-C-:B------:R-:W-:Y:S02]  /*196f0*/  SHF.L.U64.HI R118, R78.reuse, 0x1, R125.reuse ;  /* 0x000000014e767819 */ /* 0x140fe4000001027d */
[C---:B------:R-:W-:Y:S01]  /*19700*/  SHF.R.U64 R112, R78.reuse, 0x1f, R125 ;  /* 0x0000001f4e707819 */ /* 0x040fe2000000127d */
[----:B------:R-:W-:Y:S01]  /*19710*/  IMAD.SHL.U32 R57, R78, 0x2, RZ ;  /* 0x000000024e397824 */ /* 0x000fe200078e00ff */
[----:B------:R-:W-:Y:S01]  /*19720*/  IADD3 R115, P0, PT, R115, R80, RZ ;  /* 0x0000005073737210 */ /* 0x000fe20007f1e0ff */
[----:B------:R-:W-:Y:S01]  /*19730*/  IMAD.WIDE.U32 R78, R52, R51, RZ ;  /* 0x00000033344e7225 */ /* 0x000fe200078e00ff */
[----:B------:R-:W-:-:S03]  /*19740*/  SHF.R.U32.HI R51, RZ, 0x1f, R89 ;  /* 0x0000001fff337819 */ /* 0x000fc60000011659 */
[----:B------:R-:W-:Y:S01]  /*19750*/  IMAD.WIDE.U32 R80, R53, R50, RZ ;  /* 0x0000003235507225 */ /* 0x000fe200078e00ff */
[----:B------:R-:W-:Y:S02]  /*19760*/  LOP3.LUT R107, R51, 0x1, RZ, 0xc0, !PT ;  /* 0x00000001336b7812 */ /* 0x000fe400078ec0ff */
[----:B------:R-:W-:Y:S01]  /*19770*/  LOP3.LUT R51, R96, 0x1, RZ, 0xc0, !PT ;  /* 0x0000000160337812 */ /* 0x000fe200078ec0ff */
[----:B------:R-:W-:Y:S02]  /*19780*/  IMAD.IADD R83, R83, 0x1, R17 ;  /* 0x0000000153537824 */ /* 0x000fe400078e0211 */
[----:B------:R-:W-:-:S03]  /*19790*/  IMAD.WIDE.U32 R110, R53, R53, RZ ;  /* 0x00000035356e7225 */ /* 0x000fc600078e00ff */
[----:B------:R-:W-:Y:S01]  /*197a0*/  IADD3 R83, P3, P4, R80, R83, R78 ;  /* 0x0000005350537210 */ /* 0x000fe20007c7e04e */
[----:B------:R-:W-:Y:S01]  /*197b0*/  IMAD.WIDE.U32 R106, R50, R50, R106 ;  /* 0x00000032326a7225 */ /* 0x000fe200078e006a */
[----:B------:R-:W-:Y:S02]  /*197c0*/  LOP3.LUT R78, R57, 0xfffffffe, RZ, 0xc0, !PT ;  /* 0xfffffffe394e7812 */ /* 0x000fe400078ec0ff */
[----:B------:R-:W-:Y:S01]  /*197d0*/  SHF.R.U32.HI R104, RZ, 0x1f, R83 ;  /* 0x0000001fff687819 */ /* 0x000fe20000011653 */
[----:B------:R-:W-:Y:S01]  /*197e0*/  IMAD.X R51, RZ, RZ, R51, P0 ;  /* 0x000000ffff337224 */ /* 0x000fe200000e0633 */
[----:B------:R-:W-:Y:S01]  /*197f0*/  SHF.L.U64.HI R124, R82, 0x1, R83 ;  /* 0x00000001527c7819 */ /* 0x000fe20000010253 */
[----:B------:R-:W-:Y:S01]  /*19800*/  IMAD.WIDE.U32 R88, R55, R52, RZ ;  /* 0x0000003437587225 */ /* 0x000fe200078e00ff */
[----:B------:R-:W-:-:S03]  /*19810*/  IADD3 R93, P0, PT, R104, R84, RZ ;  /* 0x00000054685d7210 */ /* 0x000fc60007f1e0ff */
[----:B------:R-:W-:Y:S01]  /*19820*/  IMAD.IADD R95, R17, 0x1, R111 ;  /* 0x00000001115f7824 */ /* 0x000fe200078e026f */
[----:B------:R-:W-:Y:S01]  /*19830*/  IADD3.X R111, PT, PT, RZ, RZ, RZ, P1, P6 ;  /* 0x000000ffff6f7210 */ /* 0x000fe20000fec4ff */
[----:B------:R-:W-:Y:S01]  /*19840*/  IMAD.WIDE.U32 R90, R54, R53, RZ ;  /* 0x00000035365a7225 */ /* 0x000fe200078e00ff */
[----:B------:R-:W-:Y:S02]  /*19850*/  IADD3 R51, P6, PT, R51, R106, RZ ;  /* 0x0000006a33337210 */ /* 0x000fe40007fde0ff */
[----:B------:R-:W-:Y:S01]  /*19860*/  IADD3 R78, P1, PT, R78, R95, RZ ;  /* 0x0000005f4e4e7210 */ /* 0x000fe20007f3e0ff */
[----:B------:R-:W-:Y:S02]  /*19870*/  IMAD.IADD R57, R113, 0x1, R89 ;  /* 0x0000000171397824 */ /* 0x000fe400078e0259 */
[----:B------:R-:W-:Y:S01]  /*19880*/  IMAD.X R89, RZ, RZ, R120, P0 ;  /* 0x000000ffff597224 */ /* 0x000fe200000e0678 */
[----:B------:R-:W-:Y:S01]  /*19890*/  ISETP.GT.U32.AND P0, PT, R84, R93, PT ;  /* 0x0000005d5400720c */ /* 0x000fe20003f04070 */
[----:B------:R-:W-:Y:S01]  /*198a0*/  IMAD.X R96, R109, 0x1, R107, P6 ;  /* 0x000000016d607824 */ /* 0x000fe200030e066b */
[----:B------:R-:W-:Y:S01]  /*198b0*/  IADD3 R117, P6, PT, R93, R110, RZ ;  /* 0x0000006e5d757210 */ /* 0x000fe20007fde0ff */
[----:B------:R-:W-:Y:S01]  /*198c0*/  IMAD.IADD R106, R123, 0x1, R91 ;  /* 0x000000017b6a7824 */ /* 0x000fe200078e025b */
[----:B------:R-:W-:Y:S01]  /*198d0*/  ISETP.GT.U32.AND.EX P0, PT, R120, R89, PT, P0 ;  /* 0x000000597800720c */ /* 0x000fe20003f04100 */
[----:B------:R-:W-:-:S02]  /*198e0*/  IMAD.MOV.U32 R107, RZ, RZ, RZ ;  /* 0x000000ffff6b7224 */ /* 0x000fc400078e00ff */
[----:B------:R-:W-:Y:S01]  /*198f0*/  IMAD.MOV.U32 R95, RZ, RZ, RZ ;  /* 0x000000ffff5f7224 */ /* 0x000fe200078e00ff */
[----:B------:R-:W-:Y:S01]  /*19900*/  SEL R110, R120, R89, P0 ;  /* 0x00000059786e7207 */ /* 0x000fe20000000000 */
[----:B------:R-:W-:-:S04]  /*19910*/  IMAD.WIDE.U32 R106, R54, R52, R106 ;  /* 0x00000034366a7225 */ /* 0x000fc800078e006a */
[----:B------:R-:W-:Y:S01]  /*19920*/  IMAD.WIDE.U32 R94, R54, R50, R94 ;  /* 0x00000032365e7225 */ /* 0x000fe200078e005e */
[----:B------:R-:W-:-:S03]  /*19930*/  SEL R54, R84, R93, P0 ;  /* 0x0000005d54367207 */ /* 0x000fc60000000000 */
[----:B------:R-:W-:Y:S01]  /*19940*/  IMAD.X R119, R89, 0x1, R78, P6 ;  /* 0x0000000159777824 */ /* 0x000fe200030e064e */
[----:B------:R-:W-:Y:S01]  /*19950*/  IADD3 R80, P6, PT, R57, R106, RZ ;  /* 0x0000006a39507210 */ /* 0x000fe20007fde0ff */
[----:B------:R-:W-:Y:S01]  /*19960*/  IMAD.MOV.U32 R109, RZ, RZ, RZ ;  /* 0x000000ffff6d7224 */ /* 0x000fe200078e00ff */
[----:B------:R-:W-:Y:S02]  /*19970*/  ISETP.GT.U32.AND P0, PT, R54, R117, PT ;  /* 0x000000753600720c */ /* 0x000fe40003f04070 */
[----:B------:R-:W-:Y:S01]  /*19980*/  SHF.R.U32.HI R54, RZ, 0x1f, R125 ;  /* 0x0000001fff367819 */ /* 0x000fe2000001167d */
[----:B------:R-:W-:Y:S01]  /*19990*/  IMAD.X R78, R123, 0x1, R107, P6 ;  /* 0x000000017b4e7824 */ /* 0x000fe200030e066b */
[----:B------:R-:W-:Y:S01]  /*199a0*/  LOP3.LUT R89, R118, 0x1, RZ, 0xc0, !PT ;  /* 0x0000000176597812 */ /* 0x000fe200078ec0ff */
[----:B------:R-:W-:Y:S01]  /*199b0*/  IMAD.WIDE.U32 R108, R56, R50, R108 ;  /* 0x00000032386c7225 */ /* 0x000fe200078e006c */
[----:B------:R-:W-:Y:S02]  /*199c0*/  LOP3.LUT R106, R112, 0xfffffffe, RZ, 0xc0, !PT ;  /* 0xfffffffe706a7812 */ /* 0x000fe400078ec0ff */
[----:B------:R-:W-:Y:S01]  /*199d0*/  LOP3.LUT R107, R54, 0x1, RZ, 0xc0, !PT ;  /* 0x00000001366b7812 */ /* 0x000fe200078ec0ff */
[-C--:B------:R-:W-:Y:S01]  /*199e0*/  IMAD R54, R115, R68.reuse, RZ ;  /* 0x0000004473367224 */ /* 0x080fe200078e02ff */
[----:B------:R-:W-:Y:S01]  /*199f0*/  ISETP.GT.U32.AND.EX P0, PT, R110, R119, PT, P0 ;  /* 0x000000776e00720c */ /* 0x000fe20003f04100 */
[----:B------:R-:W-:-:S04]  /*19a00*/  IMAD.WIDE.U32 R56, R92, R68, RZ ;  /* 0x000000445c387225 */ /* 0x000fc800078e00ff */
[----:B------:R-:W-:Y:S01]  /*19a10*/  IMAD.X R89, RZ, RZ, R89, P1 ;  /* 0x000000ffff597224 */ /* 0x000fe200008e0659 */
[----:B------:R-:W-:Y:S01]  /*19a20*/  IADD3 R93, P1, P6, R111, R94, R121 ;  /* 0x0000005e6f5d7210 */ /* 0x000fe20007e3e079 */
[----:B------:R-:W-:Y:S01]  /*19a30*/  IMAD.IADD R112, R123, 0x1, R95 ;  /* 0x000000017b707824 */ /* 0x000fe200078e025f */
[----:B------:R-:W-:Y:S01]  /*19a40*/  SEL R121, RZ, 0x1, !P0 ;  /* 0x00000001ff797807 */ /* 0x000fe20004000000 */
[----:B------:R-:W-:-:S03]  /*19a50*/  IMAD.WIDE.U32 R106, R52, R52, R106 ;  /* 0x00000034346a7225 */ /* 0x000fc600078e006a */
[----:B------:R-:W-:Y:S01]  /*19a60*/  IADD3.X R112, PT, PT, RZ, R112, RZ, P1, P6 ;  /* 0x00000070ff707210 */ /* 0x000fe20000fec4ff */
[----:B------:R-:W-:Y:S01]  /*19a70*/  IMAD R91, R92, R69, R54 ;  /* 0x000000455c5b7224 */ /* 0x000fe200078e0236 */
[----:B------:R-:W-:Y:S01]  /*19a80*/  IADD3 R106, P0, P6, R89, R106, R93 ;  /* 0x0000006a596a7210 */ /* 0x000fe20007e1e05d */
[----:B------:R-:W-:Y:S01]  /*19a90*/  IMAD.IADD R107, R97, 0x1, R107 ;  /* 0x00000001616b7824 */ /* 0x000fe200078e026b */
[----:B------:R-:W-:Y:S01]  /*19aa0*/  IADD3.X R54, PT, PT, RZ, RZ, RZ, P2, P5 ;  /* 0x000000ffff367210 */ /* 0x000fe200017ea4ff */
[----:B------:R-:W-:Y:S01]  /*19ab0*/  IMAD.WIDE.U32 R94, R56, R70, RZ ;  /* 0x00000046385e7225 */ /* 0x000fe200078e00ff */
[----:B------:R-:W-:Y:S02]  /*19ac0*/  IADD3 R106, P2, P5, R93, R106, R121 ;  /* 0x0000006a5d6a7210 */ /* 0x000fe40007d5e079 */
[----:B------:R-:W-:Y:S01]  /*19ad0*/  IADD3.X R107, PT, PT, RZ, R107, R112, P0, P6 ;  /* 0x0000006bff6b7210 */ /* 0x000fe200007ec470 */
[----:B------:R-:W-:Y:S01]  /*19ae0*/  IMAD.IADD R91, R57, 0x1, R91 ;  /* 0x00000001395b7824 */ /* 0x000fe200078e025b */
[----:B------:R-:W-:Y:S01]  /*19af0*/  IADD3 RZ, P1, PT, R92, R94, RZ ;  /* 0x0000005e5cff7210 */ /* 0x000fe20007f3e0ff */
[----:B------:R-:W-:Y:S01]  /*19b00*/  IMAD.IADD R109, R85, 0x1, R109 ;  /* 0x00000001556d7824 */ /* 0x000fe200078e026d */
[----:B------:R-:W-:Y:S01]  /*19b10*/  IADD3 R105, P0, P6, R54, R108, R105 ;  /* 0x0000006c36697210 */ /* 0x000fe20007e1e069 */
[----:B------:R-:W-:Y:S01]  /*19b20*/  IMAD.WIDE.U32 R110, R91, R70, RZ ;  /* 0x000000465b6e7225 */ /* 0x000fe200078e00ff */
[----:B------:R-:W-:-:S02]  /*19b30*/  IADD3.X R107, PT, PT, R112, R107, RZ, P2, P5 ;  /* 0x0000006b706b7210 */ /* 0x000fc400017ea4ff */
[----:B------:R-:W-:Y:S01]  /*19b40*/  IADD3 R118, P2, PT, R117, R84, RZ ;  /* 0x0000005475767210 */ /* 0x000fe20007f5e0ff */
[----:B------:R-:W-:Y:S01]  /*19b50*/  IMAD.WIDE.U32 R92, R91, R72, RZ ;  /* 0x000000485b5c7225 */ /* 0x000fe200078e00ff */
[----:B------:R-:W-:Y:S02]  /*19b60*/  IADD3.X R109, PT, PT, RZ, R109, RZ, P0, P6 ;  /* 0x0000006dff6d7210 */ /* 0x000fe400007ec4ff */
[----:B------:R-:W-:Y:S01]  /*19b70*/  ISETP.GE.U32.AND P0, PT, R118, R117, PT ;  /* 0x000000757600720c */ /* 0x000fe20003f06070 */
[----:B------:R-:W-:-:S04]  /*19b80*/  IMAD.WIDE.U32 R54, R55, R53, RZ ;  /* 0x0000003537367225 */ /* 0x000fc800078e00ff */
        /* <DEDUP_REMOVED lines=9> */
[----:B------:R-:W-:Y:S02]  /*19c20*/  ISETP.GE.U32.AND.EX P0, PT, R120, R119, PT, P0 ;  /* 0x000000777800720c */ /* 0x000fe40003f06100 */
[----:B------:R-:W-:Y:S01]  /*19c30*/  IADD3.X R108, PT, PT, RZ, RZ, RZ, P5, P6 ;  /* 0x000000ffff6c7210 */ /* 0x000fe20002fec4ff */
[----:B------:R-:W-:Y:S01]  /*19c40*/  IMAD.MOV.U32 R88, RZ, RZ, R111 ;  /* 0x000000ffff587224 */ /* 0x000fe200078e006f */
[----:B------:R-:W-:Y:S01]  /*19c50*/  IADD3.X RZ, P1, PT, R115, R94, RZ, P1, !PT ;  /* 0x0000005e73ff7210 */ /* 0x000fe20000f3e4ff */
[----:B------:R-:W-:Y:S01]  /*19c60*/  IMAD.MOV.U32 R94, RZ, RZ, R93 ;  /* 0x000000ffff5e7224 */ /* 0x000fe200078e005d */
[----:B------:R-:W-:Y:S01]  /*19c70*/  SEL R113, RZ, 0x1, P0 ;  /* 0x00000001ff717807 */ /* 0x000fe20000000000 */
[----:B------:R-:W-:Y:S01]  /*19c80*/  IMAD.WIDE.U32.X R88, R91, R71, R88, P2 ;  /* 0x000000475b587225 */ /* 0x000fe200010e0458 */
[----:B------:R-:W-:-:S02]  /*19c90*/  IADD3 R126, P2, PT, R85, R92, RZ ;  /* 0x0000005c557e7210 */ /* 0x000fc40007f5e0ff */
[----:B------:R-:W-:Y:S01]  /*19ca0*/  IADD3 R85, P5, PT, R121, R16, RZ ;  /* 0x0000001079557210 */ /* 0x000fe20007fbe0ff */
[----:B------:R-:W-:Y:S01]  /*19cb0*/  IMAD.WIDE.U32 R92, R56, R74, RZ ;  /* 0x0000004a385c7225 */ /* 0x000fe200078e00ff */
[----:B------:R-:W-:Y:S02]  /*19cc0*/  IADD3.X R121, P1, PT, RZ, R88, RZ, P1, !PT ;  /* 0x00000058ff797210 */ /* 0x000fe40000f3e4ff */
[----:B------:R-:W-:Y:S01]  /*19cd0*/  ISETP.GT.U32.AND P6, PT, R16, R85, PT ;  /* 0x000000551000720c */ /* 0x000fe20003fc4070 */
[----:B------:R-:W-:Y:S01]  /*19ce0*/  IMAD.X R55, RZ, RZ, R114, P5 ;  /* 0x000000ffff377224 */ /* 0x000fe200028e0672 */
[----:B------:R-:W-:Y:S01]  /*19cf0*/  IADD3 R122, P5, PT, R85, R54, RZ ;  /* 0x00000036557a7210 */ /* 0x000fe20007fbe0ff */
[----:B------:R-:W-:Y:S01]  /*19d00*/  IMAD.X R123, RZ, RZ, R89, P1 ;  /* 0x000000ffff7b7224 */ /* 0x000fe200008e0659 */
[----:B------:R-:W-:Y:S01]  /*19d10*/  LEA R121, P0, R82, R121, 0x1 ;  /* 0x0000007952797211 */ /* 0x000fe200078008ff */
[----:B------:R-:W-:Y:S01]  /*19d20*/  IMAD.WIDE.U32 R82, R91, R74, RZ ;  /* 0x0000004a5b527225 */ /* 0x000fe200078e00ff */
[----:B------:R-:W-:-:S02]  /*19d30*/  ISETP.GT.U32.AND.EX P6, PT, R114, R55, PT, P6 ;  /* 0x000000377200720c */ /* 0x000fc40003fc4160 */
[----:B------:R-:W-:Y:S01]  /*19d40*/  IADD3.X R123, P0, PT, R123, R124, RZ, P0, !PT ;  /* 0x0000007c7b7b7210 */ /* 0x000fe2000071e4ff */
[----:B------:R-:W-:Y:S01]  /*19d50*/  IMAD.X R115, R55, 0x1, R110, P5 ;  /* 0x0000000137737824 */ /* 0x000fe200028e066e */
[----:B------:R-:W-:Y:S01]  /*19d60*/  IADD3 R57, P5, PT, R113, R122, RZ ;  /* 0x0000007a71397210 */ /* 0x000fe20007fbe0ff */
[----:B------:R-:W-:Y:S01]  /*19d70*/  IMAD.WIDE.U32.X R94, R91, R73, R94, P2 ;  /* 0x000000495b5e7225 */ /* 0x000fe200010e045e */
[----:B------:R-:W-:Y:S02]  /*19d80*/  SEL R85, R16, R85, P6 ;  /* 0x0000005510557207 */ /* 0x000fe40003000000 */
[----:B------:R-:W-:Y:S01]  /*19d90*/  IADD3 R53, P1, PT, R57, R54, RZ ;  /* 0x0000003639357210 */ /* 0x000fe20007f3e0ff */
[----:B------:R-:W-:Y:S01]  /*19da0*/  IMAD.X R112, RZ, RZ, R115, P5 ;  /* 0x000000ffff707224 */ /* 0x000fe200028e0673 */
[----:B------:R-:W-:Y:S02]  /*19db0*/  IADD3 R121, P5, PT, R121, R84, RZ ;  /* 0x0000005479797210 */ /* 0x000fe40007fbe0ff */
[----:B------:R-:W-:Y:S01]  /*19dc0*/  SEL R90, R114, R55, P6 ;  /* 0x00000037725a7207 */ /* 0x000fe20003000000 */
[----:B------:R-:W-:Y:S01]  /*19dd0*/  IMAD.X R111, R112, 0x1, R110, P1 ;  /* 0x00000001706f7824 */ /* 0x000fe200008e066e */
[----:B------:R-:W-:Y:S01]  /*19de0*/  ISETP.GT.U32.AND P1, PT, R122, R57, PT ;  /* 0x000000397a00720c */ /* 0x000fe20003f24070 */
[----:B------:R-:W-:Y:S01]  /*19df0*/  IMAD.WIDE.U32 R54, P6, R56, R75, R82 ;  /* 0x0000004b38367225 */ /* 0x000fe200078c0052 */
[----:B------:R-:W-:-:S02]  /*19e00*/  IADD3.X R123, P5, PT, R123, R126, RZ, P5, !PT ;  /* 0x0000007e7b7b7210 */ /* 0x000fc40002fbe4ff */
[----:B------:R-:W-:Y:S01]  /*19e10*/  ISETP.GT.U32.AND.EX P1, PT, R115, R112, PT, P1 ;  /* 0x000000707300720c */ /* 0x000fe20003f24110 */
[----:B------:R-:W-:Y:S01]  /*19e20*/  IMAD.WIDE.U32 R82, R91, R76, RZ ;  /* 0x0000004c5b527225 */ /* 0x000fe200078e00ff */
[----:B------:R-:W-:Y:S02]  /*19e30*/  ISETP.GT.U32.AND P2, PT, R85, R122, PT ;  /* 0x0000007a5500720c */ /* 0x000fe40003f44070 */
[----:B------:R-:W-:Y:S01]  /*19e40*/  SEL R110, R122, R57, P1 ;  /* 0x000000397a6e7207 */ /* 0x000fe20000800000 */
[----:B------:R-:W-:Y:S01]  /*19e50*/  IMAD R84, R123, R68, RZ ;  /* 0x000000447b547224 */ /* 0x000fe200078e02ff */
[----:B------:R-:W-:Y:S01]  /*19e60*/  SEL R112, R115, R112, P1 ;  /* 0x0000007073707207 */ /* 0x000fe20000800000 */
[----:B------:R-:W-:Y:S01]  /*19e70*/  IMAD.X R89, RZ, RZ, RZ, P6 ;  /* 0x000000ffff597224 */ /* 0x000fe200030e06ff */
[----:B------:R-:W-:Y:S01]  /*19e80*/  IADD3 R93, P6, PT, R93, R54, RZ ;  /* 0x000000365d5d7210 */ /* 0x000fe20007fde0ff */
[----:B------:R-:W-:Y:S01]  /*19e90*/  IMAD.MOV.U32 R88, RZ, RZ, R55 ;  /* 0x000000ffff587224 */ /* 0x000fe200078e0037 */
[----:B------:R-:W-:Y:S01]  /*19ea0*/  ISETP.GT.U32.AND.EX P2, PT, R90, R115, PT, P2 ;  /* 0x000000735a00720c */ /* 0x000fe20003f44120 */
[----:B------:R-:W-:-:S03]  /*19eb0*/  IMAD.WIDE.U32 R82, P1, R56, R77, R82 ;  /* 0x0000004d38527225 */ /* 0x000fc60007820052 */
[----:B------:R-:W-:Y:S01]  /*19ec0*/  SEL R90, RZ, 0x1, !P2 ;  /* 0x00000001ff5a7807 */ /* 0x000fe20005000000 */
[----:B------:R-:W-:-:S04]  /*19ed0*/  IMAD.WIDE.U32 R54, R56, R76, RZ ;  /* 0x0000004c38367225 */ /* 0x000fc800078e00ff */
        /* <DEDUP_REMOVED lines=12> */
[----:B------:R-:W-:Y:S01]  /*19fa0*/  IADD3 R55, P0, PT, R55, R118, RZ ;  /* 0x0000007637377210 */ /* 0x000fe20007f1e0ff */
[----:B------:R-:W-:Y:S01]  /*19fb0*/  IMAD.WIDE.U32.X R84, R91, R77, R84, P1 ;  /* 0x0000004d5b547225 */ /* 0x000fe200008e0454 */
[----:B------:R-:W-:Y:S02]  /*19fc0*/  IADD3 R115, P1, P2, R80, R115, R90 ;  /* 0x0000007350737210 */ /* 0x000fe40007a3e05a */
[----:B------:R-:W-:Y:S01]  /*19fd0*/  IADD3.X R120, P0, PT, R95, R120, RZ, P0, !PT ;  /* 0x000000785f787210 */ /* 0x000fe2000071e4ff */
[----:B------:R-:W-:Y:S01]  /*19fe0*/  IMAD.WIDE.U32 R90, R56, R70, RZ ;  /* 0x00000046385a7225 */ /* 0x000fe200078e00ff */
[----:B------:R-:W-:Y:S02]  /*19ff0*/  IADD3.X R94, PT, PT, R78, R57, RZ, P1, P2 ;  /* 0x000000394e5e7210 */ /* 0x000fe40000fe44ff */
[----:B------:R-:W-:Y:S01]  /*1a000*/  IADD3 R122, P2, PT, R55, R92, RZ ;  /* 0x0000005c377a7210 */ /* 0x000fe20007f5e0ff */
[----:B------:R-:W-:Y:S01]  /*1a010*/  IMAD.WIDE.U32 R88, P5, R56, R71, R88 ;  /* 0x0000004738587225 */ /* 0x000fe200078a0058 */
[----:B------:R-:W-:-:S03]  /*1a020*/  IADD3 RZ, P1, PT, R121, R90, RZ ;  /* 0x0000005a79ff7210 */ /* 0x000fc60007f3e0ff */
[----:B------:R-:W-:Y:S01]  /*1a030*/  IMAD.IADD R78, R79, 0x1, R97 ;  /* 0x000000014f4e7824 */ /* 0x000fe200078e0261 */
[----:B------:R-:W-:Y:S01]  /*1a040*/  IADD3 R90, P6, PT, R91, R88, RZ ;  /* 0x000000585b5a7210 */ /* 0x000fe20007fde0ff */
[----:B------:R-:W-:Y:S01]  /*1a050*/  IMAD.X R91, RZ, RZ, RZ, P5 ;  /* 0x000000ffff5b7224 */ /* 0x000fe200028e06ff */
[----:B------:R-:W-:Y:S01]  /*1a060*/  IADD3.X R88, P5, PT, R120, R93, RZ, P2, !PT ;  /* 0x0000005d78587210 */ /* 0x000fe200017be4ff */
[----:B------:R-:W-:Y:S01]  /*1a070*/  IMAD.WIDE.U32 R92, R119, R72, RZ ;  /* 0x00000048775c7225 */ /* 0x000fe200078e00ff */
[----:B------:R-:W-:Y:S02]  /*1a080*/  IADD3.X RZ, P2, PT, R123, R90, RZ, P1, !PT ;  /* 0x0000005a7bff7210 */ /* 0x000fe40000f5e4ff */
[----:B------:R-:W-:Y:S01]  /*1a090*/  IADD3.X R79, P0, P5, R82, RZ, RZ, P5, P0 ;  /* 0x000000ff524f7210 */ /* 0x000fe20002d004ff */
[----:B------:R-:W-:Y:S01]  /*1a0a0*/  IMAD.MOV.U32 R90, RZ, RZ, R89 ;  /* 0x000000ffff5a7224 */ /* 0x000fe200078e0059 */
[----:B------:R-:W-:Y:S01]  /*1a0b0*/  IADD3 R118, P1, PT, R53, R16, RZ ;  /* 0x0000001035767210 */ /* 0x000fe20007f3e0ff */
[----:B------:R-:W-:Y:S01]  /*1a0c0*/  IMAD.IADD R95, R17, 0x1, R81 ;  /* 0x00000001115f7824 */ /* 0x000fe200078e0251 */
[----:B------:R-:W-:Y:S01]  /*1a0d0*/  IADD3.X R125, PT, PT, R83, RZ, RZ, P0, P5 ;  /* 0x000000ff537d7210 */ /* 0x000fe200007ea4ff */
[----:B------:R-:W-:-:S04]  /*1a0e0*/  IMAD.WIDE.U32.X R90, R119, R71, R90, P6 ;  /* 0x00000047775a7225 */ /* 0x000fc800030e045a */
[----:B------:R-:W-:Y:S01]  /*1a0f0*/  IMAD.WIDE.U32 R92, P0, R56, R73, R92 ;  /* 0x00000049385c7225 */ /* 0x000fe2000780005c */
[----:B------:R-:W-:-:S03]  /*1a100*/  IADD3.X R121, P2, PT, RZ, R90, RZ, P2, !PT ;  /* 0x0000005aff797210 */ /* 0x000fc6000175e4ff */
[----:B------:R-:W-:Y:S01]  /*1a110*/  IMAD.WIDE.U32 R16, R56, R72, RZ ;  /* 0x0000004838107225 */ /* 0x000fe200078e00ff */
[----:B------:R-:W-:-:S03]  /*1a120*/  IADD3 R121, P5, PT, R121, R122, RZ ;  /* 0x0000007a79797210 */ /* 0x000fc60007fbe0ff */
        /* <DEDUP_REMOVED lines=10> */
[----:B------:R-:W-:Y:S02]  /*1a1d0*/  IMAD.MOV.U32 R90, RZ, RZ, R93 ;  /* 0x000000ffff5a7224 */ /* 0x000fe400078e005d */
[----:B------:R-:W-:Y:S01]  /*1a1e0*/  IMAD.X R114, R111, 0x1, R114, P1 ;  /* 0x000000016f727824 */ /* 0x000fe200008e0672 */
[----:B------:R-:W-:Y:S01]  /*1a1f0*/  IADD3 R127, P1, PT, R83, R80, RZ ;  /* 0x00000050537f7210 */ /* 0x000fe20007f3e0ff */
[----:B------:R-:W-:Y:S02]  /*1a200*/  IMAD R92, R123, R68, RZ ;  /* 0x000000447b5c7224 */ /* 0x000fe400078e02ff */
[----:B------:R-:W-:Y:S02]  /*1a210*/  IMAD.X R17, RZ, RZ, RZ, P6 ;  /* 0x000000ffff117224 */ /* 0x000fe400030e06ff */
[----:B------:R-:W-:Y:S02]  /*1a220*/  IMAD.MOV.U32 R16, RZ, RZ, R81 ;  /* 0x000000ffff107224 */ /* 0x000fe400078e0051 */
[----:B------:R-:W-:-:S04]  /*1a230*/  IMAD.WIDE.U32 R80, P6, R56, R77, R88 ;  /* 0x0000004d38507225 */ /* 0x000fc800078c0058 */
[----:B------:R-:W-:Y:S01]  /*1a240*/  IMAD.WIDE.U32.X R90, R119, R73, R90, P0 ;  /* 0x00000049775a7225 */ /* 0x000fe200000e045a */
[----:B------:R-:W-:-:S03]  /*1a250*/  IADD3 R79, P0, PT, R79, R118, RZ ;  /* 0x000000764f4f7210 */ /* 0x000fc60007f1e0ff */
[----:B------:R-:W-:-:S04]  /*1a260*/  IMAD.WIDE.U32 R88, R56, R76, RZ ;  /* 0x0000004c38587225 */ /* 0x000fc800078e00ff */
[----:B------:R-:W-:-:S04]  /*1a270*/  IMAD.WIDE.U32 R56, R121, R68, RZ ;  /* 0x0000004479387225 */ /* 0x000fc800078e00ff */
[----:B------:R-:W-:Y:S01]  /*1a280*/  IMAD R83, R121, R69, R92 ;  /* 0x0000004579537224 */ /* 0x000fe200078e025c */
[----:B------:R-:W-:Y:S01]  /*1a290*/  IADD3.X R92, P0, PT, R125, R114, RZ, P0, !PT ;  /* 0x000000727d5c7210 */ /* 0x000fe2000071e4ff */
[----:B------:R-:W-:Y:S01]  /*1a2a0*/  IMAD.WIDE.U32.X R16, R119, R75, R16, P1 ;  /* 0x0000004b77107225 */ /* 0x000fe200008e0410 */
[----:B------:R-:W-:Y:S02]  /*1a2b0*/  IADD3 R120, P1, PT, R79, R54, RZ ;  /* 0x000000364f787210 */ /* 0x000fe40007f3e0ff */
[----:B------:R-:W-:Y:S01]  /*1a2c0*/  IADD3.X R79, P2, P5, R90, RZ, RZ, P2, P5 ;  /* 0x000000ff5a4f7210 */ /* 0x000fe2000154a4ff */
[----:B------:R-:W-:Y:S02]  /*1a2d0*/  IMAD.X R55, RZ, RZ, RZ, P6 ;  /* 0x000000ffff377224 */ /* 0x000fe400030e06ff */
[----:B------:R-:W-:Y:S01]  /*1a2e0*/  IMAD.IADD R57, R57, 0x1, R83 ;  /* 0x0000000139397824 */ /* 0x000fe200078e0253 */
[----:B------:R-:W-:Y:S01]  /*1a2f0*/  IADD3 R83, P6, PT, R89, R80, RZ ;  /* 0x0000005059537210 */ /* 0x000fe20007fde0ff */
[----:B------:R-:W-:Y:S01]  /*1a300*/  IMAD.MOV.U32 R54, RZ, RZ, R81 ;  /* 0x000000ffff367224 */ /* 0x000fe200078e0051 */
[----:B------:R-:W-:Y:S01]  /*1a310*/  IADD3.X R89, P1, PT, R92, R117, RZ, P1, !PT ;  /* 0x000000755c597210 */ /* 0x000fe20000f3e4ff */
[----:B------:R-:W-:Y:S01]  /*1a320*/  IMAD.WIDE.U32 R80, R57, R70, RZ ;  /* 0x0000004639507225 */ /* 0x000fe200078e00ff */
[----:B------:R-:W-:-:S02]  /*1a330*/  IADD3.X R90, PT, PT, R91, RZ, RZ, P2, P5 ;  /* 0x000000ff5b5a7210 */ /* 0x000fc400017ea4ff */
[----:B------:R-:W-:Y:S01]  /*1a340*/  IADD3.X R84, P0, P1, R84, RZ, RZ, P1, P0 ;  /* 0x000000ff54547210 */ /* 0x000fe200009004ff */
[----:B------:R-:W-:Y:S01]  /*1a350*/  IMAD.WIDE.U32.X R92, R119, R77, R54, P6 ;  /* 0x0000004d775c7225 */ /* 0x000fe200030e0436 */
[----:B------:R-:W-:Y:S02]  /*1a360*/  IADD3 R79, P2, PT, R79, R120, RZ ;  /* 0x000000784f4f7210 */ /* 0x000fe40007f5e0ff */
[----:B------:R-:W-:Y:S01]  /*1a370*/  IADD3.X R117, PT, PT, R85, RZ, RZ, P0, P1 ;  /* 0x000000ff55757210 */ /* 0x000fe200007e24ff */
[C---:B------:R-:W-:Y:S01]  /*1a380*/  IMAD.WIDE.U32 R54, R56.reuse, R70, RZ ;  /* 0x0000004638367225 */ /* 0x040fe200078e00ff */
[----:B------:R-:W-:Y:S02]  /*1a390*/  IADD3 R82, P6, PT, R79, R82, RZ ;  /* 0x000000524f527210 */ /* 0x000fe40007fde0ff */
[----:B------:R-:W-:Y:S01]  /*1a3a0*/  IADD3.X R119, PT, PT, RZ, RZ, RZ, P3, P4 ;  /* 0x000000ffff777210 */ /* 0x000fe20001fe84ff */
[----:B------:R-:W-:Y:S01]  /*1a3b0*/  IMAD.WIDE.U32 R80, P5, R56, R71, R80 ;  /* 0x0000004738507225 */ /* 0x000fe200078a0050 */
[----:B------:R-:W-:-:S02]  /*1a3c0*/  IADD3 RZ, P0, PT, R121, R54, RZ ;  /* 0x0000003679ff7210 */ /* 0x000fc40007f1e0ff */
[----:B------:R-:W-:Y:S01]  /*1a3d0*/  IADD3.X R54, P2, PT, R90, R89, RZ, P2, !PT ;  /* 0x000000595a367210 */ /* 0x000fe2000175e4ff */
[----:B------:R-:W-:Y:S01]  /*1a3e0*/  IMAD.MOV.U32 R79, RZ, RZ, RZ ;  /* 0x000000ffff4f7224 */ /* 0x000fe200078e00ff */
[----:B------:R-:W-:Y:S01]  /*1a3f0*/  IADD3 R80, P1, PT, R55, R80, RZ ;  /* 0x0000005037507210 */ /* 0x000fe20007f3e0ff */
[----:B------:R-:W-:Y:S01]  /*1a400*/  IMAD.X R55, RZ, RZ, RZ, P5 ;  /* 0x000000ffff377224 */ /* 0x000fe200028e06ff */
[----:B------:R-:W-:Y:S01]  /*1a410*/  IADD3 R84, P5, PT, R84, R51, RZ ;  /* 0x0000003354547210 */ /* 0x000fe20007fbe0ff */
[----:B------:R-:W-:Y:S01]  /*1a420*/  IMAD.WIDE.U32 R78, R52, R50, R78 ;  /* 0x00000032344e7225 */ /* 0x000fe200078e004e */
[----:B------:R-:W-:Y:S02]  /*1a430*/  IADD3.X R50, P6, PT, R54, R127, RZ, P6, !PT ;  /* 0x0000007f36327210 */ /* 0x000fe400037de4ff */
[----:B------:R-:W-:Y:S01]  /*1a440*/  IADD3.X RZ, P0, PT, R123, R80, RZ, P0, !PT ;  /* 0x000000507bff7210 */ /* 0x000fe2000071e4ff */
[----:B------:R-:W-:Y:S01]  /*1a450*/  IMAD.MOV.U32 R54, RZ, RZ, R81 ;  /* 0x000000ffff367224 */ /* 0x000fe200078e0051 */
[----:B------:R-:W-:Y:S01]  /*1a460*/  IADD3.X R89, P2, P6, R16, RZ, RZ, P6, P2 ;  /* 0x000000ff10597210 */ /* 0x000fe200036444ff */
[----:B------:R-:W-:-:S02]  /*1a470*/  IMAD.X R117, R117, 0x1, R96, P5 ;  /* 0x0000000175757824 */ /* 0x000fc400028e0660 */
[----:B------:R-:W-:Y:S01]  /*1a480*/  IMAD.WIDE.U32.X R80, R57, R71, R54, P1 ;  /* 0x0000004739507225 */ /* 0x000fe200008e0436 */
[----:B------:R-:W-:Y:S02]  /*1a490*/  IADD3 R89, P3, PT, R89, R84, RZ ;  /* 0x0000005459597210 */ /* 0x000fe40007f7e0ff */
[----:B------:R-:W-:Y:S01]  /*1a4a0*/  IADD3.X R90, PT, PT, R17, RZ, RZ, P2, P6 ;  /* 0x000000ff115a7210 */ /* 0x000fe200017ec4ff */
[----:B------:R-:W-:Y:S01]  /*1a4b0*/  IMAD.WIDE.U32 R54, R57, R72, RZ ;  /* 0x0000004839367225 */ /* 0x000fe200078e00ff */
[----:B------:R-:W-:Y:S02]  /*1a4c0*/  IADD3.X R85, P0, PT, RZ, R80, RZ, P0, !PT ;  /* 0x00000050ff557210 */ /* 0x000fe4000071e4ff */
[----:B------:R-:W-:Y:S01]  /*1a4d0*/  IADD3 R119, P4, P1, R119, R78, R95 ;  /* 0x0000004e77777210 */ /* 0x000fe2000799e05f */
[----:B------:R-:W-:Y:S01]  /*1a4e0*/  IMAD.WIDE.U32 R16, R56, R72, RZ ;  /* 0x0000004838107225 */ /* 0x000fe200078e00ff */
[----:B------:R-:W-:Y:S02]  /*1a4f0*/  IADD3 R95, P6, PT, R89, R88, RZ ;  /* 0x00000058595f7210 */ /* 0x000fe40007fde0ff */
[----:B------:R-:W-:Y:S01]  /*1a500*/  IADD3.X R90, P3, PT, R90, R117, RZ, P3, !PT ;  /* 0x000000755a5a7210 */ /* 0x000fe20001f7e4ff */
[----:B------:R-:W-:-:S03]  /*1a510*/  IMAD.WIDE.U32 R54, P2, R56, R73, R54 ;  /* 0x0000004938367225 */ /* 0x000fc60007840036 */
        /* <DEDUP_REMOVED lines=14> */
[----:B------:R-:W-:Y:S01]  /*1a600*/  IADD3.X R92, PT, PT, R93, RZ, RZ, P3, P6 ;  /* 0x000000ff5d5c7210 */ /* 0x000fe20001fec4ff */
[----:B------:R-:W-:Y:S01]  /*1a610*/  IMAD R54, R91, R68, RZ ;  /* 0x000000445b367224 */ /* 0x000fe200078e02ff */
[----:B------:R-:W-:Y:S02]  /*1a620*/  ISETP.GT.U32.AND P1, PT, R110, R53, PT ;  /* 0x000000356e00720c */ /* 0x000fe40003f24070 */
[----:B------:R-:W-:Y:S01]  /*1a630*/  IADD3.X R52, P2, P6, R80, RZ, RZ, P2, P0 ;  /* 0x000000ff50347210 */ /* 0x000fe200016404ff */
[----:B------:R-:W-:Y:S01]  /*1a640*/  IMAD R83, R85, R69, R54 ;  /* 0x0000004555537224 */ /* 0x000fe200078e0236 */
[----:B------:R-:W-:Y:S01]  /*1a650*/  ISETP.GT.U32.AND.EX P1, PT, R112, R111, PT, P1 ;  /* 0x0000006f7000720c */ /* 0x000fe20003f24110 */
[----:B------:R-:W-:Y:S01]  /*1a660*/  IMAD.WIDE.U32 R54, R56, R74, RZ ;  /* 0x0000004a38367225 */ /* 0x000fe200078e00ff */
[----:B------:R-:W-:-:S02]  /*1a670*/  IADD3.X R89, PT, PT, R81, RZ, RZ, P2, P6 ;  /* 0x000000ff51597210 */ /* 0x000fc400017ec4ff */
[----:B------:R-:W-:Y:S01]  /*1a680*/  ISETP.GE.U32.AND P2, PT, R84, R51, PT ;  /* 0x000000335400720c */ /* 0x000fe20003f46070 */
[----:B------:R-:W-:Y:S01]  /*1a690*/  IMAD.WIDE.U32 R50, R85, R68, RZ ;  /* 0x0000004455327225 */ /* 0x000fe200078e00ff */
[----:B------:R-:W-:Y:S02]  /*1a6a0*/  IADD3 R104, P4, P5, R104, R119, R119 ;  /* 0x0000007768687210 */ /* 0x000fe40007d9e077 */
[----:B------:R-:W-:Y:S01]  /*1a6b0*/  ISETP.GE.U32.AND P0, PT, R118, R53, PT ;  /* 0x000000357600720c */ /* 0x000fe20003f06070 */
[----:B------:R-:W-:Y:S01]  /*1a6c0*/  IMAD.IADD R83, R51, 0x1, R83 ;  /* 0x0000000133537824 */ /* 0x000fe200078e0253 */
[----:B------:R-:W-:Y:S01]  /*1a6d0*/  SEL R53, RZ, 0x1, !P1 ;  /* 0x00000001ff357807 */ /* 0x000fe20004800000 */
[----:B------:R-:W-:Y:S01]  /*1a6e0*/  IMAD.WIDE.U32 R16, P6, R56, R75, R16 ;  /* 0x0000004b38107225 */ /* 0x000fe200078c0010 */
[----:B------:R-:W-:Y:S02]  /*1a6f0*/  IADD3.X R82, PT, PT, RZ, R82, R82, P4, P5 ;  /* 0x00000052ff527210 */ /* 0x000fe400027ea452 */
[----:B------:R-:W-:Y:S01]  /*1a700*/  IADD3 R108, P4, P5, R53, R115, R108 ;  /* 0x00000073356c7210 */ /* 0x000fe20007d9e06c */
[----:B------:R-:W-:Y:S01]  /*1a710*/  IMAD.WIDE.U32 R78, R83, R70, RZ ;  /* 0x00000046534e7225 */ /* 0x000fe200078e00ff */
[----:B------:R-:W-:-:S02]  /*1a720*/  ISETP.GE.U32.AND.EX P1, PT, R117, R96, PT, P2 ;  /* 0x000000607500720c */ /* 0x000fc40003f26120 */
[----:B------:R-:W-:Y:S01]  /*1a730*/  IADD3 R51, P2, PT, R52, R95, RZ ;  /* 0x0000005f34337210 */ /* 0x000fe20007f5e0ff */
[----:B------:R-:W-:Y:S01]  /*1a740*/  IMAD.X R53, RZ, RZ, RZ, P6 ;  /* 0x000000ffff357224 */ /* 0x000fe200030e06ff */
[----:B------:R-:W-:Y:S01]  /*1a750*/  IADD3.X R94, PT, PT, RZ, R94, RZ, P4, P5 ;  /* 0x0000005eff5e7210 */ /* 0x000fe200027ea4ff */
[----:B------:R-:W-:Y:S01]  /*1a760*/  IMAD.MOV.U32 R52, RZ, RZ, R17 ;  /* 0x000000ffff347224 */ /* 0x000fe200078e0011 */
[----:B------:R-:W-:Y:S01]  /*1a770*/  IADD3 R80, P4, PT, R55, R16, RZ ;  /* 0x0000001037507210 */ /* 0x000fe20007f9e0ff */
[C---:B------:R-:W-:Y:S01]  /*1a780*/  IMAD.WIDE.U32 R16, R50.reuse, R70, RZ ;  /* 0x0000004632107225 */ /* 0x040fe200078e00ff */
[----:B------:R-:W-:Y:S02]  /*1a790*/  IADD3 R84, P6, PT, R51, R54, RZ ;  /* 0x0000003633547210 */ /* 0x000fe40007fde0ff */
[----:B------:R-:W-:Y:S01]  /*1a7a0*/  IADD3.X R89, P2, PT, R89, R90, RZ, P2, !PT ;  /* 0x0000005a59597210 */ /* 0x000fe2000175e4ff */
[----:B------:R-:W-:Y:S01]  /*1a7b0*/  IMAD.WIDE.U32 R78, P5, R50, R71, R78 ;  /* 0x00000047324e7225 */ /* 0x000fe200078a004e */
[----:B------:R-:W-:-:S02]  /*1a7c0*/  SEL R93, RZ, 0x1, P1 ;  /* 0x00000001ff5d7807 */ /* 0x000fc40000800000 */
[----:B------:R-:W-:Y:S01]  /*1a7d0*/  IADD3.X R89, P6, PT, R89, R80, RZ, P6, !PT ;  /* 0x0000005059597210 */ /* 0x000fe200037de4ff */
[----:B------:R-:W-:Y:S01]  /*1a7e0*/  IMAD.WIDE.U32.X R52, R57, R75, R52, P4 ;  /* 0x0000004b39347225 */ /* 0x000fe200020e0434 */
        /* <DEDUP_REMOVED lines=13> */
[----:B------:R-:W-:Y:S02]  /*1a8c0*/  SEL R90, RZ, 0x1, P0 ;  /* 0x00000001ff5a7807 */ /* 0x000fe40000000000 */
[----:B------:R-:W-:Y:S01]  /*1a8d0*/  IADD3 R106, P3, PT, R106, R113, RZ ;  /* 0x000000716a6a7210 */ /* 0x000fe20007f7e0ff */
        /* <DEDUP_REMOVED lines=9> */
[----:B------:R-:W-:Y:S02]  /*1a970*/  IMAD.X R92, R92, 0x1, R91, P5 ;  /* 0x000000015c5c7824 */ /* 0x000fe400028e065b */
        /* <DEDUP_REMOVED lines=20> */
[----:B------:R-:W-:Y:S01]  /*1aac0*/  IMAD.WIDE.U32 R16, R83, R74, RZ ;  /* 0x0000004a53107225 */ /* 0x000fe200078e00ff */
[----:B------:R-:W-:-:S02]  /*1aad0*/  IADD3.X R51, P0, P1, R54, RZ, RZ, P1, P0 ;  /* 0x000000ff36337210 */ /* 0x000fc400009004ff */
[----:B------:R-:W-:Y:S01]  /*1aae0*/  SEL R89, RZ, 0x1, P5 ;  /* 0x00000001ff597807 */ /* 0x000fe20002800000 */
[----:B------:R-:W-:Y:S01]  /*1aaf0*/  IMAD.X R107, RZ, RZ, R107, P3 ;  /* 0x000000ffff6b7224 */ /* 0x000fe200018e066b */
[----:B------:R-:W-:Y:S01]  /*1ab00*/  ISETP.GE.U32.AND.EX P2, PT, R92, R91, PT, P2 ;  /* 0x0000005b5c00720c */ /* 0x000fe20003f46120 */
[----:B------:R-:W-:Y:S01]  /*1ab10*/  IMAD.WIDE.U32 R16, P5, R50, R75, R16 ;  /* 0x0000004b32107225 */ /* 0x000fe200078a0010 */
[----:B------:R-:W-:Y:S02]  /*1ab20*/  IADD3.X R54, PT, PT, R55, RZ, RZ, P0, P1 ;  /* 0x000000ff37367210 */ /* 0x000fe400007e24ff */
[----:B------:R-:W-:Y:S02]  /*1ab30*/  IADD3 R51, P0, PT, R51, R78, RZ ;  /* 0x0000004e33337210 */ /* 0x000fe40007f1e0ff */
[----:B------:R-:W-:Y:S02]  /*1ab40*/  SEL R82, RZ, 0x1, P2 ;  /* 0x00000001ff527807 */ /* 0x000fe40001000000 */
[----:B------:R-:W-:Y:S01]  /*1ab50*/  IADD3 R81, P2, PT, R53, R16, RZ ;  /* 0x0000001035517210 */ /* 0x000fe20007f5e0ff */
[----:B------:R-:W-:Y:S01]  /*1ab60*/  IMAD.X R53, RZ, RZ, RZ, P5 ;  /* 0x000000ffff357224 */ /* 0x000fe200028e06ff */
[----:B------:R-:W-:-:S02]  /*1ab70*/  IADD3 R89, P3, PT, R89, R106, RZ ;  /* 0x0000006a59597210 */ /* 0x000fc40007f7e0ff */
[----:B------:R-:W-:Y:S01]  /*1ab80*/  IADD3.X R16, P0, PT, R54, R85, RZ, P0, !PT ;  /* 0x0000005536107210 */ /* 0x000fe2000071e4ff */
[----:B------:R-:W-:Y:S01]  /*1ab90*/  IMAD.WIDE.U32 R54, R83, R76, RZ ;  /* 0x0000004c53367225 */ /* 0x000fe200078e00ff */
[----:B------:R-:W-:Y:S02]  /*1aba0*/  IADD3 R84, P1, PT, R51, R52, RZ ;  /* 0x0000003433547210 */ /* 0x000fe40007f3e0ff */
[----:B------:R-:W-:Y:S01]  /*1abb0*/  IADD3 R82, P5, PT, R82, R89, RZ ;  /* 0x0000005952527210 */ /* 0x000fe20007fbe0ff */
[----:B------:R-:W-:Y:S01]  /*1abc0*/  IMAD.MOV.U32 R52, RZ, RZ, R17 ;  /* 0x000000ffff347224 */ /* 0x000fe200078e0011 */
[----:B------:R-:W-:Y:S01]  /*1abd0*/  IADD3.X R85, P1, PT, R16, R81, RZ, P1, !PT ;  /* 0x0000005110557210 */ /* 0x000fe20000f3e4ff */
[----:B------:R-:W-:Y:S01]  /*1abe0*/  IMAD.X R78, RZ, RZ, R107, P3 ;  /* 0x000000ffff4e7224 */ /* 0x000fe200018e066b */
[----:B------:R-:W-:Y:S01]  /*1abf0*/  ISETP.GE.U32.AND P3, PT, R89, R106, PT ;  /* 0x0000006a5900720c */ /* 0x000fe20003f66070 */
[----:B------:R-:W-:Y:S01]  /*1ac00*/  IMAD.WIDE.U32.X R16, R83, R75, R52, P2 ;  /* 0x0000004b53107225 */ /* 0x000fe200010e0434 */
[----:B------:R-:W-:-:S02]  /*1ac10*/  IADD3 R108, P6, P4, R90, R105, R108 ;  /* 0x000000695a6c7210 */ /* 0x000fc40007cde06c */
        /* <DEDUP_REMOVED lines=62> */
.L_x_59:
        /* <DEDUP_REMOVED lines=21> */
.L_x_60:
[----:B------:R-:W-:Y:S01]  /*1b150*/  ISETP.GT.U32.AND P0, PT, R57, -0x1, PT ;  /* 0xffffffff3900780c */ /* 0x000fe20003f04070 */
[----:B------:R-:W-:Y:S01]  /*1b160*/  IMAD.SHL.U32 R55, R93, 0x2, RZ ;  /* 0x000000025d377824 */ /* 0x000fe200078e00ff */
[----:B------:R-:W-:Y:S01]  /*1b170*/  SHF.L.W.U32.HI R53, R83, 0x1, R80 ;  /* 0x0000000153357819 */ /* 0x000fe20000010e50 */
[----:B------:R-:W-:Y:S01]  /*1b180*/  IMAD.SHL.U32 R85, R57, 0x2, RZ ;  /* 0x0000000239557824 */ /* 0x000fe200078e00ff */
        /* <DEDUP_REMOVED lines=13> */
[----:B------:R-:W-:Y:S02]  /*1b260*/  SHF.L.U64.HI R54, R57, 0x1, R83 ;  /* 0x0000000139367819 */ /* 0x000fe40000010253 */
        /* <DEDUP_REMOVED lines=51> */
.L_x_61:
        /* <DEDUP_REMOVED lines=16> */
[----:B------:R-:W-:-:S04]  /*1b6a0*/  SEL R17, RZ, 0x1, P0 ;  /* 0x00000001ff117807 */ /* 0x000fc80000000000 */
[----:B------:R-:W-:Y:S02]  /*1b6b0*/  IADD3 R55, P3, P4, R55, -R76, -R17 ;  /* 0x8000004c37377210 */ /* 0x000fe40007c7e811 */
[----:B------:R-:W-:Y:S02]  /*1b6c0*/  IADD3 R17, P0, PT, R85, -R70, RZ ;  /* 0x8000004655117210 */ /* 0x000fe40007f1e0ff */
[----:B------:R-:W-:-:S03]  /*1b6d0*/  IADD3.X R56, PT, PT, R56, -0x1, ~R77, P3, P4 ;  /* 0xffffffff38387810 */ /* 0x000fc60001fe8c4d */
[----:B------:R-:W-:-:S08]  /*1b6e0*/  IMAD.X R54, R54, 0x1, ~R71, P0 ;  /* 0x0000000136367824 */ /* 0x000fd000000e0e47 */
.L_x_62:
[----:B------:R-:W-:-:S05]  /*1b6f0*/  IADD3 R94, P0, PT, R57, R17, RZ ;  /* 0x00000011395e7210 */ /* 0x000fca0007f1e0ff */
[----:B------:R-:W-:Y:S01]  /*1b700*/  IMAD.X R95, R83, 0x1, R54, P0 ;  /* 0x00000001535f7824 */ /* 0x000fe200000e0636 */
[----:B------:R-:W-:-:S04]  /*1b710*/  ISETP.GE.U32.AND P0, PT, R94, R17, PT ;  /* 0x000000115e00720c */ /* 0x000fc80003f06070 */
[----:B------:R-:W-:-:S04]  /*1b720*/  ISETP.GE.U32.AND.EX P0, PT, R95, R54, PT, P0 ;  /* 0x000000365f00720c */ /* 0x000fc80003f06100 */
[----:B------:R-:W-:Y:S02]  /*1b730*/  SEL R16, RZ, 0x1, P0 ;  /* 0x00000001ff107807 */ /* 0x000fe40000000000 */
[----:B------:R-:W-:Y:S02]  /*1b740*/  ISETP.GE.U32.AND P0, PT, R94, R17, PT ;  /* 0x000000115e00720c */ /* 0x000fe40003f06070 */
[-C--:B------:R-:W-:Y:S02]  /*1b750*/  IADD3 R57, P1, P2, R80, R53.reuse, R16 ;  /* 0x0000003550397210 */ /* 0x080fe40007a3e010 */
[----:B------:R-:W-:Y:S02]  /*1b760*/  ISETP.GE.U32.AND.EX P0, PT, R95, R54, PT, P0 ;  /* 0x000000365f00720c */ /* 0x000fe40003f06100 */
[----:B------:R-:W-:Y:S02]  /*1b770*/  IADD3.X R54, PT, PT, R81, R52, RZ, P1, P2 ;  /* 0x0000003451367210 */ /* 0x000fe40000fe44ff */
[----:B------:R-:W-:-:S02]  /*1b780*/  ISETP.NE.U32.AND P2, PT, R57, R53, PT ;  /* 0x000000353900720c */ /* 0x000fc40003f45070 */
[----:B------:R-:W-:Y:S02]  /*1b790*/  ISETP.GE.U32.AND P1, PT, R57, R53, PT ;  /* 0x000000353900720c */ /* 0x000fe40003f26070 */
[CC--:B------:R-:W-:Y:S02]  /*1b7a0*/  ISETP.NE.AND.EX P2, PT, R54.reuse, R52.reuse, PT, P2 ;  /* 0x000000343600720c */ /* 0x0c0fe40003f45320 */
[----:B------:R-:W-:Y:S02]  /*1b7b0*/  ISETP.GE.U32.AND.EX P1, PT, R54, R52, PT, P1 ;  /* 0x000000343600720c */ /* 0x000fe40003f26110 */
[----:B------:R-:W-:Y:S02]  /*1b7c0*/  SEL R16, RZ, 0xffffffff, P2 ;  /* 0xffffffffff107807 */ /* 0x000fe40001000000 */
[----:B------:R-:W-:-:S04]  /*1b7d0*/  @P0 SEL R16, RZ, 0xffffffff, P1 ;  /* 0xffffffffff100807 */ /* 0x000fc80000800000 */
[----:B------:R-:W-:-:S04]  /*1b7e0*/  LOP3.LUT R16, R16, 0x1, RZ, 0xc0, !PT ;  /* 0x0000000110107812 */ /* 0x000fc800078ec0ff */
[----:B------:R-:W-:-:S04]  /*1b7f0*/  ISETP.EQ.U32.OR P0, PT, R16, 0x1, !P1 ;  /* 0x000000011000780c */ /* 0x000fc80004f02470 */
[----:B------:R-:W-:-:S04]  /*1b800*/  SEL R16, RZ, 0x1, !P0 ;  /* 0x00000001ff107807 */ /* 0x000fc80004000000 */
[----:B------:R-:W-:-:S04]  /*1b810*/  IADD3 R53, P1, P2, R78, R51, R16 ;  /* 0x000000334e357210 */ /* 0x000fc80007a3e010 */
[-C--:B------:R-:W-:Y:S02]  /*1b820*/  IADD3.X R52, PT, PT, R79, R50.reuse, RZ, P1, P2 ;  /* 0x000000324f347210 */ /* 0x080fe40000fe44ff */
[CC--:B------:R-:W-:Y:S02]  /*1b830*/  ISETP.GE.U32.AND P1, PT, R53.reuse, R51.reuse, PT ;  /* 0x000000333500720c */ /* 0x0c0fe40003f26070 */
[CC--:B------:R-:W-:Y:S02]  /*1b840*/  ISETP.GE.U32.AND P2, PT, R53.reuse, R51.reuse, PT ;  /* 0x000000333500720c */ /* 0x0c0fe40003f46070 */
[CC--:B------:R-:W-:Y:S02]  /*1b850*/  ISETP.GE.U32.AND.EX P1, PT, R52.reuse, R50.reuse, PT, P1 ;  /* 0x000000323400720c */ /* 0x0c0fe40003f26110 */
[----:B------:R-:W-:Y:S02]  /*1b860*/  ISETP.NE.U32.AND P3, PT, R53, R51, PT ;  /* 0x000000333500720c */ /* 0x000fe40003f65070 */
[----:B------:R-:W-:-:S02]  /*1b870*/  ISETP.GE.U32.AND.EX P2, PT, R52, R50, PT, P2 ;  /* 0x000000323400720c */ /* 0x000fc40003f46120 */
[----:B------:R-:W-:Y:S02]  /*1b880*/  ISETP.NE.AND.EX P3, PT, R52, R50, PT, P3 ;  /* 0x000000323400720c */ /* 0x000fe40003f65330 */
[----:B------:R-:W-:Y:S02]  /*1b890*/  SEL R16, RZ, 0xffffffff, P2 ;  /* 0xffffffffff107807 */ /* 0x000fe40001000000 */
[----:B------:R-:W-:-:S04]  /*1b8a0*/  SEL R17, RZ, 0xffffffff, P3 ;  /* 0xffffffffff117807 */ /* 0x000fc80001800000 */
[----:B------:R-:W-:-:S04]  /*1b8b0*/  @P1 SEL R16, R17, R16, P0 ;  /* 0x0000001011101207 */ /* 0x000fc80000000000 */
[----:B------:R-:W-:-:S04]  /*1b8c0*/  LOP3.LUT R16, R16, 0x1, RZ, 0xc0, !PT ;  /* 0x0000000110107812 */ /* 0x000fc800078ec0ff */
[-C--:B------:R-:W-:Y:S02]  /*1b8d0*/  IADD3 R93, P1, P2, R93, R55.reuse, R16 ;  /* 0x000000375d5d7210 */ /* 0x080fe40007a3e010 */
        /* <DEDUP_REMOVED lines=39> */
.L_x_63:
        /* <DEDUP_REMOVED lines=21> */
.L_x_64:
[----:B------:R-:W-:Y:S02]  /*1bca0*/  IMAD.MOV.U32 R115, RZ, RZ, RZ ;  /* 0x000000ffff737224 */ /* 0x000fe400078e00ff */
[----:B------:R-:W-:-:S04]  /*1bcb0*/  IMAD.WIDE.U32 R84, R104, R94, RZ ;  /* 0x0000005e68547225 */ /* 0x000fc800078e00ff */
[----:B------:R-:W-:-:S04]  /*1bcc0*/  IMAD.WIDE.U32 R52, R94, R94, RZ ;  /* 0x0000005e5e347225 */ /* 0x000fc800078e00ff */
[----:B------:R-:W-:Y:S01]  /*1bcd0*/  IMAD.MOV.U32 R55, RZ, RZ, RZ ;  /* 0x000000ffff377224 */ /* 0x000fe200078e00ff */
[----:B------:R-:W-:Y:S01]  /*1bce0*/  LOP3.LUT R91, R52, 0xfffffffd, RZ, 0xc0, !PT ;  /* 0xfffffffd345b7812 */ /* 0x000fe200078ec0ff */
        /* <DEDUP_REMOVED lines=12> */
[----:B------:R-:W-:Y:S02]  /*1bdb0*/  IMAD.IADD R51, R53, 0x1, R57 ;  /* 0x0000000135337824 */ /* 0x000fe400078e0239 */
[----:B------:R-:W-:Y:S02]  /*1bdc0*/  IMAD.IADD R53, R57, 0x1, R127 ;  /* 0x0000000139357824 */ /* 0x000fe400078e027f */
[----:B------:R-:W-:-:S04]  /*1bdd0*/  IMAD.WIDE.U32 R54, R92, R94, RZ ;  /* 0x0000005e5c367225 */ /* 0x000fc800078e00ff */
[----:B------:R-:W-:Y:S01]  /*1bde0*/  IMAD.WIDE.U32 R56, R104, R97, RZ ;  /* 0x0000006168387225 */ /* 0x000fe200078e00ff */
[----:B------:R-:W-:-:S03]  /*1bdf0*/  IADD3 R126, P1, P6, R126, R51, R54 ;  /* 0x000000337e7e7210 */ /* 0x000fc60007e3e036 */
[----:B------:R-:W-:Y:S01]  /*1be00*/  IMAD.WIDE.U32 R78, R105, R96, RZ ;  /* 0x00000060694e7225 */ /* 0x000fe200078e00ff */
[----:B------:R-:W-:-:S03]  /*1be10*/  IADD3.X R109, PT, PT, RZ, RZ, RZ, P1, P6 ;  /* 0x000000ffff6d7210 */ /* 0x000fc60000fec4ff */
[C---:B------:R-:W-:Y:S01]  /*1be20*/  IMAD.IADD R117, R115.reuse, 0x1, R17 ;  /* 0x0000000173757824 */ /* 0x040fe200078e0211 */
[----:B------:R-:W-:Y:S01]  /*1be30*/  IADD3.X R17, PT, PT, RZ, RZ, RZ, P0, P2 ;  /* 0x000000ffff117210 */ /* 0x000fe200007e44ff */
[----:B------:R-:W-:Y:S02]  /*1be40*/  IMAD.MOV.U32 R131, RZ, RZ, RZ ;  /* 0x000000ffff837224 */ /* 0x000fe400078e00ff */
[----:B------:R-:W-:Y:S01]  /*1be50*/  IMAD.IADD R115, R115, 0x1, R57 ;  /* 0x0000000173737824 */ /* 0x000fe200078e0239 */
[----:B------:R-:W-:Y:S01]  /*1be60*/  IADD3 R117, P3, P5, R56, R117, R78 ;  /* 0x0000007538757210 */ /* 0x000fe20007d7e04e */
[----:B------:R-:W-:Y:S02]  /*1be70*/  IMAD.IADD R50, R55, 0x1, R131 ;  /* 0x0000000137327824 */ /* 0x000fe400078e0283 */
[----:B------:R-:W-:Y:S02]  /*1be80*/  IMAD.MOV.U32 R83, RZ, RZ, RZ ;  /* 0x000000ffff537224 */ /* 0x000fe400078e00ff */
[----:B------:R-:W-:-:S02]  /*1be90*/  IMAD.IADD R54, R129, 0x1, R79 ;  /* 0x0000000181367824 */ /* 0x000fc400078e024f */
[----:B------:R-:W-:-:S04]  /*1bea0*/  IMAD.WIDE.U32 R56, R95, R94, RZ ;  /* 0x0000005e5f387225 */ /* 0x000fc800078e00ff */
[----:B------:R-:W-:Y:S02]  /*1beb0*/  IMAD.MOV.U32 R55, RZ, RZ, RZ ;  /* 0x000000ffff377224 */ /* 0x000fe400078e00ff */
[----:B------:R-:W-:-:S04]  /*1bec0*/  IMAD.WIDE.U32 R82, R95, R105, R82 ;  /* 0x000000695f527225 */ /* 0x000fc800078e0052 */
[----:B------:R-:W-:Y:S01]  /*1bed0*/  IMAD.WIDE.U32 R88, R96, R96, RZ ;  /* 0x0000006060587225 */ /* 0x000fe200078e00ff */
[----:B------:R-:W-:-:S03]  /*1bee0*/  IADD3 R17, P0, P4, R17, R82, R106 ;  /* 0x0000005211117210 */ /* 0x000fc60007c1e06a */
[----:B------:R-:W-:Y:S01]  /*1bef0*/  IMAD.MOV.U32 R121, RZ, RZ, RZ ;  /* 0x000000ffff797224 */ /* 0x000fe200078e00ff */
[----:B------:R-:W-:Y:S01]  /*1bf00*/  LOP3.LUT R88, R88, 0xfffffffd, RZ, 0xc0, !PT ;  /* 0xfffffffd58587812 */ /* 0x000fe200078ec0ff */
[----:B------:R-:W-:Y:S02]  /*1bf10*/  IMAD.SHL.U32 R119, R56, 0x2, RZ ;  /* 0x0000000238777824 */ /* 0x000fe400078e00ff */
[----:B------:R-:W-:-:S03]  /*1bf20*/  IMAD.WIDE.U32 R54, R97, R105, R54 ;  /* 0x0000006961367225 */ /* 0x000fc600078e0036 */
[----:B------:R-:W-:Y:S01]  /*1bf30*/  LOP3.LUT R119, R119, 0xfffffffe, RZ, 0xc0, !PT ;  /* 0xfffffffe77777812 */ /* 0x000fe200078ec0ff */
[----:B------:R-:W-:Y:S01]  /*1bf40*/  IMAD.MOV.U32 R51, RZ, RZ, RZ ;  /* 0x000000ffff337224 */ /* 0x000fe200078e00ff */
[----:B------:R-:W-:Y:S01]  /*1bf50*/  IADD3 R115, P1, PT, R115, R54, RZ ;  /* 0x0000003673737210 */ /* 0x000fe20007f3e0ff */
[----:B------:R-:W-:Y:S02]  /*1bf60*/  IMAD.IADD R113, R129, 0x1, R83 ;  /* 0x0000000181717824 */ /* 0x000fe400078e0253 */
[----:B------:R-:W-:Y:S02]  /*1bf70*/  IMAD.IADD R107, R121, 0x1, R89 ;  /* 0x00000001796b7824 */ /* 0x000fe400078e0259 */
[----:B------:R-:W-:Y:S01]  /*1bf80*/  IMAD.WIDE.U32 R50, R92, R95, R50 ;  /* 0x0000005f5c327225 */ /* 0x000fe200078e0032 */
[----:B------:R-:W-:Y:S02]  /*1bf90*/  IADD3.X R113, PT, PT, RZ, R113, RZ, P0, P4 ;  /* 0x00000071ff717210 */ /* 0x000fe400007e84ff */
[----:B------:R-:W-:Y:S01]  /*1bfa0*/  IADD3 R119, P0, PT, R119, R112, RZ ;  /* 0x0000007077777210 */ /* 0x000fe20007f1e0ff */
[----:B------:R-:W-:Y:S01]  /*1bfb0*/  IMAD.WIDE.U32 R80, R97, R96, RZ ;  /* 0x0000006061507225 */ /* 0x000fe200078e00ff */
[----:B------:R-:W-:-:S03]  /*1bfc0*/  IADD3 R109, P4, P6, R109, R50, R53 ;  /* 0x000000326d6d7210 */ /* 0x000fc60007e9e035 */
[----:B------:R-:W-:Y:S02]  /*1bfd0*/  IMAD.MOV.U32 R123, RZ, RZ, RZ ;  /* 0x000000ffff7b7224 */ /* 0x000fe400078e00ff */
[----:B------:R-:W-:Y:S02]  /*1bfe0*/  IMAD.MOV.U32 R89, RZ, RZ, RZ ;  /* 0x000000ffff597224 */ /* 0x000fe400078e00ff */
[----:B------:R-:W-:Y:S02]  /*1bff0*/  IMAD.IADD R79, R123, 0x1, R81 ;  /* 0x000000017b4f7824 */ /* 0x000fe400078e0251 */
[----:B------:R-:W-:Y:S02]  /*1c000*/  IMAD.IADD R125, R57, 0x1, R89 ;  /* 0x00000001397d7824 */ /* 0x000fe400078e0259 */
[----:B------:R-:W-:Y:S01]  /*1c010*/  IMAD.X R53, R129, 0x1, R55, P1 ;  /* 0x0000000181357824 */ /* 0x000fe200008e0637 */
[--C-:B------:R-:W-:Y:S01]  /*1c020*/  SHF.L.U64.HI R108, R80, 0x1, R79.reuse ;  /* 0x00000001506c7819 */ /* 0x100fe2000001024f */
[----:B------:R-:W-:Y:S01]  /*1c030*/  IMAD.WIDE.U32 R54, R96, R94, RZ ;  /* 0x0000005e60367225 */ /* 0x000fe200078e00ff */
[----:B------:R-:W-:-:S02]  /*1c040*/  SHF.R.U64 R78, R80, 0x1f, R79 ;  /* 0x0000001f504e7819 */ /* 0x000fc4000000124f */
[--C-:B------:R-:W-:Y:S01]  /*1c050*/  SHF.L.U64.HI R111, R56, 0x1, R125.reuse ;  /* 0x00000001386f7819 */ /* 0x100fe2000001027d */
[----:B------:R-:W-:Y:S01]  /*1c060*/  IMAD.SHL.U32 R90, R80, 0x2, RZ ;  /* 0x00000002505a7824 */ /* 0x000fe200078e00ff */
[----:B------:R-:W-:Y:S01]  /*1c070*/  SHF.R.U64 R110, R56, 0x1f, R125 ;  /* 0x0000001f386e7819 */ /* 0x000fe2000000127d */
[----:B------:R-:W-:Y:S01]  /*1c080*/  IMAD R106, R119, R68, RZ ;  /* 0x00000044776a7224 */ /* 0x000fe200078e02ff */
[----:B------:R-:W-:Y:S01]  /*1c090*/  LOP3.LUT R108, R108, 0x1, RZ, 0xc0, !PT ;  /* 0x000000016c6c7812 */ /* 0x000fe200078ec0ff */
[----:B------:R-:W-:Y:S01]  /*1c0a0*/  IMAD.WIDE.U32 R56, R97, R94, RZ ;  /* 0x0000005e61387225 */ /* 0x000fe200078e00ff */
[----:B------:R-:W-:Y:S02]  /*1c0b0*/  LOP3.LUT R90, R90, 0xfffffffe, RZ, 0xc0, !PT ;  /* 0xfffffffe5a5a7812 */ /* 0x000fe400078ec0ff */
[----:B------:R-:W-:Y:S01]  /*1c0c0*/  LOP3.LUT R110, R110, 0xfffffffe, RZ, 0xc0, !PT ;  /* 0xfffffffe6e6e7812 */ /* 0x000fe200078ec0ff */
[----:B------:R-:W-:Y:S01]  /*1c0d0*/  IMAD.WIDE.U32 R80, R96, R95, RZ ;  /* 0x0000005f60507225 */ /* 0x000fe200078e00ff */
[----:B------:R-:W-:-:S02]  /*1c0e0*/  IADD3 R90, P2, PT, R90, R107, RZ ;  /* 0x0000006b5a5a7210 */ /* 0x000fc40007f5e0ff */
[----:B------:R-:W-:Y:S01]  /*1c0f0*/  LOP3.LUT R107, R111, 0x1, RZ, 0xc0, !PT ;  /* 0x000000016f6b7812 */ /* 0x000fe200078ec0ff */
[----:B------:R-:W-:Y:S01]  /*1c100*/  IMAD.IADD R55, R55, 0x1, R121 ;  /* 0x0000000137377824 */ /* 0x000fe200078e0279 */
[----:B------:R-:W-:Y:S01]  /*1c110*/  LOP3.LUT R78, R78, 0xfffffffe, RZ, 0xc0, !PT ;  /* 0xfffffffe4e4e7812 */ /* 0x000fe200078ec0ff */
[----:B------:R-:W-:-:S04]  /*1c120*/  IMAD.WIDE.U32 R82, R91, R68, RZ ;  /* 0x000000445b527225 */ /* 0x000fc800078e00ff */
[----:B------:R-:W-:Y:S01]  /*1c130*/  IMAD R127, R91, R69, R106 ;  /* 0x000000455b7f7224 */ /* 0x000fe200078e026a */
[----:B------:R-:W-:Y:S01]  /*1c140*/  IADD3.X R106, PT, PT, RZ, RZ, RZ, P3, P5 ;  /* 0x000000ffff6a7210 */ /* 0x000fe20001fea4ff */
[----:B------:R-:W-:Y:S01]  /*1c150*/  IMAD.IADD R112, R131, 0x1, R51 ;  /* 0x0000000183707824 */ /* 0x000fe200078e0233 */
[----:B------:R-:W-:Y:S01]  /*1c160*/  IADD3 R55, P5, P3, R80, R55, R56 ;  /* 0x0000003750377210 */ /* 0x000fe20007bbe038 */
[----:B------:R-:W-:Y:S01]  /*1c170*/  IMAD.WIDE.U32 R50, R82, R70, RZ ;  /* 0x0000004652327225 */ /* 0x000fe200078e00ff */
[----:B------:R-:W-:Y:S02]  /*1c180*/  SHF.R.U32.HI R56, RZ, 0x1f, R125 ;  /* 0x0000001fff387819 */ /* 0x000fe4000001167d */
[----:B------:R-:W-:Y:S01]  /*1c190*/  SHF.R.U32.HI R118, RZ, 0x1f, R55 ;  /* 0x0000001fff767819 */ /* 0x000fe20000011637 */
[----:B------:R-:W-:Y:S01]  /*1c1a0*/  IMAD.X R108, RZ, RZ, R108, P2 ;  /* 0x000000ffff6c7224 */ /* 0x000fe200010e066c */
[----:B------:R-:W-:Y:S01]  /*1c1b0*/  IADD3 RZ, P1, PT, R91, R50, RZ ;  /* 0x000000325bff7210 */ /* 0x000fe20007f3e0ff */
[----:B------:R-:W-:Y:S01]  /*1c1c0*/  IMAD.X R107, RZ, RZ, R107, P0 ;  /* 0x000000ffff6b7224 */ /* 0x000fe200000e066b */
[----:B------:R-:W-:Y:S01]  /*1c1d0*/  IADD3 R91, P2, PT, R118, R84, RZ ;  /* 0x00000054765b7210 */ /* 0x000fe20007f5e0ff */
[----:B------:R-:W-:Y:S01]  /*1c1e0*/  IMAD.IADD R127, R83, 0x1, R127 ;  /* 0x00000001537f7824 */ /* 0x000fe200078e027f */
[----:B------:R-:W-:-:S02]  /*1c1f0*/  SHF.R.U32.HI R50, RZ, 0x1f, R79 ;  /* 0x0000001fff327819 */ /* 0x000fc4000001164f */
[----:B------:R-:W-:Y:S01]  /*1c200*/  LOP3.LUT R111, R56, 0x1, RZ, 0xc0, !PT ;  /* 0x00000001386f7812 */ /* 0x000fe200078ec0ff */
[----:B------:R-:W-:Y:S01]  /*1c210*/  IMAD.X R56, RZ, RZ, R85, P2 ;  /* 0x000000ffff387224 */ /* 0x000fe200010e0655 */
[----:B------:R-:W-:Y:S02]  /*1c220*/  ISETP.GT.U32.AND P0, PT, R84, R91, PT ;  /* 0x0000005b5400720c */ /* 0x000fe40003f04070 */
[----:B------:R-:W-:Y:S01]  /*1c230*/  LOP3.LUT R79, R50, 0x1, RZ, 0xc0, !PT ;  /* 0x00000001324f7812 */ /* 0x000fe200078ec0ff */
[----:B------:R-:W-:Y:S01]  /*1c240*/  IMAD.WIDE.U32 R110, R95, R95, R110 ;  /* 0x0000005f5f6e7225 */ /* 0x000fe200078e006e */
[----:B------:R-:W-:Y:S02]  /*1c250*/  IADD3 R125, P2, PT, R91, R88, RZ ;  /* 0x000000585b7d7210 */ /* 0x000fe40007f5e0ff */
[----:B------:R-:W-:Y:S01]  /*1c260*/  ISETP.GT.U32.AND.EX P0, PT, R85, R56, PT, P0 ;  /* 0x000000385500720c */ /* 0x000fe20003f04100 */
[----:B------:R-:W-:Y:S01]  /*1c270*/  IMAD.WIDE.U32 R78, R97, R97, R78 ;  /* 0x00000061614e7225 */ /* 0x000fe200078e004e */
[----:B------:R-:W-:-:S02]  /*1c280*/  IADD3.X R112, PT, PT, RZ, R112, RZ, P4, P6 ;  /* 0x00000070ff707210 */ /* 0x000fc400027ec4ff */
[----:B------:R-:W-:Y:S01]  /*1c290*/  SEL R50, R84, R91, P0 ;  /* 0x0000005b54327207 */ /* 0x000fe20000000000 */
[----:B------:R-:W-:Y:S01]  /*1c2a0*/  IMAD.X R129, R56, 0x1, R90, P2 ;  /* 0x0000000138817824 */ /* 0x000fe200010e065a */
[----:B------:R-:W-:Y:S01]  /*1c2b0*/  IADD3 R107, P2, PT, R107, R110, RZ ;  /* 0x0000006e6b6b7210 */ /* 0x000fe20007f5e0ff */
[----:B------:R-:W-:Y:S01]  /*1c2c0*/  IMAD.IADD R88, R123, 0x1, R79 ;  /* 0x000000017b587824 */ /* 0x000fe200078e024f */
[----:B------:R-:W-:Y:S01]  /*1c2d0*/  SEL R56, R85, R56, P0 ;  /* 0x0000003855387207 */ /* 0x000fe20000000000 */
[C---:B------:R-:W-:Y:S01]  /*1c2e0*/  IMAD.WIDE.U32 R90, R127.reuse, R70, RZ ;  /* 0x000000467f5a7225 */ /* 0x040fe200078e00ff */
[----:B------:R-:W-:Y:S02]  /*1c2f0*/  IADD3 R108, P6, P4, R108, R78, R17 ;  /* 0x0000004e6c6c7210 */ /* 0x000fe40007cde011 */
[----:B------:R-:W-:Y:S01]  /*1c300*/  ISETP.GT.U32.AND P0, PT, R50, R125, PT ;  /* 0x0000007d3200720c */ /* 0x000fe20003f04070 */
[----:B------:R-:W-:-:S03]  /*1c310*/  IMAD.WIDE.U32 R78, R127, R72, RZ ;  /* 0x000000487f4e7225 */ /* 0x000fc600078e00ff */
[----:B------:R-:W-:Y:S01]  /*1c320*/  ISETP.GT.U32.AND.EX P0, PT, R56, R129, PT, P0 ;  /* 0x000000813800720c */ /* 0x000fe20003f04100 */
[----:B------:R-:W-:Y:S01]  /*1c330*/  IMAD.X R110, R89, 0x1, R111, P2 ;  /* 0x00000001596e7824 */ /* 0x000fe200010e066f */
[----:B------:R-:W-:Y:S02]  /*1c340*/  IADD3 R80, P2, PT, R125, R84, RZ ;  /* 0x000000547d507210 */ /* 0x000fe40007f5e0ff */
        /* <DEDUP_REMOVED lines=24> */
[----:B------:R-:W-:Y:S01]  /*1c4d0*/  SHF.L.U64.HI R78, R54, 0x1, R55 ;  /* 0x00000001364e7819 */ /* 0x000fe20000010237 */
[----:B------:R-:W-:Y:S01]  /*1c4e0*/  IMAD.X R91, R79, 0x1, R117, P2 ;  /* 0x000000014f5b7824 */ /* 0x000fe200010e0675 */
[----:B------:R-:W-:Y:S01]  /*1c4f0*/  IADD3 R55, P2, PT, R119, R122, RZ ;  /* 0x0000007a77377210 */ /* 0x000fe20007f5e0ff */
[----:B------:R-:W-:Y:S01]  /*1c500*/  IMAD.X R129, RZ, RZ, R89, P1 ;  /* 0x000000ffff817224 */ /* 0x000fe200008e0659 */
[----:B------:R-:W-:-:S02]  /*1c510*/  ISETP.GT.U32.AND P6, PT, R52, R51, PT ;  /* 0x000000333400720c */ /* 0x000fc40003fc4070 */
[----:B------:R-:W-:Y:S01]  /*1c520*/  IADD3 R111, P1, PT, R55, R16, RZ ;  /* 0x00000010376f7210 */ /* 0x000fe20007f3e0ff */
[----:B------:R-:W-:Y:S01]  /*1c530*/  IMAD.X R120, RZ, RZ, R91, P2 ;  /* 0x000000ffff787224 */ /* 0x000fe200010e065b */
[----:B------:R-:W-:Y:S01]  /*1c540*/  LEA R131, P0, R54, R131, 0x1 ;  /* 0x0000008336837211 */ /* 0x000fe200078008ff */
[----:B------:R-:W-:Y:S01]  /*1c550*/  IMAD.WIDE.U32 R16, R127, R74, RZ ;  /* 0x0000004a7f107225 */ /* 0x000fe200078e00ff */
[----:B------:R-:W-:Y:S02]  /*1c560*/  ISETP.GT.U32.AND.EX P6, PT, R126, R79, PT, P6 ;  /* 0x0000004f7e00720c */ /* 0x000fe40003fc4160 */
[----:B------:R-:W-:Y:S01]  /*1c570*/  IADD3 R131, P2, PT, R131, R50, RZ ;  /* 0x0000003283837210 */ /* 0x000fe20007f5e0ff */
[----:B------:R-:W-:Y:S01]  /*1c580*/  IMAD.X R117, R120, 0x1, R117, P1 ;  /* 0x0000000178757824 */ /* 0x000fe200008e0675 */
[----:B------:R-:W-:Y:S02]  /*1c590*/  ISETP.GT.U32.AND P1, PT, R122, R55, PT ;  /* 0x000000377a00720c */ /* 0x000fe40003f24070 */
[----:B------:R-:W-:-:S02]  /*1c5a0*/  IADD3.X R129, P0, PT, R129, R78, RZ, P0, !PT ;  /* 0x0000004e81817210 */ /* 0x000fc4000071e4ff */
[----:B------:R-:W-:Y:S01]  /*1c5b0*/  SEL R54, R52, R51, P6 ;  /* 0x0000003334367207 */ /* 0x000fe20003000000 */
[----:B------:R-:W-:Y:S01]  /*1c5c0*/  IMAD.WIDE.U32 R50, R127, R76, RZ ;  /* 0x0000004c7f327225 */ /* 0x000fe200078e00ff */
[----:B------:R-:W-:Y:S02]  /*1c5d0*/  SEL R90, R126, R79, P6 ;  /* 0x0000004f7e5a7207 */ /* 0x000fe40003000000 */
[----:B------:R-:W-:Y:S01]  /*1c5e0*/  ISETP.GT.U32.AND.EX P1, PT, R91, R120, PT, P1 ;  /* 0x000000785b00720c */ /* 0x000fe20003f24110 */
[----:B------:R-:W-:Y:S01]  /*1c5f0*/  IMAD.WIDE.U32 R16, P6, R82, R75, R16 ;  /* 0x0000004b52107225 */ /* 0x000fe200078c0010 */
[----:B------:R-:W-:Y:S02]  /*1c600*/  IADD3.X R129, P2, PT, R129, R114, RZ, P2, !PT ;  /* 0x0000007281817210 */ /* 0x000fe4000175e4ff */
[----:B------:R-:W-:Y:S01]  /*1c610*/  SEL R114, R122, R55, P1 ;  /* 0x000000377a727207 */ /* 0x000fe20000800000 */
[----:B------:R-:W-:Y:S01]  /*1c620*/  IMAD.WIDE.U32 R78, R82, R74, RZ ;  /* 0x0000004a524e7225 */ /* 0x000fe200078e00ff */
[----:B------:R-:W-:-:S02]  /*1c630*/  SEL R120, R91, R120, P1 ;  /* 0x000000785b787207 */ /* 0x000fc40000800000 */
[----:B------:R-:W-:Y:S01]  /*1c640*/  ISETP.GT.U32.AND P4, PT, R54, R122, PT ;  /* 0x0000007a3600720c */ /* 0x000fe20003f84070 */
[----:B------:R-:W-:Y:S01]  /*1c650*/  IMAD.X R89, RZ, RZ, RZ, P6 ;  /* 0x000000ffff597224 */ /* 0x000fe200030e06ff */
[----:B------:R-:W-:Y:S01]  /*1c660*/  IADD3 R128, P1, PT, R79, R16, RZ ;  /* 0x000000104f807210 */ /* 0x000fe20007f3e0ff */
[----:B------:R-:W-:Y:S01]  /*1c670*/  IMAD R16, R129, R68, RZ ;  /* 0x0000004481107224 */ /* 0x000fe200078e02ff */
[----:B------:R-:W-:Y:S01]  /*1c680*/  ISETP.GT.U32.AND.EX P4, PT, R90, R91, PT, P4 ;  /* 0x0000005b5a00720c */ /* 0x000fe20003f84140 */
[----:B------:R-:W-:-:S03]  /*1c690*/  IMAD.WIDE.U32 R50, P6, R82, R77, R50 ;  /* 0x0000004d52327225 */ /* 0x000fc600078c0032 */
[----:B------:R-:W-:Y:S01]  /*1c6a0*/  SEL R79, RZ, 0x1, !P4 ;  /* 0x00000001ff4f7807 */ /* 0x000fe20006000000 */
[----:B------:R-:W-:-:S04]  /*1c6b0*/  IMAD.WIDE.U32 R82, R82, R76, RZ ;  /* 0x0000004c52527225 */ /* 0x000fc800078e00ff */
[----:B------:R-:W-:-:S04]  /*1c6c0*/  IMAD.WIDE.U32 R54, R131, R68, RZ ;  /* 0x0000004483367225 */ /* 0x000fc800078e00ff */
[----:B------:R-:W-:Y:S02]  /*1c6d0*/  IMAD R125, R131, R69, R16 ;  /* 0x00000045837d7224 */ /* 0x000fe400078e0210 */
[----:B------:R-:W-:Y:S02]  /*1c6e0*/  IMAD.MOV.U32 R88, RZ, RZ, R17 ;  /* 0x000000ffff587224 */ /* 0x000fe400078e0011 */
[----:B------:R-:W-:Y:S01]  /*1c6f0*/  IMAD.X R17, RZ, RZ, RZ, P6 ;  /* 0x000000ffff117224 */ /* 0x000fe200030e06ff */
[----:B------:R-:W-:Y:S01]  /*1c700*/  IADD3 R124, P6, PT, R83, R50, RZ ;  /* 0x00000032537c7210 */ /* 0x000fe20007fde0ff */
[----:B------:R-:W-:Y:S01]  /*1c710*/  IMAD.IADD R125, R55, 0x1, R125 ;  /* 0x00000001377d7824 */ /* 0x000fe200078e027d */
[----:B------:R-:W-:Y:S01]  /*1c720*/  IADD3.X R55, P2, P0, R84, RZ, RZ, P2, P0 ;  /* 0x000000ff54377210 */ /* 0x000fe200010404ff */
[----:B------:R-:W-:Y:S02]  /*1c730*/  IMAD.MOV.U32 R16, RZ, RZ, R51 ;  /* 0x000000ffff107224 */ /* 0x000fe400078e0033 */
[----:B------:R-:W-:Y:S01]  /*1c740*/  IMAD.WIDE.U32.X R50, R127, R75, R88, P1 ;  /* 0x0000004b7f327225 */ /* 0x000fe200008e0458 */
[----:B------:R-:W-:-:S02]  /*1c750*/  IADD3 R90, P1, P4, R106, R115, R109 ;  /* 0x000000736a5a7210 */ /* 0x000fc40007c3e06d */
[----:B------:R-:W-:Y:S01]  /*1c760*/  IADD3.X R85, PT, PT, R85, RZ, RZ, P2, P0 ;  /* 0x000000ff55557210 */ /* 0x000fe200017e04ff */
[----:B------:R-:W-:Y:S01]  /*1c770*/  IMAD.WIDE.U32 R88, R125, R70, RZ ;  /* 0x000000467d587225 */ /* 0x000fe200078e00ff */
[----:B------:R-:W-:Y:S02]  /*1c780*/  IADD3.X R122, PT, PT, RZ, R53, R112, P1, P4 ;  /* 0x00000035ff7a7210 */ /* 0x000fe40000fe8470 */
[----:B------:R-:W-:Y:S01]  /*1c790*/  IADD3 R115, P1, P4, R115, R90, R79 ;  /* 0x0000005a73737210 */ /* 0x000fe20007c3e04f */
[C---:B------:R-:W-:Y:S01]  /*1c7a0*/  IMAD.WIDE.U32 R90, R54.reuse, R70, RZ ;  /* 0x00000046365a7225 */ /* 0x040fe200078e00ff */
[----:B------:R-:W-:Y:S02]  /*1c7b0*/  IADD3 R55, P0, PT, R55, R80, RZ ;  /* 0x0000005037377210 */ /* 0x000fe40007f1e0ff */
[----:B------:R-:W-:Y:S01]  /*1c7c0*/  IADD3.X R122, PT, PT, R53, R122, RZ, P1, P4 ;  /* 0x0000007a357a7210 */ /* 0x000fe20000fe84ff */
[----:B------:R-:W-:Y:S01]  /*1c7d0*/  IMAD.WIDE.U32 R88, P2, R54, R71, R88 ;  /* 0x0000004736587225 */ /* 0x000fe20007840058 */
[----:B------:R-:W-:-:S02]  /*1c7e0*/  IADD3 RZ, P1, PT, R131, R90, RZ ;  /* 0x0000005a83ff7210 */ /* 0x000fc40007f3e0ff */
[----:B------:R-:W-:Y:S01]  /*1c7f0*/  IADD3 R130, P4, PT, R55, R78, RZ ;  /* 0x0000004e37827210 */ /* 0x000fe20007f9e0ff */
[----:B------:R-:W-:Y:S01]  /*1c800*/  IMAD.WIDE.U32.X R16, R127, R77, R16, P6 ;  /* 0x0000004d7f107225 */ /* 0x000fe200030e0410 */
[----:B------:R-:W-:Y:S02]  /*1c810*/  IADD3 R90, P6, PT, R91, R88, RZ ;  /* 0x000000585b5a7210 */ /* 0x000fe40007fde0ff */
[----:B------:R-:W-:Y:S01]  /*1c820*/  IADD3.X R53, P0, PT, R85, R56, RZ, P0, !PT ;  /* 0x0000003855357210 */ /* 0x000fe2000071e4ff */
[----:B------:R-:W-:Y:S01]  /*1c830*/  IMAD.X R79, RZ, RZ, RZ, P2 ;  /* 0x000000ffff4f7224 */ /* 0x000fe200010e06ff */
[----:B------:R-:W-:Y:S01]  /*1c840*/  IADD3.X RZ, P2, PT, R129, R90, RZ, P1, !PT ;  /* 0x0000005a81ff7210 */ /* 0x000fe20000f5e4ff */
[----:B------:R-:W-:Y:S01]  /*1c850*/  IMAD.MOV.U32 R78, RZ, RZ, R89 ;  /* 0x000000ffff4e7224 */ /* 0x000fe200078e0059 */
[----:B------:R-:W-:Y:S01]  /*1c860*/  IADD3.X R128, P4, PT, R53, R128, RZ, P4, !PT ;  /* 0x0000008035807210 */ /* 0x000fe2000279e4ff */
[----:B------:R-:W-:Y:S01]  /*1c870*/  IMAD.IADD R80, R57, 0x1, R123 ;  /* 0x0000000139507824 */ /* 0x000fe200078e027b */
[----:B------:R-:W-:Y:S01]  /*1c880*/  IADD3 R90, P1, PT, R111, R52, RZ ;  /* 0x000000346f5a7210 */ /* 0x000fe20007f3e0ff */
[----:B------:R-:W-:Y:S01]  /*1c890*/  IMAD.WIDE.U32.X R56, R125, R71, R78, P6 ;  /* 0x000000477d387225 */ /* 0x000fe200030e044e */
[----:B------:R-:W-:-:S03]  /*1c8a0*/  IADD3.X R83, P0, P4, R50, RZ, RZ, P4, P0 ;  /* 0x000000ff32537210 */ /* 0x000fc600024004ff */
[----:B------:R-:W-:Y:S01]  /*1c8b0*/  IMAD.WIDE.U32 R84, R125, R72, RZ ;  /* 0x000000487d547225 */ /* 0x000fe200078e00ff */
[----:B------:R-:W-:Y:S02]  /*1c8c0*/  IADD3.X R127, P2, PT, RZ, R56, RZ, P2, !PT ;  /* 0x00000038ff7f7210 */ /* 0x000fe4000175e4ff */
[----:B------:R-:W-:Y:S01]  /*1c8d0*/  IADD3.X R131, PT, PT, R51, RZ, RZ, P0, P4 ;  /* 0x000000ff33837210 */ /* 0x000fe200007e84ff */
[----:B------:R-:W-:Y:S01]  /*1c8e0*/  IMAD.WIDE.U32 R52, R54, R72, RZ ;  /* 0x0000004836347225 */ /* 0x000fe200078e00ff */
[----:B------:R-:W-:-:S03]  /*1c8f0*/  IADD3 R127, P4, PT, R127, R130, RZ ;  /* 0x000000827f7f7210 */ /* 0x000fc60007f9e0ff */
[----:B------:R-:W-:-:S04]  /*1c900*/  IMAD.WIDE.U32 R50, P0, R54, R73, R84 ;  /* 0x0000004936327225 */ /* 0x000fc80007800054 */
        /* <DEDUP_REMOVED lines=13> */
[----:B------:R-:W-:Y:S02]  /*1c9e0*/  IMAD.X R85, RZ, RZ, RZ, P6 ;  /* 0x000000ffff557224 */ /* 0x000fe400030e06ff */
[----:B------:R-:W-:Y:S02]  /*1c9f0*/  IMAD.MOV.U32 R84, RZ, RZ, R79 ;  /* 0x000000ffff547224 */ /* 0x000fe400078e004f */
[----:B------:R-:W-:-:S04]  /*1ca00*/  IMAD.WIDE.U32 R78, P6, R54, R77, R88 ;  /* 0x0000004d364e7225 */ /* 0x000fc800078c0058 */
[----:B------:R-:W-:Y:S02]  /*1ca10*/  IMAD R88, R129, R68, RZ ;  /* 0x0000004481587224 */ /* 0x000fe400078e02ff */
[----:B------:R-:W-:Y:S01]  /*1ca20*/  IMAD.WIDE.U32.X R56, R125, R73, R56, P0 ;  /* 0x000000497d387225 */ /* 0x000fe200000e0438 */
[----:B------:R-:W-:-:S03]  /*1ca30*/  IADD3 R89, P0, PT, R83, R90, RZ ;  /* 0x0000005a53597210 */ /* 0x000fc60007f1e0ff */
[----:B------:R-:W-:Y:S01]  /*1ca40*/  IMAD.WIDE.U32 R54, R54, R76, RZ ;  /* 0x0000004c36367225 */ /* 0x000fe200078e00ff */
[----:B------:R-:W-:-:S03]  /*1ca50*/  IADD3.X R131, P0, PT, R131, R126, RZ, P0, !PT ;  /* 0x0000007e83837210 */ /* 0x000fc6000071e4ff */
        /* <DEDUP_REMOVED lines=10> */
[-C--:B------:R-:W-:Y:S01]  /*1cb00*/  IMAD.WIDE.U32 R78, R51, R70.reuse, RZ ;  /* 0x00000046334e7225 */ /* 0x080fe200078e00ff */
[----:B------:R-:W-:Y:S02]  /*1cb10*/  IADD3.X R124, P0, P1, R16, RZ, RZ, P1, P0 ;  /* 0x000000ff107c7210 */ /* 0x000fe400009004ff */
[----:B------:R-:W-:Y:S01]  /*1cb20*/  IADD3.X R16, PT, PT, R57, RZ, RZ, P2, P4 ;  /* 0x000000ff39107210 */ /* 0x000fe200017e84ff */
[----:B------:R-:W-:Y:S01]  /*1cb30*/  IMAD.WIDE.U32 R88, R50, R70, RZ ;  /* 0x0000004632587225 */ /* 0x000fe200078e00ff */
[----:B------:R-:W-:-:S03]  /*1cb40*/  IADD3 R55, P2, PT, R55, R128, RZ ;  /* 0x0000008037377210 */ /* 0x000fc60007f5e0ff */
[----:B------:R-:W-:Y:S01]  /*1cb50*/  IMAD.WIDE.U32.X R82, R125, R77, R82, P6 ;  /* 0x0000004d7d527225 */ /* 0x000fe200030e0452 */
[----:B------:R-:W-:Y:S02]  /*1cb60*/  IADD3 R56, P6, PT, R55, R52, RZ ;  /* 0x0000003437387210 */ /* 0x000fe40007fde0ff */
[----:B------:R-:W-:Y:S01]  /*1cb70*/  IADD3.X R16, P2, PT, R16, R131, RZ, P2, !PT ;  /* 0x0000008310107210 */ /* 0x000fe2000175e4ff */
[----:B------:R-:W-:Y:S01]  /*1cb80*/  IMAD.WIDE.U32 R78, P4, R50, R71, R78 ;  /* 0x00000047324e7225 */ /* 0x000fe2000788004e */
[----:B------:R-:W-:Y:S02]  /*1cb90*/  IADD3.X R125, PT, PT, R17, RZ, RZ, P0, P1 ;  /* 0x000000ff117d7210 */ /* 0x000fe400007e24ff */
[----:B------:R-:W-:Y:S01]  /*1cba0*/  IADD3 RZ, P0, PT, R127, R88, RZ ;  /* 0x000000587fff7210 */ /* 0x000fe20007f1e0ff */
[----:B------:R-:W-:Y:S01]  /*1cbb0*/  IMAD.IADD R88, R121, 0x1, R81 ;  /* 0x0000000179587824 */ /* 0x000fe200078e0251 */
[----:B------:R-:W-:Y:S01]  /*1cbc0*/  IADD3 R52, P1, PT, R89, R78, RZ ;  /* 0x0000004e59347210 */ /* 0x000fe20007f3e0ff */
[----:B------:R-:W-:Y:S01]  /*1cbd0*/  IMAD.MOV.U32 R81, RZ, RZ, RZ ;  /* 0x000000ffff517224 */ /* 0x000fe200078e00ff */
[----:B------:R-:W-:Y:S01]  /*1cbe0*/  IADD3.X R57, P6, PT, R16, R53, RZ, P6, !PT ;  /* 0x0000003510397210 */ /* 0x000fe200037de4ff */
[----:B------:R-:W-:Y:S01]  /*1cbf0*/  IMAD.X R17, RZ, RZ, RZ, P4 ;  /* 0x000000ffff117224 */ /* 0x000fe200020e06ff */
[----:B------:R-:W-:Y:S01]  /*1cc00*/  IADD3.X RZ, P0, PT, R129, R52, RZ, P0, !PT ;  /* 0x0000003481ff7210 */ /* 0x000fe2000071e4ff */
[----:B------:R-:W-:Y:S01]  /*1cc10*/  IMAD.MOV.U32 R16, RZ, RZ, R79 ;  /* 0x000000ffff107224 */ /* 0x000fe200078e004f */
[----:B------:R-:W-:Y:S01]  /*1cc20*/  IADD3.X R121, PT, PT, RZ, RZ, RZ, P5, P3 ;  /* 0x000000ffff797210 */ /* 0x000fe20002fe64ff */
[----:B------:R-:W-:Y:S01]  /*1cc30*/  IMAD.WIDE.U32 R80, R95, R97, R80 ;  /* 0x000000615f507225 */ /* 0x000fe200078e0050 */
[----:B------:R-:W-:-:S02]  /*1cc40*/  IADD3 R78, P5, PT, R124, R107, RZ ;  /* 0x0000006b7c4e7210 */ /* 0x000fc40007fbe0ff */
[----:B------:R-:W-:Y:S01]  /*1cc50*/  IADD3.X R55, P2, P6, R84, RZ, RZ, P6, P2 ;  /* 0x000000ff54377210 */ /* 0x000fe200036444ff */
        /* <DEDUP_REMOVED lines=16> */
[----:B------:R-:W-:Y:S01]  /*1cd60*/  IMAD.IADD R123, R123, 0x1, R81 ;  /* 0x000000017b7b7824 */ /* 0x000fe200078e0251 */
[----:B------:R-:W-:Y:S01]  /*1cd70*/  IADD3.X R16, P0, PT, R52, R57, RZ, P0, !PT ;  /* 0x0000003934107210 */ /* 0x000fe2000071e4ff */
[----:B------:R-:W-:Y:S01]  /*1cd80*/  IMAD.MOV.U32 R52, RZ, RZ, R17 ;  /* 0x000000ffff347224 */ /* 0x000fe200078e0011 */
[----:B------:R-:W-:Y:S02]  /*1cd90*/  IADD3 R89, P2, PT, R89, R54, RZ ;  /* 0x0000003659597210 */ /* 0x000fe40007f5e0ff */
[----:B------:R-:W-:Y:S01]  /*1cda0*/  IADD3.X R80, P3, P6, R82, RZ, RZ, P6, P3 ;  /* 0x000000ff52507210 */ /* 0x000fe200036664ff */
[----:B------:R-:W-:Y:S01]  /*1cdb0*/  IMAD.WIDE.U32.X R52, R51, R73, R52, P5 ;  /* 0x0000004933347225 */ /* 0x000fe200028e0434 */
[----:B------:R-:W-:-:S02]  /*1cdc0*/  IADD3.X R81, P2, PT, R16, R55, RZ, P2, !PT ;  /* 0x0000003710517210 */ /* 0x000fc4000175e4ff */
[----:B------:R-:W-:Y:S01]  /*1cdd0*/  IADD3.X R82, PT, PT, RZ, R123, RZ, P4, P1 ;  /* 0x0000007bff527210 */ /* 0x000fe200027e24ff */
[----:B------:R-:W-:Y:S01]  /*1cde0*/  IMAD.WIDE.U32 R16, R51, R74, RZ ;  /* 0x0000004a33107225 */ /* 0x000fe200078e00ff */
[----:B------:R-:W-:Y:S02]  /*1cdf0*/  IADD3.X R84, PT, PT, R83, RZ, RZ, P3, P6 ;  /* 0x000000ff53547210 */ /* 0x000fe40001fec4ff */
[----:B------:R-:W-:Y:S01]  /*1ce00*/  ISETP.GT.U32.AND P1, PT, R114, R111, PT ;  /* 0x0000006f7200720c */ /* 0x000fe20003f24070 */
[-C--:B------:R-:W-:Y:S01]  /*1ce10*/  IMAD R56, R81, R68.reuse, RZ ;  /* 0x0000004451387224 */ /* 0x080fe200078e02ff */
[----:B------:R-:W-:Y:S02]  /*1ce20*/  IADD3.X R54, P2, P6, R52, RZ, RZ, P2, P0 ;  /* 0x000000ff34367210 */ /* 0x000fe400016404ff */
[----:B------:R-:W-:Y:S01]  /*1ce30*/  ISETP.GT.U32.AND.EX P1, PT, R120, R117, PT, P1 ;  /* 0x000000757800720c */ /* 0x000fe20003f24110 */
[----:B------:R-:W-:Y:S01]  /*1ce40*/  IMAD R57, R89, R69, R56 ;  /* 0x0000004559397224 */ /* 0x000fe200078e0238 */
[----:B------:R-:W-:Y:S01]  /*1ce50*/  IADD3.X R91, PT, PT, R53, RZ, RZ, P2, P6 ;  /* 0x000000ff355b7210 */ /* 0x000fe200017ec4ff */
[----:B------:R-:W-:Y:S01]  /*1ce60*/  IMAD.WIDE.U32 R52, R89, R68, RZ ;  /* 0x0000004459347225 */ /* 0x000fe200078e00ff */
[----:B------:R-:W-:-:S02]  /*1ce70*/  ISETP.GE.U32.AND P2, PT, R78, R107, PT ;  /* 0x0000006b4e00720c */ /* 0x000fc40003f46070 */
[----:B------:R-:W-:Y:S01]  /*1ce80*/  IADD3 R118, P4, P5, R118, R121, R121 ;  /* 0x0000007976767210 */ /* 0x000fe20007d9e079 */
[C---:B------:R-:W-:Y:S01]  /*1ce90*/  IMAD.WIDE.U32 R16, P6, R50.reuse, R75, R16 ;  /* 0x0000004b32107225 */ /* 0x040fe200078c0010 */
[----:B------:R-:W-:Y:S02]  /*1cea0*/  SEL R55, RZ, 0x1, !P1 ;  /* 0x00000001ff377807 */ /* 0x000fe40004800000 */
[----:B------:R-:W-:Y:S01]  /*1ceb0*/  ISETP.GE.U32.AND.EX P1, PT, R85, R110, PT, P2 ;  /* 0x0000006e5500720c */ /* 0x000fe20003f26120 */
[----:B------:R-:W-:Y:S01]  /*1cec0*/  IMAD.IADD R85, R53, 0x1, R57 ;  /* 0x0000000135557824 */ /* 0x000fe200078e0239 */
[----:B------:R-:W-:Y:S01]  /*1ced0*/  IADD3.X R82, PT, PT, RZ, R82, R82, P4, P5 ;  /* 0x00000052ff527210 */ /* 0x000fe200027ea452 */
[----:B------:R-:W-:Y:S01]  /*1cee0*/  IMAD.WIDE.U32 R56, R50, R74, RZ ;  /* 0x0000004a32387225 */ /* 0x000fe200078e00ff */
[----:B------:R-:W-:Y:S02]  /*1cef0*/  IADD3 R106, P4, P5, R55, R115, R106 ;  /* 0x00000073376a7210 */ /* 0x000fe40007d9e06a */
[----:B------:R-:W-:Y:S01]  /*1cf00*/  IADD3 R53, P2, PT, R54, R79, RZ ;  /* 0x0000004f36357210 */ /* 0x000fe20007f5e0ff */
[----:B------:R-:W-:Y:S01]  /*1cf10*/  IMAD.WIDE.U32 R78, R85, R70, RZ ;  /* 0x00000046554e7225 */ /* 0x000fe200078e00ff */
[----:B------:R-:W-:-:S02]  /*1cf20*/  IADD3.X R83, PT, PT, RZ, R122, RZ, P4, P5 ;  /* 0x0000007aff537210 */ /* 0x000fc400027ea4ff */
[----:B------:R-:W-:Y:S01]  /*1cf30*/  IADD3 R110, P4, PT, R57, R16, RZ ;  /* 0x00000010396e7210 */ /* 0x000fe20007f9e0ff */
[----:B------:R-:W-:Y:S01]  /*1cf40*/  IMAD.X R55, RZ, RZ, RZ, P6 ;  /* 0x000000ffff377224 */ /* 0x000fe200030e06ff */
[----:B------:R-:W-:Y:S01]  /*1cf50*/  ISETP.GE.U32.AND P0, PT, R90, R111, PT ;  /* 0x0000006f5a00720c */ /* 0x000fe20003f06070 */
[----:B------:R-:W-:Y:S01]  /*1cf60*/  IMAD.MOV.U32 R54, RZ, RZ, R17 ;  /* 0x000000ffff367224 */ /* 0x000fe200078e0011 */
[----:B------:R-:W-:Y:S01]  /*1cf70*/  IADD3 R90, P6, PT, R53, R56, RZ ;  /* 0x00000038355a7210 */ /* 0x000fe20007fde0ff */
[C---:B------:R-:W-:Y:S01]  /*1cf80*/  IMAD.WIDE.U32 R16, R52.reuse, R70, RZ ;  /* 0x0000004634107225 */ /* 0x040fe200078e00ff */
[----:B------:R-:W-:Y:S02]  /*1cf90*/  IADD3.X R91, P2, PT, R91, R88, RZ, P2, !PT ;  /* 0x000000585b5b7210 */ /* 0x000fe4000175e4ff */
[----:B------:R-:W-:Y:S01]  /*1cfa0*/  SEL R107, RZ, 0x1, P1 ;  /* 0x00000001ff6b7807 */ /* 0x000fe20000800000 */
[----:B------:R-:W-:Y:S01]  /*1cfb0*/  IMAD.WIDE.U32 R78, P5, R52, R71, R78 ;  /* 0x00000047344e7225 */ /* 0x000fe200078a004e */
[----:B------:R-:W-:-:S02]  /*1cfc0*/  IADD3.X R91, P6, PT, R91, R110, RZ, P6, !PT ;  /* 0x0000006e5b5b7210 */ /* 0x000fc400037de4ff */
[----:B------:R-:W-:Y:S01]  /*1cfd0*/  IADD3 RZ, P1, PT, R89, R16, RZ ;  /* 0x0000001059ff7210 */ /* 0x000fe20007f3e0ff */
[----:B------:R-:W-:Y:S01]  /*1cfe0*/  IMAD.WIDE.U32.X R54, R51, R75, R54, P4 ;  /* 0x0000004b33367225 */ /* 0x000fe200020e0436 */
[----:B------:R-:W-:Y:S02]  /*1cff0*/  IADD3 R16, P4, PT, R17, R78, RZ ;  /* 0x0000004e11107210 */ /* 0x000fe40007f9e0ff */
[----:B------:R-:W-:Y:S01]  /*1d000*/  ISETP.GE.U32.AND.EX P0, PT, R126, R117, PT, P0 ;  /* 0x000000757e00720c */ /* 0x000fe20003f06100 */
[----:B------:R-:W-:Y:S01]  /*1d010*/  IMAD.WIDE.U32 R56, R51, R76, RZ ;  /* 0x0000004c33387225 */ /* 0x000fe200078e00ff */
[----:B------:R-:W-:Y:S02]  /*1d020*/  IADD3.X R53, P2, P6, R54, RZ, RZ, P6, P2 ;  /* 0x000000ff36357210 */ /* 0x000fe400036444ff */
[----:B------:R-:W-:Y:S01]  /*1d030*/  IADD3.X RZ, P1, PT, R81, R16, RZ, P1, !PT ;  /* 0x0000001051ff7210 */ /* 0x000fe20000f3e4ff */
[----:B------:R-:W-:Y:S01]  /*1d040*/  IMAD.X R17, RZ, RZ, RZ, P5 ;  /* 0x000000ffff117224 */ /* 0x000fe200028e06ff */
[-C--:B------:R-:W-:Y:S01]  /*1d050*/  IADD3 R107, P5, PT, R107, R118.reuse, RZ ;  /* 0x000000766b6b7210 */ /* 0x080fe20007fbe0ff */
[----:B------:R-:W-:Y:S01]  /*1d060*/  IMAD.MOV.U32 R16, RZ, RZ, R79 ;  /* 0x000000ffff107224 */ /* 0x000fe200078e004f */
[----:B------:R-:W-:Y:S01]  /*1d070*/  IADD3.X R88, PT, PT, R55, RZ, RZ, P2, P6 ;  /* 0x000000ff37587210 */ /* 0x000fe200017ec4ff */
[----:B------:R-:W-:Y:S01]  /*1d080*/  IMAD.WIDE.U32 R56, P6, R50, R77, R56 ;  /* 0x0000004d32387225 */ /* 0x000fe200078c0038 */
[----:B------:R-:W-:-:S02]  /*1d090*/  ISETP.GE.U32.AND P2, PT, R107, R118, PT ;  /* 0x000000766b00720c */ /* 0x000fc40003f46070 */
        /* <DEDUP_REMOVED lines=15> */
[----:B------:R-:W-:Y:S01]  /*1d190*/  IADD3 R57, P0, PT, R53, R90, RZ ;  /* 0x0000005a35397210 */ /* 0x000fe20007f1e0ff */
[----:B------:R-:W-:Y:S02]  /*1d1a0*/  IMAD.X R56, RZ, RZ, R79, P1 ;  /* 0x000000ffff387224 */ /* 0x000fe400008e064f */
[----:B------:R-:W-:Y:S01]  /*1d1b0*/  IMAD.WIDE.U32 R50, P1, R52, R73, R16 ;  /* 0x0000004934327225 */ /* 0x000fe20007820010 */
[----:B------:R-:W-:Y:S02]  /*1d1c0*/  IADD3.X R16, P4, PT, R88, R89, RZ, P4, !PT ;  /* 0x0000005958107210 */ /* 0x000fe4000279e4ff */
[----:B------:R-:W-:Y:S01]  /*1d1d0*/  IADD3.X R56, P0, PT, R56, R91, RZ, P0, !PT ;  /* 0x0000005b38387210 */ /* 0x000fe2000071e4ff */
[----:B------:R-:W-:-:S04]  /*1d1e0*/  IMAD.WIDE.U32 R54, R52, R72, RZ ;  /* 0x0000004834367225 */ /* 0x000fc800078e00ff */
[----:B------:R-:W-:Y:S01]  /*1d1f0*/  IMAD.X R17, RZ, RZ, RZ, P1 ;  /* 0x000000ffff117224 */ /* 0x000fe200008e06ff */
[----:B------:R-:W-:Y:S01]  /*1d200*/  IADD3 R53, P5, PT, R55, R50, RZ ;  /* 0x0000003237357210 */ /* 0x000fe20007fbe0ff */
[----:B------:R-:W-:Y:S01]  /*1d210*/  IMAD.X R113, RZ, RZ, R113, P3 ;  /* 0x000000ffff717224 */ /* 0x000fe200018e0671 */
        /* <DEDUP_REMOVED lines=8> */
[----:B------:R-:W-:Y:S02]  /*1d2a0*/  ISETP.GE.U32.AND P2, PT, R110, R107, PT ;  /* 0x0000006b6e00720c */ /* 0x000fe40003f46070 */
[----:B------:R-:W-:Y:S02]  /*1d2b0*/  IADD3.X R53, P0, P1, R16, RZ, RZ, P1, P0 ;  /* 0x000000ff10357210 */ /* 0x000fe400009004ff */
[----:B------:R-:W-:Y:S02]  /*1d2c0*/  ISETP.GE.U32.AND.EX P2, PT, R89, R111, PT, P2 ;  /* 0x0000006f5900720c */ /* 0x000fe40003f46120 */
[----:B------:R-:W-:Y:S01]  /*1d2d0*/  IADD3.X R54, PT, PT, R17, RZ, RZ, P0, P1 ;  /* 0x000000ff11367210 */ /* 0x000fe200007e24ff */
[C---:B------:R-:W-:Y:S01]  /*1d2e0*/  IMAD.WIDE.U32 R16, R52.reuse, R74, RZ ;  /* 0x0000004a34107225 */ /* 0x040fe200078e00ff */
[----:B------:R-:W-:Y:S02]  /*1d2f0*/  SEL R89, RZ, 0x1, P5 ;  /* 0x00000001ff597807 */ /* 0x000fe40002800000 */
[----:B------:R-:W-:Y:S01]  /*1d300*/  IADD3 R53, P0, PT, R53, R78, RZ ;  /* 0x0000004e35357210 */ /* 0x000fe20007f1e0ff */
[----:B------:R-:W-:Y:S01]  /*1d310*/  IMAD.WIDE.U32 R50, P5, R52, R75, R50 ;  /* 0x0000004b34327225 */ /* 0x000fe200078a0032 */
[----:B------:R-:W-:-:S02]  /*1d320*/  IADD3.X R80, PT, PT, R81, RZ, RZ, P4, P6 ;  /* 0x000000ff51507210 */ /* 0x000fc400027ec4ff */
[----:B------:R-:W-:Y:S02]  /*1d330*/  IADD3 R106, P6, P4, R84, R109, R106 ;  /* 0x0000006d546a7210 */ /* 0x000fe40007cde06a */
[----:B------:R-:W-:Y:S02]  /*1d340*/  SEL R78, RZ, 0x1, P2 ;  /* 0x00000001ff4e7807 */ /* 0x000fe40001000000 */
[----:B------:R-:W-:Y:S02]  /*1d350*/  IADD3 R81, P2, PT, R17, R50, RZ ;  /* 0x0000003211517210 */ /* 0x000fe40007f5e0ff */
[----:B------:R-:W-:Y:S01]  /*1d360*/  IADD3 R84, P1, PT, R53, R16, RZ ;  /* 0x0000001035547210 */ /* 0x000fe20007f3e0ff */
[----:B------:R-:W-:Y:S01]  /*1d370*/  IMAD.WIDE.U32 R16, R85, R76, RZ ;  /* 0x0000004c55107225 */ /* 0x000fe200078e00ff */
[----:B------:R-:W-:Y:S02]  /*1d380*/  IADD3.X R50, P0, PT, R54, R55, RZ, P0, !PT ;  /* 0x0000003736327210 */ /* 0x000fe4000071e4ff */
[-C--:B------:R-:W-:Y:S01]  /*1d390*/  IADD3 R89, P3, PT, R89, R108.reuse, RZ ;  /* 0x0000006c59597210 */ /* 0x080fe20007f7e0ff */
        /* <DEDUP_REMOVED lines=13> */
[----:B------:R-:W-:Y:S01]  /*1d470*/  IADD3.X R51, PT, PT, R51, RZ, RZ, P1, P0 ;  /* 0x000000ff33337210 */ /* 0x000fe20000fe04ff */
[----:B------:R-:W-:Y:S01]  /*1d480*/  IMAD.WIDE.U32 R54, R52, R76, RZ ;  /* 0x0000004c34367225 */ /* 0x000fe200078e00ff */
[----:B------:R-:W-:-:S03]  /*1d490*/  ISETP.GE.U32.AND P5, PT, R78, R89, PT ;  /* 0x000000594e00720c */ /* 0x000fc60003fa6070 */
[----:B------:R-:W-:Y:S01]  /*1d4a0*/  IMAD.MOV.U32 R52, RZ, RZ, R17 ;  /* 0x000000ffff347224 */ /* 0x000fe200078e0011 */
[----:B------:R-:W-:Y:S01]  /*1d4b0*/  IADD3 R17, P0, PT, R50, R79, RZ ;  /* 0x0000004f32117210 */ /* 0x000fe20007f1e0ff */
[----:B------:R-:W-:Y:S01]  /*1d4c0*/  IMAD.X R50, R80, 0x1, R81, P2 ;  /* 0x0000000150327824 */ /* 0x000fe200010e0651 */
[----:B------:R-:W-:Y:S02]  /*1d4d0*/  IADD3 R55, P1, PT, R55, R16, RZ ;  /* 0x0000001037377210 */ /* 0x000fe40007f3e0ff */
[----:B------:R-:W-:Y:S02]  /*1d4e0*/  SEL R80, RZ, 0x1, P3 ;  /* 0x00000001ff507807 */ /* 0x000fe40001800000 */
[----:B------:R-:W-:Y:S01]  /*1d4f0*/  ISETP.GE.U32.AND.EX P5, PT, R81, R82, PT, P5 ;  /* 0x000000525100720c */ /* 0x000fe20003fa6150 */
        /* <DEDUP_REMOVED lines=53> */
.L_x_65:
        /* <DEDUP_REMOVED lines=21> */
.L_x_66:
[----:B------:R-:W-:-:S04]  /*1d9a0*/  ISETP.GE.U32.AND P0, PT, R54, R5, PT ;  /* 0x000000053600720c */ /* 0x000fc80003f06070 */
[----:B------:R-:W-:-:S04]  /*1d9b0*/  ISETP.GE.U32.AND.EX P0, PT, R51, R4, PT, P0 ;  /* 0x000000043300720c */ /* 0x000fc80003f06100 */
[----:B------:R-:W-:-:S04]  /*1d9c0*/  SEL R89, RZ, 0x1, P0 ;  /* 0x00000001ff597807 */ /* 0x000fc80000000000 */
[----:B------:R-:W-:-:S04]  /*1d9d0*/  IADD3 R89, P1, PT, R6, R89, RZ ;  /* 0x0000005906597210 */ /* 0x000fc80007f3e0ff */
[CC--:B------:R-:W-:Y:S01]  /*1d9e0*/  ISETP.GE.U32.AND P0, PT, R78.reuse, R89.reuse, PT ;  /* 0x000000594e00720c */ /* 0x0c0fe20003f06070 */
[----:B------:R-:W-:Y:S01]  /*1d9f0*/  IMAD.X R17, RZ, RZ, R7, P1 ;  /* 0x000000ffff117224 */ /* 0x000fe200008e0607 */
[----:B------:R-:W-:-:S04]  /*1da00*/  IADD3 R89, P2, PT, R78, -R89, RZ ;  /* 0x800000594e597210 */ /* 0x000fc80007f5e0ff */
[----:B------:R-:W-:-:S04]  /*1da10*/  ISETP.GE.U32.AND.EX P0, PT, R52, R17, PT, P0 ;  /* 0x000000113400720c */ /* 0x000fc80003f06100 */
[----:B------:R-:W-:-:S04]  /*1da20*/  SEL R79, RZ, 0x1, P0 ;  /* 0x00000001ff4f7807 */ /* 0x000fc80000000000 */
[----:B------:R-:W-:-:S04]  /*1da30*/  IADD3 R79, P1, PT, R8, R79, RZ ;  /* 0x0000004f084f7210 */ /* 0x000fc80007f3e0ff */
[CC--:B------:R-:W-:Y:S01]  /*1da40*/  ISETP.GE.U32.AND P0, PT, R80.reuse, R79.reuse, PT ;  /* 0x0000004f5000720c */ /* 0x0c0fe20003f06070 */
[----:B------:R-:W-:Y:S01]  /*1da50*/  IMAD.X R88, RZ, RZ, R9, P1 ;  /* 0x000000ffff587224 */ /* 0x000fe200008e0609 */
[----:B------:R-:W-:-:S04]  /*1da60*/  IADD3 R79, P3, PT, R80, -R79, RZ ;  /* 0x8000004f504f7210 */ /* 0x000fc80007f7e0ff */
[C---:B------:R-:W-:Y:S01]  /*1da70*/  ISETP.GE.U32.AND.EX P0, PT, R53.reuse, R88, PT, P0 ;  /* 0x000000583500720c */ /* 0x040fe20003f06100 */
[----:B------:R-:W-:-:S03]  /*1da80*/  IMAD.X R88, R53, 0x1, ~R88, P3 ;  /* 0x0000000135587824 */ /* 0x000fc600018e0e58 */
[----:B------:R-:W-:-:S04]  /*1da90*/  SEL R16, RZ, 0x1, P0 ;  /* 0x00000001ff107807 */ /* 0x000fc80000000000 */
[----:B------:R-:W-:Y:S01]  /*1daa0*/  IADD3 R57, P1, PT, R3, R16, RZ ;  /* 0x0000001003397210 */ /* 0x000fe20007f3e0ff */
[----:B------:R-:W-:-:S03]  /*1dab0*/  IMAD.X R16, R52, 0x1, ~R17, P2 ;  /* 0x0000000134107824 */ /* 0x000fc600010e0e11 */
[CC--:B------:R-:W-:Y:S01]  /*1dac0*/  ISETP.GE.U32.AND P0, PT, R55.reuse, R57.reuse, PT ;  /* 0x000000393700720c */ /* 0x0c0fe20003f06070 */
[----:B------:R-:W-:Y:S01]  /*1dad0*/  IMAD.X R56, RZ, RZ, R2, P1 ;  /* 0x000000ffff387224 */ /* 0x000fe200008e0602 */
[----:B------:R-:W-:Y:S02]  /*1dae0*/  IADD3 R57, P4, PT, R55, -R57, RZ ;  /* 0x8000003937397210 */ /* 0x000fe40007f9e0ff */
[----:B------:R-:W-:Y:S02]  /*1daf0*/  IADD3 R91, P1, PT, -R5, R54, RZ ;  /* 0x00000036055b7210 */ /* 0x000fe40007f3e1ff */
[C---:B------:R-:W-:Y:S01]  /*1db00*/  ISETP.GE.U32.AND.EX P0, PT, R82.reuse, R56, PT, P0 ;  /* 0x000000385200720c */ /* 0x040fe20003f06100 */
[----:B------:R-:W-:Y:S02]  /*1db10*/  IMAD.X R56, R82, 0x1, ~R56, P4 ;  /* 0x0000000152387824 */ /* 0x000fe400020e0e38 */
[----:B------:R-:W-:-:S10]  /*1db20*/  IMAD.X R90, R51, 0x1, ~R4, P1 ;  /* 0x00000001335a7824 */ /* 0x000fd400008e0e04 */
        /* <DEDUP_REMOVED lines=35> */
[----:B------:R-:W-:Y:S01]  /*1dd60*/  LOP3.LUT R17, R16, 0x1, RZ, 0xc0, !PT ;  /* 0x0000000110117812 */ /* 0x000fe200078ec0ff */
[----:B------:R-:W-:-:S03]  /*1dd70*/  IMAD.MOV.U32 R16, RZ, RZ, R53 ;  /* 0x000000ffff107224 */ /* 0x000fc600078e0035 */
[----:B------:R-:W-:-:S04]  /*1dd80*/  IADD3 R57, P0, P1, R57, R76, R17 ;  /* 0x0000004c39397210 */ /* 0x000fc8000791e011 */
[----:B------:R-:W-:-:S09]  /*1dd90*/  IADD3.X R56, PT, PT, R56, R77, RZ, P0, P1 ;  /* 0x0000004d38387210 */ /* 0x000fd200007e24ff */
.L_x_67:
[----:B------:R-:W-:-:S04]  /*1dda0*/  ISETP.GE.U32.AND P0, PT, R91, R5, PT ;  /* 0x000000055b00720c */ /* 0x000fc80003f06070 */
        /* <DEDUP_REMOVED lines=48> */
[-C--:B------:R-:W-:Y:S02]  /*1e0b0*/  ISETP.GE.U32.AND P1, PT, R51, R82.reuse, PT ;  /* 0x000000523300720c */ /* 0x080fe40003f26070 */
        /* <DEDUP_REMOVED lines=14> */
.L_x_68:
[----:B------:R-:W-:Y:S01]  /*1e1a0*/  ISETP.GE.U32.AND P0, PT, R5, R78, PT ;  /* 0x0000004e0500720c */ /* 0x000fe20003f06070 */
[----:B------:R-:W-:-:S03]  /*1e1b0*/  IMAD.MOV.U32 R115, RZ, RZ, RZ ;  /* 0x000000ffff737224 */ /* 0x000fc600078e00ff */
        /* <DEDUP_REMOVED lines=18> */
[----:B------:R-:W-:Y:S02]  /*1e2e0*/  IADD3 R51, P3, PT, R3, -R16, RZ ;  /* 0x8000001003337210 */ /* 0x000fe40007f7e0ff */
[C---:B------:R-:W-:Y:S01]  /*1e2f0*/  ISETP.GE.U32.AND.EX P0, PT, R2.reuse, R17, PT, P0 ;  /* 0x000000110200720c */ /* 0x040fe20003f06100 */
[----:B------:R-:W-:Y:S01]  /*1e300*/  IMAD.X R108, R7, 0x1, ~R108, P1 ;  /* 0x00000001076c7824 */ /* 0x000fe200008e0e6c */
[----:B------:R-:W-:Y:S01]  /*1e310*/  IADD3 R113, P1, PT, R5, -R78, RZ ;  /* 0x8000004e05717210 */ /* 0x000fe20007f3e0ff */
[----:B------:R-:W-:-:S04]  /*1e320*/  IMAD.X R106, R2, 0x1, ~R17, P3 ;  /* 0x00000001026a7824 */ /* 0x000fc800018e0e11 */
[----:B------:R-:W-:-:S06]  /*1e330*/  IMAD.X R117, R4, 0x1, ~R79, P1 ;  /* 0x0000000104757824 */ /* 0x000fcc00008e0e4f */
        /* <DEDUP_REMOVED lines=24> */
[C---:B------:R-:W-:Y:S02]  /*1e4c0*/  ISETP.GE.U32.AND P1, PT, R4.reuse, R111, PT ;  /* 0x0000006f0400720c */ /* 0x040fe40003f26070 */
[----:B------:R-:W-:Y:S02]  /*1e4d0*/  IADD3.X R6, PT, PT, R131, R75, RZ, P2, P3 ;  /* 0x0000004b83067210 */ /* 0x000fe400017e64ff */
[----:B------:R-:W-:Y:S02]  /*1e4e0*/  ISETP.GE.U32.AND P2, PT, R4, R111, PT ;  /* 0x0000006f0400720c */ /* 0x000fe40003f46070 */
[----:B------:R-:W-:Y:S02]  /*1e4f0*/  ISETP.GE.U32.AND.EX P1, PT, R6, R131, PT, P1 ;  /* 0x000000830600720c */ /* 0x000fe40003f26110 */
        /* <DEDUP_REMOVED lines=11> */
.L_x_69:
[----:B------:R-:W-:-:S04]  /*1e5b0*/  IMAD.WIDE.U32 R2, R113, R96, RZ ;  /* 0x0000006071027225 */ /* 0x000fc800078e00ff */
[----:B------:R-:W-:-:S04]  /*1e5c0*/  IMAD.WIDE.U32 R90, R109, R94, RZ ;  /* 0x0000005e6d5a7225 */ /* 0x000fc800078e00ff */
[----:B------:R-:W-:Y:S01]  /*1e5d0*/  IMAD.MOV.U32 R119, RZ, RZ, RZ ;  /* 0x000000ffff777224 */ /* 0x000fe200078e00ff */
[----:B------:R-:W-:Y:S01]  /*1e5e0*/  IADD3 R127, P4, PT, R90, R2, RZ ;  /* 0x000000025a7f7210 */ /* 0x000fe20007f9e0ff */
[----:B------:R-:W-:Y:S02]  /*1e5f0*/  IMAD.MOV.U32 R123, RZ, RZ, RZ ;  /* 0x000000ffff7b7224 */ /* 0x000fe400078e00ff */
[----:B------:R-:W-:-:S04]  /*1e600*/  IMAD.WIDE.U32 R88, R111, R94, RZ ;  /* 0x0000005e6f587225 */ /* 0x000fc800078e00ff */
[----:B------:R-:W-:Y:S02]  /*1e610*/  IMAD.MOV.U32 R121, RZ, RZ, RZ ;  /* 0x000000ffff797224 */ /* 0x000fe400078e00ff */
[----:B------:R-:W-:-:S04]  /*1e620*/  IMAD.WIDE.U32 R16, R108, R94, RZ ;  /* 0x0000005e6c107225 */ /* 0x000fc800078e00ff */
[----:B------:R-:W-:-:S04]  /*1e630*/  IMAD.WIDE.U32 R8, R109, R95, RZ ;  /* 0x0000005f6d087225 */ /* 0x000fc800078e00ff */
[----:B------:R-:W-:Y:S02]  /*1e640*/  IMAD.IADD R137, R91, 0x1, R119 ;  /* 0x000000015b897824 */ /* 0x000fe400078e0277 */
[----:B------:R-:W-:Y:S02]  /*1e650*/  IMAD.IADD R53, R115, 0x1, R3 ;  /* 0x0000000173357824 */ /* 0x000fe400078e0203 */
[----:B------:R-:W-:Y:S01]  /*1e660*/  IMAD.WIDE.U32 R6, R131, R94, RZ ;  /* 0x0000005e83067225 */ /* 0x000fe200078e00ff */
[----:B------:R-:W-:-:S03]  /*1e670*/  IADD3 R137, P0, P2, R8, R137, R16 ;  /* 0x0000008908897210 */ /* 0x000fc60007a1e010 */
[----:B------:R-:W-:-:S04]  /*1e680*/  IMAD.WIDE.U32 R2, R111, R95, RZ ;  /* 0x0000005f6f027225 */ /* 0x000fc800078e00ff */
[----:B------:R-:W-:Y:S02]  /*1e690*/  IMAD.IADD R89, R89, 0x1, R123 ;  /* 0x0000000159597824 */ /* 0x000fe400078e027b */
[----:B------:R-:W-:Y:S02]  /*1e6a0*/  IMAD.MOV.U32 R107, RZ, RZ, RZ ;  /* 0x000000ffff6b7224 */ /* 0x000fe400078e00ff */
[----:B------:R-:W-:Y:S01]  /*1e6b0*/  IMAD.IADD R4, R17, 0x1, R121 ;  /* 0x0000000111047824 */ /* 0x000fe200078e0279 */
[----:B------:R-:W-:Y:S01]  /*1e6c0*/  IADD3 R89, P1, P3, R2, R89, R6 ;  /* 0x0000005902597210 */ /* 0x000fe20007b3e006 */
[----:B------:R-:W-:-:S04]  /*1e6d0*/  IMAD.WIDE.U32 R54, R51, R94, RZ ;  /* 0x0000005e33367225 */ /* 0x000fc800078e00ff */
[----:B------:R-:W-:Y:S02]  /*1e6e0*/  IMAD.MOV.U32 R135, RZ, RZ, RZ ;  /* 0x000000ffff877224 */ /* 0x000fe400078e00ff */
[----:B------:R-:W-:Y:S02]  /*1e6f0*/  IMAD.MOV.U32 R5, RZ, RZ, RZ ;  /* 0x000000ffff057224 */ /* 0x000fe400078e00ff */
[----:B------:R-:W-:Y:S02]  /*1e700*/  IMAD.IADD R110, R119, 0x1, R9 ;  /* 0x00000001776e7824 */ /* 0x000fe400078e0209 */
[----:B------:R-:W-:Y:S02]  /*1e710*/  IMAD.IADD R56, R7, 0x1, R107 ;  /* 0x0000000107387824 */ /* 0x000fe400078e026b */
[----:B------:R-:W-:Y:S01]  /*1e720*/  IMAD.IADD R129, R123, 0x1, R3 ;  /* 0x000000017b817824 */ /* 0x000fe200078e0203 */
[----:B------:R-:W-:Y:S01]  /*1e730*/  IADD3.X R3, PT, PT, RZ, RZ, RZ, P0, P2 ;  /* 0x000000ffff037210 */ /* 0x000fe200007e44ff */
[----:B------:R-:W-:-:S04]  /*1e740*/  IMAD.WIDE.U32 R6, R51, R95, RZ ;  /* 0x0000005f33067225 */ /* 0x000fc800078e00ff */
[----:B------:R-:W-:-:S04]  /*1e750*/  IMAD.WIDE.U32 R8, R106, R94, RZ ;  /* 0x0000005e6a087225 */ /* 0x000fc800078e00ff */
[----:B------:R-:W-:Y:S02]  /*1e760*/  IMAD.IADD R55, R55, 0x1, R135 ;  /* 0x0000000137377824 */ /* 0x000fe400078e0287 */
[----:B------:R-:W-:-:S03]  /*1e770*/  IMAD.WIDE.U32 R4, R95, R108, R4 ;  /* 0x0000006c5f047225 */ /* 0x000fc600078e0004 */
[----:B------:R-:W-:Y:S01]  /*1e780*/  IADD3 R55, P5, P6, R6, R55, R8 ;  /* 0x0000003706377210 */ /* 0x000fe20007ebe008 */
[----:B------:R-:W-:Y:S01]  /*1e790*/  IMAD.IADD R135, R135, 0x1, R7 ;  /* 0x0000000187877824 */ /* 0x000fe200078e0207 */
[----:B------:R-:W-:Y:S01]  /*1e7a0*/  IADD3 R110, P0, P2, R3, R4, R110 ;  /* 0x00000004036e7210 */ /* 0x000fe20007a1e06e */
[----:B------:R-:W-:Y:S02]  /*1e7b0*/  IMAD.IADD R114, R121, 0x1, R5 ;  /* 0x0000000179727824 */ /* 0x000fe400078e0205 */
[----:B------:R-:W-:-:S03]  /*1e7c0*/  IMAD.WIDE.U32 R4, R117, R96, RZ ;  /* 0x0000006075047225 */ /* 0x000fc600078e00ff */
[----:B------:R-:W-:Y:S01]  /*1e7d0*/  IADD3.X R114, PT, PT, RZ, R114, RZ, P0, P2 ;  /* 0x00000072ff727210 */ /* 0x000fe200007e44ff */
[----:B------:R-:W-:-:S04]  /*1e7e0*/  IMAD.WIDE.U32 R6, R113, R97, RZ ;  /* 0x0000006171067225 */ /* 0x000fc800078e00ff */
[----:B------:R-:W-:Y:S01]  /*1e7f0*/  IMAD.MOV.U32 R125, RZ, RZ, RZ ;  /* 0x000000ffff7d7224 */ /* 0x000fe200078e00ff */
[----:B------:R-:W-:Y:S01]  /*1e800*/  IADD3 R112, P2, P0, R6, R53, R4 ;  /* 0x0000003506707210 */ /* 0x000fe2000785e004 */
[----:B------:R-:W-:Y:S02]  /*1e810*/  IMAD.MOV.U32 R133, RZ, RZ, RZ ;  /* 0x000000ffff857224 */ /* 0x000fe400078e00ff */
[----:B------:R-:W-:Y:S02]  /*1e820*/  IMAD.IADD R52, R125, 0x1, R5 ;  /* 0x000000017d347824 */ /* 0x000fe400078e0205 */
[----:B------:R-:W-:Y:S02]  /*1e830*/  IMAD.MOV.U32 R53, RZ, RZ, RZ ;  /* 0x000000ffff357224 */ /* 0x000fe400078e00ff */
[----:B------:R-:W-:Y:S02]  /*1e840*/  IMAD.IADD R2, R9, 0x1, R133 ;  /* 0x0000000109027824 */ /* 0x000fe400078e0285 */
[----:B------:R-:W-:-:S04]  /*1e850*/  IMAD.WIDE.U32 R8, R109, R96, RZ ;  /* 0x000000606d087225 */ /* 0x000fc800078e00ff */
[----:B------:R-:W-:Y:S02]  /*1e860*/  IMAD.IADD R3, R115, 0x1, R7 ;  /* 0x0000000173037824 */ /* 0x000fe400078e0207 */
[----:B------:R-:W-:-:S04]  /*1e870*/  IMAD.WIDE.U32 R52, R97, R117, R52 ;  /* 0x0000007561347225 */ /* 0x000fc800078e0034 */
[----:B------:R-:W-:-:S04]  /*1e880*/  IMAD.WIDE.U32 R16, R108, R96, RZ ;  /* 0x000000606c107225 */ /* 0x000fc800078e00ff */
[----:B------:R-:W-:Y:S02]  /*1e890*/  IMAD.MOV.U32 R57, RZ, RZ, RZ ;  /* 0x000000ffff397224 */ /* 0x000fe400078e00ff */
[----:B------:R-:W-:-:S04]  /*1e8a0*/  IMAD.WIDE.U32 R50, R109, R97, RZ ;  /* 0x000000616d327225 */ /* 0x000fc800078e00ff */
[----:B------:R-:W-:Y:S01]  /*1e8b0*/  IMAD.IADD R139, R119, 0x1, R9 ;  /* 0x00000001778b7824 */ /* 0x000fe200078e0209 */
[----:B------:R-:W-:Y:S01]  /*1e8c0*/  IADD3.X R9, PT, PT, RZ, RZ, RZ, P5, P6 ;  /* 0x000000ffff097210 */ /* 0x000fe20002fec4ff */
[----:B------:R-:W-:Y:S01]  /*1e8d0*/  IMAD.X R112, R112, 0x1, R137, P4 ;  /* 0x0000000170707824 */ /* 0x000fe200020e0689 */
[----:B------:R-:W-:Y:S01]  /*1e8e0*/  ISETP.GE.U32.AND P4, PT, R127, R90, PT ;  /* 0x0000005a7f00720c */ /* 0x000fe20003f86070 */
[----:B------:R-:W-:Y:S01]  /*1e8f0*/  IMAD.IADD R5, R125, 0x1, R53 ;  /* 0x000000017d057824 */ /* 0x000fe200078e0235 */
[----:B------:R-:W-:Y:S01]  /*1e900*/  IADD3 R110, P5, P6, R110, R52, R3 ;  /* 0x000000346e6e7210 */ /* 0x000fe20007ebe003 */
[----:B------:R-:W-:Y:S01]  /*1e910*/  IMAD.WIDE.U32 R6, R131, R96, RZ ;  /* 0x0000006083067225 */ /* 0x000fe200078e00ff */
[----:B------:R-:W-:-:S03]  /*1e920*/  ISETP.GE.U32.AND.EX P4, PT, R112, R137, PT, P4 ;  /* 0x000000897000720c */ /* 0x000fc60003f86140 */
[----:B------:R-:W-:Y:S01]  /*1e930*/  IMAD.IADD R4, R121, 0x1, R17 ;  /* 0x0000000179047824 */ /* 0x000fe200078e0211 */
[----:B------:R-:W-:Y:S01]  /*1e940*/  IADD3.X R17, PT, PT, RZ, RZ, RZ, P1, P3 ;  /* 0x000000ffff117210 */ /* 0x000fe20000fe64ff */
[----:B------:R-:W-:Y:S01]  /*1e950*/  IMAD.WIDE.U32 R56, R95, R131, R56 ;  /* 0x000000835f387225 */ /* 0x000fe200078e0038 */
[----:B------:R-:W-:-:S03]  /*1e960*/  IADD3 R139, P1, P3, R50, R139, R16 ;  /* 0x0000008b328b7210 */ /* 0x000fc60007b3e010 */
[----:B------:R-:W-:Y:S01]  /*1e970*/  IMAD.MOV.U32 R3, RZ, RZ, RZ ;  /* 0x000000ffff037224 */ /* 0x000fe200078e00ff */
[----:B------:R-:W-:Y:S01]  /*1e980*/  IADD3.X R118, PT, PT, RZ, RZ, RZ, P1, P3 ;  /* 0x000000ffff767210 */ /* 0x000fe20000fe64ff */
[C---:B------:R-:W-:Y:S01]  /*1e990*/  IMAD.IADD R16, R107.reuse, 0x1, R7 ;  /* 0x000000016b107824 */ /* 0x040fe200078e0207 */
[----:B------:R-:W-:Y:S01]  /*1e9a0*/  IADD3.X R7, PT, PT, R114, R5, RZ, P5, P6 ;  /* 0x0000000572077210 */ /* 0x000fe20002fec4ff */
[----:B------:R-:W-:Y:S01]  /*1e9b0*/  IMAD.IADD R137, R107, 0x1, R57 ;  /* 0x000000016b897824 */ /* 0x000fe200078e0239 */
[----:B------:R-:W-:Y:S01]  /*1e9c0*/  IADD3 R90, P5, P6, R17, R56, R129 ;  /* 0x00000038115a7210 */ /* 0x000fe20007ebe081 */
[----:B------:R-:W-:Y:S01]  /*1e9d0*/  IMAD.WIDE.U32 R2, R95, R106, R2 ;  /* 0x0000006a5f027225 */ /* 0x000fe200078e0002 */
[----:B------:R-:W-:Y:S02]  /*1e9e0*/  SEL R129, RZ, 0x1, P4 ;  /* 0x00000001ff817807 */ /* 0x000fe40002000000 */
[----:B------:R-:W-:Y:S01]  /*1e9f0*/  IADD3.X R137, PT, PT, RZ, R137, RZ, P5, P6 ;  /* 0x00000089ff897210 */ /* 0x000fe20002fec4ff */
[----:B------:R-:W-:Y:S01]  /*1ea00*/  IMAD.MOV.U32 R17, RZ, RZ, RZ ;  /* 0x000000ffff117224 */ /* 0x000fe200078e00ff */
[----:B------:R-:W-:Y:S01]  /*1ea10*/  IADD3 R57, P4, P5, R9, R2, R135 ;  /* 0x0000000209397210 */ /* 0x000fe20007d9e087 */
[----:B------:R-:W-:Y:S01]  /*1ea20*/  IMAD.IADD R120, R133, 0x1, R3 ;  /* 0x0000000185787824 */ /* 0x000fe200078e0203 */
[----:B------:R-:W-:Y:S01]  /*1ea30*/  IADD3 R53, P6, PT, R129, R88, RZ ;  /* 0x0000005881357210 */ /* 0x000fe20007fde0ff */
[----:B------:R-:W-:-:S03]  /*1ea40*/  IMAD.WIDE.U32 R2, R113, R94, RZ ;  /* 0x0000005e71027225 */ /* 0x000fc600078e00ff */
[----:B------:R-:W-:Y:S01]  /*1ea50*/  ISETP.GT.U32.AND P1, PT, R88, R53, PT ;  /* 0x000000355800720c */ /* 0x000fe20003f24070 */
[----:B------:R-:W-:Y:S01]  /*1ea60*/  IMAD.WIDE.U32 R16, R97, R131, R16 ;  /* 0x0000008361107225 */ /* 0x000fe200078e0010 */
[----:B------:R-:W-:Y:S02]  /*1ea70*/  IADD3 R131, P3, PT, R53, R8, RZ ;  /* 0x0000000835837210 */ /* 0x000fe40007f7e0ff */
[----:B------:R-:W-:Y:S01]  /*1ea80*/  IADD3.X R120, PT, PT, RZ, R120, RZ, P4, P5 ;  /* 0x00000078ff787210 */ /* 0x000fe200027ea4ff */
[----:B------:R-:W-:Y:S02]  /*1ea90*/  IMAD.IADD R91, R119, 0x1, R51 ;  /* 0x00000001775b7824 */ /* 0x000fe400078e0233 */
[----:B------:R-:W-:-:S04]  /*1eaa0*/  IMAD.WIDE.U32 R50, R117, R94, RZ ;  /* 0x0000005e75327225 */ /* 0x000fc800078e00ff */
[----:B------:R-:W-:-:S04]  /*1eab0*/  IMAD.WIDE.U32 R8, R113, R95, RZ ;  /* 0x0000005f71087225 */ /* 0x000fc800078e00ff */
[----:B------:R-:W-:Y:S02]  /*1eac0*/  IMAD.IADD R135, R3, 0x1, R115 ;  /* 0x0000000103877824 */ /* 0x000fe400078e0273 */
[----:B------:R-:W-:Y:S02]  /*1ead0*/  IMAD.X R56, RZ, RZ, R89, P6 ;  /* 0x000000ffff387224 */ /* 0x000fe400030e0659 */
[----:B------:R-:W-:Y:S01]  /*1eae0*/  IMAD.MOV.U32 R5, RZ, RZ, RZ ;  /* 0x000000ffff057224 */ /* 0x000fe200078e00ff */
[----:B------:R-:W-:Y:S01]  /*1eaf0*/  IADD3 R135, P5, P4, R8, R135, R50 ;  /* 0x0000008708877210 */ /* 0x000fe20007cbe032 */
[----:B------:R-:W-:Y:S01]  /*1eb00*/  IMAD.X R50, R56, 0x1, R139, P3 ;  /* 0x0000000138327824 */ /* 0x000fe200018e068b */
[----:B------:R-:W-:Y:S01]  /*1eb10*/  ISETP.GT.U32.AND.EX P1, PT, R89, R56, PT, P1 ;  /* 0x000000385900720c */ /* 0x000fe20003f24110 */
[----:B------:R-:W-:Y:S01]  /*1eb20*/  IMAD.WIDE.U32 R4, R97, R108, R4 ;  /* 0x0000006c61047225 */ /* 0x000fe200078e0004 */
[----:B------:R-:W-:Y:S02]  /*1eb30*/  P2R R8, PR, RZ, 0x20 ;  /* 0x00000020ff087803 */ /* 0x000fe40000000000 */
[----:B------:R-:W-:Y:S01]  /*1eb40*/  SEL R88, R88, R53, P1 ;  /* 0x0000003558587207 */ /* 0x000fe20000800000 */
[----:B------:R-:W-:Y:S01]  /*1eb50*/  IMAD R3, R135, R68, RZ ;  /* 0x0000004487037224 */ /* 0x000fe200078e02ff */
[----:B------:R-:W-:Y:S01]  /*1eb60*/  IADD3 R90, P3, P5, R90, R4, R91 ;  /* 0x000000045a5a7210 */ /* 0x000fe20007d7e05b */
[----:B------:R-:W-:Y:S01]  /*1eb70*/  IMAD.WIDE.U32 R52, R111, R97, RZ ;  /* 0x000000616f347225 */ /* 0x000fe200078e00ff */
[----:B------:R-:W-:-:S02]  /*1eb80*/  SEL R89, R89, R56, P1 ;  /* 0x0000003859597207 */ /* 0x000fc40000800000 */
[----:B------:R-:W-:Y:S01]  /*1eb90*/  ISETP.GT.U32.AND P1, PT, R88, R131, PT ;  /* 0x000000835800720c */ /* 0x000fe20003f24070 */
[----:B------:R-:W-:Y:S02]  /*1eba0*/  IMAD.IADD R114, R121, 0x1, R5 ;  /* 0x0000000179727824 */ /* 0x000fe400078e0205 */
[C---:B------:R-:W-:Y:S01]  /*1ebb0*/  IMAD.WIDE.U32 R4, R2.reuse, R68, RZ ;  /* 0x0000004402047225 */ /* 0x040fe200078e00ff */
[----:B------:R-:W-:Y:S02]  /*1ebc0*/  ISETP.GT.U32.AND.EX P1, PT, R89, R50, PT, P1 ;  /* 0x000000325900720c */ /* 0x000fe40003f24110 */
[----:B------:R-:W-:Y:S01]  /*1ebd0*/  IADD3.X R114, PT, PT, R137, R114, RZ, P3, P5 ;  /* 0x0000007289727210 */ /* 0x000fe20001fea4ff */
[----:B------:R-:W-:Y:S01]  /*1ebe0*/  IMAD R91, R2, R69, R3 ;  /* 0x00000045025b7224 */ /* 0x000fe200078e0203 */
[----:B------:R-:W-:Y:S01]  /*1ebf0*/  SEL R133, RZ, 0x1, !P1 ;  /* 0x00000001ff857807 */ /* 0x000fe20004800000 */
[----:B------:R-:W-:Y:S02]  /*1ec00*/  IMAD.IADD R3, R123, 0x1, R53 ;  /* 0x000000017b037824 */ /* 0x000fe400078e0235 */
[----:B------:R-:W-:-:S02]  /*1ec10*/  IMAD.IADD R5, R5, 0x1, R91 ;  /* 0x0000000105057824 */ /* 0x000fc400078e025b */
[----:B------:R-:W-:Y:S01]  /*1ec20*/  IMAD.IADD R53, R107, 0x1, R17 ;  /* 0x000000016b357824 */ /* 0x000fe200078e0211 */
[----:B------:R-:W-:Y:S01]  /*1ec30*/  IADD3 R94, P3, P5, R57, R16, R3 ;  /* 0x00000010395e7210 */ /* 0x000fe20007d7e003 */
[----:B------:R-:W-:-:S03]  /*1ec40*/  IMAD.WIDE.U32 R56, R5, R70, RZ ;  /* 0x0000004605387225 */ /* 0x000fc600078e00ff */
[----:B------:R-:W-:Y:S01]  /*1ec50*/  IADD3.X R53, PT, PT, R120, R53, RZ, P3, P5 ;  /* 0x0000003578357210 */ /* 0x000fe20001fea4ff */
[----:B------:R-:W-:Y:S01]  /*1ec60*/  IMAD.WIDE.U32 R106, R117, R104, RZ ;  /* 0x00000068756a7225 */ /* 0x000fe200078e00ff */
[----:B------:R-:W-:-:S03]  /*1ec70*/  IADD3 R97, P1, P3, R133, R90, R118 ;  /* 0x0000005a85617210 */ /* 0x000fc60007b3e076 */
[----:B------:R-:W-:Y:S01]  /*1ec80*/  IMAD.WIDE.U32 R56, P5, R4, R71, R56 ;  /* 0x0000004704387225 */ /* 0x000fe200078a0038 */
[----:B------:R-:W-:-:S03]  /*1ec90*/  IADD3.X R114, PT, PT, RZ, R114, RZ, P1, P3 ;  /* 0x00000072ff727210 */ /* 0x000fc60000fe64ff */
[----:B------:R-:W-:-:S04]  /*1eca0*/  IMAD.WIDE.U32 R16, R4, R70, RZ ;  /* 0x0000004604107225 */ /* 0x000fc800078e00ff */
[----:B------:R-:W-:Y:S01]  /*1ecb0*/  IMAD.IADD R88, R125, 0x1, R107 ;  /* 0x000000017d587824 */ /* 0x000fe200078e026b */
[----:B------:R-:W-:Y:S01]  /*1ecc0*/  IADD3 R56, P3, PT, R17, R56, RZ ;  /* 0x0000003811387210 */ /* 0x000fe20007f7e0ff */
[----:B------:R-:W-:Y:S01]  /*1ecd0*/  IMAD.WIDE.U32 R90, R113, R105, RZ ;  /* 0x00000069715a7225 */ /* 0x000fe200078e00ff */
[----:B------:R-:W-:-:S03]  /*1ece0*/  IADD3 RZ, P1, PT, R2, R16, RZ ;  /* 0x0000001002ff7210 */ /* 0x000fc60007f3e0ff */
[----:B------:R-:W-:Y:S01]  /*1ecf0*/  IMAD.MOV.U32 R89, RZ, RZ, RZ ;  /* 0x000000ffff597224 */ /* 0x000fe200078e00ff */
[----:B------:R-:W-:Y:S01]  /*1ed00*/  IADD3.X RZ, P1, PT, R135, R56, RZ, P1, !PT ;  /* 0x0000003887ff7210 */ /* 0x000fe20000f3e4ff */
        /* <DEDUP_REMOVED lines=18> */
[----:B------:R-:W-:Y:S01]  /*1ee30*/  IADD3.X R107, P3, PT, R107, R112, RZ, P3, !PT ;  /* 0x000000706b6b7210 */ /* 0x000fe20001f7e4ff */
[----:B------:R-:W-:-:S03]  /*1ee40*/  IMAD.WIDE.U32 R56, R4, R74, RZ ;  /* 0x0000004a04387225 */ /* 0x000fc600078e00ff */
[----:B------:R-:W-:Y:S01]  /*1ee50*/  IADD3.X R107, P1, PT, R107, R16, RZ, P1, !PT ;  /* 0x000000106b6b7210 */ /* 0x000fe20000f3e4ff */
[----:B------:R-:W-:-:S04]  /*1ee60*/  IMAD.WIDE.U32.X R2, R5, R73, R2, P5 ;  /* 0x0000004905027225 */ /* 0x000fc800028e0402 */
[----:B------:R-:W-:Y:S01]  /*1ee70*/  IMAD.WIDE.U32 R16, R113, R104, RZ ;  /* 0x0000006871107225 */ /* 0x000fe200078e00ff */
[----:B------:R-:W-:-:S03]  /*1ee80*/  IADD3.X R97, P1, P3, R2, RZ, RZ, P1, P3 ;  /* 0x000000ff02617210 */ /* 0x000fc60000b264ff */
[----:B------:R-:W-:Y:S01]  /*1ee90*/  IMAD.IADD R127, R115, 0x1, R17 ;  /* 0x00000001737f7824 */ /* 0x000fe200078e0211 */
[----:B------:R-:W-:Y:S01]  /*1eea0*/  IADD3.X R112, PT, PT, R3, RZ, RZ, P1, P3 ;  /* 0x000000ff03707210 */ /* 0x000fe20000fe64ff */
[----:B------:R-:W-:Y:S01]  /*1eeb0*/  IMAD.WIDE.U32 R2, R5, R74, RZ ;  /* 0x0000004a05027225 */ /* 0x000fe200078e00ff */
[----:B------:R-:W-:Y:S02]  /*1eec0*/  IADD3 R118, P5, PT, R131, R16, RZ ;  /* 0x0000001083767210 */ /* 0x000fe40007fbe0ff */
[----:B------:R-:W-:-:S05]  /*1eed0*/  IADD3 R127, P1, P3, R90, R127, R106 ;  /* 0x0000007f5a7f7210 */ /* 0x000fca0007b3e06a */
[----:B------:R-:W-:Y:S02]  /*1eee0*/  IMAD.X R127, R127, 0x1, R50, P5 ;  /* 0x000000017f7f7824 */ /* 0x000fe400028e0632 */
[----:B------:R-:W-:-:S04]  /*1eef0*/  IMAD.WIDE.U32 R16, P5, R4, R75, R2 ;  /* 0x0000004b04107225 */ /* 0x000fc800078a0002 */
[----:B------:R-:W-:Y:S01]  /*1ef00*/  IMAD.X R3, RZ, RZ, RZ, P5 ;  /* 0x000000ffff037224 */ /* 0x000fe200028e06ff */
[----:B------:R-:W-:Y:S01]  /*1ef10*/  IADD3 R57, P5, PT, R57, R16, RZ ;  /* 0x0000001039397210 */ /* 0x000fe20007fbe0ff */
[----:B------:R-:W-:-:S04]  /*1ef20*/  IMAD.MOV.U32 R2, RZ, RZ, R17 ;  /* 0x000000ffff027224 */ /* 0x000fc800078e0011 */
[----:B------:R-:W-:Y:S01]  /*1ef30*/  IMAD.WIDE.U32.X R2, R5, R75, R2, P5 ;  /* 0x0000004b05027225 */ /* 0x000fe200028e0402 */
[----:B------:R-:W-:-:S03]  /*1ef40*/  IADD3 R17, P5, PT, R97, R118, RZ ;  /* 0x0000007661117210 */ /* 0x000fc60007fbe0ff */
[----:B------:R-:W-:Y:S01]  /*1ef50*/  IMAD.WIDE.U32 R96, R111, R96, RZ ;  /* 0x000000606f607225 */ /* 0x000fe200078e00ff */
[----:B------:R-:W-:Y:S02]  /*1ef60*/  IADD3.X R106, P5, PT, R112, R127, RZ, P5, !PT ;  /* 0x0000007f706a7210 */ /* 0x000fe40002fbe4ff */
[----:B------:R-:W-:Y:S01]  /*1ef70*/  IADD3 R90, P6, PT, R17, R56, RZ ;  /* 0x00000038115a7210 */ /* 0x000fe20007fde0ff */
[----:B------:R-:W-:-:S03]  /*1ef80*/  IMAD.WIDE.U32 R16, R109, R105, RZ ;  /* 0x000000696d107225 */ /* 0x000fc600078e00ff */
[----:B------:R-:W-:Y:S01]  /*1ef90*/  IADD3.X R106, P6, PT, R106, R57, RZ, P6, !PT ;  /* 0x000000396a6a7210 */ /* 0x000fe200037de4ff */
[----:B------:R-:W-:Y:S02]  /*1efa0*/  IMAD.IADD R57, R123, 0x1, R97 ;  /* 0x000000017b397824 */ /* 0x000fe400078e0261 */
[----:B------:R-:W-:Y:S01]  /*1efb0*/  IMAD.IADD R17, R119, 0x1, R17 ;  /* 0x0000000177117824 */ /* 0x000fe200078e0211 */
[----:B------:R-:W-:-:S04]  /*1efc0*/  IADD3.X R114, P5, P6, R2, RZ, RZ, P6, P5 ;  /* 0x000000ff02727210 */ /* 0x000fc800036aa4ff */
[----:B------:R-:W-:Y:S02]  /*1efd0*/  IADD3.X R112, PT, PT, R3, RZ, RZ, P5, P6 ;  /* 0x000000ff03707210 */ /* 0x000fe40002fec4ff */
        /* <DEDUP_REMOVED lines=14> */
[----:B------:R-:W-:-:S03]  /*1f0c0*/  IMAD.MOV.U32 R3, RZ, RZ, RZ ;  /* 0x000000ffff037224 */ /* 0x000fc600078e00ff */
[----:B------:R-:W-:Y:S01]  /*1f0d0*/  IADD3.X R6, PT, PT, RZ, R53, RZ, P5, P6 ;  /* 0x00000035ff067210 */ /* 0x000fe20002fec4ff */
[----:B------:R-:W-:-:S04]  /*1f0e0*/  IMAD.WIDE.U32 R52, R108, R104, RZ ;  /* 0x000000686c347225 */ /* 0x000fc800078e00ff */
[----:B------:R-:W-:-:S04]  /*1f0f0*/  IMAD.IADD R2, R121, 0x1, R53 ;  /* 0x0000000179027824 */ /* 0x000fc800078e0235 */
[----:B------:R-:W-:-:S04]  /*1f100*/  IMAD.WIDE.U32 R2, R105, R108, R2 ;  /* 0x0000006c69027225 */ /* 0x000fc800078e0002 */
[----:B------:R-:W-:Y:S01]  /*1f110*/  IMAD.WIDE.U32 R104, R109, R104, RZ ;  /* 0x000000686d687225 */ /* 0x000fe200078e00ff */
[----:B------:R-:W-:-:S03]  /*1f120*/  IADD3 R96, P5, P6, R94, R2, R17 ;  /* 0x000000025e607210 */ /* 0x000fc60007ebe011 */
[----:B------:R-:W-:Y:S02]  /*1f130*/  IMAD.IADD R55, R121, 0x1, R3 ;  /* 0x0000000179377824 */ /* 0x000fe400078e0203 */
[----:B------:R-:W-:-:S03]  /*1f140*/  IMAD.IADD R17, R119, 0x1, R105 ;  /* 0x0000000177117824 */ /* 0x000fc600078e0269 */
[----:B------:R-:W-:Y:S02]  /*1f150*/  IADD3.X R55, PT, PT, R6, R55, RZ, P5, P6 ;  /* 0x0000003706377210 */ /* 0x000fe40002fec4ff */
[----:B------:R-:W-:-:S04]  /*1f160*/  IADD3 R17, P5, P6, R16, R17, R52 ;  /* 0x0000001110117210 */ /* 0x000fc80007ebe034 */
[----:B------:R-:W-:Y:S02]  /*1f170*/  IADD3.X R52, PT, PT, RZ, RZ, RZ, P5, P6 ;  /* 0x000000ffff347210 */ /* 0x000fe40002fec4ff */
[----:B------:R-:W-:-:S04]  /*1f180*/  ISETP.GE.U32.AND P5, PT, R118, R131, PT ;  /* 0x000000837600720c */ /* 0x000fc80003fa6070 */
[----:B------:R-:W-:Y:S01]  /*1f190*/  ISETP.GE.U32.AND.EX P5, PT, R127, R50, PT, P5 ;  /* 0x000000327f00720c */ /* 0x000fe20003fa6150 */
[----:B------:R-:W-:Y:S02]  /*1f1a0*/  IMAD.IADD R50, R51, 0x1, R125 ;  /* 0x0000000133327824 */ /* 0x000fe400078e027d */
[----:B------:R-:W-:Y:S01]  /*1f1b0*/  IMAD.MOV.U32 R51, RZ, RZ, RZ ;  /* 0x000000ffff337224 */ /* 0x000fe200078e00ff */
[----:B------:R-:W-:Y:S01]  /*1f1c0*/  SEL R97, RZ, 0x1, P5 ;  /* 0x00000001ff617807 */ /* 0x000fe20002800000 */
[----:B------:R-:W-:-:S03]  /*1f1d0*/  IMAD.WIDE.U32 R50, R95, R117, R50 ;  /* 0x000000755f327225 */ /* 0x000fc600078e0032 */
[----:B------:R-:W-:Y:S01]  /*1f1e0*/  IADD3 R3, P5, PT, R97, R56, RZ ;  /* 0x0000003861037210 */ /* 0x000fe20007fbe0ff */
[----:B------:R-:W-:-:S04]  /*1f1f0*/  IMAD.IADD R95, R125, 0x1, R51 ;  /* 0x000000017d5f7824 */ /* 0x000fc800078e0233 */
[----:B------:R-:W-:Y:S01]  /*1f200*/  IMAD.X R16, RZ, RZ, R57, P5 ;  /* 0x000000ffff107224 */ /* 0x000fe200028e0639 */
[----:B------:R-:W-:Y:S02]  /*1f210*/  IADD3 R105, P5, PT, R3, R104, RZ ;  /* 0x0000006803697210 */ /* 0x000fe40007fbe0ff */
[----:B------:R-:W-:-:S03]  /*1f220*/  IADD3.X R104, PT, PT, RZ, RZ, RZ, P2, P0 ;  /* 0x000000ffff687210 */ /* 0x000fc600017e04ff */
        /* <DEDUP_REMOVED lines=10> */
[----:B------:R-:W-:-:S04]  /*1f2d0*/  SEL R3, RZ, 0x1, !P5 ;  /* 0x00000001ff037807 */ /* 0x000fc80006800000 */
[----:B------:R-:W-:Y:S01]  /*1f2e0*/  IADD3 R96, P5, P6, R3, R96, R52 ;  /* 0x0000006003607210 */ /* 0x000fe20007ebe034 */
[----:B------:R-:W-:-:S03]  /*1f2f0*/  IMAD.WIDE.U32 R52, R117, R93, RZ ;  /* 0x0000005d75347225 */ /* 0x000fc600078e00ff */
[----:B------:R-:W-:Y:S01]  /*1f300*/  IADD3.X R55, PT, PT, RZ, R55, RZ, P5, P6 ;  /* 0x00000037ff377210 */ /* 0x000fe20002fec4ff */
[----:B------:R-:W-:Y:S02]  /*1f310*/  IMAD.IADD R2, R125, 0x1, R53 ;  /* 0x000000017d027824 */ /* 0x000fe400078e0235 */
[----:B------:R-:W-:Y:S02]  /*1f320*/  IMAD.MOV.U32 R3, RZ, RZ, RZ ;  /* 0x000000ffff037224 */ /* 0x000fe400078e00ff */
        /* <DEDUP_REMOVED lines=9> */
[----:B------:R-:W-:Y:S01]  /*1f3c0*/  IMAD.IADD R17, R115, 0x1, R55 ;  /* 0x0000000173117824 */ /* 0x000fe200078e0237 */
[----:B------:R-:W-:Y:S01]  /*1f3d0*/  IADD3 R108, P0, PT, R105, R54, RZ ;  /* 0x00000036696c7210 */ /* 0x000fe20007f1e0ff */
[----:B------:R-:W-:Y:S02]  /*1f3e0*/  IMAD R109, R91, R69, R8 ;  /* 0x000000455b6d7224 */ /* 0x000fe400078e0208 */
[----:B------:R-:W-:-:S04]  /*1f3f0*/  IMAD.WIDE.U32 R92, R2, R70, RZ ;  /* 0x00000046025c7225 */ /* 0x000fc800078e00ff */
[----:B------:R-:W-:Y:S01]  /*1f400*/  IMAD.IADD R109, R3, 0x1, R109 ;  /* 0x00000001036d7824 */ /* 0x000fe200078e026d */
[----:B------:R-:W-:Y:S01]  /*1f410*/  IADD3 R3, P5, P4, R16, R17, R52 ;  /* 0x0000001110037210 */ /* 0x000fe20007cbe034 */
[----:B------:R-:W-:-:S04]  /*1f420*/  IMAD.WIDE.U32 R16, P2, R4, R77, R56 ;  /* 0x0000004d04107225 */ /* 0x000fc80007840038 */
[----:B------:R-:W-:-:S04]  /*1f430*/  IMAD.WIDE.U32 R56, R4, R76, RZ ;  /* 0x0000004c04387225 */ /* 0x000fc800078e00ff */
[----:B------:R-:W-:-:S04]  /*1f440*/  IMAD.WIDE.U32 R52, R109, R70, RZ ;  /* 0x000000466d347225 */ /* 0x000fc800078e00ff */
[----:B------:R-:W-:Y:S01]  /*1f450*/  IMAD.X R55, RZ, RZ, RZ, P2 ;  /* 0x000000ffff377224 */ /* 0x000fe200010e06ff */
[----:B------:R-:W-:Y:S01]  /*1f460*/  IADD3 R119, P2, PT, R57, R16, RZ ;  /* 0x0000001039777210 */ /* 0x000fe20007f5e0ff */
[----:B------:R-:W-:Y:S02]  /*1f470*/  IMAD.MOV.U32 R54, RZ, RZ, R17 ;  /* 0x000000ffff367224 */ /* 0x000fe400078e0011 */
[----:B------:R-:W-:-:S04]  /*1f480*/  IMAD.WIDE.U32 R52, P6, R2, R71, R52 ;  /* 0x0000004702347225 */ /* 0x000fc800078c0034 */
[----:B------:R-:W-:-:S04]  /*1f490*/  IMAD.WIDE.U32.X R54, R5, R77, R54, P2 ;  /* 0x0000004d05367225 */ /* 0x000fc800010e0436 */
[----:B------:R-:W-:Y:S01]  /*1f4a0*/  IMAD.X R57, R3, 0x1, R6, P0 ;  /* 0x0000000103397824 */ /* 0x000fe200000e0606 */
[----:B------:R-:W-:Y:S01]  /*1f4b0*/  IADD3 R3, P0, PT, R114, R108, RZ ;  /* 0x0000006c72037210 */ /* 0x000fe20007f1e0ff */
[----:B------:R-:W-:Y:S01]  /*1f4c0*/  IMAD.X R5, RZ, RZ, RZ, P6 ;  /* 0x000000ffff057224 */ /* 0x000fe200030e06ff */
[----:B------:R-:W-:Y:S01]  /*1f4d0*/  IADD3 R8, P6, PT, R93, R52, RZ ;  /* 0x000000345d087210 */ /* 0x000fe20007fde0ff */
[----:B------:R-:W-:Y:S01]  /*1f4e0*/  IMAD.MOV.U32 R4, RZ, RZ, R53 ;  /* 0x000000ffff047224 */ /* 0x000fe200078e0035 */
[----:B------:R-:W-:Y:S01]  /*1f4f0*/  IADD3 R56, P2, PT, R3, R56, RZ ;  /* 0x0000003803387210 */ /* 0x000fe20007f5e0ff */
[----:B------:R-:W-:Y:S01]  /*1f500*/  IMAD.WIDE.U32 R16, R109, R72, RZ ;  /* 0x000000486d107225 */ /* 0x000fe200078e00ff */
[----:B------:R-:W-:-:S03]  /*1f510*/  IADD3.X R112, P0, PT, R112, R57, RZ, P0, !PT ;  /* 0x0000003970707210 */ /* 0x000fc6000071e4ff */
[----:B------:R-:W-:Y:S01]  /*1f520*/  IMAD.WIDE.U32.X R4, R109, R71, R4, P6 ;  /* 0x000000476d047225 */ /* 0x000fe200030e0404 */
[----:B------:R-:W-:Y:S02]  /*1f530*/  IADD3 RZ, P6, PT, R91, R92, RZ ;  /* 0x0000005c5bff7210 */ /* 0x000fe40007fde0ff */
[----:B------:R-:W-:Y:S01]  /*1f540*/  IADD3.X R119, P2, PT, R112, R119, RZ, P2, !PT ;  /* 0x0000007770777210 */ /* 0x000fe2000175e4ff */
[----:B------:R-:W-:Y:S01]  /*1f550*/  IMAD.WIDE.U32 R52, R2, R72, RZ ;  /* 0x0000004802347225 */ /* 0x000fe200078e00ff */
[----:B------:R-:W-:Y:S02]  /*1f560*/  IADD3.X RZ, P6, PT, R107, R8, RZ, P6, !PT ;  /* 0x000000086bff7210 */ /* 0x000fe400037de4ff */
[----:B------:R-:W-:Y:S01]  /*1f570*/  IADD3.X R93, P0, P2, R54, RZ, RZ, P2, P0 ;  /* 0x000000ff365d7210 */ /* 0x000fe200012004ff */
[----:B------:R-:W-:Y:S01]  /*1f580*/  IMAD.IADD R115, R115, 0x1, R9 ;  /* 0x0000000173737824 */ /* 0x000fe200078e0209 */
[----:B------:R-:W-:Y:S01]  /*1f590*/  IADD3.X R107, P6, PT, RZ, R4, RZ, P6, !PT ;  /* 0x00000004ff6b7210 */ /* 0x000fe200037de4ff */
[----:B------:R-:W-:Y:S01]  /*1f5a0*/  IMAD.WIDE.U32 R8, R109, R76, RZ ;  /* 0x0000004c6d087225 */ /* 0x000fe200078e00ff */
[----:B------:R-:W-:-:S02]  /*1f5b0*/  IADD3.X R92, PT, PT, R55, RZ, RZ, P0, P2 ;  /* 0x000000ff375c7210 */ /* 0x000fc400007e44ff */
[----:B------:R-:W-:Y:S01]  /*1f5c0*/  IADD3 R107, P2, PT, R107, R90, RZ ;  /* 0x0000005a6b6b7210 */ /* 0x000fe20007f5e0ff */
        /* <DEDUP_REMOVED lines=12> */
[----:B------:R-:W-:Y:S01]  /*1f690*/  IMAD.WIDE.U32 R16, P2, R2, R75, R16 ;  /* 0x0000004b02107225 */ /* 0x000fe20007840010 */
[----:B------:R-:W-:Y:S02]  /*1f6a0*/  IADD3.X R106, PT, PT, R5, RZ, RZ, P0, P6 ;  /* 0x000000ff056a7210 */ /* 0x000fe400007ec4ff */
[----:B------:R-:W-:Y:S01]  /*1f6b0*/  IADD3 R3, P0, PT, R3, R56, RZ ;  /* 0x0000003803037210 */ /* 0x000fe20007f1e0ff */
[----:B------:R-:W-:Y:S01]  /*1f6c0*/  IMAD.WIDE.U32 R4, R107, R68, RZ ;  /* 0x000000446b047225 */ /* 0x000fe200078e00ff */
[----:B------:R-:W-:Y:S02]  /*1f6d0*/  IADD3.X R56, PT, PT, RZ, RZ, RZ, P1, P3 ;  /* 0x000000ffff387210 */ /* 0x000fe40000fe64ff */
[----:B------:R-:W-:Y:S01]  /*1f6e0*/  IADD3 R55, P3, PT, R53, R16, RZ ;  /* 0x0000001035377210 */ /* 0x000fe20007f7e0ff */
[----:B------:R-:W-:Y:S01]  /*1f6f0*/  IMAD R16, R113, R68, RZ ;  /* 0x0000004471107224 */ /* 0x000fe200078e02ff */
[----:B------:R-:W-:Y:S01]  /*1f700*/  IADD3 R90, P1, PT, R3, R52, RZ ;  /* 0x00000034035a7210 */ /* 0x000fe20007f3e0ff */
[----:B------:R-:W-:Y:S01]  /*1f710*/  IMAD.X R53, RZ, RZ, RZ, P2 ;  /* 0x000000ffff357224 */ /* 0x000fe200010e06ff */
[----:B------:R-:W-:Y:S01]  /*1f720*/  IADD3.X R106, P0, PT, R106, R119, RZ, P0, !PT ;  /* 0x000000776a6a7210 */ /* 0x000fe2000071e4ff */
[----:B------:R-:W-:-:S02]  /*1f730*/  IMAD R91, R107, R69, R16 ;  /* 0x000000456b5b7224 */ /* 0x000fc400078e0210 */
[----:B------:R-:W-:Y:S01]  /*1f740*/  IMAD.WIDE.U32 R8, P2, R2, R77, R8 ;  /* 0x0000004d02087225 */ /* 0x000fe20007840008 */
[----:B------:R-:W-:-:S03]  /*1f750*/  IADD3.X R106, P1, PT, R106, R55, RZ, P1, !PT ;  /* 0x000000376a6a7210 */ /* 0x000fc60000f3e4ff */
[----:B------:R-:W-:-:S04]  /*1f760*/  IMAD.WIDE.U32 R2, R2, R76, RZ ;  /* 0x0000004c02027225 */ /* 0x000fc800078e00ff */
[----:B------:R-:W-:Y:S02]  /*1f770*/  IMAD.MOV.U32 R52, RZ, RZ, R17 ;  /* 0x000000ffff347224 */ /* 0x000fe400078e0011 */
[----:B------:R-:W-:Y:S02]  /*1f780*/  IMAD.IADD R91, R5, 0x1, R91 ;  /* 0x00000001055b7824 */ /* 0x000fe400078e025b */
[----:B------:R-:W-:Y:S01]  /*1f790*/  IMAD.X R17, RZ, RZ, RZ, P2 ;  /* 0x000000ffff117224 */ /* 0x000fe200010e06ff */
[----:B------:R-:W-:Y:S01]  /*1f7a0*/  IADD3 R117, P2, PT, R3, R8, RZ ;  /* 0x0000000803757210 */ /* 0x000fe20007f5e0ff */
[----:B------:R-:W-:Y:S01]  /*1f7b0*/  IMAD.WIDE.U32.X R54, R109, R75, R52, P3 ;  /* 0x0000004b6d367225 */ /* 0x000fe200018e0434 */
[----:B------:R-:W-:-:S03]  /*1f7c0*/  IADD3 R111, P3, P6, R111, R50, R115 ;  /* 0x000000326f6f7210 */ /* 0x000fc60007e7e073 */
[-C--:B------:R-:W-:Y:S01]  /*1f7d0*/  IMAD.WIDE.U32 R52, R91, R70.reuse, RZ ;  /* 0x000000465b347225 */ /* 0x080fe200078e00ff */
[----:B------:R-:W-:Y:S02]  /*1f7e0*/  IADD3.X R5, P0, P1, R54, RZ, RZ, P1, P0 ;  /* 0x000000ff36057210 */ /* 0x000fe400009004ff */
[----:B------:R-:W-:Y:S01]  /*1f7f0*/  IADD3.X R95, PT, PT, RZ, R95, RZ, P3, P6 ;  /* 0x0000005fff5f7210 */ /* 0x000fe20001fec4ff */
[----:B------:R-:W-:Y:S01]  /*1f800*/  IMAD.MOV.U32 R16, RZ, RZ, R9 ;  /* 0x000000ffff107224 */ /* 0x000fe200078e0009 */
[----:B------:R-:W-:Y:S01]  /*1f810*/  IADD3.X R54, PT, PT, R55, RZ, RZ, P0, P1 ;  /* 0x000000ff37367210 */ /* 0x000fe200007e24ff */
[----:B------:R-:W-:Y:S01]  /*1f820*/  IMAD.WIDE.U32 R8, R4, R70, RZ ;  /* 0x0000004604087225 */ /* 0x000fe200078e00ff */
[----:B------:R-:W-:-:S03]  /*1f830*/  IADD3 R112, P3, PT, R93, R111, RZ ;  /* 0x0000006f5d707210 */ /* 0x000fc60007f7e0ff */
[----:B------:R-:W-:Y:S01]  /*1f840*/  IMAD.WIDE.U32.X R16, R109, R77, R16, P2 ;  /* 0x0000004d6d107225 */ /* 0x000fe200010e0410 */
[----:B------:R-:W-:-:S03]  /*1f850*/  IADD3 RZ, P0, PT, R107, R8, RZ ;  /* 0x000000086bff7210 */ /* 0x000fc60007f1e0ff */
[----:B------:R-:W-:-:S04]  /*1f860*/  IMAD.WIDE.U32 R52, P2, R4, R71, R52 ;  /* 0x0000004704347225 */ /* 0x000fc80007840034 */
[----:B------:R-:W-:Y:S01]  /*1f870*/  IMAD.WIDE.U32 R50, R91, R72, RZ ;  /* 0x000000485b327225 */ /* 0x000fe200078e00ff */
[----:B------:R-:W-:-:S03]  /*1f880*/  IADD3 R8, P1, PT, R9, R52, RZ ;  /* 0x0000003409087210 */ /* 0x000fc60007f3e0ff */
[----:B------:R-:W-:Y:S01]  /*1f890*/  IMAD.X R9, RZ, RZ, RZ, P2 ;  /* 0x000000ffff097224 */ /* 0x000fe200010e06ff */
[----:B------:R-:W-:Y:S01]  /*1f8a0*/  IADD3.X RZ, P6, PT, R113, R8, RZ, P0, !PT ;  /* 0x0000000871ff7210 */ /* 0x000fe200007de4ff */
[----:B------:R-:W-:Y:S01]  /*1f8b0*/  IMAD.MOV.U32 R8, RZ, RZ, R53 ;  /* 0x000000ffff087224 */ /* 0x000fe200078e0035 */
[----:B------:R-:W-:Y:S01]  /*1f8c0*/  IADD3 R5, P0, PT, R5, R112, RZ ;  /* 0x0000007005057210 */ /* 0x000fe20007f1e0ff */
[----:B------:R-:W-:-:S04]  /*1f8d0*/  IMAD.WIDE.U32 R50, P2, R4, R73, R50 ;  /* 0x0000004904327225 */ /* 0x000fc80007840032 */
[----:B------:R-:W-:-:S04]  /*1f8e0*/  IMAD.WIDE.U32.X R52, R91, R71, R8, P1 ;  /* 0x000000475b347225 */ /* 0x000fc800008e0408 */
[----:B------:R-:W-:Y:S01]  /*1f8f0*/  IMAD.X R55, R92, 0x1, R95, P3 ;  /* 0x000000015c377824 */ /* 0x000fe200018e065f */
[----:B------:R-:W-:Y:S01]  /*1f900*/  IADD3.X R93, P3, PT, RZ, R52, RZ, P6, !PT ;  /* 0x00000034ff5d7210 */ /* 0x000fe2000377e4ff */
[----:B------:R-:W-:-:S03]  /*1f910*/  IMAD.WIDE.U32 R8, R4, R72, RZ ;  /* 0x0000004804087225 */ /* 0x000fc600078e00ff */
[----:B------:R-:W-:Y:S01]  /*1f920*/  IADD3.X R52, P1, PT, R54, R55, RZ, P0, !PT ;  /* 0x0000003736347210 */ /* 0x000fe2000073e4ff */
[----:B------:R-:W-:Y:S01]  /*1f930*/  IMAD.X R3, RZ, RZ, RZ, P2 ;  /* 0x000000ffff037224 */ /* 0x000fe200010e06ff */
[----:B------:R-:W-:Y:S01]  /*1f940*/  IADD3 R5, P2, PT, R5, R2, RZ ;  /* 0x0000000205057210 */ /* 0x000fe20007f5e0ff */
[----:B------:R-:W-:Y:S01]  /*1f950*/  IMAD.X R107, RZ, RZ, R53, P3 ;  /* 0x000000ffff6b7224 */ /* 0x000fe200018e0635 */
[----:B------:R-:W-:Y:S01]  /*1f960*/  IADD3 R93, P0, PT, R93, R90, RZ ;  /* 0x0000005a5d5d7210 */ /* 0x000fe20007f1e0ff */
[----:B------:R-:W-:Y:S01]  /*1f970*/  IMAD.MOV.U32 R2, RZ, RZ, R51 ;  /* 0x000000ffff027224 */ /* 0x000fe200078e0033 */
[----:B------:R-:W-:Y:S01]  /*1f980*/  IADD3 R92, P6, PT, R9, R50, RZ ;  /* 0x00000032095c7210 */ /* 0x000fe20007fde0ff */
[----:B------:R-:W-:Y:S01]  /*1f990*/  IMAD.WIDE.U32 R50, R91, R74, RZ ;  /* 0x0000004a5b327225 */ /* 0x000fe200078e00ff */
[----:B------:R-:W-:Y:S02]  /*1f9a0*/  IADD3.X R52, P2, PT, R52, R117, RZ, P2, !PT ;  /* 0x0000007534347210 */ /* 0x000fe4000175e4ff */
[----:B------:R-:W-:Y:S01]  /*1f9b0*/  IADD3 R93, P3, PT, R93, R8, RZ ;  /* 0x000000085d5d7210 */ /* 0x000fe20007f7e0ff */
[----:B------:R-:W-:Y:S01]  /*1f9c0*/  IMAD.WIDE.U32.X R2, R91, R73, R2, P6 ;  /* 0x000000495b027225 */ /* 0x000fe200030e0402 */
[----:B------:R-:W-:-:S02]  /*1f9d0*/  IADD3.X R107, P0, PT, R107, R106, RZ, P0, !PT ;  /* 0x0000006a6b6b7210 */ /* 0x000fc4000071e4ff */
[----:B------:R-:W-:Y:S01]  /*1f9e0*/  IADD3.X R106, P1, P2, R16, RZ, RZ, P2, P1 ;  /* 0x000000ff106a7210 */ /* 0x000fe200012224ff */
[C---:B------:R-:W-:Y:S01]  /*1f9f0*/  IMAD.WIDE.U32 R50, P6, R4.reuse, R75, R50 ;  /* 0x0000004b04327225 */ /* 0x040fe200078c0032 */
[----:B------:R-:W-:Y:S02]  /*1fa00*/  IADD3.X R107, P3, PT, R107, R92, RZ, P3, !PT ;  /* 0x0000005c6b6b7210 */ /* 0x000fe40001f7e4ff */
[----:B------:R-:W-:Y:S01]  /*1fa10*/  IADD3.X R109, PT, PT, R17, RZ, RZ, P1, P2 ;  /* 0x000000ff116d7210 */ /* 0x000fe20000fe44ff */
[----:B------:R-:W-:Y:S01]  /*1fa20*/  IMAD.WIDE.U32 R16, R4, R74, RZ ;  /* 0x0000004a04107225 */ /* 0x000fe200078e00ff */
[----:B------:R-:W-:Y:S02]  /*1fa30*/  ISETP.GE.U32.AND P1, PT, R112, R111, PT ;  /* 0x0000006f7000720c */ /* 0x000fe40003f26070 */
[----:B------:R-:W-:Y:S01]  /*1fa40*/  IADD3.X R2, P0, P3, R2, RZ, RZ, P3, P0 ;  /* 0x000000ff02027210 */ /* 0x000fe20001b004ff */
[----:B------:R-:W-:Y:S01]  /*1fa50*/  IMAD.X R9, RZ, RZ, RZ, P6 ;  /* 0x000000ffff097224 */ /* 0x000fe200030e06ff */
[----:B------:R-:W-:Y:S01]  /*1fa60*/  ISETP.GE.U32.AND.EX P1, PT, R55, R95, PT, P1 ;  /* 0x0000005f3700720c */ /* 0x000fe20003f26110 */
[----:B------:R-:W-:Y:S01]  /*1fa70*/  IMAD.MOV.U32 R8, RZ, RZ, R51 ;  /* 0x000000ffff087224 */ /* 0x000fe200078e0033 */
[----:B------:R-:W-:-:S02]  /*1fa80*/  IADD3 R104, P6, P2, R129, R110, R104 ;  /* 0x0000006e81687210 */ /* 0x000fc40007ade068 */
[----:B------:R-:W-:Y:S02]  /*1fa90*/  IADD3.X R95, PT, PT, R3, RZ, RZ, P0, P3 ;  /* 0x000000ff035f7210 */ /* 0x000fe400007e64ff */
[----:B------:R-:W-:Y:S02]  /*1faa0*/  IADD3 R3, P0, PT, R2, R5, RZ ;  /* 0x0000000502037210 */ /* 0x000fe40007f1e0ff */
[----:B------:R-:W-:Y:S01]  /*1fab0*/  IADD3 R90, P3, PT, R17, R50, RZ ;  /* 0x00000032115a7210 */ /* 0x000fe20007f7e0ff */
[----:B------:R-:W-:Y:S01]  /*1fac0*/  IMAD R50, R107, R68, RZ ;  /* 0x000000446b327224 */ /* 0x000fe200078e02ff */
[----:B------:R-:W-:Y:S02]  /*1fad0*/  IADD3.X R54, PT, PT, RZ, R7, RZ, P6, P2 ;  /* 0x00000007ff367210 */ /* 0x000fe400037e44ff */
[----:B------:R-:W-:Y:S01]  /*1fae0*/  IADD3 R92, P6, PT, R3, R16, RZ ;  /* 0x00000010035c7210 */ /* 0x000fe20007fde0ff */
[----:B------:R-:W-:Y:S01]  /*1faf0*/  IMAD.WIDE.U32 R16, R91, R76, RZ ;  /* 0x0000004c5b107225 */ /* 0x000fe200078e00ff */
[----:B------:R-:W-:-:S02]  /*1fb00*/  IADD3.X R95, P2, PT, R95, R52, RZ, P0, !PT ;  /* 0x000000345f5f7210 */ /* 0x000fc4000075e4ff */
[----:B------:R-:W-:Y:S01]  /*1fb10*/  SEL R111, RZ, 0x1, P1 ;  /* 0x00000001ff6f7807 */ /* 0x000fe20000800000 */
[----:B------:R-:W-:Y:S01]  /*1fb20*/  IMAD.WIDE.U32 R2, R93, R68, RZ ;  /* 0x000000445d027225 */ /* 0x000fe200078e00ff */
[----:B------:R-:W-:Y:S02]  /*1fb30*/  IADD3.X R95, P1, PT, R95, R90, RZ, P6, !PT ;  /* 0x0000005a5f5f7210 */ /* 0x000fe4000373e4ff */
[----:B------:R-:W-:Y:S01]  /*1fb40*/  IADD3 R111, P0, PT, R111, R104, RZ ;  /* 0x000000686f6f7210 */ /* 0x000fe20007f1e0ff */
[----:B------:R-:W-:Y:S02]  /*1fb50*/  IMAD R55, R93, R69, R50 ;  /* 0x000000455d377224 */ /* 0x000fe400078e0232 */
[----:B------:R-:W-:-:S04]  /*1fb60*/  IMAD.WIDE.U32.X R50, R91, R75, R8, P3 ;  /* 0x0000004b5b327225 */ /* 0x000fc800018e0408 */
[----:B------:R-:W-:Y:S01]  /*1fb70*/  IMAD.IADD R55, R3, 0x1, R55 ;  /* 0x0000000103377824 */ /* 0x000fe200078e0237 */
[----:B------:R-:W-:Y:S01]  /*1fb80*/  IADD3.X R3, P1, P2, R50, RZ, RZ, P1, P2 ;  /* 0x000000ff32037210 */ /* 0x000fe20000a244ff */
[----:B------:R-:W-:-:S03]  /*1fb90*/  IMAD.WIDE.U32 R16, P6, R4, R77, R16 ;  /* 0x0000004d04107225 */ /* 0x000fc600078c0010 */
[----:B------:R-:W-:Y:S01]  /*1fba0*/  IADD3.X R90, PT, PT, R51, RZ, RZ, P1, P2 ;  /* 0x000000ff335a7210 */ /* 0x000fe20000fe44ff */
        /* <DEDUP_REMOVED lines=8> */
[----:B------:R-:W-:Y:S01]  /*1fc30*/  IADD3 R3, P1, PT, R3, R106, RZ ;  /* 0x0000006a03037210 */ /* 0x000fe20007f3e0ff */
[----:B------:R-:W-:Y:S01]  /*1fc40*/  IMAD.WIDE.U32 R16, P2, R2, R71, R52 ;  /* 0x0000004702107225 */ /* 0x000fe20007840034 */
[----:B------:R-:W-:-:S03]  /*1fc50*/  ISETP.GE.U32.AND.EX P0, PT, R57, R6, PT, P0 ;  /* 0x000000063900720c */ /* 0x000fc60003f06100 */
        /* <DEDUP_REMOVED lines=13> */
[----:B------:R-:W-:Y:S01]  /*1fd30*/  IMAD.WIDE.U32.X R4, R55, R71, R4, P3 ;  /* 0x0000004737047225 */ /* 0x000fe200018e0404 */
[----:B------:R-:W-:Y:S02]  /*1fd40*/  IADD3.X R8, PT, PT, RZ, RZ, RZ, P5, P4 ;  /* 0x000000ffff087210 */ /* 0x000fe40002fe84ff */
[----:B------:R-:W-:Y:S01]  /*1fd50*/  IADD3.X R51, PT, PT, R9, RZ, RZ, P1, P6 ;  /* 0x000000ff09337210 */ /* 0x000fe20000fec4ff */
[C---:B------:R-:W-:Y:S01]  /*1fd60*/  IMAD.WIDE.U32 R16, P3, R2.reuse, R73, R16 ;  /* 0x0000004902107225 */ /* 0x040fe20007860010 */
[----:B------:R-:W-:Y:S02]  /*1fd70*/  IADD3.X R105, P2, PT, RZ, R4, RZ, P2, !PT ;  /* 0x00000004ff697210 */ /* 0x000fe4000175e4ff */
[----:B------:R-:W-:Y:S01]  /*1fd80*/  SEL R9, RZ, 0x1, P0 ;  /* 0x00000001ff097807 */ /* 0x000fe20000000000 */
[----:B------:R-:W-:Y:S01]  /*1fd90*/  IMAD.WIDE.U32 R6, R2, R72, RZ ;  /* 0x0000004802067225 */ /* 0x000fe200078e00ff */
[----:B------:R-:W-:-:S02]  /*1fda0*/  IADD3 R105, P1, PT, R105, R92, RZ ;  /* 0x0000005c69697210 */ /* 0x000fc40007f3e0ff */
[----:B------:R-:W-:Y:S01]  /*1fdb0*/  ISETP.GE.U32.AND P0, PT, R106, R111, PT ;  /* 0x0000006f6a00720c */ /* 0x000fe20003f06070 */
[----:B------:R-:W-:Y:S01]  /*1fdc0*/  IMAD.X R4, RZ, RZ, R5, P2 ;  /* 0x000000ffff047224 */ /* 0x000fe200010e0605 */
[----:B------:R-:W-:Y:S01]  /*1fdd0*/  IADD3 R3, P6, PT, R7, R16, RZ ;  /* 0x0000001007037210 */ /* 0x000fe20007fde0ff */
[----:B------:R-:W-:Y:S01]  /*1fde0*/  IMAD.X R5, RZ, RZ, RZ, P3 ;  /* 0x000000ffff057224 */ /* 0x000fe200018e06ff */
[----:B------:R-:W-:Y:S01]  /*1fdf0*/  IADD3 R105, P2, PT, R105, R6, RZ ;  /* 0x0000000669697210 */ /* 0x000fe20007f5e0ff */
[----:B------:R-:W-:Y:S01]  /*1fe00*/  IMAD.WIDE.U32 R6, R55, R74, RZ ;  /* 0x0000004a37067225 */ /* 0x000fe200078e00ff */
[----:B------:R-:W-:Y:S02]  /*1fe10*/  IADD3.X R16, P1, PT, R4, R95, RZ, P1, !PT ;  /* 0x0000005f04107210 */ /* 0x000fe40000f3e4ff */
[----:B------:R-:W-:Y:S01]  /*1fe20*/  ISETP.GE.U32.AND P3, PT, R111, R104, PT ;  /* 0x000000686f00720c */ /* 0x000fe20003f66070 */
[----:B------:R-:W-:Y:S01]  /*1fe30*/  IMAD.MOV.U32 R4, RZ, RZ, R17 ;  /* 0x000000ffff047224 */ /* 0x000fe200078e0011 */
[----:B------:R-:W-:-:S02]  /*1fe40*/  IADD3.X R16, P2, PT, R16, R3, RZ, P2, !PT ;  /* 0x0000000310107210 */ /* 0x000fc4000175e4ff */
[----:B------:R-:W-:Y:S01]  /*1fe50*/  ISETP.GE.U32.AND.EX P3, PT, R110, R54, PT, P3 ;  /* 0x000000366e00720c */ /* 0x000fe20003f66130 */
[----:B------:R-:W-:Y:S01]  /*1fe60*/  IMAD.WIDE.U32.X R4, R55, R73, R4, P6 ;  /* 0x0000004937047225 */ /* 0x000fe200030e0404 */
[----:B------:R-:W-:Y:S02]  /*1fe70*/  IADD3 R56, P5, P4, R97, R88, R56 ;  /* 0x0000005861387210 */ /* 0x000fe40007cbe038 */
[----:B------:R-:W-:Y:S02]  /*1fe80*/  SEL R57, RZ, 0x1, P3 ;  /* 0x00000001ff397807 */ /* 0x000fe40001800000 */
[----:B------:R-:W-:Y:S02]  /*1fe90*/  IADD3.X R3, P1, P2, R4, RZ, RZ, P2, P1 ;  /* 0x000000ff04037210 */ /* 0x000fe400012224ff */
[----:B------:R-:W-:Y:S02]  /*1fea0*/  ISETP.GE.U32.AND.EX P0, PT, R53, R110, PT, P0 ;  /* 0x0000006e3500720c */ /* 0x000fe40003f06100 */
[----:B------:R-:W-:Y:S01]  /*1feb0*/  IADD3.X R17, PT, PT, R5, RZ, RZ, P1, P2 ;  /* 0x000000ff05117210 */ /* 0x000fe20000fe44ff */
[----:B------:R-:W-:Y:S01]  /*1fec0*/  IMAD.WIDE.U32 R4, P3, R2, R75, R6 ;  /* 0x0000004b02047225 */ /* 0x000fe20007860006 */
[----:B------:R-:W-:-:S02]  /*1fed0*/  IADD3 R96, P6, P2, R9, R96, R8 ;  /* 0x0000006009607210 */ /* 0x000fc40007ade008 */
[----:B------:R-:W-:Y:S01]  /*1fee0*/  IADD3.X R89, PT, PT, RZ, R89, RZ, P5, P4 ;  /* 0x00000059ff597210 */ /* 0x000fe20002fe84ff */
[----:B------:R-:W-:Y:S01]  /*1fef0*/  IMAD.WIDE.U32 R8, R2, R74, RZ ;  /* 0x0000004a02087225 */ /* 0x000fe200078e00ff */
[----:B------:R-:W-:Y:S02]  /*1ff00*/  IADD3 R57, P4, PT, R57, R56, RZ ;  /* 0x0000003839397210 */ /* 0x000fe40007f9e0ff */
[----:B------:R-:W-:Y:S01]  /*1ff10*/  IADD3 R3, P1, PT, R3, R52, RZ ;  /* 0x0000003403037210 */ /* 0x000fe20007f3e0ff */
[----:B------:R-:W-:Y:S01]  /*1ff20*/  IMAD.X R7, RZ, RZ, RZ, P3 ;  /* 0x000000ffff077224 */ /* 0x000fe200018e06ff */
[----:B------:R-:W-:Y:S01]  /*1ff30*/  SEL R52, RZ, 0x1, P0 ;  /* 0x00000001ff347807 */ /* 0x000fe20000000000 */
[----:B------:R-:W-:Y:S01]  /*1ff40*/  IMAD.X R54, RZ, RZ, R89, P4 ;  /* 0x000000ffff367224 */ /* 0x000fe200020e0659 */
[----:B------:R-:W-:Y:S01]  /*1ff50*/  IADD3 R4, P5, PT, R9, R4, RZ ;  /* 0x0000000409047210 */ /* 0x000fe20007fbe0ff */
[----:B------:R-:W-:Y:S01]  /*1ff60*/  IMAD.MOV.U32 R6, RZ, RZ, R5 ;  /* 0x000000ffff067224 */ /* 0x000fe200078e0005 */
[----:B------:R-:W-:Y:S01]  /*1ff70*/  IADD3 R91, P0, PT, R3, R8, RZ ;  /* 0x00000008035b7210 */ /* 0x000fe20007f1e0ff */
[----:B------:R-:W-:Y:S01]  /*1ff80*/  IMAD.WIDE.U32 R8, R55, R76, RZ ;  /* 0x0000004c37087225 */ /* 0x000fe200078e00ff */
[----:B------:R-:W-:-:S02]  /*1ff90*/  IADD3 R52, P4, PT, R52, R57, RZ ;  /* 0x0000003934347210 */ /* 0x000fc40007f9e0ff */
[----:B------:R-:W-:Y:S01]  /*1ffa0*/  IADD3.X R3, P1, PT, R17, R90, RZ, P1, !PT ;  /* 0x0000005a11037210 */ /* 0x000fe20000f3e4ff */
[----:B------:R-:W-:Y:S01]  /*1ffb0*/  IMAD.WIDE.U32.X R6, R55, R75, R6, P5 ;  /* 0x0000004b37067225 */ /* 0x000fe200028e0406 */
[----:B------:R-:W-:Y:S02]  /*1ffc0*/  ISETP.GE.U32.AND P3, PT, R57, R56, PT ;  /* 0x000000383900720c */ /* 0x000fe40003f66070 */
[----:B------:R-:W-:Y:S01]  /*1ffd0*/  IADD3.X R56, P0, PT, R3, R4, RZ, P0, !PT ;  /* 0x0000000403387210 */ /* 0x000fe2000071e4ff */
[----:B------:R-:W-:Y:S01]  /*1ffe0*/  IMAD.X R53, RZ, RZ, R54, P4 ;  /* 0x000000ffff357224 */ /* 0x000fe200020e0636 */
[----:B------:R-:W-:Y:S01]  /*1fff0*/  ISETP.GE.U32.AND P5, PT, R52, R57, PT ;  /* 0x000000393400720c */ /* 0x000fe20003fa6070 */
[----:B------:R-:W-:Y:S01]  /*20000*/  IMAD.WIDE.U32 R8, P4, R2, R77, R8 ;  /* 0x0000004d02087225 */ /* 0x000fe20007880008 */
[----:B------:R-:W-:Y:S02]  /*20010*/  IADD3.X R6, P1, P0, R6, RZ, RZ, P0, P1 ;  /* 0x000000ff06067210 */ /* 0x000fe400000224ff */
[----:B------:R-:W-:Y:S01]  /*20020*/  ISETP.GE.U32.AND.EX P3, PT, R54, R89, PT, P3 ;  /* 0x000000593600720c */ /* 0x000fe20003f66130 */
[----:B------:R-:W-:Y:S01]  /*20030*/  IMAD.WIDE.U32 R4, R2, R76, RZ ;  /* 0x0000004c02047225 */ /* 0x000fe200078e00ff */
[----:B------:R-:W-:-:S02]  /*20040*/  IADD3.X R7, PT, PT, R7, RZ, RZ, P1, P0 ;  /* 0x000000ff07077210 */ /* 0x000fc40000fe04ff */
[----:B------:R-:W-:Y:S01]  /*20050*/  ISETP.GE.U32.AND.EX P5, PT, R53, R54, PT, P5 ;  /* 0x000000363500720c */ /* 0x000fe20003fa6150 */
        /* <DEDUP_REMOVED lines=14> */
[----:B------:R-:W-:-:S02]  /*20140*/  IADD3 R5, P1, P5, R5, R96, R8 ;  /* 0x0000006005057210 */ /* 0x000fc40007d3e008 */
[----:B------:R-:W-:Y:S02]  /*20150*/  IADD3.X R7, PT, PT, RZ, R94, RZ, P6, P2 ;  /* 0x0000005eff077210 */ /* 0x000fe400037e44ff */
        /* <DEDUP_REMOVED lines=39> */
[----:B------:R-:W-:-:S12]  /*203d0*/  IMAD.MOV.U32 R96, RZ, RZ, R16 ;  /* 0x000000ffff607224 */ /* 0x000fd800078e0010 */
[----:B------:R-:W-:Y:S05]  /*203e0*/  @P0 BRA `(.L_x_71) ;  /* 0x0000000000540947 */ /* 0x000fea0003800000 */
.L_x_70:
        /* <DEDUP_REMOVED lines=21> */
.L_x_71:
[----:B------:R-:W-:-:S04]  /*20540*/  IMAD.WIDE.U32 R4, R67, R60, RZ ;  /* 0x0000003c43047225 */ /* 0x000fc800078e00ff */
[----:B------:R-:W-:-:S04]  /*20550*/  IMAD.WIDE.U32 R8, R98, R59, RZ ;  /* 0x0000003b62087225 */ /* 0x000fc800078e00ff */
[----:B------:R-:W-:Y:S01]  /*20560*/  IMAD.IADD R109, R22, 0x1, R5 ;  /* 0x00000001166d7824 */ /* 0x000fe200078e0205 */
[----:B------:R-:W-:Y:S01]  /*20570*/  IADD3 R107, P0, PT, R8, R4, RZ ;  /* 0x00000004086b7210 */ /* 0x000fe20007f1e0ff */
[----:B------:R-:W-:-:S04]  /*20580*/  IMAD.WIDE.U32 R2, R99, R59, RZ ;  /* 0x0000003b63027225 */ /* 0x000fc800078e00ff */
[----:B------:R-:W-:-:S04]  /*20590*/  IMAD.WIDE.U32 R6, R98, R58, RZ ;  /* 0x0000003a62067225 */ /* 0x000fc800078e00ff */
[----:B------:R-:W-:-:S04]  /*205a0*/  IMAD.WIDE.U32 R4, R101, R59, RZ ;  /* 0x0000003b65047225 */ /* 0x000fc800078e00ff */
[----:B------:R-:W-:Y:S02]  /*205b0*/  IMAD.IADD R9, R25, 0x1, R9 ;  /* 0x0000000119097824 */ /* 0x000fe400078e0209 */
[----:B------:R-:W-:-:S03]  /*205c0*/  IMAD.WIDE.U32 R50, R100, R59, RZ ;  /* 0x0000003b64327225 */ /* 0x000fc600078e00ff */
[----:B------:R-:W-:Y:S01]  /*205d0*/  IADD3 R112, P3, P4, R6, R9, R2 ;  /* 0x0000000906707210 */ /* 0x000fe20007c7e002 */
[----:B------:R-:W-:-:S04]  /*205e0*/  IMAD.WIDE.U32 R52, R101, R58, RZ ;  /* 0x0000003a65347225 */ /* 0x000fc800078e00ff */
[----:B------:R-:W-:Y:S02]  /*205f0*/  IMAD.IADD R5, R24, 0x1, R5 ;  /* 0x0000000118057824 */ /* 0x000fe400078e0205 */
[----:B------:R-:W-:Y:S02]  /*20600*/  IMAD.IADD R16, R21, 0x1, R3 ;  /* 0x0000000115107824 */ /* 0x000fe400078e0203 */
[----:B------:R-:W-:Y:S01]  /*20610*/  IMAD.WIDE.U32 R2, R103, R59, RZ ;  /* 0x0000003b67027225 */ /* 0x000fe200078e00ff */
[----:B------:R-:W-:Y:S02]  /*20620*/  IADD3 R110, P1, P2, R52, R5, R50 ;  /* 0x00000005346e7210 */ /* 0x000fe40007a3e032 */
[----:B------:R-:W-:Y:S01]  /*20630*/  IADD3.X R5, PT, PT, RZ, RZ, RZ, P3, P4 ;  /* 0x000000ffff057210 */ /* 0x000fe20001fe84ff */
[----:B------:R-:W-:Y:S01]  /*20640*/  IMAD.MOV.U32 R17, RZ, RZ, RZ ;  /* 0x000000ffff117224 */ /* 0x000fe200078e00ff */
[----:B------:R-:W-:Y:S01]  /*20650*/  IADD3.X R9, PT, PT, RZ, RZ, RZ, P1, P2 ;  /* 0x000000ffff097210 */ /* 0x000fe20000fe44ff */
[----:B------:R-:W-:-:S02]  /*20660*/  IMAD.IADD R6, R23, 0x1, R51 ;  /* 0x0000000117067824 */ /* 0x000fc400078e0233 */
[----:B------:R-:W-:Y:S02]  /*20670*/  IMAD.IADD R111, R24, 0x1, R53 ;  /* 0x00000001186f7824 */ /* 0x000fe400078e0235 */
[----:B------:R-:W-:-:S04]  /*20680*/  IMAD.WIDE.U32 R50, R103, R58, RZ ;  /* 0x0000003a67327225 */ /* 0x000fc800078e00ff */
[----:B------:R-:W-:-:S04]  /*20690*/  IMAD.WIDE.U32 R52, R102, R59, RZ ;  /* 0x0000003b66347225 */ /* 0x000fc800078e00ff */
[----:B------:R-:W-:Y:S02]  /*206a0*/  IMAD.IADD R3, R20, 0x1, R3 ;  /* 0x0000000114037824 */ /* 0x000fe400078e0203 */
[----:B------:R-:W-:Y:S02]  /*206b0*/  IMAD.IADD R7, R25, 0x1, R7 ;  /* 0x0000000119077824 */ /* 0x000fe400078e0207 */
[----:B------:R-:W-:Y:S01]  /*206c0*/  IMAD.WIDE.U32 R54, R99, R58, R16 ;  /* 0x0000003a63367225 */ /* 0x000fe200078e0010 */
[----:B------:R-:W-:-:S03]  /*206d0*/  IADD3 R106, P3, P6, R50, R3, R52 ;  /* 0x00000003326a7210 */ /* 0x000fc60007e7e034 */
[----:B------:R-:W-:Y:S01]  /*206e0*/  IMAD.IADD R108, R20, 0x1, R51 ;  /* 0x00000001146c7824 */ /* 0x000fe200078e0233 */
[----:B------:R-:W-:Y:S01]  /*206f0*/  IADD3 R20, P4, P5, R5, R54, R7 ;  /* 0x0000003605147210 */ /* 0x000fe20007d9e007 */
[----:B------:R-:W-:Y:S02]  /*20700*/  IMAD.IADD R3, R21, 0x1, R55 ;  /* 0x0000000115037824 */ /* 0x000fe400078e0237 */
[----:B------:R-:W-:-:S04]  /*20710*/  IMAD.WIDE.U32 R88, R66, R60, RZ ;  /* 0x0000003c42587225 */ /* 0x000fc800078e00ff */
[----:B------:R-:W-:-:S04]  /*20720*/  IMAD.WIDE.U32 R90, R67, R61, RZ ;  /* 0x0000003d435a7225 */ /* 0x000fc800078e00ff */
[----:B------:R-:W-:Y:S01]  /*20730*/  IMAD.IADD R52, R18, 0x1, R89 ;  /* 0x0000000112347824 */ /* 0x000fe200078e0259 */
[----:B------:R-:W-:Y:S01]  /*20740*/  IADD3.X R89, PT, PT, RZ, R3, RZ, P4, P5 ;  /* 0x00000003ff597210 */ /* 0x000fe200027ea4ff */
[----:B------:R-:W-:Y:S01]  /*20750*/  IMAD.WIDE.U32 R50, R98, R60, RZ ;  /* 0x0000003c62327225 */ /* 0x000fe200078e00ff */
[----:B------:R-:W-:-:S03]  /*20760*/  IADD3 R103, P4, P5, R90, R109, R88 ;  /* 0x0000006d5a677210 */ /* 0x000fc60007d9e058 */
[----:B------:R-:W-:Y:S02]  /*20770*/  IMAD.MOV.U32 R7, RZ, RZ, RZ ;  /* 0x000000ffff077224 */ /* 0x000fe400078e00ff */
[----:B------:R-:W-:Y:S01]  /*20780*/  IMAD.X R103, R103, 0x1, R112, P0 ;  /* 0x0000000167677824 */ /* 0x000fe200000e0670 */
[----:B------:R-:W-:Y:S01]  /*20790*/  ISETP.GE.U32.AND P0, PT, R107, R8, PT ;  /* 0x000000086b00720c */ /* 0x000fe20003f06070 */
[----:B------:R-:W-:-:S03]  /*207a0*/  IMAD.WIDE.U32 R54, R99, R60, RZ ;  /* 0x0000003c63367225 */ /* 0x000fc600078e00ff */
[----:B------:R-:W-:Y:S01]  /*207b0*/  ISETP.GE.U32.AND.EX P0, PT, R103, R112, PT, P0 ;  /* 0x000000706700720c */ /* 0x000fe20003f06100 */
[----:B------:R-:W-:-:S04]  /*207c0*/  IMAD.WIDE.U32 R56, R98, R61, RZ ;  /* 0x0000003d62387225 */ /* 0x000fc800078e00ff */
[----:B------:R-:W-:Y:S02]  /*207d0*/  IMAD.IADD R3, R25, 0x1, R51 ;  /* 0x0000000119037824 */ /* 0x000fe400078e0233 */
[----:B------:R-:W-:Y:S02]  /*207e0*/  IMAD.IADD R16, R19, 0x1, R53 ;  /* 0x0000000113107824 */ /* 0x000fe400078e0235 */
[----:B------:R-:W-:Y:S01]  /*207f0*/  IMAD.WIDE.U32 R6, R100, R58, R6 ;  /* 0x0000003a64067225 */ /* 0x000fe200078e0006 */
[----:B------:R-:W-:-:S03]  /*20800*/  IADD3 R54, P2, P1, R56, R3, R54 ;  /* 0x0000000338367210 */ /* 0x000fc6000795e036 */
[----:B------:R-:W-:Y:S02]  /*20810*/  IMAD.MOV.U32 R53, RZ, RZ, RZ ;  /* 0x000000ffff357224 */ /* 0x000fe400078e00ff */
[----:B------:R-:W-:Y:S01]  /*20820*/  IMAD.IADD R88, R21, 0x1, R55 ;  /* 0x0000000115587824 */ /* 0x000fe200078e0237 */
[----:B------:R-:W-:Y:S01]  /*20830*/  IADD3.X R55, PT, PT, RZ, RZ, RZ, P3, P6 ;  /* 0x000000ffff377210 */ /* 0x000fe20001fec4ff */
[----:B------:R-:W-:Y:S01]  /*20840*/  IMAD.WIDE.U32 R52, R66, R61, R52 ;  /* 0x0000003d42347225 */ /* 0x000fe200078e0034 */
[----:B------:R-:W-:-:S03]  /*20850*/  IADD3 R56, P3, P6, R9, R6, R111 ;  /* 0x0000000609387210 */ /* 0x000fc60007e7e06f */
[----:B------:R-:W-:Y:S02]  /*20860*/  IMAD.IADD R3, R23, 0x1, R7 ;  /* 0x0000000117037824 */ /* 0x000fe400078e0207 */
[----:B------:R-:W-:Y:S01]  /*20870*/  IMAD.IADD R5, R22, 0x1, R91 ;  /* 0x0000000116057824 */ /* 0x000fe200078e025b */
[----:B------:R-:W-:Y:S01]  /*20880*/  SEL R91, RZ, 0x1, P0 ;  /* 0x00000001ff5b7807 */ /* 0x000fe20000000000 */
[----:B------:R-:W-:Y:S01]  /*20890*/  IMAD.IADD R90, R18, 0x1, R53 ;  /* 0x00000001125a7824 */ /* 0x000fe200078e0235 */
[----:B------:R-:W-:Y:S01]  /*208a0*/  IADD3.X R53, PT, PT, RZ, R3, RZ, P3, P6 ;  /* 0x00000003ff357210 */ /* 0x000fe20001fec4ff */
[----:B------:R-:W-:Y:S01]  /*208b0*/  IMAD.WIDE.U32 R16, R102, R58, R16 ;  /* 0x0000003a66107225 */ /* 0x000fe200078e0010 */
[----:B------:R-:W-:Y:S02]  /*208c0*/  IADD3 R3, P3, PT, R91, R4, RZ ;  /* 0x000000045b037210 */ /* 0x000fe40007f7e0ff */
[----:B------:R-:W-:Y:S01]  /*208d0*/  IADD3 R20, P0, P6, R20, R52, R5 ;  /* 0x0000003414147210 */ /* 0x000fe20007e1e005 */
[----:B------:R-:W-:-:S03]  /*208e0*/  IMAD.WIDE.U32 R6, R100, R60, RZ ;  /* 0x0000003c64067225 */ /* 0x000fc600078e00ff */
[----:B------:R-:W-:Y:S01]  /*208f0*/  IADD3.X R90, PT, PT, R89, R90, RZ, P0, P6 ;  /* 0x0000005a595a7210 */ /* 0x000fe200007ec4ff */
[----:B------:R-:W-:Y:S01]  /*20900*/  IMAD.X R5, RZ, RZ, R110, P3 ;  /* 0x000000ffff057224 */ /* 0x000fe200018e066e */
[----:B------:R-:W-:Y:S01]  /*20910*/  ISETP.GT.U32.AND P0, PT, R4, R3, PT ;  /* 0x000000030400720c */ /* 0x000fe20003f04070 */
[----:B------:R-:W-:Y:S01]  /*20920*/  IMAD.IADD R19, R19, 0x1, R17 ;  /* 0x0000000113137824 */ /* 0x000fe200078e0211 */
[----:B------:R-:W-:Y:S01]  /*20930*/  IADD3 R109, P3, PT, R3, R50, RZ ;  /* 0x00000032036d7210 */ /* 0x000fe20007f7e0ff */
[----:B------:R-:W-:Y:S01]  /*20940*/  IMAD.MOV.U32 R89, RZ, RZ, RZ ;  /* 0x000000ffff597224 */ /* 0x000fe200078e00ff */
[----:B------:R-:W-:Y:S01]  /*20950*/  ISETP.GT.U32.AND.EX P0, PT, R110, R5, PT, P0 ;  /* 0x000000056e00720c */ /* 0x000fe20003f04100 */
[----:B------:R-:W-:Y:S02]  /*20960*/  IMAD.IADD R8, R23, 0x1, R7 ;  /* 0x0000000117087824 */ /* 0x000fe400078e0207 */
[----:B------:R-:W-:Y:S01]  /*20970*/  IMAD.X R111, R5, 0x1, R54, P3 ;  /* 0x00000001056f7824 */ /* 0x000fe200018e0636 */
[----:B------:R-:W-:Y:S01]  /*20980*/  SEL R4, R4, R3, P0 ;  /* 0x0000000304047207 */ /* 0x000fe20000000000 */
[----:B------:R-:W-:Y:S01]  /*20990*/  IMAD.MOV.U32 R9, RZ, RZ, RZ ;  /* 0x000000ffff097224 */ /* 0x000fe200078e00ff */
[----:B------:R-:W-:Y:S01]  /*209a0*/  IADD3 R108, P3, P6, R55, R16, R108 ;  /* 0x00000010376c7210 */ /* 0x000fe20007e7e06c */
[----:B------:R-:W-:Y:S01]  /*209b0*/  IMAD.WIDE.U32 R16, R101, R61, RZ ;  /* 0x0000003d65107225 */ /* 0x000fe200078e00ff */
[----:B------:R-:W-:-:S02]  /*209c0*/  SEL R5, R110, R5, P0 ;  /* 0x000000056e057207 */ /* 0x000fc40000000000 */
[----:B------:R-:W-:Y:S01]  /*209d0*/  ISETP.GT.U32.AND P0, PT, R4, R109, PT ;  /* 0x0000006d0400720c */ /* 0x000fe20003f04070 */
[----:B------:R-:W-:Y:S01]  /*209e0*/  IMAD.IADD R51, R25, 0x1, R57 ;  /* 0x0000000119337824 */ /* 0x000fe200078e0239 */
[----:B------:R-:W-:Y:S01]  /*209f0*/  IADD3.X R19, PT, PT, RZ, R19, RZ, P3, P6 ;  /* 0x00000013ff137210 */ /* 0x000fe20001fec4ff */
[----:B------:R-:W-:Y:S01]  /*20a00*/  IMAD.WIDE.U32 R88, R99, R61, R88 ;  /* 0x0000003d63587225 */ /* 0x000fe200078e0058 */
[----:B------:R-:W-:Y:S02]  /*20a10*/  ISETP.GT.U32.AND.EX P0, PT, R5, R111, PT, P0 ;  /* 0x0000006f0500720c */ /* 0x000fe40003f04100 */
[----:B------:R-:W-:Y:S01]  /*20a20*/  IADD3.X R4, PT, PT, RZ, RZ, RZ, P2, P1 ;  /* 0x000000ffff047210 */ /* 0x000fe200017e24ff */
[----:B------:R-:W-:Y:S01]  /*20a30*/  IMAD.WIDE.U32 R8, R100, R61, R8 ;  /* 0x0000003d64087225 */ /* 0x000fe200078e0008 */
[----:B------:R-:W-:Y:S02]  /*20a40*/  IADD3 R88, P3, P6, R56, R88, R51 ;  /* 0x0000005838587210 */ /* 0x000fe40007e7e033 */
[----:B------:R-:W-:Y:S01]  /*20a50*/  SEL R7, RZ, 0x1, !P0 ;  /* 0x00000001ff077807 */ /* 0x000fe20004000000 */
[----:B------:R-:W-:-:S02]  /*20a60*/  IMAD.IADD R3, R24, 0x1, R17 ;  /* 0x0000000118037824 */ /* 0x000fc400078e0211 */
[----:B------:R-:W-:Y:S02]  /*20a70*/  IMAD.IADD R110, R21, 0x1, R89 ;  /* 0x00000001156e7824 */ /* 0x000fe400078e0259 */
[----:B------:R-:W-:Y:S01]  /*20a80*/  IMAD.IADD R102, R23, 0x1, R9 ;  /* 0x0000000117667824 */ /* 0x000fe200078e0209 */
[----:B------:R-:W-:Y:S01]  /*20a90*/  IADD3 R108, P1, P2, R108, R8, R3 ;  /* 0x000000086c6c7210 */ /* 0x000fe20007a3e003 */
[----:B------:R-:W-:Y:S01]  /*20aa0*/  IMAD.WIDE.U32 R50, R66, R63, RZ ;  /* 0x0000003f42327225 */ /* 0x000fe200078e00ff */
[----:B------:R-:W-:Y:S02]  /*20ab0*/  IADD3.X R110, PT, PT, R53, R110, RZ, P3, P6 ;  /* 0x0000006e356e7210 */ /* 0x000fe40001fec4ff */
[----:B------:R-:W-:Y:S01]  /*20ac0*/  IADD3.X R102, PT, PT, R19, R102, RZ, P1, P2 ;  /* 0x0000006613667210 */ /* 0x000fe20000fe44ff */
[----:B------:R-:W-:Y:S01]  /*20ad0*/  IMAD.IADD R8, R18, 0x1, R51 ;  /* 0x0000000112087824 */ /* 0x000fe200078e0233 */
[----:B------:R-:W-:Y:S01]  /*20ae0*/  IADD3 R3, P2, P3, R7, R88, R4 ;  /* 0x0000005807037210 */ /* 0x000fe20007b5e004 */
[----:B------:R-:W-:-:S03]  /*20af0*/  IMAD.WIDE.U32 R52, R67, R62, RZ ;  /* 0x0000003e43347225 */ /* 0x000fc600078e00ff */
[----:B------:R-:W-:Y:S01]  /*20b00*/  IADD3.X R110, PT, PT, RZ, R110, RZ, P2, P3 ;  /* 0x0000006eff6e7210 */ /* 0x000fe200017e64ff */
[----:B------:R-:W-:Y:S02]  /*20b10*/  IMAD.MOV.U32 R9, RZ, RZ, RZ ;  /* 0x000000ffff097224 */ /* 0x000fe400078e00ff */
[----:B------:R-:W-:-:S04]  /*20b20*/  IMAD.WIDE.U32 R4, R67, R59, RZ ;  /* 0x0000003b43047225 */ /* 0x000fc800078e00ff */
[----:B------:R-:W-:-:S04]  /*20b30*/  IMAD.WIDE.U32 R8, R66, R62, R8 ;  /* 0x0000003e42087225 */ /* 0x000fc800078e0008 */
[----:B------:R-:W-:Y:S02]  /*20b40*/  IMAD.IADD R19, R22, 0x1, R53 ;  /* 0x0000000116137824 */ /* 0x000fe400078e0235 */
[----:B------:R-:W-:-:S03]  /*20b50*/  IMAD.WIDE.U32 R54, R66, R59, RZ ;  /* 0x0000003b42367225 */ /* 0x000fc600078e00ff */
[----:B------:R-:W-:Y:S01]  /*20b60*/  IADD3 R19, P0, P1, R3, R8, R19 ;  /* 0x0000000803137210 */ /* 0x000fe2000791e013 */
[----:B------:R-:W-:-:S04]  /*20b70*/  IMAD.WIDE.U32 R56, R67, R58, RZ ;  /* 0x0000003a43387225 */ /* 0x000fc800078e00ff */
[----:B------:R-:W-:Y:S02]  /*20b80*/  IMAD.IADD R113, R22, 0x1, R5 ;  /* 0x0000000116717824 */ /* 0x000fe400078e0205 */
[----:B------:R-:W-:-:S03]  /*20b90*/  IMAD.WIDE.U32 R88, R67, R63, RZ ;  /* 0x0000003f43587225 */ /* 0x000fc600078e00ff */
[----:B------:R-:W-:Y:S01]  /*20ba0*/  IADD3 R113, P2, P3, R56, R113, R54 ;  /* 0x0000007138717210 */ /* 0x000fe20007b5e036 */
[----:B------:R-:W-:Y:S01]  /*20bb0*/  IMAD.IADD R23, R18, 0x1, R9 ;  /* 0x0000000112177824 */ /* 0x000fe200078e0209 */
[----:B------:R-:W-:Y:S01]  /*20bc0*/  IADD3 R100, P6, PT, R109, R88, RZ ;  /* 0x000000586d647210 */ /* 0x000fe20007fde0ff */
[----:B------:R-:W-:Y:S01]  /*20bd0*/  IMAD.IADD R3, R22, 0x1, R89 ;  /* 0x0000000116037824 */ /* 0x000fe200078e0259 */
[----:B------:R-:W-:Y:S01]  /*20be0*/  IADD3.X R59, PT, PT, RZ, RZ, RZ, P2, P3 ;  /* 0x000000ffff3b7210 */ /* 0x000fe200017e64ff */
[----:B------:R-:W-:Y:S01]  /*20bf0*/  IMAD.WIDE.U32 R60, R101, R60, RZ ;  /* 0x0000003c653c7225 */ /* 0x000fe200078e00ff */
[----:B------:R-:W-:Y:S02]  /*20c00*/  IADD3.X R23, PT, PT, R110, R23, RZ, P0, P1 ;  /* 0x000000176e177210 */ /* 0x000fe400007e24ff */
[----:B------:R-:W-:Y:S01]  /*20c10*/  IADD3 R5, P1, PT, R7, R2, RZ ;  /* 0x0000000207057210 */ /* 0x000fe20007f3e0ff */
[----:B------:R-:W-:Y:S01]  /*20c20*/  IMAD.IADD R8, R18, 0x1, R55 ;  /* 0x0000000112087824 */ /* 0x000fe200078e0237 */
[----:B------:R-:W-:Y:S01]  /*20c30*/  IADD3 R88, P3, P2, R52, R3, R50 ;  /* 0x0000000334587210 */ /* 0x000fe20007a7e032 */
[----:B------:R-:W-:Y:S01]  /*20c40*/  IMAD.IADD R3, R24, 0x1, R61 ;  /* 0x0000000118037824 */ /* 0x000fe200078e023d */
[----:B------:R-:W-:Y:S01]  /*20c50*/  ISETP.GE.U32.AND P0, PT, R100, R109, PT ;  /* 0x0000006d6400720c */ /* 0x000fe20003f06070 */
[----:B------:R-:W-:Y:S01]  /*20c60*/  IMAD.X R7, RZ, RZ, R106, P1 ;  /* 0x000000ffff077224 */ /* 0x000fe200008e066a */
[----:B------:R-:W-:Y:S01]  /*20c70*/  ISETP.GT.U32.AND P1, PT, R2, R5, PT ;  /* 0x000000050200720c */ /* 0x000fe20003f24070 */
[----:B------:R-:W-:Y:S01]  /*20c80*/  IMAD.X R88, R88, 0x1, R111, P6 ;  /* 0x0000000158587824 */ /* 0x000fe200030e066f */
[----:B------:R-:W-:Y:S01]  /*20c90*/  IADD3.X R61, PT, PT, RZ, RZ, RZ, P4, P5 ;  /* 0x000000ffff3d7210 */ /* 0x000fe200027ea4ff */
[----:B------:R-:W-:Y:S01]  /*20ca0*/  IMAD.WIDE.U32 R50, R99, R63, RZ ;  /* 0x0000003f63327225 */ /* 0x000fe200078e00ff */
[----:B------:R-:W-:-:S02]  /*20cb0*/  IADD3 R110, P4, P5, R16, R3, R6 ;  /* 0x00000003106e7210 */ /* 0x000fc40007d9e006 */
[----:B------:R-:W-:Y:S01]  /*20cc0*/  ISETP.GT.U32.AND.EX P6, PT, R106, R7, PT, P1 ;  /* 0x000000076a00720c */ /* 0x000fe20003fc4110 */
[----:B------:R-:W-:Y:S01]  /*20cd0*/  IMAD R6, R113, R68, RZ ;  /* 0x0000004471067224 */ /* 0x000fe200078e02ff */
[----:B------:R-:W-:Y:S01]  /*20ce0*/  ISETP.GE.U32.AND.EX P1, PT, R88, R111, PT, P0 ;  /* 0x0000006f5800720c */ /* 0x000fe20003f26100 */
[----:B------:R-:W-:Y:S01]  /*20cf0*/  IMAD.WIDE.U32 R16, R98, R62, RZ ;  /* 0x0000003e62107225 */ /* 0x000fe200078e00ff */
[----:B------:R-:W-:Y:S02]  /*20d00*/  IADD3 R60, P0, PT, R5, R60, RZ ;  /* 0x0000003c053c7210 */ /* 0x000fe40007f1e0ff */
[----:B------:R-:W-:Y:S01]  /*20d10*/  SEL R5, R2, R5, P6 ;  /* 0x0000000502057207 */ /* 0x000fe20003000000 */
[----:B------:R-:W-:Y:S01]  /*20d20*/  IMAD.WIDE.U32 R2, R4, R68, RZ ;  /* 0x0000004404027225 */ /* 0x000fe200078e00ff */
[----:B------:R-:W-:Y:S02]  /*20d30*/  SEL R106, R106, R7, P6 ;  /* 0x000000076a6a7207 */ /* 0x000fe40003000000 */
[----:B------:R-:W-:Y:S01]  /*20d40*/  SEL R56, RZ, 0x1, P1 ;  /* 0x00000001ff387807 */ /* 0x000fe20000800000 */
[----:B------:R-:W-:-:S02]  /*20d50*/  IMAD R89, R4, R69, R6 ;  /* 0x0000004504597224 */ /* 0x000fc400078e0206 */
[----:B------:R-:W-:Y:S01]  /*20d60*/  IMAD.X R110, R7, 0x1, R110, P0 ;  /* 0x00000001076e7824 */ /* 0x000fe200000e066e */
[----:B------:R-:W-:Y:S01]  /*20d70*/  ISETP.GT.U32.AND P0, PT, R5, R60, PT ;  /* 0x0000003c0500720c */ /* 0x000fe20003f04070 */
[----:B------:R-:W-:Y:S02]  /*20d80*/  IMAD.IADD R89, R3, 0x1, R89 ;  /* 0x0000000103597824 */ /* 0x000fe400078e0259 */
[----:B------:R-:W-:Y:S01]  /*20d90*/  IMAD.WIDE.U32 R6, R98, R63, RZ ;  /* 0x0000003f62067225 */ /* 0x000fe200078e00ff */
[----:B------:R-:W-:Y:S02]  /*20da0*/  IADD3.X R98, PT, PT, RZ, RZ, RZ, P4, P5 ;  /* 0x000000ffff627210 */ /* 0x000fe400027ea4ff */
[----:B------:R-:W-:Y:S01]  /*20db0*/  ISETP.GT.U32.AND.EX P0, PT, R106, R110, PT, P0 ;  /* 0x0000006e6a00720c */ /* 0x000fe20003f04100 */
[----:B------:R-:W-:Y:S01]  /*20dc0*/  IMAD.WIDE.U32 R52, R89, R70, RZ ;  /* 0x0000004659347225 */ /* 0x000fe200078e00ff */
[----:B------:R-:W-:-:S03]  /*20dd0*/  IADD3 R3, P4, PT, R56, R60, RZ ;  /* 0x0000003c38037210 */ /* 0x000fc60007f9e0ff */
[----:B------:R-:W-:-:S04]  /*20de0*/  IMAD.WIDE.U32 R54, R2, R70, RZ ;  /* 0x0000004602367225 */ /* 0x000fc800078e00ff */
[----:B------:R-:W-:Y:S02]  /*20df0*/  IMAD.IADD R5, R25, 0x1, R7 ;  /* 0x0000000119057824 */ /* 0x000fe400078e0207 */
[----:B------:R-:W-:-:S03]  /*20e00*/  IMAD.WIDE.U32 R52, P1, R2, R71, R52 ;  /* 0x0000004702347225 */ /* 0x000fc60007820034 */
[----:B------:R-:W-:Y:S01]  /*20e10*/  IADD3 R16, P6, P5, R16, R5, R50 ;  /* 0x0000000510107210 */ /* 0x000fe20007dde032 */
[----:B------:R-:W-:Y:S01]  /*20e20*/  IMAD.IADD R24, R21, 0x1, R51 ;  /* 0x0000000115187824 */ /* 0x000fe200078e0233 */
[----:B------:R-:W-:Y:S01]  /*20e30*/  SEL R51, RZ, 0x1, !P0 ;  /* 0x00000001ff337807 */ /* 0x000fe20004000000 */
[----:B------:R-:W-:Y:S01]  /*20e40*/  IMAD.X R9, RZ, RZ, R110, P4 ;  /* 0x000000ffff097224 */ /* 0x000fe200020e066e */
[----:B------:R-:W-:Y:S01]  /*20e50*/  IADD3 RZ, P0, PT, R4, R54, RZ ;  /* 0x0000003604ff7210 */ /* 0x000fe20007f1e0ff */
[----:B------:R-:W-:Y:S01]  /*20e60*/  IMAD.X R5, RZ, RZ, RZ, P1 ;  /* 0x000000ffff057224 */ /* 0x000fe200008e06ff */
[----:B------:R-:W-:Y:S01]  /*20e70*/  IADD3 R54, P4, PT, R55, R52, RZ ;  /* 0x0000003437367210 */ /* 0x000fe20007f9e0ff */
[----:B------:R-:W-:Y:S01]  /*20e80*/  IMAD.MOV.U32 R4, RZ, RZ, R53 ;  /* 0x000000ffff047224 */ /* 0x000fe200078e0035 */
[----:B------:R-:W-:Y:S01]  /*20e90*/  ISETP.GT.U32.AND P1, PT, R60, R3, PT ;  /* 0x000000033c00720c */ /* 0x000fe20003f24070 */
[----:B------:R-:W-:Y:S01]  /*20ea0*/  IMAD.IADD R101, R25, 0x1, R17 ;  /* 0x0000000119657824 */ /* 0x000fe200078e0211 */
[----:B------:R-:W-:Y:S01]  /*20eb0*/  IADD3.X RZ, P0, PT, R113, R54, RZ, P0, !PT ;  /* 0x0000003671ff7210 */ /* 0x000fe2000071e4ff */
[----:B------:R-:W-:Y:S01]  /*20ec0*/  IMAD.WIDE.U32.X R4, R89, R71, R4, P4 ;  /* 0x0000004759047225 */ /* 0x000fe200020e0404 */
[----:B------:R-:W-:-:S02]  /*20ed0*/  IADD3 R17, P4, PT, R3, R6, RZ ;  /* 0x0000000603117210 */ /* 0x000fc40007f9e0ff */
[----:B------:R-:W-:Y:S01]  /*20ee0*/  ISETP.GT.U32.AND.EX P1, PT, R110, R9, PT, P1 ;  /* 0x000000096e00720c */ /* 0x000fe20003f24110 */
[----:B------:R-:W-:Y:S01]  /*20ef0*/  IMAD.MOV.U32 R25, RZ, RZ, RZ ;  /* 0x000000ffff197224 */ /* 0x000fe200078e00ff */
[----:B------:R-:W-:Y:S01]  /*20f00*/  IADD3.X R4, P0, PT, RZ, R4, RZ, P0, !PT ;  /* 0x00000004ff047210 */ /* 0x000fe2000071e4ff */
[----:B------:R-:W-:Y:S01]  /*20f10*/  IMAD.WIDE.U32 R6, R89, R72, RZ ;  /* 0x0000004859067225 */ /* 0x000fe200078e00ff */
[----:B------:R-:W-:-:S03]  /*20f20*/  IADD3.X R63, PT, PT, RZ, RZ, RZ, P6, P5 ;  /* 0x000000ffff3f7210 */ /* 0x000fc600037ea4ff */
[----:B------:R-:W-:Y:S01]  /*20f30*/  IMAD.WIDE.U32 R24, R99, R62, R24 ;  /* 0x0000003e63187225 */ /* 0x000fe200078e0018 */
[----:B------:R-:W-:Y:S02]  /*20f40*/  SEL R62, R60, R3, P1 ;  /* 0x000000033c3e7207 */ /* 0x000fe40000800000 */
[----:B------:R-:W-:Y:S01]  /*20f50*/  IADD3 R60, P5, P6, R51, R108, R98 ;  /* 0x0000006c333c7210 */ /* 0x000fe20007ebe062 */
[----:B------:R-:W-:Y:S01]  /*20f60*/  IMAD.X R16, R9, 0x1, R16, P4 ;  /* 0x0000000109107824 */ /* 0x000fe200020e0610 */
[----:B------:R-:W-:Y:S01]  /*20f70*/  SEL R3, R110, R9, P1 ;  /* 0x000000096e037207 */ /* 0x000fe20000800000 */
[----:B------:R-:W-:Y:S01]  /*20f80*/  IMAD.WIDE.U32 R50, R2, R72, RZ ;  /* 0x0000004802327225 */ /* 0x000fe200078e00ff */
[----:B------:R-:W-:Y:S02]  /*20f90*/  IADD3 R55, P1, PT, R4, R107, RZ ;  /* 0x0000006b04377210 */ /* 0x000fe40007f3e0ff */
[----:B------:R-:W-:Y:S01]  /*20fa0*/  IADD3.X R102, PT, PT, RZ, R102, RZ, P5, P6 ;  /* 0x00000066ff667210 */ /* 0x000fe20002fec4ff */
[----:B------:R-:W-:-:S04]  /*20fb0*/  IMAD.WIDE.U32 R6, P4, R2, R73, R6 ;  /* 0x0000004902067225 */ /* 0x000fc80007880006 */
[----:B------:R-:W-:Y:S01]  /*20fc0*/  IMAD.X R54, RZ, RZ, R5, P0 ;  /* 0x000000ffff367224 */ /* 0x000fe200000e0605 */
[----:B------:R-:W-:Y:S01]  /*20fd0*/  IADD3 R98, P6, PT, R51, R6, RZ ;  /* 0x0000000633627210 */ /* 0x000fe20007fde0ff */
[----:B------:R-:W-:Y:S01]  /*20fe0*/  IMAD.IADD R21, R21, 0x1, R25 ;  /* 0x0000000115157824 */ /* 0x000fe200078e0219 */
[----:B------:R-:W-:Y:S01]  /*20ff0*/  IADD3 R55, P0, PT, R55, R50, RZ ;  /* 0x0000003237377210 */ /* 0x000fe20007f1e0ff */
[----:B------:R-:W-:Y:S01]  /*21000*/  IMAD.X R25, RZ, RZ, RZ, P4 ;  /* 0x000000ffff197224 */ /* 0x000fe200020e06ff */
[----:B------:R-:W-:Y:S01]  /*21010*/  IADD3 R60, P4, P5, R60, R24, R101 ;  /* 0x000000183c3c7210 */ /* 0x000fe20007d9e065 */
[----:B------:R-:W-:Y:S01]  /*21020*/  IMAD.MOV.U32 R24, RZ, RZ, R7 ;  /* 0x000000ffff187224 */ /* 0x000fe200078e0007 */
[----:B------:R-:W-:Y:S01]  /*21030*/  IADD3.X R101, P1, PT, R54, R103, RZ, P1, !PT ;  /* 0x0000006736657210 */ /* 0x000fe20000f3e4ff */
[----:B------:R-:W-:Y:S01]  /*21040*/  IMAD.WIDE.U32 R52, R66, R65, RZ ;  /* 0x0000004142347225 */ /* 0x000fe200078e00ff */
[----:B------:R-:W-:Y:S02]  /*21050*/  IADD3.X R54, PT, PT, R102, R21, RZ, P4, P5 ;  /* 0x0000001566367210 */ /* 0x000fe400027ea4ff */
[----:B------:R-:W-:Y:S01]  /*21060*/  IADD3.X R21, PT, PT, RZ, RZ, RZ, P3, P2 ;  /* 0x000000ffff157210 */ /* 0x000fe20001fe44ff */
[----:B------:R-:W-:Y:S01]  /*21070*/  IMAD.WIDE.U32.X R24, R89, R73, R24, P6 ;  /* 0x0000004959187225 */ /* 0x000fe200030e0418 */
[----:B------:R-:W-:-:S02]  /*21080*/  IADD3.X R101, P6, PT, R101, R98, RZ, P0, !PT ;  /* 0x0000006265657210 */ /* 0x000fc400007de4ff */
[----:B------:R-:W-:Y:S01]  /*21090*/  ISETP.GT.U32.AND P0, PT, R62, R17, PT ;  /* 0x000000113e00720c */ /* 0x000fe20003f04070 */
[----:B------:R-:W-:Y:S01]  /*210a0*/  IMAD.WIDE.U32 R4, R67, R65, RZ ;  /* 0x0000004143047225 */ /* 0x000fe200078e00ff */
[----:B------:R-:W-:Y:S02]  /*210b0*/  IADD3.X R99, P1, P6, R24, RZ, RZ, P6, P1 ;  /* 0x000000ff18637210 */ /* 0x000fe400036224ff */
[----:B------:R-:W-:Y:S01]  /*210c0*/  ISETP.GT.U32.AND.EX P0, PT, R3, R16, PT, P0 ;  /* 0x000000100300720c */ /* 0x000fe20003f04100 */
[----:B------:R-:W-:Y:S01]  /*210d0*/  IMAD.WIDE.U32 R50, R67, R64, RZ ;  /* 0x0000004043327225 */ /* 0x000fe200078e00ff */
[----:B------:R-:W-:Y:S02]  /*210e0*/  IADD3.X R3, PT, PT, R25, RZ, RZ, P1, P6 ;  /* 0x000000ff19037210 */ /* 0x000fe40000fec4ff */
[----:B------:R-:W-:Y:S01]  /*210f0*/  IADD3 R99, P1, PT, R99, R100, RZ ;  /* 0x0000006463637210 */ /* 0x000fe20007f3e0ff */
[----:B------:R-:W-:Y:S02]  /*21100*/  IMAD.IADD R6, R18, 0x1, R53 ;  /* 0x0000000112067824 */ /* 0x000fe400078e0235 */
[----:B------:R-:W-:-:S02]  /*21110*/  IMAD.MOV.U32 R7, RZ, RZ, RZ ;  /* 0x000000ffff077224 */ /* 0x000fc400078e00ff */
[----:B------:R-:W-:Y:S02]  /*21120*/  IMAD.IADD R67, R22, 0x1, R5 ;  /* 0x0000000116437824 */ /* 0x000fe400078e0205 */
[----:B------:R-:W-:Y:S01]  /*21130*/  IMAD.WIDE.U32 R64, R66, R64, R6 ;  /* 0x0000004042407225 */ /* 0x000fe200078e0006 */
[----:B------:R-:W-:Y:S02]  /*21140*/  SEL R7, RZ, 0x1, !P0 ;  /* 0x00000001ff077807 */ /* 0x000fe40004000000 */
[----:B------:R-:W-:Y:S01]  /*21150*/  IADD3 R67, P4, P5, R50, R67, R52 ;  /* 0x0000004332437210 */ /* 0x000fe20007d9e034 */
[----:B------:R-:W-:Y:S01]  /*21160*/  IMAD R52, R101, R68, RZ ;  /* 0x0000004465347224 */ /* 0x000fe200078e02ff */
[----:B------:R-:W-:Y:S01]  /*21170*/  IADD3 R50, P2, P3, R7, R60, R63 ;  /* 0x0000003c07327210 */ /* 0x000fe20007b5e03f */
[----:B------:R-:W-:Y:S01]  /*21180*/  IMAD.WIDE.U32 R24, R89, R74, RZ ;  /* 0x0000004a59187225 */ /* 0x000fe200078e00ff */
[----:B------:R-:W-:-:S03]  /*21190*/  IADD3.X R60, P1, PT, R3, R88, RZ, P1, !PT ;  /* 0x00000058033c7210 */ /* 0x000fc60000f3e4ff */
[C---:B------:R-:W-:Y:S02]  /*211a0*/  IMAD.IADD R5, R22.reuse, 0x1, R51 ;  /* 0x0000000116057824 */ /* 0x040fe400078e0233 */
[----:B------:R-:W-:Y:S02]  /*211b0*/  IMAD.IADD R57, R22, 0x1, R57 ;  /* 0x0000000116397824 */ /* 0x000fe400078e0239 */
[----:B------:R-:W-:-:S04]  /*211c0*/  IMAD.WIDE.U32 R6, R55, R68, RZ ;  /* 0x0000004437067225 */ /* 0x000fc800078e00ff */
[----:B------:R-:W-:Y:S02]  /*211d0*/  IMAD R103, R55, R69, R52 ;  /* 0x0000004537677224 */ /* 0x000fe400078e0234 */
[----:B------:R-:W-:Y:S01]  /*211e0*/  IMAD.IADD R22, R18, 0x1, R65 ;  /* 0x0000000112167824 */ /* 0x000fe200078e0241 */
[----:B------:R-:W-:Y:S01]  /*211f0*/  IADD3.X R65, PT, PT, RZ, R54, RZ, P2, P3 ;  /* 0x00000036ff417210 */ /* 0x000fe200017e64ff */
[----:B------:R-:W-:Y:S01]  /*21200*/  IMAD.WIDE.U32 R62, R2, R74, RZ ;  /* 0x0000004a023e7225 */ /* 0x000fe200078e00ff */
[----:B------:R-:W-:-:S03]  /*21210*/  IADD3 R5, P2, P3, R50, R64, R5 ;  /* 0x0000004032057210 */ /* 0x000fc60007b5e005 */
[----:B------:R-:W-:-:S04]  /*21220*/  IMAD.WIDE.U32 R24, P0, R2, R75, R24 ;  /* 0x0000004b02187225 */ /* 0x000fc80007800018 */
[----:B------:R-:W-:Y:S01]  /*21230*/  IMAD.WIDE.U32 R52, R89, R76, RZ ;  /* 0x0000004c59347225 */ /* 0x000fe200078e00ff */
[----:B------:R-:W-:-:S03]  /*21240*/  IADD3 R63, P6, PT, R63, R24, RZ ;  /* 0x000000183f3f7210 */ /* 0x000fc60007fde0ff */
[----:B------:R-:W-:Y:S01]  /*21250*/  IMAD.IADD R54, R7, 0x1, R103 ;  /* 0x0000000107367824 */ /* 0x000fe200078e0267 */
[----:B------:R-:W-:Y:S01]  /*21260*/  IADD3.X R7, PT, PT, R65, R22, RZ, P2, P3 ;  /* 0x0000001641077210 */ /* 0x000fe200017e64ff */
[----:B------:R-:W-:Y:S01]  /*21270*/  IMAD.X R51, RZ, RZ, RZ, P0 ;  /* 0x000000ffff337224 */ /* 0x000fe200000e06ff */
[----:B------:R-:W-:Y:S01]  /*21280*/  IADD3 R99, P0, PT, R99, R62, RZ ;  /* 0x0000003e63637210 */ /* 0x000fe20007f1e0ff */
[----:B------:R-:W-:-:S03]  /*21290*/  IMAD.WIDE.U32 R64, R54, R70, RZ ;  /* 0x0000004636407225 */ /* 0x000fc600078e00ff */
[----:B------:R-:W-:Y:S01]  /*212a0*/  IADD3.X R60, P2, PT, R60, R63, RZ, P0, !PT ;  /* 0x0000003f3c3c7210 */ /* 0x000fe2000075e4ff */
[----:B------:R-:W-:-:S04]  /*212b0*/  IMAD.WIDE.U32 R52, P3, R2, R77, R52 ;  /* 0x0000004d02347225 */ /* 0x000fc80007860034 */
[----:B------:R-:W-:Y:S02]  /*212c0*/  IMAD.MOV.U32 R50, RZ, RZ, R25 ;  /* 0x000000ffff327224 */ /* 0x000fe400078e0019 */
[----:B------:R-:W-:Y:S02]  /*212d0*/  IMAD.X R25, RZ, RZ, RZ, P3 ;  /* 0x000000ffff197224 */ /* 0x000fe400018e06ff */
[----:B------:R-:W-:-:S04]  /*212e0*/  IMAD.WIDE.U32.X R62, R89, R75, R50, P6 ;  /* 0x0000004b593e7225 */ /* 0x000fc800030e0432 */
[----:B------:R-:W-:-:S04]  /*212f0*/  IMAD.WIDE.U32 R50, P3, R6, R71, R64 ;  /* 0x0000004706327225 */ /* 0x000fc80007860040 */
[----:B------:R-:W-:Y:S02]  /*21300*/  IMAD.MOV.U32 R9, RZ, RZ, RZ ;  /* 0x000000ffff097224 */ /* 0x000fe400078e00ff */
[----:B------:R-:W-:-:S04]  /*21310*/  IMAD.WIDE.U32 R2, R2, R76, RZ ;  /* 0x0000004c02027225 */ /* 0x000fc800078e00ff */
[----:B------:R-:W-:-:S04]  /*21320*/  IMAD.WIDE.U32 R64, R6, R70, RZ ;  /* 0x0000004606407225 */ /* 0x000fc800078e00ff */
[----:B------:R-:W-:Y:S02]  /*21330*/  IMAD.MOV.U32 R24, RZ, RZ, R53 ;  /* 0x000000ffff187224 */ /* 0x000fe400078e0035 */
[----:B------:R-:W-:Y:S01]  /*21340*/  IMAD.WIDE.U32 R8, R66, R58, R8 ;  /* 0x0000003a42087225 */ /* 0x000fe200078e0008 */
[----:B------:R-:W-:Y:S02]  /*21350*/  IADD3 R66, P0, PT, R3, R52, RZ ;  /* 0x0000003403427210 */ /* 0x000fe40007f1e0ff */
[----:B------:R-:W-:Y:S01]  /*21360*/  IADD3.X R3, P2, P6, R62, RZ, RZ, P2, P1 ;  /* 0x000000ff3e037210 */ /* 0x000fe200016424ff */
[----:B------:R-:W-:Y:S01]  /*21370*/  IMAD.X R53, RZ, RZ, RZ, P3 ;  /* 0x000000ffff357224 */ /* 0x000fe200018e06ff */
[----:B------:R-:W-:Y:S01]  /*21380*/  IADD3 R50, P3, PT, R65, R50, RZ ;  /* 0x0000003241327210 */ /* 0x000fe20007f7e0ff */
[----:B------:R-:W-:Y:S01]  /*21390*/  IMAD.MOV.U32 R52, RZ, RZ, R51 ;  /* 0x000000ffff347224 */ /* 0x000fe200078e0033 */
[----:B------:R-:W-:Y:S01]  /*213a0*/  IADD3 RZ, P1, PT, R55, R64, RZ ;  /* 0x0000004037ff7210 */ /* 0x000fe20007f3e0ff */
[----:B------:R-:W-:Y:S01]  /*213b0*/  IMAD.WIDE.U32.X R24, R89, R77, R24, P0 ;  /* 0x0000004d59187225 */ /* 0x000fe200000e0418 */
[----:B------:R-:W-:-:S02]  /*213c0*/  IADD3.X R62, PT, PT, R63, RZ, RZ, P2, P6 ;  /* 0x000000ff3f3e7210 */ /* 0x000fc400017ec4ff */
[----:B------:R-:W-:Y:S01]  /*213d0*/  IADD3 R22, P6, PT, R17, R4, RZ ;  /* 0x0000000411167210 */ /* 0x000fe20007fde0ff */
[C---:B------:R-:W-:Y:S01]  /*213e0*/  IMAD.WIDE.U32.X R52, R54.reuse, R71, R52, P3 ;  /* 0x0000004736347225 */ /* 0x040fe200018e0434 */
[----:B------:R-:W-:Y:S02]  /*213f0*/  ISETP.GE.U32.AND P3, PT, R105, R86, PT ;  /* 0x000000566900720c */ /* 0x000fe40003f66070 */
[----:B------:R-:W-:Y:S01]  /*21400*/  IADD3.X RZ, P2, PT, R101, R50, RZ, P1, !PT ;  /* 0x0000003265ff7210 */ /* 0x000fe20000f5e4ff */
[----:B------:R-:W-:Y:S01]  /*21410*/  IMAD.WIDE.U32 R50, R54, R72, RZ ;  /* 0x0000004836327225 */ /* 0x000fe200078e00ff */
[----:B------:R-:W-:Y:S02]  /*21420*/  IADD3 R3, P1, PT, R3, R22, RZ ;  /* 0x0000001603037210 */ /* 0x000fe40007f3e0ff */
[----:B------:R-:W-:Y:S01]  /*21430*/  ISETP.GE.U32.AND.EX P3, PT, R96, R87, PT, P3 ;  /* 0x000000576000720c */ /* 0x000fe20003f66130 */
[----:B------:R-:W-:Y:S01]  /*21440*/  IMAD.IADD R18, R18, 0x1, R9 ;  /* 0x0000000112127824 */ /* 0x000fe200078e0209 */
[----:B------:R-:W-:-:S02]  /*21450*/  IADD3.X R4, P2, PT, RZ, R52, RZ, P2, !PT ;  /* 0x00000034ff047210 */ /* 0x000fc4000175e4ff */
[----:B------:R-:W-:Y:S02]  /*21460*/  IADD3 R58, P0, PT, R3, R2, RZ ;  /* 0x00000002033a7210 */ /* 0x000fe40007f1e0ff */
[----:B------:R-:W-:Y:S01]  /*21470*/  SEL R55, RZ, 0x1, P3 ;  /* 0x00000001ff377807 */ /* 0x000fe20001800000 */
[----:B------:R-:W-:-:S04]  /*21480*/  IMAD.WIDE.U32 R2, P3, R6, R73, R50 ;  /* 0x0000004906027225 */ /* 0x000fc80007860032 */
[----:B------:R-:W-:Y:S02]  /*21490*/  IMAD.X R51, R67, 0x1, R16, P6 ;  /* 0x0000000143337824 */ /* 0x000fe400030e0610 */
[----:B------:R-:W-:Y:S01]  /*214a0*/  IMAD.X R89, RZ, RZ, R53, P2 ;  /* 0x000000ffff597224 */ /* 0x000fe200010e0635 */
[----:B------:R-:W-:Y:S01]  /*214b0*/  IADD3 R67, P2, PT, R4, R99, RZ ;  /* 0x0000006304437210 */ /* 0x000fe20007f5e0ff */
[----:B------:R-:W-:Y:S01]  /*214c0*/  IMAD.WIDE.U32 R52, R6, R72, RZ ;  /* 0x0000004806347225 */ /* 0x000fe200078e00ff */
[----:B------:R-:W-:Y:S02]  /*214d0*/  IADD3.X R65, P1, PT, R62, R51, RZ, P1, !PT ;  /* 0x000000333e417210 */ /* 0x000fe40000f3e4ff */
[----:B------:R-:W-:Y:S01]  /*214e0*/  IADD3.X R4, PT, PT, RZ, RZ, RZ, P4, P5 ;  /* 0x000000ffff047210 */ /* 0x000fe200027ea4ff */
[----:B------:R-:W-:Y:S01]  /*214f0*/  IMAD.X R63, RZ, RZ, RZ, P3 ;  /* 0x000000ffff3f7224 */ /* 0x000fe200018e06ff */
[----:B------:R-:W-:Y:S01]  /*21500*/  IADD3 R2, P3, PT, R53, R2, RZ ;  /* 0x0000000235027210 */ /* 0x000fe20007f7e0ff */
[----:B------:R-:W-:Y:S01]  /*21510*/  IMAD.MOV.U32 R62, RZ, RZ, R3 ;  /* 0x000000ffff3e7224 */ /* 0x000fe200078e0003 */
[----:B------:R-:W-:-:S02]  /*21520*/  IADD3 R67, P5, PT, R67, R52, RZ ;  /* 0x0000003443437210 */ /* 0x000fc40007fbe0ff */
[----:B------:R-:W-:Y:S02]  /*21530*/  IADD3.X R89, P2, PT, R89, R60, RZ, P2, !PT ;  /* 0x0000003c59597210 */ /* 0x000fe4000175e4ff */
[----:B------:R-:W-:Y:S02]  /*21540*/  IADD3.X R65, P0, PT, R65, R66, RZ, P0, !PT ;  /* 0x0000004241417210 */ /* 0x000fe4000071e4ff */
[----:B------:R-:W-:Y:S01]  /*21550*/  IADD3.X R89, P5, PT, R89, R2, RZ, P5, !PT ;  /* 0x0000000259597210 */ /* 0x000fe20002fbe4ff */
[----:B------:R-:W-:Y:S01]  /*21560*/  IMAD.WIDE.U32.X R2, R54, R73, R62, P3 ;  /* 0x0000004936027225 */ /* 0x000fe200018e043e */
[----:B------:R-:W-:Y:S02]  /*21570*/  IADD3.X R60, P3, P6, R24, RZ, RZ, P0, P1 ;  /* 0x000000ff183c7210 */ /* 0x000fe400006624ff */
[----:B------:R-:W-:Y:S01]  /*21580*/  IADD3 R53, P4, PT, R12, R55, RZ ;  /* 0x000000370c357210 */ /* 0x000fe20007f9e0ff */
[----:B------:R-:W-:Y:S01]  /*21590*/  IMAD.WIDE.U32 R62, R54, R74, RZ ;  /* 0x0000004a363e7225 */ /* 0x000fe200078e00ff */
[----:B------:R-:W-:-:S02]  /*215a0*/  IADD3.X R99, PT, PT, R25, RZ, RZ, P3, P6 ;  /* 0x000000ff19637210 */ /* 0x000fc40001fec4ff */
[----:B------:R-:W-:Y:S01]  /*215b0*/  IADD3 R57, P0, P1, R59, R8, R57 ;  /* 0x000000083b397210 */ /* 0x000fe2000791e039 */
[----:B------:R-:W-:Y:S01]  /*215c0*/  IMAD.WIDE.U32 R24, R6, R74, RZ ;  /* 0x0000004a06187225 */ /* 0x000fe200078e00ff */
[----:B------:R-:W-:Y:S02]  /*215d0*/  IADD3.X R55, P3, P6, R2, RZ, RZ, P5, P2 ;  /* 0x000000ff02377210 */ /* 0x000fe40002e644ff */
[----:B------:R-:W-:Y:S01]  /*215e0*/  IADD3.X R18, PT, PT, RZ, R18, RZ, P0, P1 ;  /* 0x00000012ff127210 */ /* 0x000fe200007e24ff */
[----:B------:R-:W-:Y:S01]  /*215f0*/  IMAD.WIDE.U32 R8, P5, R6, R75, R62 ;  /* 0x0000004b06087225 */ /* 0x000fe200078a003e */
[----:B------:R-:W-:Y:S02]  /*21600*/  IADD3 R61, P1, P2, R91, R20, R61 ;  /* 0x000000145b3d7210 */ /* 0x000fe40007a3e03d */
[----:B------:R-:W-:Y:S01]  /*21610*/  IADD3.X R52, PT, PT, R3, RZ, RZ, P3, P6 ;  /* 0x000000ff03347210 */ /* 0x000fe20001fec4ff */
[----:B------:R-:W-:Y:S01]  /*21620*/  IMAD R12, R89, R68, RZ ;  /* 0x00000044590c7224 */ /* 0x000fe200078e02ff */
[----:B------:R-:W-:Y:S01]  /*21630*/  IADD3 R55, P0, PT, R55, R58, RZ ;  /* 0x0000003a37377210 */ /* 0x000fe20007f1e0ff */
[----:B------:R-:W-:Y:S01]  /*21640*/  IMAD.X R63, RZ, RZ, RZ, P5 ;  /* 0x000000ffff3f7224 */ /* 0x000fe200028e06ff */
[----:B------:R-:W-:Y:S01]  /*21650*/  IADD3 R91, P6, PT, R25, R8, RZ ;  /* 0x00000008195b7210 */ /* 0x000fe20007fde0ff */
[----:B------:R-:W-:Y:S01]  /*21660*/  IMAD.X R8, RZ, RZ, R13, P4 ;  /* 0x000000ffff087224 */ /* 0x000fe200020e060d */
[----:B------:R-:W-:Y:S01]  /*21670*/  ISETP.GE.U32.AND P4, PT, R104, R53, PT ;  /* 0x000000356800720c */ /* 0x000fe20003f86070 */
[----:B------:R-:W-:Y:S01]  /*21680*/  IMAD.WIDE.U32 R2, R67, R68, RZ ;  /* 0x0000004443027225 */ /* 0x000fe200078e00ff */
[----:B------:R-:W-:-:S02]  /*21690*/  IADD3 R50, P3, PT, R55, R24, RZ ;  /* 0x0000001837327210 */ /* 0x000fc40007f7e0ff */
[----:B------:R-:W-:Y:S01]  /*216a0*/  IADD3.X R52, P0, PT, R52, R65, RZ, P0, !PT ;  /* 0x0000004134347210 */ /* 0x000fe2000071e4ff */
[----:B------:R-:W-:Y:S01]  /*216b0*/  IMAD R25, R67, R69, R12 ;  /* 0x0000004543197224 */ /* 0x000fe200078e020c */
[----:B------:R-:W-:Y:S01]  /*216c0*/  ISETP.GE.U32.AND.EX P4, PT, R95, R8, PT, P4 ;  /* 0x000000085f00720c */ /* 0x000fe20003f86140 */
[----:B------:R-:W-:Y:S01]  /*216d0*/  IMAD.MOV.U32 R62, RZ, RZ, R9 ;  /* 0x000000ffff3e7224 */ /* 0x000fe200078e0009 */
[----:B------:R-:W-:Y:S01]  /*216e0*/  IADD3.X R52, P3, PT, R52, R91, RZ, P3, !PT ;  /* 0x0000005b34347210 */ /* 0x000fe20001f7e4ff */
[----:B------:R-:W-:Y:S01]  /*216f0*/  IMAD.WIDE.U32 R58, R54, R76, RZ ;  /* 0x0000004c363a7225 */ /* 0x000fe200078e00ff */
[----:B------:R-:W-:Y:S02]  /*21700*/  SEL R13, RZ, 0x1, P4 ;  /* 0x00000001ff0d7807 */ /* 0x000fe40002000000 */
[----:B------:R-:W-:Y:S01]  /*21710*/  IADD3.X R90, PT, PT, RZ, R90, RZ, P1, P2 ;  /* 0x0000005aff5a7210 */ /* 0x000fe20000fe44ff */
[----:B------:R-:W-:Y:S01]  /*21720*/  IMAD.IADD R9, R3, 0x1, R25 ;  /* 0x0000000103097824 */ /* 0x000fe200078e0219 */
[----:B------:R-:W-:Y:S01]  /*21730*/  IADD3 R3, P5, PT, R14, R13, RZ ;  /* 0x0000000d0e037210 */ /* 0x000fe20007fbe0ff */
[----:B------:R-:W-:Y:S01]  /*21740*/  IMAD.WIDE.U32.X R62, R54, R75, R62, P6 ;  /* 0x0000004b363e7225 */ /* 0x000fe200030e043e */
[----:B------:R-:W-:-:S02]  /*21750*/  IADD3 R60, P6, PT, R60, R57, RZ ;  /* 0x000000393c3c7210 */ /* 0x000fc40007fde0ff */
[----:B------:R-:W-:Y:S01]  /*21760*/  IADD3 R19, P2, P1, R56, R19, R21 ;  /* 0x0000001338137210 */ /* 0x000fe2000795e015 */
[----:B------:R-:W-:Y:S01]  /*21770*/  IMAD.WIDE.U32 R58, P4, R6, R77, R58 ;  /* 0x0000004d063a7225 */ /* 0x000fe2000788003a */
[----:B------:R-:W-:Y:S02]  /*21780*/  IADD3.X R55, P0, P3, R62, RZ, RZ, P3, P0 ;  /* 0x000000ff3e377210 */ /* 0x000fe40001b004ff */
[----:B------:R-:W-:Y:S01]  /*21790*/  IADD3.X R23, PT, PT, RZ, R23, RZ, P2, P1 ;  /* 0x00000017ff177210 */ /* 0x000fe200017e24ff */
[----:B------:R-:W-:Y:S01]  /*217a0*/  IMAD.WIDE.U32 R24, R6, R76, RZ ;  /* 0x0000004c06187225 */ /* 0x000fe200078e00ff */
[----:B------:R-:W-:Y:S02]  /*217b0*/  IADD3.X R6, PT, PT, R63, RZ, RZ, P0, P3 ;  /* 0x000000ff3f067210 */ /* 0x000fe400007e64ff */
[----:B------:R-:W-:Y:S01]  /*217c0*/  IADD3 R55, P0, PT, R55, R60, RZ ;  /* 0x0000003c37377210 */ /* 0x000fe20007f1e0ff */
[----:B------:R-:W-:Y:S01]  /*217d0*/  IMAD.WIDE.U32 R64, R9, R70, RZ ;  /* 0x0000004609407225 */ /* 0x000fe200078e00ff */
[----:B------:R-:W-:-:S03]  /*217e0*/  ISETP.GE.U32.AND P2, PT, R22, R17, PT ;  /* 0x000000111600720c */ /* 0x000fc60003f46070 */
[----:B------:R-:W-:Y:S01]  /*217f0*/  IMAD.X R13, RZ, RZ, RZ, P4 ;  /* 0x000000ffff0d7224 */ /* 0x000fe200020e06ff */
[----:B------:R-:W-:Y:S01]  /*21800*/  IADD3 R101, P4, PT, R25, R58, RZ ;  /* 0x0000003a19657210 */ /* 0x000fe20007f9e0ff */
[----:B------:R-:W-:Y:S02]  /*21810*/  IMAD.MOV.U32 R12, RZ, RZ, R59 ;  /* 0x000000ffff0c7224 */ /* 0x000fe400078e003b */
[----:B------:R-:W-:-:S04]  /*21820*/  IMAD.WIDE.U32 R58, P3, R2, R71, R64 ;  /* 0x00000047023a7225 */ /* 0x000fc80007860040 */
        /* <DEDUP_REMOVED lines=29> */
[----:B------:R-:W-:-:S03]  /*21a00*/  ISETP.GE.U32.AND.EX P4, PT, R91, R18, PT, P4 ;  /* 0x000000125b00720c */ /* 0x000fc60003f86140 */
[----:B------:R-:W-:Y:S01]  /*21a10*/  IMAD.WIDE.U32 R54, P1, R2, R75, R24 ;  /* 0x0000004b02367225 */ /* 0x000fe20007820018 */
[----:B------:R-:W-:Y:S02]  /*21a20*/  IADD3.X R17, P0, P6, R20, RZ, RZ, P6, P0 ;  /* 0x000000ff14117210 */ /* 0x000fe400036004ff */
[----:B------:R-:W-:Y:S01]  /*21a30*/  SEL R18, RZ, 0x1, P4 ;  /* 0x00000001ff127807 */ /* 0x000fe20002000000 */
[----:B------:R-:W-:Y:S01]  /*21a40*/  IMAD.WIDE.U32 R24, R2, R74, RZ ;  /* 0x0000004a02187225 */ /* 0x000fe200078e00ff */
[----:B------:R-:W-:Y:S02]  /*21a50*/  IADD3 R17, P3, PT, R17, R14, RZ ;  /* 0x0000000e11117210 */ /* 0x000fe40007f7e0ff */
[----:B------:R-:W-:Y:S01]  /*21a60*/  IADD3.X R20, PT, PT, R21, RZ, RZ, P0, P6 ;  /* 0x000000ff15147210 */ /* 0x000fe200007ec4ff */
[----:B------:R-:W-:Y:S01]  /*21a70*/  IMAD R14, R65, R68, RZ ;  /* 0x00000044410e7224 */ /* 0x000fe200078e02ff */
[----:B------:R-:W-:Y:S01]  /*21a80*/  IADD3 R89, P4, PT, R18, R61, RZ ;  /* 0x0000003d12597210 */ /* 0x000fe20007f9e0ff */
[----:B------:R-:W-:-:S04]  /*21a90*/  IMAD.WIDE.U32 R56, R9, R76, RZ ;  /* 0x0000004c09387225 */ /* 0x000fc800078e00ff */
[----:B------:R-:W-:Y:S02]  /*21aa0*/  IMAD.MOV.U32 R12, RZ, RZ, R55 ;  /* 0x000000ffff0c7224 */ /* 0x000fe400078e0037 */
[----:B------:R-:W-:Y:S01]  /*21ab0*/  IMAD R55, R63, R69, R14 ;  /* 0x000000453f377224 */ /* 0x000fe200078e020e */
        /* <DEDUP_REMOVED lines=8> */
[----:B------:R-:W-:Y:S01]  /*21b40*/  IMAD.X R57, RZ, RZ, RZ, P6 ;  /* 0x000000ffff397224 */ /* 0x000fe200030e06ff */
[----:B------:R-:W-:Y:S01]  /*21b50*/  IADD3 R50, P6, PT, R21, R24, RZ ;  /* 0x0000001815327210 */ /* 0x000fe20007fde0ff */
[----:B------:R-:W-:Y:S02]  /*21b60*/  IMAD.IADD R2, R69, 0x1, R55 ;  /* 0x0000000145027824 */ /* 0x000fe400078e0237 */
[----:B------:R-:W-:Y:S01]  /*21b70*/  IMAD.WIDE.U32.X R54, R9, R75, R12, P1 ;  /* 0x0000004b09367225 */ /* 0x000fe200008e040c */
[----:B------:R-:W-:-:S03]  /*21b80*/  ISETP.GE.U32.AND P1, PT, R89, R61, PT ;  /* 0x0000003d5900720c */ /* 0x000fc60003f26070 */
[----:B------:R-:W-:Y:S01]  /*21b90*/  IMAD.MOV.U32 R56, RZ, RZ, R25 ;  /* 0x000000ffff387224 */ /* 0x000fe200078e0019 */
[----:B------:R-:W-:Y:S01]  /*21ba0*/  IADD3.X R61, P0, P3, R54, RZ, RZ, P0, P3 ;  /* 0x000000ff363d7210 */ /* 0x000fe200003064ff */
[----:B------:R-:W-:-:S03]  /*21bb0*/  IMAD.WIDE.U32 R58, R2, R70, RZ ;  /* 0x00000046023a7225 */ /* 0x000fc600078e00ff */
[----:B------:R-:W-:Y:S01]  /*21bc0*/  IADD3.X R54, PT, PT, R55, RZ, RZ, P0, P3 ;  /* 0x000000ff37367210 */ /* 0x000fe200007e64ff */
[----:B------:R-:W-:Y:S01]  /*21bd0*/  IMAD.WIDE.U32.X R12, R9, R77, R56, P6 ;  /* 0x0000004d090c7225 */ /* 0x000fe200030e0438 */
[----:B------:R-:W-:-:S03]  /*21be0*/  IADD3 R18, P6, PT, R6, R89, RZ ;  /* 0x0000005906127210 */ /* 0x000fc60007fde0ff */
[----:B------:R-:W-:Y:S01]  /*21bf0*/  IMAD.X R52, RZ, RZ, R90, P4 ;  /* 0x000000ffff347224 */ /* 0x000fe200020e065a */
[----:B------:R-:W-:Y:S01]  /*21c00*/  IADD3 R61, P0, PT, R61, R18, RZ ;  /* 0x000000123d3d7210 */ /* 0x000fe20007f1e0ff */
[----:B------:R-:W-:-:S03]  /*21c10*/  IMAD.WIDE.U32 R58, P4, R68, R71, R58 ;  /* 0x00000047443a7225 */ /* 0x000fc6000788003a */
[----:B------:R-:W-:Y:S01]  /*21c20*/  IADD3 R61, P3, PT, R61, R20, RZ ;  /* 0x000000143d3d7210 */ /* 0x000fe20007f7e0ff */
[----:B------:R-:W-:Y:S01]  /*21c30*/  IMAD.WIDE.U32 R24, R68, R70, RZ ;  /* 0x0000004644187225 */ /* 0x000fe200078e00ff */
[----:B------:R-:W-:-:S03]  /*21c40*/  ISETP.GE.U32.AND.EX P1, PT, R52, R90, PT, P1 ;  /* 0x0000005a3400720c */ /* 0x000fc60003f26110 */
[----:B------:R-:W-:Y:S01]  /*21c50*/  IMAD.X R67, R67, 0x1, R52, P6 ;  /* 0x0000000143437824 */ /* 0x000fe200030e0634 */
[----:B------:R-:W-:Y:S01]  /*21c60*/  IADD3 R6, P6, PT, R25, R58, RZ ;  /* 0x0000003a19067210 */ /* 0x000fe20007fde0ff */
[----:B------:R-:W-:Y:S01]  /*21c70*/  IMAD.X R21, RZ, RZ, RZ, P4 ;  /* 0x000000ffff157224 */ /* 0x000fe200020e06ff */
[----:B------:R-:W-:Y:S01]  /*21c80*/  IADD3 RZ, P4, PT, R63, R24, RZ ;  /* 0x000000183fff7210 */ /* 0x000fe20007f9e0ff */
[----:B------:R-:W-:Y:S01]  /*21c90*/  IMAD.MOV.U32 R20, RZ, RZ, R59 ;  /* 0x000000ffff147224 */ /* 0x000fe200078e003b */
[----:B------:R-:W-:Y:S01]  /*21ca0*/  IADD3.X R59, P0, PT, R54, R67, RZ, P0, !PT ;  /* 0x00000043363b7210 */ /* 0x000fe2000071e4ff */
[C---:B------:R-:W-:Y:S01]  /*21cb0*/  IMAD.WIDE.U32 R24, R2.reuse, R72, RZ ;  /* 0x0000004802187225 */ /* 0x040fe200078e00ff */
[----:B------:R-:W-:Y:S02]  /*21cc0*/  IADD3.X RZ, P4, PT, R65, R6, RZ, P4, !PT ;  /* 0x0000000641ff7210 */ /* 0x000fe4000279e4ff */
[----:B------:R-:W-:Y:S01]  /*21cd0*/  IADD3.X R59, P3, PT, R59, R50, RZ, P3, !PT ;  /* 0x000000323b3b7210 */ /* 0x000fe20001f7e4ff */
[----:B------:R-:W-:Y:S01]  /*21ce0*/  IMAD.WIDE.U32.X R20, R2, R71, R20, P6 ;  /* 0x0000004702147225 */ /* 0x000fe200030e0414 */
[----:B------:R-:W-:-:S02]  /*21cf0*/  SEL R50, RZ, 0x1, P1 ;  /* 0x00000001ff327807 */ /* 0x000fc40000800000 */
[----:B------:R-:W-:Y:S01]  /*21d00*/  IADD3.X R22, P3, P0, R12, RZ, RZ, P3, P0 ;  /* 0x000000ff0c167210 */ /* 0x000fe200018604ff */
[----:B------:R-:W-:Y:S01]  /*21d10*/  IMAD.WIDE.U32 R54, P6, R68, R73, R24 ;  /* 0x0000004944367225 */ /* 0x000fe200078c0018 */
[----:B------:R-:W-:-:S03]  /*21d20*/  IADD3.X R9, P4, PT, RZ, R20, RZ, P4, !PT ;  /* 0x00000014ff097210 */ /* 0x000fc6000279e4ff */
[----:B------:R-:W-:-:S04]  /*21d30*/  IMAD.WIDE.U32 R24, R68, R72, RZ ;  /* 0x0000004844187225 */ /* 0x000fc800078e00ff */
[----:B------:R-:W-:Y:S01]  /*21d40*/  IMAD.X R6, RZ, RZ, R21, P4 ;  /* 0x000000ffff067224 */ /* 0x000fe200020e0615 */
[----:B------:R-:W-:Y:S01]  /*21d50*/  IADD3 R9, P4, PT, R9, R14, RZ ;  /* 0x0000000e09097210 */ /* 0x000fe20007f9e0ff */
[----:B------:R-:W-:Y:S01]  /*21d60*/  IMAD.X R57, RZ, RZ, RZ, P6 ;  /* 0x000000ffff397224 */ /* 0x000fe200030e06ff */
[----:B------:R-:W-:Y:S01]  /*21d70*/  IADD3 R25, P6, PT, R25, R54, RZ ;  /* 0x0000003619197210 */ /* 0x000fe20007fde0ff */
[----:B------:R-:W-:Y:S01]  /*21d80*/  IMAD.MOV.U32 R56, RZ, RZ, R55 ;  /* 0x000000ffff387224 */ /* 0x000fe200078e0037 */
[----:B------:R-:W-:Y:S02]  /*21d90*/  IADD3 R9, P1, PT, R9, R24, RZ ;  /* 0x0000001809097210 */ /* 0x000fe40007f3e0ff */
[----:B------:R-:W-:Y:S01]  /*21da0*/  IADD3.X R6, P4, PT, R6, R17, RZ, P4, !PT ;  /* 0x0000001106067210 */ /* 0x000fe2000279e4ff */
[----:B------:R-:W-:Y:S01]  /*21db0*/  IMAD.WIDE.U32.X R20, R2, R73, R56, P6 ;  /* 0x0000004902147225 */ /* 0x000fe200030e0438 */
[----:B------:R-:W-:Y:S02]  /*21dc0*/  IADD3.X R24, PT, PT, R13, RZ, RZ, P3, P0 ;  /* 0x000000ff0d187210 */ /* 0x000fe40001fe04ff */
[----:B------:R-:W-:Y:S01]  /*21dd0*/  IADD3.X R6, P1, PT, R6, R25, RZ, P1, !PT ;  /* 0x0000001906067210 */ /* 0x000fe20000f3e4ff */
[----:B------:R-:W-:Y:S01]  /*21de0*/  IMAD.WIDE.U32 R12, R2, R74, RZ ;  /* 0x0000004a020c7225 */ /* 0x000fe200078e00ff */
[----:B------:R-:W-:-:S02]  /*21df0*/  ISETP.GE.U32.AND.EX P3, PT, R51, R16, PT, P2 ;  /* 0x000000103300720c */ /* 0x000fc40003f66120 */
[----:B------:R-:W-:Y:S02]  /*21e00*/  IADD3.X R14, P4, P1, R20, RZ, RZ, P1, P4 ;  /* 0x000000ff140e7210 */ /* 0x000fe400009884ff */
[----:B------:R-:W-:Y:S02]  /*21e10*/  IADD3 R50, P0, PT, R50, R19, RZ ;  /* 0x0000001332327210 */ /* 0x000fe40007f1e0ff */
[----:B------:R-:W-:Y:S01]  /*21e20*/  IADD3.X R20, PT, PT, R21, RZ, RZ, P4, P1 ;  /* 0x000000ff15147210 */ /* 0x000fe200027e24ff */
[----:B------:R-:W-:Y:S01]  /*21e30*/  IMAD.WIDE.U32 R16, P4, R68, R75, R12 ;  /* 0x0000004b44107225 */ /* 0x000fe2000788000c */
[----:B------:R-:W-:Y:S02]  /*21e40*/  IADD3 R21, P1, PT, R14, R61, RZ ;  /* 0x0000003d0e157210 */ /* 0x000fe40007f3e0ff */
[----:B------:R-:W-:Y:S01]  /*21e50*/  ISETP.GE.U32.AND P6, PT, R18, R89, PT ;  /* 0x000000591200720c */ /* 0x000fe20003fc6070 */
[----:B------:R-:W-:Y:S01]  /*21e60*/  IMAD.WIDE.U32 R12, R68, R74, RZ ;  /* 0x0000004a440c7225 */ /* 0x000fe200078e00ff */
[----:B------:R-:W-:-:S02]  /*21e70*/  ISETP.GE.U32.AND P2, PT, R50, R19, PT ;  /* 0x000000133200720c */ /* 0x000fc40003f46070 */
[----:B------:R-:W-:Y:S01]  /*21e80*/  SEL R51, RZ, 0x1, P3 ;  /* 0x00000001ff337807 */ /* 0x000fe20001800000 */
[----:B------:R-:W-:Y:S01]  /*21e90*/  IMAD.X R19, RZ, RZ, RZ, P4 ;  /* 0x000000ffff137224 */ /* 0x000fe200020e06ff */
[----:B------:R-:W-:Y:S01]  /*21ea0*/  IADD3 R55, P4, PT, R13, R16, RZ ;  /* 0x000000100d377210 */ /* 0x000fe20007f9e0ff */
[----:B------:R-:W-:Y:S01]  /*21eb0*/  IMAD.MOV.U32 R18, RZ, RZ, R17 ;  /* 0x000000ffff127224 */ /* 0x000fe200078e0011 */
[----:B------:R-:W-:Y:S01]  /*21ec0*/  IADD3 R54, P3, PT, R21, R12, RZ ;  /* 0x0000000c15367210 */ /* 0x000fe20007f7e0ff */
[----:B------:R-:W-:Y:S01]  /*21ed0*/  IMAD.WIDE.U32 R12, R2, R76, RZ ;  /* 0x0000004c020c7225 */ /* 0x000fe200078e00ff */
[----:B------:R-:W-:Y:S02]  /*21ee0*/  ISETP.GE.U32.AND.EX P6, PT, R67, R52, PT, P6 ;  /* 0x000000344300720c */ /* 0x000fe40003fc6160 */
[----:B------:R-:W-:Y:S01]  /*21ef0*/  IADD3.X R14, P1, PT, R20, R59, RZ, P1, !PT ;  /* 0x0000003b140e7210 */ /* 0x000fe20000f3e4ff */
[----:B------:R-:W-:Y:S01]  /*21f00*/  IMAD.X R52, RZ, RZ, R23, P0 ;  /* 0x000000ffff347224 */ /* 0x000fe200000e0617 */
[----:B------:R-:W-:Y:S01]  /*21f10*/  SEL R25, RZ, 0x1, P6 ;  /* 0x00000001ff197807 */ /* 0x000fe20003000000 */
[----:B------:R-:W-:Y:S01]  /*21f20*/  IMAD.WIDE.U32 R16, P6, R68, R77, R12 ;  /* 0x0000004d44107225 */ /* 0x000fe200078c000c */
[----:B------:R-:W-:-:S02]  /*21f30*/  IADD3.X R56, P3, PT, R14, R55, RZ, P3, !PT ;  /* 0x000000370e387210 */ /* 0x000fc40001f7e4ff */
[----:B------:R-:W-:Y:S01]  /*21f40*/  IADD3 R20, P0, PT, R25, R50, RZ ;  /* 0x0000003219147210 */ /* 0x000fe20007f1e0ff */
[----:B------:R-:W-:Y:S01]  /*21f50*/  IMAD.WIDE.U32.X R12, R2, R75, R18, P4 ;  /* 0x0000004b020c7225 */ /* 0x000fe200020e0412 */
[----:B------:R-:W-:-:S03]  /*21f60*/  ISETP.GE.U32.AND.EX P2, PT, R52, R23, PT, P2 ;  /* 0x000000173400720c */ /* 0x000fc60003f46120 */
[----:B------:R-:W-:Y:S01]  /*21f70*/  IMAD.X R21, RZ, RZ, R52, P0 ;  /* 0x000000ffff157224 */ /* 0x000fe200000e0634 */
[----:B------:R-:W-:Y:S01]  /*21f80*/  IADD3.X R12, P3, P1, R12, RZ, RZ, P3, P1 ;  /* 0x000000ff0c0c7210 */ /* 0x000fe200019624ff */
[----:B------:R-:W-:Y:S01]  /*21f90*/  IMAD.MOV.U32 R18, RZ, RZ, R17 ;  /* 0x000000ffff127224 */ /* 0x000fe200078e0011 */
[----:B------:R-:W-:Y:S01]  /*21fa0*/  ISETP.GE.U32.AND P0, PT, R20, R50, PT ;  /* 0x000000321400720c */ /* 0x000fe20003f06070 */
[----:B------:R-:W-:Y:S01]  /*21fb0*/  IMAD.WIDE.U32 R68, R68, R76, RZ ;  /* 0x0000004c44447225 */ /* 0x000fe200078e00ff */
[----:B------:R-:W-:Y:S02]  /*21fc0*/  IADD3.X R13, PT, PT, R13, RZ, RZ, P3, P1 ;  /* 0x000000ff0d0d7210 */ /* 0x000fe40001fe24ff */
[----:B------:R-:W-:Y:S01]  /*21fd0*/  IADD3 R17, P1, PT, R22, R20, RZ ;  /* 0x0000001416117210 */ /* 0x000fe20007f3e0ff */
[----:B------:R-:W-:Y:S01]  /*21fe0*/  IMAD.X R19, RZ, RZ, RZ, P6 ;  /* 0x000000ffff137224 */ /* 0x000fe200030e06ff */
[----:B------:R-:W-:Y:S01]  /*21ff0*/  ISETP.GE.U32.AND.EX P0, PT, R21, R52, PT, P0 ;  /* 0x000000341500720c */ /* 0x000fe20003f06100 */
[----:B------:R-:W-:Y:S01]  /*22000*/  IMAD.X R22, RZ, RZ, R15, P5 ;  /* 0x000000ffff167224 */ /* 0x000fe200028e060f */
[----:B------:R-:W-:Y:S01]  /*22010*/  IADD3 R25, P6, P4, R51, R5, R4 ;  /* 0x0000000533197210 */ /* 0x000fe20007cde004 */
[----:B------:R-:W-:Y:S01]  /*22020*/  IMAD.X R4, R24, 0x1, R21, P1 ;  /* 0x0000000118047824 */ /* 0x000fe200008e0615 */
[----:B------:R-:W-:-:S02]  /*22030*/  SEL R15, RZ, 0x1, P2 ;  /* 0x00000001ff0f7807 */ /* 0x000fc40001000000 */
[----:B------:R-:W-:Y:S02]  /*22040*/  IADD3 R5, P2, PT, R12, R17, RZ ;  /* 0x000000110c057210 */ /* 0x000fe40007f5e0ff */
[----:B------:R-:W-:Y:S02]  /*22050*/  ISETP.GE.U32.AND P5, PT, R92, R3, PT ;  /* 0x000000035c00720c */ /* 0x000fe40003fa6070 */
[----:B------:R-:W-:Y:S02]  /*22060*/  SEL R14, RZ, 0x1, P0 ;  /* 0x00000001ff0e7807 */ /* 0x000fe40000000000 */
[----:B------:R-:W-:Y:S02]  /*22070*/  IADD3 R23, P3, PT, R69, R16, RZ ;  /* 0x0000001045177210 */ /* 0x000fe40007f7e0ff */
[----:B------:R-:W-:Y:S02]  /*22080*/  ISETP.GE.U32.AND P0, PT, R17, R20, PT ;  /* 0x000000141100720c */ /* 0x000fe40003f06070 */
[----:B------:R-:W-:-:S02]  /*22090*/  IADD3 R69, P1, PT, R5, R68, RZ ;  /* 0x0000004405457210 */ /* 0x000fc40007f3e0ff */
[----:B------:R-:W-:Y:S02]  /*220a0*/  IADD3.X R12, P2, PT, R13, R4, RZ, P2, !PT ;  /* 0x000000040d0c7210 */ /* 0x000fe4000175e4ff */
[----:B------:R-:W-:Y:S02]  /*220b0*/  ISETP.GE.U32.AND.EX P5, PT, R93, R22, PT, P5 ;  /* 0x000000165d00720c */ /* 0x000fe40003fa6150 */
[----:B------:R-:W-:Y:S01]  /*220c0*/  ISETP.GE.U32.AND.EX P0, PT, R4, R21, PT, P0 ;  /* 0x000000150400720c */ /* 0x000fe20003f06100 */
[----:B------:R-:W-:Y:S01]  /*220d0*/  IMAD.WIDE.U32.X R4, R2, R77, R18, P3 ;  /* 0x0000004d02047225 */ /* 0x000fe200018e0412 */
[----:B------:R-:W-:Y:S02]  /*220e0*/  IADD3.X R23, P1, PT, R12, R23, RZ, P1, !PT ;  /* 0x000000170c177210 */ /* 0x000fe40000f3e4ff */
[----:B------:R-:W-:Y:S02]  /*220f0*/  SEL R16, RZ, 0x1, P5 ;  /* 0x00000001ff107807 */ /* 0x000fe40002800000 */
[----:B------:R-:W-:-:S02]  /*22100*/  SEL R13, RZ, 0x1, P0 ;  /* 0x00000001ff0d7807 */ /* 0x000fc40000000000 */
[----:B------:R-:W-:Y:S02]  /*22110*/  IADD3 R12, P3, P0, R14, R25, R15 ;  /* 0x000000190e0c7210 */ /* 0x000fe4000787e00f */
[----:B------:R-:W-:Y:S02]  /*22120*/  IADD3.X R2, P2, P1, R4, RZ, RZ, P1, P2 ;  /* 0x000000ff04027210 */ /* 0x000fe400009444ff */
[----:B------:R-:W-:Y:S02]  /*22130*/  IADD3.X R7, PT, PT, RZ, R7, RZ, P6, P4 ;  /* 0x00000007ff077210 */ /* 0x000fe400037e84ff */
[----:B------:R-:W-:Y:S02]  /*22140*/  IADD3 R14, P6, PT, R11, R16, RZ ;  /* 0x000000100b0e7210 */ /* 0x000fe40007fde0ff */
[----:B------:R-:W-:Y:S02]  /*22150*/  IADD3.X R4, PT, PT, R5, RZ, RZ, P2, P1 ;  /* 0x000000ff05047210 */ /* 0x000fe400017e24ff */
[----:B------:R-:W-:Y:S01]  /*22160*/  IADD3.X R5, PT, PT, RZ, R7, RZ, P3, P0 ;  /* 0x00000007ff057210 */ /* 0x000fe20001fe04ff */
[----:B------:R-:W-:Y:S01]  /*22170*/  IMAD.X R7, RZ, RZ, R10, P6 ;  /* 0x000000ffff077224 */ /* 0x000fe200030e060a */
[----:B------:R-:W-:-:S02]  /*22180*/  ISETP.GE.U32.AND P1, PT, R97, R14, PT ;  /* 0x0000000e6100720c */ /* 0x000fc40003f26070 */
[----:B------:R-:W-:Y:S02]  /*22190*/  IADD3 R11, P4, P5, R2, R12, R13 ;  /* 0x0000000c020b7210 */ /* 0x000fe40007d9e00d */
[----:B------:R-:W-:Y:S02]  /*221a0*/  ISETP.GE.U32.AND.EX P1, PT, R94, R7, PT, P1 ;  /* 0x000000075e00720c */ /* 0x000fe40003f26110 */
[----:B------:R-:W-:Y:S02]  /*221b0*/  IADD3.X R10, PT, PT, R4, R5, RZ, P4, P5 ;  /* 0x00000005040a7210 */ /* 0x000fe400027ea4ff */
[----:B------:R-:W-:Y:S02]  /*221c0*/  IADD3 R90, P4, PT, R92, -R3, RZ ;  /* 0x800000035c5a7210 */ /* 0x000fe40007f9e0ff */
[----:B------:R-:W-:Y:S02]  /*221d0*/  IADD3 R86, P2, PT, -R86, R105, RZ ;  /* 0x0000006956567210 */ /* 0x000fe40007f5e1ff */
[----:B------:R-:W-:Y:S01]  /*221e0*/  IADD3 R88, P3, PT, R104, -R53, RZ ;  /* 0x8000003568587210 */ /* 0x000fe20007f7e0ff */
[----:B------:R-:W-:Y:S01]  /*221f0*/  IMAD.X R91, R93, 0x1, ~R22, P4 ;  /* 0x000000015d5b7824 */ /* 0x000fe200020e0e16 */
[----:B------:R-:W-:Y:S01]  /*22200*/  IADD3 R92, P5, PT, R97, -R14, RZ ;  /* 0x8000000e615c7210 */ /* 0x000fe20007fbe0ff */
[----:B------:R-:W-:Y:S01]  /*22210*/  IMAD.X R87, R96, 0x1, ~R87, P2 ;  /* 0x0000000160577824 */ /* 0x000fe200010e0e57 */
[----:B------:R-:W-:Y:S01]  /*22220*/  ISETP.GT.U32.AND P0, PT, R11, R76, PT ;  /* 0x0000004c0b00720c */ /* 0x000fe20003f04070 */
[----:B------:R-:W-:-:S02]  /*22230*/  IMAD.X R89, R95, 0x1, ~R8, P3 ;  /* 0x000000015f597824 */ /* 0x000fc400018e0e08 */
[----:B------:R-:W-:Y:S01]  /*22240*/  IMAD.X R93, R94, 0x1, ~R7, P5 ;  /* 0x000000015e5d7824 */ /* 0x000fe200028e0e07 */
[----:B------:R-:W-:Y:S01]  /*22250*/  ISETP.GT.U32.AND.EX P0, PT, R10, R77, PT, P0 ;  /* 0x0000004d0a00720c */ /* 0x000fe20003f04100 */
[----:B------:R-:W-:-:S12]  /*22260*/  @P1 BRA `(.L_x_72) ;  /* 0x0000000000981947 */ /* 0x000fd80003800000 */
        /* <DEDUP_REMOVED lines=38> */
.L_x_72:
        /* <DEDUP_REMOVED lines=30> */
.L_x_73:
        /* <DEDUP_REMOVED lines=21> */
.L_x_74:
[----:B------:R-:W-:Y:S01]  /*22800*/  ISETP.GT.U32.AND P0, PT, R9, -0x1, PT ;  /* 0xffffffff0900780c */ /* 0x000fe20003f04070 */
[----:B------:R-:W-:Y:S01]  /*22810*/  IMAD.SHL.U32 R125, R11, 0x2, RZ ;  /* 0x000000020b7d7824 */ /* 0x000fe200078e00ff */
[C---:B------:R-:W-:Y:S01]  /*22820*/  SHF.L.W.U32.HI R4, R6.reuse, 0x1, R5 ;  /* 0x0000000106047819 */ /* 0x040fe20000010e05 */
        /* <DEDUP_REMOVED lines=38> */
[----:B------:R-:W-:Y:S01]  /*22a90*/  UMOV UR4, URZ ;  /* 0x000000ff00047c82 */ /* 0x000fe20008000000 */
[----:B------:R-:W-:Y:S02]  /*22aa0*/  IMAD.MOV.U32 R16, RZ, RZ, R5 ;  /* 0x000000ffff107224 */ /* 0x000fe400078e0005 */
        /* <DEDUP_REMOVED lines=29> */
.L_x_75:
[----:B------:R-:W-:Y:S01]  /*22c80*/  ISETP.GE.U32.AND P0, PT, R12, R70, PT ;  /* 0x000000460c00720c */ /* 0x000fe20003f06070 */
[----:B------:R-:W-:-:S03]  /*22c90*/  UMOV UR4, URZ ;  /* 0x000000ff00047c82 */ /* 0x000fc60008000000 */
[----:B------:R-:W-:-:S04]  /*22ca0*/  ISETP.GE.U32.AND.EX P0, PT, R13, R71, PT, P0 ;  /* 0x000000470d00720c */ /* 0x000fc80003f06100 */
[----:B------:R-:W-:-:S04]  /*22cb0*/  SEL R15, RZ, 0x1, P0 ;  /* 0x00000001ff0f7807 */ /* 0x000fc80000000000 */
[----:B------:R-:W-:-:S05]  /*22cc0*/  IADD3 R15, P0, PT, R15, R72, RZ ;  /* 0x000000480f0f7210 */ /* 0x000fca0007f1e0ff */
[----:B------:R-:W-:Y:S01]  /*22cd0*/  IMAD.X R14, RZ, RZ, R73, P0 ;  /* 0x000000ffff0e7224 */ /* 0x000fe200000e0649 */
[CC--:B------:R-:W-:Y:S02]  /*22ce0*/  ISETP.GE.U32.AND P0, PT, R4.reuse, R15.reuse, PT ;  /* 0x0000000f0400720c */ /* 0x0c0fe40003f06070 */
[----:B------:R-:W-:Y:S02]  /*22cf0*/  IADD3 R15, P1, PT, R4, -R15, RZ ;  /* 0x8000000f040f7210 */ /* 0x000fe40007f3e0ff */
[----:B------:R-:W-:-:S03]  /*22d00*/  ISETP.GE.U32.AND.EX P0, PT, R19, R14, PT, P0 ;  /* 0x0000000e1300720c */ /* 0x000fc60003f06100 */
[----:B------:R-:W-:Y:S01]  /*22d10*/  IMAD.X R14, R19, 0x1, ~R14, P1 ;  /* 0x00000001130e7824 */ /* 0x000fe200008e0e0e */
        /* <DEDUP_REMOVED lines=11> */
[----:B------:R-:W-:Y:S01]  /*22dd0*/  IADD3.X R126, PT, PT, R126, -0x1, ~R77, P3, P4 ;  /* 0xffffffff7e7e7810 */ /* 0x000fe20001fe8c4d */
[----:B------:R-:W-:Y:S08]  /*22de0*/  BRA `(.L_x_23) ;  /* 0x0000012400407947 */ /* 0x000ff00003800000 */
.L_x_42:
        /* <DEDUP_REMOVED lines=30> */
[----:B------:R-:W-:-:S04]  /*22fd0*/  LOP3.LUT R53, R53, R18, RZ, 0xfc, !PT ;  /* 0x0000001235357212 */ /* 0x000fc800078efcff */
[CC--:B------:R-:W-:Y:S02]  /*22fe0*/  ISETP.NE.U32.AND P0, PT, R53.reuse, R133.reuse, PT ;  /* 0x000000853500720c */ /* 0x0c0fe40003f05070 */
[C---:B------:R-:W-:Y:S02]  /*22ff0*/  ISETP.GE.U32.AND P1, PT, R53.reuse, R133, PT ;  /* 0x000000853500720c */ /* 0x040fe40003f26070 */
[----:B------:R-:W-:Y:S02]  /*23000*/  ISETP.NE.AND.EX P0, PT, R60, R134, PT, P0 ;  /* 0x000000863c00720c */ /* 0x000fe40003f05300 */
[----:B------:R-:W-:Y:S02]  /*23010*/  ISETP.GT.U32.AND P2, PT, R53, R76, PT ;  /* 0x0000004c3500720c */ /* 0x000fe40003f44070 */
[----:B------:R-:W-:Y:S02]  /*23020*/  ISETP.EQ.U32.AND P0, PT, R18, 0x1, !P0 ;  /* 0x000000011200780c */ /* 0x000fe40004702070 */
[----:B------:R-:W-:-:S02]  /*23030*/  ISETP.GE.U32.AND.EX P1, PT, R60, R134, PT, P1 ;  /* 0x000000863c00720c */ /* 0x000fc40003f26110 */
        /* <DEDUP_REMOVED lines=32> */
.L_x_76:
        /* <DEDUP_REMOVED lines=21> */
.L_x_77:
[----:B------:R-:W-:Y:S01]  /*23390*/  IMAD.WIDE.U32 R18, R56, R56, RZ ;  /* 0x0000003838127225 */ /* 0x000fe200078e00ff */
[----:B------:R-:W-:-:S03]  /*233a0*/  CS2R R92, SRZ ;  /* 0x00000000005c7805 */ /* 0x000fc6000001ff00 */
[----:B------:R-:W-:Y:S01]  /*233b0*/  IMAD.MOV.U32 R21, RZ, RZ, RZ ;  /* 0x000000ffff157224 */ /* 0x000fe200078e00ff */
[----:B------:R-:W-:Y:S01]  /*233c0*/  LOP3.LUT R85, R18, 0xfffffffd, RZ, 0xc0, !PT ;  /* 0xfffffffd12557812 */ /* 0x000fe200078ec0ff */
[----:B------:R-:W-:-:S04]  /*233d0*/  IMAD.WIDE.U32 R58, R97, R56, RZ ;  /* 0x00000038613a7225 */ /* 0x000fc800078e00ff */
[----:B------:R-:W-:Y:S02]  /*233e0*/  IMAD.IADD R84, R19, 0x1, R21 ;  /* 0x0000000113547824 */ /* 0x000fe400078e0215 */
[----:B------:R-:W-:-:S04]  /*233f0*/  IMAD.WIDE.U32 R18, R65, R56, RZ ;  /* 0x0000003841127225 */ /* 0x000fc800078e00ff */
[----:B------:R-:W-:-:S04]  /*23400*/  IMAD.WIDE.U32 R62, R97, R91, RZ ;  /* 0x0000005b613e7225 */ /* 0x000fc800078e00ff */
[----:B------:R-:W-:Y:S02]  /*23410*/  IMAD.IADD R23, R59, 0x1, R93 ;  /* 0x000000013b177824 */ /* 0x000fe400078e025d */
[----:B------:R-:W-:Y:S02]  /*23420*/  IMAD.MOV.U32 R83, RZ, RZ, RZ ;  /* 0x000000ffff537224 */ /* 0x000fe400078e00ff */
[----:B------:R-:W-:Y:S01]  /*23430*/  IMAD.WIDE.U32 R50, R91, R56, RZ ;  /* 0x000000385b327225 */ /* 0x000fe200078e00ff */
[----:B------:R-:W-:-:S03]  /*23440*/  IADD3 R62, P2, P3, R62, R23, R18 ;  /* 0x000000173e3e7210 */ /* 0x000fc60007b5e012 */
[----:B------:R-:W-:Y:S02]  /*23450*/  IMAD.MOV.U32 R105, RZ, RZ, RZ ;  /* 0x000000ffff697224 */ /* 0x000fe400078e00ff */
[----:B------:R-:W-:-:S04]  /*23460*/  IMAD.WIDE.U32 R22, R53, R56, RZ ;  /* 0x0000003835167225 */ /* 0x000fc800078e00ff */
[----:B------:R-:W-:Y:S02]  /*23470*/  IMAD.IADD R61, R51, 0x1, R83 ;  /* 0x00000001333d7824 */ /* 0x000fe400078e0253 */
[----:B------:R-:W-:-:S03]  /*23480*/  IMAD.WIDE.U32 R20, R78, R78, RZ ;  /* 0x0000004e4e147225 */ /* 0x000fc600078e00ff */
[----:B------:R-:W-:Y:S01]  /*23490*/  SHF.R.U64 R80, R50, 0x1f, R61 ;  /* 0x0000001f32507819 */ /* 0x000fe2000000123d */
[----:B------:R-:W-:Y:S01]  /*234a0*/  IMAD.MOV.U32 R149, RZ, RZ, RZ ;  /* 0x000000ffff957224 */ /* 0x000fe200078e00ff */
[----:B------:R-:W-:Y:S01]  /*234b0*/  LOP3.LUT R147, R20, 0xfffffffd, RZ, 0xc0, !PT ;  /* 0xfffffffd14937812 */ /* 0x000fe200078ec0ff */
[----:B------:R-:W-:Y:S01]  /*234c0*/  IMAD.WIDE.U32 R52, R53, R91, RZ ;  /* 0x0000005b35347225 */ /* 0x000fe200078e00ff */
[----:B------:R-:W-:-:S03]  /*234d0*/  LOP3.LUT R80, R80, 0xfffffffe, RZ, 0xc0, !PT ;  /* 0xfffffffe50507812 */ /* 0x000fc600078ec0ff */
[----:B------:R-:W-:-:S04]  /*234e0*/  IMAD.WIDE.U32 R54, R60, R56, RZ ;  /* 0x000000383c367225 */ /* 0x000fc800078e00ff */
[----:B------:R-:W-:Y:S02]  /*234f0*/  IMAD.IADD R139, R23, 0x1, R105 ;  /* 0x00000001178b7824 */ /* 0x000fe400078e0269 */
[----:B------:R-:W-:Y:S01]  /*23500*/  IMAD.IADD R59, R93, 0x1, R63 ;  /* 0x000000015d3b7824 */ /* 0x000fe200078e023f */
[----:B------:R-:W-:Y:S01]  /*23510*/  SHF.L.U64.HI R63, R50, 0x1, R61 ;  /* 0x00000001323f7819 */ /* 0x000fe2000001023d */
[----:B------:R-:W-:Y:S01]  /*23520*/  IMAD.MOV.U32 R79, RZ, RZ, RZ ;  /* 0x000000ffff4f7224 */ /* 0x000fe200078e00ff */
[----:B------:R-:W-:Y:S01]  /*23530*/  IADD3 R139, P1, P0, R52, R139, R54 ;  /* 0x0000008b348b7210 */ /* 0x000fe2000783e036 */
[----:B------:R-:W-:Y:S01]  /*23540*/  IMAD.SHL.U32 R89, R50, 0x2, RZ ;  /* 0x0000000232597824 */ /* 0x000fe200078e00ff */
[----:B------:R-:W-:Y:S01]  /*23550*/  LOP3.LUT R63, R63, 0x1, RZ, 0xc0, !PT ;  /* 0x000000013f3f7812 */ /* 0x000fe200078ec0ff */
[----:B------:R-:W-:Y:S02]  /*23560*/  IMAD.MOV.U32 R87, RZ, RZ, RZ ;  /* 0x000000ffff577224 */ /* 0x000fe400078e00ff */
[----:B------:R-:W-:Y:S01]  /*23570*/  IMAD.WIDE.U32 R50, R78, R56, RZ ;  /* 0x000000384e327225 */ /* 0x000fe200078e00ff */
[----:B------:R-:W-:-:S03]  /*23580*/  LOP3.LUT R89, R89, 0xfffffffe, RZ, 0xc0, !PT ;  /* 0xfffffffe59597812 */ /* 0x000fc600078ec0ff */
[----:B------:R-:W-:Y:S01]  /*23590*/  IMAD.IADD R20, R19, 0x1, R149 ;  /* 0x0000000113147824 */ /* 0x000fe200078e0295 */
[----:B------:R-:W-:Y:S01]  /*235a0*/  IADD3 R89, P5, PT, R89, R84, RZ ;  /* 0x0000005459597210 */ /* 0x000fe20007fbe0ff */
[----:B------:R-:W-:Y:S02]  /*235b0*/  IMAD.IADD R105, R105, 0x1, R53 ;  /* 0x0000000169697824 */ /* 0x000fe400078e0235 */
[----:B------:R-:W-:Y:S02]  /*235c0*/  IMAD.IADD R18, R55, 0x1, R79 ;  /* 0x0000000137127824 */ /* 0x000fe400078e024f */
[----:B------:R-:W-:Y:S02]  /*235d0*/  IMAD.MOV.U32 R19, RZ, RZ, RZ ;  /* 0x000000ffff137224 */ /* 0x000fe400078e00ff */
[----:B------:R-:W-:-:S04]  /*235e0*/  IMAD.WIDE.U32 R52, R65, R78, RZ ;  /* 0x0000004e41347225 */ /* 0x000fc800078e00ff */
[----:B------:R-:W-:-:S04]  /*235f0*/  IMAD.WIDE.U32 R54, R90, R56, RZ ;  /* 0x000000385a367225 */ /* 0x000fc800078e00ff */
[----:B------:R-:W-:-:S04]  /*23600*/  IMAD.WIDE.U32 R56, R78, R91, RZ ;  /* 0x0000005b4e387225 */ /* 0x000fc800078e00ff */
[----:B------:R-:W-:Y:S01]  /*23610*/  IMAD.IADD R23, R51, 0x1, R87 ;  /* 0x0000000133177824 */ /* 0x000fe200078e0257 */
[----:B------:R-:W-:Y:S01]  /*23620*/  SHF.R.U32.HI R51, RZ, 0x1f, R61 ;  /* 0x0000001fff337819 */ /* 0x000fe2000001163d */
[----:B------:R-:W-:-:S03]  /*23630*/  IMAD.WIDE.U32 R18, R60, R91, R18 ;  /* 0x0000005b3c127225 */ /* 0x000fc600078e0012 */
[----:B------:R-:W-:Y:S01]  /*23640*/  LOP3.LUT R81, R51, 0x1, RZ, 0xc0, !PT ;  /* 0x0000000133517812 */ /* 0x000fe200078ec0ff */
[----:B------:R-:W-:Y:S01]  /*23650*/  IMAD.IADD R60, R149, 0x1, R53 ;  /* 0x00000001953c7824 */ /* 0x000fe200078e0235 */
[----:B------:R-:W-:Y:S01]  /*23660*/  IADD3.X R53, PT, PT, RZ, RZ, RZ, P2, P3 ;  /* 0x000000ffff357210 */ /* 0x000fe200017e64ff */
[----:B------:R-:W-:Y:S01]  /*23670*/  IMAD.WIDE.U32 R24, R90, R78, RZ ;  /* 0x0000004e5a187225 */ /* 0x000fe200078e00ff */
[----:B------:R-:W-:Y:S02]  /*23680*/  IADD3 R23, P3, P4, R56, R23, R54 ;  /* 0x0000001738177210 */ /* 0x000fe40007c7e036 */
[----:B------:R-:W-:Y:S01]  /*23690*/  IADD3.X R54, PT, PT, RZ, RZ, RZ, P1, P0 ;  /* 0x000000ffff367210 */ /* 0x000fe20000fe04ff */
[----:B------:R-:W-:Y:S01]  /*236a0*/  IMAD.SHL.U32 R82, R24, 0x2, RZ ;  /* 0x0000000218527824 */ /* 0x000fe200078e00ff */
[----:B------:R-:W-:Y:S01]  /*236b0*/  SHF.R.U32.HI R88, RZ, 0x1f, R23 ;  /* 0x0000001fff587819 */ /* 0x000fe20000011617 */
[----:B------:R-:W-:Y:S01]  /*236c0*/  IMAD.WIDE.U32 R80, R91, R91, R80 ;  /* 0x0000005b5b507225 */ /* 0x000fe200078e0050 */
[----:B------:R-:W-:-:S02]  /*236d0*/  SHF.L.U64.HI R23, R50, 0x1, R23 ;  /* 0x0000000132177819 */ /* 0x000fc40000010217 */
[----:B------:R-:W-:Y:S01]  /*236e0*/  IADD3 R51, P2, PT, R88, R58, RZ ;  /* 0x0000003a58337210 */ /* 0x000fe20007f5e0ff */
[----:B------:R-:W-:Y:S01]  /*236f0*/  IMAD.X R63, RZ, RZ, R63, P5 ;  /* 0x000000ffff3f7224 */ /* 0x000fe200028e063f */
[----:B------:R-:W-:Y:S01]  /*23700*/  LOP3.LUT R82, R82, 0xfffffffe, RZ, 0xc0, !PT ;  /* 0xfffffffe52527812 */ /* 0x000fe200078ec0ff */
[----:B------:R-:W-:Y:S01]  /*23710*/  IMAD.IADD R21, R87, 0x1, R21 ;  /* 0x0000000157157824 */ /* 0x000fe200078e0215 */
[----:B------:R-:W-:Y:S01]  /*23720*/  ISETP.GT.U32.AND P5, PT, R58, R51, PT ;  /* 0x000000333a00720c */ /* 0x000fe20003fa4070 */
[----:B------:R-:W-:Y:S01]  /*23730*/  IMAD.X R151, RZ, RZ, R62, P2 ;  /* 0x000000ffff977224 */ /* 0x000fe200010e063e */
[----:B------:R-:W-:Y:S01]  /*23740*/  IADD3 R63, P1, PT, R63, R80, RZ ;  /* 0x000000503f3f7210 */ /* 0x000fe20007f3e0ff */
[----:B------:R-:W-:Y:S01]  /*23750*/  IMAD.MOV.U32 R61, RZ, RZ, RZ ;  /* 0x000000ffff3d7224 */ /* 0x000fe200078e00ff */
[----:B------:R-:W-:Y:S01]  /*23760*/  IADD3 R82, P6, PT, R82, R21, RZ ;  /* 0x0000001552527210 */ /* 0x000fe20007fde0ff */
[----:B------:R-:W-:Y:S01]  /*23770*/  IMAD.MOV.U32 R21, RZ, RZ, RZ ;  /* 0x000000ffff157224 */ /* 0x000fe200078e00ff */
[----:B------:R-:W-:Y:S01]  /*23780*/  ISETP.GT.U32.AND.EX P5, PT, R62, R151, PT, P5 ;  /* 0x000000973e00720c */ /* 0x000fe20003fa4150 */
[----:B------:R-:W-:-:S02]  /*23790*/  IMAD.IADD R25, R92, 0x1, R25 ;  /* 0x000000015c197824 */ /* 0x000fc400078e0219 */
[----:B------:R-:W-:Y:S01]  /*237a0*/  IMAD.X R80, R83, 0x1, R81, P1 ;  /* 0x0000000153507824 */ /* 0x000fe200008e0651 */
[----:B------:R-:W-:Y:S01]  /*237b0*/  IADD3 R147, P1, PT, R51, R147, RZ ;  /* 0x0000009333937210 */ /* 0x000fe20007f3e0ff */
[C---:B------:R-:W-:Y:S01]  /*237c0*/  IMAD.WIDE.U32 R20, R65.reuse, R91, R20 ;  /* 0x0000005b41147225 */ /* 0x040fe200078e0014 */
[C-C-:B------:R-:W-:Y:S02]  /*237d0*/  SHF.L.U64.HI R64, R24.reuse, 0x1, R25.reuse ;  /* 0x0000000118407819 */ /* 0x140fe40000010219 */
[----:B------:R-:W-:Y:S01]  /*237e0*/  SHF.R.U64 R24, R24, 0x1f, R25 ;  /* 0x0000001f18187819 */ /* 0x000fe20000001219 */
[----:B------:R-:W-:Y:S01]  /*237f0*/  IMAD.WIDE.U32 R60, R65, R90, R60 ;  /* 0x0000005a413c7225 */ /* 0x000fe200078e003c */
[----:B------:R-:W-:Y:S02]  /*23800*/  IADD3 R65, P2, P0, R54, R18, R105 ;  /* 0x0000001236417210 */ /* 0x000fe4000785e069 */
[----:B------:R-:W-:Y:S01]  /*23810*/  SEL R18, R58, R51, P5 ;  /* 0x000000333a127207 */ /* 0x000fe20002800000 */
[----:B------:R-:W-:Y:S01]  /*23820*/  IMAD.X R51, R151, 0x1, R82, P1 ;  /* 0x0000000197337824 */ /* 0x000fe200008e0652 */
[----:B------:R-:W-:Y:S01]  /*23830*/  SHF.R.U32.HI R25, RZ, 0x1f, R25 ;  /* 0x0000001fff197819 */ /* 0x000fe20000011619 */
[----:B------:R-:W-:Y:S01]  /*23840*/  IMAD.IADD R81, R79, 0x1, R19 ;  /* 0x000000014f517824 */ /* 0x000fe200078e0213 */
[----:B------:R-:W-:Y:S01]  /*23850*/  ISETP.GT.U32.AND P1, PT, R18, R147, PT ;  /* 0x000000931200720c */ /* 0x000fe20003f24070 */
[----:B------:R-:W-:Y:S01]  /*23860*/  IMAD R54, R89, R68, RZ ;  /* 0x0000004459367224 */ /* 0x000fe200078e02ff */
[----:B------:R-:W-:Y:S01]  /*23870*/  LOP3.LUT R64, R64, 0x1, RZ, 0xc0, !PT ;  /* 0x0000000140407812 */ /* 0x000fe200078ec0ff */
[----:B------:R-:W-:Y:S01]  /*23880*/  IMAD.IADD R87, R87, 0x1, R57 ;  /* 0x0000000157577824 */ /* 0x000fe200078e0239 */
[----:B------:R-:W-:-:S02]  /*23890*/  LOP3.LUT R18, R24, 0xfffffffe, RZ, 0xc0, !PT ;  /* 0xfffffffe18127812 */ /* 0x000fc400078ec0ff */
[----:B------:R-:W-:Y:S01]  /*238a0*/  SEL R24, R62, R151, P5 ;  /* 0x000000973e187207 */ /* 0x000fe20002800000 */
[----:B------:R-:W-:Y:S01]  /*238b0*/  IMAD.X R79, RZ, RZ, R64, P6 ;  /* 0x000000ffff4f7224 */ /* 0x000fe200030e0640 */
[----:B------:R-:W-:Y:S02]  /*238c0*/  LOP3.LUT R19, R25, 0x1, RZ, 0xc0, !PT ;  /* 0x0000000119137812 */ /* 0x000fe400078ec0ff */
[----:B------:R-:W-:Y:S01]  /*238d0*/  IADD3 R59, P5, P6, R53, R20, R59 ;  /* 0x00000014353b7210 */ /* 0x000fe20007ebe03b */
[----:B------:R-:W-:Y:S01]  /*238e0*/  IMAD.IADD R53, R149, 0x1, R21 ;  /* 0x0000000195357824 */ /* 0x000fe200078e0215 */
[----:B------:R-:W-:Y:S01]  /*238f0*/  ISETP.GT.U32.AND.EX P1, PT, R24, R51, PT, P1 ;  /* 0x000000331800720c */ /* 0x000fe20003f24110 */
[-C--:B------:R-:W-:Y:S01]  /*23900*/  IMAD.WIDE.U32 R24, R97, R90.reuse, RZ ;  /* 0x0000005a61187225 */ /* 0x080fe200078e00ff */
[----:B------:R-:W-:Y:S02]  /*23910*/  IADD3.X R81, PT, PT, RZ, R81, RZ, P2, P0 ;  /* 0x00000051ff517210 */ /* 0x000fe400017e04ff */
[----:B------:R-:W-:Y:S01]  /*23920*/  SEL R105, RZ, 0x1, !P1 ;  /* 0x00000001ff697807 */ /* 0x000fe20004800000 */
[----:B------:R-:W-:-:S04]  /*23930*/  IMAD.WIDE.U32 R18, R90, R90, R18 ;  /* 0x0000005a5a127225 */ /* 0x000fc800078e0012 */
[----:B------:R-:W-:-:S04]  /*23940*/  IMAD.WIDE.U32 R20, R85, R68, RZ ;  /* 0x0000004455147225 */ /* 0x000fc800078e00ff */
[----:B------:R-:W-:Y:S01]  /*23950*/  IMAD.IADD R83, R93, 0x1, R25 ;  /* 0x000000015d537824 */ /* 0x000fe200078e0219 */
[----:B------:R-:W-:Y:S01]  /*23960*/  IADD3.X R25, PT, PT, RZ, R53, RZ, P5, P6 ;  /* 0x00000035ff197210 */ /* 0x000fe20002fec4ff */
[----:B------:R-:W-:Y:S01]  /*23970*/  IMAD R53, R85, R69, R54 ;  /* 0x0000004555357224 */ /* 0x000fe200078e0236 */
[----:B------:R-:W-:Y:S01]  /*23980*/  IADD3 R54, P5, P6, R79, R18, R59 ;  /* 0x000000124f367210 */ /* 0x000fe20007ebe03b */
[----:B------:R-:W-:Y:S01]  /*23990*/  IMAD.IADD R82, R92, 0x1, R19 ;  /* 0x000000015c527824 */ /* 0x000fe200078e0213 */
[----:B------:R-:W-:Y:S01]  /*239a0*/  IADD3 R83, P1, PT, R83, R60, RZ ;  /* 0x0000003c53537210 */ /* 0x000fe20007f3e0ff */
[----:B------:R-:W-:-:S03]  /*239b0*/  IMAD.WIDE.U32 R18, R20, R70, RZ ;  /* 0x0000004614127225 */ /* 0x000fc600078e00ff */
[----:B------:R-:W-:Y:S01]  /*239c0*/  IADD3.X R82, PT, PT, RZ, R82, R25, P5, P6 ;  /* 0x00000052ff527210 */ /* 0x000fe20002fec419 */
[----:B------:R-:W-:Y:S01]  /*239d0*/  IMAD.IADD R53, R21, 0x1, R53 ;  /* 0x0000000115357824 */ /* 0x000fe200078e0235 */
[----:B------:R-:W-:Y:S01]  /*239e0*/  IADD3 R79, P5, P6, R59, R54, R105 ;  /* 0x000000363b4f7210 */ /* 0x000fe20007ebe069 */
[----:B------:R-:W-:Y:S01]  /*239f0*/  IMAD.X R64, R149, 0x1, R61, P1 ;  /* 0x0000000195407824 */ /* 0x000fe200008e063d */
[----:B------:R-:W-:Y:S01]  /*23a00*/  IADD3 RZ, P1, PT, R85, R18, RZ ;  /* 0x0000001255ff7210 */ /* 0x000fe20007f3e0ff */
[----:B------:R-:W-:Y:S01]  /*23a10*/  IMAD.WIDE.U32 R84, R53, R70, RZ ;  /* 0x0000004635547225 */ /* 0x000fe200078e00ff */
[----:B------:R-:W-:Y:S02]  /*23a20*/  IADD3.X R82, PT, PT, R25, R82, RZ, P5, P6 ;  /* 0x0000005219527210 */ /* 0x000fe40002fec4ff */
[----:B------:R-:W-:Y:S01]  /*23a30*/  IADD3 R56, P6, PT, R147, R58, RZ ;  /* 0x0000003a93387210 */ /* 0x000fe20007fde0ff */
[----:B------:R-:W-:-:S03]  /*23a40*/  IMAD.WIDE.U32 R60, R53, R72, RZ ;  /* 0x00000048353c7225 */ /* 0x000fc600078e00ff */
[----:B------:R-:W-:Y:S01]  /*23a50*/  ISETP.GE.U32.AND P0, PT, R56, R147, PT ;  /* 0x000000933800720c */ /* 0x000fe20003f06070 */
[----:B------:R-:W-:-:S04]  /*23a60*/  IMAD.WIDE.U32 R58, R97, R78, RZ ;  /* 0x0000004e613a7225 */ /* 0x000fc800078e00ff */
[----:B------:R-:W-:-:S04]  /*23a70*/  IMAD.WIDE.U32 R84, P5, R20, R71, R84 ;  /* 0x0000004714547225 */ /* 0x000fc800078a0054 */
[----:B------:R-:W-:Y:S01]  /*23a80*/  IMAD.X R54, R51, 0x1, R62, P6 ;  /* 0x0000000133367824 */ /* 0x000fe200030e063e */
[----:B------:R-:W-:Y:S01]  /*23a90*/  IADD3 R62, P2, PT, R19, R84, RZ ;  /* 0x00000054133e7210 */ /* 0x000fe20007f5e0ff */
[----:B------:R-:W-:-:S03]  /*23aa0*/  IMAD.WIDE.U32 R60, P6, R20, R73, R60 ;  /* 0x00000049143c7225 */ /* 0x000fc600078c003c */
[----:B------:R-:W-:Y:S01]  /*23ab0*/  IADD3.X RZ, P1, PT, R89, R62, RZ, P1, !PT ;  /* 0x0000003e59ff7210 */ /* 0x000fe20000f3e4ff */
[----:B------:R-:W-:Y:S01]  /*23ac0*/  IMAD.IADD R93, R93, 0x1, R59 ;  /* 0x000000015d5d7824 */ /* 0x000fe200078e023b */
[----:B------:R-:W-:Y:S01]  /*23ad0*/  ISETP.GE.U32.AND.EX P0, PT, R54, R51, PT, P0 ;  /* 0x000000333600720c */ /* 0x000fe20003f06100 */
[----:B------:R-:W-:Y:S02]  /*23ae0*/  IMAD.X R25, RZ, RZ, RZ, P5 ;  /* 0x000000ffff197224 */ /* 0x000fe400028e06ff */
[----:B------:R-:W-:Y:S01]  /*23af0*/  IMAD.X R97, RZ, RZ, RZ, P6 ;  /* 0x000000ffff617224 */ /* 0x000fe200030e06ff */
[----:B------:R-:W-:Y:S01]  /*23b00*/  IADD3 R84, P5, P6, R24, R93, R52 ;  /* 0x0000005d18547210 */ /* 0x000fe20007ebe034 */
[----:B------:R-:W-:Y:S01]  /*23b10*/  IMAD.WIDE.U32 R18, R20, R72, RZ ;  /* 0x0000004814127225 */ /* 0x000fe200078e00ff */
[----:B------:R-:W-:Y:S02]  /*23b20*/  SEL R86, RZ, 0x1, P0 ;  /* 0x00000001ff567807 */ /* 0x000fe40000000000 */
[----:B------:R-:W-:Y:S01]  /*23b30*/  IADD3.X R62, PT, PT, RZ, RZ, RZ, P5, P6 ;  /* 0x000000ffff3e7210 */ /* 0x000fe20002fec4ff */
[----:B------:R-:W-:-:S02]  /*23b40*/  IMAD.MOV.U32 R24, RZ, RZ, R85 ;  /* 0x000000ffff187224 */ /* 0x000fc400078e0055 */
[----:B------:R-:W-:Y:S02]  /*23b50*/  IMAD.MOV.U32 R96, RZ, RZ, R61 ;  /* 0x000000ffff607224 */ /* 0x000fe400078e003d */
[----:B------:R-:W-:Y:S01]  /*23b60*/  IMAD.WIDE.U32.X R24, R53, R71, R24, P2 ;  /* 0x0000004735187225 */ /* 0x000fe200010e0418 */
[----:B------:R-:W-:Y:S02]  /*23b70*/  IADD3 R93, P2, PT, R19, R60, RZ ;  /* 0x0000003c135d7210 */ /* 0x000fe40007f5e0ff */
[----:B------:R-:W-:Y:S02]  /*23b80*/  IADD3 R19, P5, PT, R105, R22, RZ ;  /* 0x0000001669137210 */ /* 0x000fe40007fbe0ff */
[----:B------:R-:W-:Y:S01]  /*23b90*/  IADD3.X R105, P1, PT, RZ, R24, RZ, P1, !PT ;  /* 0x00000018ff697210 */ /* 0x000fe20000f3e4ff */
[----:B------:R-:W-:Y:S01]  /*23ba0*/  IMAD.WIDE.U32.X R96, R53, R73, R96, P2 ;  /* 0x0000004935607225 */ /* 0x000fe200010e0460 */
[----:B------:R-:W-:Y:S02]  /*23bb0*/  ISETP.GT.U32.AND P6, PT, R22, R19, PT ;  /* 0x000000131600720c */ /* 0x000fe40003fc4070 */
[----:B------:R-:W-:Y:S01]  /*23bc0*/  LEA R105, P0, R50, R105, 0x1 ;  /* 0x0000006932697211 */ /* 0x000fe200078008ff */
[----:B------:R-:W-:Y:S01]  /*23bd0*/  IMAD.X R60, RZ, RZ, R139, P5 ;  /* 0x000000ffff3c7224 */ /* 0x000fe200028e068b */
[----:B------:R-:W-:Y:S01]  /*23be0*/  IADD3 R21, P5, PT, R19, R58, RZ ;  /* 0x0000003a13157210 */ /* 0x000fe20007fbe0ff */
[----:B------:R-:W-:-:S02]  /*23bf0*/  IMAD.X R24, RZ, RZ, R25, P1 ;  /* 0x000000ffff187224 */ /* 0x000fc400008e0619 */
[----:B------:R-:W-:Y:S01]  /*23c00*/  IMAD.WIDE.U32 R50, R53, R74, RZ ;  /* 0x0000004a35327225 */ /* 0x000fe200078e00ff */
[----:B------:R-:W-:-:S03]  /*23c10*/  ISETP.GT.U32.AND.EX P6, PT, R139, R60, PT, P6 ;  /* 0x0000003c8b00720c */ /* 0x000fc60003fc4160 */
[----:B------:R-:W-:Y:S01]  /*23c20*/  IMAD.X R52, R60, 0x1, R84, P5 ;  /* 0x000000013c347824 */ /* 0x000fe200028e0654 */
[----:B------:R-:W-:Y:S02]  /*23c30*/  IADD3 R104, P5, PT, R86, R21, RZ ;  /* 0x0000001556687210 */ /* 0x000fe40007fbe0ff */
[----:B------:R-:W-:Y:S02]  /*23c40*/  SEL R146, R22, R19, P6 ;  /* 0x0000001316927207 */ /* 0x000fe40003000000 */
[----:B------:R-:W-:Y:S01]  /*23c50*/  IADD3 R78, P1, PT, R104, R58, RZ ;  /* 0x0000003a684e7210 */ /* 0x000fe20007f3e0ff */
[----:B------:R-:W-:Y:S01]  /*23c60*/  IMAD.X R89, RZ, RZ, R52, P5 ;  /* 0x000000ffff597224 */ /* 0x000fe200028e0634 */
[----:B------:R-:W-:Y:S01]  /*23c70*/  IADD3 R105, P5, PT, R105, R18, RZ ;  /* 0x0000001269697210 */ /* 0x000fe20007fbe0ff */
[----:B------:R-:W-:Y:S01]  /*23c80*/  IMAD.WIDE.U32 R18, R53, R76, RZ ;  /* 0x0000004c35127225 */ /* 0x000fe200078e00ff */
[----:B------:R-:W-:Y:S02]  /*23c90*/  IADD3.X R58, P0, PT, R24, R23, RZ, P0, !PT ;  /* 0x00000017183a7210 */ /* 0x000fe4000071e4ff */
        /* <DEDUP_REMOVED lines=11> */
[----:B------:R-:W-:Y:S01]  /*23d50*/  IMAD.WIDE.U32 R18, P1, R20, R77, R18 ;  /* 0x0000004d14127225 */ /* 0x000fe20007820012 */
[----:B------:R-:W-:-:S03]  /*23d60*/  ISETP.GT.U32.AND.EX P2, PT, R147, R52, PT, P2 ;  /* 0x000000349300720c */ /* 0x000fc60003f44120 */
[----:B------:R-:W-:Y:S01]  /*23d70*/  IMAD.X R25, RZ, RZ, RZ, P6 ;  /* 0x000000ffff197224 */ /* 0x000fe200030e06ff */
[----:B------:R-:W-:Y:S01]  /*23d80*/  IADD3 R23, P6, PT, R61, R50, RZ ;  /* 0x000000323d177210 */ /* 0x000fe20007fde0ff */
[----:B------:R-:W-:Y:S01]  /*23d90*/  IMAD.WIDE.U32 R20, R20, R76, RZ ;  /* 0x0000004c14147225 */ /* 0x000fe200078e00ff */
[----:B------:R-:W-:-:S03]  /*23da0*/  SEL R104, RZ, 0x1, !P2 ;  /* 0x00000001ff687807 */ /* 0x000fc60005000000 */
        /* <DEDUP_REMOVED lines=25> */
[----:B------:R-:W-:Y:S02]  /*23f40*/  IADD3.X R54, P5, PT, R54, R23, RZ, P2, !PT ;  /* 0x0000001736367210 */ /* 0x000fe400017be4ff */
[----:B------:R-:W-:Y:S01]  /*23f50*/  IADD3.X RZ, P2, PT, R93, R52, RZ, P1, !PT ;  /* 0x000000345dff7210 */ /* 0x000fe20000f5e4ff */
[----:B------:R-:W-:Y:S01]  /*23f60*/  IMAD.MOV.U32 R52, RZ, RZ, R25 ;  /* 0x000000ffff347224 */ /* 0x000fe200078e0019 */
[----:B------:R-:W-:Y:S01]  /*23f70*/  IADD3.X R104, P0, P5, R18, RZ, RZ, P5, P0 ;  /* 0x000000ff12687210 */ /* 0x000fe20002d004ff */
[----:B------:R-:W-:Y:S01]  /*23f80*/  IMAD.WIDE.U32 R24, R21, R72, RZ ;  /* 0x0000004815187225 */ /* 0x000fe200078e00ff */
[----:B------:R-:W-:Y:S02]  /*23f90*/  IADD3 R93, P1, PT, R78, R22, RZ ;  /* 0x000000164e5d7210 */ /* 0x000fe40007f3e0ff */
        /* <DEDUP_REMOVED lines=48> */
[----:B------:R-:W-:Y:S01]  /*242a0*/  IMAD.MOV.U32 R61, RZ, RZ, RZ ;  /* 0x000000ffff3d7224 */ /* 0x000fe200078e00ff */
[----:B------:R-:W-:Y:S01]  /*242b0*/  IADD3 R18, P1, PT, R21, R18, RZ ;  /* 0x0000001215127210 */ /* 0x000fe20007f3e0ff */
[----:B------:R-:W-:Y:S01]  /*242c0*/  IMAD.X R21, RZ, RZ, RZ, P5 ;  /* 0x000000ffff157224 */ /* 0x000fe200028e06ff */
[----:B------:R-:W-:Y:S01]  /*242d0*/  IADD3.X R55, P6, PT, R20, R55, RZ, P6, !PT ;  /* 0x0000003714377210 */ /* 0x000fe200037de4ff */
[----:B------:R-:W-:Y:S01]  /*242e0*/  IMAD.MOV.U32 R20, RZ, RZ, R19 ;  /* 0x000000ffff147224 */ /* 0x000fe200078e0013 */
[----:B------:R-:W-:Y:S01]  /*242f0*/  IADD3.X R57, PT, PT, RZ, RZ, RZ, P3, P4 ;  /* 0x000000ffff397210 */ /* 0x000fe20001fe84ff */
[----:B------:R-:W-:Y:S01]  /*24300*/  IMAD.WIDE.U32 R60, R90, R91, R60 ;  /* 0x0000005b5a3c7225 */ /* 0x000fe200078e003c */
[----:B------:R-:W-:-:S02]  /*24310*/  IADD3 R54, P5, PT, R58, R63, RZ ;  /* 0x0000003f3a367210 */ /* 0x000fc40007fbe0ff */
[----:B------:R-:W-:Y:S01]  /*24320*/  IADD3.X R51, P2, P6, R52, RZ, RZ, P6, P2 ;  /* 0x000000ff34337210 */ /* 0x000fe200036444ff */
[----:B------:R-:W-:Y:S01]  /*24330*/  IMAD.WIDE.U32.X R20, R147, R71, R20, P1 ;  /* 0x0000004793147225 */ /* 0x000fe200008e0414 */
[----:B------:R-:W-:Y:S02]  /*24340*/  IADD3.X RZ, P0, PT, R105, R18, RZ, P0, !PT ;  /* 0x0000001269ff7210 */ /* 0x000fe4000071e4ff */
[----:B------:R-:W-:Y:S01]  /*24350*/  IADD3 R51, P3, PT, R51, R54, RZ ;  /* 0x0000003633337210 */ /* 0x000fe20007f7e0ff */
[----:B------:R-:W-:Y:S01]  /*24360*/  IMAD.WIDE.U32 R18, R147, R72, RZ ;  /* 0x0000004893127225 */ /* 0x000fe200078e00ff */
[----:B------:R-:W-:Y:S02]  /*24370*/  IADD3 R87, P4, P1, R57, R60, R87 ;  /* 0x0000003c39577210 */ /* 0x000fe4000799e057 */
[----:B------:R-:W-:Y:S01]  /*24380*/  IADD3.X R57, P0, PT, RZ, R20, RZ, P0, !PT ;  /* 0x00000014ff397210 */ /* 0x000fe2000071e4ff */
[----:B------:R-:W-:Y:S01]  /*24390*/  IMAD.X R59, R59, 0x1, R80, P5 ;  /* 0x000000013b3b7824 */ /* 0x000fe200028e0650 */
[----:B------:R-:W-:Y:S01]  /*243a0*/  IADD3.X R60, PT, PT, R53, RZ, RZ, P2, P6 ;  /* 0x000000ff353c7210 */ /* 0x000fe200017ec4ff */
[----:B------:R-:W-:Y:S01]  /*243b0*/  IMAD.WIDE.U32 R18, P2, R22, R73, R18 ;  /* 0x0000004916127225 */ /* 0x000fe20007840012 */
[----:B------:R-:W-:-:S02]  /*243c0*/  IADD3 R52, P6, PT, R51, R50, RZ ;  /* 0x0000003233347210 */ /* 0x000fc40007fde0ff */
        /* <DEDUP_REMOVED lines=17> */
[----:B------:R-:W-:Y:S01]  /*244e0*/  ISETP.GT.U32.AND P1, PT, R85, R78, PT ;  /* 0x0000004e5500720c */ /* 0x000fe20003f24070 */
[----:B------:R-:W-:Y:S01]  /*244f0*/  IMAD R58, R23, R68, RZ ;  /* 0x00000044173a7224 */ /* 0x000fe200078e02ff */
[----:B------:R-:W-:Y:S02]  /*24500*/  IADD3.X R53, P2, P6, R20, RZ, RZ, P2, P0 ;  /* 0x000000ff14357210 */ /* 0x000fe400016404ff */
[----:B------:R-:W-:Y:S01]  /*24510*/  ISETP.GT.U32.AND.EX P1, PT, R89, R84, PT, P1 ;  /* 0x000000545900720c */ /* 0x000fe20003f24110 */
[----:B------:R-:W-:Y:S01]  /*24520*/  IMAD R25, R57, R69, R58 ;  /* 0x0000004539197224 */ /* 0x000fe200078e023a */
[----:B------:R-:W-:Y:S01]  /*24530*/  IADD3.X R61, PT, PT, R21, RZ, RZ, P2, P6 ;  /* 0x000000ff153d7210 */ /* 0x000fe200017ec4ff */
[----:B------:R-:W-:Y:S01]  /*24540*/  IMAD.WIDE.U32 R20, R57, R68, RZ ;  /* 0x0000004439147225 */ /* 0x000fe200078e00ff */
[----:B------:R-:W-:-:S02]  /*24550*/  IADD3 R88, P4, P5, R88, R87, R87 ;  /* 0x0000005758587210 */ /* 0x000fc40007d9e057 */
[----:B------:R-:W-:Y:S01]  /*24560*/  ISETP.GE.U32.AND P2, PT, R54, R63, PT ;  /* 0x0000003f3600720c */ /* 0x000fe20003f46070 */
[----:B------:R-:W-:Y:S01]  /*24570*/  IMAD.IADD R21, R21, 0x1, R25 ;  /* 0x0000000115157824 */ /* 0x000fe200078e0219 */
[----:B------:R-:W-:Y:S01]  /*24580*/  SEL R24, RZ, 0x1, !P1 ;  /* 0x00000001ff187807 */ /* 0x000fe20004800000 */
[C---:B------:R-:W-:Y:S01]  /*24590*/  IMAD.WIDE.U32 R18, P6, R22.reuse, R75, R18 ;  /* 0x0000004b16127225 */ /* 0x040fe200078c0012 */
[----:B------:R-:W-:Y:S02]  /*245a0*/  IADD3.X R54, PT, PT, RZ, R50, R50, P4, P5 ;  /* 0x00000032ff367210 */ /* 0x000fe400027ea432 */
[----:B------:R-:W-:Y:S01]  /*245b0*/  ISETP.GE.U32.AND.EX P1, PT, R59, R80, PT, P2 ;  /* 0x000000503b00720c */ /* 0x000fe20003f26120 */
[----:B------:R-:W-:Y:S01]  /*245c0*/  IMAD.WIDE.U32 R50, R22, R74, RZ ;  /* 0x0000004a16327225 */ /* 0x000fe200078e00ff */
[----:B------:R-:W-:Y:S02]  /*245d0*/  IADD3 R62, P4, P5, R24, R83, R62 ;  /* 0x00000053183e7210 */ /* 0x000fe40007d9e03e */
[----:B------:R-:W-:Y:S01]  /*245e0*/  IADD3 R59, P2, PT, R53, R52, RZ ;  /* 0x00000034353b7210 */ /* 0x000fe20007f5e0ff */
[----:B------:R-:W-:Y:S01]  /*245f0*/  IMAD.WIDE.U32 R52, R21, R70, RZ ;  /* 0x0000004615347225 */ /* 0x000fe200078e00ff */
[----:B------:R-:W-:-:S02]  /*24600*/  ISETP.GE.U32.AND P0, PT, R93, R78, PT ;  /* 0x0000004e5d00720c */ /* 0x000fc40003f06070 */
[----:B------:R-:W-:Y:S01]  /*24610*/  IADD3.X R64, PT, PT, RZ, R64, RZ, P4, P5 ;  /* 0x00000040ff407210 */ /* 0x000fe200027ea4ff */
[----:B------:R-:W-:Y:S01]  /*24620*/  IMAD.MOV.U32 R24, RZ, RZ, R19 ;  /* 0x000000ffff187224 */ /* 0x000fe200078e0013 */
[----:B------:R-:W-:Y:S01]  /*24630*/  IADD3 R78, P4, PT, R51, R18, RZ ;  /* 0x00000012334e7210 */ /* 0x000fe20007f9e0ff */
[----:B------:R-:W-:Y:S01]  /*24640*/  IMAD.X R25, RZ, RZ, RZ, P6 ;  /* 0x000000ffff197224 */ /* 0x000fe200030e06ff */
[----:B------:R-:W-:Y:S01]  /*24650*/  IADD3 R58, P6, PT, R59, R50, RZ ;  /* 0x000000323b3a7210 */ /* 0x000fe20007fde0ff */
[C---:B------:R-:W-:Y:S01]  /*24660*/  IMAD.WIDE.U32 R18, R20.reuse, R70, RZ ;  /* 0x0000004614127225 */ /* 0x040fe200078e00ff */
[----:B------:R-:W-:Y:S02]  /*24670*/  IADD3.X R59, P2, PT, R61, R60, RZ, P2, !PT ;  /* 0x0000003c3d3b7210 */ /* 0x000fe4000175e4ff */
[----:B------:R-:W-:Y:S01]  /*24680*/  SEL R51, RZ, 0x1, P1 ;  /* 0x00000001ff337807 */ /* 0x000fe20000800000 */
[----:B------:R-:W-:Y:S01]  /*24690*/  IMAD.WIDE.U32 R52, P5, R20, R71, R52 ;  /* 0x0000004714347225 */ /* 0x000fe200078a0034 */
[----:B------:R-:W-:-:S02]  /*246a0*/  IADD3 RZ, P1, PT, R57, R18, RZ ;  /* 0x0000001239ff7210 */ /* 0x000fc40007f3e0ff */
[----:B------:R-:W-:Y:S01]  /*246b0*/  IADD3.X R59, P6, PT, R59, R78, RZ, P6, !PT ;  /* 0x0000004e3b3b7210 */ /* 0x000fe200037de4ff */
[----:B------:R-:W-:Y:S01]  /*246c0*/  IMAD.WIDE.U32.X R24, R147, R75, R24, P4 ;  /* 0x0000004b93187225 */ /* 0x000fe200020e0418 */
[----:B------:R-:W-:Y:S02]  /*246d0*/  IADD3 R18, P4, PT, R19, R52, RZ ;  /* 0x0000003413127210 */ /* 0x000fe40007f9e0ff */
[----:B------:R-:W-:Y:S01]  /*246e0*/  ISETP.GE.U32.AND.EX P0, PT, R139, R84, PT, P0 ;  /* 0x000000548b00720c */ /* 0x000fe20003f06100 */
        /* <DEDUP_REMOVED lines=8> */
[----:B------:R-:W-:-:S02]  /*24770*/  SEL R80, RZ, 0x1, P0 ;  /* 0x00000001ff507807 */ /* 0x000fc40000000000 */
        /* <DEDUP_REMOVED lines=15> */
[----:B------:R-:W-:-:S02]  /*24870*/  IADD3 R56, P6, PT, R23, R22, RZ ;  /* 0x0000001617387210 */ /* 0x000fc40007fde0ff */
[----:B------:R-:W-:Y:S01]  /*24880*/  IADD3.X R55, P4, PT, R60, R83, RZ, P4, !PT ;  /* 0x000000533c377210 */ /* 0x000fe2000279e4ff */
[----:B------:R-:W-:Y:S02]  /*24890*/  IMAD.X R50, RZ, RZ, R25, P1 ;  /* 0x000000ffff327224 */ /* 0x000fe400008e0619 */
        /* <DEDUP_REMOVED lines=9> */
[----:B------:R-:W-:Y:S02]  /*24930*/  IMAD.X R82, RZ, RZ, R82, P3 ;  /* 0x000000ffff527224 */ /* 0x000fe400018e0652 */
[----:B------:R-:W-:Y:S01]  /*24940*/  IMAD.WIDE.U32.X R18, R21, R73, R18, P5 ;  /* 0x0000004915127225 */ /* 0x000fe200028e0412 */
[----:B------:R-:W-:Y:S02]  /*24950*/  IADD3.X R61, P1, PT, R59, R22, RZ, P1, !PT ;  /* 0x000000163b3d7210 */ /* 0x000fe40000f3e4ff */
[----:B------:R-:W-:Y:S01]  /*24960*/  ISETP.GE.U32.AND.EX P5, PT, R78, R54, PT, P2 ;  /* 0x000000364e00720c */ /* 0x000fe20003fa6120 */
[----:B------:R-:W-:Y:S01]  /*24970*/  IMAD.WIDE.U32 R22, R21, R74, RZ ;  /* 0x0000004a15167225 */ /* 0x000fe200078e00ff */
[----:B------:R-:W-:-:S02]  /*24980*/  ISETP.GE.U32.AND P2, PT, R63, R57, PT ;  /* 0x000000393f00720c */ /* 0x000fc40003f46070 */
[----:B------:R-:W-:Y:S02]  /*24990*/  IADD3.X R25, P0, P1, R18, RZ, RZ, P1, P0 ;  /* 0x000000ff12197210 */ /* 0x000fe400009004ff */
[----:B------:R-:W-:Y:S02]  /*249a0*/  IADD3.X R54, PT, PT, R53, RZ, RZ, P4, P6 ;  /* 0x000000ff35367210 */ /* 0x000fe400027ec4ff */
[----:B------:R-:W-:Y:S02]  /*249b0*/  IADD3 R65, P6, P4, R80, R65, R62 ;  /* 0x0000004150417210 */ /* 0x000fe40007cde03e */
[----:B------:R-:W-:Y:S02]  /*249c0*/  ISETP.GE.U32.AND.EX P2, PT, R83, R78, PT, P2 ;  /* 0x0000004e5300720c */ /* 0x000fe40003f46120 */
[----:B------:R-:W-:Y:S01]  /*249d0*/  IADD3.X R24, PT, PT, R19, RZ, RZ, P0, P1 ;  /* 0x000000ff13187210 */ /* 0x000fe200007e24ff */
[----:B------:R-:W-:Y:S01]  /*249e0*/  IMAD.WIDE.U32 R18, R20, R74, RZ ;  /* 0x0000004a14127225 */ /* 0x000fe200078e00ff */
[----:B------:R-:W-:-:S02]  /*249f0*/  SEL R62, RZ, 0x1, P5 ;  /* 0x00000001ff3e7807 */ /* 0x000fc40002800000 */
[----:B------:R-:W-:Y:S01]  /*24a00*/  IADD3 R25, P0, PT, R25, R56, RZ ;  /* 0x0000003819197210 */ /* 0x000fe20007f1e0ff */
[----:B------:R-:W-:Y:S01]  /*24a10*/  IMAD.WIDE.U32 R22, P5, R20, R75, R22 ;  /* 0x0000004b14167225 */ /* 0x000fe200078a0016 */
        /* <DEDUP_REMOVED lines=72> */
.L_x_78:
        /* <DEDUP_REMOVED lines=21> */
.L_x_79:
[----:B------:R-:W-:Y:S01]  /*24ff0*/  CS2R R78, SRZ ;  /* 0x00000000004e7805 */ /* 0x000fe2000001ff00 */
[----:B------:R-:W-:Y:S01]  /*25000*/  IMAD.WIDE.U32 R22, R58, R95, RZ ;  /* 0x0000005f3a167225 */ /* 0x000fe200078e00ff */
[----:B------:R-:W-:Y:S02]  /*25010*/  CS2R R80, SRZ ;  /* 0x0000000000507805 */ /* 0x000fe4000001ff00 */
[----:B------:R-:W-:Y:S02]  /*25020*/  CS2R R82, SRZ ;  /* 0x0000000000527805 */ /* 0x000fe4000001ff00 */
[----:B------:R-:W-:Y:S01]  /*25030*/  CS2R R84, SRZ ;  /* 0x0000000000547805 */ /* 0x000fe2000001ff00 */
[----:B------:R-:W-:Y:S01]  /*25040*/  IMAD.WIDE.U32 R96, R60, R137, RZ ;  /* 0x000000893c607225 */ /* 0x000fe200078e00ff */
[----:B------:R-:W-:-:S03]  /*25050*/  LOP3.LUT R0, R0, 0xfffffffe, RZ, 0xc0, !PT ;  /* 0xfffffffe00007812 */ /* 0x000fc600078ec0ff */
[----:B------:R-:W-:Y:S01]  /*25060*/  IMAD.WIDE.U32 R24, R59, R95, RZ ;  /* 0x0000005f3b187225 */ /* 0x000fe200078e00ff */
[----:B------:R-:W-:-:S03]  /*25070*/  IADD3 R96, P0, PT, R22, R96, RZ ;  /* 0x0000006016607210 */ /* 0x000fc60007f1e0ff */
[----:B------:R-:W-:-:S04]  /*25080*/  IMAD.WIDE.U32 R18, R58, R94, RZ ;  /* 0x0000005e3a127225 */ /* 0x000fc800078e00ff */
[----:B------:R-:W-:Y:S02]  /*25090*/  IMAD.IADD R23, R23, 0x1, R79 ;  /* 0x0000000117177824 */ /* 0x000fe400078e024f */
[----:B------:R-:W-:Y:S02]  /*250a0*/  IMAD.IADD R21, R78, 0x1, R97 ;  /* 0x000000014e157824 */ /* 0x000fe400078e0261 */
[----:B------:R-:W-:Y:S01]  /*250b0*/  IMAD.IADD R20, R25, 0x1, R80 ;  /* 0x0000000119147824 */ /* 0x000fe200078e0250 */
[----:B------:R-:W-:Y:S01]  /*250c0*/  IADD3 R25, P2, P3, R18, R23, R24 ;  /* 0x0000001712197210 */ /* 0x000fe20007b5e018 */
[----:B------:R-:W-:-:S04]  /*250d0*/  IMAD.WIDE.U32 R52, R61, R137, RZ ;  /* 0x000000893d347225 */ /* 0x000fc800078e00ff */
[----:B------:R-:W-:-:S04]  /*250e0*/  IMAD.WIDE.U32 R50, R60, R138, RZ ;  /* 0x0000008a3c327225 */ /* 0x000fc800078e00ff */
[----:B------:R-:W-:Y:S01]  /*250f0*/  IMAD.IADD R88, R79, 0x1, R19 ;  /* 0x000000014f587824 */ /* 0x000fe200078e0213 */
[----:B------:R-:W-:Y:S01]  /*25100*/  IADD3 R92, P6, P4, R50, R21, R52 ;  /* 0x00000015325c7210 */ /* 0x000fe20007cde034 */
[----:B------:R-:W-:-:S03]  /*25110*/  IMAD.WIDE.U32 R18, R56, R95, RZ ;  /* 0x0000005f38127225 */ /* 0x000fc600078e00ff */
[----:B------:R-:W-:Y:S01]  /*25120*/  P2R R97, PR, RZ, 0x10 ;  /* 0x00000010ff617803 */ /* 0x000fe20000000000 */
[----:B------:R-:W-:-:S04]  /*25130*/  IMAD.WIDE.U32 R64, R57, R95, RZ ;  /* 0x0000005f39407225 */ /* 0x000fc800078e00ff */
[----:B------:R-:W-:-:S04]  /*25140*/  IMAD.WIDE.U32 R62, R56, R94, RZ ;  /* 0x0000005e383e7225 */ /* 0x000fc800078e00ff */
[----:B------:R-:W-:Y:S01]  /*25150*/  IMAD.IADD R19, R19, 0x1, R82 ;  /* 0x0000000113137824 */ /* 0x000fe200078e0252 */
[----:B------:R-:W-:Y:S01]  /*25160*/  @P6 LOP3.LUT R0, R0, 0x1, RZ, 0xfc, !PT ;  /* 0x0000000100006812 */ /* 0x000fe200078efcff */
[----:B------:R-:W-:Y:S02]  /*25170*/  IMAD.MOV.U32 R21, RZ, RZ, RZ ;  /* 0x000000ffff157224 */ /* 0x000fe400078e00ff */
[----:B------:R-:W-:Y:S01]  /*25180*/  IMAD.IADD R24, R65, 0x1, R83 ;  /* 0x0000000141187824 */ /* 0x000fe200078e0253 */
[----:B------:R-:W-:Y:S01]  /*25190*/  IADD3 R19, P1, P5, R62, R19, R64 ;  /* 0x000000133e137210 */ /* 0x000fe20007d3e040 */
[----:B------:R-:W-:Y:S01]  /*251a0*/  IMAD.WIDE.U32 R20, R94, R59, R20 ;  /* 0x0000003b5e147225 */ /* 0x000fe200078e0014 */
[----:B------:R-:W-:Y:S02]  /*251b0*/  IADD3.X R65, PT, PT, RZ, RZ, RZ, P2, P3 ;  /* 0x000000ffff417210 */ /* 0x000fe400017e64ff */
[----:B------:R-:W-:Y:S01]  /*251c0*/  LOP3.LUT R0, R0, 0xfffffffb, RZ, 0xc0, !PT ;  /* 0xfffffffb00007812 */ /* 0x000fe200078ec0ff */
[----:B------:R-:W-:Y:S01]  /*251d0*/  IMAD.IADD R23, R82, 0x1, R63 ;  /* 0x0000000152177824 */ /* 0x000fe200078e023f */
[----:B------:R-:W-:Y:S01]  /*251e0*/  IADD3 R52, P2, P3, R65, R20, R88 ;  /* 0x0000001441347210 */ /* 0x000fe20007b5e058 */
[----:B------:R-:W-:-:S04]  /*251f0*/  IMAD.WIDE.U32 R62, R55, R95, RZ ;  /* 0x0000005f373e7225 */ /* 0x000fc800078e00ff */
[----:B------:R-:W-:Y:S02]  /*25200*/  IMAD.IADD R64, R81, 0x1, R53 ;  /* 0x0000000151407824 */ /* 0x000fe400078e0235 */
[----:B------:R-:W-:Y:S02]  /*25210*/  IMAD.IADD R53, R78, 0x1, R51 ;  /* 0x000000014e357824 */ /* 0x000fe400078e0233 */
[----:B------:R-:W-:Y:S02]  /*25220*/  IMAD.IADD R90, R80, 0x1, R21 ;  /* 0x00000001505a7824 */ /* 0x000fe400078e0215 */
[----:B------:R-:W-:-:S03]  /*25230*/  IMAD.WIDE.U32 R50, R54, R95, RZ ;  /* 0x0000005f36327225 */ /* 0x000fc600078e00ff */
[----:B------:R-:W-:Y:S01]  /*25240*/  IADD3.X R90, PT, PT, RZ, R90, RZ, P2, P3 ;  /* 0x0000005aff5a7210 */ /* 0x000fe200017e64ff */
[----:B------:R-:W-:-:S04]  /*25250*/  IMAD.WIDE.U32 R86, R55, R94, RZ ;  /* 0x0000005e37567225 */ /* 0x000fc800078e00ff */
[----:B------:R-:W-:Y:S02]  /*25260*/  IMAD.IADD R21, R63, 0x1, R84 ;  /* 0x000000013f157824 */ /* 0x000fe400078e0254 */
[----:B------:R-:W-:Y:S02]  /*25270*/  IMAD.MOV.U32 R65, RZ, RZ, RZ ;  /* 0x000000ffff417224 */ /* 0x000fe400078e00ff */
[----:B------:R-:W-:Y:S01]  /*25280*/  IMAD.X R92, R92, 0x1, R25, P0 ;  /* 0x000000015c5c7824 */ /* 0x000fe200000e0619 */
[----:B------:R-:W-:Y:S01]  /*25290*/  ISETP.GE.U32.AND P0, PT, R96, R22, PT ;  /* 0x000000166000720c */ /* 0x000fe20003f06070 */
[----:B------:R-:W-:Y:S01]  /*252a0*/  IMAD.WIDE.U32 R64, R138, R61, R64 ;  /* 0x0000003d8a407225 */ /* 0x000fe200078e0040 */
[----:B------:R-:W-:Y:S02]  /*252b0*/  IADD3 R86, P2, P3, R86, R21, R50 ;  /* 0x0000001556567210 */ /* 0x000fe40007b5e032 */
[----:B------:R-:W-:Y:S01]  /*252c0*/  ISETP.GE.U32.AND.EX P0, PT, R92, R25, PT, P0 ;  /* 0x000000195c00720c */ /* 0x000fe20003f06100 */
[----:B------:R-:W-:-:S02]  /*252d0*/  IMAD.IADD R20, R51, 0x1, R85 ;  /* 0x0000000133147824 */ /* 0x000fc400078e0255 */
[----:B------:R-:W-:Y:S01]  /*252e0*/  IMAD.WIDE.U32 R50, R58, R137, RZ ;  /* 0x000000893a327225 */ /* 0x000fe200078e00ff */
[----:B------:R-:W-:-:S03]  /*252f0*/  SEL R91, RZ, 0x1, P0 ;  /* 0x00000001ff5b7807 */ /* 0x000fc60000000000 */
[----:B------:R-:W-:Y:S01]  /*25300*/  IMAD.IADD R63, R84, 0x1, R87 ;  /* 0x00000001543f7824 */ /* 0x000fe200078e0257 */
[----:B------:R-:W-:Y:S01]  /*25310*/  IADD3.X R87, PT, PT, RZ, RZ, RZ, P1, P5 ;  /* 0x000000ffff577210 */ /* 0x000fe20000fea4ff */
[----:B------:R-:W-:Y:S01]  /*25320*/  IMAD.IADD R93, R81, 0x1, R65 ;  /* 0x00000001515d7824 */ /* 0x000fe200078e0241 */
[----:B------:R-:W-:Y:S01]  /*25330*/  IADD3 R64, P1, P5, R52, R64, R53 ;  /* 0x0000004034407210 */ /* 0x000fe20007d3e035 */
[----:B------:R-:W-:-:S03]  /*25340*/  IMAD.WIDE.U32 R88, R59, R137, RZ ;  /* 0x000000893b587225 */ /* 0x000fc600078e00ff */
[----:B------:R-:W-:Y:S01]  /*25350*/  IADD3.X R93, PT, PT, R90, R93, RZ, P1, P5 ;  /* 0x0000005d5a5d7210 */ /* 0x000fe20000fea4ff */
[----:B------:R-:W-:-:S04]  /*25360*/  IMAD.WIDE.U32 R52, R58, R138, RZ ;  /* 0x0000008a3a347225 */ /* 0x000fc800078e00ff */
[C---:B------:R-:W-:Y:S01]  /*25370*/  IMAD.IADD R21, R79.reuse, 0x1, R51 ;  /* 0x000000014f157824 */ /* 0x040fe200078e0233 */
[----:B------:R-:W-:Y:S01]  /*25380*/  IADD3.X R51, PT, PT, RZ, RZ, RZ, P2, P3 ;  /* 0x000000ffff337210 */ /* 0x000fe200017e64ff */
[----:B------:R-:W-:Y:S02]  /*25390*/  IMAD.MOV.U32 R25, RZ, RZ, RZ ;  /* 0x000000ffff197224 */ /* 0x000fe400078e00ff */
[----:B------:R-:W-:Y:S01]  /*253a0*/  IMAD.IADD R65, R79, 0x1, R53 ;  /* 0x000000014f417824 */ /* 0x000fe200078e0235 */
[----:B------:R-:W-:Y:S01]  /*253b0*/  IADD3 R53, P0, P1, R52, R21, R88 ;  /* 0x0000001534357210 */ /* 0x000fe2000791e058 */
[----:B------:R-:W-:Y:S01]  /*253c0*/  IMAD.WIDE.U32 R24, R94, R57, R24 ;  /* 0x000000395e187225 */ /* 0x000fe200078e0018 */
[----:B------:R-:W-:Y:S02]  /*253d0*/  IADD3 R21, P2, PT, R91, R18, RZ ;  /* 0x000000125b157210 */ /* 0x000fe40007f5e0ff */
[----:B------:R-:W-:Y:S01]  /*253e0*/  IADD3.X R104, PT, PT, RZ, RZ, RZ, P0, P1 ;  /* 0x000000ffff687210 */ /* 0x000fe200007e24ff */
[----:B------:R-:W-:Y:S01]  /*253f0*/  IMAD.IADD R22, R80, 0x1, R89 ;  /* 0x0000000150167824 */ /* 0x000fe200078e0259 */
[----:B------:R-:W-:Y:S01]  /*25400*/  IADD3 R24, P3, P5, R87, R24, R23 ;  /* 0x0000001857187210 */ /* 0x000fe20007d7e017 */
[----:B------:R-:W-:Y:S01]  /*25410*/  IMAD.MOV.U32 R23, RZ, RZ, RZ ;  /* 0x000000ffff177224 */ /* 0x000fe200078e00ff */
[----:B------:R-:W-:Y:S01]  /*25420*/  ISETP.GT.U32.AND P0, PT, R18, R21, PT ;  /* 0x000000151200720c */ /* 0x000fe20003f04070 */
[----:B------:R-:W-:Y:S01]  /*25430*/  IMAD.X R52, RZ, RZ, R19, P2 ;  /* 0x000000ffff347224 */ /* 0x000fe200010e0613 */
[----:B------:R-:W-:Y:S01]  /*25440*/  IADD3 R153, P1, PT, R21, R50, RZ ;  /* 0x0000003215997210 */ /* 0x000fe20007f3e0ff */
[----:B------:R-:W-:-:S03]  /*25450*/  IMAD.WIDE.U32 R22, R138, R59, R22 ;  /* 0x0000003b8a167225 */ /* 0x000fc600078e0016 */
[----:B------:R-:W-:Y:S01]  /*25460*/  ISETP.GT.U32.AND.EX P0, PT, R19, R52, PT, P0 ;  /* 0x000000341300720c */ /* 0x000fe20003f04100 */
[----:B------:R-:W-:-:S04]  /*25470*/  IMAD.WIDE.U32 R88, R60, R95, RZ ;  /* 0x0000005f3c587225 */ /* 0x000fc800078e00ff */
[----:B------:R-:W-:Y:S01]  /*25480*/  IMAD.X R90, R52, 0x1, R53, P1 ;  /* 0x00000001345a7824 */ /* 0x000fe200008e0635 */
[----:B------:R-:W-:Y:S01]  /*25490*/  IADD3 R65, P1, P2, R24, R22, R65 ;  /* 0x0000001618417210 */ /* 0x000fe20007a3e041 */
[----:B------:R-:W-:Y:S01]  /*254a0*/  IMAD.IADD R87, R83, 0x1, R25 ;  /* 0x0000000153577824 */ /* 0x000fe200078e0219 */
[----:B------:R-:W-:Y:S01]  /*254b0*/  SEL R24, R18, R21, P0 ;  /* 0x0000001512187207 */ /* 0x000fe20000000000 */
[----:B------:R-:W-:Y:S01]  /*254c0*/  IMAD.IADD R50, R80, 0x1, R23 ;  /* 0x0000000150327824 */ /* 0x000fe200078e0217 */
[----:B------:R-:W-:Y:S01]  /*254d0*/  SEL R25, R19, R52, P0 ;  /* 0x0000003413197207 */ /* 0x000fe20000000000 */
[----:B------:R-:W-:Y:S01]  /*254e0*/  IMAD.WIDE.U32 R18, R61, R95, RZ ;  /* 0x0000005f3d127225 */ /* 0x000fe200078e00ff */
[----:B------:R-:W-:Y:S02]  /*254f0*/  IADD3.X R87, PT, PT, RZ, R87, RZ, P3, P5 ;  /* 0x00000057ff577210 */ /* 0x000fe40001fea4ff */
[----:B------:R-:W-:Y:S01]  /*25500*/  ISETP.GT.U32.AND P0, PT, R24, R153, PT ;  /* 0x000000991800720c */ /* 0x000fe20003f04070 */
[----:B------:R-:W-:-:S03]  /*25510*/  IMAD.WIDE.U32 R22, R60, R94, RZ ;  /* 0x0000005e3c167225 */ /* 0x000fc600078e00ff */
[----:B------:R-:W-:Y:S01]  /*25520*/  ISETP.GT.U32.AND.EX P0, PT, R25, R90, PT, P0 ;  /* 0x0000005a1900720c */ /* 0x000fe20003f04100 */
        /* <DEDUP_REMOVED lines=36> */
[----:B------:R-:W-:-:S04]  /*25770*/  IMAD.WIDE.U32 R146, R136, R61, R146 ;  /* 0x0000003d88927225 */ /* 0x000fc800078e0092 */
[----:B------:R-:W-:Y:S02]  /*25780*/  IMAD.IADD R18, R78, 0x1, R89 ;  /* 0x000000014e127824 */ /* 0x000fe400078e0259 */
[----:B------:R-:W-:Y:S02]  /*25790*/  IMAD.MOV.U32 R20, RZ, RZ, R149 ;  /* 0x000000ffff147224 */ /* 0x000fe400078e0095 */
[----:B------:R-:W-:-:S04]  /*257a0*/  IMAD.WIDE.U32 R148, R24, R72, RZ ;  /* 0x0000004818947225 */ /* 0x000fc800078e00ff */
[----:B------:R-:W-:Y:S01]  /*257b0*/  IMAD.WIDE.U32.X R20, R87, R71, R20, P2 ;  /* 0x0000004757147225 */ /* 0x000fe200010e0414 */
[----:B------:R-:W-:-:S03]  /*257c0*/  IADD3 R63, P0, P2, R63, R146, R18 ;  /* 0x000000923f3f7210 */ /* 0x000fc60007a1e012 */
[----:B------:R-:W-:Y:S01]  /*257d0*/  IMAD.IADD R18, R81, 0x1, R147 ;  /* 0x0000000151127824 */ /* 0x000fe200078e0293 */
[----:B------:R-:W-:Y:S01]  /*257e0*/  IADD3.X R105, P1, PT, RZ, R20, RZ, P1, !PT ;  /* 0x00000014ff697210 */ /* 0x000fe20000f3e4ff */
[----:B------:R-:W-:-:S03]  /*257f0*/  IMAD.WIDE.U32 R146, R87, R72, RZ ;  /* 0x0000004857927225 */ /* 0x000fc600078e00ff */
[----:B------:R-:W-:Y:S01]  /*25800*/  IADD3.X R65, PT, PT, R65, R18, RZ, P0, P2 ;  /* 0x0000001241417210 */ /* 0x000fe200007e44ff */
[----:B------:R-:W-:Y:S01]  /*25810*/  IMAD.X R139, RZ, RZ, R21, P1 ;  /* 0x000000ffff8b7224 */ /* 0x000fe200008e0615 */
[----:B------:R-:W-:Y:S01]  /*25820*/  IADD3 R105, P0, PT, R105, R96, RZ ;  /* 0x0000006069697210 */ /* 0x000fe20007f1e0ff */
[----:B------:R-:W-:-:S03]  /*25830*/  IMAD.WIDE.U32 R146, P2, R24, R73, R146 ;  /* 0x0000004918927225 */ /* 0x000fc60007840092 */
        /* <DEDUP_REMOVED lines=8> */
[----:B------:R-:W-:Y:S01]  /*258c0*/  IMAD.IADD R51, R78, 0x1, R147 ;  /* 0x000000014e337824 */ /* 0x000fe200078e0293 */
[----:B------:R-:W-:-:S04]  /*258d0*/  IADD3.X R149, P0, P1, R20, RZ, RZ, P1, P0 ;  /* 0x000000ff14957210 */ /* 0x000fc800009004ff */
[----:B------:R-:W-:Y:S01]  /*258e0*/  IADD3.X R18, PT, PT, R21, RZ, RZ, P0, P1 ;  /* 0x000000ff15127210 */ /* 0x000fe200007e24ff */
[----:B------:R-:W-:Y:S01]  /*258f0*/  IMAD.WIDE.U32 R20, R87, R74, RZ ;  /* 0x0000004a57147225 */ /* 0x000fe200078e00ff */
[----:B------:R-:W-:Y:S02]  /*25900*/  IADD3 R51, P1, P3, R88, R51, R104 ;  /* 0x0000003358337210 */ /* 0x000fe40007b3e068 */
[----:B------:R-:W-:Y:S01]  /*25910*/  IADD3 R92, P0, PT, R153, R146, RZ ;  /* 0x00000092995c7210 */ /* 0x000fe20007f1e0ff */
        /* <DEDUP_REMOVED lines=36> */
[----:B------:R-:W-:-:S03]  /*25b60*/  IMAD.IADD R22, R80, 0x1, R89 ;  /* 0x0000000150167824 */ /* 0x000fc600078e0259 */
[----:B------:R-:W-:Y:S01]  /*25b70*/  IADD3 R21, P0, P2, R25, R88, R21 ;  /* 0x0000005819157210 */ /* 0x000fe20007a1e015 */
[----:B------:R-:W-:-:S03]  /*25b80*/  IMAD.WIDE.U32 R88, R58, R135, RZ ;  /* 0x000000873a587225 */ /* 0x000fc600078e00ff */
[----:B------:R-:W-:Y:S01]  /*25b90*/  IADD3.X R22, PT, PT, R149, R22, RZ, P0, P2 ;  /* 0x0000001695167210 */ /* 0x000fe200007e44ff */
[----:B------:R-:W-:Y:S02]  /*25ba0*/  IMAD.IADD R25, R79, 0x1, R89 ;  /* 0x000000014f197824 */ /* 0x000fe400078e0259 */
[----:B------:R-:W-:-:S03]  /*25bb0*/  IMAD.WIDE.U32 R148, R87, R76, RZ ;  /* 0x0000004c57947225 */ /* 0x000fc600078e00ff */
        /* <DEDUP_REMOVED lines=14> */
[----:B------:R-:W-:Y:S01]  /*25ca0*/  ISETP.GT.U32.AND.EX P0, PT, R50, R89, PT, P0 ;  /* 0x000000593200720c */ /* 0x000fe20003f04100 */
[----:B------:R-:W-:-:S03]  /*25cb0*/  IMAD.WIDE.U32 R50, R60, R134, RZ ;  /* 0x000000863c327225 */ /* 0x000fc600078e00ff */
[----:B------:R-:W-:Y:S01]  /*25cc0*/  SEL R90, RZ, 0x1, !P0 ;  /* 0x00000001ff5a7807 */ /* 0x000fe20004000000 */
[----:B------:R-:W-:-:S03]  /*25cd0*/  IMAD.IADD R25, R78, 0x1, R51 ;  /* 0x000000014e197824 */ /* 0x000fc600078e0233 */
[----:B------:R-:W-:Y:S01]  /*25ce0*/  IADD3 R90, P0, P2, R90, R21, R53 ;  /* 0x000000155a5a7210 */ /* 0x000fe20007a1e035 */
[----:B------:R-:W-:-:S03]  /*25cf0*/  IMAD.WIDE.U32 R52, R61, R133, RZ ;  /* 0x000000853d347225 */ /* 0x000fc600078e00ff */
[----:B------:R-:W-:Y:S01]  /*25d00*/  IADD3.X R147, PT, PT, RZ, R22, RZ, P0, P2 ;  /* 0x00000016ff937210 */ /* 0x000fe200007e44ff */
[----:B------:R-:W-:Y:S02]  /*25d10*/  IMAD.IADD R20, R81, 0x1, R53 ;  /* 0x0000000151147824 */ /* 0x000fe400078e0235 */
[----:B------:R-:W-:Y:S02]  /*25d20*/  IMAD.MOV.U32 R21, RZ, RZ, RZ ;  /* 0x000000ffff157224 */ /* 0x000fe400078e00ff */
[----:B------:R-:W-:-:S04]  /*25d30*/  IMAD.WIDE.U32 R20, R134, R61, R20 ;  /* 0x0000003d86147225 */ /* 0x000fc800078e0014 */
[----:B------:R-:W-:Y:S01]  /*25d40*/  IMAD.IADD R86, R81, 0x1, R21 ;  /* 0x0000000151567824 */ /* 0x000fe200078e0215 */
[----:B------:R-:W-:-:S04]  /*25d50*/  IADD3 R90, P0, P2, R90, R20, R25 ;  /* 0x000000145a5a7210 */ /* 0x000fc80007a1e019 */
[----:B------:R-:W-:Y:S01]  /*25d60*/  IADD3.X R86, PT, PT, R147, R86, RZ, P0, P2 ;  /* 0x0000005693567210 */ /* 0x000fe200007e44ff */
[----:B------:R-:W-:-:S04]  /*25d70*/  IMAD.WIDE.U32 R148, P0, R24, R77, R148 ;  /* 0x0000004d18947225 */ /* 0x000fc80007800094 */
[----:B------:R-:W-:-:S04]  /*25d80*/  IMAD.WIDE.U32 R24, R24, R76, RZ ;  /* 0x0000004c18187225 */ /* 0x000fc800078e00ff */
[----:B------:R-:W-:-:S04]  /*25d90*/  IMAD.WIDE.U32 R146, R60, R133, RZ ;  /* 0x000000853c927225 */ /* 0x000fc800078e00ff */
[----:B------:R-:W-:Y:S01]  /*25da0*/  IMAD.X R21, RZ, RZ, RZ, P0 ;  /* 0x000000ffff157224 */ /* 0x000fe200000e06ff */
[----:B------:R-:W-:Y:S01]  /*25db0*/  IADD3 R51, P0, PT, R25, R148, RZ ;  /* 0x0000009419337210 */ /* 0x000fe20007f1e0ff */
[----:B------:R-:W-:Y:S02]  /*25dc0*/  IMAD.IADD R25, R78, 0x1, R147 ;  /* 0x000000014e197824 */ /* 0x000fe400078e0293 */
[----:B------:R-:W-:-:S04]  /*25dd0*/  IMAD.MOV.U32 R20, RZ, RZ, R149 ;  /* 0x000000ffff147224 */ /* 0x000fc800078e0095 */
[----:B------:R-:W-:Y:S01]  /*25de0*/  IMAD.WIDE.U32.X R20, R87, R77, R20, P0 ;  /* 0x0000004d57147225 */ /* 0x000fe200000e0414 */
[----:B------:R-:W-:Y:S02]  /*25df0*/  IADD3 R87, P5, PT, R88, R146, RZ ;  /* 0x0000009258577210 */ /* 0x000fe40007fbe0ff */
[----:B------:R-:W-:-:S05]  /*25e00*/  IADD3 R62, P0, P2, R50, R25, R52 ;  /* 0x00000019323e7210 */ /* 0x000fca0007a1e034 */
[----:B------:R-:W-:Y:S01]  /*25e10*/  IMAD.X R62, R62, 0x1, R89, P5 ;  /* 0x000000013e3e7824 */ /* 0x000fe200028e0659 */
[----:B------:R-:W-:-:S04]  /*25e20*/  IADD3 R25, P5, PT, R18, R87, RZ ;  /* 0x0000005712197210 */ /* 0x000fc80007fbe0ff */
[----:B------:R-:W-:Y:S02]  /*25e30*/  IADD3.X R18, P5, PT, R151, R62, RZ, P5, !PT ;  /* 0x0000003e97127210 */ /* 0x000fe40002fbe4ff */
[----:B------:R-:W-:Y:S01]  /*25e40*/  IADD3 R22, P6, PT, R25, R24, RZ ;  /* 0x0000001819167210 */ /* 0x000fe20007fde0ff */
[----:B------:R-:W-:-:S03]  /*25e50*/  IMAD R24, R139, R68, RZ ;  /* 0x000000448b187224 */ /* 0x000fc600078e02ff */
[----:B------:R-:W-:Y:S01]  /*25e60*/  IADD3.X R18, P6, PT, R18, R51, RZ, P6, !PT ;  /* 0x0000003312127210 */ /* 0x000fe200037de4ff */
[----:B------:R-:W-:-:S03]  /*25e70*/  IMAD R147, R105, R69, R24 ;  /* 0x0000004569937224 */ /* 0x000fc600078e0218 */
        /* <DEDUP_REMOVED lines=32> */
[----:B------:R-:W-:Y:S02]  /*26080*/  IMAD.X R25, RZ, RZ, RZ, P5 ;  /* 0x000000ffff197224 */ /* 0x000fe400028e06ff */
[----:B------:R-:W-:Y:S01]  /*26090*/  IMAD.MOV.U32 R24, RZ, RZ, R53 ;  /* 0x000000ffff187224 */ /* 0x000fe200078e0035 */
[----:B------:R-:W-:-:S05]  /*260a0*/  IADD3 R53, P5, PT, R51, R52, RZ ;  /* 0x0000003433357210 */ /* 0x000fca0007fbe0ff */
        /* <DEDUP_REMOVED lines=47> */
[----:B------:R-:W-:Y:S01]  /*263a0*/  IMAD.WIDE.U32 R22, P6, R50, R73, R22 ;  /* 0x0000004932167225 */ /* 0x000fe200078c0016 */
[----:B------:R-:W-:Y:S02]  /*263b0*/  IADD3.X R146, PT, PT, RZ, RZ, RZ, P1, P3 ;  /* 0x000000ffff927210 */ /* 0x000fe40000fe64ff */
[----:B------:R-:W-:Y:S01]  /*263c0*/  IADD3 R139, P3, PT, R18, R139, RZ ;  /* 0x0000008b128b7210 */ /* 0x000fe20007f7e0ff */
[----:B------:R-:W-:-:S03]  /*263d0*/  IMAD.WIDE.U32 R24, R50, R72, RZ ;  /* 0x0000004832187225 */ /* 0x000fc600078e00ff */
[----:B------:R-:W-:Y:S01]  /*263e0*/  IADD3.X R151, P3, PT, R151, R96, RZ, P3, !PT ;  /* 0x0000006097977210 */ /* 0x000fe20001f7e4ff */
[----:B------:R-:W-:Y:S01]  /*263f0*/  IMAD.X R21, RZ, RZ, RZ, P6 ;  /* 0x000000ffff157224 */ /* 0x000fe200030e06ff */
[----:B------:R-:W-:Y:S01]  /*26400*/  IADD3 R22, P6, PT, R25, R22, RZ ;  /* 0x0000001619167210 */ /* 0x000fe20007fde0ff */
[----:B------:R-:W-:Y:S01]  /*26410*/  IMAD.MOV.U32 R20, RZ, RZ, R23 ;  /* 0x000000ffff147224 */ /* 0x000fe200078e0017 */
[----:B------:R-:W-:Y:S01]  /*26420*/  IADD3 R139, P1, PT, R139, R24, RZ ;  /* 0x000000188b8b7210 */ /* 0x000fe20007f3e0ff */
[----:B------:R-:W-:Y:S01]  /*26430*/  IMAD.WIDE.U32 R18, R51, R74, RZ ;  /* 0x0000004a33127225 */ /* 0x000fe200078e00ff */
[----:B------:R-:W-:Y:S02]  /*26440*/  IADD3.X R96, P4, P5, R52, RZ, RZ, P4, P5 ;  /* 0x000000ff34607210 */ /* 0x000fe4000258a4ff */
[----:B------:R-:W-:Y:S01]  /*26450*/  IADD3.X R151, P1, PT, R151, R22, RZ, P1, !PT ;  /* 0x0000001697977210 */ /* 0x000fe20000f3e4ff */
[----:B------:R-:W-:Y:S01]  /*26460*/  IMAD.WIDE.U32.X R20, R51, R73, R20, P6 ;  /* 0x0000004933147225 */ /* 0x000fe200030e0414 */
[----:B------:R-:W-:-:S02]  /*26470*/  IADD3.X R150, PT, PT, R53, RZ, RZ, P4, P5 ;  /* 0x000000ff35967210 */ /* 0x000fc400027ea4ff */
[----:B------:R-:W-:Y:S01]  /*26480*/  ISETP.GE.U32.AND P4, PT, R149, R104, PT ;  /* 0x000000689500720c */ /* 0x000fe20003f86070 */
[----:B------:R-:W-:Y:S01]  /*26490*/  IMAD.WIDE.U32 R18, P6, R50, R75, R18 ;  /* 0x0000004b32127225 */ /* 0x000fe200078c0012 */
[----:B------:R-:W-:Y:S02]  /*264a0*/  IADD3.X R20, P1, P3, R20, RZ, RZ, P1, P3 ;  /* 0x000000ff14147210 */ /* 0x000fe40000b264ff */
[----:B------:R-:W-:Y:S01]  /*264b0*/  ISETP.GE.U32.AND.EX P4, PT, R148, R105, PT, P4 ;  /* 0x000000699400720c */ /* 0x000fe20003f86140 */
[----:B------:R-:W-:Y:S01]  /*264c0*/  IMAD.X R23, RZ, RZ, RZ, P6 ;  /* 0x000000ffff177224 */ /* 0x000fe200030e06ff */
[----:B------:R-:W-:Y:S01]  /*264d0*/  IADD3 R64, P6, P5, R91, R64, R97 ;  /* 0x000000405b407210 */ /* 0x000fe20007dde061 */
[----:B------:R-:W-:Y:S01]  /*264e0*/  IMAD.WIDE.U32 R24, R50, R74, RZ ;  /* 0x0000004a32187225 */ /* 0x000fe200078e00ff */
[----:B------:R-:W-:Y:S02]  /*264f0*/  IADD3.X R21, PT, PT, R21, RZ, RZ, P1, P3 ;  /* 0x000000ff15157210 */ /* 0x000fe40000fe64ff */
[----:B------:R-:W-:Y:S01]  /*26500*/  IADD3 R91, P1, PT, R20, R147, RZ ;  /* 0x00000093145b7210 */ /* 0x000fe20007f3e0ff */
[----:B------:R-:W-:Y:S01]  /*26510*/  IMAD.MOV.U32 R22, RZ, RZ, R19 ;  /* 0x000000ffff167224 */ /* 0x000fe200078e0013 */
[----:B------:R-:W-:-:S02]  /*26520*/  IADD3.X R93, PT, PT, RZ, R93, RZ, P6, P5 ;  /* 0x0000005dff5d7210 */ /* 0x000fc400037ea4ff */
[----:B------:R-:W-:Y:S01]  /*26530*/  IADD3 R91, P6, PT, R91, R24, RZ ;  /* 0x000000185b5b7210 */ /* 0x000fe20007fde0ff */
[----:B------:R-:W-:Y:S01]  /*26540*/  IMAD R24, R151, R68, RZ ;  /* 0x0000004497187224 */ /* 0x000fe200078e02ff */
[----:B------:R-:W-:Y:S01]  /*26550*/  IADD3.X R104, P3, PT, R21, R152, RZ, P1, !PT ;  /* 0x0000009815687210 */ /* 0x000fe20000f7e4ff */
[----:B------:R-:W-:Y:S01]  /*26560*/  IMAD.WIDE.U32 R20, R51, R76, RZ ;  /* 0x0000004c33147225 */ /* 0x000fe200078e00ff */
[----:B------:R-:W-:Y:S02]  /*26570*/  SEL R105, RZ, 0x1, P4 ;  /* 0x00000001ff697807 */ /* 0x000fe40002000000 */
[----:B------:R-:W-:Y:S01]  /*26580*/  IADD3 R25, P5, PT, R25, R18, RZ ;  /* 0x0000001219197210 */ /* 0x000fe20007fbe0ff */
[----:B------:R-:W-:Y:S01]  /*26590*/  IMAD.WIDE.U32 R18, R139, R68, RZ ;  /* 0x000000448b127225 */ /* 0x000fe200078e00ff */
[----:B------:R-:W-:Y:S02]  /*265a0*/  IADD3 R105, P1, PT, R105, R64, RZ ;  /* 0x0000004069697210 */ /* 0x000fe40007f3e0ff */
[----:B------:R-:W-:Y:S01]  /*265b0*/  IADD3.X R104, P4, PT, R104, R25, RZ, P6, !PT ;  /* 0x0000001968687210 */ /* 0x000fe2000379e4ff */
[----:B------:R-:W-:-:S02]  /*265c0*/  IMAD R53, R139, R69, R24 ;  /* 0x000000458b357224 */ /* 0x000fc400078e0218 */
[----:B------:R-:W-:-:S04]  /*265d0*/  IMAD.WIDE.U32 R20, P6, R50, R77, R20 ;  /* 0x0000004d32147225 */ /* 0x000fc800078c0014 */
[----:B------:R-:W-:Y:S02]  /*265e0*/  IMAD.IADD R19, R19, 0x1, R53 ;  /* 0x0000000113137824 */ /* 0x000fe400078e0235 */
[----:B------:R-:W-:-:S04]  /*265f0*/  IMAD.WIDE.U32.X R22, R51, R75, R22, P5 ;  /* 0x0000004b33167225 */ /* 0x000fc800028e0416 */
[----:B------:R-:W-:Y:S01]  /*26600*/  IMAD.WIDE.U32 R24, R50, R76, RZ ;  /* 0x0000004c32187225 */ /* 0x000fe200078e00ff */
[----:B------:R-:W-:-:S03]  /*26610*/  IADD3.X R147, P3, P4, R22, RZ, RZ, P4, P3 ;  /* 0x000000ff16937210 */ /* 0x000fc600024664ff */
[----:B------:R-:W-:Y:S01]  /*26620*/  IMAD.X R50, RZ, RZ, R93, P1 ;  /* 0x000000ffff327224 */ /* 0x000fe200008e065d */
[----:B------:R-:W-:Y:S01]  /*26630*/  ISETP.GE.U32.AND P1, PT, R87, R88, PT ;  /* 0x000000585700720c */ /* 0x000fe20003f26070 */
[----:B------:R-:W-:Y:S01]  /*26640*/  IMAD.X R97, RZ, RZ, RZ, P6 ;  /* 0x000000ffff617224 */ /* 0x000fe200030e06ff */
[----:B------:R-:W-:Y:S01]  /*26650*/  IADD3 R88, P6, PT, R96, R105, RZ ;  /* 0x0000006960587210 */ /* 0x000fe20007fde0ff */
[----:B------:R-:W-:Y:S01]  /*26660*/  IMAD.WIDE.U32 R52, R19, R70, RZ ;  /* 0x0000004613347225 */ /* 0x000fe200078e00ff */
[----:B------:R-:W-:Y:S02]  /*26670*/  IADD3 R149, P5, PT, R25, R20, RZ ;  /* 0x0000001419957210 */ /* 0x000fe40007fbe0ff */
[----:B------:R-:W-:Y:S01]  /*26680*/  IADD3.X R22, PT, PT, R23, RZ, RZ, P3, P4 ;  /* 0x000000ff17167210 */ /* 0x000fe20001fe84ff */
[----:B------:R-:W-:Y:S01]  /*26690*/  IMAD.MOV.U32 R96, RZ, RZ, R21 ;  /* 0x000000ffff607224 */ /* 0x000fe200078e0015 */
[----:B------:R-:W-:Y:S01]  /*266a0*/  IADD3 R25, P3, PT, R147, R88, RZ ;  /* 0x0000005893197210 */ /* 0x000fe20007f7e0ff */
[----:B------:R-:W-:Y:S01]  /*266b0*/  IMAD.WIDE.U32 R52, P4, R18, R71, R52 ;  /* 0x0000004712347225 */ /* 0x000fe20007880034 */
[----:B------:R-:W-:-:S03]  /*266c0*/  ISETP.GE.U32.AND.EX P1, PT, R62, R89, PT, P1 ;  /* 0x000000593e00720c */ /* 0x000fc60003f26110 */
[----:B------:R-:W-:Y:S02]  /*266d0*/  IMAD.X R87, R150, 0x1, R50, P6 ;  /* 0x0000000196577824 */ /* 0x000fe400030e0632 */
[----:B------:R-:W-:-:S04]  /*266e0*/  IMAD.WIDE.U32 R20, R18, R70, RZ ;  /* 0x0000004612147225 */ /* 0x000fc800078e00ff */
[----:B------:R-:W-:Y:S01]  /*266f0*/  IMAD.WIDE.U32.X R96, R51, R77, R96, P5 ;  /* 0x0000004d33607225 */ /* 0x000fe200028e0460 */
[----:B------:R-:W-:Y:S02]  /*26700*/  IADD3 R51, P6, PT, R25, R24, RZ ;  /* 0x0000001819337210 */ /* 0x000fe40007fde0ff */
[----:B------:R-:W-:Y:S01]  /*26710*/  IADD3.X R24, P3, PT, R22, R87, RZ, P3, !PT ;  /* 0x0000005716187210 */ /* 0x000fe20001f7e4ff */
[----:B------:R-:W-:Y:S01]  /*26720*/  IMAD.X R23, RZ, RZ, RZ, P4 ;  /* 0x000000ffff177224 */ /* 0x000fe200020e06ff */
[----:B------:R-:W-:Y:S01]  /*26730*/  IADD3 R52, P5, PT, R21, R52, RZ ;  /* 0x0000003415347210 */ /* 0x000fe20007fbe0ff */
[----:B------:R-:W-:Y:S01]  /*26740*/  IMAD.MOV.U32 R22, RZ, RZ, R53 ;  /* 0x000000ffff167224 */ /* 0x000fe200078e0035 */
[----:B------:R-:W-:Y:S01]  /*26750*/  IADD3 RZ, P4, PT, R139, R20, RZ ;  /* 0x000000148bff7210 */ /* 0x000fe20007f9e0ff */
[----:B------:R-:W-:Y:S01]  /*26760*/  IMAD.WIDE.U32 R20, R19, R72, RZ ;  /* 0x0000004813147225 */ /* 0x000fe200078e00ff */
[----:B------:R-:W-:Y:S02]  /*26770*/  IADD3.X R139, P6, PT, R24, R149, RZ, P6, !PT ;  /* 0x00000095188b7210 */ /* 0x000fe400037de4ff */
[----:B------:R-:W-:Y:S01]  /*26780*/  IADD3.X RZ, P4, PT, R151, R52, RZ, P4, !PT ;  /* 0x0000003497ff7210 */ /* 0x000fe2000279e4ff */
[----:B------:R-:W-:Y:S01]  /*26790*/  IMAD.WIDE.U32.X R22, R19, R71, R22, P5 ;  /* 0x0000004713167225 */ /* 0x000fe200028e0416 */
[----:B------:R-:W-:-:S03]  /*267a0*/  IADD3.X R52, P3, P6, R96, RZ, RZ, P6, P3 ;  /* 0x000000ff60347210 */ /* 0x000fc600036664ff */
        /* <DEDUP_REMOVED lines=14> */
[----:B------:R-:W-:Y:S01]  /*26890*/  SEL R25, RZ, 0x1, P1 ;  /* 0x00000001ff197807 */ /* 0x000fe20000800000 */
[----:B------:R-:W-:Y:S01]  /*268a0*/  IMAD.WIDE.U32 R20, R19, R74, RZ ;  /* 0x0000004a13147225 */ /* 0x000fe200078e00ff */
[----:B------:R-:W-:-:S02]  /*268b0*/  ISETP.GE.U32.AND.EX P5, PT, R50, R93, PT, P5 ;  /* 0x0000005d3200720c */ /* 0x000fc40003fa6150 */
[----:B------:R-:W-:Y:S02]  /*268c0*/  ISETP.GE.U32.AND P1, PT, R88, R105, PT ;  /* 0x000000695800720c */ /* 0x000fe40003f26070 */
[----:B------:R-:W-:Y:S02]  /*268d0*/  IADD3.X R64, PT, PT, RZ, RZ, RZ, P0, P2 ;  /* 0x000000ffff407210 */ /* 0x000fe400007e44ff */
[----:B------:R-:W-:Y:S02]  /*268e0*/  IADD3.X R24, P3, P4, R22, RZ, RZ, P4, P3 ;  /* 0x000000ff16187210 */ /* 0x000fe400024664ff */
[----:B------:R-:W-:Y:S02]  /*268f0*/  IADD3 R146, P2, P0, R92, R63, R146 ;  /* 0x0000003f5c927210 */ /* 0x000fe4000785e092 */
[----:B------:R-:W-:Y:S02]  /*26900*/  ISETP.GE.U32.AND.EX P1, PT, R87, R50, PT, P1 ;  /* 0x000000325700720c */ /* 0x000fe40003f26110 */
[----:B------:R-:W-:Y:S01]  /*26910*/  SEL R63, RZ, 0x1, P5 ;  /* 0x00000001ff3f7807 */ /* 0x000fe20002800000 */
[----:B------:R-:W-:Y:S01]  /*26920*/  IMAD.WIDE.U32 R20, P5, R18, R75, R20 ;  /* 0x0000004b12147225 */ /* 0x000fe200078a0014 */
[----:B------:R-:W-:-:S02]  /*26930*/  IADD3.X R62, PT, PT, R23, RZ, RZ, P3, P4 ;  /* 0x000000ff173e7210 */ /* 0x000fc40001fe84ff */
[----:B------:R-:W-:Y:S01]  /*26940*/  IADD3.X R50, PT, PT, RZ, R65, RZ, P2, P0 ;  /* 0x00000041ff327210 */ /* 0x000fe200017e04ff */
[----:B------:R-:W-:Y:S01]  /*26950*/  IMAD.WIDE.U32 R22, R18, R74, RZ ;  /* 0x0000004a12167225 */ /* 0x000fe200078e00ff */
[----:B------:R-:W-:Y:S02]  /*26960*/  IADD3 R51, P0, PT, R24, R51, RZ ;  /* 0x0000003318337210 */ /* 0x000fe40007f1e0ff */
[----:B------:R-:W-:Y:S02]  /*26970*/  IADD3 R63, P2, PT, R63, R146, RZ ;  /* 0x000000923f3f7210 */ /* 0x000fe40007f5e0ff */
[----:B------:R-:W-:Y:S02]  /*26980*/  SEL R24, RZ, 0x1, P1 ;  /* 0x00000001ff187807 */ /* 0x000fe40000800000 */
[----:B------:R-:W-:Y:S01]  /*26990*/  IADD3 R90, P4, P3, R25, R90, R64 ;  /* 0x0000005a195a7210 */ /* 0x000fe20007b9e040 */
[----:B------:R-:W-:Y:S01]  /*269a0*/  IMAD.X R25, RZ, RZ, RZ, P5 ;  /* 0x000000ffff197224 */ /* 0x000fe200028e06ff */
[----:B------:R-:W-:Y:S01]  /*269b0*/  IADD3 R20, P6, PT, R23, R20, RZ ;  /* 0x0000001417147210 */ /* 0x000fe20007fde0ff */
[----:B------:R-:W-:Y:S01]  /*269c0*/  IMAD.X R65, RZ, RZ, R50, P2 ;  /* 0x000000ffff417224 */ /* 0x000fe200010e0632 */
[----:B------:R-:W-:Y:S01]  /*269d0*/  IADD3 R91, P1, PT, R51, R22, RZ ;  /* 0x00000016335b7210 */ /* 0x000fe20007f3e0ff */
[----:B------:R-:W-:Y:S01]  /*269e0*/  IMAD.WIDE.U32 R22, R19, R76, RZ ;  /* 0x0000004c13167225 */ /* 0x000fe200078e00ff */
[----:B------:R-:W-:-:S02]  /*269f0*/  IADD3.X R87, P0, PT, R62, R139, RZ, P0, !PT ;  /* 0x0000008b3e577210 */ /* 0x000fc4000071e4ff */
[----:B------:R-:W-:Y:S01]  /*26a00*/  IADD3 R62, P5, PT, R24, R63, RZ ;  /* 0x0000003f183e7210 */ /* 0x000fe20007fbe0ff */
[----:B------:R-:W-:Y:S01]  /*26a10*/  IMAD.MOV.U32 R24, RZ, RZ, R21 ;  /* 0x000000ffff187224 */ /* 0x000fe200078e0015 */
[----:B------:R-:W-:Y:S02]  /*26a20*/  ISETP.GE.U32.AND P2, PT, R63, R146, PT ;  /* 0x000000923f00720c */ /* 0x000fe40003f46070 */
[----:B------:R-:W-:Y:S01]  /*26a30*/  IADD3.X R87, P1, PT, R87, R20, RZ, P1, !PT ;  /* 0x0000001457577210 */ /* 0x000fe20000f3e4ff */
[----:B------:R-:W-:Y:S01]  /*26a40*/  IMAD.X R64, RZ, RZ, R65, P5 ;  /* 0x000000ffff407224 */ /* 0x000fe200028e0641 */
[----:B------:R-:W-:Y:S01]  /*26a50*/  ISETP.GE.U32.AND.EX P2, PT, R65, R50, PT, P2 ;  /* 0x000000324100720c */ /* 0x000fe20003f46120 */
[----:B------:R-:W-:-:S04]  /*26a60*/  IMAD.WIDE.U32 R22, P5, R18, R77, R22 ;  /* 0x0000004d12167225 */ /* 0x000fc800078a0016 */
[----:B------:R-:W-:Y:S01]  /*26a70*/  IMAD.WIDE.U32.X R20, R19, R75, R24, P6 ;  /* 0x0000004b13147225 */ /* 0x000fe200030e0418 */
[----:B------:R-:W-:-:S03]  /*26a80*/  ISETP.GE.U32.AND P6, PT, R62, R63, PT ;  /* 0x0000003f3e00720c */ /* 0x000fc60003fc6070 */
[----:B------:R-:W-:Y:S01]  /*26a90*/  IMAD.X R25, RZ, RZ, RZ, P5 ;  /* 0x000000ffff197224 */ /* 0x000fe200028e06ff */
[----:B------:R-:W-:Y:S01]  /*26aa0*/  IADD3 R63, P5, PT, R52, R62, RZ ;  /* 0x0000003e343f7210 */ /* 0x000fe20007fbe0ff */
[----:B------:R-:W-:Y:S01]  /*26ab0*/  IMAD.WIDE.U32 R50, R18, R76, RZ ;  /* 0x0000004c12327225 */ /* 0x000fe200078e00ff */
[----:B------:R-:W-:Y:S02]  /*26ac0*/  IADD3.X R18, P1, P0, R20, RZ, RZ, P1, P0 ;  /* 0x000000ff14127210 */ /* 0x000fe400008204ff */
[----:B------:R-:W-:Y:S01]  /*26ad0*/  ISETP.GE.U32.AND.EX P6, PT, R64, R65, PT, P6 ;  /* 0x000000414000720c */ /* 0x000fe20003fc6160 */
[----:B------:R-:W-:Y:S01]  /*26ae0*/  IMAD.MOV.U32 R24, RZ, RZ, R23 ;  /* 0x000000ffff187224 */ /* 0x000fe200078e0017 */
[----:B------:R-:W-:Y:S01]  /*26af0*/  IADD3.X R20, PT, PT, R21, RZ, RZ, P1, P0 ;  /* 0x000000ff15147210 */ /* 0x000fe20000fe04ff */
[----:B------:R-:W-:Y:S01]  /*26b00*/  IMAD.X R23, R96, 0x1, R64, P5 ;  /* 0x0000000160177824 */ /* 0x000fe200028e0640 */
[----:B------:R-:W-:Y:S02]  /*26b10*/  IADD3 R21, P0, PT, R18, R63, RZ ;  /* 0x0000003f12157210 */ /* 0x000fe40007f1e0ff */
        /* <DEDUP_REMOVED lines=49> */
.L_x_80:
        /* <DEDUP_REMOVED lines=21> */
.L_x_81:
[----:B------:R-:W-:-:S04]  /*26f80*/  IMAD.WIDE.U32 R18, R60, R129, RZ ;  /* 0x000000813c127225 */ /* 0x000fc800078e00ff */
[----:B------:R-:W-:-:S04]  /*26f90*/  IMAD.WIDE.U32 R20, R58, R131, RZ ;  /* 0x000000833a147225 */ /* 0x000fc800078e00ff */
[----:B------:R-:W-:Y:S01]  /*26fa0*/  IMAD.IADD R51, R78, 0x1, R19 ;  /* 0x000000014e337824 */ /* 0x000fe200078e0213 */
[----:B------:R-:W-:Y:S01]  /*26fb0*/  IADD3 R149, P1, PT, R20, R18, RZ ;  /* 0x0000001214957210 */ /* 0x000fe20007f3e0ff */
[----:B------:R-:W-:-:S04]  /*26fc0*/  IMAD.WIDE.U32 R52, R59, R131, RZ ;  /* 0x000000833b347225 */ /* 0x000fc800078e00ff */
[----:B------:R-:W-:-:S04]  /*26fd0*/  IMAD.WIDE.U32 R24, R58, R132, RZ ;  /* 0x000000843a187225 */ /* 0x000fc800078e00ff */
[C---:B------:R-:W-:Y:S02]  /*26fe0*/  IMAD.IADD R19, R79.reuse, 0x1, R21 ;  /* 0x000000014f137824 */ /* 0x040fe400078e0215 */
[----:B------:R-:W-:Y:S02]  /*26ff0*/  IMAD.IADD R18, R80, 0x1, R53 ;  /* 0x0000000150127824 */ /* 0x000fe400078e0235 */
[----:B------:R-:W-:Y:S01]  /*27000*/  IMAD.IADD R90, R79, 0x1, R25 ;  /* 0x000000014f5a7824 */ /* 0x000fe200078e0219 */
[----:B------:R-:W-:Y:S01]  /*27010*/  IADD3 R148, P0, P2, R24, R19, R52 ;  /* 0x0000001318947210 */ /* 0x000fe20007a1e034 */
[----:B------:R-:W-:Y:S02]  /*27020*/  IMAD.MOV.U32 R19, RZ, RZ, RZ ;  /* 0x000000ffff137224 */ /* 0x000fe400078e00ff */
[----:B------:R-:W-:Y:S01]  /*27030*/  IMAD.WIDE.U32 R52, R57, R131, RZ ;  /* 0x0000008339347225 */ /* 0x000fe200078e00ff */
[----:B------:R-:W-:-:S03]  /*27040*/  IADD3.X R91, PT, PT, RZ, RZ, RZ, P0, P2 ;  /* 0x000000ffff5b7210 */ /* 0x000fc600007e44ff */
[----:B------:R-:W-:-:S04]  /*27050*/  IMAD.WIDE.U32 R96, R56, R132, RZ ;  /* 0x0000008438607225 */ /* 0x000fc800078e00ff */
[----:B------:R-:W-:-:S04]  /*27060*/  IMAD.WIDE.U32 R18, R132, R59, R18 ;  /* 0x0000003b84127225 */ /* 0x000fc800078e0012 */
[----:B------:R-:W-:-:S04]  /*27070*/  IMAD.WIDE.U32 R22, R56, R131, RZ ;  /* 0x0000008338167225 */ /* 0x000fc800078e00ff */
[----:B------:R-:W-:-:S04]  /*27080*/  IMAD.WIDE.U32 R24, R61, R129, RZ ;  /* 0x000000813d187225 */ /* 0x000fc800078e00ff */
[----:B------:R-:W-:Y:S01]  /*27090*/  IMAD.IADD R50, R83, 0x1, R53 ;  /* 0x0000000153327824 */ /* 0x000fe200078e0235 */
[----:B------:R-:W-:Y:S01]  /*270a0*/  IADD3 R53, P3, P5, R91, R18, R90 ;  /* 0x000000125b357210 */ /* 0x000fe20007d7e05a */
[C---:B------:R-:W-:Y:S02]  /*270b0*/  IMAD.IADD R21, R82.reuse, 0x1, R97 ;  /* 0x0000000152157824 */ /* 0x040fe400078e0261 */
[----:B------:R-:W-:Y:S02]  /*270c0*/  IMAD.IADD R23, R82, 0x1, R23 ;  /* 0x0000000152177824 */ /* 0x000fe400078e0217 */
[----:B------:R-:W-:Y:S02]  /*270d0*/  IMAD.IADD R97, R80, 0x1, R19 ;  /* 0x0000000150617824 */ /* 0x000fe400078e0213 */
[----:B------:R-:W-:Y:S01]  /*270e0*/  IMAD.WIDE.U32 R18, R55, R131, RZ ;  /* 0x0000008337127225 */ /* 0x000fe200078e00ff */
[----:B------:R-:W-:-:S03]  /*270f0*/  IADD3 R96, P2, P0, R96, R23, R52 ;  /* 0x0000001760607210 */ /* 0x000fc6000785e034 */
[----:B------:R-:W-:Y:S02]  /*27100*/  IMAD.IADD R92, R81, 0x1, R25 ;  /* 0x00000001515c7824 */ /* 0x000fe400078e0219 */
[----:B------:R-:W-:-:S04]  /*27110*/  IMAD.WIDE.U32 R90, R60, R130, RZ ;  /* 0x000000823c5a7225 */ /* 0x000fc800078e00ff */
[----:B------:R-:W-:Y:S02]  /*27120*/  IMAD.MOV.U32 R93, RZ, RZ, RZ ;  /* 0x000000ffff5d7224 */ /* 0x000fe400078e00ff */
[----:B------:R-:W-:-:S04]  /*27130*/  IMAD.WIDE.U32 R104, R55, R132, RZ ;  /* 0x0000008437687225 */ /* 0x000fc800078e00ff */
[----:B------:R-:W-:Y:S02]  /*27140*/  IMAD.IADD R25, R84, 0x1, R19 ;  /* 0x0000000154197824 */ /* 0x000fe400078e0213 */
[----:B------:R-:W-:-:S04]  /*27150*/  IMAD.WIDE.U32 R92, R130, R61, R92 ;  /* 0x0000003d825c7225 */ /* 0x000fc800078e005c */
[----:B------:R-:W-:Y:S02]  /*27160*/  IMAD.IADD R19, R78, 0x1, R91 ;  /* 0x000000014e137824 */ /* 0x000fe400078e025b */
[----:B------:R-:W-:Y:S01]  /*27170*/  IMAD.IADD R23, R84, 0x1, R105 ;  /* 0x0000000154177824 */ /* 0x000fe200078e0269 */
[----:B------:R-:W-:Y:S01]  /*27180*/  IADD3.X R84, PT, PT, RZ, R97, RZ, P3, P5 ;  /* 0x00000061ff547210 */ /* 0x000fe20001fea4ff */
[----:B------:R-:W-:Y:S01]  /*27190*/  IMAD.IADD R139, R81, 0x1, R93 ;  /* 0x00000001518b7824 */ /* 0x000fe200078e025d */
[----:B------:R-:W-:Y:S01]  /*271a0*/  IADD3.X R97, PT, PT, RZ, RZ, RZ, P2, P0 ;  /* 0x000000ffff617210 */ /* 0x000fe200017e04ff */
[----:B------:R-:W-:Y:S01]  /*271b0*/  IMAD.WIDE.U32 R146, R54, R131, RZ ;  /* 0x0000008336927225 */ /* 0x000fe200078e00ff */
[----:B------:R-:W-:Y:S02]  /*271c0*/  IADD3 R51, P2, P0, R90, R51, R24 ;  /* 0x000000335a337210 */ /* 0x000fe4000785e018 */
[----:B------:R-:W-:Y:S01]  /*271d0*/  IADD3 R19, P3, P5, R53, R92, R19 ;  /* 0x0000005c35137210 */ /* 0x000fe20007d7e013 */
[----:B------:R-:W-:Y:S01]  /*271e0*/  IMAD.WIDE.U32 R92, R59, R129, RZ ;  /* 0x000000813b5c7225 */ /* 0x000fe200078e00ff */
[----:B------:R-:W-:-:S02]  /*271f0*/  IADD3 R104, P4, P6, R104, R25, R146 ;  /* 0x0000001968687210 */ /* 0x000fc40007e9e092 */
[----:B------:R-:W-:Y:S01]  /*27200*/  IADD3.X R139, PT, PT, R84, R139, RZ, P3, P5 ;  /* 0x0000008b548b7210 */ /* 0x000fe20001fea4ff */
[----:B------:R-:W-:Y:S01]  /*27210*/  IMAD.X R105, R51, 0x1, R148, P1 ;  /* 0x0000000133697824 */ /* 0x000fe200008e0694 */
[----:B------:R-:W-:Y:S01]  /*27220*/  ISETP.GE.U32.AND P3, PT, R149, R20, PT ;  /* 0x000000149500720c */ /* 0x000fe20003f66070 */
[C---:B------:R-:W-:Y:S01]  /*27230*/  IMAD.WIDE.U32 R24, R58.reuse, R129, RZ ;  /* 0x000000813a187225 */ /* 0x040fe200078e00ff */
[----:B------:R-:W-:Y:S02]  /*27240*/  IADD3.X R84, PT, PT, RZ, RZ, RZ, P4, P6 ;  /* 0x000000ffff547210 */ /* 0x000fe400027ec4ff */
[----:B------:R-:W-:Y:S01]  /*27250*/  ISETP.GE.U32.AND.EX P3, PT, R105, R148, PT, P3 ;  /* 0x000000946900720c */ /* 0x000fe20003f66130 */
[----:B------:R-:W-:Y:S02]  /*27260*/  IMAD.MOV.U32 R51, RZ, RZ, RZ ;  /* 0x000000ffff337224 */ /* 0x000fe400078e00ff */
[----:B------:R-:W-:Y:S01]  /*27270*/  IMAD.WIDE.U32 R90, R58, R130, RZ ;  /* 0x000000823a5a7225 */ /* 0x000fe200078e00ff */
[----:B------:R-:W-:-:S03]  /*27280*/  SEL R146, RZ, 0x1, P3 ;  /* 0x00000001ff927807 */ /* 0x000fc60001800000 */
[----:B------:R-:W-:Y:S02]  /*27290*/  IMAD.IADD R25, R79, 0x1, R25 ;  /* 0x000000014f197824 */ /* 0x000fe400078e0219 */
[----:B------:R-:W-:Y:S02]  /*272a0*/  IMAD.IADD R52, R85, 0x1, R147 ;  /* 0x0000000155347824 */ /* 0x000fe400078e0293 */
[----:B------:R-:W-:Y:S01]  /*272b0*/  IMAD.WIDE.U32 R50, R132, R57, R50 ;  /* 0x0000003984327225 */ /* 0x000fe200078e0032 */
[----:B------:R-:W-:Y:S02]  /*272c0*/  IADD3 R150, P1, P5, R90, R25, R92 ;  /* 0x000000195a967210 */ /* 0x000fe40007d3e05c */
[----:B------:R-:W-:Y:S01]  /*272d0*/  IADD3 R25, P3, PT, R146, R22, RZ ;  /* 0x0000001692197210 */ /* 0x000fe20007f7e0ff */
[----:B------:R-:W-:Y:S01]  /*272e0*/  IMAD.MOV.U32 R53, RZ, RZ, RZ ;  /* 0x000000ffff357224 */ /* 0x000fe200078e00ff */
[----:B------:R-:W-:Y:S01]  /*272f0*/  IADD3.X R90, PT, PT, RZ, RZ, RZ, P1, P5 ;  /* 0x000000ffff5a7210 */ /* 0x000fe20000fea4ff */
[----:B------:R-:W-:Y:S01]  /*27300*/  IMAD.IADD R20, R80, 0x1, R93 ;  /* 0x0000000150147824 */ /* 0x000fe200078e025d */
[----:B------:R-:W-:Y:S01]  /*27310*/  ISETP.GT.U32.AND P1, PT, R22, R25, PT ;  /* 0x000000191600720c */ /* 0x000fe20003f24070 */
[----:B------:R-:W-:Y:S01]  /*27320*/  IMAD.WIDE.U32 R54, R132, R54, R52 ;  /* 0x0000003684367225 */ /* 0x000fe200078e0034 */
[----:B------:R-:W-:-:S03]  /*27330*/  IADD3 R52, P6, P4, R97, R50, R21 ;  /* 0x0000003261347210 */ /* 0x000fc60007cde015 */
[----:B------:R-:W-:Y:S02]  /*27340*/  IMAD.MOV.U32 R21, RZ, RZ, RZ ;  /* 0x000000ffff157224 */ /* 0x000fe400078e00ff */
[----:B------:R-:W-:Y:S01]  /*27350*/  IMAD.X R97, RZ, RZ, R96, P3 ;  /* 0x000000ffff617224 */ /* 0x000fe200018e0660 */
[----:B------:R-:W-:Y:S01]  /*27360*/  IADD3 R147, P3, PT, R25, R24, RZ ;  /* 0x0000001819937210 */ /* 0x000fe20007f7e0ff */
[----:B------:R-:W-:Y:S02]  /*27370*/  IMAD.IADD R93, R83, 0x1, R51 ;  /* 0x00000001535d7824 */ /* 0x000fe400078e0233 */
[----:B------:R-:W-:Y:S01]  /*27380*/  IMAD.IADD R91, R79, 0x1, R91 ;  /* 0x000000014f5b7824 */ /* 0x000fe200078e025b */
[----:B------:R-:W-:Y:S01]  /*27390*/  ISETP.GT.U32.AND.EX P1, PT, R96, R97, PT, P1 ;  /* 0x000000616000720c */ /* 0x000fe20003f24110 */
[----:B------:R-:W-:Y:S01]  /*273a0*/  IMAD.WIDE.U32 R50, R130, R59, R20 ;  /* 0x0000003b82327225 */ /* 0x000fe200078e0014 */
[----:B------:R-:W-:Y:S02]  /*273b0*/  IADD3.X R93, PT, PT, RZ, R93, RZ, P6, P4 ;  /* 0x0000005dff5d7210 */ /* 0x000fe400037e84ff */
[----:B------:R-:W-:Y:S01]  /*273c0*/  SEL R22, R22, R25, P1 ;  /* 0x0000001916167207 */ /* 0x000fe20000800000 */
[----:B------:R-:W-:-:S04]  /*273d0*/  IMAD.WIDE.U32 R20, R60, R131, RZ ;  /* 0x000000833c147225 */ /* 0x000fc800078e00ff */
[----:B------:R-:W-:Y:S01]  /*273e0*/  IMAD.X R148, R97, 0x1, R150, P3 ;  /* 0x0000000161947824 */ /* 0x000fe200018e0696 */
        /* <DEDUP_REMOVED lines=8> */
[----:B------:R-:W-:-:S03]  /*27470*/  IMAD.WIDE.U32 R24, R57, R129, RZ ;  /* 0x0000008139187225 */ /* 0x000fc600078e00ff */
[----:B------:R-:W-:Y:S01]  /*27480*/  IADD3 R21, P6, P4, R50, R21, R52 ;  /* 0x0000001532157210 */ /* 0x000fe20007cde034 */
[----:B------:R-:W-:Y:S01]  /*27490*/  IMAD.IADD R96, R85, 0x1, R55 ;  /* 0x0000000155607824 */ /* 0x000fe200078e0237 */
[----:B------:R-:W-:Y:S01]  /*274a0*/  IADD3.X R52, PT, PT, R93, R92, RZ, P3, P5 ;  /* 0x0000005c5d347210 */ /* 0x000fe20001fea4ff */
[----:B------:R-:W-:Y:S01]  /*274b0*/  IMAD.MOV.U32 R85, RZ, RZ, RZ ;  /* 0x000000ffff557224 */ /* 0x000fe200078e00ff */
[----:B------:R-:W-:Y:S01]  /*274c0*/  IADD3 R93, P3, P5, R84, R54, R23 ;  /* 0x00000036545d7210 */ /* 0x000fe20007d7e017 */
[-C--:B------:R-:W-:Y:S01]  /*274d0*/  IMAD R54, R21, R68.reuse, RZ ;  /* 0x0000004415367224 */ /* 0x080fe200078e02ff */
[----:B------:R-:W-:Y:S01]  /*274e0*/  P2R R50, PR, RZ, 0x40 ;  /* 0x00000040ff327803 */ /* 0x000fe20000000000 */
[----:B------:R-:W-:Y:S01]  /*274f0*/  IMAD.WIDE.U32 R22, R20, R68, RZ ;  /* 0x0000004414167225 */ /* 0x000fe200078e00ff */
[----:B------:R-:W-:-:S03]  /*27500*/  IADD3.X R96, PT, PT, RZ, R96, RZ, P3, P5 ;  /* 0x00000060ff607210 */ /* 0x000fc60001fea4ff */
[----:B------:R-:W-:Y:S02]  /*27510*/  IMAD R97, R20, R69, R54 ;  /* 0x0000004514617224 */ /* 0x000fe400078e0236 */
[----:B------:R-:W-:Y:S01]  /*27520*/  IMAD.IADD R84, R83, 0x1, R25 ;  /* 0x0000000153547824 */ /* 0x000fe200078e0219 */
[----:B------:R-:W-:Y:S01]  /*27530*/  SEL R25, RZ, 0x1, !P1 ;  /* 0x00000001ff197807 */ /* 0x000fe20004800000 */
[----:B------:R-:W-:-:S03]  /*27540*/  IMAD.WIDE.U32 R54, R56, R130, RZ ;  /* 0x0000008238367225 */ /* 0x000fc600078e00ff */
[----:B------:R-:W-:Y:S01]  /*27550*/  IADD3 R131, P1, P3, R25, R91, R90 ;  /* 0x0000005b19837210 */ /* 0x000fe20007b3e05a */
[----:B------:R-:W-:Y:S02]  /*27560*/  IMAD.IADD R23, R23, 0x1, R97 ;  /* 0x0000000117177824 */ /* 0x000fe400078e0261 */
[----:B------:R-:W-:Y:S01]  /*27570*/  IMAD.WIDE.U32 R84, R130, R57, R84 ;  /* 0x0000003982547225 */ /* 0x000fe200078e0054 */
[----:B------:R-:W-:-:S03]  /*27580*/  IADD3.X R57, PT, PT, RZ, R52, RZ, P1, P3 ;  /* 0x00000034ff397210 */ /* 0x000fc60000fe64ff */
        /* <DEDUP_REMOVED lines=23> */
[----:B------:R-:W-:-:S03]  /*27700*/  IMAD.IADD R51, R78, 0x1, R51 ;  /* 0x000000014e337824 */ /* 0x000fc600078e0233 */
[----:B------:R-:W-:Y:S01]  /*27710*/  IADD3.X R57, PT, PT, R57, R92, RZ, P1, P5 ;  /* 0x0000005c39397210 */ /* 0x000fe20000fea4ff */
[----:B------:R-:W-:Y:S01]  /*27720*/  IMAD.WIDE.U32 R92, R22, R72, RZ ;  /* 0x00000048165c7225 */ /* 0x000fe200078e00ff */
[----:B------:R-:W-:-:S03]  /*27730*/  IADD3 R83, P1, PT, R20, R149, RZ ;  /* 0x0000009514537210 */ /* 0x000fc60007f3e0ff */
[----:B------:R-:W-:-:S04]  /*27740*/  IMAD.WIDE.U32 R90, P5, R22, R73, R90 ;  /* 0x00000049165a7225 */ /* 0x000fc800078a005a */
[----:B------:R-:W-:Y:S01]  /*27750*/  IMAD.X R20, RZ, RZ, R21, P3 ;  /* 0x000000ffff147224 */ /* 0x000fe200018e0615 */
[----:B------:R-:W-:Y:S01]  /*27760*/  IADD3 R83, P3, PT, R83, R92, RZ ;  /* 0x0000005c53537210 */ /* 0x000fe20007f7e0ff */
[----:B------:R-:W-:Y:S01]  /*27770*/  IMAD.X R21, RZ, RZ, RZ, P5 ;  /* 0x000000ffff157224 */ /* 0x000fe200028e06ff */
[----:B------:R-:W-:Y:S02]  /*27780*/  IADD3 R92, P5, PT, R93, R90, RZ ;  /* 0x0000005a5d5c7210 */ /* 0x000fe40007fbe0ff */
[----:B------:R-:W-:Y:S01]  /*27790*/  IADD3.X R93, P1, PT, R20, R105, RZ, P1, !PT ;  /* 0x00000069145d7210 */ /* 0x000fe20000f3e4ff */
[----:B------:R-:W-:Y:S02]  /*277a0*/  IMAD.MOV.U32 R20, RZ, RZ, R91 ;  /* 0x000000ffff147224 */ /* 0x000fe400078e005b */
[----:B------:R-:W-:Y:S01]  /*277b0*/  IMAD.WIDE.U32 R90, R60, R127, RZ ;  /* 0x0000007f3c5a7225 */ /* 0x000fe200078e00ff */
[----:B------:R-:W-:-:S03]  /*277c0*/  IADD3.X R93, P3, PT, R93, R92, RZ, P3, !PT ;  /* 0x0000005c5d5d7210 */ /* 0x000fc60001f7e4ff */
[----:B------:R-:W-:Y:S01]  /*277d0*/  IMAD.WIDE.U32.X R20, R23, R73, R20, P5 ;  /* 0x0000004917147225 */ /* 0x000fe200028e0414 */
[----:B------:R-:W-:-:S03]  /*277e0*/  IADD3 R92, P5, PT, R147, R90, RZ ;  /* 0x0000005a935c7210 */ /* 0x000fc60007fbe0ff */
[----:B------:R-:W-:Y:S01]  /*277f0*/  IMAD.IADD R97, R78, 0x1, R91 ;  /* 0x000000014e617824 */ /* 0x000fe200078e025b */
[----:B------:R-:W-:Y:S01]  /*27800*/  IADD3.X R105, P1, P3, R20, RZ, RZ, P3, P1 ;  /* 0x000000ff14697210 */ /* 0x000fe20001b224ff */
[----:B------:R-:W-:-:S03]  /*27810*/  IMAD.WIDE.U32 R90, R22, R74, RZ ;  /* 0x0000004a165a7225 */ /* 0x000fc600078e00ff */
[----:B------:R-:W-:Y:S02]  /*27820*/  IADD3.X R130, PT, PT, R21, RZ, RZ, P1, P3 ;  /* 0x000000ff15827210 */ /* 0x000fe40000fe64ff */
        /* <DEDUP_REMOVED lines=32> */
[----:B------:R-:W-:-:S04]  /*27a30*/  IMAD.WIDE.U32 R54, R59, R127, RZ ;  /* 0x0000007f3b367225 */ /* 0x000fc800078e00ff */
[----:B------:R-:W-:Y:S02]  /*27a40*/  IMAD.IADD R20, R80, 0x1, R55 ;  /* 0x0000000150147824 */ /* 0x000fe400078e0237 */
[----:B------:R-:W-:Y:S02]  /*27a50*/  IMAD.MOV.U32 R21, RZ, RZ, RZ ;  /* 0x000000ffff157224 */ /* 0x000fe400078e00ff */
[----:B------:R-:W-:Y:S02]  /*27a60*/  IMAD.IADD R25, R79, 0x1, R25 ;  /* 0x000000014f197824 */ /* 0x000fe400078e0219 */
[----:B------:R-:W-:-:S04]  /*27a70*/  IMAD.WIDE.U32 R20, R128, R59, R20 ;  /* 0x0000003b80147225 */ /* 0x000fc800078e0014 */
[----:B------:R-:W-:-:S04]  /*27a80*/  IMAD.WIDE.U32 R58, R58, R127, RZ ;  /* 0x0000007f3a3a7225 */ /* 0x000fc800078e00ff */
[----:B------:R-:W-:Y:S01]  /*27a90*/  IMAD.IADD R18, R80, 0x1, R21 ;  /* 0x0000000150127824 */ /* 0x000fe200078e0215 */
[----:B------:R-:W-:Y:S01]  /*27aa0*/  IADD3 R80, P5, P6, R52, R20, R25 ;  /* 0x0000001434507210 */ /* 0x000fe20007ebe019 */
[----:B------:R-:W-:-:S03]  /*27ab0*/  IMAD.IADD R79, R79, 0x1, R59 ;  /* 0x000000014f4f7824 */ /* 0x000fc600078e023b */
[----:B------:R-:W-:Y:S02]  /*27ac0*/  IADD3.X R20, PT, PT, R129, R18, RZ, P5, P6 ;  /* 0x0000001281147210 */ /* 0x000fe40002fec4ff */
[----:B------:R-:W-:Y:S01]  /*27ad0*/  IADD3 R52, P5, P6, R24, R79, R54 ;  /* 0x0000004f18347210 */ /* 0x000fe20007ebe036 */
[----:B------:R-:W-:-:S03]  /*27ae0*/  IMAD.WIDE.U32 R54, R61, R125, RZ ;  /* 0x0000007d3d367225 */ /* 0x000fc600078e00ff */
[----:B------:R-:W-:Y:S02]  /*27af0*/  IADD3.X R25, PT, PT, RZ, RZ, RZ, P5, P6 ;  /* 0x000000ffff197210 */ /* 0x000fe40002fec4ff */
[----:B------:R-:W-:-:S04]  /*27b00*/  ISETP.GE.U32.AND P5, PT, R92, R147, PT ;  /* 0x000000935c00720c */ /* 0x000fc80003fa6070 */
[----:B------:R-:W-:Y:S01]  /*27b10*/  ISETP.GE.U32.AND.EX P5, PT, R97, R148, PT, P5 ;  /* 0x000000946100720c */ /* 0x000fe20003fa6150 */
[----:B------:R-:W-:-:S03]  /*27b20*/  IMAD.WIDE.U32 R96, R60, R125, RZ ;  /* 0x0000007d3c607225 */ /* 0x000fc600078e00ff */
[----:B------:R-:W-:-:S04]  /*27b30*/  SEL R18, RZ, 0x1, P5 ;  /* 0x00000001ff127807 */ /* 0x000fc80002800000 */
[----:B------:R-:W-:-:S05]  /*27b40*/  IADD3 R24, P5, PT, R18, R105, RZ ;  /* 0x0000006912187210 */ /* 0x000fca0007fbe0ff */
[----:B------:R-:W-:Y:S01]  /*27b50*/  IMAD.X R21, RZ, RZ, R56, P5 ;  /* 0x000000ffff157224 */ /* 0x000fe200028e0638 */
[----:B------:R-:W-:-:S05]  /*27b60*/  IADD3 R79, P5, PT, R24, R58, RZ ;  /* 0x0000003a184f7210 */ /* 0x000fca0007fbe0ff */
[----:B------:R-:W-:Y:S01]  /*27b70*/  IMAD.X R52, R21, 0x1, R52, P5 ;  /* 0x0000000115347824 */ /* 0x000fe200028e0634 */
[----:B------:R-:W-:-:S04]  /*27b80*/  ISETP.GT.U32.AND P5, PT, R105, R24, PT ;  /* 0x000000186900720c */ /* 0x000fc80003fa4070 */
[----:B------:R-:W-:-:S04]  /*27b90*/  ISETP.GT.U32.AND.EX P5, PT, R56, R21, PT, P5 ;  /* 0x000000153800720c */ /* 0x000fc80003fa4150 */
[----:B------:R-:W-:Y:S01]  /*27ba0*/  SEL R24, R105, R24, P5 ;  /* 0x0000001869187207 */ /* 0x000fe20002800000 */
[----:B------:R-:W-:Y:S01]  /*27bb0*/  IMAD.IADD R105, R78, 0x1, R97 ;  /* 0x000000014e697824 */ /* 0x000fe200078e0261 */
[----:B------:R-:W-:Y:S02]  /*27bc0*/  SEL R21, R56, R21, P5 ;  /* 0x0000001538157207 */ /* 0x000fe40002800000 */
[----:B------:R-:W-:-:S04]  /*27bd0*/  ISETP.GT.U32.AND P5, PT, R24, R79, PT ;  /* 0x0000004f1800720c */ /* 0x000fc80003fa4070 */
[----:B------:R-:W-:-:S04]  /*27be0*/  ISETP.GT.U32.AND.EX P5, PT, R21, R52, PT, P5 ;  /* 0x000000341500720c */ /* 0x000fc80003fa4150 */
[----:B------:R-:W-:-:S04]  /*27bf0*/  SEL R21, RZ, 0x1, !P5 ;  /* 0x00000001ff157807 */ /* 0x000fc80006800000 */
[----:B------:R-:W-:Y:S01]  /*27c00*/  IADD3 R80, P5, P6, R21, R80, R25 ;  /* 0x0000005015507210 */ /* 0x000fe20007ebe019 */
[----:B------:R-:W-:Y:S01]  /*27c10*/  IMAD.WIDE.U32 R24, R60, R126, RZ ;  /* 0x0000007e3c187225 */ /* 0x000fe200078e00ff */
[----:B------:R-:W-:Y:S02]  /*27c20*/  IADD3.X R60, PT, PT, RZ, RZ, RZ, P2, P0 ;  /* 0x000000ffff3c7210 */ /* 0x000fe400017e04ff */
[----:B------:R-:W-:Y:S01]  /*27c30*/  IADD3.X R59, PT, PT, RZ, R20, RZ, P5, P6 ;  /* 0x00000014ff3b7210 */ /* 0x000fe20002fec4ff */
[----:B------:R-:W-:Y:S01]  /*27c40*/  IMAD.IADD R20, R81, 0x1, R55 ;  /* 0x0000000151147824 */ /* 0x000fe200078e0237 */
[----:B------:R-:W-:Y:S01]  /*27c50*/  IADD3 R82, P0, PT, R79, R96, RZ ;  /* 0x000000604f527210 */ /* 0x000fe20007f1e0ff */
[----:B------:R-:W-:Y:S02]  /*27c60*/  IMAD.MOV.U32 R21, RZ, RZ, RZ ;  /* 0x000000ffff157224 */ /* 0x000fe400078e00ff */
[----:B------:R-:W-:Y:S02]  /*27c70*/  IMAD.IADD R25, R78, 0x1, R25 ;  /* 0x000000014e197824 */ /* 0x000fe400078e0219 */
[----:B------:R-:W-:-:S04]  /*27c80*/  IMAD.WIDE.U32 R20, R126, R61, R20 ;  /* 0x0000003d7e147225 */ /* 0x000fc800078e0014 */
[----:B------:R-:W-:Y:S01]  /*27c90*/  IMAD.IADD R56, R81, 0x1, R21 ;  /* 0x0000000151387824 */ /* 0x000fe200078e0215 */
[----:B------:R-:W-:Y:S01]  /*27ca0*/  IADD3 R80, P5, P6, R80, R20, R25 ;  /* 0x0000001450507210 */ /* 0x000fe20007ebe019 */
[----:B------:R-:W-:-:S03]  /*27cb0*/  IMAD.WIDE.U32 R20, R83, R68, RZ ;  /* 0x0000004453147225 */ /* 0x000fc600078e00ff */
[----:B------:R-:W-:Y:S01]  /*27cc0*/  IADD3.X R56, PT, PT, R59, R56, RZ, P5, P6 ;  /* 0x000000383b387210 */ /* 0x000fe20002fec4ff */
[----:B------:R-:W-:Y:S01]  /*27cd0*/  IMAD.WIDE.U32 R58, R23, R76, RZ ;  /* 0x0000004c173a7225 */ /* 0x000fe200078e00ff */
[----:B------:R-:W-:-:S03]  /*27ce0*/  ISETP.NE.AND P6, PT, R50, RZ, PT ;  /* 0x000000ff3200720c */ /* 0x000fc60003fc5270 */
[----:B------:R-:W-:Y:S02]  /*27cf0*/  IMAD R50, R93, R68, RZ ;  /* 0x000000445d327224 */ /* 0x000fe400078e02ff */
[----:B------:R-:W-:-:S04]  /*27d00*/  IMAD.WIDE.U32 R58, P2, R22, R77, R58 ;  /* 0x0000004d163a7225 */ /* 0x000fc8000784003a */
[----:B------:R-:W-:Y:S01]  /*27d10*/  IMAD R25, R83, R69, R50 ;  /* 0x0000004553197224 */ /* 0x000fe200078e0232 */
[----:B------:R-:W-:Y:S01]  /*27d20*/  IADD3.X R50, PT, PT, RZ, RZ, RZ, P6, P4 ;  /* 0x000000ffff327210 */ /* 0x000fe200037e84ff */
[----:B------:R-:W-:Y:S01]  /*27d30*/  IMAD.X R97, RZ, RZ, RZ, P2 ;  /* 0x000000ffff617224 */ /* 0x000fe200010e06ff */
[----:B------:R-:W-:Y:S01]  /*27d40*/  IADD3 R105, P5, P4, R24, R105, R54 ;  /* 0x0000006918697210 */ /* 0x000fe20007cbe036 */
[----:B------:R-:W-:Y:S02]  /*27d50*/  IMAD.IADD R21, R21, 0x1, R25 ;  /* 0x0000000115157824 */ /* 0x000fe400078e0219 */
[----:B------:R-:W-:-:S04]  /*27d60*/  IMAD.WIDE.U32 R54, R22, R76, RZ ;  /* 0x0000004c16367225 */ /* 0x000fc800078e00ff */
[----:B------:R-:W-:Y:S01]  /*27d70*/  IMAD.WIDE.U32 R24, R21, R70, RZ ;  /* 0x0000004615187225 */ /* 0x000fe200078e00ff */
[----:B------:R-:W-:-:S03]  /*27d80*/  IADD3 R92, P2, PT, R55, R58, RZ ;  /* 0x0000003a375c7210 */ /* 0x000fc60007f5e0ff */
[----:B------:R-:W-:Y:S01]  /*27d90*/  IMAD.X R58, R105, 0x1, R52, P0 ;  /* 0x00000001693a7824 */ /* 0x000fe200000e0634 */
[----:B------:R-:W-:Y:S01]  /*27da0*/  IADD3 R125, P0, PT, R84, R82, RZ ;  /* 0x00000052547d7210 */ /* 0x000fe20007f1e0ff */
[----:B------:R-:W-:Y:S02]  /*27db0*/  IMAD.MOV.U32 R96, RZ, RZ, R59 ;  /* 0x000000ffff607224 */ /* 0x000fe400078e003b */
[----:B------:R-:W-:Y:S01]  /*27dc0*/  IMAD.WIDE.U32 R24, P6, R20, R71, R24 ;  /* 0x0000004714187225 */ /* 0x000fe200078c0018 */
[----:B------:R-:W-:-:S03]  /*27dd0*/  IADD3.X R91, P0, PT, R91, R58, RZ, P0, !PT ;  /* 0x0000003a5b5b7210 */ /* 0x000fc6000071e4ff */
[----:B------:R-:W-:-:S04]  /*27de0*/  IMAD.WIDE.U32 R104, R20, R70, RZ ;  /* 0x0000004614687225 */ /* 0x000fc800078e00ff */
[----:B------:R-:W-:Y:S01]  /*27df0*/  IMAD.WIDE.U32.X R96, R23, R77, R96, P2 ;  /* 0x0000004d17607225 */ /* 0x000fe200010e0460 */
[----:B------:R-:W-:-:S03]  /*27e00*/  IADD3 R125, P2, PT, R125, R54, RZ ;  /* 0x000000367d7d7210 */ /* 0x000fc60007f5e0ff */
[----:B------:R-:W-:Y:S01]  /*27e10*/  IMAD.X R23, RZ, RZ, RZ, P6 ;  /* 0x000000ffff177224 */ /* 0x000fe200030e06ff */
[----:B------:R-:W-:Y:S01]  /*27e20*/  IADD3 R54, P6, PT, R105, R24, RZ ;  /* 0x0000001869367210 */ /* 0x000fe20007fde0ff */
[----:B------:R-:W-:Y:S01]  /*27e30*/  IMAD.MOV.U32 R22, RZ, RZ, R25 ;  /* 0x000000ffff167224 */ /* 0x000fe200078e0019 */
[----:B------:R-:W-:Y:S01]  /*27e40*/  IADD3.X R92, P2, PT, R91, R92, RZ, P2, !PT ;  /* 0x0000005c5b5c7210 */ /* 0x000fe2000175e4ff */
[----:B------:R-:W-:-:S03]  /*27e50*/  IMAD.WIDE.U32 R24, R21, R72, RZ ;  /* 0x0000004815187225 */ /* 0x000fc600078e00ff */
[----:B------:R-:W-:Y:S01]  /*27e60*/  IADD3.X R59, P0, P2, R96, RZ, RZ, P2, P0 ;  /* 0x000000ff603b7210 */ /* 0x000fe200012004ff */
[----:B------:R-:W-:Y:S01]  /*27e70*/  IMAD.WIDE.U32.X R22, R21, R71, R22, P6 ;  /* 0x0000004715167225 */ /* 0x000fe200030e0416 */
[----:B------:R-:W-:Y:S02]  /*27e80*/  IADD3 RZ, P6, PT, R83, R104, RZ ;  /* 0x0000006853ff7210 */ /* 0x000fe40007fde0ff */
[----:B------:R-:W-:Y:S01]  /*27e90*/  IADD3.X R96, PT, PT, R97, RZ, RZ, P0, P2 ;  /* 0x000000ff61607210 */ /* 0x000fe200007e44ff */
[----:B------:R-:W-:Y:S01]  /*27ea0*/  IMAD.WIDE.U32 R24, P0, R20, R73, R24 ;  /* 0x0000004914187225 */ /* 0x000fe20007800018 */
[----:B------:R-:W-:-:S03]  /*27eb0*/  IADD3.X RZ, P6, PT, R93, R54, RZ, P6, !PT ;  /* 0x000000365dff7210 */ /* 0x000fc600037de4ff */
[----:B------:R-:W-:Y:S01]  /*27ec0*/  IMAD.WIDE.U32 R54, R20, R72, RZ ;  /* 0x0000004814367225 */ /* 0x000fe200078e00ff */
[----:B------:R-:W-:-:S04]  /*27ed0*/  IADD3.X R83, P6, PT, RZ, R22, RZ, P6, !PT ;  /* 0x00000016ff537210 */ /* 0x000fc800037de4ff */
[----:B------:R-:W-:Y:S01]  /*27ee0*/  IADD3 R83, P2, PT, R83, R90, RZ ;  /* 0x0000005a53537210 */ /* 0x000fe20007f5e0ff */
[----:B------:R-:W-:Y:S01]  /*27ef0*/  IMAD.X R22, RZ, RZ, R23, P6 ;  /* 0x000000ffff167224 */ /* 0x000fe200030e0617 */
[----:B------:R-:W-:Y:S01]  /*27f00*/  IADD3 R84, P6, PT, R55, R24, RZ ;  /* 0x0000001837547210 */ /* 0x000fe20007fde0ff */
[----:B------:R-:W-:Y:S01]  /*27f10*/  IMAD.X R23, RZ, RZ, RZ, P0 ;  /* 0x000000ffff177224 */ /* 0x000fe200000e06ff */
[----:B------:R-:W-:Y:S01]  /*27f20*/  IADD3 R83, P0, PT, R83, R54, RZ ;  /* 0x0000003653537210 */ /* 0x000fe20007f1e0ff */
[----:B------:R-:W-:Y:S01]  /*27f30*/  IMAD.IADD R54, R81, 0x1, R53 ;  /* 0x0000000151367824 */ /* 0x000fe200078e0235 */
[----:B------:R-:W-:Y:S01]  /*27f40*/  IADD3.X R85, P2, PT, R22, R85, RZ, P2, !PT ;  /* 0x0000005516557210 */ /* 0x000fe2000175e4ff */
[----:B------:R-:W-:Y:S02]  /*27f50*/  IMAD.MOV.U32 R22, RZ, RZ, R25 ;  /* 0x000000ffff167224 */ /* 0x000fe400078e0019 */
[----:B------:R-:W-:Y:S01]  /*27f60*/  IMAD.MOV.U32 R55, RZ, RZ, RZ ;  /* 0x000000ffff377224 */ /* 0x000fe200078e00ff */
[----:B------:R-:W-:Y:S01]  /*27f70*/  IADD3.X R53, P0, PT, R85, R84, RZ, P0, !PT ;  /* 0x0000005455357210 */ /* 0x000fe2000071e4ff */
[----:B------:R-:W-:-:S04]  /*27f80*/  IMAD.WIDE.U32.X R24, R21, R73, R22, P6 ;  /* 0x0000004915187225 */ /* 0x000fc800030e0416 */
[----:B------:R-:W-:Y:S01]  /*27f90*/  IMAD.WIDE.U32 R22, R21, R74, RZ ;  /* 0x0000004a15167225 */ /* 0x000fe200078e00ff */
[----:B------:R-:W-:-:S03]  /*27fa0*/  IADD3.X R24, P0, P6, R24, RZ, RZ, P0, P2 ;  /* 0x000000ff18187210 */ /* 0x000fc600006044ff */
[----:B------:R-:W-:Y:S01]  /*27fb0*/  IMAD.WIDE.U32 R84, R132, R61, R54 ;  /* 0x0000003d84547225 */ /* 0x000fe200078e0036 */
[----:B------:R-:W-:Y:S02]  /*27fc0*/  IADD3.X R97, PT, PT, R25, RZ, RZ, P0, P6 ;  /* 0x000000ff19617210 */ /* 0x000fe400007ec4ff */
[----:B------:R-:W-:Y:S01]  /*27fd0*/  IADD3.X R61, PT, PT, RZ, RZ, RZ, P1, P3 ;  /* 0x000000ffff3d7210 */ /* 0x000fe20000fe64ff */
[----:B------:R-:W-:Y:S01]  /*27fe0*/  IMAD.WIDE.U32 R54, R20, R74, RZ ;  /* 0x0000004a14367225 */ /* 0x000fe200078e00ff */
[----:B------:R-:W-:-:S03]  /*27ff0*/  IADD3 R125, P0, PT, R24, R125, RZ ;  /* 0x0000007d187d7210 */ /* 0x000fc60007f1e0ff */
[----:B------:R-:W-:Y:S01]  /*28000*/  IMAD.WIDE.U32 R22, P2, R20, R75, R22 ;  /* 0x0000004b14167225 */ /* 0x000fe20007840016 */
[----:B------:R-:W-:Y:S02]  /*28010*/  IADD3 R78, P1, PT, R125, R54, RZ ;  /* 0x000000367d4e7210 */ /* 0x000fe40007f3e0ff */
[----:B------:R-:W-:Y:S01]  /*28020*/  IADD3.X R97, P0, PT, R97, R92, RZ, P0, !PT ;  /* 0x0000005c61617210 */ /* 0x000fe2000071e4ff */
[----:B------:R-:W-:Y:S01]  /*28030*/  IMAD.WIDE.U32 R24, R21, R76, RZ ;  /* 0x0000004c15187225 */ /* 0x000fe200078e00ff */
[----:B------:R-:W-:-:S03]  /*28040*/  IADD3 R104, P3, PT, R55, R22, RZ ;  /* 0x0000001637687210 */ /* 0x000fc60007f7e0ff */
[----:B------:R-:W-:Y:S01]  /*28050*/  IMAD R22, R53, R68, RZ ;  /* 0x0000004435167224 */ /* 0x000fe200078e02ff */
[----:B------:R-:W-:Y:S01]  /*28060*/  IADD3.X R97, P1, PT, R97, R104, RZ, P1, !PT ;  /* 0x0000006861617210 */ /* 0x000fe20000f3e4ff */
[----:B------:R-:W-:-:S04]  /*28070*/  IMAD.WIDE.U32 R54, R83, R68, RZ ;  /* 0x0000004453367225 */ /* 0x000fc800078e00ff */
[----:B------:R-:W-:Y:S02]  /*28080*/  IMAD R105, R83, R69, R22 ;  /* 0x0000004553697224 */ /* 0x000fe400078e0216 */
[----:B------:R-:W-:Y:S02]  /*28090*/  IMAD.X R91, RZ, RZ, RZ, P2 ;  /* 0x000000ffff5b7224 */ /* 0x000fe400010e06ff */
[----:B------:R-:W-:-:S04]  /*280a0*/  IMAD.WIDE.U32 R24, P2, R20, R77, R24 ;  /* 0x0000004d14187225 */ /* 0x000fc80007840018 */
[----:B------:R-:W-:-:S04]  /*280b0*/  IMAD.WIDE.U32 R92, R20, R76, RZ ;  /* 0x0000004c145c7225 */ /* 0x000fc800078e00ff */
[----:B------:R-:W-:Y:S02]  /*280c0*/  IMAD.MOV.U32 R90, RZ, RZ, R23 ;  /* 0x000000ffff5a7224 */ /* 0x000fe400078e0017 */
[----:B------:R-:W-:Y:S02]  /*280d0*/  IMAD.IADD R55, R55, 0x1, R105 ;  /* 0x0000000137377824 */ /* 0x000fe400078e0269 */
        /* <DEDUP_REMOVED lines=14> */
[----:B------:R-:W-:Y:S02]  /*281c0*/  IMAD.X R25, RZ, RZ, RZ, P2 ;  /* 0x000000ffff197224 */ /* 0x000fe400010e06ff */
[----:B------:R-:W-:Y:S01]  /*281d0*/  IMAD.WIDE.U32 R20, R55, R72, RZ ;  /* 0x0000004837147225 */ /* 0x000fe200078e00ff */
[----:B------:R-:W-:Y:S02]  /*281e0*/  IADD3.X R83, PT, PT, RZ, R81, RZ, P3, P6 ;  /* 0x00000051ff537210 */ /* 0x000fe40001fec4ff */
[----:B------:R-:W-:Y:S02]  /*281f0*/  IADD3 R105, P3, PT, R59, R126, RZ ;  /* 0x0000007e3b697210 */ /* 0x000fe40007f7e0ff */
[----:B------:R-:W-:Y:S01]  /*28200*/  IADD3.X RZ, P6, PT, R53, R24, RZ, P0, !PT ;  /* 0x0000001835ff7210 */ /* 0x000fe200007de4ff */
[----:B------:R-:W-:Y:S01]  /*28210*/  IMAD.MOV.U32 R24, RZ, RZ, R91 ;  /* 0x000000ffff187224 */ /* 0x000fe200078e005b */
[----:B------:R-:W-:Y:S01]  /*28220*/  IADD3 R53, P0, PT, R50, R105, RZ ;  /* 0x0000006932357210 */ /* 0x000fe20007f1e0ff */
[----:B------:R-:W-:-:S02]  /*28230*/  IMAD.X R96, R96, 0x1, R83, P3 ;  /* 0x0000000160607824 */ /* 0x000fc400018e0653 */
[----:B------:R-:W-:-:S03]  /*28240*/  IMAD.WIDE.U32.X R50, R55, R71, R24, P1 ;  /* 0x0000004737327225 */ /* 0x000fc600008e0418 */
[----:B------:R-:W-:Y:S01]  /*28250*/  IADD3.X R90, P1, PT, R104, R96, RZ, P0, !PT ;  /* 0x00000060685a7210 */ /* 0x000fe2000073e4ff */
[----:B------:R-:W-:Y:S01]  /*28260*/  IMAD.WIDE.U32 R20, P2, R54, R73, R20 ;  /* 0x0000004936147225 */ /* 0x000fe20007840014 */
[----:B------:R-:W-:-:S03]  /*28270*/  IADD3.X R59, P3, PT, RZ, R50, RZ, P6, !PT ;  /* 0x00000032ff3b7210 */ /* 0x000fc6000377e4ff */
[----:B------:R-:W-:Y:S01]  /*28280*/  IMAD.WIDE.U32 R24, R54, R72, RZ ;  /* 0x0000004836187225 */ /* 0x000fe200078e00ff */
[----:B------:R-:W-:-:S03]  /*28290*/  IADD3 R59, P0, PT, R59, R78, RZ ;  /* 0x0000004e3b3b7210 */ /* 0x000fc60007f1e0ff */
[----:B------:R-:W-:Y:S01]  /*282a0*/  IMAD.X R85, RZ, RZ, RZ, P2 ;  /* 0x000000ffff557224 */ /* 0x000fe200010e06ff */
[----:B------:R-:W-:Y:S01]  /*282b0*/  IADD3 R53, P2, PT, R53, R92, RZ ;  /* 0x0000005c35357210 */ /* 0x000fe20007f5e0ff */
[----:B------:R-:W-:Y:S01]  /*282c0*/  IMAD.X R50, RZ, RZ, R51, P3 ;  /* 0x000000ffff327224 */ /* 0x000fe200018e0633 */
[----:B------:R-:W-:Y:S01]  /*282d0*/  IADD3 R92, P6, PT, R25, R20, RZ ;  /* 0x00000014195c7210 */ /* 0x000fe20007fde0ff */
[----:B------:R-:W-:Y:S01]  /*282e0*/  IMAD.MOV.U32 R84, RZ, RZ, R21 ;  /* 0x000000ffff547224 */ /* 0x000fe200078e0015 */
[----:B------:R-:W-:Y:S01]  /*282f0*/  IADD3.X R51, P2, PT, R90, R93, RZ, P2, !PT ;  /* 0x0000005d5a337210 */ /* 0x000fe2000175e4ff */
[----:B------:R-:W-:Y:S01]  /*28300*/  IMAD.WIDE.U32 R20, R55, R74, RZ ;  /* 0x0000004a37147225 */ /* 0x000fe200078e00ff */
[----:B------:R-:W-:Y:S02]  /*28310*/  IADD3 R59, P3, PT, R59, R24, RZ ;  /* 0x000000183b3b7210 */ /* 0x000fe40007f7e0ff */
[----:B------:R-:W-:Y:S01]  /*28320*/  IADD3.X R81, P0, PT, R50, R97, RZ, P0, !PT ;  /* 0x0000006132517210 */ /* 0x000fe2000071e4ff */
[----:B------:R-:W-:Y:S01]  /*28330*/  IMAD.WIDE.U32.X R84, R55, R73, R84, P6 ;  /* 0x0000004937547225 */ /* 0x000fe200030e0454 */
[----:B------:R-:W-:-:S02]  /*28340*/  IADD3.X R91, P1, P2, R22, RZ, RZ, P2, P1 ;  /* 0x000000ff165b7210 */ /* 0x000fc400012224ff */
[----:B------:R-:W-:Y:S01]  /*28350*/  IADD3.X R81, P3, PT, R81, R92, RZ, P3, !PT ;  /* 0x0000005c51517210 */ /* 0x000fe20001f7e4ff */
[----:B------:R-:W-:Y:S01]  /*28360*/  IMAD.WIDE.U32 R20, P6, R54, R75, R20 ;  /* 0x0000004b36147225 */ /* 0x000fe200078c0014 */
[----:B------:R-:W-:Y:S02]  /*28370*/  IADD3.X R93, PT, PT, R23, RZ, RZ, P1, P2 ;  /* 0x000000ff175d7210 */ /* 0x000fe40000fe44ff */
[----:B------:R-:W-:Y:S01]  /*28380*/  IADD3.X R22, P0, P3, R84, RZ, RZ, P3, P0 ;  /* 0x000000ff54167210 */ /* 0x000fe20001b004ff */
[----:B------:R-:W-:Y:S01]  /*28390*/  IMAD.X R23, RZ, RZ, RZ, P6 ;  /* 0x000000ffff177224 */ /* 0x000fe200030e06ff */
[----:B------:R-:W-:Y:S01]  /*283a0*/  ISETP.GE.U32.AND P1, PT, R105, R126, PT ;  /* 0x0000007e6900720c */ /* 0x000fe20003f26070 */
[----:B------:R-:W-:Y:S01]  /*283b0*/  IMAD.WIDE.U32 R24, R54, R74, RZ ;  /* 0x0000004a36187225 */ /* 0x000fe200078e00ff */
[----:B------:R-:W-:Y:S02]  /*283c0*/  IADD3 R19, P6, P2, R146, R19, R60 ;  /* 0x0000001392137210 */ /* 0x000fe40007ade03c */
[----:B------:R-:W-:Y:S01]  /*283d0*/  IADD3.X R84, PT, PT, R85, RZ, RZ, P0, P3 ;  /* 0x000000ff55547210 */ /* 0x000fe200007e64ff */
[----:B------:R-:W-:Y:S01]  /*283e0*/  IMAD R50, R81, R68, RZ ;  /* 0x0000004451327224 */ /* 0x000fe200078e02ff */
[----:B------:R-:W-:-:S02]  /*283f0*/  ISETP.GE.U32.AND.EX P1, PT, R96, R83, PT, P1 ;  /* 0x000000536000720c */ /* 0x000fc40003f26110 */
[----:B------:R-:W-:Y:S01]  /*28400*/  IADD3 R85, P0, PT, R22, R53, RZ ;  /* 0x0000003516557210 */ /* 0x000fe20007f1e0ff */
[----:B------:R-:W-:Y:S01]  /*28410*/  IMAD.MOV.U32 R22, RZ, RZ, R21 ;  /* 0x000000ffff167224 */ /* 0x000fe200078e0015 */
[----:B------:R-:W-:Y:S01]  /*28420*/  IADD3.X R139, PT, PT, RZ, R139, RZ, P6, P2 ;  /* 0x0000008bff8b7210 */ /* 0x000fe200037e44ff */
[----:B------:R-:W-:Y:S01]  /*28430*/  IMAD R53, R59, R69, R50 ;  /* 0x000000453b357224 */ /* 0x000fe200078e0232 */
[----:B------:R-:W-:Y:S01]  /*28440*/  IADD3 R83, P3, PT, R25, R20, RZ ;  /* 0x0000001419537210 */ /* 0x000fe20007f7e0ff */
[----:B------:R-:W-:Y:S01]  /*28450*/  IMAD.WIDE.U32 R20, R59, R68, RZ ;  /* 0x000000443b147225 */ /* 0x000fe200078e00ff */
[----:B------:R-:W-:Y:S02]  /*28460*/  IADD3 R85, P6, PT, R85, R24, RZ ;  /* 0x0000001855557210 */ /* 0x000fe40007fde0ff */
[----:B------:R-:W-:Y:S01]  /*28470*/  SEL R60, RZ, 0x1, P1 ;  /* 0x00000001ff3c7807 */ /* 0x000fe20000800000 */
[----:B------:R-:W-:Y:S01]  /*28480*/  IMAD.WIDE.U32 R24, R55, R76, RZ ;  /* 0x0000004c37187225 */ /* 0x000fe200078e00ff */
[----:B------:R-:W-:-:S02]  /*28490*/  IADD3.X R84, P2, PT, R84, R51, RZ, P0, !PT ;  /* 0x0000003354547210 */ /* 0x000fc4000075e4ff */
[----:B------:R-:W-:Y:S01]  /*284a0*/  IADD3 R60, P0, PT, R60, R19, RZ ;  /* 0x000000133c3c7210 */ /* 0x000fe20007f1e0ff */
[----:B------:R-:W-:Y:S01]  /*284b0*/  IMAD.WIDE.U32.X R22, R55, R75, R22, P3 ;  /* 0x0000004b37167225 */ /* 0x000fe200018e0416 */
[----:B------:R-:W-:-:S03]  /*284c0*/  IADD3.X R84, P1, PT, R84, R83, RZ, P6, !PT ;  /* 0x0000005354547210 */ /* 0x000fc6000373e4ff */
[----:B------:R-:W-:Y:S01]  /*284d0*/  IMAD.WIDE.U32 R24, P6, R54, R77, R24 ;  /* 0x0000004d36187225 */ /* 0x000fe200078c0018 */
[----:B------:R-:W-:-:S03]  /*284e0*/  IADD3.X R22, P1, P2, R22, RZ, RZ, P1, P2 ;  /* 0x000000ff16167210 */ /* 0x000fc60000a244ff */
[----:B------:R-:W-:Y:S02]  /*284f0*/  IMAD.IADD R53, R21, 0x1, R53 ;  /* 0x0000000115357824 */ /* 0x000fe400078e0235 */
[----:B------:R-:W-:-:S04]  /*28500*/  IMAD.WIDE.U32 R50, R54, R76, RZ ;  /* 0x0000004c36327225 */ /* 0x000fc800078e00ff */
        /* <DEDUP_REMOVED lines=39> */
[----:B------:R-:W-:-:S02]  /*28780*/  IADD3.X R22, PT, PT, RZ, RZ, RZ, P5, P4 ;  /* 0x000000ffff167210 */ /* 0x000fc40002fe84ff */
[----:B------:R-:W-:Y:S02]  /*28790*/  ISETP.GE.U32.AND.EX P3, PT, R54, R139, PT, P3 ;  /* 0x0000008b3600720c */ /* 0x000fe40003f66130 */
[----:B------:R-:W-:Y:S01]  /*287a0*/  IADD3 R58, P5, P4, R18, R131, R61 ;  /* 0x00000083123a7210 */ /* 0x000fe20007cbe03d */
[----:B------:R-:W-:Y:S01]  /*287b0*/  IMAD.WIDE.U32 R18, R53, R74, RZ ;  /* 0x0000004a35127225 */ /* 0x000fe200078e00ff */
[----:B------:R-:W-:Y:S02]  /*287c0*/  SEL R23, RZ, 0x1, P0 ;  /* 0x00000001ff177807 */ /* 0x000fe40000000000 */
[----:B------:R-:W-:Y:S02]  /*287d0*/  IADD3.X R24, P1, P2, R24, RZ, RZ, P2, P1 ;  /* 0x000000ff18187210 */ /* 0x000fe400012224ff */
[----:B------:R-:W-:Y:S02]  /*287e0*/  ISETP.GE.U32.AND P0, PT, R21, R60, PT ;  /* 0x0000003c1500720c */ /* 0x000fe40003f06070 */
[----:B------:R-:W-:Y:S01]  /*287f0*/  SEL R21, RZ, 0x1, P3 ;  /* 0x00000001ff157807 */ /* 0x000fe20001800000 */
[----:B------:R-:W-:Y:S01]  /*28800*/  IMAD.WIDE.U32 R18, P3, R20, R75, R18 ;  /* 0x0000004b14127225 */ /* 0x000fe20007860012 */
[----:B------:R-:W-:-:S02]  /*28810*/  IADD3.X R50, PT, PT, R25, RZ, RZ, P1, P2 ;  /* 0x000000ff19327210 */ /* 0x000fc40000fe44ff */
[----:B------:R-:W-:Y:S01]  /*28820*/  ISETP.GE.U32.AND.EX P0, PT, R93, R54, PT, P0 ;  /* 0x000000365d00720c */ /* 0x000fe20003f06100 */
[----:B------:R-:W-:Y:S01]  /*28830*/  IMAD.X R25, RZ, RZ, RZ, P3 ;  /* 0x000000ffff197224 */ /* 0x000fe200018e06ff */
[----:B------:R-:W-:Y:S01]  /*28840*/  IADD3 R80, P6, P2, R23, R80, R22 ;  /* 0x0000005017507210 */ /* 0x000fe20007ade016 */
[----:B------:R-:W-:Y:S01]  /*28850*/  IMAD.WIDE.U32 R22, R20, R74, RZ ;  /* 0x0000004a14167225 */ /* 0x000fe200078e00ff */
[----:B------:R-:W-:Y:S02]  /*28860*/  IADD3.X R57, PT, PT, RZ, R57, RZ, P5, P4 ;  /* 0x00000039ff397210 */ /* 0x000fe40002fe84ff */
[----:B------:R-:W-:Y:S01]  /*28870*/  IADD3 R55, P1, PT, R24, R55, RZ ;  /* 0x0000003718377210 */ /* 0x000fe20007f3e0ff */
[----:B------:R-:W-:Y:S01]  /*28880*/  IMAD.MOV.U32 R24, RZ, RZ, R19 ;  /* 0x000000ffff187224 */ /* 0x000fe200078e0013 */
[----:B------:R-:W-:Y:S02]  /*28890*/  IADD3 R21, P4, PT, R21, R58, RZ ;  /* 0x0000003a15157210 */ /* 0x000fe40007f9e0ff */
[----:B------:R-:W-:-:S02]  /*288a0*/  SEL R54, RZ, 0x1, P0 ;  /* 0x00000001ff367807 */ /* 0x000fc40000000000 */
[----:B------:R-:W-:Y:S01]  /*288b0*/  IADD3.X R59, P1, PT, R50, R59, RZ, P1, !PT ;  /* 0x0000003b323b7210 */ /* 0x000fe20000f3e4ff */
[----:B------:R-:W-:Y:S01]  /*288c0*/  IMAD.X R50, RZ, RZ, R57, P4 ;  /* 0x000000ffff327224 */ /* 0x000fe200020e0639 */
[----:B------:R-:W-:Y:S02]  /*288d0*/  IADD3 R18, P5, PT, R23, R18, RZ ;  /* 0x0000001217127210 */ /* 0x000fe40007fbe0ff */
[----:B------:R-:W-:Y:S01]  /*288e0*/  IADD3 R96, P0, PT, R55, R22, RZ ;  /* 0x0000001637607210 */ /* 0x000fe20007f1e0ff */
[----:B------:R-:W-:Y:S01]  /*288f0*/  IMAD.WIDE.U32 R22, R53, R76, RZ ;  /* 0x0000004c35167225 */ /* 0x000fe200078e00ff */
[----:B------:R-:W-:Y:S02]  /*28900*/  IADD3 R54, P4, PT, R54, R21, RZ ;  /* 0x0000001536367210 */ /* 0x000fe40007f9e0ff */
        /* <DEDUP_REMOVED lines=62> */
.L_x_82:
        /* <DEDUP_REMOVED lines=21> */
.L_x_83:
[C---:B------:R-:W-:Y:S01]  /*28e40*/  ISETP.GT.U32.AND P0, PT, R143.reuse, -0x1, PT ;  /* 0xffffffff8f00780c */ /* 0x040fe20003f04070 */
[----:B------:R-:W-:Y:S01]  /*28e50*/  IMAD.SHL.U32 R129, R143, 0x2, RZ ;  /* 0x000000028f817824 */ /* 0x000fe200078e00ff */
[C---:B------:R-:W-:Y:S02]  /*28e60*/  SHF.L.W.U32.HI R20, R144.reuse, 0x1, R107 ;  /* 0x0000000190147819 */ /* 0x040fe40000010e6b */
[----:B------:R-:W-:Y:S02]  /*28e70*/  ISETP.GT.AND.EX P0, PT, R144, -0x1, PT, P0 ;  /* 0xffffffff9000780c */ /* 0x000fe40003f04300 */
[----:B------:R-:W-:Y:S02]  /*28e80*/  SHF.L.W.U32.HI R21, R107, 0x1, R106 ;  /* 0x000000016b157819 */ /* 0x000fe40000010e6a */
[CC--:B------:R-:W-:Y:S02]  /*28e90*/  ISETP.NE.U32.AND P2, PT, R20.reuse, R107.reuse, PT ;  /* 0x0000006b1400720c */ /* 0x0c0fe40003f45070 */
[----:B------:R-:W-:Y:S01]  /*28ea0*/  ISETP.GE.U32.AND P1, PT, R20, R107, PT ;  /* 0x0000006b1400720c */ /* 0x000fe20003f26070 */
[----:B------:R-:W-:Y:S01]  /*28eb0*/  IMAD.SHL.U32 R107, R145, 0x2, RZ ;  /* 0x00000002916b7824 */ /* 0x000fe200078e00ff */
[----:B------:R-:W-:-:S02]  /*28ec0*/  ISETP.NE.AND.EX P2, PT, R21, R106, PT, P2 ;  /* 0x0000006a1500720c */ /* 0x000fc40003f45320 */
[----:B------:R-:W-:Y:S02]  /*28ed0*/  ISETP.GE.U32.AND.EX P1, PT, R21, R106, PT, P1 ;  /* 0x0000006a1500720c */ /* 0x000fe40003f26110 */
[----:B------:R-:W-:Y:S02]  /*28ee0*/  SEL R18, RZ, 0xffffffff, P2 ;  /* 0xffffffffff127807 */ /* 0x000fe40001000000 */
[----:B------:R-:W-:Y:S02]  /*28ef0*/  @P0 SEL R18, RZ, 0xffffffff, P1 ;  /* 0xffffffffff120807 */ /* 0x000fe40000800000 */
[----:B------:R-:W-:Y:S02]  /*28f00*/  SHF.L.U64.HI R23, R141, 0x1, R142 ;  /* 0x000000018d177819 */ /* 0x000fe4000001028e */
[----:B------:R-:W-:Y:S02]  /*28f10*/  LOP3.LUT R18, R18, 0x1, RZ, 0xc0, !PT ;  /* 0x0000000112127812 */ /* 0x000fe400078ec0ff */
[----:B------:R-:W-:-:S02]  /*28f20*/  SHF.L.U64.HI R106, R145, 0x1, R140 ;  /* 0x00000001916a7819 */ /* 0x000fc4000001028c */
        /* <DEDUP_REMOVED lines=54> */
.L_x_84:
        /* <DEDUP_REMOVED lines=21> */
.L_x_85:
[----:B------:R-:W-:Y:S02]  /*293e0*/  IMAD.MOV.U32 R143, RZ, RZ, RZ ;  /* 0x000000ffff8f7224 */ /* 0x000fe400078e00ff */
[----:B------:R-:W-:-:S04]  /*293f0*/  IMAD.WIDE.U32 R82, R125, R129, RZ ;  /* 0x000000817d527225 */ /* 0x000fc800078e00ff */
[----:B------:R-:W-:-:S04]  /*29400*/  IMAD.WIDE.U32 R20, R126, R129, RZ ;  /* 0x000000817e147225 */ /* 0x000fc800078e00ff */
[----:B------:R-:W-:-:S04]  /*29410*/  IMAD.WIDE.U32 R18, R125, R130, RZ ;  /* 0x000000827d127225 */ /* 0x000fc800078e00ff */
[----:B------:R-:W-:Y:S02]  /*29420*/  IMAD.IADD R145, R83, 0x1, R143 ;  /* 0x0000000153917824 */ /* 0x000fe400078e028f */
[----:B------:R-:W-:Y:S02]  /*29430*/  IMAD.MOV.U32 R25, RZ, RZ, RZ ;  /* 0x000000ffff197224 */ /* 0x000fe400078e00ff */
[----:B------:R-:W-:Y:S01]  /*29440*/  IMAD.WIDE.U32 R22, R129, R129, RZ ;  /* 0x0000008181167225 */ /* 0x000fe200078e00ff */
[----:B------:R-:W-:-:S03]  /*29450*/  IADD3 R145, P0, P6, R18, R145, R20 ;  /* 0x0000009112917210 */ /* 0x000fc60007e1e014 */
[----:B------:R-:W-:Y:S01]  /*29460*/  IMAD.MOV.U32 R139, RZ, RZ, RZ ;  /* 0x000000ffff8b7224 */ /* 0x000fe200078e00ff */
[----:B------:R-:W-:Y:S01]  /*29470*/  LOP3.LUT R59, R22, 0xfffffffd, RZ, 0xc0, !PT ;  /* 0xfffffffd163b7812 */ /* 0x000fe200078ec0ff */
[----:B------:R-:W-:-:S04]  /*29480*/  IMAD.WIDE.U32 R54, R125, R127, RZ ;  /* 0x0000007f7d367225 */ /* 0x000fc800078e00ff */
[----:B------:R-:W-:Y:S02]  /*29490*/  IMAD.IADD R50, R23, 0x1, R25 ;  /* 0x0000000117327824 */ /* 0x000fe400078e0219 */
[----:B------:R-:W-:Y:S02]  /*294a0*/  IMAD.IADD R52, R21, 0x1, R139 ;  /* 0x0000000115347824 */ /* 0x000fe400078e028b */
[----:B------:R-:W-:-:S04]  /*294b0*/  IMAD.WIDE.U32 R20, R125, R128, RZ ;  /* 0x000000807d147225 */ /* 0x000fc800078e00ff */
[----:B------:R-:W-:-:S04]  /*294c0*/  IMAD.WIDE.U32 R24, R126, R127, RZ ;  /* 0x0000007f7e187225 */ /* 0x000fc800078e00ff */
[C---:B------:R-:W-:Y:S02]  /*294d0*/  IMAD.IADD R141, R143.reuse, 0x1, R55 ;  /* 0x000000018f8d7824 */ /* 0x040fe400078e0237 */
[----:B------:R-:W-:Y:S02]  /*294e0*/  IMAD.IADD R85, R143, 0x1, R19 ;  /* 0x000000018f557824 */ /* 0x000fe400078e0213 */
[----:B------:R-:W-:Y:S01]  /*294f0*/  IMAD.MOV.U32 R51, RZ, RZ, RZ ;  /* 0x000000ffff337224 */ /* 0x000fe200078e00ff */
[----:B------:R-:W-:Y:S01]  /*29500*/  IADD3 R141, P3, P5, R20, R141, R24 ;  /* 0x0000008d148d7210 */ /* 0x000fe20007d7e018 */
[----:B------:R-:W-:Y:S01]  /*29510*/  IMAD.WIDE.U32 R56, R107, R129, RZ ;  /* 0x000000816b387225 */ /* 0x000fe200078e00ff */
[----:B------:R-:W-:-:S03]  /*29520*/  IADD3.X R24, PT, PT, RZ, RZ, RZ, P0, P6 ;  /* 0x000000ffff187210 */ /* 0x000fc600007ec4ff */
[----:B------:R-:W-:Y:S02]  /*29530*/  IMAD.IADD R143, R143, 0x1, R21 ;  /* 0x000000018f8f7824 */ /* 0x000fe400078e0215 */
[----:B------:R-:W-:-:S04]  /*29540*/  IMAD.WIDE.U32 R20, R128, R127, RZ ;  /* 0x0000007f80147225 */ /* 0x000fc800078e00ff */
[----:B------:R-:W-:-:S04]  /*29550*/  IMAD.WIDE.U32 R78, R107, R130, RZ ;  /* 0x000000826b4e7225 */ /* 0x000fc800078e00ff */
[----:B------:R-:W-:-:S04]  /*29560*/  IMAD.WIDE.U32 R22, R106, R129, RZ ;  /* 0x000000816a167225 */ /* 0x000fc800078e00ff */
[----:B------:R-:W-:Y:S01]  /*29570*/  IMAD.IADD R19, R57, 0x1, R51 ;  /* 0x0000000139137824 */ /* 0x000fe200078e0233 */
[----:B------:R-:W-:Y:S01]  /*29580*/  IADD3.X R57, PT, PT, RZ, RZ, RZ, P3, P5 ;  /* 0x000000ffff397210 */ /* 0x000fe20001fea4ff */
[----:B------:R-:W-:-:S03]  /*29590*/  IMAD.WIDE.U32 R60, R130, R129, RZ ;  /* 0x00000081823c7225 */ /* 0x000fc600078e00ff */
[----:B------:R-:W-:Y:S01]  /*295a0*/  IADD3 R78, P1, P2, R78, R19, R22 ;  /* 0x000000134e4e7210 */ /* 0x000fe20007a3e016 */
[----:B------:R-:W-:Y:S02]  /*295b0*/  IMAD.MOV.U32 R147, RZ, RZ, RZ ;  /* 0x000000ffff937224 */ /* 0x000fe400078e00ff */
[----:B------:R-:W-:Y:S01]  /*295c0*/  IMAD.WIDE.U32 R80, R127, R127, RZ ;  /* 0x0000007f7f507225 */ /* 0x000fe200078e00ff */
[----:B------:R-:W-:-:S03]  /*295d0*/  IADD3.X R58, PT, PT, RZ, RZ, RZ, P1, P2 ;  /* 0x000000ffff3a7210 */ /* 0x000fc60000fe44ff */
[----:B------:R-:W-:Y:S02]  /*295e0*/  IMAD.MOV.U32 R131, RZ, RZ, RZ ;  /* 0x000000ffff837224 */ /* 0x000fe400078e00ff */
[----:B------:R-:W-:Y:S02]  /*295f0*/  IMAD.SHL.U32 R84, R20, 0x2, RZ ;  /* 0x0000000214547824 */ /* 0x000fe400078e00ff */
[----:B------:R-:W-:Y:S02]  /*29600*/  IMAD.SHL.U32 R83, R60, 0x2, RZ ;  /* 0x000000023c537824 */ /* 0x000fe400078e00ff */
[----:B------:R-:W-:Y:S01]  /*29610*/  IMAD.IADD R149, R147, 0x1, R21 ;  /* 0x0000000193957824 */ /* 0x000fe200078e0215 */
[----:B------:R-:W-:Y:S01]  /*29620*/  LOP3.LUT R84, R84, 0xfffffffe, RZ, 0xc0, !PT ;  /* 0xfffffffe54547812 */ /* 0x000fe200078ec0ff */
[----:B------:R-:W-:Y:S01]  /*29630*/  IMAD.MOV.U32 R53, RZ, RZ, RZ ;  /* 0x000000ffff357224 */ /* 0x000fe200078e00ff */
[----:B------:R-:W-:Y:S01]  /*29640*/  LOP3.LUT R83, R83, 0xfffffffe, RZ, 0xc0, !PT ;  /* 0xfffffffe53537812 */ /* 0x000fe200078ec0ff */
[----:B------:R-:W-:Y:S01]  /*29650*/  IMAD.IADD R19, R131, 0x1, R81 ;  /* 0x0000000183137824 */ /* 0x000fe200078e0251 */
[----:B------:R-:W-:Y:S01]  /*29660*/  SHF.L.U64.HI R81, R20, 0x1, R149 ;  /* 0x0000000114517819 */ /* 0x000fe20000010295 */
[----:B------:R-:W-:Y:S01]  /*29670*/  IMAD.WIDE.U32 R52, R126, R130, R52 ;  /* 0x000000827e347225 */ /* 0x000fe200078e0034 */
[----:B------:R-:W-:-:S02]  /*29680*/  SHF.R.U64 R22, R20, 0x1f, R149 ;  /* 0x0000001f14167819 */ /* 0x000fc40000001295 */
[----:B------:R-:W-:Y:S01]  /*29690*/  IADD3 R84, P4, PT, R84, R19, RZ ;  /* 0x0000001354547210 */ /* 0x000fe20007f9e0ff */
[-C--:B------:R-:W-:Y:S01]  /*296a0*/  IMAD.WIDE.U32 R20, R127, R129.reuse, RZ ;  /* 0x000000817f147225 */ /* 0x080fe200078e00ff */
[----:B------:R-:W-:Y:S02]  /*296b0*/  IADD3 R83, P0, PT, R83, R50, RZ ;  /* 0x0000003253537210 */ /* 0x000fe40007f1e0ff */
[----:B------:R-:W-:Y:S01]  /*296c0*/  IADD3 R85, P1, P2, R24, R52, R85 ;  /* 0x0000003418557210 */ /* 0x000fe20007a3e055 */
[----:B------:R-:W-:Y:S01]  /*296d0*/  IMAD.IADD R18, R139, 0x1, R25 ;  /* 0x000000018b127824 */ /* 0x000fe200078e0219 */
[----:B------:R-:W-:Y:S01]  /*296e0*/  SHF.R.U32.HI R149, RZ, 0x1f, R149 ;  /* 0x0000001fff957819 */ /* 0x000fe20000011695 */
[----:B------:R-:W-:Y:S02]  /*296f0*/  IMAD.MOV.U32 R19, RZ, RZ, RZ ;  /* 0x000000ffff137224 */ /* 0x000fe400078e00ff */
[----:B------:R-:W-:Y:S02]  /*29700*/  IMAD.IADD R55, R51, 0x1, R79 ;  /* 0x0000000133377824 */ /* 0x000fe400078e024f */
[----:B------:R-:W-:-:S04]  /*29710*/  IMAD.WIDE.U32 R24, R128, R129, RZ ;  /* 0x0000008180187225 */ /* 0x000fc800078e00ff */
[----:B------:R-:W-:-:S04]  /*29720*/  IMAD.WIDE.U32 R50, R127, R130, RZ ;  /* 0x000000827f327225 */ /* 0x000fc800078e00ff */
[----:B------:R-:W-:Y:S02]  /*29730*/  IMAD.IADD R21, R21, 0x1, R131 ;  /* 0x0000000115157824 */ /* 0x000fe400078e0283 */
[----:B------:R-:W-:-:S03]  /*29740*/  IMAD.WIDE.U32 R18, R126, R128, R18 ;  /* 0x000000807e127225 */ /* 0x000fc600078e0012 */
[----:B------:R-:W-:Y:S01]  /*29750*/  IADD3 R21, P5, P3, R50, R21, R24 ;  /* 0x0000001532157210 */ /* 0x000fe20007bbe018 */
[----:B------:R-:W-:Y:S01]  /*29760*/  IMAD.IADD R142, R139, 0x1, R53 ;  /* 0x000000018b8e7824 */ /* 0x000fe200078e0235 */
[----:B------:R-:W-:Y:S01]  /*29770*/  IADD3 R132, P6, PT, R143, R18, RZ ;  /* 0x000000128f847210 */ /* 0x000fe20007fde0ff */
[----:B------:R-:W-:Y:S01]  /*29780*/  IMAD.WIDE.U32 R52, R59, R68, RZ ;  /* 0x000000443b347225 */ /* 0x000fe200078e00ff */
[----:B------:R-:W-:Y:S02]  /*29790*/  SHF.R.U32.HI R144, RZ, 0x1f, R21 ;  /* 0x0000001fff907819 */ /* 0x000fe40000011615 */
[----:B------:R-:W-:Y:S01]  /*297a0*/  LOP3.LUT R50, R81, 0x1, RZ, 0xc0, !PT ;  /* 0x0000000151327812 */ /* 0x000fe200078ec0ff */
[----:B------:R-:W-:Y:S01]  /*297b0*/  IMAD.X R79, R139, 0x1, R19, P6 ;  /* 0x000000018b4f7824 */ /* 0x000fe200030e0613 */
[----:B------:R-:W-:Y:S01]  /*297c0*/  IADD3 R81, P6, PT, R144, R82, RZ ;  /* 0x0000005290517210 */ /* 0x000fe20007fde0ff */
[----:B------:R-:W-:Y:S01]  /*297d0*/  IMAD.MOV.U32 R155, RZ, RZ, RZ ;  /* 0x000000ffff9b7224 */ /* 0x000fe200078e00ff */
[----:B------:R-:W-:Y:S01]  /*297e0*/  LOP3.LUT R18, R22, 0xfffffffe, RZ, 0xc0, !PT ;  /* 0xfffffffe16127812 */ /* 0x000fe200078ec0ff */
[----:B------:R-:W-:Y:S01]  /*297f0*/  IMAD R22, R83, R68, RZ ;  /* 0x0000004453167224 */ /* 0x000fe200078e02ff */
[----:B------:R-:W-:Y:S01]  /*29800*/  LOP3.LUT R19, R149, 0x1, RZ, 0xc0, !PT ;  /* 0x0000000195137812 */ /* 0x000fe200078ec0ff */
[----:B------:R-:W-:Y:S01]  /*29810*/  IMAD.X R50, RZ, RZ, R50, P4 ;  /* 0x000000ffff327224 */ /* 0x000fe200020e0632 */
[----:B------:R-:W-:Y:S01]  /*29820*/  ISETP.GT.U32.AND P4, PT, R82, R81, PT ;  /* 0x000000515200720c */ /* 0x000fe20003f84070 */
[----:B------:R-:W-:Y:S01]  /*29830*/  IMAD.X R140, RZ, RZ, R145, P6 ;  /* 0x000000ffff8c7224 */ /* 0x000fe200030e0691 */
[----:B------:R-:W-:Y:S01]  /*29840*/  LOP3.LUT R24, R80, 0xfffffffd, RZ, 0xc0, !PT ;  /* 0xfffffffd50187812 */ /* 0x000fe200078ec0ff */
[----:B------:R-:W-:Y:S01]  /*29850*/  IMAD R151, R59, R69, R22 ;  /* 0x000000453b977224 */ /* 0x000fe200078e0216 */
[----:B------:R-:W-:Y:S01]  /*29860*/  IADD3.X R22, PT, PT, RZ, R142, RZ, P1, P2 ;  /* 0x0000008eff167210 */ /* 0x000fe20000fe44ff */
[----:B------:R-:W-:Y:S01]  /*29870*/  IMAD.WIDE.U32 R18, R128, R128, R18 ;  /* 0x0000008080127225 */ /* 0x000fe200078e0012 */
[----:B------:R-:W-:-:S02]  /*29880*/  ISETP.GT.U32.AND.EX P4, PT, R145, R140, PT, P4 ;  /* 0x0000008c9100720c */ /* 0x000fc40003f84140 */
[----:B------:R-:W-:Y:S01]  /*29890*/  IADD3 R24, P1, PT, R81, R24, RZ ;  /* 0x0000001851187210 */ /* 0x000fe20007f3e0ff */
[----:B------:R-:W-:Y:S01]  /*298a0*/  IMAD.IADD R151, R53, 0x1, R151 ;  /* 0x0000000135977824 */ /* 0x000fe200078e0297 */
[----:B------:R-:W-:Y:S01]  /*298b0*/  IADD3 R50, P6, P2, R50, R18, R85 ;  /* 0x0000001232327210 */ /* 0x000fe20007ade055 */
[----:B------:R-:W-:Y:S01]  /*298c0*/  IMAD.IADD R139, R147, 0x1, R19 ;  /* 0x00000001938b7824 */ /* 0x000fe200078e0213 */
[----:B------:R-:W-:Y:S01]  /*298d0*/  SEL R19, R82, R81, P4 ;  /* 0x0000005152137207 */ /* 0x000fe20002000000 */
[----:B------:R-:W-:Y:S01]  /*298e0*/  IMAD.WIDE.U32 R80, R151, R70, RZ ;  /* 0x0000004697507225 */ /* 0x000fe200078e00ff */
[----:B------:R-:W-:Y:S02]  /*298f0*/  SEL R53, R145, R140, P4 ;  /* 0x0000008c91357207 */ /* 0x000fe40002000000 */
[----:B------:R-:W-:Y:S01]  /*29900*/  IADD3.X R139, PT, PT, RZ, R139, R22, P6, P2 ;  /* 0x0000008bff8b7210 */ /* 0x000fe200037e4416 */
[----:B------:R-:W-:Y:S01]  /*29910*/  IMAD.X R84, R140, 0x1, R84, P1 ;  /* 0x000000018c547824 */ /* 0x000fe200008e0654 */
[----:B------:R-:W-:Y:S01]  /*29920*/  ISETP.GT.U32.AND P1, PT, R19, R24, PT ;  /* 0x000000181300720c */ /* 0x000fe20003f24070 */
[----:B------:R-:W-:-:S03]  /*29930*/  IMAD.WIDE.U32 R18, R52, R70, RZ ;  /* 0x0000004634127225 */ /* 0x000fc600078e00ff */
[----:B------:R-:W-:Y:S01]  /*29940*/  ISETP.GT.U32.AND.EX P1, PT, R53, R84, PT, P1 ;  /* 0x000000543500720c */ /* 0x000fe20003f24110 */
[-C--:B------:R-:W-:Y:S01]  /*29950*/  IMAD.WIDE.U32 R80, P4, R52, R71.reuse, R80 ;  /* 0x0000004734507225 */ /* 0x080fe20007880050 */
[----:B------:R-:W-:Y:S02]  /*29960*/  IADD3 RZ, P6, PT, R59, R18, RZ ;  /* 0x000000123bff7210 */ /* 0x000fe40007fde0ff */
[----:B------:R-:W-:Y:S01]  /*29970*/  SEL R59, RZ, 0x1, !P1 ;  /* 0x00000001ff3b7807 */ /* 0x000fe20004800000 */
[----:B------:R-:W-:Y:S01]  /*29980*/  IMAD.MOV.U32 R53, RZ, RZ, RZ ;  /* 0x000000ffff357224 */ /* 0x000fe200078e00ff */
[----:B------:R-:W-:Y:S01]  /*29990*/  IADD3 R18, P2, PT, R19, R80, RZ ;  /* 0x0000005013127210 */ /* 0x000fe20007f5e0ff */
[----:B------:R-:W-:Y:S01]  /*299a0*/  IMAD.X R19, RZ, RZ, RZ, P4 ;  /* 0x000000ffff137224 */ /* 0x000fe200020e06ff */
[----:B------:R-:W-:Y:S01]  /*299b0*/  IADD3 R149, P4, PT, R24, R82, RZ ;  /* 0x0000005218957210 */ /* 0x000fe20007f9e0ff */
[----:B------:R-:W-:Y:S01]  /*299c0*/  IMAD.IADD R61, R61, 0x1, R53 ;  /* 0x000000013d3d7824 */ /* 0x000fe200078e0235 */
[----:B------:R-:W-:Y:S01]  /*299d0*/  IADD3.X RZ, P1, PT, R83, R18, RZ, P6, !PT ;  /* 0x0000001253ff7210 */ /* 0x000fe2000373e4ff */
[----:B------:R-:W-:Y:S01]  /*299e0*/  IMAD.MOV.U32 R18, RZ, RZ, R81 ;  /* 0x000000ffff127224 */ /* 0x000fe200078e0051 */
[----:B------:R-:W-:Y:S01]  /*299f0*/  SHF.L.U64.HI R82, R20, 0x1, R21 ;  /* 0x0000000114527819 */ /* 0x000fe20000010215 */
[----:B------:R-:W-:Y:S01]  /*29a00*/  IMAD.X R145, R84, 0x1, R145, P4 ;  /* 0x0000000154917824 */ /* 0x000fe200020e0691 */
[----:B------:R-:W-:Y:S01]  /*29a10*/  IADD3 R80, P4, P6, R85, R50, R59 ;  /* 0x0000003255507210 */ /* 0x000fe20007e9e03b */
[----:B------:R-:W-:Y:S01]  /*29a20*/  IMAD.WIDE.U32.X R18, R151, R71, R18, P2 ;  /* 0x0000004797127225 */ /* 0x000fe200010e0412 */
[----:B------:R-:W-:-:S02]  /*29a30*/  ISETP.GE.U32.AND P2, PT, R149, R24, PT ;  /* 0x000000189500720c */ /* 0x000fc40003f46070 */
[----:B------:R-:W-:Y:S01]  /*29a40*/  IADD3.X R83, PT, PT, R22, R139, RZ, P4, P6 ;  /* 0x0000008b16537210 */ /* 0x000fe200027ec4ff */
[----:B------:R-:W-:Y:S01]  /*29a50*/  IMAD.IADD R22, R23, 0x1, R155 ;  /* 0x0000000117167824 */ /* 0x000fe200078e029b */
[----:B------:R-:W-:Y:S01]  /*29a60*/  IADD3 R139, P4, PT, R59, R56, RZ ;  /* 0x000000383b8b7210 */ /* 0x000fe20007f9e0ff */
[----:B------:R-:W-:Y:S01]  /*29a70*/  IMAD.MOV.U32 R23, RZ, RZ, RZ ;  /* 0x000000ffff177224 */ /* 0x000fe200078e00ff */
[----:B------:R-:W-:Y:S01]  /*29a80*/  IADD3.X R85, P1, PT, RZ, R18, RZ, P1, !PT ;  /* 0x00000012ff557210 */ /* 0x000fe20000f3e4ff */
[----:B------:R-:W-:Y:S01]  /*29a90*/  IMAD.IADD R131, R131, 0x1, R51 ;  /* 0x0000000183837824 */ /* 0x000fe200078e0233 */
[----:B------:R-:W-:Y:S01]  /*29aa0*/  ISETP.GE.U32.AND.EX P6, PT, R145, R84, PT, P2 ;  /* 0x000000549100720c */ /* 0x000fe20003fc6120 */
[----:B------:R-:W-:Y:S01]  /*29ab0*/  IMAD.X R59, RZ, RZ, R78, P4 ;  /* 0x000000ffff3b7224 */ /* 0x000fe200020e064e */
[----:B------:R-:W-:Y:S01]  /*29ac0*/  ISETP.GT.U32.AND P4, PT, R56, R139, PT ;  /* 0x0000008b3800720c */ /* 0x000fe20003f84070 */
[----:B------:R-:W-:Y:S01]  /*29ad0*/  IMAD.X R159, RZ, RZ, R19, P1 ;  /* 0x000000ffff9f7224 */ /* 0x000fe200008e0613 */
[----:B------:R-:W-:Y:S01]  /*29ae0*/  LEA R85, P2, R20, R85, 0x1 ;  /* 0x0000005514557211 */ /* 0x000fe200078408ff */
[----:B------:R-:W-:Y:S01]  /*29af0*/  IMAD.WIDE.U32 R20, R151, R72, RZ ;  /* 0x0000004897147225 */ /* 0x000fe200078e00ff */
[----:B------:R-:W-:-:S02]  /*29b00*/  IADD3 R140, P1, PT, R139, R54, RZ ;  /* 0x000000368b8c7210 */ /* 0x000fc40007f3e0ff */
[----:B------:R-:W-:Y:S01]  /*29b10*/  ISETP.GT.U32.AND.EX P4, PT, R78, R59, PT, P4 ;  /* 0x0000003b4e00720c */ /* 0x000fe20003f84140 */
[----:B------:R-:W-:Y:S01]  /*29b20*/  IMAD.WIDE.U32 R18, R52, R72, RZ ;  /* 0x0000004834127225 */ /* 0x000fe200078e00ff */
[----:B------:R-:W-:Y:S02]  /*29b30*/  SEL R143, RZ, 0x1, P6 ;  /* 0x00000001ff8f7807 */ /* 0x000fe40003000000 */
[----:B------:R-:W-:Y:S01]  /*29b40*/  SEL R139, R56, R139, P4 ;  /* 0x0000008b388b7207 */ /* 0x000fe20002000000 */
[----:B------:R-:W-:Y:S01]  /*29b50*/  IMAD.X R24, R59, 0x1, R141, P1 ;  /* 0x000000013b187824 */ /* 0x000fe200008e068d */
[----:B------:R-:W-:Y:S01]  /*29b60*/  SEL R59, R78, R59, P4 ;  /* 0x0000003b4e3b7207 */ /* 0x000fe20002000000 */
[----:B------:R-:W-:Y:S01]  /*29b70*/  IMAD.WIDE.U32 R20, P4, R52, R73, R20 ;  /* 0x0000004934147225 */ /* 0x000fe20007880014 */
[----:B------:R-:W-:Y:S02]  /*29b80*/  IADD3 R157, P1, PT, R143, R140, RZ ;  /* 0x0000008c8f9d7210 */ /* 0x000fe40007f3e0ff */
[----:B------:R-:W-:Y:S01]  /*29b90*/  SHF.L.U64.HI R50, R60, 0x1, R61 ;  /* 0x000000013c327819 */ /* 0x000fe2000001023d */
[----:B------:R-:W-:Y:S01]  /*29ba0*/  IMAD.WIDE.U32 R22, R106, R130, R22 ;  /* 0x000000826a167225 */ /* 0x000fe200078e0016 */
[----:B------:R-:W-:-:S02]  /*29bb0*/  IADD3 R161, P6, PT, R19, R20, RZ ;  /* 0x0000001413a17210 */ /* 0x000fc40007fde0ff */
[----:B------:R-:W-:Y:S01]  /*29bc0*/  LOP3.LUT R50, R50, 0x1, RZ, 0xc0, !PT ;  /* 0x0000000132327812 */ /* 0x000fe200078ec0ff */
[----:B------:R-:W-:Y:S01]  /*29bd0*/  IMAD.X R19, RZ, RZ, RZ, P4 ;  /* 0x000000ffff137224 */ /* 0x000fe200020e06ff */
[----:B------:R-:W-:Y:S01]  /*29be0*/  IADD3 R81, P4, PT, R157, R54, RZ ;  /* 0x000000369d517210 */ /* 0x000fe20007f9e0ff */
[----:B------:R-:W-:Y:S01]  /*29bf0*/  IMAD.X R153, RZ, RZ, R24, P1 ;  /* 0x000000ffff997224 */ /* 0x000fe200008e0618 */
[----:B------:R-:W-:Y:S01]  /*29c00*/  SHF.R.U64 R60, R60, 0x1f, R61 ;  /* 0x0000001f3c3c7819 */ /* 0x000fe2000000123d */
[----:B------:R-:W-:Y:S01]  /*29c10*/  IMAD.IADD R84, R155, 0x1, R23 ;  /* 0x000000019b547824 */ /* 0x000fe200078e0217 */
[----:B------:R-:W-:Y:S01]  /*29c20*/  IADD3 R85, P1, PT, R85, R18, RZ ;  /* 0x0000001255557210 */ /* 0x000fe20007f3e0ff */
[----:B------:R-:W-:Y:S01]  /*29c30*/  IMAD.MOV.U32 R18, RZ, RZ, R21 ;  /* 0x000000ffff127224 */ /* 0x000fe200078e0015 */
[----:B------:R-:W-:Y:S01]  /*29c40*/  SHF.R.U32.HI R61, RZ, 0x1f, R61 ;  /* 0x0000001fff3d7819 */ /* 0x000fe2000001163d */
[----:B------:R-:W-:Y:S01]  /*29c50*/  IMAD.X R141, R153, 0x1, R141, P4 ;  /* 0x00000001998d7824 */ /* 0x000fe200020e068d */
[----:B------:R-:W-:Y:S01]  /*29c60*/  IADD3.X R82, P2, PT, R159, R82, RZ, P2, !PT ;  /* 0x000000529f527210 */ /* 0x000fe2000175e4ff */
[----:B------:R-:W-:Y:S01]  /*29c70*/  IMAD.X R159, RZ, RZ, R50, P0 ;  /* 0x000000ffff9f7224 */ /* 0x000fe200000e0632 */
[----:B------:R-:W-:Y:S01]  /*29c80*/  ISETP.GT.U32.AND P4, PT, R140, R157, PT ;  /* 0x0000009d8c00720c */ /* 0x000fe20003f84070 */
[----:B------:R-:W-:Y:S01]  /*29c90*/  IMAD.WIDE.U32.X R18, R151, R73, R18, P6 ;  /* 0x0000004997127225 */ /* 0x000fe200030e0412 */
[----:B------:R-:W-:-:S02]  /*29ca0*/  ISETP.GT.U32.AND P0, PT, R139, R140, PT ;  /* 0x0000008c8b00720c */ /* 0x000fc40003f04070 */
[----:B------:R-:W-:Y:S02]  /*29cb0*/  LOP3.LUT R20, R60, 0xfffffffe, RZ, 0xc0, !PT ;  /* 0xfffffffe3c147812 */ /* 0x000fe400078ec0ff */
[----:B------:R-:W-:Y:S02]  /*29cc0*/  LOP3.LUT R21, R61, 0x1, RZ, 0xc0, !PT ;  /* 0x000000013d157812 */ /* 0x000fe400078ec0ff */
[----:B------:R-:W-:Y:S02]  /*29cd0*/  IADD3.X R139, P1, PT, R82, R161, RZ, P1, !PT ;  /* 0x000000a1528b7210 */ /* 0x000fe40000f3e4ff */
[----:B------:R-:W-:Y:S01]  /*29ce0*/  ISETP.GT.U32.AND.EX P4, PT, R24, R153, PT, P4 ;  /* 0x000000991800720c */ /* 0x000fe20003f84140 */
[----:B------:R-:W-:Y:S01]  /*29cf0*/  IMAD.WIDE.U32 R20, R130, R130, R20 ;  /* 0x0000008282147225 */ /* 0x000fe200078e0014 */
[----:B------:R-:W-:Y:S02]  /*29d00*/  IADD3.X R54, P2, P1, R18, RZ, RZ, P1, P2 ;  /* 0x000000ff12367210 */ /* 0x000fe400009444ff */
[----:B------:R-:W-:Y:S01]  /*29d10*/  SEL R140, R140, R157, P4 ;  /* 0x0000009d8c8c7207 */ /* 0x000fe20002000000 */
[----:B------:R-:W-:Y:S01]  /*29d20*/  IMAD R60, R139, R68, RZ ;  /* 0x000000448b3c7224 */ /* 0x000fe200078e02ff */
[----:B------:R-:W-:-:S02]  /*29d30*/  SEL R146, R24, R153, P4 ;  /* 0x0000009918927207 */ /* 0x000fc40002000000 */
[----:B------:R-:W-:Y:S02]  /*29d40*/  ISETP.GT.U32.AND.EX P0, PT, R59, R24, PT, P0 ;  /* 0x000000183b00720c */ /* 0x000fe40003f04100 */
[----:B------:R-:W-:Y:S01]  /*29d50*/  IADD3 R50, P6, P4, R58, R22, R55 ;  /* 0x000000163a327210 */ /* 0x000fe20007cde037 */
[----:B------:R-:W-:Y:S01]  /*29d60*/  IMAD.WIDE.U32 R58, R151, R76, RZ ;  /* 0x0000004c973a7225 */ /* 0x000fe200078e00ff */
[----:B------:R-:W-:Y:S02]  /*29d70*/  IADD3.X R142, PT, PT, R19, RZ, RZ, P2, P1 ;  /* 0x000000ff138e7210 */ /* 0x000fe400017e24ff */
[----:B------:R-:W-:Y:S01]  /*29d80*/  IADD3 R24, P1, PT, R159, R20, RZ ;  /* 0x000000149f187210 */ /* 0x000fe20007f3e0ff */
[----:B------:R-:W-:Y:S01]  /*29d90*/  IMAD.WIDE.U32 R18, R151, R74, RZ ;  /* 0x0000004a97127225 */ /* 0x000fe200078e00ff */
[----:B------:R-:W-:Y:S02]  /*29da0*/  SEL R20, RZ, 0x1, !P0 ;  /* 0x00000001ff147807 */ /* 0x000fe40004000000 */
[----:B------:R-:W-:Y:S01]  /*29db0*/  IADD3 R23, P2, P0, R57, R132, R50 ;  /* 0x0000008439177210 */ /* 0x000fe2000785e032 */
[----:B------:R-:W-:Y:S01]  /*29dc0*/  IMAD.X R82, R53, 0x1, R21, P1 ;  /* 0x0000000135527824 */ /* 0x000fe200008e0615 */
[----:B------:R-:W-:Y:S01]  /*29dd0*/  IADD3.X R84, PT, PT, RZ, R84, RZ, P6, P4 ;  /* 0x00000054ff547210 */ /* 0x000fe200037e84ff */
[----:B------:R-:W-:Y:S01]  /*29de0*/  IMAD.WIDE.U32 R18, P6, R52, R75, R18 ;  /* 0x0000004b34127225 */ /* 0x000fe200078c0012 */
[----:B------:R-:W-:-:S02]  /*29df0*/  IADD3 R132, P4, P1, R132, R23, R20 ;  /* 0x0000001784847210 */ /* 0x000fc4000799e014 */
[----:B------:R-:W-:Y:S01]  /*29e00*/  IADD3.X R148, PT, PT, RZ, R79, R84, P2, P0 ;  /* 0x0000004fff947210 */ /* 0x000fe200017e0454 */
[----:B------:R-:W-:Y:S01]  /*29e10*/  IMAD.WIDE.U32 R22, R85, R68, RZ ;  /* 0x0000004455167225 */ /* 0x000fe200078e00ff */
[----:B------:R-:W-:Y:S02]  /*29e20*/  IADD3 R149, P0, PT, R54, R149, RZ ;  /* 0x0000009536957210 */ /* 0x000fe40007f1e0ff */
[----:B------:R-:W-:Y:S01]  /*29e30*/  IADD3.X R148, PT, PT, R79, R148, RZ, P4, P1 ;  /* 0x000000944f947210 */ /* 0x000fe200027e24ff */
[----:B------:R-:W-:Y:S01]  /*29e40*/  IMAD R53, R85, R69, R60 ;  /* 0x0000004555357224 */ /* 0x000fe200078e023c */
[----:B------:R-:W-:Y:S01]  /*29e50*/  IADD3.X R142, P0, PT, R142, R145, RZ, P0, !PT ;  /* 0x000000918e8e7210 */ /* 0x000fe2000071e4ff */
[----:B------:R-:W-:Y:S02]  /*29e60*/  IMAD.X R55, RZ, RZ, RZ, P6 ;  /* 0x000000ffff377224 */ /* 0x000fe400030e06ff */
[----:B------:R-:W-:-:S04]  /*29e70*/  IMAD.WIDE.U32 R20, R52, R74, RZ ;  /* 0x0000004a34147225 */ /* 0x000fc800078e00ff */
[----:B------:R-:W-:Y:S01]  /*29e80*/  IMAD.IADD R23, R23, 0x1, R53 ;  /* 0x0000000117177824 */ /* 0x000fe200078e0235 */
[----:B------:R-:W-:Y:S01]  /*29e90*/  IADD3 R21, P2, PT, R21, R18, RZ ;  /* 0x0000001215157210 */ /* 0x000fe20007f5e0ff */
[----:B------:R-:W-:-:S04]  /*29ea0*/  IMAD.WIDE.U32 R58, P6, R52, R77, R58 ;  /* 0x0000004d343a7225 */ /* 0x000fc800078c003a */
[----:B------:R-:W-:-:S04]  /*29eb0*/  IMAD.WIDE.U32 R52, R52, R76, RZ ;  /* 0x0000004c34347225 */ /* 0x000fc800078e00ff */
[----:B------:R-:W-:Y:S02]  /*29ec0*/  IMAD.MOV.U32 R54, RZ, RZ, R19 ;  /* 0x000000ffff367224 */ /* 0x000fe400078e0013 */
[----:B------:R-:W-:Y:S01]  /*29ed0*/  IMAD.X R19, RZ, RZ, RZ, P6 ;  /* 0x000000ffff137224 */ /* 0x000fe200030e06ff */
[----:B------:R-:W-:Y:S01]  /*29ee0*/  IADD3 R53, P6, PT, R53, R58, RZ ;  /* 0x0000003a35357210 */ /* 0x000fe20007fde0ff */
[----:B------:R-:W-:-:S04]  /*29ef0*/  IMAD.WIDE.U32 R60, R23, R70, RZ ;  /* 0x00000046173c7225 */ /* 0x000fc800078e00ff */
[----:B------:R-:W-:Y:S02]  /*29f00*/  IMAD.MOV.U32 R18, RZ, RZ, R59 ;  /* 0x000000ffff127224 */ /* 0x000fe400078e003b */
[----:B------:R-:W-:-:S04]  /*29f10*/  IMAD.WIDE.U32.X R54, R151, R75, R54, P2 ;  /* 0x0000004b97367225 */ /* 0x000fc800010e0436 */
[----:B------:R-:W-:Y:S01]  /*29f20*/  IMAD.WIDE.U32.X R18, R151, R77, R18, P6 ;  /* 0x0000004d97127225 */ /* 0x000fe200030e0412 */
[----:B------:R-:W-:-:S03]  /*29f30*/  IADD3 R149, P6, PT, R149, R20, RZ ;  /* 0x0000001495957210 */ /* 0x000fc60007fde0ff */
[----:B------:R-:W-:Y:S01]  /*29f40*/  IMAD.WIDE.U32 R60, P2, R22, R71, R60 ;  /* 0x00000047163c7225 */ /* 0x000fe2000784003c */
[----:B------:R-:W-:-:S03]  /*29f50*/  IADD3.X R142, P6, PT, R142, R21, RZ, P6, !PT ;  /* 0x000000158e8e7210 */ /* 0x000fc600037de4ff */
[----:B------:R-:W-:-:S04]  /*29f60*/  IMAD.WIDE.U32 R150, R22, R70, RZ ;  /* 0x0000004616967225 */ /* 0x000fc800078e00ff */
[----:B------:R-:W-:Y:S01]  /*29f70*/  IMAD.X R59, RZ, RZ, RZ, P2 ;  /* 0x000000ffff3b7224 */ /* 0x000fe200010e06ff */
[----:B------:R-:W-:Y:S01]  /*29f80*/  IADD3 R60, P4, PT, R151, R60, RZ ;  /* 0x0000003c973c7210 */ /* 0x000fe20007f9e0ff */
[----:B------:R-:W-:Y:S01]  /*29f90*/  IMAD.MOV.U32 R58, RZ, RZ, R61 ;  /* 0x000000ffff3a7224 */ /* 0x000fe200078e003d */
[----:B------:R-:W-:Y:S01]  /*29fa0*/  IADD3 RZ, P1, PT, R85, R150, RZ ;  /* 0x0000009655ff7210 */ /* 0x000fe20007f3e0ff */
[----:B------:R-:W-:Y:S01]  /*29fb0*/  IMAD.WIDE.U32 R20, R23, R72, RZ ;  /* 0x0000004817147225 */ /* 0x000fe200078e00ff */
[----:B------:R-:W-:Y:S02]  /*29fc0*/  IADD3 R56, P2, PT, R81, R56, RZ ;  /* 0x0000003851387210 */ /* 0x000fe40007f5e0ff */
[----:B------:R-:W-:Y:S01]  /*29fd0*/  IADD3.X R61, P0, P6, R54, RZ, RZ, P6, P0 ;  /* 0x000000ff363d7210 */ /* 0x000fe200036004ff */
[----:B------:R-:W-:Y:S01]  /*29fe0*/  IMAD.WIDE.U32.X R58, R23, R71, R58, P4 ;  /* 0x00000047173a7225 */ /* 0x000fe200020e043a */
[----:B------:R-:W-:Y:S02]  /*29ff0*/  IADD3.X RZ, P1, PT, R139, R60, RZ, P1, !PT ;  /* 0x0000003c8bff7210 */ /* 0x000fe40000f3e4ff */
[----:B------:R-:W-:Y:S01]  /*2a000*/  IADD3.X R85, PT, PT, R55, RZ, RZ, P0, P6 ;  /* 0x000000ff37557210 */ /* 0x000fe200007ec4ff */
[----:B------:R-:W-:Y:S01]  /*2a010*/  IMAD.X R78, R141, 0x1, R78, P2 ;  /* 0x000000018d4e7824 */ /* 0x000fe200010e064e */
[----:B------:R-:W-:Y:S01]  /*2a020*/  IADD3 R61, P2, PT, R61, R56, RZ ;  /* 0x000000383d3d7210 */ /* 0x000fe20007f5e0ff */
[----:B------:R-:W-:Y:S01]  /*2a030*/  IMAD.WIDE.U32 R20, P6, R22, R73, R20 ;  /* 0x0000004916147225 */ /* 0x000fe200078c0014 */
[----:B------:R-:W-:-:S02]  /*2a040*/  IADD3.X R58, P1, PT, RZ, R58, RZ, P1, !PT ;  /* 0x0000003aff3a7210 */ /* 0x000fc40000f3e4ff */
[----:B------:R-:W-:Y:S01]  /*2a050*/  IADD3 R52, P4, PT, R61, R52, RZ ;  /* 0x000000343d347210 */ /* 0x000fe20007f9e0ff */
        /* <DEDUP_REMOVED lines=9> */
[----:B------:R-:W-:Y:S02]  /*2a0f0*/  IADD3.X R142, P0, PT, R61, R142, RZ, P0, !PT ;  /* 0x0000008e3d8e7210 */ /* 0x000fe4000071e4ff */
[----:B------:R-:W-:Y:S01]  /*2a100*/  IADD3.X R139, P4, PT, R20, R53, RZ, P4, !PT ;  /* 0x00000035148b7210 */ /* 0x000fe2000279e4ff */
[----:B------:R-:W-:Y:S01]  /*2a110*/  IMAD.WIDE.U32.X R20, R23, R73, R58, P6 ;  /* 0x0000004917147225 */ /* 0x000fe200030e043a */
[----:B------:R-:W-:-:S02]  /*2a120*/  IADD3.X R145, P1, PT, R142, R145, RZ, P1, !PT ;  /* 0x000000918e917210 */ /* 0x000fc40000f3e4ff */
[----:B------:R-:W-:Y:S01]  /*2a130*/  IADD3.X R85, P2, P4, R18, RZ, RZ, P4, P2 ;  /* 0x000000ff12557210 */ /* 0x000fe200024444ff */
[----:B------:R-:W-:Y:S01]  /*2a140*/  IMAD.WIDE.U32 R54, P6, R22, R75, R54 ;  /* 0x0000004b16367225 */ /* 0x000fe200078c0036 */
[----:B------:R-:W-:Y:S02]  /*2a150*/  IADD3.X R61, P0, P1, R20, RZ, RZ, P1, P0 ;  /* 0x000000ff143d7210 */ /* 0x000fe400009004ff */
[----:B------:R-:W-:Y:S01]  /*2a160*/  IADD3.X R149, PT, PT, R19, RZ, RZ, P2, P4 ;  /* 0x000000ff13957210 */ /* 0x000fe200017e84ff */
[----:B------:R-:W-:Y:S01]  /*2a170*/  IMAD.WIDE.U32 R58, R22, R74, RZ ;  /* 0x0000004a163a7225 */ /* 0x000fe200078e00ff */
[----:B------:R-:W-:Y:S02]  /*2a180*/  IADD3 R61, P2, PT, R61, R52, RZ ;  /* 0x000000343d3d7210 */ /* 0x000fe40007f5e0ff */
[----:B------:R-:W-:Y:S01]  /*2a190*/  IADD3.X R152, PT, PT, R21, RZ, RZ, P0, P1 ;  /* 0x000000ff15987210 */ /* 0x000fe200007e24ff */
[----:B------:R-:W-:Y:S01]  /*2a1a0*/  IMAD.X R19, RZ, RZ, RZ, P6 ;  /* 0x000000ffff137224 */ /* 0x000fe200030e06ff */
[----:B------:R-:W-:Y:S01]  /*2a1b0*/  IADD3 R142, P4, PT, R59, R54, RZ ;  /* 0x000000363b8e7210 */ /* 0x000fe20007f9e0ff */
[----:B------:R-:W-:Y:S01]  /*2a1c0*/  IMAD.MOV.U32 R18, RZ, RZ, R55 ;  /* 0x000000ffff127224 */ /* 0x000fe200078e0037 */
[----:B------:R-:W-:Y:S01]  /*2a1d0*/  IADD3 R150, P6, PT, R61, R58, RZ ;  /* 0x0000003a3d967210 */ /* 0x000fe20007fde0ff */
[----:B------:R-:W-:Y:S01]  /*2a1e0*/  IMAD.WIDE.U32 R52, R23, R76, RZ ;  /* 0x0000004c17347225 */ /* 0x000fe200078e00ff */
[----:B------:R-:W-:-:S03]  /*2a1f0*/  IADD3.X R139, P2, PT, R152, R139, RZ, P2, !PT ;  /* 0x0000008b988b7210 */ /* 0x000fc6000175e4ff */
[----:B------:R-:W-:Y:S01]  /*2a200*/  IMAD R20, R145, R68, RZ ;  /* 0x0000004491147224 */ /* 0x000fe200078e02ff */
[----:B------:R-:W-:Y:S01]  /*2a210*/  IADD3.X R142, P6, PT, R139, R142, RZ, P6, !PT ;  /* 0x0000008e8b8e7210 */ /* 0x000fe200037de4ff */
[----:B------:R-:W-:Y:S01]  /*2a220*/  IMAD.WIDE.U32.X R54, R23, R75, R18, P4 ;  /* 0x0000004b17367225 */ /* 0x000fe200020e0412 */
[----:B------:R-:W-:Y:S02]  /*2a230*/  IADD3.X R139, PT, PT, RZ, RZ, RZ, P5, P3 ;  /* 0x000000ffff8b7210 */ /* 0x000fe40002fe64ff */
[----:B------:R-:W-:Y:S01]  /*2a240*/  IADD3 R51, P5, PT, R85, R24, RZ ;  /* 0x0000001855337210 */ /* 0x000fe20007fbe0ff */
[----:B------:R-:W-:Y:S01]  /*2a250*/  IMAD.WIDE.U32 R18, R79, R68, RZ ;  /* 0x000000444f127225 */ /* 0x000fe200078e00ff */
[----:B------:R-:W-:-:S03]  /*2a260*/  IADD3.X R54, P2, P6, R54, RZ, RZ, P6, P2 ;  /* 0x000000ff36367210 */ /* 0x000fc600036444ff */
[----:B------:R-:W-:Y:S02]  /*2a270*/  IMAD R151, R79, R69, R20 ;  /* 0x000000454f977224 */ /* 0x000fe400078e0214 */
[----:B------:R-:W-:-:S04]  /*2a280*/  IMAD.WIDE.U32 R52, P4, R22, R77, R52 ;  /* 0x0000004d16347225 */ /* 0x000fc80007880034 */
[----:B------:R-:W-:-:S04]  /*2a290*/  IMAD.WIDE.U32 R60, R22, R76, RZ ;  /* 0x0000004c163c7225 */ /* 0x000fc800078e00ff */
[----:B------:R-:W-:Y:S02]  /*2a2a0*/  IMAD.IADD R19, R19, 0x1, R151 ;  /* 0x0000000113137824 */ /* 0x000fe400078e0297 */
[----:B------:R-:W-:Y:S02]  /*2a2b0*/  IMAD.X R59, RZ, RZ, RZ, P4 ;  /* 0x000000ffff3b7224 */ /* 0x000fe400020e06ff */
[----:B------:R-:W-:Y:S01]  /*2a2c0*/  IMAD.IADD R20, R25, 0x1, R147 ;  /* 0x0000000119147824 */ /* 0x000fe200078e0293 */
[----:B------:R-:W-:Y:S01]  /*2a2d0*/  IADD3 R25, P4, PT, R61, R52, RZ ;  /* 0x000000343d197210 */ /* 0x000fe20007f9e0ff */
[----:B------:R-:W-:Y:S01]  /*2a2e0*/  IMAD.MOV.U32 R58, RZ, RZ, R53 ;  /* 0x000000ffff3a7224 */ /* 0x000fe200078e0035 */
[----:B------:R-:W-:Y:S01]  /*2a2f0*/  IADD3 R61, P3, PT, R54, R51, RZ ;  /* 0x00000033363d7210 */ /* 0x000fe20007f7e0ff */
[----:B------:R-:W-:-:S04]  /*2a300*/  IMAD.WIDE.U32 R52, R19, R70, RZ ;  /* 0x0000004613347225 */ /* 0x000fc800078e00ff */
[----:B------:R-:W-:-:S04]  /*2a310*/  IMAD.WIDE.U32.X R58, R23, R77, R58, P4 ;  /* 0x0000004d173a7225 */ /* 0x000fc800020e043a */
[----:B------:R-:W-:-:S04]  /*2a320*/  IMAD.WIDE.U32 R22, R18, R70, RZ ;  /* 0x0000004612167225 */ /* 0x000fc800078e00ff */
[----:B------:R-:W-:Y:S01]  /*2a330*/  IMAD.WIDE.U32 R52, P4, R18, R71, R52 ;  /* 0x0000004712347225 */ /* 0x000fe20007880034 */
[----:B------:R-:W-:-:S03]  /*2a340*/  IADD3 RZ, P0, PT, R79, R22, RZ ;  /* 0x000000164fff7210 */ /* 0x000fc60007f1e0ff */
[----:B------:R-:W-:Y:S01]  /*2a350*/  IMAD.MOV.U32 R21, RZ, RZ, RZ ;  /* 0x000000ffff157224 */ /* 0x000fe200078e00ff */
[----:B------:R-:W-:Y:S01]  /*2a360*/  IADD3 R22, P1, PT, R23, R52, RZ ;  /* 0x0000003417167210 */ /* 0x000fe20007f3e0ff */
[----:B------:R-:W-:Y:S02]  /*2a370*/  IMAD.X R23, RZ, RZ, RZ, P4 ;  /* 0x000000ffff177224 */ /* 0x000fe400020e06ff */
[----:B------:R-:W-:Y:S01]  /*2a380*/  IMAD.WIDE.U32 R20, R128, R130, R20 ;  /* 0x0000008280147225 */ /* 0x000fe200078e0014 */
[----:B------:R-:W-:-:S03]  /*2a390*/  IADD3.X RZ, P0, PT, R145, R22, RZ, P0, !PT ;  /* 0x0000001691ff7210 */ /* 0x000fc6000071e4ff */
[----:B------:R-:W-:Y:S02]  /*2a3a0*/  IMAD.MOV.U32 R22, RZ, RZ, R53 ;  /* 0x000000ffff167224 */ /* 0x000fe400078e0035 */
[----:B------:R-:W-:Y:S02]  /*2a3b0*/  IMAD.X R149, R149, 0x1, R82, P5 ;  /* 0x0000000195957824 */ /* 0x000fe400028e0652 */
[----:B------:R-:W-:Y:S01]  /*2a3c0*/  IMAD.WIDE.U32.X R52, R19, R71, R22, P1 ;  /* 0x0000004713347225 */ /* 0x000fe200008e0416 */
[----:B------:R-:W-:Y:S02]  /*2a3d0*/  IADD3 R139, P4, P1, R139, R20, R131 ;  /* 0x000000148b8b7210 */ /* 0x000fe4000799e083 */
[----:B------:R-:W-:Y:S01]  /*2a3e0*/  IADD3.X R20, PT, PT, R55, RZ, RZ, P2, P6 ;  /* 0x000000ff37147210 */ /* 0x000fe200017ec4ff */
[----:B------:R-:W-:Y:S01]  /*2a3f0*/  IMAD.WIDE.U32 R22, R19, R72, RZ ;  /* 0x0000004813167225 */ /* 0x000fe200078e00ff */
[----:B------:R-:W-:Y:S02]  /*2a400*/  IADD3.X R79, P0, PT, RZ, R52, RZ, P0, !PT ;  /* 0x00000034ff4f7210 */ /* 0x000fe4000071e4ff */
[----:B------:R-:W-:Y:S01]  /*2a410*/  IADD3 R61, P6, PT, R61, R60, RZ ;  /* 0x0000003c3d3d7210 */ /* 0x000fe20007fde0ff */
[----:B------:R-:W-:Y:S01]  /*2a420*/  IMAD.WIDE.U32 R54, R18, R72, RZ ;  /* 0x0000004812367225 */ /* 0x000fe200078e00ff */
[----:B------:R-:W-:-:S03]  /*2a430*/  IADD3.X R20, P3, PT, R20, R149, RZ, P3, !PT ;  /* 0x0000009514147210 */ /* 0x000fc60001f7e4ff */
[----:B------:R-:W-:Y:S01]  /*2a440*/  IMAD.WIDE.U32 R22, P2, R18, R73, R22 ;  /* 0x0000004912167225 */ /* 0x000fe20007840016 */
[----:B------:R-:W-:-:S03]  /*2a450*/  IADD3.X R131, P6, PT, R20, R25, RZ, P6, !PT ;  /* 0x0000001914837210 */ /* 0x000fc600037de4ff */
        /* <DEDUP_REMOVED lines=9> */
[----:B------:R-:W-:Y:S02]  /*2a4f0*/  IADD3.X R60, P3, P6, R58, RZ, RZ, P6, P3 ;  /* 0x000000ff3a3c7210 */ /* 0x000fe400036664ff */
[----:B------:R-:W-:Y:S01]  /*2a500*/  IADD3.X R85, P2, PT, R85, R22, RZ, P2, !PT ;  /* 0x0000001655557210 */ /* 0x000fe2000175e4ff */
[----:B------:R-:W-:Y:S01]  /*2a510*/  IMAD.WIDE.U32 R22, R79, R68, RZ ;  /* 0x000000444f167225 */ /* 0x000fe200078e00ff */
[----:B------:R-:W-:-:S02]  /*2a520*/  IADD3.X R25, PT, PT, RZ, R21, RZ, P4, P1 ;  /* 0x00000015ff197210 */ /* 0x000fc400027e24ff */
[----:B------:R-:W-:Y:S01]  /*2a530*/  IADD3.X R58, PT, PT, R59, RZ, RZ, P3, P6 ;  /* 0x000000ff3b3a7210 */ /* 0x000fe20001fec4ff */
[----:B------:R-:W-:Y:S01]  /*2a540*/  IMAD.WIDE.U32 R20, R19, R74, RZ ;  /* 0x0000004a13147225 */ /* 0x000fe200078e00ff */
[-C--:B------:R-:W-:Y:S02]  /*2a550*/  ISETP.GT.U32.AND P1, PT, R140, R81.reuse, PT ;  /* 0x000000518c00720c */ /* 0x080fe40003f24070 */
[----:B------:R-:W-:Y:S01]  /*2a560*/  IADD3.X R54, P2, P6, R52, RZ, RZ, P2, P0 ;  /* 0x000000ff34367210 */ /* 0x000fe200016404ff */
[----:B------:R-:W-:Y:S01]  /*2a570*/  IMAD R52, R85, R68, RZ ;  /* 0x0000004455347224 */ /* 0x000fe200078e02ff */
[----:B------:R-:W-:Y:S02]  /*2a580*/  ISETP.GE.U32.AND P0, PT, R56, R81, PT ;  /* 0x000000513800720c */ /* 0x000fe40003f06070 */
[----:B------:R-:W-:Y:S02]  /*2a590*/  ISETP.GT.U32.AND.EX P1, PT, R146, R141, PT, P1 ;  /* 0x0000008d9200720c */ /* 0x000fe40003f24110 */
[----:B------:R-:W-:Y:S01]  /*2a5a0*/  IADD3.X R56, PT, PT, R53, RZ, RZ, P2, P6 ;  /* 0x000000ff35387210 */ /* 0x000fe200017ec4ff */
[----:B------:R-:W-:Y:S01]  /*2a5b0*/  IMAD R53, R79, R69, R52 ;  /* 0x000000454f357224 */ /* 0x000fe200078e0234 */
[----:B------:R-:W-:Y:S01]  /*2a5c0*/  IADD3 R144, P4, P5, R144, R139, R139 ;  /* 0x0000008b90907210 */ /* 0x000fe20007d9e08b */
[----:B------:R-:W-:Y:S01]  /*2a5d0*/  IMAD.WIDE.U32 R20, P6, R18, R75, R20 ;  /* 0x0000004b12147225 */ /* 0x000fe200078c0014 */
[----:B------:R-:W-:-:S02]  /*2a5e0*/  ISETP.GE.U32.AND P2, PT, R51, R24, PT ;  /* 0x000000183300720c */ /* 0x000fc40003f46070 */
[----:B------:R-:W-:Y:S01]  /*2a5f0*/  SEL R59, RZ, 0x1, !P1 ;  /* 0x00000001ff3b7807 */ /* 0x000fe20004800000 */
[----:B------:R-:W-:Y:S01]  /*2a600*/  IMAD.IADD R23, R23, 0x1, R53 ;  /* 0x0000000117177824 */ /* 0x000fe200078e0235 */
[----:B------:R-:W-:Y:S01]  /*2a610*/  IADD3.X R51, PT, PT, RZ, R25, R25, P4, P5 ;  /* 0x00000019ff337210 */ /* 0x000fe200027ea419 */
[----:B------:R-:W-:Y:S01]  /*2a620*/  IMAD.WIDE.U32 R52, R18, R74, RZ ;  /* 0x0000004a12347225 */ /* 0x000fe200078e00ff */
[----:B------:R-:W-:Y:S02]  /*2a630*/  ISETP.GE.U32.AND.EX P1, PT, R149, R82, PT, P2 ;  /* 0x000000529500720c */ /* 0x000fe40003f26120 */
[----:B------:R-:W-:Y:S01]  /*2a640*/  IADD3 R59, P4, P5, R59, R132, R57 ;  /* 0x000000843b3b7210 */ /* 0x000fe20007d9e039 */
        /* <DEDUP_REMOVED lines=9> */
[----:B------:R-:W-:Y:S01]  /*2a6e0*/  ISETP.GE.U32.AND.EX P0, PT, R78, R141, PT, P0 ;  /* 0x0000008d4e00720c */ /* 0x000fe20003f06100 */
[----:B------:R-:W-:Y:S01]  /*2a6f0*/  IMAD.WIDE.U32 R54, P5, R22, R71, R54 ;  /* 0x0000004716367225 */ /* 0x000fe200078a0036 */
[----:B------:R-:W-:Y:S02]  /*2a700*/  IADD3.X R82, P6, PT, R82, R53, RZ, P6, !PT ;  /* 0x0000003552527210 */ /* 0x000fe400037de4ff */
[----:B------:R-:W-:Y:S01]  /*2a710*/  SEL R53, RZ, 0x1, P1 ;  /* 0x00000001ff357807 */ /* 0x000fe20000800000 */
        /* <DEDUP_REMOVED lines=22> */
[----:B------:R-:W-:Y:S01]  /*2a880*/  IMAD.MOV.U32 R56, RZ, RZ, R53 ;  /* 0x000000ffff387224 */ /* 0x000fe200078e0035 */
[----:B------:R-:W-:Y:S01]  /*2a890*/  SEL R54, RZ, 0x1, P0 ;  /* 0x00000001ff367807 */ /* 0x000fe20000000000 */
[----:B------:R-:W-:Y:S01]  /*2a8a0*/  IMAD.X R58, R58, 0x1, R78, P5 ;  /* 0x000000013a3a7824 */ /* 0x000fe200028e064e */
[----:B------:R-:W-:Y:S01]  /*2a8b0*/  IADD3 R53, P0, PT, R18, R81, RZ ;  /* 0x0000005112357210 */ /* 0x000fe20007f1e0ff */
[----:B------:R-:W-:Y:S01]  /*2a8c0*/  IMAD.WIDE.U32.X R56, R19, R77, R56, P6 ;  /* 0x0000004d13387225 */ /* 0x000fe200030e0438 */
[----:B------:R-:W-:-:S02]  /*2a8d0*/  IADD3 R60, P6, PT, R25, R24, RZ ;  /* 0x00000018193c7210 */ /* 0x000fc40007fde0ff */
[----:B------:R-:W-:Y:S01]  /*2a8e0*/  IADD3.X R52, P4, PT, R131, R58, RZ, P4, !PT ;  /* 0x0000003a83347210 */ /* 0x000fe2000279e4ff */
[----:B------:R-:W-:Y:S02]  /*2a8f0*/  IMAD.X R55, RZ, RZ, R55, P1 ;  /* 0x000000ffff377224 */ /* 0x000fe400008e0637 */
[----:B------:R-:W-:-:S04]  /*2a900*/  IMAD.WIDE.U32 R20, P1, R22, R73, R20 ;  /* 0x0000004916147225 */ /* 0x000fc80007820014 */
[----:B------:R-:W-:-:S04]  /*2a910*/  IMAD.WIDE.U32 R24, R22, R72, RZ ;  /* 0x0000004816187225 */ /* 0x000fc800078e00ff */
[----:B------:R-:W-:Y:S01]  /*2a920*/  IMAD.X R19, RZ, RZ, RZ, P1 ;  /* 0x000000ffff137224 */ /* 0x000fe200008e06ff */
[----:B------:R-:W-:Y:S01]  /*2a930*/  IADD3 R81, P5, PT, R25, R20, RZ ;  /* 0x0000001419517210 */ /* 0x000fe20007fbe0ff */
[----:B------:R-:W-:Y:S01]  /*2a940*/  IMAD.MOV.U32 R18, RZ, RZ, R21 ;  /* 0x000000ffff127224 */ /* 0x000fe200078e0015 */
[----:B------:R-:W-:Y:S01]  /*2a950*/  IADD3.X R25, P6, PT, R52, R139, RZ, P6, !PT ;  /* 0x0000008b34197210 */ /* 0x000fe200037de4ff */
[----:B------:R-:W-:Y:S01]  /*2a960*/  IMAD.WIDE.U32 R20, R23, R74, RZ ;  /* 0x0000004a17147225 */ /* 0x000fe200078e00ff */
[----:B------:R-:W-:Y:S02]  /*2a970*/  IADD3 R53, P1, PT, R53, R24, RZ ;  /* 0x0000001835357210 */ /* 0x000fe40007f3e0ff */
[----:B------:R-:W-:Y:S01]  /*2a980*/  IADD3.X R52, P0, PT, R55, R82, RZ, P0, !PT ;  /* 0x0000005237347210 */ /* 0x000fe2000071e4ff */
[----:B------:R-:W-:Y:S01]  /*2a990*/  IMAD.WIDE.U32.X R18, R23, R73, R18, P5 ;  /* 0x0000004917127225 */ /* 0x000fe200028e0412 */
[----:B------:R-:W-:Y:S02]  /*2a9a0*/  IADD3.X R56, P4, P6, R56, RZ, RZ, P6, P4 ;  /* 0x000000ff38387210 */ /* 0x000fe400036884ff */
[----:B------:R-:W-:-:S02]  /*2a9b0*/  IADD3.X R52, P1, PT, R52, R81, RZ, P1, !PT ;  /* 0x0000005134347210 */ /* 0x000fc40000f3e4ff */
[----:B------:R-:W-:Y:S02]  /*2a9c0*/  ISETP.GE.U32.AND.EX P5, PT, R78, R51, PT, P2 ;  /* 0x000000334e00720c */ /* 0x000fe40003fa6120 */
[----:B------:R-:W-:Y:S02]  /*2a9d0*/  ISETP.GE.U32.AND P2, PT, R85, R79, PT ;  /* 0x0000004f5500720c */ /* 0x000fe40003f46070 */
[----:B------:R-:W-:Y:S02]  /*2a9e0*/  IADD3.X R55, P0, P1, R18, RZ, RZ, P1, P0 ;  /* 0x000000ff12377210 */ /* 0x000fe400009004ff */
[----:B------:R-:W-:Y:S02]  /*2a9f0*/  IADD3.X R57, PT, PT, R57, RZ, RZ, P4, P6 ;  /* 0x000000ff39397210 */ /* 0x000fe400027ec4ff */
[----:B------:R-:W-:Y:S01]  /*2aa00*/  IADD3 R59, P6, P4, R54, R50, R59 ;  /* 0x00000032363b7210 */ /* 0x000fe20007cde03b */
[----:B------:R-:W-:Y:S01]  /*2aa10*/  IMAD.X R50, RZ, RZ, R83, P3 ;  /* 0x000000ffff327224 */ /* 0x000fe200018e0653 */
[----:B------:R-:W-:-:S02]  /*2aa20*/  ISETP.GE.U32.AND.EX P2, PT, R58, R78, PT, P2 ;  /* 0x0000004e3a00720c */ /* 0x000fc40003f46120 */
[----:B------:R-:W-:Y:S01]  /*2aa30*/  SEL R51, RZ, 0x1, P5 ;  /* 0x00000001ff337807 */ /* 0x000fe20002800000 */
[C---:B------:R-:W-:Y:S01]  /*2aa40*/  IMAD.WIDE.U32 R20, P5, R22.reuse, R75, R20 ;  /* 0x0000004b16147225 */ /* 0x040fe200078a0014 */
[----:B------:R-:W-:Y:S02]  /*2aa50*/  IADD3.X R54, PT, PT, R19, RZ, RZ, P0, P1 ;  /* 0x000000ff13367210 */ /* 0x000fe400007e24ff */
[----:B------:R-:W-:Y:S01]  /*2aa60*/  IADD3 R55, P0, PT, R55, R60, RZ ;  /* 0x0000003c37377210 */ /* 0x000fe20007f1e0ff */
[----:B------:R-:W-:Y:S01]  /*2aa70*/  IMAD.WIDE.U32 R18, R22, R74, RZ ;  /* 0x0000004a16127225 */ /* 0x000fe200078e00ff */
[----:B------:R-:W-:Y:S02]  /*2aa80*/  IADD3 R51, P3, PT, R51, R80, RZ ;  /* 0x0000005033337210 */ /* 0x000fe40007f7e0ff */
[----:B------:R-:W-:Y:S01]  /*2aa90*/  SEL R58, RZ, 0x1, P2 ;  /* 0x00000001ff3a7807 */ /* 0x000fe20001000000 */
[----:B------:R-:W-:Y:S01]  /*2aaa0*/  IMAD.MOV.U32 R24, RZ, RZ, R21 ;  /* 0x000000ffff187224 */ /* 0x000fe200078e0015 */
[----:B------:R-:W-:Y:S01]  /*2aab0*/  IADD3.X R54, P0, PT, R54, R25, RZ, P0, !PT ;  /* 0x0000001936367210 */ /* 0x000fe2000071e4ff */
[----:B------:R-:W-:Y:S01]  /*2aac0*/  IMAD.X R25, RZ, RZ, RZ, P5 ;  /* 0x000000ffff197224 */ /* 0x000fe200028e06ff */
[----:B------:R-:W-:Y:S01]  /*2aad0*/  IADD3 R81, P2, PT, R19, R20, RZ ;  /* 0x0000001413517210 */ /* 0x000fe20007f5e0ff */
[----:B------:R-:W-:Y:S01]  /*2aae0*/  IMAD.X R79, RZ, RZ, R50, P3 ;  /* 0x000000ffff4f7224 */ /* 0x000fe200018e0632 */
[----:B------:R-:W-:Y:S01]  /*2aaf0*/  IADD3 R55, P1, PT, R55, R18, RZ ;  /* 0x0000001237377210 */ /* 0x000fe20007f3e0ff */
[----:B------:R-:W-:Y:S01]  /*2ab00*/  IMAD.WIDE.U32 R18, R23, R76, RZ ;  /* 0x0000004c17127225 */ /* 0x000fe200078e00ff */
[----:B------:R-:W-:-:S02]  /*2ab10*/  IADD3 R58, P5, PT, R58, R51, RZ ;  /* 0x000000333a3a7210 */ /* 0x000fc40007fbe0ff */
[----:B------:R-:W-:Y:S01]  /*2ab20*/  ISETP.GE.U32.AND P3, PT, R51, R80, PT ;  /* 0x000000503300720c */ /* 0x000fe20003f66070 */
[----:B------:R-:W-:Y:S01]  /*2ab30*/  IMAD.WIDE.U32.X R24, R23, R75, R24, P2 ;  /* 0x0000004b17187225 */ /* 0x000fe200010e0418 */
[----:B------:R-:W-:Y:S02]  /*2ab40*/  IADD3.X R54, P1, PT, R54, R81, RZ, P1, !PT ;  /* 0x0000005136367210 */ /* 0x000fe40000f3e4ff */
[----:B------:R-:W-:Y:S01]  /*2ab50*/  ISETP.GE.U32.AND.EX P3, PT, R79, R50, PT, P3 ;  /* 0x000000324f00720c */ /* 0x000fe20003f66130 */
[----:B------:R-:W-:Y:S01]  /*2ab60*/  IMAD.X R60, RZ, RZ, R79, P5 ;  /* 0x000000ffff3c7224 */ /* 0x000fe200028e064f */
[----:B------:R-:W-:Y:S01]  /*2ab70*/  ISETP.GE.U32.AND P5, PT, R58, R51, PT ;  /* 0x000000333a00720c */ /* 0x000fe20003fa6070 */
        /* <DEDUP_REMOVED lines=50> */
[----:B------:R-:W-:-:S04]  /*2aea0*/  ISETP.GE.U32.AND.EX P0, PT, R52, R71, PT, P0 ;  /* 0x000000473400720c */ /* 0x000fc80003f06100 */
[----:B------:R-:W-:-:S13]  /*2aeb0*/  ISETP.LT.U32.OR.EX P0, PT, R54, R73, !P0, P1 ;  /* 0x000000493600720c */ /* 0x000fda0004701510 */
[----:B------:R-:W-:Y:S05]  /*2aec0*/  @P0 BRA `(.L_x_87) ;  /* 0x0000000000540947 */ /* 0x000fea0003800000 */
.L_x_86:
        /* <DEDUP_REMOVED lines=21> */
.L_x_87:
        /* <DEDUP_REMOVED lines=64> */
.L_x_88:
        /* <DEDUP_REMOVED lines=64> */
.L_x_89:
        /* <DEDUP_REMOVED lines=64> */
.L_x_90:
        /* <DEDUP_REMOVED lines=13> */
[----:B------:R-:W-:Y:S02]  /*2bcf0*/  IMAD.X R58, R93, 0x1, ~R58, P2 ;  /* 0x000000015d3a7824 */ /* 0x000fe400010e0e3a */
[----:B------:R-:W-:Y:S01]  /*2bd00*/  IMAD.MOV.U32 R93, RZ, RZ, RZ ;  /* 0x000000ffff5d7224 */ /* 0x000fe200078e00ff */
[----:B------:R-:W-:-:S04]  /*2bd10*/  SEL R19, RZ, 0x1, P0 ;  /* 0x00000001ff137807 */ /* 0x000fc80000000000 */
[----:B------:R-:W-:-:S04]  /*2bd20*/  IADD3 R18, P1, PT, R19, R84, RZ ;  /* 0x0000005413127210 */ /* 0x000fc80007f3e0ff */
[CC--:B------:R-:W-:Y:S01]  /*2bd30*/  ISETP.GE.U32.AND P0, PT, R91.reuse, R18.reuse, PT ;  /* 0x000000125b00720c */ /* 0x0c0fe20003f06070 */
[----:B------:R-:W-:Y:S01]  /*2bd40*/  IMAD.X R143, RZ, RZ, R85, P1 ;  /* 0x000000ffff8f7224 */ /* 0x000fe200008e0655 */
[----:B------:R-:W-:Y:S01]  /*2bd50*/  IADD3 R131, P1, PT, R96, -R131, RZ ;  /* 0x8000008360837210 */ /* 0x000fe20007f3e0ff */
[----:B------:R-:W-:Y:S01]  /*2bd60*/  IMAD.MOV.U32 R96, RZ, RZ, RZ ;  /* 0x000000ffff607224 */ /* 0x000fe200078e00ff */
        /* <DEDUP_REMOVED lines=45> */
.L_x_91:
[----:B------:R-:W-:-:S04]  /*2c040*/  IMAD.WIDE.U32 R24, R131, R129, RZ ;  /* 0x0000008183187225 */ /* 0x000fc800078e00ff */
[----:B------:R-:W-:-:S04]  /*2c050*/  IMAD.WIDE.U32 R22, R92, R129, RZ ;  /* 0x000000815c167225 */ /* 0x000fc800078e00ff */
[----:B------:R-:W-:-:S04]  /*2c060*/  IMAD.WIDE.U32 R20, R131, R130, RZ ;  /* 0x0000008283147225 */ /* 0x000fc800078e00ff */
[----:B------:R-:W-:Y:S02]  /*2c070*/  IMAD.IADD R57, R25, 0x1, R96 ;  /* 0x0000000119397824 */ /* 0x000fe400078e0260 */
[----:B------:R-:W-:-:S03]  /*2c080*/  IMAD.WIDE.U32 R146, R105, R127, RZ ;  /* 0x0000007f69927225 */ /* 0x000fc600078e00ff */
[----:B------:R-:W-:Y:S01]  /*2c090*/  IADD3 R57, P0, P2, R20, R57, R22 ;  /* 0x0000003914397210 */ /* 0x000fe20007a1e016 */
[----:B------:R-:W-:Y:S01]  /*2c0a0*/  IMAD.MOV.U32 R144, RZ, RZ, RZ ;  /* 0x000000ffff907224 */ /* 0x000fe200078e00ff */
[----:B------:R-:W-:Y:S01]  /*2c0b0*/  IADD3 R146, P1, PT, R24, R146, RZ ;  /* 0x0000009218927210 */ /* 0x000fe20007f3e0ff */
[----:B------:R-:W-:Y:S01]  /*2c0c0*/  IMAD.IADD R145, R93, 0x1, R147 ;  /* 0x000000015d917824 */ /* 0x000fe200078e0293 */
[----:B------:R-:W-:Y:S01]  /*2c0d0*/  IADD3.X R53, PT, PT, RZ, RZ, RZ, P0, P2 ;  /* 0x000000ffff357210 */ /* 0x000fe200007e44ff */
[----:B------:R-:W-:Y:S02]  /*2c0e0*/  IMAD.IADD R18, R23, 0x1, R144 ;  /* 0x0000000117127824 */ /* 0x000fe400078e0290 */
[----:B------:R-:W-:Y:S02]  /*2c0f0*/  IMAD.IADD R142, R96, 0x1, R21 ;  /* 0x00000001608e7824 */ /* 0x000fe400078e0215 */
[----:B------:R-:W-:Y:S02]  /*2c100*/  IMAD.MOV.U32 R19, RZ, RZ, RZ ;  /* 0x000000ffff137224 */ /* 0x000fe400078e00ff */
[----:B------:R-:W-:-:S04]  /*2c110*/  IMAD.WIDE.U32 R20, R139, R129, RZ ;  /* 0x000000818b147225 */ /* 0x000fc800078e00ff */
[----:B------:R-:W-:Y:S02]  /*2c120*/  IMAD.MOV.U32 R147, RZ, RZ, RZ ;  /* 0x000000ffff937224 */ /* 0x000fe400078e00ff */
[----:B------:R-:W-:-:S04]  /*2c130*/  IMAD.WIDE.U32 R18, R130, R92, R18 ;  /* 0x0000005c82127225 */ /* 0x000fc800078e0012 */
[----:B------:R-:W-:Y:S01]  /*2c140*/  IMAD.WIDE.U32 R50, R58, R129, RZ ;  /* 0x000000813a327225 */ /* 0x000fe200078e00ff */
[----:B------:R-:W-:-:S03]  /*2c150*/  IADD3 R142, P3, P5, R53, R18, R142 ;  /* 0x00000012358e7210 */ /* 0x000fc60007d7e08e */
[----:B------:R-:W-:-:S04]  /*2c160*/  IMAD.WIDE.U32 R22, R139, R130, RZ ;  /* 0x000000828b167225 */ /* 0x000fc800078e00ff */
[----:B------:R-:W-:Y:S02]  /*2c170*/  IMAD.IADD R21, R21, 0x1, R147 ;  /* 0x0000000115157824 */ /* 0x000fe400078e0293 */
[----:B------:R-:W-:Y:S02]  /*2c180*/  IMAD.MOV.U32 R61, RZ, RZ, RZ ;  /* 0x000000ffff3d7224 */ /* 0x000fe400078e00ff */
[----:B------:R-:W-:Y:S01]  /*2c190*/  IMAD.IADD R148, R144, 0x1, R19 ;  /* 0x0000000190947824 */ /* 0x000fe200078e0213 */
[----:B------:R-:W-:Y:S01]  /*2c1a0*/  IADD3 R60, P2, P0, R22, R21, R50 ;  /* 0x00000015163c7210 */ /* 0x000fe2000785e032 */
[----:B------:R-:W-:-:S03]  /*2c1b0*/  IMAD.WIDE.U32 R52, R104, R127, RZ ;  /* 0x0000007f68347225 */ /* 0x000fc600078e00ff */
[----:B------:R-:W-:Y:S01]  /*2c1c0*/  IADD3.X R148, PT, PT, RZ, R148, RZ, P3, P5 ;  /* 0x00000094ff947210 */ /* 0x000fe20001fea4ff */
[----:B------:R-:W-:Y:S02]  /*2c1d0*/  IMAD.MOV.U32 R97, RZ, RZ, RZ ;  /* 0x000000ffff617224 */ /* 0x000fe400078e00ff */
[----:B------:R-:W-:Y:S02]  /*2c1e0*/  IMAD.MOV.U32 R21, RZ, RZ, RZ ;  /* 0x000000ffff157224 */ /* 0x000fe400078e00ff */
[----:B------:R-:W-:-:S04]  /*2c1f0*/  IMAD.WIDE.U32 R18, R91, R129, RZ ;  /* 0x000000815b127225 */ /* 0x000fc800078e00ff */
[----:B------:R-:W-:Y:S02]  /*2c200*/  IMAD.IADD R56, R51, 0x1, R61 ;  /* 0x0000000133387824 */ /* 0x000fe400078e023d */
[----:B------:R-:W-:Y:S02]  /*2c210*/  IMAD.IADD R25, R147, 0x1, R23 ;  /* 0x0000000193197824 */ /* 0x000fe400078e0217 */
[----:B------:R-:W-:Y:S02]  /*2c220*/  IMAD.IADD R54, R97, 0x1, R53 ;  /* 0x0000000161367824 */ /* 0x000fe400078e0235 */
[----:B------:R-:W-:-:S04]  /*2c230*/  IMAD.WIDE.U32 R50, R105, R128, RZ ;  /* 0x0000008069327225 */ /* 0x000fc800078e00ff */
[----:B------:R-:W-:Y:S02]  /*2c240*/  IMAD.MOV.U32 R55, RZ, RZ, RZ ;  /* 0x000000ffff377224 */ /* 0x000fe400078e00ff */
[----:B------:R-:W-:-:S04]  /*2c250*/  IMAD.WIDE.U32 R90, R91, R130, RZ ;  /* 0x000000825b5a7225 */ /* 0x000fc800078e00ff */
[----:B------:R-:W-:-:S04]  /*2c260*/  IMAD.WIDE.U32 R140, R143, R129, RZ ;  /* 0x000000818f8c7225 */ /* 0x000fc800078e00ff */
[----:B------:R-:W-:Y:S02]  /*2c270*/  IMAD.IADD R23, R19, 0x1, R21 ;  /* 0x0000000113177824 */ /* 0x000fe400078e0215 */
[----:B------:R-:W-:Y:S02]  /*2c280*/  IMAD.MOV.U32 R59, RZ, RZ, RZ ;  /* 0x000000ffff3b7224 */ /* 0x000fe400078e00ff */
[----:B------:R-:W-:Y:S01]  /*2c290*/  IMAD.WIDE.U32 R54, R128, R104, R54 ;  /* 0x0000006880367225 */ /* 0x000fe200078e0036 */
[----:B------:R-:W-:Y:S02]  /*2c2a0*/  IADD3 R132, P4, P6, R90, R23, R140 ;  /* 0x000000175a847210 */ /* 0x000fe40007e9e08c */
[----:B------:R-:W-:Y:S01]  /*2c2b0*/  IADD3.X R90, PT, PT, RZ, RZ, RZ, P2, P0 ;  /* 0x000000ffff5a7210 */ /* 0x000fe200017e04ff */
[----:B------:R-:W-:Y:S01]  /*2c2c0*/  IMAD.IADD R19, R93, 0x1, R51 ;  /* 0x000000015d137824 */ /* 0x000fe200078e0233 */
[----:B------:R-:W-:Y:S01]  /*2c2d0*/  IADD3 R140, P2, P0, R50, R145, R52 ;  /* 0x00000091328c7210 */ /* 0x000fe2000785e034 */
[----:B------:R-:W-:-:S02]  /*2c2e0*/  IMAD.IADD R22, R141, 0x1, R59 ;  /* 0x000000018d167824 */ /* 0x000fc400078e023b */
[----:B------:R-:W-:Y:S01]  /*2c2f0*/  IMAD.IADD R141, R97, 0x1, R55 ;  /* 0x00000001618d7824 */ /* 0x000fe200078e0237 */
[----:B------:R-:W-:Y:S01]  /*2c300*/  IADD3 R19, P3, P5, R142, R54, R19 ;  /* 0x000000368e137210 */ /* 0x000fe20007d7e013 */
[----:B------:R-:W-:Y:S02]  /*2c310*/  IMAD.X R140, R140, 0x1, R57, P1 ;  /* 0x000000018c8c7824 */ /* 0x000fe400008e0639 */
[----:B------:R-:W-:Y:S01]  /*2c320*/  IMAD.WIDE.U32 R50, R131, R127, RZ ;  /* 0x0000007f83327225 */ /* 0x000fe200078e00ff */
[----:B------:R-:W-:Y:S02]  /*2c330*/  IADD3.X R141, PT, PT, R148, R141, RZ, P3, P5 ;  /* 0x0000008d948d7210 */ /* 0x000fe40001fea4ff */
[----:B------:R-:W-:Y:S01]  /*2c340*/  ISETP.GE.U32.AND P3, PT, R146, R24, PT ;  /* 0x000000189200720c */ /* 0x000fe20003f66070 */
[----:B------:R-:W-:-:S03]  /*2c350*/  IMAD.WIDE.U32 R54, R92, R127, RZ ;  /* 0x0000007f5c367225 */ /* 0x000fc600078e00ff */
[----:B------:R-:W-:Y:S01]  /*2c360*/  ISETP.GE.U32.AND.EX P3, PT, R140, R57, PT, P3 ;  /* 0x000000398c00720c */ /* 0x000fe20003f66130 */
[----:B------:R-:W-:Y:S02]  /*2c370*/  IMAD.MOV.U32 R57, RZ, RZ, RZ ;  /* 0x000000ffff397224 */ /* 0x000fe400078e00ff */
[----:B------:R-:W-:Y:S01]  /*2c380*/  IMAD.WIDE.U32 R52, R131, R128, RZ ;  /* 0x0000008083347225 */ /* 0x000fe200078e00ff */
[----:B------:R-:W-:-:S03]  /*2c390*/  SEL R142, RZ, 0x1, P3 ;  /* 0x00000001ff8e7807 */ /* 0x000fc60001800000 */
[----:B------:R-:W-:Y:S01]  /*2c3a0*/  IMAD.IADD R23, R96, 0x1, R51 ;  /* 0x0000000160177824 */ /* 0x000fe200078e0233 */
[----:B------:R-:W-:Y:S01]  /*2c3b0*/  IADD3 R149, P3, PT, R142, R20, RZ ;  /* 0x000000148e957210 */ /* 0x000fe20007f7e0ff */
[----:B------:R-:W-:-:S03]  /*2c3c0*/  IMAD.WIDE.U32 R56, R130, R58, R56 ;  /* 0x0000003a82387225 */ /* 0x000fc600078e0038 */
[----:B------:R-:W-:Y:S01]  /*2c3d0*/  IADD3 R52, P1, P5, R52, R23, R54 ;  /* 0x0000001734347210 */ /* 0x000fe20007d3e036 */
[----:B------:R-:W-:Y:S01]  /*2c3e0*/  IMAD.IADD R21, R21, 0x1, R91 ;  /* 0x0000000115157824 */ /* 0x000fe200078e025b */
[----:B------:R-:W-:Y:S01]  /*2c3f0*/  IADD3.X R91, PT, PT, RZ, RZ, RZ, P4, P6 ;  /* 0x000000ffff5b7210 */ /* 0x000fe200027ec4ff */
[----:B------:R-:W-:Y:S01]  /*2c400*/  IMAD.MOV.U32 R23, RZ, RZ, RZ ;  /* 0x000000ffff177224 */ /* 0x000fe200078e00ff */
[----:B------:R-:W-:Y:S01]  /*2c410*/  IADD3 R148, P6, P4, R90, R56, R25 ;  /* 0x000000385a947210 */ /* 0x000fe20007cde019 */
[----:B------:R-:W-:Y:S01]  /*2c420*/  IMAD.IADD R24, R144, 0x1, R55 ;  /* 0x0000000190187824 */ /* 0x000fe200078e0237 */
[----:B------:R-:W-:Y:S01]  /*2c430*/  IADD3.X R90, PT, PT, RZ, RZ, RZ, P1, P5 ;  /* 0x000000ffff5a7210 */ /* 0x000fe20000fea4ff */
[----:B------:R-:W-:Y:S01]  /*2c440*/  IMAD.MOV.U32 R25, RZ, RZ, RZ ;  /* 0x000000ffff197224 */ /* 0x000fe200078e00ff */
[----:B------:R-:W-:Y:S01]  /*2c450*/  ISETP.GT.U32.AND P1, PT, R20, R149, PT ;  /* 0x000000951400720c */ /* 0x000fe20003f24070 */
[----:B------:R-:W-:Y:S02]  /*2c460*/  IMAD.IADD R150, R61, 0x1, R57 ;  /* 0x000000013d967824 */ /* 0x000fe400078e0239 */
[----:B------:R-:W-:-:S04]  /*2c470*/  IMAD.WIDE.U32 R22, R130, R143, R22 ;  /* 0x0000008f82167225 */ /* 0x000fc800078e0016 */
[----:B------:R-:W-:Y:S01]  /*2c480*/  IMAD.X R57, RZ, RZ, R60, P3 ;  /* 0x000000ffff397224 */ /* 0x000fe200018e063c */
[----:B------:R-:W-:Y:S01]  /*2c490*/  IADD3 R143, P3, PT, R149, R50, RZ ;  /* 0x00000032958f7210 */ /* 0x000fe20007f7e0ff */
[----:B------:R-:W-:Y:S02]  /*2c4a0*/  IMAD.IADD R51, R96, 0x1, R53 ;  /* 0x0000000160337824 */ /* 0x000fe400078e0235 */
[----:B------:R-:W-:Y:S01]  /*2c4b0*/  IMAD.WIDE.U32 R24, R128, R92, R24 ;  /* 0x0000005c80187225 */ /* 0x000fe200078e0018 */
[----:B------:R-:W-:-:S03]  /*2c4c0*/  ISETP.GT.U32.AND.EX P1, PT, R60, R57, PT, P1 ;  /* 0x000000393c00720c */ /* 0x000fc60003f24110 */
[----:B------:R-:W-:Y:S01]  /*2c4d0*/  IMAD.WIDE.U32 R54, R105, R129, RZ ;  /* 0x0000008169367225 */ /* 0x000fe200078e00ff */
[----:B------:R-:W-:Y:S02]  /*2c4e0*/  SEL R60, R60, R57, P1 ;  /* 0x000000393c3c7207 */ /* 0x000fe40000800000 */
[----:B------:R-:W-:Y:S01]  /*2c4f0*/  SEL R20, R20, R149, P1 ;  /* 0x0000009514147207 */ /* 0x000fe20000800000 */
[----:B------:R-:W-:Y:S01]  /*2c500*/  IMAD.X R145, R57, 0x1, R52, P3 ;  /* 0x0000000139917824 */ /* 0x000fe200018e0634 */
[----:B------:R-:W-:Y:S01]  /*2c510*/  IADD3 R148, P3, P5, R148, R24, R51 ;  /* 0x0000001894947210 */ /* 0x000fe20007d7e033 */
[----:B------:R-:W-:Y:S01]  /*2c520*/  IMAD.WIDE.U32 R52, R104, R129, RZ ;  /* 0x0000008168347225 */ /* 0x000fe200078e00ff */
[----:B------:R-:W-:Y:S02]  /*2c530*/  IADD3.X R57, PT, PT, RZ, R150, RZ, P6, P4 ;  /* 0x00000096ff397210 */ /* 0x000fe400037e84ff */
[----:B------:R-:W-:Y:S01]  /*2c540*/  ISETP.GT.U32.AND P1, PT, R20, R143, PT ;  /* 0x0000008f1400720c */ /* 0x000fe20003f24070 */
[----:B------:R-:W-:-:S03]  /*2c550*/  IMAD.WIDE.U32 R50, R105, R130, RZ ;  /* 0x0000008269327225 */ /* 0x000fc600078e00ff */
[----:B------:R-:W-:Y:S01]  /*2c560*/  ISETP.GT.U32.AND.EX P1, PT, R60, R145, PT, P1 ;  /* 0x000000913c00720c */ /* 0x000fe20003f24110 */
[----:B------:R-:W-:Y:S02]  /*2c570*/  IMAD.IADD R55, R55, 0x1, R93 ;  /* 0x0000000137377824 */ /* 0x000fe400078e025d */
[----:B------:R-:W-:Y:S02]  /*2c580*/  IMAD.IADD R56, R144, 0x1, R25 ;  /* 0x0000000190387824 */ /* 0x000fe400078e0219 */
[----:B------:R-:W-:Y:S01]  /*2c590*/  IMAD.WIDE.U32 R24, R58, R127, RZ ;  /* 0x0000007f3a187225 */ /* 0x000fe200078e00ff */
[----:B------:R-:W-:Y:S02]  /*2c5a0*/  IADD3 R55, P6, P4, R50, R55, R52 ;  /* 0x0000003732377210 */ /* 0x000fe40007cde034 */
[----:B------:R-:W-:Y:S01]  /*2c5b0*/  IADD3.X R52, PT, PT, R57, R56, RZ, P3, P5 ;  /* 0x0000003839347210 */ /* 0x000fe20001fea4ff */
[----:B------:R-:W-:Y:S01]  /*2c5c0*/  IMAD.IADD R150, R59, 0x1, R23 ;  /* 0x000000013b967824 */ /* 0x000fe200078e0217 */
        /* <DEDUP_REMOVED lines=8> */
[----:B------:R-:W-:-:S04]  /*2c650*/  IMAD.WIDE.U32 R22, R139, R128, RZ ;  /* 0x000000808b167225 */ /* 0x000fc800078e00ff */
[----:B------:R-:W-:Y:S02]  /*2c660*/  IMAD.MOV.U32 R57, RZ, RZ, RZ ;  /* 0x000000ffff397224 */ /* 0x000fe400078e00ff */
[----:B------:R-:W-:Y:S01]  /*2c670*/  IMAD.IADD R21, R21, 0x1, R129 ;  /* 0x0000000115157824 */ /* 0x000fe200078e0281 */
[----:B------:R-:W-:Y:S01]  /*2c680*/  IADD3 R129, P1, P3, R25, R148, R90 ;  /* 0x0000009419817210 */ /* 0x000fe20007b3e05a */
[----:B------:R-:W-:-:S03]  /*2c690*/  IMAD.WIDE.U32 R56, R128, R58, R56 ;  /* 0x0000003a80387225 */ /* 0x000fc600078e0038 */
[----:B------:R-:W-:Y:S01]  /*2c6a0*/  IADD3.X R128, PT, PT, RZ, R52, RZ, P1, P3 ;  /* 0x00000034ff807210 */ /* 0x000fe20000fe64ff */
        /* <DEDUP_REMOVED lines=37> */
[----:B------:R-:W-:Y:S01]  /*2c900*/  IADD3.X R149, P1, P3, R54, RZ, RZ, P3, P1 ;  /* 0x000000ff36957210 */ /* 0x000fe20001b224ff */
[----:B------:R-:W-:-:S03]  /*2c910*/  IMAD.WIDE.U32 R58, R20, R74, RZ ;  /* 0x0000004a143a7225 */ /* 0x000fc600078e00ff */
[----:B------:R-:W-:Y:S01]  /*2c920*/  IADD3.X R151, PT, PT, R55, RZ, RZ, P1, P3 ;  /* 0x000000ff37977210 */ /* 0x000fe20000fe64ff */
[----:B------:R-:W-:Y:S01]  /*2c930*/  IMAD.WIDE.U32 R54, R21, R74, RZ ;  /* 0x0000004a15367225 */ /* 0x000fe200078e00ff */
[----:B------:R-:W-:Y:S02]  /*2c940*/  IADD3 R90, P1, P3, R60, R57, R90 ;  /* 0x000000393c5a7210 */ /* 0x000fe40007b3e05a */
[----:B------:R-:W-:Y:S01]  /*2c950*/  IADD3 R60, P5, PT, R143, R56, RZ ;  /* 0x000000388f3c7210 */ /* 0x000fe20007fbe0ff */
[----:B------:R-:W-:-:S04]  /*2c960*/  IMAD.IADD R51, R93, 0x1, R51 ;  /* 0x000000015d337824 */ /* 0x000fc800078e0233 */
        /* <DEDUP_REMOVED lines=27> */
[----:B------:R-:W-:-:S04]  /*2cb20*/  ISETP.GT.U32.AND.EX P5, PT, R132, R127, PT, P5 ;  /* 0x0000007f8400720c */ /* 0x000fc80003fa4150 */
[----:B------:R-:W-:-:S04]  /*2cb30*/  SEL R25, RZ, 0x1, !P5 ;  /* 0x00000001ff197807 */ /* 0x000fc80006800000 */
        /* <DEDUP_REMOVED lines=21> */
[----:B------:R-:W-:-:S03]  /*2cc90*/  IMAD.MOV.U32 R23, RZ, RZ, RZ ;  /* 0x000000ffff177224 */ /* 0x000fc600078e00ff */
[----:B------:R-:W-:-:S04]  /*2cca0*/  ISETP.GT.U32.AND.EX P5, PT, R127, R54, PT, P5 ;  /* 0x000000367f00720c */ /* 0x000fc80003fa4150 */
[----:B------:R-:W-:Y:S02]  /*2ccb0*/  SEL R22, R139, R24, P5 ;  /* 0x000000188b167207 */ /* 0x000fe40002800000 */
        /* <DEDUP_REMOVED lines=8> */
[----:B------:R-:W-:-:S04]  /*2cd40*/  IMAD.WIDE.U32 R54, R104, R107, RZ ;  /* 0x0000006b68367225 */ /* 0x000fc800078e00ff */
[----:B------:R-:W-:Y:S02]  /*2cd50*/  IMAD.IADD R22, R97, 0x1, R55 ;  /* 0x0000000161167824 */ /* 0x000fe400078e0237 */
[----:B------:R-:W-:Y:S02]  /*2cd60*/  IMAD.IADD R25, R93, 0x1, R25 ;  /* 0x000000015d197824 */ /* 0x000fe400078e0219 */
[----:B------:R-:W-:-:S04]  /*2cd70*/  IMAD.WIDE.U32 R22, R106, R104, R22 ;  /* 0x000000686a167225 */ /* 0x000fc800078e0016 */
[----:B------:R-:W-:Y:S01]  /*2cd80*/  IMAD.IADD R60, R97, 0x1, R23 ;  /* 0x00000001613c7824 */ /* 0x000fe200078e0217 */
[----:B------:R-:W-:Y:S01]  /*2cd90*/  IADD3 R90, P5, P6, R90, R22, R25 ;  /* 0x000000165a5a7210 */ /* 0x000fe20007ebe019 */
[-C--:B------:R-:W-:Y:S02]  /*2cda0*/  IMAD R25, R129, R68.reuse, RZ ;  /* 0x0000004481197224 */ /* 0x080fe400078e02ff */
[----:B------:R-:W-:Y:S01]  /*2cdb0*/  IMAD.WIDE.U32 R22, R128, R68, RZ ;  /* 0x0000004480167225 */ /* 0x000fe200078e00ff */
[----:B------:R-:W-:Y:S02]  /*2cdc0*/  IADD3.X R60, PT, PT, R127, R60, RZ, P5, P6 ;  /* 0x0000003c7f3c7210 */ /* 0x000fe40002fec4ff */
[----:B------:R-:W-:Y:S01]  /*2cdd0*/  ISETP.NE.AND P6, PT, R50, RZ, PT ;  /* 0x000000ff3200720c */ /* 0x000fe20003fc5270 */
[----:B------:R-:W-:-:S03]  /*2cde0*/  IMAD.WIDE.U32 R126, R105, R107, RZ ;  /* 0x0000006b697e7225 */ /* 0x000fc600078e00ff */
[----:B------:R-:W-:Y:S01]  /*2cdf0*/  IADD3.X R50, PT, PT, RZ, RZ, RZ, P6, P4 ;  /* 0x000000ffff327210 */ /* 0x000fe200037e84ff */
[----:B------:R-:W-:Y:S01]  /*2ce00*/  IMAD R25, R128, R69, R25 ;  /* 0x0000004580197224 */ /* 0x000fe200078e0219 */
[----:B------:R-:W-:Y:S01]  /*2ce10*/  IADD3 R105, P0, PT, R125, R126, RZ ;  /* 0x0000007e7d697210 */ /* 0x000fe20007f1e0ff */
[----:B------:R-:W-:Y:S01]  /*2ce20*/  IMAD.IADD R131, R93, 0x1, R127 ;  /* 0x000000015d837824 */ /* 0x000fe200078e027f */
[----:B------:R-:W-:Y:S01]  /*2ce30*/  IADD3.X R93, PT, PT, RZ, RZ, RZ, P1, P3 ;  /* 0x000000ffff5d7210 */ /* 0x000fe20000fe64ff */
[----:B------:R-:W-:-:S03]  /*2ce40*/  IMAD.WIDE.U32 R106, R21, R76, RZ ;  /* 0x0000004c156a7225 */ /* 0x000fc600078e00ff */
[----:B------:R-:W-:Y:S01]  /*2ce50*/  IADD3 R131, P5, P4, R24, R131, R54 ;  /* 0x0000008318837210 */ /* 0x000fe20007cbe036 */
[----:B------:R-:W-:Y:S02]  /*2ce60*/  IMAD.IADD R23, R23, 0x1, R25 ;  /* 0x0000000117177824 */ /* 0x000fe400078e0219 */
[----:B------:R-:W-:-:S04]  /*2ce70*/  IMAD.WIDE.U32 R106, P2, R20, R77, R106 ;  /* 0x0000004d146a7225 */ /* 0x000fc8000784006a */
[----:B------:R-:W-:-:S04]  /*2ce80*/  IMAD.WIDE.U32 R54, R20, R76, RZ ;  /* 0x0000004c14367225 */ /* 0x000fc800078e00ff */
[----:B------:R-:W-:-:S04]  /*2ce90*/  IMAD.WIDE.U32 R24, R23, R70, RZ ;  /* 0x0000004617187225 */ /* 0x000fc800078e00ff */
[----:B------:R-:W-:Y:S01]  /*2cea0*/  IMAD.X R127, RZ, RZ, RZ, P2 ;  /* 0x000000ffff7f7224 */ /* 0x000fe200010e06ff */
[----:B------:R-:W-:Y:S01]  /*2ceb0*/  IADD3 R139, P2, PT, R55, R106, RZ ;  /* 0x0000006a378b7210 */ /* 0x000fe20007f5e0ff */
        /* <DEDUP_REMOVED lines=36> */
[----:B------:R-:W-:Y:S01]  /*2d100*/  IADD3 R57, P0, PT, R57, R132, RZ ;  /* 0x0000008439397210 */ /* 0x000fe20007f1e0ff */
[----:B------:R-:W-:-:S03]  /*2d110*/  IMAD.WIDE.U32 R54, R22, R74, RZ ;  /* 0x0000004a16367225 */ /* 0x000fc600078e00ff */
[----:B------:R-:W-:Y:S01]  /*2d120*/  IADD3.X R127, P0, PT, R127, R56, RZ, P0, !PT ;  /* 0x000000387f7f7210 */ /* 0x000fe2000071e4ff */
[----:B------:R-:W-:Y:S01]  /*2d130*/  IMAD.WIDE.U32 R20, P2, R22, R75, R20 ;  /* 0x0000004b16147225 */ /* 0x000fe20007840014 */
[----:B------:R-:W-:-:S03]  /*2d140*/  IADD3 R104, P1, PT, R57, R54, RZ ;  /* 0x0000003639687210 */ /* 0x000fc60007f3e0ff */
        /* <DEDUP_REMOVED lines=32> */
[----:B------:R-:W-:-:S04]  /*2d350*/  IMAD.WIDE.U32 R22, P2, R54, R73, R22 ;  /* 0x0000004936167225 */ /* 0x000fc80007840016 */
[----:B------:R-:W-:-:S04]  /*2d360*/  IMAD.WIDE.U32.X R50, R55, R71, R24, P1 ;  /* 0x0000004737327225 */ /* 0x000fc800008e0418 */
[----:B------:R-:W-:Y:S01]  /*2d370*/  IMAD.X R126, R126, 0x1, R129, P3 ;  /* 0x000000017e7e7824 */ /* 0x000fe200018e0681 */
[----:B------:R-:W-:Y:S01]  /*2d380*/  IADD3.X R97, P3, PT, RZ, R50, RZ, P6, !PT ;  /* 0x00000032ff617210 */ /* 0x000fe2000377e4ff */
[----:B------:R-:W-:-:S04]  /*2d390*/  IMAD.WIDE.U32 R24, R54, R72, RZ ;  /* 0x0000004836187225 */ /* 0x000fc800078e00ff */
[----:B------:R-:W-:Y:S01]  /*2d3a0*/  IMAD.X R57, RZ, RZ, RZ, P2 ;  /* 0x000000ffff397224 */ /* 0x000fe200010e06ff */
[----:B------:R-:W-:Y:S01]  /*2d3b0*/  IADD3 R58, P2, PT, R53, R58, RZ ;  /* 0x0000003a353a7210 */ /* 0x000fe20007f5e0ff */
[----:B------:R-:W-:Y:S01]  /*2d3c0*/  IMAD.X R50, RZ, RZ, R51, P3 ;  /* 0x000000ffff327224 */ /* 0x000fe200018e0633 */
[----:B------:R-:W-:Y:S01]  /*2d3d0*/  IADD3.X R53, P1, PT, R128, R126, RZ, P0, !PT ;  /* 0x0000007e80357210 */ /* 0x000fe2000073e4ff */
[----:B------:R-:W-:Y:S01]  /*2d3e0*/  IMAD.MOV.U32 R56, RZ, RZ, R23 ;  /* 0x000000ffff387224 */ /* 0x000fe200078e0017 */
[----:B------:R-:W-:Y:S02]  /*2d3f0*/  IADD3 R97, P0, PT, R97, R104, RZ ;  /* 0x0000006861617210 */ /* 0x000fe40007f1e0ff */
[----:B------:R-:W-:Y:S01]  /*2d400*/  IADD3 R130, P6, PT, R25, R22, RZ ;  /* 0x0000001619827210 */ /* 0x000fe20007fde0ff */
[----:B------:R-:W-:Y:S01]  /*2d410*/  IMAD.WIDE.U32 R22, R55, R74, RZ ;  /* 0x0000004a37167225 */ /* 0x000fe200078e00ff */
[----:B------:R-:W-:Y:S02]  /*2d420*/  IADD3 R97, P3, PT, R97, R24, RZ ;  /* 0x0000001861617210 */ /* 0x000fe40007f7e0ff */
[----:B------:R-:W-:Y:S01]  /*2d430*/  IADD3.X R107, P0, PT, R50, R127, RZ, P0, !PT ;  /* 0x0000007f326b7210 */ /* 0x000fe2000071e4ff */
[----:B------:R-:W-:Y:S01]  /*2d440*/  IMAD.WIDE.U32.X R56, R55, R73, R56, P6 ;  /* 0x0000004937387225 */ /* 0x000fe200030e0438 */
[----:B------:R-:W-:-:S02]  /*2d450*/  IADD3.X R53, P2, PT, R53, R132, RZ, P2, !PT ;  /* 0x0000008435357210 */ /* 0x000fc4000175e4ff */
[----:B------:R-:W-:Y:S01]  /*2d460*/  IADD3.X R107, P3, PT, R107, R130, RZ, P3, !PT ;  /* 0x000000826b6b7210 */ /* 0x000fe20001f7e4ff */
[----:B------:R-:W-:Y:S01]  /*2d470*/  IMAD.WIDE.U32 R22, P6, R54, R75, R22 ;  /* 0x0000004b36167225 */ /* 0x000fe200078c0016 */
[----:B------:R-:W-:Y:S02]  /*2d480*/  IADD3.X R127, P1, P2, R20, RZ, RZ, P2, P1 ;  /* 0x000000ff147f7210 */ /* 0x000fe400012224ff */
[----:B------:R-:W-:Y:S01]  /*2d490*/  IADD3.X R51, P0, P3, R56, RZ, RZ, P3, P0 ;  /* 0x000000ff38337210 */ /* 0x000fe20001b004ff */
[----:B------:R-:W-:Y:S01]  /*2d4a0*/  IMAD.WIDE.U32 R24, R54, R74, RZ ;  /* 0x0000004a36187225 */ /* 0x000fe200078e00ff */
[----:B------:R-:W-:Y:S02]  /*2d4b0*/  IADD3.X R131, PT, PT, R21, RZ, RZ, P1, P2 ;  /* 0x000000ff15837210 */ /* 0x000fe40000fe44ff */
[----:B------:R-:W-:Y:S01]  /*2d4c0*/  ISETP.GE.U32.AND P1, PT, R106, R59, PT ;  /* 0x0000003b6a00720c */ /* 0x000fe20003f26070 */
[----:B------:R-:W-:Y:S01]  /*2d4d0*/  IMAD.X R21, RZ, RZ, RZ, P6 ;  /* 0x000000ffff157224 */ /* 0x000fe200030e06ff */
[----:B------:R-:W-:Y:S01]  /*2d4e0*/  IADD3 R19, P6, P2, R142, R19, R92 ;  /* 0x000000138e137210 */ /* 0x000fe20007ade05c */
[----:B------:R-:W-:Y:S01]  /*2d4f0*/  IMAD R50, R107, R68, RZ ;  /* 0x000000446b327224 */ /* 0x000fe200078e02ff */
[----:B------:R-:W-:Y:S01]  /*2d500*/  IADD3.X R106, PT, PT, R57, RZ, RZ, P0, P3 ;  /* 0x000000ff396a7210 */ /* 0x000fe200007e64ff */
[----:B------:R-:W-:Y:S01]  /*2d510*/  IMAD.MOV.U32 R20, RZ, RZ, R23 ;  /* 0x000000ffff147224 */ /* 0x000fe200078e0017 */
[----:B------:R-:W-:-:S02]  /*2d520*/  IADD3 R51, P0, PT, R51, R58, RZ ;  /* 0x0000003a33337210 */ /* 0x000fc40007f1e0ff */
[----:B------:R-:W-:Y:S02]  /*2d530*/  ISETP.GE.U32.AND.EX P1, PT, R126, R129, PT, P1 ;  /* 0x000000817e00720c */ /* 0x000fe40003f26110 */
[----:B------:R-:W-:Y:S02]  /*2d540*/  IADD3.X R141, PT, PT, RZ, R141, RZ, P6, P2 ;  /* 0x0000008dff8d7210 */ /* 0x000fe400037e44ff */
[----:B------:R-:W-:Y:S01]  /*2d550*/  IADD3 R57, P3, PT, R25, R22, RZ ;  /* 0x0000001619397210 */ /* 0x000fe20007f7e0ff */
[----:B------:R-:W-:Y:S01]  /*2d560*/  IMAD.WIDE.U32 R22, R97, R68, RZ ;  /* 0x0000004461167225 */ /* 0x000fe200078e00ff */
[----:B------:R-:W-:Y:S02]  /*2d570*/  IADD3 R104, P6, PT, R51, R24, RZ ;  /* 0x0000001833687210 */ /* 0x000fe40007fde0ff */
[----:B------:R-:W-:Y:S01]  /*2d580*/  IADD3.X R106, P2, PT, R106, R53, RZ, P0, !PT ;  /* 0x000000356a6a7210 */ /* 0x000fe2000075e4ff */
[----:B------:R-:W-:Y:S01]  /*2d590*/  IMAD.WIDE.U32 R24, R55, R76, RZ ;  /* 0x0000004c37187225 */ /* 0x000fe200078e00ff */
[----:B------:R-:W-:-:S02]  /*2d5a0*/  SEL R92, RZ, 0x1, P1 ;  /* 0x00000001ff5c7807 */ /* 0x000fc40000800000 */
[----:B------:R-:W-:Y:S01]  /*2d5b0*/  IADD3.X R106, P1, PT, R106, R57, RZ, P6, !PT ;  /* 0x000000396a6a7210 */ /* 0x000fe2000373e4ff */
[----:B------:R-:W-:Y:S01]  /*2d5c0*/  IMAD R53, R97, R69, R50 ;  /* 0x0000004561357224 */ /* 0x000fe200078e0232 */
[----:B------:R-:W-:Y:S01]  /*2d5d0*/  IADD3 R92, P0, PT, R92, R19, RZ ;  /* 0x000000135c5c7210 */ /* 0x000fe20007f1e0ff */
[----:B------:R-:W-:-:S04]  /*2d5e0*/  IMAD.WIDE.U32.X R20, R55, R75, R20, P3 ;  /* 0x0000004b37147225 */ /* 0x000fc800018e0414 */
[----:B------:R-:W-:Y:S01]  /*2d5f0*/  IMAD.WIDE.U32 R24, P6, R54, R77, R24 ;  /* 0x0000004d36187225 */ /* 0x000fe200078c0018 */
[----:B------:R-:W-:-:S03]  /*2d600*/  IADD3.X R20, P1, P2, R20, RZ, RZ, P1, P2 ;  /* 0x000000ff14147210 */ /* 0x000fc60000a244ff */
[----:B------:R-:W-:Y:S02]  /*2d610*/  IMAD.IADD R53, R23, 0x1, R53 ;  /* 0x0000000117357824 */ /* 0x000fe400078e0235 */
[----:B------:R-:W-:-:S04]  /*2d620*/  IMAD.WIDE.U32 R50, R54, R76, RZ ;  /* 0x0000004c36327225 */ /* 0x000fc800078e00ff */
[----:B------:R-:W-:Y:S01]  /*2d630*/  IMAD.X R59, RZ, RZ, RZ, P6 ;  /* 0x000000ffff3b7224 */ /* 0x000fe200030e06ff */
[----:B------:R-:W-:Y:S01]  /*2d640*/  IADD3 R23, P6, PT, R127, R92, RZ ;  /* 0x0000005c7f177210 */ /* 0x000fe20007fde0ff */
[----:B------:R-:W-:-:S04]  /*2d650*/  IMAD.WIDE.U32 R56, R53, R70, RZ ;  /* 0x0000004635387225 */ /* 0x000fc800078e00ff */
[----:B------:R-:W-:Y:S01]  /*2d660*/  IMAD.X R54, RZ, RZ, R141, P0 ;  /* 0x000000ffff367224 */ /* 0x000fe200000e068d */
[----:B------:R-:W-:Y:S01]  /*2d670*/  ISETP.GE.U32.AND P0, PT, R105, R125, PT ;  /* 0x0000007d6900720c */ /* 0x000fe20003f06070 */
[----:B------:R-:W-:Y:S01]  /*2d680*/  IMAD.MOV.U32 R58, RZ, RZ, R25 ;  /* 0x000000ffff3a7224 */ /* 0x000fe200078e0019 */
[----:B------:R-:W-:Y:S01]  /*2d690*/  IADD3 R105, P3, PT, R51, R24, RZ ;  /* 0x0000001833697210 */ /* 0x000fe20007f7e0ff */
[----:B------:R-:W-:Y:S01]  /*2d6a0*/  IMAD.X R131, R131, 0x1, R54, P6 ;  /* 0x0000000183837824 */ /* 0x000fe200030e0636 */
[----:B------:R-:W-:Y:S01]  /*2d6b0*/  IADD3.X R24, PT, PT, R21, RZ, RZ, P1, P2 ;  /* 0x000000ff15187210 */ /* 0x000fe20000fe44ff */
[----:B------:R-:W-:Y:S01]  /*2d6c0*/  IMAD.WIDE.U32 R56, P2, R22, R71, R56 ;  /* 0x0000004716387225 */ /* 0x000fe20007840038 */
[----:B------:R-:W-:Y:S02]  /*2d6d0*/  IADD3 R51, P1, PT, R20, R23, RZ ;  /* 0x0000001714337210 */ /* 0x000fe40007f3e0ff */
[----:B------:R-:W-:Y:S01]  /*2d6e0*/  ISETP.GE.U32.AND.EX P0, PT, R96, R52, PT, P0 ;  /* 0x000000346000720c */ /* 0x000fe20003f06100 */
        /* <DEDUP_REMOVED lines=37> */
[----:B------:R-:W-:Y:S02]  /*2d940*/  ISETP.GE.U32.AND.EX P0, PT, R131, R54, PT, P0 ;  /* 0x000000368300720c */ /* 0x000fe40003f06100 */
[----:B------:R-:W-:Y:S01]  /*2d950*/  IADD3 R90, P6, P2, R21, R90, R20 ;  /* 0x0000005a155a7210 */ /* 0x000fe20007ade014 */
[----:B------:R-:W-:Y:S01]  /*2d960*/  IMAD.WIDE.U32 R20, R22, R74, RZ ;  /* 0x0000004a16147225 */ /* 0x000fe200078e00ff */
[----:B------:R-:W-:Y:S02]  /*2d970*/  IADD3.X R91, PT, PT, RZ, R91, RZ, P5, P4 ;  /* 0x0000005bff5b7210 */ /* 0x000fe40002fe84ff */
[----:B------:R-:W-:Y:S02]  /*2d980*/  IADD3 R23, P4, PT, R23, R96, RZ ;  /* 0x0000006017177210 */ /* 0x000fe40007f9e0ff */
[----:B------:R-:W-:Y:S01]  /*2d990*/  IADD3 R55, P1, PT, R24, R55, RZ ;  /* 0x0000003718377210 */ /* 0x000fe20007f3e0ff */
[----:B------:R-:W-:Y:S01]  /*2d9a0*/  IMAD.MOV.U32 R24, RZ, RZ, R19 ;  /* 0x000000ffff187224 */ /* 0x000fe200078e0013 */
[----:B------:R-:W-:Y:S01]  /*2d9b0*/  SEL R54, RZ, 0x1, P0 ;  /* 0x00000001ff367807 */ /* 0x000fe20000000000 */
[----:B------:R-:W-:Y:S01]  /*2d9c0*/  IMAD.X R50, RZ, RZ, R91, P4 ;  /* 0x000000ffff327224 */ /* 0x000fe200020e065b */
[----:B------:R-:W-:-:S02]  /*2d9d0*/  IADD3 R51, P5, PT, R21, R18, RZ ;  /* 0x0000001215337210 */ /* 0x000fc40007fbe0ff */
[----:B------:R-:W-:Y:S01]  /*2d9e0*/  IADD3 R92, P0, PT, R55, R20, RZ ;  /* 0x00000014375c7210 */ /* 0x000fe20007f1e0ff */
[----:B------:R-:W-:Y:S01]  /*2d9f0*/  IMAD.WIDE.U32 R20, R53, R76, RZ ;  /* 0x0000004c35147225 */ /* 0x000fe200078e00ff */
[----:B------:R-:W-:Y:S02]  /*2da00*/  IADD3 R54, P4, PT, R54, R23, RZ ;  /* 0x0000001736367210 */ /* 0x000fe40007f9e0ff */
[----:B------:R-:W-:Y:S01]  /*2da10*/  IADD3.X R56, P1, PT, R25, R56, RZ, P1, !PT ;  /* 0x0000003819387210 */ /* 0x000fe20000f3e4ff */
[----:B------:R-:W-:Y:S01]  /*2da20*/  IMAD.X R25, RZ, RZ, RZ, P3 ;  /* 0x000000ffff197224 */ /* 0x000fe200018e06ff */
[----:B------:R-:W-:Y:S01]  /*2da30*/  ISETP.GE.U32.AND P3, PT, R23, R96, PT ;  /* 0x000000601700720c */ /* 0x000fe20003f66070 */
[----:B------:R-:W-:Y:S01]  /*2da40*/  IMAD.X R55, RZ, RZ, R50, P4 ;  /* 0x000000ffff377224 */ /* 0x000fe200020e0632 */
[----:B------:R-:W-:Y:S01]  /*2da50*/  IADD3.X R56, P0, PT, R56, R51, RZ, P0, !PT ;  /* 0x0000003338387210 */ /* 0x000fe2000071e4ff */
[----:B------:R-:W-:Y:S01]  /*2da60*/  IMAD.WIDE.U32 R20, P4, R22, R77, R20 ;  /* 0x0000004d16147225 */ /* 0x000fe20007880014 */
[----:B------:R-:W-:-:S03]  /*2da70*/  ISETP.GE.U32.AND.EX P3, PT, R50, R91, PT, P3 ;  /* 0x0000005b3200720c */ /* 0x000fc60003f66130 */
        /* <DEDUP_REMOVED lines=57> */
.L_x_92:
        /* <DEDUP_REMOVED lines=21> */
.L_x_93:
[----:B------:R-:W-:Y:S01]  /*2df60*/  CS2R R106, SRZ ;  /* 0x00000000006a7805 */ /* 0x000fe2000001ff00 */
[----:B------:R-:W-:-:S04]  /*2df70*/  IMAD.WIDE.U32 R18, R88, R121, RZ ;  /* 0x0000007958127225 */ /* 0x000fc800078e00ff */
[----:B------:R-:W-:-:S04]  /*2df80*/  IMAD.WIDE.U32 R20, R86, R123, RZ ;  /* 0x0000007b56147225 */ /* 0x000fc800078e00ff */
[----:B------:R-:W-:Y:S01]  /*2df90*/  IMAD.MOV.U32 R127, RZ, RZ, RZ ;  /* 0x000000ffff7f7224 */ /* 0x000fe200078e00ff */
[----:B------:R-:W-:Y:S01]  /*2dfa0*/  IADD3 R131, P4, PT, R20, R18, RZ ;  /* 0x0000001214837210 */ /* 0x000fe20007f9e0ff */
[----:B------:R-:W-:-:S04]  /*2dfb0*/  IMAD.WIDE.U32 R52, R64, R123, RZ ;  /* 0x0000007b40347225 */ /* 0x000fc800078e00ff */
[----:B------:R-:W-:Y:S02]  /*2dfc0*/  IMAD.IADD R151, R107, 0x1, R19 ;  /* 0x000000016b977824 */ /* 0x000fe400078e0213 */
[----:B------:R-:W-:Y:S02]  /*2dfd0*/  IMAD.MOV.U32 R125, RZ, RZ, RZ ;  /* 0x000000ffff7d7224 */ /* 0x000fe400078e00ff */
        /* <DEDUP_REMOVED lines=9> */
[----:B------:R-:W-:Y:S01]  /*2e070*/  IMAD.WIDE.U32 R18, R63, R123, RZ ;  /* 0x0000007b3f127225 */ /* 0x000fe200078e00ff */
[----:B------:R-:W-:-:S03]  /*2e080*/  IADD3 R149, P0, P2, R22, R149, R54 ;  /* 0x0000009516957210 */ /* 0x000fc60007a1e036 */
[----:B------:R-:W-:Y:S02]  /*2e090*/  IMAD.MOV.U32 R145, RZ, RZ, RZ ;  /* 0x000000ffff917224 */ /* 0x000fe400078e00ff */
[----:B------:R-:W-:Y:S02]  /*2e0a0*/  IMAD.IADD R24, R55, 0x1, R106 ;  /* 0x0000000137187824 */ /* 0x000fe400078e026a */
[----:B------:R-:W-:Y:S02]  /*2e0b0*/  IMAD.MOV.U32 R25, RZ, RZ, RZ ;  /* 0x000000ffff197224 */ /* 0x000fe400078e00ff */
[----:B------:R-:W-:-:S04]  /*2e0c0*/  IMAD.WIDE.U32 R54, R63, R124, RZ ;  /* 0x0000007c3f367225 */ /* 0x000fc800078e00ff */
[----:B------:R-:W-:-:S04]  /*2e0d0*/  IMAD.WIDE.U32 R56, R62, R123, RZ ;  /* 0x0000007b3e387225 */ /* 0x000fc800078e00ff */
[----:B------:R-:W-:Y:S02]  /*2e0e0*/  IMAD.IADD R19, R19, 0x1, R145 ;  /* 0x0000000113137824 */ /* 0x000fe400078e0291 */
[----:B------:R-:W-:Y:S02]  /*2e0f0*/  IMAD.MOV.U32 R139, RZ, RZ, RZ ;  /* 0x000000ffff8b7224 */ /* 0x000fe400078e00ff */
[----:B------:R-:W-:Y:S01]  /*2e100*/  IMAD.IADD R21, R125, 0x1, R23 ;  /* 0x000000017d157824 */ /* 0x000fe200078e0217 */
[----:B------:R-:W-:Y:S01]  /*2e110*/  IADD3.X R23, PT, PT, RZ, RZ, RZ, P0, P2 ;  /* 0x000000ffff177210 */ /* 0x000fe200007e44ff */
[----:B------:R-:W-:Y:S01]  /*2e120*/  IMAD.WIDE.U32 R24, R124, R87, R24 ;  /* 0x000000577c187225 */ /* 0x000fe200078e0018 */
[----:B------:R-:W-:-:S03]  /*2e130*/  IADD3 R126, P5, P6, R54, R19, R56 ;  /* 0x00000013367e7210 */ /* 0x000fc60007ebe038 */
[----:B------:R-:W-:Y:S01]  /*2e140*/  IMAD.IADD R50, R57, 0x1, R139 ;  /* 0x0000000139327824 */ /* 0x000fe200078e028b */
[----:B------:R-:W-:Y:S01]  /*2e150*/  IADD3 R23, P0, P2, R23, R24, R21 ;  /* 0x0000001817177210 */ /* 0x000fe20007a1e015 */
[----:B------:R-:W-:Y:S02]  /*2e160*/  IMAD.MOV.U32 R129, RZ, RZ, RZ ;  /* 0x000000ffff817224 */ /* 0x000fe400078e00ff */
[----:B------:R-:W-:-:S04]  /*2e170*/  IMAD.WIDE.U32 R142, R89, R121, RZ ;  /* 0x00000079598e7225 */ /* 0x000fc800078e00ff */
[----:B------:R-:W-:Y:S02]  /*2e180*/  IMAD.IADD R19, R106, 0x1, R25 ;  /* 0x000000016a137824 */ /* 0x000fe400078e0219 */
[----:B------:R-:W-:-:S04]  /*2e190*/  IMAD.WIDE.U32 R56, R88, R122, RZ ;  /* 0x0000007a58387225 */ /* 0x000fc800078e00ff */
[----:B------:R-:W-:Y:S02]  /*2e1a0*/  IMAD.IADD R145, R145, 0x1, R55 ;  /* 0x0000000191917824 */ /* 0x000fe400078e0237 */
[----:B------:R-:W-:-:S04]  /*2e1b0*/  IMAD.WIDE.U32 R24, R86, R121, RZ ;  /* 0x0000007956187225 */ /* 0x000fc800078e00ff */
[----:B------:R-:W-:Y:S02]  /*2e1c0*/  IMAD.IADD R54, R129, 0x1, R143 ;  /* 0x0000000181367824 */ /* 0x000fe400078e028f */
[----:B------:R-:W-:Y:S02]  /*2e1d0*/  IMAD.MOV.U32 R55, RZ, RZ, RZ ;  /* 0x000000ffff377224 */ /* 0x000fe400078e00ff */
[----:B------:R-:W-:Y:S01]  /*2e1e0*/  IMAD.IADD R21, R107, 0x1, R57 ;  /* 0x000000016b157824 */ /* 0x000fe200078e0239 */
[----:B------:R-:W-:Y:S01]  /*2e1f0*/  IADD3.X R57, PT, PT, RZ, R19, RZ, P0, P2 ;  /* 0x00000013ff397210 */ /* 0x000fe200007e44ff */
[----:B------:R-:W-:Y:S01]  /*2e200*/  IMAD.WIDE.U32 R140, R87, R121, RZ ;  /* 0x00000079578c7225 */ /* 0x000fe200078e00ff */
[----:B------:R-:W-:-:S03]  /*2e210*/  IADD3 R130, P2, P0, R56, R151, R142 ;  /* 0x0000009738827210 */ /* 0x000fc6000785e08e */
[----:B------:R-:W-:-:S04]  /*2e220*/  IMAD.WIDE.U32 R58, R86, R122, RZ ;  /* 0x0000007a563a7225 */ /* 0x000fc800078e00ff */
[----:B------:R-:W-:Y:S01]  /*2e230*/  IMAD.IADD R19, R125, 0x1, R25 ;  /* 0x000000017d137824 */ /* 0x000fe200078e0219 */
[----:B------:R-:W-:Y:S01]  /*2e240*/  IADD3.X R25, PT, PT, RZ, RZ, RZ, P5, P6 ;  /* 0x000000ffff197210 */ /* 0x000fe20002fec4ff */
[----:B------:R-:W-:-:S03]  /*2e250*/  IMAD.WIDE.U32 R54, R122, R89, R54 ;  /* 0x000000597a367225 */ /* 0x000fc600078e0036 */
[----:B------:R-:W-:Y:S01]  /*2e260*/  IADD3 R58, P1, P3, R58, R19, R140 ;  /* 0x000000133a3a7210 */ /* 0x000fe20007b3e08c */
[----:B------:R-:W-:Y:S01]  /*2e270*/  IMAD.MOV.U32 R61, RZ, RZ, RZ ;  /* 0x000000ffff3d7224 */ /* 0x000fe200078e00ff */
[----:B------:R-:W-:Y:S01]  /*2e280*/  IADD3 R19, P5, P6, R23, R54, R21 ;  /* 0x0000003617137210 */ /* 0x000fe20007ebe015 */
[----:B------:R-:W-:Y:S02]  /*2e290*/  IMAD.MOV.U32 R23, RZ, RZ, RZ ;  /* 0x000000ffff177224 */ /* 0x000fe400078e00ff */
[----:B------:R-:W-:Y:S02]  /*2e2a0*/  IMAD.IADD R22, R51, 0x1, R61 ;  /* 0x0000000133167824 */ /* 0x000fe400078e023d */
[----:B------:R-:W-:Y:S01]  /*2e2b0*/  IMAD.X R130, R130, 0x1, R149, P4 ;  /* 0x0000000182827824 */ /* 0x000fe200020e0695 */
[----:B------:R-:W-:Y:S01]  /*2e2c0*/  ISETP.GE.U32.AND P4, PT, R131, R20, PT ;  /* 0x000000148300720c */ /* 0x000fe20003f86070 */
[----:B------:R-:W-:Y:S02]  /*2e2d0*/  IMAD.IADD R60, R129, 0x1, R55 ;  /* 0x00000001813c7824 */ /* 0x000fe400078e0237 */
[----:B------:R-:W-:Y:S01]  /*2e2e0*/  IMAD.WIDE.U32 R20, R65, R121, RZ ;  /* 0x0000007941147225 */ /* 0x000fe200078e00ff */
[----:B------:R-:W-:-:S03]  /*2e2f0*/  ISETP.GE.U32.AND.EX P4, PT, R130, R149, PT, P4 ;  /* 0x000000958200720c */ /* 0x000fc60003f86140 */
[----:B------:R-:W-:-:S04]  /*2e300*/  IMAD.WIDE.U32 R22, R124, R65, R22 ;  /* 0x000000417c167225 */ /* 0x000fc800078e0016 */
[----:B------:R-:W-:Y:S01]  /*2e310*/  IMAD.IADD R54, R61, 0x1, R21 ;  /* 0x000000013d367824 */ /* 0x000fe200078e0215 */
[----:B------:R-:W-:Y:S01]  /*2e320*/  IADD3.X R21, PT, PT, R57, R60, RZ, P5, P6 ;  /* 0x0000003c39157210 */ /* 0x000fe20002fec4ff */
[----:B------:R-:W-:Y:S01]  /*2e330*/  IMAD.IADD R132, R61, 0x1, R23 ;  /* 0x000000013d847824 */ /* 0x000fe200078e0217 */
[----:B------:R-:W-:Y:S01]  /*2e340*/  IADD3 R147, P5, P6, R128, R22, R147 ;  /* 0x0000001680937210 */ /* 0x000fe20007ebe093 */
[----:B------:R-:W-:Y:S01]  /*2e350*/  IMAD.MOV.U32 R51, RZ, RZ, RZ ;  /* 0x000000ffff337224 */ /* 0x000fe200078e00ff */
[----:B------:R-:W-:Y:S01]  /*2e360*/  SEL R128, RZ, 0x1, P4 ;  /* 0x00000001ff807807 */ /* 0x000fe20002000000 */
[----:B------:R-:W-:Y:S01]  /*2e370*/  IMAD.MOV.U32 R55, RZ, RZ, RZ ;  /* 0x000000ffff377224 */ /* 0x000fe200078e00ff */
[----:B------:R-:W-:Y:S01]  /*2e380*/  IADD3.X R132, PT, PT, RZ, R132, RZ, P5, P6 ;  /* 0x00000084ff847210 */ /* 0x000fe20002fec4ff */
[----:B------:R-:W-:Y:S01]  /*2e390*/  IMAD.WIDE.U32 R62, R124, R62, R50 ;  /* 0x0000003e7c3e7225 */ /* 0x000fe200078e0032 */
[----:B------:R-:W-:Y:S02]  /*2e3a0*/  IADD3 R143, P6, PT, R128, R52, RZ ;  /* 0x00000034808f7210 */ /* 0x000fe40007fde0ff */
[----:B------:R-:W-:Y:S01]  /*2e3b0*/  IADD3.X R60, PT, PT, RZ, RZ, RZ, P1, P3 ;  /* 0x000000ffff3c7210 */ /* 0x000fe20000fe64ff */
[----:B------:R-:W-:Y:S01]  /*2e3c0*/  IMAD.WIDE.U32 R22, R88, R123, RZ ;  /* 0x0000007b58167225 */ /* 0x000fe200078e00ff */
[----:B------:R-:W-:-:S02]  /*2e3d0*/  IADD3 R145, P4, P5, R25, R62, R145 ;  /* 0x0000003e19917210 */ /* 0x000fc40007d9e091 */
[----:B------:R-:W-:Y:S01]  /*2e3e0*/  ISETP.GT.U32.AND P1, PT, R52, R143, PT ;  /* 0x0000008f3400720c */ /* 0x000fe20003f24070 */
[----:B------:R-:W-:Y:S01]  /*2e3f0*/  IMAD.WIDE.U32 R54, R122, R65, R54 ;  /* 0x000000417a367225 */ /* 0x000fe200078e0036 */
[----:B------:R-:W-:-:S03]  /*2e400*/  IADD3 R65, P3, PT, R143, R24, RZ ;  /* 0x000000188f417210 */ /* 0x000fc60007f7e0ff */
[----:B------:R-:W-:Y:S02]  /*2e410*/  IMAD.IADD R56, R106, 0x1, R141 ;  /* 0x000000016a387824 */ /* 0x000fe400078e028d */
[----:B------:R-:W-:Y:S02]  /*2e420*/  IMAD.IADD R63, R139, 0x1, R63 ;  /* 0x000000018b3f7824 */ /* 0x000fe400078e023f */
[----:B------:R-:W-:-:S04]  /*2e430*/  IMAD.WIDE.U32 R50, R89, R123, RZ ;  /* 0x0000007b59327225 */ /* 0x000fc800078e00ff */
[----:B------:R-:W-:-:S04]  /*2e440*/  IMAD.WIDE.U32 R24, R88, R124, RZ ;  /* 0x0000007c58187225 */ /* 0x000fc800078e00ff */
[----:B------:R-:W-:Y:S01]  /*2e450*/  IMAD.IADD R141, R23, 0x1, R107 ;  /* 0x00000001178d7824 */ /* 0x000fe200078e026b */
[----:B------:R-:W-:Y:S01]  /*2e460*/  IADD3.X R23, PT, PT, RZ, R63, RZ, P4, P5 ;  /* 0x0000003fff177210 */ /* 0x000fe200027ea4ff */
[----:B------:R-:W-:Y:S02]  /*2e470*/  IMAD.MOV.U32 R57, RZ, RZ, RZ ;  /* 0x000000ffff397224 */ /* 0x000fe400078e00ff */
[----:B------:R-:W-:Y:S01]  /*2e480*/  IMAD.X R62, RZ, RZ, R53, P6 ;  /* 0x000000ffff3e7224 */ /* 0x000fe200030e0635 */
[----:B------:R-:W-:Y:S01]  /*2e490*/  IADD3 R141, P5, P4, R24, R141, R50 ;  /* 0x0000008d188d7210 */ /* 0x000fe20007cbe032 */
[----:B------:R-:W-:Y:S02]  /*2e4a0*/  IMAD.IADD R59, R125, 0x1, R59 ;  /* 0x000000017d3b7824 */ /* 0x000fe400078e023b */
[----:B------:R-:W-:Y:S01]  /*2e4b0*/  IMAD.WIDE.U32 R56, R122, R87, R56 ;  /* 0x000000577a387225 */ /* 0x000fe200078e0038 */
[----:B------:R-:W-:Y:S02]  /*2e4c0*/  ISETP.GT.U32.AND.EX P1, PT, R53, R62, PT, P1 ;  /* 0x0000003e3500720c */ /* 0x000fe40003f24110 */
[----:B------:R-:W-:Y:S01]  /*2e4d0*/  P2R R24, PR, RZ, 0x20 ;  /* 0x00000020ff187803 */ /* 0x000fe20000000000 */
[----:B------:R-:W-:Y:S01]  /*2e4e0*/  IMAD.X R50, R62, 0x1, R58, P3 ;  /* 0x000000013e327824 */ /* 0x000fe200018e063a */
[----:B------:R-:W-:Y:S01]  /*2e4f0*/  IADD3 R59, P3, P5, R147, R56, R59 ;  /* 0x00000038933b7210 */ /* 0x000fe20007d7e03b */
[----:B------:R-:W-:Y:S01]  /*2e500*/  IMAD R58, R141, R68, RZ ;  /* 0x000000448d3a7224 */ /* 0x000fe200078e02ff */
[----:B------:R-:W-:Y:S01]  /*2e510*/  SEL R52, R52, R143, P1 ;  /* 0x0000008f34347207 */ /* 0x000fe20000800000 */
[----:B------:R-:W-:Y:S01]  /*2e520*/  IMAD.IADD R63, R106, 0x1, R57 ;  /* 0x000000016a3f7824 */ /* 0x000fe200078e0239 */
[----:B------:R-:W-:Y:S01]  /*2e530*/  SEL R53, R53, R62, P1 ;  /* 0x0000003e35357207 */ /* 0x000fe20000800000 */
[----:B------:R-:W-:Y:S01]  /*2e540*/  IMAD.WIDE.U32 R122, R64, R122, RZ ;  /* 0x0000007a407a7225 */ /* 0x000fe200078e00ff */
[----:B------:R-:W-:-:S02]  /*2e550*/  ISETP.GT.U32.AND P1, PT, R52, R65, PT ;  /* 0x000000413400720c */ /* 0x000fc40003f24070 */
[----:B------:R-:W-:Y:S01]  /*2e560*/  IADD3.X R140, PT, PT, R132, R63, RZ, P3, P5 ;  /* 0x0000003f848c7210 */ /* 0x000fe20001fea4ff */
[----:B------:R-:W-:Y:S01]  /*2e570*/  IMAD.WIDE.U32 R56, R22, R68, RZ ;  /* 0x0000004416387225 */ /* 0x000fe200078e00ff */
[----:B------:R-:W-:-:S03]  /*2e580*/  ISETP.GT.U32.AND.EX P1, PT, R53, R50, PT, P1 ;  /* 0x000000323500720c */ /* 0x000fc60003f24110 */
[----:B------:R-:W-:Y:S02]  /*2e590*/  IMAD R139, R22, R69, R58 ;  /* 0x00000045168b7224 */ /* 0x000fe400078e023a */
[----:B------:R-:W-:Y:S02]  /*2e5a0*/  IMAD.IADD R132, R127, 0x1, R123 ;  /* 0x000000017f847824 */ /* 0x000fe400078e027b */
[----:B------:R-:W-:Y:S01]  /*2e5b0*/  IMAD.IADD R57, R57, 0x1, R139 ;  /* 0x0000000139397824 */ /* 0x000fe200078e028b */
[----:B------:R-:W-:Y:S01]  /*2e5c0*/  SEL R139, RZ, 0x1, !P1 ;  /* 0x00000001ff8b7807 */ /* 0x000fe20004800000 */
[----:B------:R-:W-:Y:S01]  /*2e5d0*/  IMAD.IADD R58, R61, 0x1, R55 ;  /* 0x000000013d3a7824 */ /* 0x000fe200078e0237 */
[----:B------:R-:W-:Y:S01]  /*2e5e0*/  IADD3 R132, P3, P5, R145, R54, R132 ;  /* 0x0000003691847210 */ /* 0x000fe20007d7e084 */
[----:B------:R-:W-:-:S03]  /*2e5f0*/  IMAD.WIDE.U32 R52, R57, R70, RZ ;  /* 0x0000004639347225 */ /* 0x000fc600078e00ff */
[----:B------:R-:W-:Y:S01]  /*2e600*/  IADD3.X R123, PT, PT, R23, R58, RZ, P3, P5 ;  /* 0x0000003a177b7210 */ /* 0x000fe20001fea4ff */
[----:B------:R-:W-:-:S04]  /*2e610*/  IMAD.WIDE.U32 R62, R89, R119, RZ ;  /* 0x00000077593e7225 */ /* 0x000fc800078e00ff */
[----:B------:R-:W-:Y:S01]  /*2e620*/  IMAD.IADD R58, R129, 0x1, R63 ;  /* 0x00000001813a7824 */ /* 0x000fe200078e023f */
[----:B------:R-:W-:Y:S01]  /*2e630*/  IADD3 R63, P1, P3, R139, R59, R60 ;  /* 0x0000003b8b3f7210 */ /* 0x000fe20007b3e03c */
[----:B------:R-:W-:-:S03]  /*2e640*/  IMAD.WIDE.U32 R52, P5, R56, R71, R52 ;  /* 0x0000004738347225 */ /* 0x000fc600078a0034 */
[----:B------:R-:W-:Y:S01]  /*2e650*/  IADD3.X R140, PT, PT, RZ, R140, RZ, P1, P3 ;  /* 0x0000008cff8c7210 */ /* 0x000fe20000fe64ff */
[----:B------:R-:W-:-:S04]  /*2e660*/  IMAD.WIDE.U32 R54, R56, R70, RZ ;  /* 0x0000004638367225 */ /* 0x000fc800078e00ff */
[----:B------:R-:W-:Y:S01]  /*2e670*/  IMAD.WIDE.U32 R60, R88, R120, RZ ;  /* 0x00000078583c7225 */ /* 0x000fe200078e00ff */
[----:B------:R-:W-:Y:S02]  /*2e680*/  IADD3 R142, P3, PT, R55, R52, RZ ;  /* 0x00000034378e7210 */ /* 0x000fe40007f7e0ff */
[----:B------:R-:W-:Y:S01]  /*2e690*/  IADD3 RZ, P1, PT, R22, R54, RZ ;  /* 0x0000003616ff7210 */ /* 0x000fe20007f3e0ff */
[----:B------:R-:W-:Y:S02]  /*2e6a0*/  IMAD.MOV.U32 R59, RZ, RZ, RZ ;  /* 0x000000ffff3b7224 */ /* 0x000fe400078e00ff */
[----:B------:R-:W-:Y:S01]  /*2e6b0*/  IMAD.X R23, RZ, RZ, RZ, P5 ;  /* 0x000000ffff177224 */ /* 0x000fe200028e06ff */
[----:B------:R-:W-:Y:S01]  /*2e6c0*/  IADD3.X RZ, P1, PT, R141, R142, RZ, P1, !PT ;  /* 0x0000008e8dff7210 */ /* 0x000fe20000f3e4ff */
        /* <DEDUP_REMOVED lines=38> */
[----:B------:R-:W-:-:S03]  /*2e930*/  IMAD.WIDE.U32 R54, R87, R119, RZ ;  /* 0x0000007757367225 */ /* 0x000fc600078e00ff */
        /* <DEDUP_REMOVED lines=8> */
[----:B------:R-:W-:Y:S01]  /*2e9c0*/  IADD3 R20, P5, PT, R23, R22, RZ ;  /* 0x0000001617147210 */ /* 0x000fe20007fbe0ff */
[----:B------:R-:W-:-:S04]  /*2e9d0*/  IMAD.IADD R22, R106, 0x1, R55 ;  /* 0x000000016a167824 */ /* 0x000fc800078e0237 */
        /* <DEDUP_REMOVED lines=23> */
[----:B------:R-:W-:-:S04]  /*2eb50*/  ISETP.GE.U32.AND.EX P5, PT, R141, R50, PT, P5 ;  /* 0x000000328d00720c */ /* 0x000fc80003fa6150 */
[----:B------:R-:W-:-:S04]  /*2eb60*/  SEL R121, RZ, 0x1, P5 ;  /* 0x00000001ff797807 */ /* 0x000fc80002800000 */
[----:B------:R-:W-:-:S05]  /*2eb70*/  IADD3 R23, P5, PT, R121, R20, RZ ;  /* 0x0000001479177210 */ /* 0x000fca0007fbe0ff */
[----:B------:R-:W-:Y:S01]  /*2eb80*/  IMAD.X R53, RZ, RZ, R64, P5 ;  /* 0x000000ffff357224 */ /* 0x000fe200028e0640 */
[----:B------:R-:W-:Y:S01]  /*2eb90*/  IADD3 R123, P5, PT, R23, R86, RZ ;  /* 0x00000056177b7210 */ /* 0x000fe20007fbe0ff */
[----:B------:R-:W-:-:S04]  /*2eba0*/  IMAD.WIDE.U32 R86, R88, R117, RZ ;  /* 0x0000007558567225 */ /* 0x000fc800078e00ff */
[----:B------:R-:W-:Y:S01]  /*2ebb0*/  IMAD.X R18, R53, 0x1, R18, P5 ;  /* 0x0000000135127824 */ /* 0x000fe200028e0612 */
[----:B------:R-:W-:Y:S01]  /*2ebc0*/  ISETP.GT.U32.AND P5, PT, R20, R23, PT ;  /* 0x000000171400720c */ /* 0x000fe20003fa4070 */
[----:B------:R-:W-:-:S03]  /*2ebd0*/  IMAD.IADD R119, R107, 0x1, R87 ;  /* 0x000000016b777824 */ /* 0x000fc600078e0257 */
        /* <DEDUP_REMOVED lines=23> */
[----:B------:R-:W-:Y:S01]  /*2ed50*/  IMAD.WIDE.U32 R64, P2, R56, R77, R64 ;  /* 0x0000004d38407225 */ /* 0x000fe20007840040 */
[----:B------:R-:W-:-:S03]  /*2ed60*/  IADD3 R119, P5, P4, R52, R119, R54 ;  /* 0x0000007734777210 */ /* 0x000fc60007cbe036 */
[----:B------:R-:W-:Y:S02]  /*2ed70*/  IMAD R53, R61, R69, R24 ;  /* 0x000000453d357224 */ /* 0x000fe400078e0218 */
[----:B------:R-:W-:-:S04]  /*2ed80*/  IMAD.WIDE.U32 R54, R56, R76, RZ ;  /* 0x0000004c38367225 */ /* 0x000fc800078e00ff */
[----:B------:R-:W-:Y:S02]  /*2ed90*/  IMAD.IADD R23, R23, 0x1, R53 ;  /* 0x0000000117177824 */ /* 0x000fe400078e0235 */
[----:B------:R-:W-:Y:S01]  /*2eda0*/  IMAD.X R87, RZ, RZ, RZ, P2 ;  /* 0x000000ffff577224 */ /* 0x000fe200010e06ff */
[----:B------:R-:W-:Y:S01]  /*2edb0*/  IADD3 R125, P2, PT, R55, R64, RZ ;  /* 0x00000040377d7210 */ /* 0x000fe20007f5e0ff */
[----:B------:R-:W-:-:S04]  /*2edc0*/  IMAD.WIDE.U32 R52, R23, R70, RZ ;  /* 0x0000004617347225 */ /* 0x000fc800078e00ff */
        /* <DEDUP_REMOVED lines=17> */
[C---:B------:R-:W-:Y:S01]  /*2eee0*/  IMAD.WIDE.U32 R52, P0, R22.reuse, R73, R52 ;  /* 0x0000004916347225 */ /* 0x040fe20007800034 */
[----:B------:R-:W-:Y:S02]  /*2eef0*/  IADD3.X RZ, P6, PT, R63, R24, RZ, P6, !PT ;  /* 0x000000183fff7210 */ /* 0x000fe400037de4ff */
[----:B------:R-:W-:Y:S01]  /*2ef00*/  IADD3.X R87, PT, PT, RZ, RZ, RZ, P1, P3 ;  /* 0x000000ffff577210 */ /* 0x000fe20000fe64ff */
[----:B------:R-:W-:Y:S01]  /*2ef10*/  IMAD.WIDE.U32 R56, R22, R72, RZ ;  /* 0x0000004816387225 */ /* 0x000fe200078e00ff */
[----:B------:R-:W-:-:S03]  /*2ef20*/  IADD3.X R119, P6, PT, RZ, R54, RZ, P6, !PT ;  /* 0x00000036ff777210 */ /* 0x000fc600037de4ff */
[----:B------:R-:W-:Y:S01]  /*2ef30*/  IMAD.MOV.U32 R54, RZ, RZ, R53 ;  /* 0x000000ffff367224 */ /* 0x000fe200078e0035 */
[----:B------:R-:W-:Y:S01]  /*2ef40*/  IADD3 R119, P2, PT, R119, R60, RZ ;  /* 0x0000003c77777210 */ /* 0x000fe20007f5e0ff */
[----:B------:R-:W-:Y:S01]  /*2ef50*/  IMAD.X R125, RZ, RZ, R55, P6 ;  /* 0x000000ffff7d7224 */ /* 0x000fe200030e0637 */
[----:B------:R-:W-:Y:S01]  /*2ef60*/  IADD3 R50, P6, PT, R57, R52, RZ ;  /* 0x0000003439327210 */ /* 0x000fe20007fde0ff */
[----:B------:R-:W-:Y:S01]  /*2ef70*/  IMAD.X R55, RZ, RZ, RZ, P0 ;  /* 0x000000ffff377224 */ /* 0x000fe200000e06ff */
[----:B------:R-:W-:Y:S01]  /*2ef80*/  IADD3 R119, P0, PT, R119, R56, RZ ;  /* 0x0000003877777210 */ /* 0x000fe20007f1e0ff */
[----:B------:R-:W-:Y:S01]  /*2ef90*/  IMAD.IADD R24, R51, 0x1, R129 ;  /* 0x0000000133187824 */ /* 0x000fe200078e0281 */
[----:B------:R-:W-:Y:S01]  /*2efa0*/  IADD3.X R125, P2, PT, R125, R130, RZ, P2, !PT ;  /* 0x000000827d7d7210 */ /* 0x000fe2000175e4ff */
[----:B------:R-:W-:-:S03]  /*2efb0*/  IMAD.WIDE.U32.X R54, R23, R73, R54, P6 ;  /* 0x0000004917367225 */ /* 0x000fc600030e0436 */
[----:B------:R-:W-:Y:S01]  /*2efc0*/  IADD3.X R125, P0, PT, R125, R50, RZ, P0, !PT ;  /* 0x000000327d7d7210 */ /* 0x000fe2000071e4ff */
[----:B------:R-:W-:-:S04]  /*2efd0*/  IMAD.WIDE.U32 R50, R23, R74, RZ ;  /* 0x0000004a17327225 */ /* 0x000fc800078e00ff */
[----:B------:R-:W-:Y:S01]  /*2efe0*/  IMAD.IADD R118, R107, 0x1, R25 ;  /* 0x000000016b767824 */ /* 0x000fe200078e0219 */
[----:B------:R-:W-:Y:S01]  /*2eff0*/  IADD3.X R107, P0, P6, R54, RZ, RZ, P0, P2 ;  /* 0x000000ff366b7210 */ /* 0x000fe200006044ff */
[----:B------:R-:W-:-:S03]  /*2f000*/  IMAD.WIDE.U32 R52, R22, R74, RZ ;  /* 0x0000004a16347225 */ /* 0x000fc600078e00ff */
[----:B------:R-:W-:Y:S01]  /*2f010*/  IADD3.X R57, PT, PT, R55, RZ, RZ, P0, P6 ;  /* 0x000000ff37397210 */ /* 0x000fe200007ec4ff */
[----:B------:R-:W-:Y:S01]  /*2f020*/  IMAD.WIDE.U32 R50, P2, R22, R75, R50 ;  /* 0x0000004b16327225 */ /* 0x000fe20007840032 */
[----:B------:R-:W-:-:S03]  /*2f030*/  IADD3 R107, P0, PT, R107, R122, RZ ;  /* 0x0000007a6b6b7210 */ /* 0x000fc60007f1e0ff */
[----:B------:R-:W-:Y:S01]  /*2f040*/  IMAD.MOV.U32 R25, RZ, RZ, RZ ;  /* 0x000000ffff197224 */ /* 0x000fe200078e00ff */
[----:B------:R-:W-:Y:S01]  /*2f050*/  IADD3 R63, P3, PT, R53, R50, RZ ;  /* 0x00000032353f7210 */ /* 0x000fe20007f7e0ff */
[----:B------:R-:W-:Y:S01]  /*2f060*/  IMAD R50, R125, R68, RZ ;  /* 0x000000447d327224 */ /* 0x000fe200078e02ff */
[----:B------:R-:W-:Y:S01]  /*2f070*/  IADD3 R107, P1, PT, R107, R52, RZ ;  /* 0x000000346b6b7210 */ /* 0x000fe20007f3e0ff */
[----:B------:R-:W-:Y:S01]  /*2f080*/  IMAD.WIDE.U32 R54, R23, R76, RZ ;  /* 0x0000004c17367225 */ /* 0x000fe200078e00ff */
[----:B------:R-:W-:-:S03]  /*2f090*/  IADD3.X R62, P0, PT, R57, R62, RZ, P0, !PT ;  /* 0x0000003e393e7210 */ /* 0x000fc6000071e4ff */
[----:B------:R-:W-:-:S04]  /*2f0a0*/  IMAD.WIDE.U32 R24, R124, R89, R24 ;  /* 0x000000597c187225 */ /* 0x000fc800078e0018 */
[----:B------:R-:W-:-:S04]  /*2f0b0*/  IMAD.WIDE.U32 R52, R119, R68, RZ ;  /* 0x0000004477347225 */ /* 0x000fc800078e00ff */
[----:B------:R-:W-:Y:S02]  /*2f0c0*/  IMAD R89, R119, R69, R50 ;  /* 0x0000004577597224 */ /* 0x000fe400078e0232 */
[----:B------:R-:W-:Y:S02]  /*2f0d0*/  IMAD.X R61, RZ, RZ, RZ, P2 ;  /* 0x000000ffff3d7224 */ /* 0x000fe400010e06ff */
[----:B------:R-:W-:-:S04]  /*2f0e0*/  IMAD.WIDE.U32 R54, P2, R22, R77, R54 ;  /* 0x0000004d16367225 */ /* 0x000fc80007840036 */
[----:B------:R-:W-:-:S04]  /*2f0f0*/  IMAD.WIDE.U32 R56, R22, R76, RZ ;  /* 0x0000004c16387225 */ /* 0x000fc800078e00ff */
[----:B------:R-:W-:Y:S02]  /*2f100*/  IMAD.MOV.U32 R60, RZ, RZ, R51 ;  /* 0x000000ffff3c7224 */ /* 0x000fe400078e0033 */
[----:B------:R-:W-:Y:S01]  /*2f110*/  IMAD.IADD R89, R53, 0x1, R89 ;  /* 0x0000000135597824 */ /* 0x000fe200078e0259 */
[----:B------:R-:W-:Y:S01]  /*2f120*/  IADD3.X R53, P1, PT, R62, R63, RZ, P1, !PT ;  /* 0x0000003f3e357210 */ /* 0x000fe20000f3e4ff */
        /* <DEDUP_REMOVED lines=14> */
[----:B------:R-:W-:-:S03]  /*2f210*/  IMAD.WIDE.U32 R22, R89, R72, RZ ;  /* 0x0000004859167225 */ /* 0x000fc600078e00ff */
[----:B------:R-:W-:Y:S01]  /*2f220*/  IADD3.X R119, PT, PT, RZ, R24, RZ, P3, P6 ;  /* 0x00000018ff777210 */ /* 0x000fe20001fec4ff */
[----:B------:R-:W-:Y:S01]  /*2f230*/  IMAD.X R25, RZ, RZ, RZ, P2 ;  /* 0x000000ffff197224 */ /* 0x000fe200010e06ff */
[----:B------:R-:W-:Y:S01]  /*2f240*/  IADD3 R60, P3, PT, R65, R118, RZ ;  /* 0x00000076413c7210 */ /* 0x000fe20007f7e0ff */
[----:B------:R-:W-:Y:S01]  /*2f250*/  IMAD.MOV.U32 R24, RZ, RZ, R61 ;  /* 0x000000ffff187224 */ /* 0x000fe200078e003d */
[----:B------:R-:W-:Y:S01]  /*2f260*/  IADD3.X RZ, P6, PT, R125, R54, RZ, P0, !PT ;  /* 0x000000367dff7210 */ /* 0x000fe200007de4ff */
[----:B------:R-:W-:Y:S01]  /*2f270*/  IMAD.WIDE.U32 R22, P2, R52, R73, R22 ;  /* 0x0000004934167225 */ /* 0x000fe20007840016 */
[----:B------:R-:W-:-:S03]  /*2f280*/  IADD3 R61, P0, PT, R57, R60, RZ ;  /* 0x0000003c393d7210 */ /* 0x000fc60007f1e0ff */
[----:B------:R-:W-:-:S04]  /*2f290*/  IMAD.WIDE.U32.X R54, R89, R71, R24, P1 ;  /* 0x0000004759367225 */ /* 0x000fc800008e0418 */
[----:B------:R-:W-:-:S04]  /*2f2a0*/  IMAD.WIDE.U32 R24, R52, R72, RZ ;  /* 0x0000004834187225 */ /* 0x000fc800078e00ff */
[----:B------:R-:W-:Y:S01]  /*2f2b0*/  IMAD.X R117, R86, 0x1, R119, P3 ;  /* 0x0000000156757824 */ /* 0x000fe200018e0677 */
[----:B------:R-:W-:Y:S01]  /*2f2c0*/  IADD3.X R54, P3, PT, RZ, R54, RZ, P6, !PT ;  /* 0x00000036ff367210 */ /* 0x000fe2000377e4ff */
[----:B------:R-:W-:Y:S01]  /*2f2d0*/  IMAD.X R57, RZ, RZ, RZ, P2 ;  /* 0x000000ffff397224 */ /* 0x000fe200010e06ff */
[----:B------:R-:W-:Y:S02]  /*2f2e0*/  IADD3 R86, P6, PT, R25, R22, RZ ;  /* 0x0000001619567210 */ /* 0x000fe40007fde0ff */
[----:B------:R-:W-:Y:S02]  /*2f2f0*/  IADD3.X R25, P1, PT, R62, R117, RZ, P0, !PT ;  /* 0x000000753e197210 */ /* 0x000fe4000073e4ff */
[----:B------:R-:W-:Y:S01]  /*2f300*/  IADD3 R65, P0, PT, R54, R107, RZ ;  /* 0x0000006b36417210 */ /* 0x000fe20007f1e0ff */
[----:B------:R-:W-:Y:S01]  /*2f310*/  IMAD.X R54, RZ, RZ, R55, P3 ;  /* 0x000000ffff367224 */ /* 0x000fe200018e0637 */
[----:B------:R-:W-:Y:S01]  /*2f320*/  IADD3 R61, P2, PT, R61, R56, RZ ;  /* 0x000000383d3d7210 */ /* 0x000fe20007f5e0ff */
[----:B------:R-:W-:Y:S01]  /*2f330*/  IMAD.MOV.U32 R56, RZ, RZ, R23 ;  /* 0x000000ffff387224 */ /* 0x000fe200078e0017 */
[----:B------:R-:W-:Y:S01]  /*2f340*/  IADD3 R65, P3, PT, R65, R24, RZ ;  /* 0x0000001841417210 */ /* 0x000fe20007f7e0ff */
[----:B------:R-:W-:Y:S01]  /*2f350*/  IMAD.WIDE.U32 R22, R89, R74, RZ ;  /* 0x0000004a59167225 */ /* 0x000fe200078e00ff */
[----:B------:R-:W-:-:S02]  /*2f360*/  IADD3.X R53, P0, PT, R54, R53, RZ, P0, !PT ;  /* 0x0000003536357210 */ /* 0x000fc4000071e4ff */
[----:B------:R-:W-:Y:S01]  /*2f370*/  IADD3.X R55, P2, PT, R25, R122, RZ, P2, !PT ;  /* 0x0000007a19377210 */ /* 0x000fe2000175e4ff */
[----:B------:R-:W-:Y:S01]  /*2f380*/  IMAD.WIDE.U32.X R56, R89, R73, R56, P6 ;  /* 0x0000004959387225 */ /* 0x000fe200030e0438 */
[----:B------:R-:W-:Y:S02]  /*2f390*/  IADD3.X R63, P3, PT, R53, R86, RZ, P3, !PT ;  /* 0x00000056353f7210 */ /* 0x000fe40001f7e4ff */
[----:B------:R-:W-:Y:S01]  /*2f3a0*/  IADD3.X R122, P1, P2, R50, RZ, RZ, P2, P1 ;  /* 0x000000ff327a7210 */ /* 0x000fe200012224ff */
[----:B------:R-:W-:Y:S01]  /*2f3b0*/  IMAD.WIDE.U32 R22, P6, R52, R75, R22 ;  /* 0x0000004b34167225 */ /* 0x000fe200078c0016 */
[----:B------:R-:W-:Y:S02]  /*2f3c0*/  IADD3.X R24, P0, P3, R56, RZ, RZ, P3, P0 ;  /* 0x000000ff38187210 */ /* 0x000fe40001b004ff */
[----:B------:R-:W-:Y:S01]  /*2f3d0*/  IADD3.X R124, PT, PT, R51, RZ, RZ, P1, P2 ;  /* 0x000000ff337c7210 */ /* 0x000fe20000fe44ff */
[----:B------:R-:W-:Y:S01]  /*2f3e0*/  IMAD.X R25, RZ, RZ, RZ, P6 ;  /* 0x000000ffff197224 */ /* 0x000fe200030e06ff */
[----:B------:R-:W-:Y:S01]  /*2f3f0*/  IADD3 R88, P6, P2, R128, R19, R88 ;  /* 0x0000001380587210 */ /* 0x000fe20007ade058 */
[----:B------:R-:W-:Y:S01]  /*2f400*/  IMAD.WIDE.U32 R50, R52, R74, RZ ;  /* 0x0000004a34327225 */ /* 0x000fe200078e00ff */
[----:B------:R-:W-:-:S02]  /*2f410*/  IADD3.X R62, PT, PT, R57, RZ, RZ, P0, P3 ;  /* 0x000000ff393e7210 */ /* 0x000fc400007e64ff */
[----:B------:R-:W-:Y:S01]  /*2f420*/  ISETP.GE.U32.AND P1, PT, R60, R118, PT ;  /* 0x000000763c00720c */ /* 0x000fe20003f26070 */
[----:B------:R-:W-:Y:S01]  /*2f430*/  IMAD R54, R63, R68, RZ ;  /* 0x000000443f367224 */ /* 0x000fe200078e02ff */
[----:B------:R-:W-:Y:S01]  /*2f440*/  IADD3 R19, P0, PT, R24, R61, RZ ;  /* 0x0000003d18137210 */ /* 0x000fe20007f1e0ff */
[----:B------:R-:W-:Y:S01]  /*2f450*/  IMAD.MOV.U32 R24, RZ, RZ, R23 ;  /* 0x000000ffff187224 */ /* 0x000fe200078e0017 */
[----:B------:R-:W-:Y:S01]  /*2f460*/  IADD3.X R60, PT, PT, RZ, R21, RZ, P6, P2 ;  /* 0x00000015ff3c7210 */ /* 0x000fe200037e44ff */
[----:B------:R-:W-:Y:S01]  /*2f470*/  IMAD R21, R65, R69, R54 ;  /* 0x0000004541157224 */ /* 0x000fe200078e0236 */
[----:B------:R-:W-:Y:S02]  /*2f480*/  ISETP.GE.U32.AND.EX P1, PT, R117, R119, PT, P1 ;  /* 0x000000777500720c */ /* 0x000fe40003f26110 */
[----:B------:R-:W-:Y:S01]  /*2f490*/  IADD3 R53, P3, PT, R51, R22, RZ ;  /* 0x0000001633357210 */ /* 0x000fe20007f7e0ff */
[----:B------:R-:W-:Y:S01]  /*2f4a0*/  IMAD.WIDE.U32 R22, R65, R68, RZ ;  /* 0x0000004441167225 */ /* 0x000fe200078e00ff */
[----:B------:R-:W-:-:S02]  /*2f4b0*/  IADD3 R86, P6, PT, R19, R50, RZ ;  /* 0x0000003213567210 */ /* 0x000fc40007fde0ff */
[----:B------:R-:W-:Y:S01]  /*2f4c0*/  IADD3.X R62, P2, PT, R62, R55, RZ, P0, !PT ;  /* 0x000000373e3e7210 */ /* 0x000fe2000075e4ff */
[----:B------:R-:W-:Y:S01]  /*2f4d0*/  IMAD.WIDE.U32 R50, R89, R76, RZ ;  /* 0x0000004c59327225 */ /* 0x000fe200078e00ff */
[----:B------:R-:W-:Y:S02]  /*2f4e0*/  SEL R61, RZ, 0x1, P1 ;  /* 0x00000001ff3d7807 */ /* 0x000fe40000800000 */
[----:B------:R-:W-:Y:S01]  /*2f4f0*/  IADD3.X R62, P1, PT, R62, R53, RZ, P6, !PT ;  /* 0x000000353e3e7210 */ /* 0x000fe2000373e4ff */
[----:B------:R-:W-:Y:S01]  /*2f500*/  IMAD.IADD R21, R23, 0x1, R21 ;  /* 0x0000000117157824 */ /* 0x000fe200078e0215 */
[----:B------:R-:W-:Y:S01]  /*2f510*/  IADD3 R61, P0, PT, R61, R88, RZ ;  /* 0x000000583d3d7210 */ /* 0x000fe20007f1e0ff */
[----:B------:R-:W-:-:S04]  /*2f520*/  IMAD.WIDE.U32.X R24, R89, R75, R24, P3 ;  /* 0x0000004b59187225 */ /* 0x000fc800018e0418 */
[----:B------:R-:W-:Y:S01]  /*2f530*/  IMAD.WIDE.U32 R50, P6, R52, R77, R50 ;  /* 0x0000004d34327225 */ /* 0x000fe200078c0032 */
[----:B------:R-:W-:-:S03]  /*2f540*/  IADD3.X R19, P1, P2, R24, RZ, RZ, P1, P2 ;  /* 0x000000ff18137210 */ /* 0x000fc60000a244ff */
        /* <DEDUP_REMOVED lines=9> */
[----:B------:R-:W-:Y:S01]  /*2f5e0*/  IMAD.WIDE.U32 R54, P2, R22, R71, R54 ;  /* 0x0000004716367225 */ /* 0x000fe20007840036 */
[----:B------:R-:W-:Y:S02]  /*2f5f0*/  IADD3 R19, P1, PT, R19, R118, RZ ;  /* 0x0000007613137210 */ /* 0x000fe40007f3e0ff */
[----:B------:R-:W-:Y:S01]  /*2f600*/  ISETP.GE.U32.AND.EX P0, PT, R64, R18, PT, P0 ;  /* 0x000000124000720c */ /* 0x000fe20003f06100 */
[----:B------:R-:W-:-:S04]  /*2f610*/  IMAD.WIDE.U32 R24, R22, R70, RZ ;  /* 0x0000004616187225 */ /* 0x000fc800078e00ff */
        /* <DEDUP_REMOVED lines=27> */
[----:B------:R-:W-:Y:S01]  /*2f7d0*/  ISETP.GE.U32.AND.EX P3, PT, R23, R60, PT, P3 ;  /* 0x0000003c1700720c */ /* 0x000fe20003f66130 */
[----:B------:R-:W-:Y:S01]  /*2f7e0*/  IMAD.WIDE.U32 R18, R21, R74, RZ ;  /* 0x0000004a15127225 */ /* 0x000fe200078e00ff */
[----:B------:R-:W-:-:S02]  /*2f7f0*/  SEL R25, RZ, 0x1, P0 ;  /* 0x00000001ff197807 */ /* 0x000fc40000000000 */
[----:B------:R-:W-:Y:S02]  /*2f800*/  IADD3.X R24, PT, PT, RZ, RZ, RZ, P5, P4 ;  /* 0x000000ffff187210 */ /* 0x000fe40002fe84ff */
[----:B------:R-:W-:Y:S02]  /*2f810*/  IADD3.X R50, P1, P2, R50, RZ, RZ, P2, P1 ;  /* 0x000000ff32327210 */ /* 0x000fe400012224ff */
[----:B------:R-:W-:Y:S02]  /*2f820*/  ISETP.GE.U32.AND P0, PT, R118, R61, PT ;  /* 0x0000003d7600720c */ /* 0x000fe40003f06070 */
[----:B------:R-:W-:Y:S02]  /*2f830*/  IADD3 R87, P5, P4, R121, R58, R87 ;  /* 0x0000003a79577210 */ /* 0x000fe40007cbe057 */
        /* <DEDUP_REMOVED lines=15> */
[----:B------:R-:W-:Y:S02]  /*2f930*/  IADD3.X R18, P1, PT, R51, R120, RZ, P1, !PT ;  /* 0x0000007833127210 */ /* 0x000fe40000f3e4ff */
[----:B------:R-:W-:Y:S01]  /*2f940*/  IADD3 R57, P4, PT, R57, R60, RZ ;  /* 0x0000003c39397210 */ /* 0x000fe20007f9e0ff */
[----:B------:R-:W-:Y:S01]  /*2f950*/  IMAD.X R51, RZ, RZ, RZ, P3 ;  /* 0x000000ffff337224 */ /* 0x000fe200018e06ff */
[----:B------:R-:W-:Y:S02]  /*2f960*/  IADD3.X R59, P0, PT, R18, R59, RZ, P0, !PT ;  /* 0x0000003b123b7210 */ /* 0x000fe4000071e4ff */
[----:B------:R-:W-:Y:S01]  /*2f970*/  ISETP.GE.U32.AND P3, PT, R60, R87, PT ;  /* 0x000000573c00720c */ /* 0x000fe20003f66070 */
[----:B------:R-:W-:Y:S01]  /*2f980*/  IMAD.X R58, RZ, RZ, R55, P4 ;  /* 0x000000ffff3a7224 */ /* 0x000fe200020e0637 */
[----:B------:R-:W-:Y:S01]  /*2f990*/  IADD3.X R20, PT, PT, RZ, R20, RZ, P6, P2 ;  /* 0x00000014ff147210 */ /* 0x000fe200037e44ff */
[----:B------:R-:W-:Y:S01]  /*2f9a0*/  IMAD.WIDE.U32.X R18, R21, R75, R50, P5 ;  /* 0x0000004b15127225 */ /* 0x000fe200028e0432 */
[----:B------:R-:W-:-:S02]  /*2f9b0*/  ISETP.GE.U32.AND P5, PT, R57, R60, PT ;  /* 0x0000003c3900720c */ /* 0x000fc40003fa6070 */
[----:B------:R-:W-:Y:S01]  /*2f9c0*/  ISETP.GE.U32.AND.EX P3, PT, R55, R62, PT, P3 ;  /* 0x0000003e3700720c */ /* 0x000fe20003f66130 */
[----:B------:R-:W-:Y:S01]  /*2f9d0*/  IMAD.WIDE.U32 R24, P4, R22, R77, R24 ;  /* 0x0000004d16187225 */ /* 0x000fe20007880018 */
[----:B------:R-:W-:Y:S02]  /*2f9e0*/  ISETP.GE.U32.AND.EX P5, PT, R58, R55, PT, P5 ;  /* 0x000000373a00720c */ /* 0x000fe40003fa6150 */
[----:B------:R-:W-:Y:S01]  /*2f9f0*/  IADD3.X R18, P1, P0, R18, RZ, RZ, P0, P1 ;  /* 0x000000ff12127210 */ /* 0x000fe200000224ff */
        /* <DEDUP_REMOVED lines=8> */
[----:B------:R-:W-:-:S02]  /*2fa80*/  SEL R24, RZ, 0x1, P3 ;  /* 0x00000001ff187807 */ /* 0x000fc40001800000 */
[----:B------:R-:W-:Y:S01]  /*2fa90*/  ISETP.GE.U32.AND P4, PT, R55, R57, PT ;  /* 0x000000393700720c */ /* 0x000fe20003f86070 */
[----:B------:R-:W-:Y:S01]  /*2faa0*/  IMAD.WIDE.U32.X R22, R21, R77, R22, P1 ;  /* 0x0000004d15167225 */ /* 0x000fe200008e0416 */
[----:B------:R-:W-:Y:S02]  /*2fab0*/  IADD3 R55, P3, PT, R19, R50, RZ ;  /* 0x0000003213377210 */ /* 0x000fe40007f7e0ff */
        /* <DEDUP_REMOVED lines=43> */
.L_x_94:
        /* <DEDUP_REMOVED lines=21> */
.L_x_95:
[C---:B------:R-:W-:Y:S01]  /*2fec0*/  ISETP.GT.U32.AND P0, PT, R53.reuse, -0x1, PT ;  /* 0xffffffff3500780c */ /* 0x040fe20003f04070 */
        /* <DEDUP_REMOVED lines=68> */
.L_x_96:
        /* <DEDUP_REMOVED lines=21> */
.L_x_97:
[----:B------:R-:W-:-:S05]  /*30460*/  IADD3 R62, P0, PT, R67, R108, RZ ;  /* 0x0000006c433e7210 */ /* 0x000fca0007f1e0ff */
[----:B------:R-:W-:Y:S01]  /*30470*/  IMAD.X R56, R66, 0x1, R109, P0 ;  /* 0x0000000142387824 */ /* 0x000fe200000e066d */
[----:B------:R-:W-:-:S04]  /*30480*/  ISETP.GE.U32.AND P0, PT, R62, R67, PT ;  /* 0x000000433e00720c */ /* 0x000fc80003f06070 */
[----:B------:R-:W-:-:S04]  /*30490*/  ISETP.GE.U32.AND.EX P0, PT, R56, R66, PT, P0 ;  /* 0x000000423800720c */ /* 0x000fc80003f06100 */
[----:B------:R-:W-:Y:S02]  /*304a0*/  SEL R18, RZ, 0x1, P0 ;  /* 0x00000001ff127807 */ /* 0x000fe40000000000 */
[----:B------:R-:W-:Y:S02]  /*304b0*/  ISETP.GE.U32.AND P0, PT, R62, R67, PT ;  /* 0x000000433e00720c */ /* 0x000fe40003f06070 */
[----:B------:R-:W-:Y:S02]  /*304c0*/  IADD3 R57, P1, P2, R111, R98, R18 ;  /* 0x000000626f397210 */ /* 0x000fe40007a3e012 */
        /* <DEDUP_REMOVED lines=9> */
[----:B------:R-:W-:Y:S02]  /*30560*/  ISETP.EQ.U32.OR P0, PT, R18, 0x1, !P1 ;  /* 0x000000011200780c */ /* 0x000fe40004f02470 */
[----:B------:R-:W-:Y:S02]  /*30570*/  ISETP.GE.U32.AND P1, PT, R104, R51, PT ;  /* 0x000000336800720c */ /* 0x000fe40003f26070 */
[----:B------:R-:W-:Y:S02]  /*30580*/  SEL R18, RZ, 0x1, !P0 ;  /* 0x00000001ff127807 */ /* 0x000fe40004000000 */
[----:B------:R-:W-:Y:S02]  /*30590*/  ISETP.GE.U32.AND.EX P1, PT, R97, R50, PT, P1 ;  /* 0x000000326100720c */ /* 0x000fe40003f26110 */
[----:B------:R-:W-:Y:S02]  /*305a0*/  IADD3 R60, P2, P3, R112, R101, R18 ;  /* 0x00000065703c7210 */ /* 0x000fe40007b5e012 */
[----:B------:R-:W-:-:S02]  /*305b0*/  SEL R25, RZ, 0x1, P1 ;  /* 0x00000001ff197807 */ /* 0x000fc40000800000 */
[-C--:B------:R-:W-:Y:S02]  /*305c0*/  IADD3.X R64, PT, PT, R113, R100.reuse, RZ, P2, P3 ;  /* 0x0000006471407210 */ /* 0x080fe400017e64ff */
[----:B------:R-:W-:Y:S02]  /*305d0*/  ISETP.GE.U32.AND P1, PT, R60, R101, PT ;  /* 0x000000653c00720c */ /* 0x000fe40003f26070 */
[----:B------:R-:W-:Y:S02]  /*305e0*/  IADD3 R25, P2, PT, R24, R25, RZ ;  /* 0x0000001918197210 */ /* 0x000fe40007f5e0ff */
[----:B------:R-:W-:Y:S02]  /*305f0*/  ISETP.GE.U32.AND.EX P1, PT, R64, R100, PT, P1 ;  /* 0x000000644000720c */ /* 0x000fe40003f26110 */
[CC--:B------:R-:W-:Y:S01]  /*30600*/  ISETP.GE.U32.AND P3, PT, R60.reuse, R101.reuse, PT ;  /* 0x000000653c00720c */ /* 0x0c0fe20003f66070 */
[----:B------:R-:W-:Y:S01]  /*30610*/  IMAD.X R24, RZ, RZ, R22, P2 ;  /* 0x000000ffff187224 */ /* 0x000fe200010e0616 */
[----:B------:R-:W-:-:S02]  /*30620*/  ISETP.NE.U32.AND P4, PT, R60, R101, PT ;  /* 0x000000653c00720c */ /* 0x000fc40003f85070 */
[----:B------:R-:W-:Y:S02]  /*30630*/  ISETP.GE.U32.AND P2, PT, R92, R25, PT ;  /* 0x000000195c00720c */ /* 0x000fe40003f46070 */
[CC--:B------:R-:W-:Y:S02]  /*30640*/  ISETP.GE.U32.AND.EX P3, PT, R64.reuse, R100.reuse, PT, P3 ;  /* 0x000000644000720c */ /* 0x0c0fe40003f66130 */
[----:B------:R-:W-:Y:S02]  /*30650*/  ISETP.NE.AND.EX P4, PT, R64, R100, PT, P4 ;  /* 0x000000644000720c */ /* 0x000fe40003f85340 */
[----:B------:R-:W-:Y:S02]  /*30660*/  ISETP.GE.U32.AND.EX P2, PT, R93, R24, PT, P2 ;  /* 0x000000185d00720c */ /* 0x000fe40003f46120 */
[----:B------:R-:W-:Y:S02]  /*30670*/  SEL R18, RZ, 0xffffffff, P3 ;  /* 0xffffffffff127807 */ /* 0x000fe40001800000 */
[----:B------:R-:W-:-:S02]  /*30680*/  SEL R19, RZ, 0xffffffff, P4 ;  /* 0xffffffffff137807 */ /* 0x000fc40002000000 */
[----:B------:R-:W-:Y:S02]  /*30690*/  SEL R23, RZ, 0x1, P2 ;  /* 0x00000001ff177807 */ /* 0x000fe40001000000 */
[----:B------:R-:W-:Y:S02]  /*306a0*/  @P1 SEL R18, R19, R18, P0 ;  /* 0x0000001213121207 */ /* 0x000fe40000000000 */
[----:B------:R-:W-:Y:S02]  /*306b0*/  IADD3 R23, P0, PT, R52, R23, RZ ;  /* 0x0000001734177210 */ /* 0x000fe40007f1e0ff */
[----:B------:R-:W-:Y:S02]  /*306c0*/  LOP3.LUT R18, R18, 0x1, RZ, 0xc0, !PT ;  /* 0x0000000112127812 */ /* 0x000fe400078ec0ff */
[----:B------:R-:W-:Y:S01]  /*306d0*/  IADD3 R86, P4, PT, R104, -R51, RZ ;  /* 0x8000003368567210 */ /* 0x000fe20007f9e0ff */
[----:B------:R-:W-:Y:S01]  /*306e0*/  IMAD.X R22, RZ, RZ, R20, P0 ;  /* 0x000000ffff167224 */ /* 0x000fe200000e0614 */
[----:B------:R-:W-:-:S02]  /*306f0*/  ISETP.GE.U32.AND P0, PT, R90, R23, PT ;  /* 0x000000175a00720c */ /* 0x000fc40003f06070 */
[-C--:B------:R-:W-:Y:S01]  /*30700*/  IADD3 R53, P1, P2, R115, R103.reuse, R18 ;  /* 0x0000006773357210 */ /* 0x080fe20007a3e012 */
[----:B------:R-:W-:Y:S01]  /*30710*/  IMAD.X R87, R97, 0x1, ~R50, P4 ;  /* 0x0000000161577824 */ /* 0x000fe200020e0e32 */
[----:B------:R-:W-:Y:S02]  /*30720*/  ISETP.GE.U32.AND.EX P0, PT, R91, R22, PT, P0 ;  /* 0x000000165b00720c */ /* 0x000fe40003f06100 */
[----:B------:R-:W-:Y:S02]  /*30730*/  IADD3.X R19, PT, PT, R114, R102, RZ, P1, P2 ;  /* 0x0000006672137210 */ /* 0x000fe40000fe44ff */
[----:B------:R-:W-:Y:S02]  /*30740*/  SEL R20, RZ, 0x1, P0 ;  /* 0x00000001ff147807 */ /* 0x000fe40000000000 */
[----:B------:R-:W-:Y:S02]  /*30750*/  ISETP.NE.U32.AND P1, PT, R53, R103, PT ;  /* 0x000000673500720c */ /* 0x000fe40003f25070 */
[----:B------:R-:W-:-:S02]  /*30760*/  IADD3 R20, P3, PT, R55, R20, RZ ;  /* 0x0000001437147210 */ /* 0x000fc40007f7e0ff */
[----:B------:R-:W-:Y:S02]  /*30770*/  ISETP.NE.AND.EX P1, PT, R19, R102, PT, P1 ;  /* 0x000000661300720c */ /* 0x000fe40003f25310 */
[----:B------:R-:W-:Y:S01]  /*30780*/  ISETP.GT.U32.AND P2, PT, R53, R76, PT ;  /* 0x0000004c3500720c */ /* 0x000fe20003f44070 */
[----:B------:R-:W-:Y:S01]  /*30790*/  IMAD.X R21, RZ, RZ, R54, P3 ;  /* 0x000000ffff157224 */ /* 0x000fe200018e0636 */
[----:B------:R-:W-:Y:S02]  /*307a0*/  ISETP.EQ.U32.AND P1, PT, R18, 0x1, !P1 ;  /* 0x000000011200780c */ /* 0x000fe40004f22070 */
[----:B------:R-:W-:Y:S02]  /*307b0*/  ISETP.GE.U32.AND P3, PT, R105, R20, PT ;  /* 0x000000146900720c */ /* 0x000fe40003f66070 */
[----:B------:R-:W-:Y:S02]  /*307c0*/  ISETP.GT.U32.OR.EX P2, PT, R19, R77, P1, P2 ;  /* 0x0000004d1300720c */ /* 0x000fe40000f44520 */
[----:B------:R-:W-:-:S02]  /*307d0*/  ISETP.GE.U32.AND P0, PT, R53, R103, PT ;  /* 0x000000673500720c */ /* 0x000fc40003f06070 */
[----:B------:R-:W-:Y:S02]  /*307e0*/  ISETP.GE.U32.AND.EX P1, PT, R96, R21, PT, P3 ;  /* 0x000000156000720c */ /* 0x000fe40003f26130 */
[----:B------:R-:W-:Y:S02]  /*307f0*/  ISETP.GE.U32.AND.EX P0, PT, R19, R102, PT, P0 ;  /* 0x000000661300720c */ /* 0x000fe40003f06100 */
[----:B------:R-:W-:Y:S02]  /*30800*/  IADD3 R90, P3, PT, R90, -R23, RZ ;  /* 0x800000175a5a7210 */ /* 0x000fe40007f7e0ff */
[----:B------:R-:W-:Y:S02]  /*30810*/  PLOP3.LUT P0, PT, P0, P2, PT, 0x8f, 0xf8 ;  /* 0x0000000000f8781c */ /* 0x000fe40000705177 */
[----:B------:R-:W-:Y:S01]  /*30820*/  IADD3 R88, P2, PT, R92, -R25, RZ ;  /* 0x800000195c587210 */ /* 0x000fe20007f5e0ff */
[----:B------:R-:W-:Y:S01]  /*30830*/  IMAD.X R91, R91, 0x1, ~R22, P3 ;  /* 0x000000015b5b7824 */ /* 0x000fe200018e0e16 */
[----:B------:R-:W-:-:S03]  /*30840*/  IADD3 R92, P5, PT, R105, -R20, RZ ;  /* 0x80000014695c7210 */ /* 0x000fc60007fbe0ff */
[----:B------:R-:W-:Y:S02]  /*30850*/  IMAD.X R89, R93, 0x1, ~R24, P2 ;  /* 0x000000015d597824 */ /* 0x000fe400010e0e18 */
[----:B------:R-:W-:Y:S01]  /*30860*/  IMAD.X R93, R96, 0x1, ~R21, P5 ;  /* 0x00000001605d7824 */ /* 0x000fe200028e0e15 */
[----:B------:R-:W-:Y:S07]  /*30870*/  @P1 BRA `(.L_x_98) ;  /* 0x0000000000981947 */ /* 0x000fee0003800000 */
        /* <DEDUP_REMOVED lines=38> */
.L_x_98:
[----:B------:R-:W-:Y:S01]  /*30ae0*/  IMAD.MOV.U32 R102, RZ, RZ, R19 ;  /* 0x000000ffff667224 */ /* 0x000fe200078e0013 */
[----:B------:R-:W-:Y:S06]  /*30af0*/  @P0 BRA `(.L_x_99) ;  /* 0x0000000000800947 */ /* 0x000fec0003800000 */
        /* <DEDUP_REMOVED lines=32> */
.L_x_99:
        /* <DEDUP_REMOVED lines=21> */
.L_x_100:
[----:B------:R-:W-:-:S04]  /*30e50*/  IMAD.WIDE.U32 R18, R62, R62, RZ ;  /* 0x0000003e3e127225 */ /* 0x000fc800078e00ff */
[----:B------:R-:W-:Y:S01]  /*30e60*/  IMAD.MOV.U32 R21, RZ, RZ, RZ ;  /* 0x000000ffff157224 */ /* 0x000fe200078e00ff */
[----:B------:R-:W-:Y:S01]  /*30e70*/  LOP3.LUT R97, R18, 0xfffffffd, RZ, 0xc0, !PT ;  /* 0xfffffffd12617812 */ /* 0x000fe200078ec0ff */
[----:B------:R-:W-:Y:S02]  /*30e80*/  IMAD.MOV.U32 R65, RZ, RZ, RZ ;  /* 0x000000ffff417224 */ /* 0x000fe400078e00ff */
        /* <DEDUP_REMOVED lines=10> */
[----:B------:R-:W-:Y:S01]  /*30f30*/  IMAD.IADD R58, R19, 0x1, R115 ;  /* 0x00000001133a7824 */ /* 0x000fe200078e0273 */
[----:B------:R-:W-:Y:S01]  /*30f40*/  IADD3.X R108, PT, PT, RZ, RZ, RZ, P2, P3 ;  /* 0x000000ffff6c7210 */ /* 0x000fe200017e64ff */
[----:B------:R-:W-:Y:S02]  /*30f50*/  IMAD.IADD R25, R65, 0x1, R21 ;  /* 0x0000000141197824 */ /* 0x000fe400078e0215 */
[----:B------:R-:W-:Y:S02]  /*30f60*/  IMAD.MOV.U32 R107, RZ, RZ, RZ ;  /* 0x000000ffff6b7224 */ /* 0x000fe400078e00ff */
[----:B------:R-:W-:-:S04]  /*30f70*/  IMAD.WIDE.U32 R18, R105, R62, RZ ;  /* 0x0000003e69127225 */ /* 0x000fc800078e00ff */
[----:B------:R-:W-:-:S04]  /*30f80*/  IMAD.WIDE.U32 R20, R104, R66, RZ ;  /* 0x0000004268147225 */ /* 0x000fc800078e00ff */
[----:B------:R-:W-:Y:S02]  /*30f90*/  IMAD.IADD R57, R113, 0x1, R23 ;  /* 0x0000000171397824 */ /* 0x000fe400078e0217 */
[----:B------:R-:W-:Y:S02]  /*30fa0*/  IMAD.MOV.U32 R51, RZ, RZ, RZ ;  /* 0x000000ffff337224 */ /* 0x000fe400078e00ff */
[----:B------:R-:W-:-:S04]  /*30fb0*/  IMAD.WIDE.U32 R54, R53, R62, RZ ;  /* 0x0000003e35367225 */ /* 0x000fc800078e00ff */
[----:B------:R-:W-:-:S04]  /*30fc0*/  IMAD.WIDE.U32 R22, R53, R105, RZ ;  /* 0x0000006935167225 */ /* 0x000fc800078e00ff */
[----:B------:R-:W-:Y:S02]  /*30fd0*/  IMAD.MOV.U32 R117, RZ, RZ, RZ ;  /* 0x000000ffff757224 */ /* 0x000fe400078e00ff */
[----:B------:R-:W-:Y:S02]  /*30fe0*/  IMAD.SHL.U32 R103, R18, 0x2, RZ ;  /* 0x0000000212677824 */ /* 0x000fe400078e00ff */
[----:B------:R-:W-:Y:S02]  /*30ff0*/  IMAD.IADD R109, R107, 0x1, R21 ;  /* 0x000000016b6d7824 */ /* 0x000fe400078e0215 */
[----:B------:R-:W-:Y:S01]  /*31000*/  IMAD.SHL.U32 R98, R20, 0x2, RZ ;  /* 0x0000000214627824 */ /* 0x000fe200078e00ff */
[----:B------:R-:W-:Y:S01]  /*31010*/  LOP3.LUT R103, R103, 0xfffffffe, RZ, 0xc0, !PT ;  /* 0xfffffffe67677812 */ /* 0x000fe200078ec0ff */
[----:B------:R-:W-:Y:S01]  /*31020*/  IMAD.WIDE.U32 R52, R102, R62, RZ ;  /* 0x0000003e66347225 */ /* 0x000fe200078e00ff */
[C-C-:B------:R-:W-:Y:S02]  /*31030*/  SHF.L.U64.HI R100, R20.reuse, 0x1, R109.reuse ;  /* 0x0000000114647819 */ /* 0x140fe4000001026d */
[----:B------:R-:W-:Y:S01]  /*31040*/  SHF.R.U64 R96, R20, 0x1f, R109 ;  /* 0x0000001f14607819 */ /* 0x000fe2000000126d */
[----:B------:R-:W-:Y:S01]  /*31050*/  IMAD.IADD R111, R55, 0x1, R51 ;  /* 0x00000001376f7824 */ /* 0x000fe200078e0233 */
[----:B------:R-:W-:Y:S01]  /*31060*/  LOP3.LUT R98, R98, 0xfffffffe, RZ, 0xc0, !PT ;  /* 0xfffffffe62627812 */ /* 0x000fe200078ec0ff */
[----:B------:R-:W-:Y:S01]  /*31070*/  IMAD.IADD R106, R51, 0x1, R23 ;  /* 0x00000001336a7824 */ /* 0x000fe200078e0217 */
[----:B------:R-:W-:Y:S01]  /*31080*/  IADD3 R103, P5, PT, R103, R56, RZ ;  /* 0x0000003867677210 */ /* 0x000fe20007fbe0ff */
[----:B------:R-:W-:Y:S01]  /*31090*/  IMAD.IADD R23, R19, 0x1, R117 ;  /* 0x0000000113177824 */ /* 0x000fe200078e0275 */
[----:B------:R-:W-:Y:S01]  /*310a0*/  IADD3 R111, P1, P0, R22, R111, R52 ;  /* 0x0000006f166f7210 */ /* 0x000fe2000783e034 */
[----:B------:R-:W-:Y:S01]  /*310b0*/  IMAD.MOV.U32 R119, RZ, RZ, RZ ;  /* 0x000000ffff777224 */ /* 0x000fe200078e00ff */
[----:B------:R-:W-:Y:S01]  /*310c0*/  IADD3 R98, P6, PT, R98, R57, RZ ;  /* 0x0000003962627210 */ /* 0x000fe20007fde0ff */
[----:B------:R-:W-:Y:S01]  /*310d0*/  IMAD.WIDE.U32 R20, R66, R62, RZ ;  /* 0x0000003e42147225 */ /* 0x000fe200078e00ff */
[----:B------:R-:W-:-:S02]  /*310e0*/  SHF.L.U64.HI R55, R18, 0x1, R23 ;  /* 0x0000000112377819 */ /* 0x000fc40000010217 */
[----:B------:R-:W-:Y:S01]  /*310f0*/  SHF.R.U64 R22, R18, 0x1f, R23 ;  /* 0x0000001f12167819 */ /* 0x000fe20000001217 */
[----:B------:R-:W-:Y:S02]  /*31100*/  IMAD.IADD R50, R53, 0x1, R119 ;  /* 0x0000000135327824 */ /* 0x000fe400078e0277 */
[----:B------:R-:W-:Y:S01]  /*31110*/  IMAD.WIDE.U32 R18, R61, R66, RZ ;  /* 0x000000423d127225 */ /* 0x000fe200078e00ff */
[----:B------:R-:W-:-:S03]  /*31120*/  LOP3.LUT R22, R22, 0xfffffffe, RZ, 0xc0, !PT ;  /* 0xfffffffe16167812 */ /* 0x000fc600078ec0ff */
[----:B------:R-:W-:-:S04]  /*31130*/  IMAD.WIDE.U32 R52, R104, R62, RZ ;  /* 0x0000003e68347225 */ /* 0x000fc800078e00ff */
[----:B------:R-:W-:-:S04]  /*31140*/  IMAD.WIDE.U32 R56, R66, R105, RZ ;  /* 0x0000006942387225 */ /* 0x000fc800078e00ff */
[----:B------:R-:W-:Y:S01]  /*31150*/  IMAD.IADD R101, R21, 0x1, R113 ;  /* 0x0000000115657824 */ /* 0x000fe200078e0271 */
[----:B------:R-:W-:Y:S01]  /*31160*/  IADD3.X R21, PT, PT, RZ, RZ, RZ, P1, P0 ;  /* 0x000000ffff157210 */ /* 0x000fe20000fe04ff */
[----:B------:R-:W-:Y:S02]  /*31170*/  IMAD.MOV.U32 R51, RZ, RZ, RZ ;  /* 0x000000ffff337224 */ /* 0x000fe400078e00ff */
[----:B------:R-:W-:Y:S01]  /*31180*/  IMAD.IADD R62, R115, 0x1, R19 ;  /* 0x00000001733e7824 */ /* 0x000fe200078e0213 */
[----:B------:R-:W-:Y:S01]  /*31190*/  SHF.R.U32.HI R19, RZ, 0x1f, R23 ;  /* 0x0000001fff137819 */ /* 0x000fe20000011617 */
[----:B------:R-:W-:Y:S01]  /*311a0*/  IMAD.WIDE.U32 R50, R102, R105, R50 ;  /* 0x0000006966327225 */ /* 0x000fe200078e0032 */
[----:B------:R-:W-:Y:S02]  /*311b0*/  IADD3 R101, P3, P4, R56, R101, R52 ;  /* 0x0000006538657210 */ /* 0x000fe40007c7e034 */
[----:B------:R-:W-:Y:S01]  /*311c0*/  LOP3.LUT R23, R19, 0x1, RZ, 0xc0, !PT ;  /* 0x0000000113177812 */ /* 0x000fe200078ec0ff */
[----:B------:R-:W-:Y:S01]  /*311d0*/  IMAD.MOV.U32 R59, RZ, RZ, RZ ;  /* 0x000000ffff3b7224 */ /* 0x000fe200078e00ff */
[----:B------:R-:W-:Y:S01]  /*311e0*/  SHF.R.U32.HI R102, RZ, 0x1f, R101 ;  /* 0x0000001fff667819 */ /* 0x000fe20000011665 */
[----:B------:R-:W-:Y:S01]  /*311f0*/  IMAD.IADD R52, R119, 0x1, R51 ;  /* 0x0000000177347824 */ /* 0x000fe200078e0233 */
[----:B------:R-:W-:Y:S01]  /*31200*/  LOP3.LUT R19, R55, 0x1, RZ, 0xc0, !PT ;  /* 0x0000000137137812 */ /* 0x000fe200078ec0ff */
[----:B------:R-:W-:Y:S01]  /*31210*/  IMAD.WIDE.U32 R22, R105, R105, R22 ;  /* 0x0000006969167225 */ /* 0x000fe200078e0016 */
[----:B------:R-:W-:-:S02]  /*31220*/  IADD3 R55, P2, PT, R102, R24, RZ ;  /* 0x0000001866377210 */ /* 0x000fc40007f5e0ff */
[----:B------:R-:W-:Y:S01]  /*31230*/  SHF.R.U32.HI R51, RZ, 0x1f, R109 ;  /* 0x0000001fff337819 */ /* 0x000fe2000001166d */
[----:B------:R-:W-:Y:S01]  /*31240*/  IMAD.X R19, RZ, RZ, R19, P5 ;  /* 0x000000ffff137224 */ /* 0x000fe200028e0613 */
[----:B------:R-:W-:Y:S01]  /*31250*/  ISETP.GT.U32.AND P5, PT, R24, R55, PT ;  /* 0x000000371800720c */ /* 0x000fe20003fa4070 */
[----:B------:R-:W-:Y:S01]  /*31260*/  IMAD.X R99, RZ, RZ, R64, P2 ;  /* 0x000000ffff637224 */ /* 0x000fe200010e0640 */
[----:B------:R-:W-:Y:S01]  /*31270*/  IADD3 R21, P2, P0, R21, R50, R106 ;  /* 0x0000003215157210 */ /* 0x000fe2000785e06a */
[----:B------:R-:W-:Y:S01]  /*31280*/  IMAD.WIDE.U32 R58, R61, R105, R58 ;  /* 0x000000693d3a7225 */ /* 0x000fe200078e003a */
[----:B------:R-:W-:Y:S02]  /*31290*/  IADD3 R19, P1, PT, R19, R22, RZ ;  /* 0x0000001613137210 */ /* 0x000fe40007f3e0ff */
[----:B------:R-:W-:Y:S01]  /*312a0*/  ISETP.GT.U32.AND.EX P5, PT, R64, R99, PT, P5 ;  /* 0x000000634000720c */ /* 0x000fe20003fa4150 */
[----:B------:R-:W-:Y:S01]  /*312b0*/  IMAD.MOV.U32 R63, RZ, RZ, RZ ;  /* 0x000000ffff3f7224 */ /* 0x000fe200078e00ff */
[----:B------:R-:W-:Y:S01]  /*312c0*/  LOP3.LUT R50, R96, 0xfffffffe, RZ, 0xc0, !PT ;  /* 0xfffffffe60327812 */ /* 0x000fe200078ec0ff */
[----:B------:R-:W-:Y:S01]  /*312d0*/  IMAD.X R23, R117, 0x1, R23, P1 ;  /* 0x0000000175177824 */ /* 0x000fe200008e0617 */
[----:B------:R-:W-:Y:S01]  /*312e0*/  IADD3 R117, P1, PT, R55, R60, RZ ;  /* 0x0000003c37757210 */ /* 0x000fe20007f3e0ff */
[----:B------:R-:W-:Y:S01]  /*312f0*/  IMAD.WIDE.U32 R62, R61, R104, R62 ;  /* 0x000000683d3e7225 */ /* 0x000fe200078e003e */
[----:B------:R-:W-:-:S02]  /*31300*/  SEL R22, R24, R55, P5 ;  /* 0x0000003718167207 */ /* 0x000fc40002800000 */
[----:B------:R-:W-:Y:S01]  /*31310*/  LOP3.LUT R55, R100, 0x1, RZ, 0xc0, !PT ;  /* 0x0000000164377812 */ /* 0x000fe200078ec0ff */
[----:B------:R-:W-:Y:S01]  /*31320*/  IMAD.X R119, R99, 0x1, R98, P1 ;  /* 0x0000000163777824 */ /* 0x000fe200008e0662 */
[----:B------:R-:W-:Y:S01]  /*31330*/  ISETP.GT.U32.AND P1, PT, R22, R117, PT ;  /* 0x000000751600720c */ /* 0x000fe20003f24070 */
[----:B------:R-:W-:Y:S01]  /*31340*/  IMAD.IADD R98, R115, 0x1, R59 ;  /* 0x0000000173627824 */ /* 0x000fe200078e023b */
[----:B------:R-:W-:Y:S01]  /*31350*/  SEL R22, R64, R99, P5 ;  /* 0x0000006340167207 */ /* 0x000fe20002800000 */
[----:B------:R-:W-:Y:S01]  /*31360*/  IMAD.X R55, RZ, RZ, R55, P6 ;  /* 0x000000ffff377224 */ /* 0x000fe200030e0637 */
[----:B------:R-:W-:Y:S01]  /*31370*/  LOP3.LUT R51, R51, 0x1, RZ, 0xc0, !PT ;  /* 0x0000000133337812 */ /* 0x000fe200078ec0ff */
[----:B------:R-:W-:Y:S01]  /*31380*/  IMAD.WIDE.U32 R60, R97, R68, RZ ;  /* 0x00000044613c7225 */ /* 0x000fe200078e00ff */
[----:B------:R-:W-:Y:S02]  /*31390*/  IADD3 R56, P5, P6, R108, R58, R25 ;  /* 0x0000003a6c387210 */ /* 0x000fe40007ebe019 */
[----:B------:R-:W-:Y:S01]  /*313a0*/  ISETP.GT.U32.AND.EX P1, PT, R22, R119, PT, P1 ;  /* 0x000000771600720c */ /* 0x000fe20003f24110 */
[----:B------:R-:W-:Y:S01]  /*313b0*/  IMAD.WIDE.U32 R58, R67, R104, RZ ;  /* 0x00000068433a7225 */ /* 0x000fe200078e00ff */
[----:B------:R-:W-:-:S02]  /*313c0*/  IADD3.X R98, PT, PT, RZ, R98, RZ, P5, P6 ;  /* 0x00000062ff627210 */ /* 0x000fc40002fec4ff */
[----:B------:R-:W-:Y:S01]  /*313d0*/  SEL R121, RZ, 0x1, !P1 ;  /* 0x00000001ff797807 */ /* 0x000fe20004800000 */
[----:B------:R-:W-:Y:S02]  /*313e0*/  IMAD R22, R103, R68, RZ ;  /* 0x0000004467167224 */ /* 0x000fe400078e02ff */
[----:B------:R-:W-:-:S04]  /*313f0*/  IMAD.WIDE.U32 R50, R104, R104, R50 ;  /* 0x0000006868327225 */ /* 0x000fc800078e0032 */
[----:B------:R-:W-:Y:S02]  /*31400*/  IMAD.IADD R109, R65, 0x1, R59 ;  /* 0x00000001416d7824 */ /* 0x000fe400078e023b */
        /* <DEDUP_REMOVED lines=13> */
[----:B------:R-:W-:Y:S01]  /*314e0*/  IMAD.WIDE.U32 R62, R99, R72, RZ ;  /* 0x00000048633e7225 */ /* 0x000fe200078e00ff */
[----:B------:R-:W-:-:S02]  /*314f0*/  IADD3.X R24, PT, PT, RZ, R52, RZ, P2, P0 ;  /* 0x00000034ff187210 */ /* 0x000fc400017e04ff */
[----:B------:R-:W-:Y:S01]  /*31500*/  ISETP.GE.U32.AND P0, PT, R56, R117, PT ;  /* 0x000000753800720c */ /* 0x000fe20003f06070 */
[----:B------:R-:W-:-:S04]  /*31510*/  IMAD.WIDE.U32 R96, P5, R60, R71, R96 ;  /* 0x000000473c607225 */ /* 0x000fc800078a0060 */
[----:B------:R-:W-:-:S04]  /*31520*/  IMAD.WIDE.U32 R66, R67, R66, RZ ;  /* 0x0000004243427225 */ /* 0x000fc800078e00ff */
[----:B------:R-:W-:Y:S01]  /*31530*/  IMAD.X R52, R119, 0x1, R64, P6 ;  /* 0x0000000177347824 */ /* 0x000fe200030e0640 */
[----:B------:R-:W-:Y:S01]  /*31540*/  IADD3 R64, P2, PT, R51, R96, RZ ;  /* 0x0000006033407210 */ /* 0x000fe20007f5e0ff */
[----:B------:R-:W-:Y:S01]  /*31550*/  IMAD.WIDE.U32 R62, P6, R60, R73, R62 ;  /* 0x000000493c3e7225 */ /* 0x000fe200078c003e */
[----:B------:R-:W-:Y:S02]  /*31560*/  SHF.L.U64.HI R96, R20, 0x1, R101 ;  /* 0x0000000114607819 */ /* 0x000fe40000010265 */
[----:B------:R-:W-:Y:S01]  /*31570*/  IADD3.X RZ, P1, PT, R103, R64, RZ, P1, !PT ;  /* 0x0000004067ff7210 */ /* 0x000fe20000f3e4ff */
[----:B------:R-:W-:Y:S01]  /*31580*/  IMAD.IADD R61, R65, 0x1, R67 ;  /* 0x00000001413d7824 */ /* 0x000fe200078e0243 */
[----:B------:R-:W-:Y:S01]  /*31590*/  ISETP.GE.U32.AND.EX P0, PT, R52, R119, PT, P0 ;  /* 0x000000773400720c */ /* 0x000fe20003f06100 */
[----:B------:R-:W-:Y:S02]  /*315a0*/  IMAD.X R65, RZ, RZ, RZ, P5 ;  /* 0x000000ffff417224 */ /* 0x000fe400028e06ff */
[----:B------:R-:W-:Y:S01]  /*315b0*/  IMAD.X R59, RZ, RZ, RZ, P6 ;  /* 0x000000ffff3b7224 */ /* 0x000fe200030e06ff */
[----:B------:R-:W-:Y:S01]  /*315c0*/  IADD3 R100, P5, P6, R58, R61, R18 ;  /* 0x0000003d3a647210 */ /* 0x000fe20007ebe012 */
[----:B------:R-:W-:Y:S01]  /*315d0*/  IMAD.WIDE.U32 R50, R60, R72, RZ ;  /* 0x000000483c327225 */ /* 0x000fe200078e00ff */
[----:B------:R-:W-:-:S02]  /*315e0*/  SEL R101, RZ, 0x1, P0 ;  /* 0x00000001ff657807 */ /* 0x000fc40000000000 */
[----:B------:R-:W-:Y:S01]  /*315f0*/  IADD3.X R18, PT, PT, RZ, RZ, RZ, P5, P6 ;  /* 0x000000ffff127210 */ /* 0x000fe20002fec4ff */
[----:B------:R-:W-:Y:S02]  /*31600*/  IMAD.MOV.U32 R64, RZ, RZ, R97 ;  /* 0x000000ffff407224 */ /* 0x000fe400078e0061 */
[----:B------:R-:W-:Y:S02]  /*31610*/  IMAD.MOV.U32 R58, RZ, RZ, R63 ;  /* 0x000000ffff3a7224 */ /* 0x000fe400078e003f */
[----:B------:R-:W-:Y:S01]  /*31620*/  IMAD.WIDE.U32.X R64, R99, R71, R64, P2 ;  /* 0x0000004763407225 */ /* 0x000fe200010e0440 */
[----:B------:R-:W-:Y:S02]  /*31630*/  IADD3 R112, P2, PT, R51, R62, RZ ;  /* 0x0000003e33707210 */ /* 0x000fe40007f5e0ff */
[----:B------:R-:W-:Y:S01]  /*31640*/  IADD3 R51, P5, PT, R121, R54, RZ ;  /* 0x0000003679337210 */ /* 0x000fe20007fbe0ff */
[----:B------:R-:W-:Y:S01]  /*31650*/  IMAD.WIDE.U32 R62, R99, R74, RZ ;  /* 0x0000004a633e7225 */ /* 0x000fe200078e00ff */
[----:B------:R-:W-:-:S02]  /*31660*/  IADD3.X R117, P1, PT, RZ, R64, RZ, P1, !PT ;  /* 0x00000040ff757210 */ /* 0x000fc40000f3e4ff */
[----:B------:R-:W-:Y:S01]  /*31670*/  ISETP.GT.U32.AND P6, PT, R54, R51, PT ;  /* 0x000000333600720c */ /* 0x000fe20003fc4070 */
[----:B------:R-:W-:Y:S01]  /*31680*/  IMAD.X R98, RZ, RZ, R111, P5 ;  /* 0x000000ffff627224 */ /* 0x000fe200028e066f */
[----:B------:R-:W-:Y:S01]  /*31690*/  IADD3 R106, P5, PT, R51, R66, RZ ;  /* 0x00000042336a7210 */ /* 0x000fe20007fbe0ff */
[----:B------:R-:W-:Y:S01]  /*316a0*/  IMAD.X R119, RZ, RZ, R65, P1 ;  /* 0x000000ffff777224 */ /* 0x000fe200008e0641 */
[----:B------:R-:W-:Y:S01]  /*316b0*/  LEA R117, P0, R20, R117, 0x1 ;  /* 0x0000007514757211 */ /* 0x000fe200078008ff */
[----:B------:R-:W-:Y:S01]  /*316c0*/  IMAD.WIDE.U32.X R58, R99, R73, R58, P2 ;  /* 0x00000049633a7225 */ /* 0x000fe200010e043a */
[----:B------:R-:W-:Y:S02]  /*316d0*/  ISETP.GT.U32.AND.EX P6, PT, R111, R98, PT, P6 ;  /* 0x000000626f00720c */ /* 0x000fe40003fc4160 */
[----:B------:R-:W-:Y:S01]  /*316e0*/  IADD3.X R119, P0, PT, R119, R96, RZ, P0, !PT ;  /* 0x0000006077777210 */ /* 0x000fe2000071e4ff */
[----:B------:R-:W-:Y:S01]  /*316f0*/  IMAD.X R108, R98, 0x1, R100, P5 ;  /* 0x00000001626c7824 */ /* 0x000fe200028e0664 */
[----:B------:R-:W-:Y:S01]  /*31700*/  IADD3 R61, P5, PT, R101, R106, RZ ;  /* 0x0000006a653d7210 */ /* 0x000fe20007fbe0ff */
[----:B------:R-:W-:Y:S01]  /*31710*/  IMAD.WIDE.U32 R96, R99, R76, RZ ;  /* 0x0000004c63607225 */ /* 0x000fe200078e00ff */
[----:B------:R-:W-:-:S02]  /*31720*/  SEL R98, R111, R98, P6 ;  /* 0x000000626f627207 */ /* 0x000fc40003000000 */
[----:B------:R-:W-:Y:S01]  /*31730*/  IADD3 R20, P1, PT, R61, R66, RZ ;  /* 0x000000423d147210 */ /* 0x000fe20007f3e0ff */
[----:B------:R-:W-:Y:S01]  /*31740*/  IMAD.X R103, RZ, RZ, R108, P5 ;  /* 0x000000ffff677224 */ /* 0x000fe200028e066c */
[----:B------:R-:W-:Y:S01]  /*31750*/  IADD3 R117, P5, PT, R117, R50, RZ ;  /* 0x0000003275757210 */ /* 0x000fe20007fbe0ff */
[----:B------:R-:W-:Y:S01]  /*31760*/  IMAD.IADD R113, R113, 0x1, R57 ;  /* 0x0000000171717824 */ /* 0x000fe200078e0239 */
[----:B------:R-:W-:Y:S01]  /*31770*/  SEL R66, R54, R51, P6 ;  /* 0x0000003336427207 */ /* 0x000fe20003000000 */
[----:B------:R-:W-:Y:S01]  /*31780*/  IMAD.X R100, R103, 0x1, R100, P1 ;  /* 0x0000000167647824 */ /* 0x000fe200008e0664 */
[----:B------:R-:W-:Y:S01]  /*31790*/  ISETP.GT.U32.AND P1, PT, R106, R61, PT ;  /* 0x0000003d6a00720c */ /* 0x000fe20003f24070 */
[----:B------:R-:W-:Y:S01]  /*317a0*/  IMAD.WIDE.U32 R62, P6, R60, R75, R62 ;  /* 0x0000004b3c3e7225 */ /* 0x000fe200078c003e */
[----:B------:R-:W-:Y:S02]  /*317b0*/  IADD3.X R119, P5, PT, R119, R112, RZ, P5, !PT ;  /* 0x0000007077777210 */ /* 0x000fe40002fbe4ff */
[----:B------:R-:W-:Y:S01]  /*317c0*/  ISETP.GT.U32.AND.EX P1, PT, R108, R103, PT, P1 ;  /* 0x000000676c00720c */ /* 0x000fe20003f24110 */
[----:B------:R-:W-:Y:S01]  /*317d0*/  IMAD.WIDE.U32 R50, R60, R74, RZ ;  /* 0x0000004a3c327225 */ /* 0x000fe200078e00ff */
[----:B------:R-:W-:-:S02]  /*317e0*/  ISETP.GT.U32.AND P2, PT, R66, R106, PT ;  /* 0x0000006a4200720c */ /* 0x000fc40003f44070 */
[----:B------:R-:W-:Y:S01]  /*317f0*/  SEL R103, R108, R103, P1 ;  /* 0x000000676c677207 */ /* 0x000fe20000800000 */
[----:B------:R-:W-:Y:S01]  /*31800*/  IMAD.X R65, RZ, RZ, RZ, P6 ;  /* 0x000000ffff417224 */ /* 0x000fe200030e06ff */
[----:B------:R-:W-:Y:S01]  /*31810*/  IADD3 R110, P6, PT, R51, R62, RZ ;  /* 0x0000003e336e7210 */ /* 0x000fe20007fde0ff */
[----:B------:R-:W-:Y:S01]  /*31820*/  IMAD R66, R119, R68, RZ ;  /* 0x0000004477427224 */ /* 0x000fe200078e02ff */
[----:B------:R-:W-:Y:S01]  /*31830*/  SEL R51, R106, R61, P1 ;  /* 0x0000003d6a337207 */ /* 0x000fe20000800000 */
[----:B------:R-:W-:Y:S01]  /*31840*/  IMAD.MOV.U32 R64, RZ, RZ, R63 ;  /* 0x000000ffff407224 */ /* 0x000fe200078e003f */
[----:B------:R-:W-:Y:S01]  /*31850*/  ISETP.GT.U32.AND.EX P2, PT, R98, R108, PT, P2 ;  /* 0x0000006c6200720c */ /* 0x000fe20003f44120 */
[----:B------:R-:W-:-:S04]  /*31860*/  IMAD.WIDE.U32 R96, P1, R60, R77, R96 ;  /* 0x0000004d3c607225 */ /* 0x000fc80007820060 */
[----:B------:R-:W-:-:S04]  /*31870*/  IMAD.WIDE.U32 R60, R60, R76, RZ ;  /* 0x0000004c3c3c7225 */ /* 0x000fc800078e00ff */
[----:B------:R-:W-:-:S04]  /*31880*/  IMAD.WIDE.U32 R62, R117, R68, RZ ;  /* 0x00000044753e7225 */ /* 0x000fc800078e00ff */
[----:B------:R-:W-:Y:S02]  /*31890*/  IMAD R115, R117, R69, R66 ;  /* 0x0000004575737224 */ /* 0x000fe400078e0242 */
[----:B------:R-:W-:Y:S01]  /*318a0*/  IMAD.X R67, RZ, RZ, RZ, P1 ;  /* 0x000000ffff437224 */ /* 0x000fe200008e06ff */
[----:B------:R-:W-:Y:S01]  /*318b0*/  IADD3 R108, P1, PT, R61, R96, RZ ;  /* 0x000000603d6c7210 */ /* 0x000fe20007f3e0ff */
[----:B------:R-:W-:Y:S01]  /*318c0*/  IMAD.IADD R115, R63, 0x1, R115 ;  /* 0x000000013f737824 */ /* 0x000fe200078e0273 */
[----:B------:R-:W-:Y:S01]  /*318d0*/  SEL R63, RZ, 0x1, !P2 ;  /* 0x00000001ff3f7807 */ /* 0x000fe20005000000 */
[----:B------:R-:W-:Y:S01]  /*318e0*/  IMAD.WIDE.U32.X R64, R99, R75, R64, P6 ;  /* 0x0000004b63407225 */ /* 0x000fe200030e0440 */
[----:B------:R-:W-:Y:S02]  /*318f0*/  IADD3 R98, P6, P2, R18, R109, R21 ;  /* 0x0000006d12627210 */ /* 0x000fe40007ade015 */
[----:B------:R-:W-:Y:S01]  /*31900*/  IADD3.X R61, P5, P0, R58, RZ, RZ, P5, P0 ;  /* 0x000000ff3a3d7210 */ /* 0x000fe200028a04ff */
[----:B------:R-:W-:Y:S01]  /*31910*/  IMAD.MOV.U32 R66, RZ, RZ, R97 ;  /* 0x000000ffff427224 */ /* 0x000fe200078e0061 */
[----:B------:R-:W-:Y:S01]  /*31920*/  IADD3.X R106, PT, PT, RZ, R55, R24, P6, P2 ;  /* 0x00000037ff6a7210 */ /* 0x000fe200037e4418 */
[----:B------:R-:W-:-:S04]  /*31930*/  IMAD.WIDE.U32 R96, R115, R70, RZ ;  /* 0x0000004673607225 */ /* 0x000fc800078e00ff */
[----:B------:R-:W-:Y:S01]  /*31940*/  IMAD.WIDE.U32.X R66, R99, R77, R66, P1 ;  /* 0x0000004d63427225 */ /* 0x000fe200008e0442 */
[----:B------:R-:W-:Y:S02]  /*31950*/  IADD3 R109, P1, P2, R109, R98, R63 ;  /* 0x000000626d6d7210 */ /* 0x000fe40007a3e03f */
[----:B------:R-:W-:Y:S01]  /*31960*/  IADD3.X R63, PT, PT, R59, RZ, RZ, P5, P0 ;  /* 0x000000ff3b3f7210 */ /* 0x000fe20002fe04ff */
[C---:B------:R-:W-:Y:S01]  /*31970*/  IMAD.WIDE.U32 R98, R62.reuse, R70, RZ ;  /* 0x000000463e627225 */ /* 0x040fe200078e00ff */
[----:B------:R-:W-:Y:S02]  /*31980*/  IADD3 R59, P0, PT, R61, R56, RZ ;  /* 0x000000383d3b7210 */ /* 0x000fe40007f1e0ff */
[----:B------:R-:W-:Y:S01]  /*31990*/  IADD3.X R106, PT, PT, R55, R106, RZ, P1, P2 ;  /* 0x0000006a376a7210 */ /* 0x000fe20000fe44ff */
[----:B------:R-:W-:Y:S01]  /*319a0*/  IMAD.WIDE.U32 R96, P5, R62, R71, R96 ;  /* 0x000000473e607225 */ /* 0x000fe200078a0060 */
[----:B------:R-:W-:Y:S02]  /*319b0*/  IADD3 RZ, P1, PT, R117, R98, RZ ;  /* 0x0000006275ff7210 */ /* 0x000fe40007f3e0ff */
[----:B------:R-:W-:Y:S01]  /*319c0*/  IADD3 R98, P2, PT, R59, R50, RZ ;  /* 0x000000323b627210 */ /* 0x000fe20007f5e0ff */
[----:B------:R-:W-:Y:S01]  /*319d0*/  IMAD.X R59, RZ, RZ, RZ, P5 ;  /* 0x000000ffff3b7224 */ /* 0x000fe200028e06ff */
[----:B------:R-:W-:Y:S01]  /*319e0*/  IADD3 R50, P6, PT, R99, R96, RZ ;  /* 0x0000006063327210 */ /* 0x000fe20007fde0ff */
[----:B------:R-:W-:Y:S01]  /*319f0*/  IMAD.MOV.U32 R58, RZ, RZ, R97 ;  /* 0x000000ffff3a7224 */ /* 0x000fe200078e0061 */
[----:B------:R-:W-:Y:S01]  /*31a00*/  IADD3.X R55, P0, PT, R63, R52, RZ, P0, !PT ;  /* 0x000000343f377210 */ /* 0x000fe2000071e4ff */
[----:B------:R-:W-:-:S03]  /*31a10*/  IMAD.WIDE.U32 R56, R115, R72, RZ ;  /* 0x0000004873387225 */ /* 0x000fc600078e00ff */
[----:B------:R-:W-:Y:S01]  /*31a20*/  IADD3.X R110, P5, PT, R55, R110, RZ, P2, !PT ;  /* 0x0000006e376e7210 */ /* 0x000fe200017be4ff */
[----:B------:R-:W-:Y:S01]  /*31a30*/  IMAD.WIDE.U32.X R58, R115, R71, R58, P6 ;  /* 0x00000047733a7225 */ /* 0x000fe200030e043a */
[----:B------:R-:W-:Y:S02]  /*31a40*/  IADD3.X RZ, P2, PT, R119, R50, RZ, P1, !PT ;  /* 0x0000003277ff7210 */ /* 0x000fe40000f5e4ff */
[----:B------:R-:W-:Y:S01]  /*31a50*/  IADD3.X R50, P0, P5, R64, RZ, RZ, P5, P0 ;  /* 0x000000ff40327210 */ /* 0x000fe20002d004ff */
[----:B------:R-:W-:Y:S01]  /*31a60*/  IMAD.WIDE.U32 R96, R115, R74, RZ ;  /* 0x0000004a73607225 */ /* 0x000fe200078e00ff */
[----:B------:R-:W-:Y:S02]  /*31a70*/  IADD3.X R119, P2, PT, RZ, R58, RZ, P2, !PT ;  /* 0x0000003aff777210 */ /* 0x000fe4000175e4ff */
[----:B------:R-:W-:Y:S01]  /*31a80*/  IADD3 R117, P1, PT, R20, R54, RZ ;  /* 0x0000003614757210 */ /* 0x000fe20007f3e0ff */
[----:B------:R-:W-:Y:S01]  /*31a90*/  IMAD.IADD R52, R53, 0x1, R107 ;  /* 0x0000000135347824 */ /* 0x000fe200078e026b */
[----:B------:R-:W-:Y:S01]  /*31aa0*/  IADD3.X R112, PT, PT, R65, RZ, RZ, P0, P5 ;  /* 0x000000ff41707210 */ /* 0x000fe200007ea4ff */
[----:B------:R-:W-:Y:S01]  /*31ab0*/  IMAD.WIDE.U32 R54, P0, R62, R73, R56 ;  /* 0x000000493e367225 */ /* 0x000fe20007800038 */
[----:B------:R-:W-:-:S03]  /*31ac0*/  IADD3 R119, P5, PT, R119, R98, RZ ;  /* 0x0000006277777210 */ /* 0x000fc60007fbe0ff */
[----:B------:R-:W-:-:S04]  /*31ad0*/  IMAD.WIDE.U32 R56, R62, R72, RZ ;  /* 0x000000483e387225 */ /* 0x000fc800078e00ff */
        /* <DEDUP_REMOVED lines=32> */
[----:B------:R-:W-:-:S02]  /*31ce0*/  IADD3 R53, P2, PT, R53, R110, RZ ;  /* 0x0000006e35357210 */ /* 0x000fc40007f5e0ff */
[----:B------:R-:W-:Y:S01]  /*31cf0*/  IADD3.X R108, P0, P1, R66, RZ, RZ, P1, P0 ;  /* 0x000000ff426c7210 */ /* 0x000fe200009004ff */
[----:B------:R-:W-:Y:S01]  /*31d00*/  IMAD.WIDE.U32 R98, R62, R70, RZ ;  /* 0x000000463e627225 */ /* 0x000fe200078e00ff */
[----:B------:R-:W-:Y:S02]  /*31d10*/  IADD3.X R96, P2, PT, R96, R57, RZ, P2, !PT ;  /* 0x0000003960607210 */ /* 0x000fe4000175e4ff */
[----:B------:R-:W-:Y:S01]  /*31d20*/  IADD3.X R110, PT, PT, R67, RZ, RZ, P0, P1 ;  /* 0x000000ff436e7210 */ /* 0x000fe200007e24ff */
[----:B------:R-:W-:Y:S01]  /*31d30*/  IMAD.WIDE.U32 R54, P5, R62, R71, R54 ;  /* 0x000000473e367225 */ /* 0x000fe200078a0036 */
[----:B------:R-:W-:-:S03]  /*31d40*/  IADD3 RZ, P0, PT, R119, R98, RZ ;  /* 0x0000006277ff7210 */ /* 0x000fc60007f1e0ff */
[----:B------:R-:W-:Y:S01]  /*31d50*/  IMAD.WIDE.U32.X R60, R115, R77, R60, P6 ;  /* 0x0000004d733c7225 */ /* 0x000fe200030e043c */
[----:B------:R-:W-:Y:S02]  /*31d60*/  IADD3 R66, P6, PT, R53, R56, RZ ;  /* 0x0000003835427210 */ /* 0x000fe40007fde0ff */
[----:B------:R-:W-:Y:S01]  /*31d70*/  IADD3 R98, P1, PT, R99, R54, RZ ;  /* 0x0000003663627210 */ /* 0x000fe20007f3e0ff */
[----:B------:R-:W-:Y:S01]  /*31d80*/  IMAD.MOV.U32 R53, RZ, RZ, RZ ;  /* 0x000000ffff357224 */ /* 0x000fe200078e00ff */
[----:B------:R-:W-:Y:S02]  /*31d90*/  IADD3.X R96, P6, PT, R96, R123, RZ, P6, !PT ;  /* 0x0000007b60607210 */ /* 0x000fe400037de4ff */
[----:B------:R-:W-:Y:S01]  /*31da0*/  IADD3.X RZ, P0, PT, R121, R98, RZ, P0, !PT ;  /* 0x0000006279ff7210 */ /* 0x000fe2000071e4ff */
[----:B------:R-:W-:Y:S01]  /*31db0*/  IMAD.WIDE.U32 R104, R104, R105, R52 ;  /* 0x0000006968687225 */ /* 0x000fe200078e0034 */
[----:B------:R-:W-:Y:S02]  /*31dc0*/  IADD3.X R57, P2, P6, R58, RZ, RZ, P6, P2 ;  /* 0x000000ff3a397210 */ /* 0x000fe400036444ff */
[----:B------:R-:W-:Y:S01]  /*31dd0*/  IADD3.X R56, PT, PT, RZ, RZ, RZ, P3, P4 ;  /* 0x000000ffff387210 */ /* 0x000fe20001fe84ff */
[----:B------:R-:W-:Y:S01]  /*31de0*/  IMAD.X R53, RZ, RZ, RZ, P5 ;  /* 0x000000ffff357224 */ /* 0x000fe200028e06ff */
[----:B------:R-:W-:Y:S01]  /*31df0*/  IADD3 R98, P5, PT, R108, R19, RZ ;  /* 0x000000136c627210 */ /* 0x000fe20007fbe0ff */
[----:B------:R-:W-:Y:S01]  /*31e00*/  IMAD.MOV.U32 R52, RZ, RZ, R55 ;  /* 0x000000ffff347224 */ /* 0x000fe200078e0037 */
[----:B------:R-:W-:-:S02]  /*31e10*/  IADD3.X R58, PT, PT, R59, RZ, RZ, P2, P6 ;  /* 0x000000ff3b3a7210 */ /* 0x000fc400017ec4ff */
[----:B------:R-:W-:Y:S01]  /*31e20*/  IADD3 R57, P3, PT, R57, R98, RZ ;  /* 0x0000006239397210 */ /* 0x000fe20007f7e0ff */
[----:B------:R-:W-:Y:S01]  /*31e30*/  IMAD.WIDE.U32.X R54, R63, R71, R52, P1 ;  /* 0x000000473f367225 */ /* 0x000fe200008e0434 */
[----:B------:R-:W-:Y:S02]  /*31e40*/  IADD3 R113, P4, P1, R56, R104, R113 ;  /* 0x0000006838717210 */ /* 0x000fe4000799e071 */
[----:B------:R-:W-:Y:S01]  /*31e50*/  IADD3 R64, P6, PT, R57, R64, RZ ;  /* 0x0000004039407210 */ /* 0x000fe20007fde0ff */
[----:B------:R-:W-:Y:S01]  /*31e60*/  IMAD.WIDE.U32 R52, R63, R72, RZ ;  /* 0x000000483f347225 */ /* 0x000fe200078e00ff */
[----:B------:R-:W-:-:S03]  /*31e70*/  IADD3.X R59, P0, PT, RZ, R54, RZ, P0, !PT ;  /* 0x00000036ff3b7210 */ /* 0x000fc6000071e4ff */
[----:B------:R-:W-:-:S04]  /*31e80*/  IMAD.WIDE.U32 R56, R62, R72, RZ ;  /* 0x000000483e387225 */ /* 0x000fc800078e00ff */
[----:B------:R-:W-:-:S04]  /*31e90*/  IMAD.WIDE.U32 R52, P2, R62, R73, R52 ;  /* 0x000000493e347225 */ /* 0x000fc80007840034 */
[----:B------:R-:W-:Y:S01]  /*31ea0*/  IMAD.X R99, R110, 0x1, R23, P5 ;  /* 0x000000016e637824 */ /* 0x000fe200028e0617 */
[----:B------:R-:W-:Y:S01]  /*31eb0*/  IADD3 R52, P5, PT, R57, R52, RZ ;  /* 0x0000003439347210 */ /* 0x000fe20007fbe0ff */
[----:B------:R-:W-:Y:S01]  /*31ec0*/  IMAD.X R97, RZ, RZ, R55, P0 ;  /* 0x000000ffff617224 */ /* 0x000fe200000e0637 */
[----:B------:R-:W-:Y:S01]  /*31ed0*/  IADD3 R59, P0, PT, R59, R66, RZ ;  /* 0x000000423b3b7210 */ /* 0x000fe20007f1e0ff */
[----:B------:R-:W-:Y:S01]  /*31ee0*/  IMAD.X R55, RZ, RZ, RZ, P2 ;  /* 0x000000ffff377224 */ /* 0x000fe200010e06ff */
[----:B------:R-:W-:Y:S01]  /*31ef0*/  IADD3.X R57, P3, PT, R58, R99, RZ, P3, !PT ;  /* 0x000000633a397210 */ /* 0x000fe20001f7e4ff */
[----:B------:R-:W-:Y:S01]  /*31f00*/  IMAD.MOV.U32 R54, RZ, RZ, R53 ;  /* 0x000000ffff367224 */ /* 0x000fe200078e0035 */
[----:B------:R-:W-:Y:S01]  /*31f10*/  IADD3 R59, P2, PT, R59, R56, RZ ;  /* 0x000000383b3b7210 */ /* 0x000fe20007f5e0ff */
[----:B------:R-:W-:Y:S01]  /*31f20*/  IMAD.IADD R56, R107, 0x1, R105 ;  /* 0x000000016b387824 */ /* 0x000fe200078e0269 */
[----:B------:R-:W-:Y:S01]  /*31f30*/  IADD3.X R58, P6, PT, R57, R50, RZ, P6, !PT ;  /* 0x00000032393a7210 */ /* 0x000fe200037de4ff */
[----:B------:R-:W-:Y:S01]  /*31f40*/  IMAD.WIDE.U32.X R54, R63, R73, R54, P5 ;  /* 0x000000493f367225 */ /* 0x000fe200028e0436 */
[----:B------:R-:W-:-:S02]  /*31f50*/  IADD3.X R97, P0, PT, R97, R96, RZ, P0, !PT ;  /* 0x0000006061617210 */ /* 0x000fc4000071e4ff */
[----:B------:R-:W-:Y:S02]  /*31f60*/  IADD3.X R66, P3, P6, R60, RZ, RZ, P6, P3 ;  /* 0x000000ff3c427210 */ /* 0x000fe400036664ff */
[----:B------:R-:W-:Y:S01]  /*31f70*/  IADD3.X R97, P2, PT, R97, R52, RZ, P2, !PT ;  /* 0x0000003461617210 */ /* 0x000fe2000175e4ff */
[----:B------:R-:W-:Y:S01]  /*31f80*/  IMAD.WIDE.U32 R52, R63, R74, RZ ;  /* 0x0000004a3f347225 */ /* 0x000fe200078e00ff */
[----:B------:R-:W-:Y:S02]  /*31f90*/  IADD3.X R56, PT, PT, RZ, R56, RZ, P4, P1 ;  /* 0x00000038ff387210 */ /* 0x000fe400027e24ff */
[----:B------:R-:W-:Y:S01]  /*31fa0*/  ISETP.GT.U32.AND P1, PT, R51, R20, PT ;  /* 0x000000143300720c */ /* 0x000fe20003f24070 */
[----:B------:R-:W-:Y:S01]  /*31fb0*/  IMAD.WIDE.U32 R50, R59, R68, RZ ;  /* 0x000000443b327225 */ /* 0x000fe200078e00ff */
[----:B------:R-:W-:Y:S02]  /*31fc0*/  IADD3.X R60, PT, PT, R61, RZ, RZ, P3, P6 ;  /* 0x000000ff3d3c7210 */ /* 0x000fe40001fec4ff */
[----:B------:R-:W-:-:S02]  /*31fd0*/  IADD3.X R65, P2, P6, R54, RZ, RZ, P2, P0 ;  /* 0x000000ff36417210 */ /* 0x000fc400016404ff */
[----:B------:R-:W-:Y:S01]  /*31fe0*/  ISETP.GE.U32.AND P0, PT, R117, R20, PT ;  /* 0x000000147500720c */ /* 0x000fe20003f06070 */
[----:B------:R-:W-:Y:S01]  /*31ff0*/  IMAD R20, R97, R68, RZ ;  /* 0x0000004461147224 */ /* 0x000fe200078e02ff */
[----:B------:R-:W-:Y:S02]  /*32000*/  ISETP.GT.U32.AND.EX P1, PT, R103, R100, PT, P1 ;  /* 0x000000646700720c */ /* 0x000fe40003f24110 */
[----:B------:R-:W-:Y:S02]  /*32010*/  IADD3 R102, P4, P5, R102, R113, R113 ;  /* 0x0000007166667210 */ /* 0x000fe40007d9e071 */
[----:B------:R-:W-:Y:S01]  /*32020*/  IADD3.X R67, PT, PT, R55, RZ, RZ, P2, P6 ;  /* 0x000000ff37437210 */ /* 0x000fe200017ec4ff */
[----:B------:R-:W-:Y:S01]  /*32030*/  IMAD R55, R59, R69, R20 ;  /* 0x000000453b377224 */ /* 0x000fe200078e0214 */
[----:B------:R-:W-:Y:S01]  /*32040*/  SEL R54, RZ, 0x1, !P1 ;  /* 0x00000001ff367807 */ /* 0x000fe20004800000 */
[----:B------:R-:W-:Y:S01]  /*32050*/  IMAD.WIDE.U32 R52, P6, R62, R75, R52 ;  /* 0x0000004b3e347225 */ /* 0x000fe200078c0034 */
[----:B------:R-:W-:-:S02]  /*32060*/  ISETP.GE.U32.AND P2, PT, R98, R19, PT ;  /* 0x000000136200720c */ /* 0x000fc40003f46070 */
[----:B------:R-:W-:Y:S01]  /*32070*/  IADD3.X R20, PT, PT, RZ, R56, R56, P4, P5 ;  /* 0x00000038ff147210 */ /* 0x000fe200027ea438 */
[----:B------:R-:W-:Y:S01]  /*32080*/  IMAD.IADD R55, R51, 0x1, R55 ;  /* 0x0000000133377824 */ /* 0x000fe200078e0237 */
[----:B------:R-:W-:Y:S01]  /*32090*/  IADD3 R54, P4, P5, R54, R109, R18 ;  /* 0x0000006d36367210 */ /* 0x000fe20007d9e012 */
[----:B------:R-:W-:Y:S01]  /*320a0*/  IMAD.WIDE.U32 R56, R62, R74, RZ ;  /* 0x0000004a3e387225 */ /* 0x000fe200078e00ff */
[----:B------:R-:W-:Y:S02]  /*320b0*/  ISETP.GE.U32.AND.EX P1, PT, R99, R23, PT, P2 ;  /* 0x000000176300720c */ /* 0x000fe40003f26120 */
[----:B------:R-:W-:Y:S01]  /*320c0*/  IADD3 R101, P3, PT, R22, R101, RZ ;  /* 0x0000006516657210 */ /* 0x000fe20007f7e0ff */
[----:B------:R-:W-:Y:S01]  /*320d0*/  IMAD.WIDE.U32 R22, R55, R70, RZ ;  /* 0x0000004637167225 */ /* 0x000fe200078e00ff */
[----:B------:R-:W-:Y:S02]  /*320e0*/  IADD3 R65, P2, PT, R65, R64, RZ ;  /* 0x0000004041417210 */ /* 0x000fe40007f5e0ff */
[----:B------:R-:W-:Y:S01]  /*320f0*/  IADD3.X R51, PT, PT, RZ, R106, RZ, P4, P5 ;  /* 0x0000006aff337210 */ /* 0x000fe200027ea4ff */
[----:B------:R-:W-:Y:S01]  /*32100*/  IMAD.X R19, RZ, RZ, RZ, P6 ;  /* 0x000000ffff137224 */ /* 0x000fe200030e06ff */
[----:B------:R-:W-:Y:S01]  /*32110*/  IADD3 R64, P4, PT, R57, R52, RZ ;  /* 0x0000003439407210 */ /* 0x000fe20007f9e0ff */
[----:B------:R-:W-:Y:S01]  /*32120*/  IMAD.MOV.U32 R18, RZ, RZ, R53 ;  /* 0x000000ffff127224 */ /* 0x000fe200078e0035 */
[----:B------:R-:W-:Y:S01]  /*32130*/  IADD3 R65, P6, PT, R65, R56, RZ ;  /* 0x0000003841417210 */ /* 0x000fe20007fde0ff */
[----:B------:R-:W-:Y:S01]  /*32140*/  IMAD.WIDE.U32 R56, R50, R70, RZ ;  /* 0x0000004632387225 */ /* 0x000fe200078e00ff */
[----:B------:R-:W-:-:S02]  /*32150*/  IADD3.X R67, P2, PT, R67, R58, RZ, P2, !PT ;  /* 0x0000003a43437210 */ /* 0x000fc4000175e4ff */
[----:B------:R-:W-:Y:S01]  /*32160*/  SEL R99, RZ, 0x1, P1 ;  /* 0x00000001ff637807 */ /* 0x000fe20000800000 */
[----:B------:R-:W-:Y:S01]  /*32170*/  IMAD.WIDE.U32 R22, P5, R50, R71, R22 ;  /* 0x0000004732167225 */ /* 0x000fe200078a0016 */
[----:B------:R-:W-:Y:S02]  /*32180*/  IADD3.X R67, P6, PT, R67, R64, RZ, P6, !PT ;  /* 0x0000004043437210 */ /* 0x000fe400037de4ff */
[----:B------:R-:W-:Y:S01]  /*32190*/  IADD3 RZ, P1, PT, R59, R56, RZ ;  /* 0x000000383bff7210 */ /* 0x000fe20007f3e0ff */
[----:B------:R-:W-:Y:S01]  /*321a0*/  IMAD.WIDE.U32.X R52, R63, R75, R18, P4 ;  /* 0x0000004b3f347225 */ /* 0x000fe200020e0412 */
[----:B------:R-:W-:Y:S02]  /*321b0*/  IADD3 R56, P4, PT, R57, R22, RZ ;  /* 0x0000001639387210 */ /* 0x000fe40007f9e0ff */
[----:B------:R-:W-:Y:S01]  /*321c0*/  ISETP.GE.U32.AND.EX P0, PT, R111, R100, PT, P0 ;  /* 0x000000646f00720c */ /* 0x000fe20003f06100 */
[----:B------:R-:W-:Y:S01]  /*321d0*/  IMAD.WIDE.U32 R58, R63, R76, RZ ;  /* 0x0000004c3f3a7225 */ /* 0x000fe200078e00ff */
[----:B------:R-:W-:-:S02]  /*321e0*/  IADD3.X R61, P2, P6, R52, RZ, RZ, P6, P2 ;  /* 0x000000ff343d7210 */ /* 0x000fc400036444ff */
[----:B------:R-:W-:Y:S01]  /*321f0*/  IADD3.X RZ, P1, PT, R97, R56, RZ, P1, !PT ;  /* 0x0000003861ff7210 */ /* 0x000fe20000f3e4ff */
[----:B------:R-:W-:Y:S01]  /*32200*/  IMAD.X R19, RZ, RZ, RZ, P5 ;  /* 0x000000ffff137224 */ /* 0x000fe200028e06ff */
[-C--:B------:R-:W-:Y:S01]  /*32210*/  IADD3 R99, P5, PT, R99, R102.reuse, RZ ;  /* 0x0000006663637210 */ /* 0x080fe20007fbe0ff */
[----:B------:R-:W-:Y:S01]  /*32220*/  IMAD.MOV.U32 R18, RZ, RZ, R23 ;  /* 0x000000ffff127224 */ /* 0x000fe200078e0017 */
[----:B------:R-:W-:Y:S01]  /*32230*/  IADD3.X R64, PT, PT, R53, RZ, RZ, P2, P6 ;  /* 0x000000ff35407210 */ /* 0x000fe200017ec4ff */
[----:B------:R-:W-:Y:S01]  /*32240*/  IMAD.WIDE.U32 R58, P6, R62, R77, R58 ;  /* 0x0000004d3e3a7225 */ /* 0x000fe200078c003a */
[----:B------:R-:W-:-:S03]  /*32250*/  ISETP.GE.U32.AND P2, PT, R99, R102, PT ;  /* 0x000000666300720c */ /* 0x000fc60003f46070 */
[----:B------:R-:W-:-:S04]  /*32260*/  IMAD.WIDE.U32 R56, R62, R76, RZ ;  /* 0x0000004c3e387225 */ /* 0x000fc800078e00ff */
[----:B------:R-:W-:Y:S01]  /*32270*/  IMAD.X R103, RZ, RZ, R20, P5 ;  /* 0x000000ffff677224 */ /* 0x000fe200028e0614 */
[----:B------:R-:W-:Y:S01]  /*32280*/  IADD3 R62, P5, PT, R66, R99, RZ ;  /* 0x00000063423e7210 */ /* 0x000fe20007fbe0ff */
[----:B------:R-:W-:-:S03]  /*32290*/  IMAD.WIDE.U32.X R52, R55, R71, R18, P4 ;  /* 0x0000004737347225 */ /* 0x000fc600020e0412 */
[----:B------:R-:W-:Y:S01]  /*322a0*/  IADD3 R61, P4, PT, R61, R62, RZ ;  /* 0x0000003e3d3d7210 */ /* 0x000fe20007f9e0ff */
[----:B------:R-:W-:Y:S01]  /*322b0*/  IMAD.X R19, RZ, RZ, RZ, P6 ;  /* 0x000000ffff137224 */ /* 0x000fe200030e06ff */
[----:B------:R-:W-:Y:S01]  /*322c0*/  IADD3 R66, P6, PT, R57, R58, RZ ;  /* 0x0000003a39427210 */ /* 0x000fe20007fde0ff */
[----:B------:R-:W-:Y:S01]  /*322d0*/  IMAD.WIDE.U32 R22, R55, R72, RZ ;  /* 0x0000004837167225 */ /* 0x000fe200078e00ff */
[----:B------:R-:W-:-:S03]  /*322e0*/  IADD3.X R52, P1, PT, RZ, R52, RZ, P1, !PT ;  /* 0x00000034ff347210 */ /* 0x000fc60000f3e4ff */
        /* <DEDUP_REMOVED lines=9> */
[----:B------:R-:W-:-:S03]  /*32380*/  IADD3.X R63, P6, PT, R63, R66, RZ, P6, !PT ;  /* 0x000000423f3f7210 */ /* 0x000fc600037de4ff */
[----:B------:R-:W-:-:S04]  /*32390*/  IMAD.WIDE.U32 R56, R50, R72, RZ ;  /* 0x0000004832387225 */ /* 0x000fc800078e00ff */
[----:B------:R-:W-:Y:S01]  /*323a0*/  IMAD.X R53, RZ, RZ, RZ, P1 ;  /* 0x000000ffff357224 */ /* 0x000fe200008e06ff */
[----:B------:R-:W-:Y:S01]  /*323b0*/  IADD3 R65, P5, PT, R57, R22, RZ ;  /* 0x0000001639417210 */ /* 0x000fe20007fbe0ff */
[----:B------:R-:W-:Y:S01]  /*323c0*/  IMAD.MOV.U32 R52, RZ, RZ, R23 ;  /* 0x000000ffff347224 */ /* 0x000fe200078e0017 */
[----:B------:R-:W-:Y:S01]  /*323d0*/  IADD3 R57, P1, PT, R59, R56, RZ ;  /* 0x000000383b397210 */ /* 0x000fe20007f3e0ff */
[----:B------:R-:W-:Y:S01]  /*323e0*/  IMAD.X R64, RZ, RZ, R25, P3 ;  /* 0x000000ffff407224 */ /* 0x000fe200018e0619 */
[----:B------:R-:W-:Y:S01]  /*323f0*/  IADD3.X R56, P0, PT, R58, R67, RZ, P0, !PT ;  /* 0x000000433a387210 */ /* 0x000fe2000071e4ff */
[----:B------:R-:W-:Y:S01]  /*32400*/  IMAD.WIDE.U32.X R22, R55, R73, R52, P5 ;  /* 0x0000004937167225 */ /* 0x000fe200028e0434 */
[----:B------:R-:W-:Y:S02]  /*32410*/  IADD3.X R58, P4, P6, R18, RZ, RZ, P6, P4 ;  /* 0x000000ff123a7210 */ /* 0x000fe400036884ff */
[----:B------:R-:W-:Y:S02]  /*32420*/  IADD3.X R56, P1, PT, R56, R65, RZ, P1, !PT ;  /* 0x0000004138387210 */ /* 0x000fe40000f3e4ff */
[----:B------:R-:W-:Y:S01]  /*32430*/  IADD3.X R59, PT, PT, R19, RZ, RZ, P4, P6 ;  /* 0x000000ff133b7210 */ /* 0x000fe200027ec4ff */
[----:B------:R-:W-:Y:S01]  /*32440*/  IMAD.WIDE.U32 R18, R55, R74, RZ ;  /* 0x0000004a37127225 */ /* 0x000fe200078e00ff */
[----:B------:R-:W-:-:S02]  /*32450*/  ISETP.GE.U32.AND.EX P5, PT, R103, R20, PT, P2 ;  /* 0x000000146700720c */ /* 0x000fc40003fa6120 */
[----:B------:R-:W-:Y:S02]  /*32460*/  ISETP.GE.U32.AND P2, PT, R62, R99, PT ;  /* 0x000000633e00720c */ /* 0x000fe40003f46070 */
[----:B------:R-:W-:Y:S02]  /*32470*/  IADD3.X R22, P0, P1, R22, RZ, RZ, P1, P0 ;  /* 0x000000ff16167210 */ /* 0x000fe400009004ff */
[----:B------:R-:W-:Y:S01]  /*32480*/  IADD3 R62, P6, P4, R60, R21, R54 ;  /* 0x000000153c3e7210 */ /* 0x000fe20007cde036 */
[C---:B------:R-:W-:Y:S01]  /*32490*/  IMAD.WIDE.U32 R20, R50.reuse, R74, RZ ;  /* 0x0000004a32147225 */ /* 0x040fe200078e00ff */
[----:B------:R-:W-:Y:S02]  /*324a0*/  SEL R54, RZ, 0x1, P5 ;  /* 0x00000001ff367807 */ /* 0x000fe40002800000 */
[----:B------:R-:W-:Y:S01]  /*324b0*/  ISETP.GE.U32.AND.EX P2, PT, R97, R103, PT, P2 ;  /* 0x000000676100720c */ /* 0x000fe20003f46120 */
[----:B------:R-:W-:Y:S01]  /*324c0*/  IMAD.WIDE.U32 R18, P5, R50, R75, R18 ;  /* 0x0000004b32127225 */ /* 0x000fe200078a0012 */
[----:B------:R-:W-:-:S02]  /*324d0*/  IADD3.X R52, PT, PT, R23, RZ, RZ, P0, P1 ;  /* 0x000000ff17347210 */ /* 0x000fc400007e24ff */
[----:B------:R-:W-:Y:S01]  /*324e0*/  IADD3 R23, P0, PT, R22, R61, RZ ;  /* 0x0000003d16177210 */ /* 0x000fe20007f1e0ff */
[----:B------:R-:W-:Y:S01]  /*324f0*/  IMAD.MOV.U32 R22, RZ, RZ, R19 ;  /* 0x000000ffff167224 */ /* 0x000fe200078e0013 */
        /* <DEDUP_REMOVED lines=17> */
[----:B------:R-:W-:Y:S01]  /*32610*/  IMAD.WIDE.U32 R20, R50, R76, RZ ;  /* 0x0000004c32147225 */ /* 0x000fe200078e00ff */
[----:B------:R-:W-:Y:S02]  /*32620*/  IADD3.X R23, PT, PT, R23, RZ, RZ, P1, P0 ;  /* 0x000000ff17177210 */ /* 0x000fe40000fe04ff */
[----:B------:R-:W-:Y:S01]  /*32630*/  ISETP.GE.U32.AND.EX P5, PT, R60, R61, PT, P5 ;  /* 0x0000003d3c00720c */ /* 0x000fe20003fa6150 */
[----:B------:R-:W-:Y:S01]  /*32640*/  IMAD.X R19, RZ, RZ, RZ, P2 ;  /* 0x000000ffff137224 */ /* 0x000fe200010e06ff */
[----:B------:R-:W-:Y:S01]  /*32650*/  IADD3 R25, P2, PT, R58, R54, RZ ;  /* 0x000000363a197210 */ /* 0x000fe20007f5e0ff */
[----:B------:R-:W-:Y:S01]  /*32660*/  IMAD.MOV.U32 R18, RZ, RZ, R53 ;  /* 0x000000ffff127224 */ /* 0x000fe200078e0035 */
[----:B------:R-:W-:-:S02]  /*32670*/  IADD3 R61, P1, PT, R21, R52, RZ ;  /* 0x00000034153d7210 */ /* 0x000fc40007f3e0ff */
[----:B------:R-:W-:Y:S01]  /*32680*/  IADD3 R21, P0, PT, R22, R25, RZ ;  /* 0x0000001916157210 */ /* 0x000fe20007f1e0ff */
[----:B------:R-:W-:Y:S01]  /*32690*/  IMAD.X R22, R59, 0x1, R60, P2 ;  /* 0x000000013b167824 */ /* 0x000fe200010e063c */
[----:B------:R-:W-:Y:S01]  /*326a0*/  SEL R50, RZ, 0x1, P3 ;  /* 0x00000001ff327807 */ /* 0x000fe20001800000 */
[----:B------:R-:W-:Y:S01]  /*326b0*/  IMAD.WIDE.U32.X R18, R55, R77, R18, P1 ;  /* 0x0000004d37127225 */ /* 0x000fe200008e0412 */
[----:B------:R-:W-:Y:S02]  /*326c0*/  IADD3 R53, P2, PT, R21, R20, RZ ;  /* 0x0000001415357210 */ /* 0x000fe40007f5e0ff */
[----:B------:R-:W-:Y:S02]  /*326d0*/  ISETP.GE.U32.AND P3, PT, R25, R54, PT ;  /* 0x000000361900720c */ /* 0x000fe40003f66070 */
[----:B------:R-:W-:Y:S02]  /*326e0*/  IADD3.X R20, P0, PT, R23, R22, RZ, P0, !PT ;  /* 0x0000001617147210 */ /* 0x000fe4000071e4ff */
[----:B------:R-:W-:-:S02]  /*326f0*/  SEL R21, RZ, 0x1, P5 ;  /* 0x00000001ff157807 */ /* 0x000fc40002800000 */
[----:B------:R-:W-:Y:S02]  /*32700*/  ISETP.GE.U32.AND.EX P3, PT, R22, R60, PT, P3 ;  /* 0x0000003c1600720c */ /* 0x000fe40003f66130 */
[----:B------:R-:W-:Y:S02]  /*32710*/  IADD3.X R61, P2, PT, R20, R61, RZ, P2, !PT ;  /* 0x0000003d143d7210 */ /* 0x000fe4000175e4ff */
[----:B------:R-:W-:Y:S02]  /*32720*/  IADD3.X R23, PT, PT, RZ, R24, R51, P6, P4 ;  /* 0x00000018ff177210 */ /* 0x000fe400037e8433 */
[----:B------:R-:W-:Y:S02]  /*32730*/  IADD3 R21, P1, P4, R21, R62, R50 ;  /* 0x0000003e15157210 */ /* 0x000fe40007c3e032 */
[----:B------:R-:W-:Y:S02]  /*32740*/  SEL R20, RZ, 0x1, P3 ;  /* 0x00000001ff147807 */ /* 0x000fe40001800000 */
[----:B------:R-:W-:-:S02]  /*32750*/  IADD3.X R25, P0, P2, R18, RZ, RZ, P2, P0 ;  /* 0x000000ff12197210 */ /* 0x000fc400012004ff */
        /* <DEDUP_REMOVED lines=36> */
.L_x_101:
        /* <DEDUP_REMOVED lines=21> */
.L_x_102:
[----:B------:R-:W-:Y:S02]  /*32af0*/  ISETP.GE.U32.AND P0, PT, R57, R11, PT ;  /* 0x0000000b3900720c */ /* 0x000fe40003f06070 */
[----:B------:R-:W-:Y:S02]  /*32b00*/  IADD3 R21, P1, PT, -R11, R57, RZ ;  /* 0x000000390b157210 */ /* 0x000fe40007f3e1ff */
[----:B------:R-:W-:-:S03]  /*32b10*/  ISETP.GE.U32.AND.EX P0, PT, R56, R10, PT, P0 ;  /* 0x0000000a3800720c */ /* 0x000fc60003f06100 */
[----:B------:R-:W-:Y:S01]  /*32b20*/  IMAD.X R20, R56, 0x1, ~R10, P1 ;  /* 0x0000000138147824 */ /* 0x000fe200008e0e0a */
[----:B------:R-:W-:-:S04]  /*32b30*/  SEL R18, RZ, 0x1, P0 ;  /* 0x00000001ff127807 */ /* 0x000fc80000000000 */
[----:B------:R-:W-:-:S04]  /*32b40*/  IADD3 R13, P0, PT, R13, R18, RZ ;  /* 0x000000120d0d7210 */ /* 0x000fc80007f1e0ff */
[CC--:B------:R-:W-:Y:S01]  /*32b50*/  IADD3 R53, P2, PT, R24.reuse, -R13.reuse, RZ ;  /* 0x8000000d18357210 */ /* 0x0c0fe20007f5e0ff */
[----:B------:R-:W-:Y:S01]  /*32b60*/  IMAD.X R22, RZ, RZ, R12, P0 ;  /* 0x000000ffff167224 */ /* 0x000fe200000e060c */
[----:B------:R-:W-:-:S04]  /*32b70*/  ISETP.GE.U32.AND P0, PT, R24, R13, PT ;  /* 0x0000000d1800720c */ /* 0x000fc80003f06070 */
[C---:B------:R-:W-:Y:S01]  /*32b80*/  ISETP.GE.U32.AND.EX P0, PT, R19.reuse, R22, PT, P0 ;  /* 0x000000161300720c */ /* 0x040fe20003f06100 */
[----:B------:R-:W-:-:S03]  /*32b90*/  IMAD.X R22, R19, 0x1, ~R22, P2 ;  /* 0x0000000113167824 */ /* 0x000fc600010e0e16 */
[----:B------:R-:W-:-:S04]  /*32ba0*/  SEL R12, RZ, 0x1, P0 ;  /* 0x00000001ff0c7807 */ /* 0x000fc80000000000 */
[----:B------:R-:W-:-:S04]  /*32bb0*/  IADD3 R15, P0, PT, R15, R12, RZ ;  /* 0x0000000c0f0f7210 */ /* 0x000fc80007f1e0ff */
[CC--:B------:R-:W-:Y:S01]  /*32bc0*/  IADD3 R51, P3, PT, R50.reuse, -R15.reuse, RZ ;  /* 0x8000000f32337210 */ /* 0x0c0fe20007f7e0ff */
[----:B------:R-:W-:Y:S01]  /*32bd0*/  IMAD.X R14, RZ, RZ, R14, P0 ;  /* 0x000000ffff0e7224 */ /* 0x000fe200000e060e */
[----:B------:R-:W-:-:S03]  /*32be0*/  ISETP.GE.U32.AND P0, PT, R50, R15, PT ;  /* 0x0000000f3200720c */ /* 0x000fc60003f06070 */
[C---:B------:R-:W-:Y:S01]  /*32bf0*/  IMAD.X R54, R23.reuse, 0x1, ~R14, P3 ;  /* 0x0000000117367824 */ /* 0x040fe200018e0e0e */
[----:B------:R-:W-:-:S04]  /*32c00*/  ISETP.GE.U32.AND.EX P0, PT, R23, R14, PT, P0 ;  /* 0x0000000e1700720c */ /* 0x000fc80003f06100 */
[----:B------:R-:W-:-:S04]  /*32c10*/  SEL R12, RZ, 0x1, P0 ;  /* 0x00000001ff0c7807 */ /* 0x000fc80000000000 */
[----:B------:R-:W-:-:S04]  /*32c20*/  IADD3 R17, P0, PT, R17, R12, RZ ;  /* 0x0000000c11117210 */ /* 0x000fc80007f1e0ff */
[CC--:B------:R-:W-:Y:S01]  /*32c30*/  IADD3 R18, P4, PT, R25.reuse, -R17.reuse, RZ ;  /* 0x8000001119127210 */ /* 0x0c0fe20007f9e0ff */
[----:B------:R-:W-:Y:S01]  /*32c40*/  IMAD.X R16, RZ, RZ, R16, P0 ;  /* 0x000000ffff107224 */ /* 0x000fe200000e0610 */
[----:B------:R-:W-:-:S03]  /*32c50*/  ISETP.GE.U32.AND P0, PT, R25, R17, PT ;  /* 0x000000111900720c */ /* 0x000fc60003f06070 */
[C---:B------:R-:W-:Y:S01]  /*32c60*/  IMAD.X R19, R52.reuse, 0x1, ~R16, P4 ;  /* 0x0000000134137824 */ /* 0x040fe200020e0e10 */
[----:B------:R-:W-:-:S13]  /*32c70*/  ISETP.GE.U32.AND.EX P0, PT, R52, R16, PT, P0 ;  /* 0x000000103400720c */ /* 0x000fda0003f06100 */
        /* <DEDUP_REMOVED lines=39> */
.L_x_103:
[----:B------:R-:W-:Y:S02]  /*32ef0*/  ISETP.GE.U32.AND P0, PT, R21, R3, PT ;  /* 0x000000031500720c */ /* 0x000fe40003f06070 */
[----:B------:R-:W-:Y:S01]  /*32f00*/  IADD3 R13, P1, PT, -R3, R21, RZ ;  /* 0x00000015030d7210 */ /* 0x000fe20007f3e1ff */
[----:B------:R-:W-:Y:S01]  /*32f10*/  IMAD.MOV.U32 R21, RZ, RZ, RZ ;  /* 0x000000ffff157224 */ /* 0x000fe200078e00ff */
[----:B------:R-:W-:-:S03]  /*32f20*/  ISETP.GE.U32.AND.EX P0, PT, R20, R2, PT, P0 ;  /* 0x000000021400720c */ /* 0x000fc60003f06100 */
[----:B------:R-:W-:Y:S01]  /*32f30*/  IMAD.X R20, R20, 0x1, ~R2, P1 ;  /* 0x0000000114147824 */ /* 0x000fe200008e0e02 */
        /* <DEDUP_REMOVED lines=60> */
.L_x_104:
[----:B------:R-:W-:-:S04]  /*33300*/  IMAD.WIDE.U32 R56, R95, R53, RZ ;  /* 0x000000355f387225 */ /* 0x000fc800078e00ff */
[----:B------:R-:W-:Y:S02]  /*33310*/  IMAD.IADD R67, R21, 0x1, R57 ;  /* 0x0000000115437824 */ /* 0x000fe400078e0239 */
[----:B------:R-:W-:Y:S02]  /*33320*/  IMAD.MOV.U32 R50, RZ, RZ, RZ ;  /* 0x000000ffff327224 */ /* 0x000fe400078e00ff */
[----:B------:R-:W-:-:S04]  /*33330*/  IMAD.WIDE.U32 R2, R138, R13, RZ ;  /* 0x0000000d8a027225 */ /* 0x000fc800078e00ff */
[----:B------:R-:W-:-:S04]  /*33340*/  IMAD.WIDE.U32 R4, R137, R13, RZ ;  /* 0x0000000d89047225 */ /* 0x000fc800078e00ff */
[----:B------:R-:W-:Y:S01]  /*33350*/  IMAD.MOV.U32 R52, RZ, RZ, RZ ;  /* 0x000000ffff347224 */ /* 0x000fe200078e00ff */
[----:B------:R-:W-:Y:S01]  /*33360*/  IADD3 R56, P4, PT, R4, R56, RZ ;  /* 0x0000003804387210 */ /* 0x000fe20007f9e0ff */
[----:B------:R-:W-:Y:S02]  /*33370*/  IMAD.MOV.U32 R57, RZ, RZ, RZ ;  /* 0x000000ffff397224 */ /* 0x000fe400078e00ff */
[----:B------:R-:W-:-:S04]  /*33380*/  IMAD.WIDE.U32 R10, R135, R13, RZ ;  /* 0x0000000d870a7225 */ /* 0x000fc800078e00ff */
[----:B------:R-:W-:Y:S02]  /*33390*/  IMAD.IADD R14, R3, 0x1, R50 ;  /* 0x00000001030e7824 */ /* 0x000fe400078e0232 */
[----:B------:R-:W-:-:S04]  /*333a0*/  IMAD.WIDE.U32 R6, R137, R20, RZ ;  /* 0x0000001489067225 */ /* 0x000fc800078e00ff */
[----:B------:R-:W-:-:S04]  /*333b0*/  IMAD.WIDE.U32 R62, R136, R13, RZ ;  /* 0x0000000d883e7225 */ /* 0x000fc800078e00ff */
[----:B------:R-:W-:-:S04]  /*333c0*/  IMAD.WIDE.U32 R18, R135, R20, RZ ;  /* 0x0000001487127225 */ /* 0x000fc800078e00ff */
[----:B------:R-:W-:Y:S02]  /*333d0*/  IMAD.IADD R97, R5, 0x1, R52 ;  /* 0x0000000105617824 */ /* 0x000fe400078e0234 */
[----:B------:R-:W-:Y:S02]  /*333e0*/  IMAD.IADD R3, R11, 0x1, R57 ;  /* 0x000000010b037824 */ /* 0x000fe400078e0239 */
[----:B------:R-:W-:Y:S01]  /*333f0*/  IMAD.MOV.U32 R11, RZ, RZ, RZ ;  /* 0x000000ffff0b7224 */ /* 0x000fe200078e00ff */
[----:B------:R-:W-:Y:S01]  /*33400*/  IADD3 R97, P0, P2, R6, R97, R2 ;  /* 0x0000006106617210 */ /* 0x000fe20007a1e002 */
[----:B------:R-:W-:Y:S01]  /*33410*/  IMAD.MOV.U32 R15, RZ, RZ, RZ ;  /* 0x000000ffff0f7224 */ /* 0x000fe200078e00ff */
[----:B------:R-:W-:Y:S01]  /*33420*/  IADD3 R62, P1, P3, R18, R3, R62 ;  /* 0x00000003123e7210 */ /* 0x000fe20007b3e03e */
[----:B------:R-:W-:-:S04]  /*33430*/  IMAD.WIDE.U32 R2, R133, R13, RZ ;  /* 0x0000000d85027225 */ /* 0x000fc800078e00ff */
[----:B------:R-:W-:Y:S02]  /*33440*/  IMAD.IADD R66, R57, 0x1, R19 ;  /* 0x0000000139427824 */ /* 0x000fe400078e0213 */
[----:B------:R-:W-:-:S04]  /*33450*/  IMAD.WIDE.U32 R22, R133, R20, RZ ;  /* 0x0000001485167225 */ /* 0x000fc800078e00ff */
[----:B------:R-:W-:-:S04]  /*33460*/  IMAD.WIDE.U32 R18, R134, R13, RZ ;  /* 0x0000000d86127225 */ /* 0x000fc800078e00ff */
[----:B------:R-:W-:Y:S02]  /*33470*/  IMAD.IADD R55, R3, 0x1, R11 ;  /* 0x0000000103377824 */ /* 0x000fe400078e020b */
[----:B------:R-:W-:Y:S02]  /*33480*/  IMAD.IADD R5, R52, 0x1, R7 ;  /* 0x0000000134057824 */ /* 0x000fe400078e0207 */
[----:B------:R-:W-:Y:S01]  /*33490*/  IMAD.MOV.U32 R99, RZ, RZ, RZ ;  /* 0x000000ffff637224 */ /* 0x000fe200078e00ff */
[----:B------:R-:W-:Y:S01]  /*334a0*/  IADD3 R55, P5, P6, R22, R55, R18 ;  /* 0x0000003716377210 */ /* 0x000fe20007ebe012 */
[----:B------:R-:W-:Y:S01]  /*334b0*/  IMAD.WIDE.U32 R6, R138, R20, R14 ;  /* 0x000000148a067225 */ /* 0x000fe200078e000e */
[----:B------:R-:W-:-:S03]  /*334c0*/  IADD3.X R15, PT, PT, RZ, RZ, RZ, P0, P2 ;  /* 0x000000ffff0f7210 */ /* 0x000fc600007e44ff */
[----:B------:R-:W-:Y:S01]  /*334d0*/  IMAD.MOV.U32 R3, RZ, RZ, RZ ;  /* 0x000000ffff037224 */ /* 0x000fe200078e00ff */
[----:B------:R-:W-:Y:S01]  /*334e0*/  IADD3 R15, P0, P2, R15, R6, R5 ;  /* 0x000000060f0f7210 */ /* 0x000fe20007a1e005 */
[----:B------:R-:W-:-:S04]  /*334f0*/  IMAD.WIDE.U32 R60, R94, R53, RZ ;  /* 0x000000355e3c7225 */ /* 0x000fc800078e00ff */
[----:B------:R-:W-:Y:S02]  /*33500*/  IMAD.IADD R14, R19, 0x1, R99 ;  /* 0x00000001130e7824 */ /* 0x000fe400078e0263 */
[----:B------:R-:W-:Y:S02]  /*33510*/  IMAD.IADD R98, R50, 0x1, R7 ;  /* 0x0000000132627824 */ /* 0x000fe400078e0207 */
[----:B------:R-:W-:-:S03]  /*33520*/  IMAD.WIDE.U32 R64, R95, R16, RZ ;  /* 0x000000105f407225 */ /* 0x000fc600078e00ff */
[----:B------:R-:W-:Y:S01]  /*33530*/  IADD3.X R98, PT, PT, RZ, R98, RZ, P0, P2 ;  /* 0x00000062ff627210 */ /* 0x000fe200007e44ff */
[----:B------:R-:W-:Y:S01]  /*33540*/  IMAD.IADD R18, R3, 0x1, R61 ;  /* 0x0000000103127824 */ /* 0x000fe200078e023d */
[----:B------:R-:W-:Y:S01]  /*33550*/  IADD3 R96, P2, P0, R64, R67, R60 ;  /* 0x0000004340607210 */ /* 0x000fe2000785e03c */
[----:B------:R-:W-:Y:S01]  /*33560*/  IMAD.MOV.U32 R19, RZ, RZ, RZ ;  /* 0x000000ffff137224 */ /* 0x000fe200078e00ff */
[----:B------:R-:W-:Y:S01]  /*33570*/  IADD3.X R67, PT, PT, RZ, RZ, RZ, P5, P6 ;  /* 0x000000ffff437210 */ /* 0x000fe20002fec4ff */
[----:B------:R-:W-:-:S04]  /*33580*/  IMAD.WIDE.U32 R6, R137, R53, RZ ;  /* 0x0000003589067225 */ /* 0x000fc800078e00ff */
[----:B------:R-:W-:Y:S02]  /*33590*/  IMAD.IADD R9, R21, 0x1, R65 ;  /* 0x0000000115097824 */ /* 0x000fe400078e0241 */
[----:B------:R-:W-:-:S04]  /*335a0*/  IMAD.WIDE.U32 R18, R94, R16, R18 ;  /* 0x000000105e127225 */ /* 0x000fc800078e0012 */
[----:B------:R-:W-:Y:S01]  /*335b0*/  IMAD.MOV.U32 R17, RZ, RZ, RZ ;  /* 0x000000ffff117224 */ /* 0x000fe200078e00ff */
[----:B------:R-:W-:Y:S01]  /*335c0*/  IADD3 R18, P5, P6, R15, R18, R9 ;  /* 0x000000120f127210 */ /* 0x000fe20007ebe009 */
[----:B------:R-:W-:Y:S02]  /*335d0*/  IMAD.IADD R11, R11, 0x1, R23 ;  /* 0x000000010b0b7824 */ /* 0x000fe400078e0217 */
[----:B------:R-:W-:-:S04]  /*335e0*/  IMAD.WIDE.U32 R58, R138, R53, RZ ;  /* 0x000000358a3a7225 */ /* 0x000fc800078e00ff */
[----:B------:R-:W-:-:S04]  /*335f0*/  IMAD.WIDE.U32 R22, R137, R16, RZ ;  /* 0x0000001089167225 */ /* 0x000fc800078e00ff */
[----:B------:R-:W-:Y:S02]  /*33600*/  IMAD.IADD R5, R52, 0x1, R7 ;  /* 0x0000000134057824 */ /* 0x000fe400078e0207 */
[----:B------:R-:W-:Y:S02]  /*33610*/  IMAD.IADD R8, R63, 0x1, R17 ;  /* 0x000000013f087824 */ /* 0x000fe400078e0211 */
[----:B------:R-:W-:Y:S01]  /*33620*/  IMAD.IADD R12, R50, 0x1, R59 ;  /* 0x00000001320c7824 */ /* 0x000fe200078e023b */
[----:B------:R-:W-:Y:S01]  /*33630*/  IADD3.X R59, PT, PT, RZ, RZ, RZ, P1, P3 ;  /* 0x000000ffff3b7210 */ /* 0x000fe20000fe64ff */
[----:B------:R-:W-:Y:S01]  /*33640*/  IMAD.MOV.U32 R9, RZ, RZ, RZ ;  /* 0x000000ffff097224 */ /* 0x000fe200078e00ff */
[----:B------:R-:W-:Y:S01]  /*33650*/  IADD3 R58, P1, P3, R22, R5, R58 ;  /* 0x00000005163a7210 */ /* 0x000fe20007b3e03a */
[----:B------:R-:W-:Y:S01]  /*33660*/  IMAD.X R96, R96, 0x1, R97, P4 ;  /* 0x0000000160607824 */ /* 0x000fe200020e0661 */
[----:B------:R-:W-:Y:S01]  /*33670*/  ISETP.GE.U32.AND P4, PT, R56, R4, PT ;  /* 0x000000043800720c */ /* 0x000fe20003f86070 */
[----:B------:R-:W-:-:S02]  /*33680*/  IMAD.MOV.U32 R15, RZ, RZ, RZ ;  /* 0x000000ffff0f7224 */ /* 0x000fc400078e00ff */
[----:B------:R-:W-:Y:S01]  /*33690*/  IMAD.IADD R63, R52, 0x1, R23 ;  /* 0x00000001343f7824 */ /* 0x000fe200078e0217 */
[----:B------:R-:W-:Y:S01]  /*336a0*/  ISETP.GE.U32.AND.EX P4, PT, R96, R97, PT, P4 ;  /* 0x000000616000720c */ /* 0x000fe20003f86140 */
[----:B------:R-:W-:Y:S02]  /*336b0*/  IMAD.IADD R7, R3, 0x1, R19 ;  /* 0x0000000103077824 */ /* 0x000fe400078e0213 */
[----:B------:R-:W-:Y:S01]  /*336c0*/  IMAD.WIDE.U32 R4, R136, R53, RZ ;  /* 0x0000003588047225 */ /* 0x000fe200078e00ff */
[----:B------:R-:W-:-:S03]  /*336d0*/  SEL R19, RZ, 0x1, P4 ;  /* 0x00000001ff137807 */ /* 0x000fc60002000000 */
[----:B------:R-:W-:-:S04]  /*336e0*/  IMAD.WIDE.U32 R22, R136, R20, R8 ;  /* 0x0000001488167225 */ /* 0x000fc800078e0008 */
[----:B------:R-:W-:-:S04]  /*336f0*/  IMAD.WIDE.U32 R8, R134, R20, R14 ;  /* 0x0000001486087225 */ /* 0x000fc800078e000e */
[C---:B------:R-:W-:Y:S01]  /*33700*/  IMAD.IADD R14, R17.reuse, 0x1, R5 ;  /* 0x00000001110e7824 */ /* 0x040fe200078e0205 */
[----:B------:R-:W-:Y:S01]  /*33710*/  IADD3.X R5, PT, PT, R98, R7, RZ, P5, P6 ;  /* 0x0000000762057210 */ /* 0x000fe20002fec4ff */
[----:B------:R-:W-:Y:S01]  /*33720*/  IMAD.IADD R65, R17, 0x1, R23 ;  /* 0x0000000111417824 */ /* 0x000fe200078e0217 */
[----:B------:R-:W-:Y:S01]  /*33730*/  IADD3 R64, P5, P6, R59, R22, R66 ;  /* 0x000000163b407210 */ /* 0x000fe20007ebe042 */
[----:B------:R-:W-:Y:S01]  /*33740*/  IMAD.WIDE.U32 R22, R95, R13, RZ ;  /* 0x0000000d5f167225 */ /* 0x000fe200078e00ff */
[----:B------:R-:W-:Y:S02]  /*33750*/  IADD3.X R66, PT, PT, RZ, RZ, RZ, P1, P3 ;  /* 0x000000ffff427210 */ /* 0x000fe40000fe64ff */
[----:B------:R-:W-:Y:S01]  /*33760*/  IADD3.X R65, PT, PT, RZ, R65, RZ, P5, P6 ;  /* 0x00000041ff417210 */ /* 0x000fe20002fec4ff */
[----:B------:R-:W-:Y:S01]  /*33770*/  IMAD.IADD R99, R99, 0x1, R9 ;  /* 0x0000000163637824 */ /* 0x000fe200078e0209 */
[----:B------:R-:W-:Y:S01]  /*33780*/  IADD3 R67, P4, P5, R67, R8, R11 ;  /* 0x0000000843437210 */ /* 0x000fe20007d9e00b */
[----:B------:R-:W-:Y:S01]  /*33790*/  IMAD.WIDE.U32 R8, R94, R13, RZ ;  /* 0x0000000d5e087225 */ /* 0x000fe200078e00ff */
[----:B------:R-:W-:-:S02]  /*337a0*/  IADD3 R11, P6, PT, R19, R10, RZ ;  /* 0x0000000a130b7210 */ /* 0x000fc40007fde0ff */
[----:B------:R-:W-:Y:S01]  /*337b0*/  IADD3.X R99, PT, PT, RZ, R99, RZ, P4, P5 ;  /* 0x00000063ff637210 */ /* 0x000fe200027ea4ff */
[----:B------:R-:W-:Y:S01]  /*337c0*/  IMAD.IADD R101, R23, 0x1, R21 ;  /* 0x0000000117657824 */ /* 0x000fe200078e0215 */
[----:B------:R-:W-:Y:S01]  /*337d0*/  IADD3 R60, P3, PT, R11, R6, RZ ;  /* 0x000000060b3c7210 */ /* 0x000fe20007f7e0ff */
[----:B------:R-:W-:Y:S01]  /*337e0*/  IMAD.WIDE.U32 R6, R95, R20, RZ ;  /* 0x000000145f067225 */ /* 0x000fe200078e00ff */
[----:B------:R-:W-:-:S03]  /*337f0*/  ISETP.GT.U32.AND P1, PT, R10, R11, PT ;  /* 0x0000000b0a00720c */ /* 0x000fc60003f24070 */
[----:B------:R-:W-:Y:S01]  /*33800*/  IMAD.X R59, RZ, RZ, R62, P6 ;  /* 0x000000ffff3b7224 */ /* 0x000fe200030e063e */
[----:B------:R-:W-:Y:S01]  /*33810*/  IADD3 R101, P5, P4, R6, R101, R8 ;  /* 0x0000006506657210 */ /* 0x000fe20007cbe008 */
[----:B------:R-:W-:Y:S02]  /*33820*/  IMAD.MOV.U32 R13, RZ, RZ, RZ ;  /* 0x000000ffff0d7224 */ /* 0x000fe400078e00ff */
[----:B------:R-:W-:Y:S01]  /*33830*/  IMAD.X R61, R59, 0x1, R58, P3 ;  /* 0x000000013b3d7824 */ /* 0x000fe200018e063a */
[----:B------:R-:W-:Y:S01]  /*33840*/  ISETP.GT.U32.AND.EX P1, PT, R62, R59, PT, P1 ;  /* 0x0000003b3e00720c */ /* 0x000fe20003f24110 */
[----:B------:R-:W-:Y:S01]  /*33850*/  IMAD.WIDE.U32 R12, R138, R16, R12 ;  /* 0x000000108a0c7225 */ /* 0x000fe200078e000c */
[----:B------:R-:W-:Y:S02]  /*33860*/  P2R R98, PR, RZ, 0x20 ;  /* 0x00000020ff627803 */ /* 0x000fe40000000000 */
[----:B------:R-:W-:Y:S01]  /*33870*/  SEL R23, R10, R11, P1 ;  /* 0x0000000b0a177207 */ /* 0x000fe20000800000 */
[----:B------:R-:W-:Y:S01]  /*33880*/  IMAD R58, R101, R68, RZ ;  /* 0x00000044653a7224 */ /* 0x000fe200078e02ff */
[----:B------:R-:W-:Y:S01]  /*33890*/  IADD3 R8, P3, P5, R64, R12, R63 ;  /* 0x0000000c40087210 */ /* 0x000fe20007d7e03f */
[----:B------:R-:W-:Y:S01]  /*338a0*/  IMAD.IADD R6, R50, 0x1, R13 ;  /* 0x0000000132067824 */ /* 0x000fe200078e020d */
[----:B------:R-:W-:Y:S01]  /*338b0*/  SEL R62, R62, R59, P1 ;  /* 0x0000003b3e3e7207 */ /* 0x000fe20000800000 */
[----:B------:R-:W-:Y:S01]  /*338c0*/  IMAD.WIDE.U32 R12, R135, R16, RZ ;  /* 0x00000010870c7225 */ /* 0x000fe200078e00ff */
[----:B------:R-:W-:-:S02]  /*338d0*/  ISETP.GT.U32.AND P1, PT, R23, R60, PT ;  /* 0x0000003c1700720c */ /* 0x000fc40003f24070 */
[----:B------:R-:W-:Y:S01]  /*338e0*/  IADD3.X R6, PT, PT, R65, R6, RZ, P3, P5 ;  /* 0x0000000641067210 */ /* 0x000fe20001fea4ff */
[----:B------:R-:W-:Y:S01]  /*338f0*/  IMAD.WIDE.U32 R10, R22, R68, RZ ;  /* 0x00000044160a7225 */ /* 0x000fe200078e00ff */
[----:B------:R-:W-:-:S03]  /*33900*/  ISETP.GT.U32.AND.EX P1, PT, R62, R61, PT, P1 ;  /* 0x0000003d3e00720c */ /* 0x000fc60003f24110 */
[----:B------:R-:W-:Y:S01]  /*33910*/  IMAD R63, R22, R69, R58 ;  /* 0x00000045163f7224 */ /* 0x000fe200078e023a */
[----:B------:R-:W-:Y:S01]  /*33920*/  SEL R97, RZ, 0x1, !P1 ;  /* 0x00000001ff617807 */ /* 0x000fe20004800000 */
[----:B------:R-:W-:-:S04]  /*33930*/  IMAD.WIDE.U32 R14, R136, R16, R14 ;  /* 0x00000010880e7225 */ /* 0x000fc800078e000e */
[----:B------:R-:W-:Y:S02]  /*33940*/  IMAD.IADD R65, R57, 0x1, R13 ;  /* 0x0000000139417824 */ /* 0x000fe400078e020d */
[----:B------:R-:W-:Y:S02]  /*33950*/  IMAD.IADD R11, R11, 0x1, R63 ;  /* 0x000000010b0b7824 */ /* 0x000fe400078e023f */
[----:B------:R-:W-:Y:S01]  /*33960*/  IMAD.IADD R64, R17, 0x1, R15 ;  /* 0x0000000111407824 */ /* 0x000fe200078e020f */
[----:B------:R-:W-:Y:S01]  /*33970*/  IADD3 R65, P3, P5, R67, R14, R65 ;  /* 0x0000000e43417210 */ /* 0x000fe20007d7e041 */
        /* <DEDUP_REMOVED lines=14> */
[----:B------:R-:W-:-:S04]  /*33a60*/  IMAD.WIDE.U32 R58, R94, R54, R58 ;  /* 0x000000365e3a7225 */ /* 0x000fc800078e003a */
[----:B------:R-:W-:Y:S02]  /*33a70*/  IMAD.IADD R13, R21, 0x1, R17 ;  /* 0x00000001150d7824 */ /* 0x000fe400078e0211 */
[----:B------:R-:W-:Y:S02]  /*33a80*/  IMAD.MOV.U32 R22, RZ, RZ, R63 ;  /* 0x000000ffff167224 */ /* 0x000fe400078e003f */
[----:B------:R-:W-:Y:S02]  /*33a90*/  IMAD.IADD R6, R3, 0x1, R59 ;  /* 0x0000000103067824 */ /* 0x000fe400078e023b */
[----:B------:R-:W-:Y:S01]  /*33aa0*/  IMAD.WIDE.U32.X R22, R11, R71, R22, P3 ;  /* 0x000000470b167225 */ /* 0x000fe200018e0416 */
[----:B------:R-:W-:-:S03]  /*33ab0*/  IADD3 R8, P3, P5, R8, R58, R13 ;  /* 0x0000003a08087210 */ /* 0x000fc60007d7e00d */
[----:B------:R-:W-:Y:S01]  /*33ac0*/  IMAD.WIDE.U32 R58, R11, R72, RZ ;  /* 0x000000480b3a7225 */ /* 0x000fe200078e00ff */
[----:B------:R-:W-:Y:S02]  /*33ad0*/  IADD3.X R13, P1, PT, RZ, R22, RZ, P1, !PT ;  /* 0x00000016ff0d7210 */ /* 0x000fe40000f3e4ff */
        /* <DEDUP_REMOVED lines=16> */
[----:B------:R-:W-:Y:S01]  /*33be0*/  IADD3 R63, P5, PT, R60, R22, RZ ;  /* 0x000000163c3f7210 */ /* 0x000fe20007fbe0ff */
[----:B------:R-:W-:Y:S01]  /*33bf0*/  IMAD.WIDE.U32 R22, R10, R74, RZ ;  /* 0x0000004a0a167225 */ /* 0x000fe200078e00ff */
[----:B------:R-:W-:-:S03]  /*33c00*/  IADD3 R96, P1, P3, R16, R15, R14 ;  /* 0x0000000f10607210 */ /* 0x000fc60007b3e00e */
        /* <DEDUP_REMOVED lines=22> */
[----:B------:R-:W-:Y:S01]  /*33d70*/  ISETP.GT.U32.AND P5, PT, R2, R97, PT ;  /* 0x000000610200720c */ /* 0x000fe20003fa4070 */
[----:B------:R-:W-:-:S03]  /*33d80*/  IMAD.WIDE.U32 R14, R138, R51, RZ ;  /* 0x000000338a0e7225 */ /* 0x000fc600078e00ff */
[----:B------:R-:W-:Y:S01]  /*33d90*/  ISETP.GT.U32.AND.EX P5, PT, R55, R4, PT, P5 ;  /* 0x000000043700720c */ /* 0x000fe20003fa4150 */
[----:B------:R-:W-:-:S03]  /*33da0*/  IMAD.IADD R66, R50, 0x1, R15 ;  /* 0x0000000132427824 */ /* 0x000fc600078e020f */
[----:B------:R-:W-:Y:S02]  /*33db0*/  SEL R2, R2, R97, P5 ;  /* 0x0000006102027207 */ /* 0x000fe40002800000 */
[----:B------:R-:W-:Y:S02]  /*33dc0*/  SEL R55, R55, R4, P5 ;  /* 0x0000000437377207 */ /* 0x000fe40002800000 */
[----:B------:R-:W-:-:S04]  /*33dd0*/  ISETP.GT.U32.AND P5, PT, R2, R100, PT ;  /* 0x000000640200720c */ /* 0x000fc80003fa4070 */
[----:B------:R-:W-:-:S04]  /*33de0*/  ISETP.GT.U32.AND.EX P5, PT, R55, R102, PT, P5 ;  /* 0x000000663700720c */ /* 0x000fc80003fa4150 */
[----:B------:R-:W-:-:S04]  /*33df0*/  SEL R16, RZ, 0x1, !P5 ;  /* 0x00000001ff107807 */ /* 0x000fc80006800000 */
[----:B------:R-:W-:-:S04]  /*33e00*/  IADD3 R16, P5, P6, R16, R65, R12 ;  /* 0x0000004110107210 */ /* 0x000fc80007ebe00c */
[----:B------:R-:W-:Y:S01]  /*33e10*/  IADD3.X R2, PT, PT, RZ, R64, RZ, P5, P6 ;  /* 0x00000040ff027210 */ /* 0x000fe20002fec4ff */
[----:B------:R-:W-:-:S04]  /*33e20*/  IMAD.WIDE.U32 R64, R137, R54, RZ ;  /* 0x0000003689407225 */ /* 0x000fc800078e00ff */
[----:B------:R-:W-:-:S04]  /*33e30*/  IMAD.WIDE.U32 R54, R138, R54, R66 ;  /* 0x000000368a367225 */ /* 0x000fc800078e0042 */
[----:B------:R-:W-:Y:S02]  /*33e40*/  IMAD.IADD R15, R52, 0x1, R65 ;  /* 0x00000001340f7824 */ /* 0x000fe400078e0241 */
[----:B------:R-:W-:Y:S02]  /*33e50*/  IMAD.IADD R55, R50, 0x1, R55 ;  /* 0x0000000132377824 */ /* 0x000fe400078e0237 */
[----:B------:R-:W-:Y:S01]  /*33e60*/  IMAD.WIDE.U32 R50, R137, R51, RZ ;  /* 0x0000003389327225 */ /* 0x000fe200078e00ff */
[----:B------:R-:W-:-:S03]  /*33e70*/  IADD3 R16, P5, P6, R16, R54, R15 ;  /* 0x0000003610107210 */ /* 0x000fc60007ebe00f */
[----:B------:R-:W-:Y:S01]  /*33e80*/  IMAD.IADD R15, R52, 0x1, R51 ;  /* 0x00000001340f7824 */ /* 0x000fe200078e0233 */
[----:B------:R-:W-:Y:S01]  /*33e90*/  IADD3.X R55, PT, PT, R2, R55, RZ, P5, P6 ;  /* 0x0000003702377210 */ /* 0x000fe20002fec4ff */
[----:B------:R-:W-:-:S03]  /*33ea0*/  IMAD.WIDE.U32 R52, R95, R24, RZ ;  /* 0x000000185f347225 */ /* 0x000fc600078e00ff */
[----:B------:R-:W-:Y:S01]  /*33eb0*/  IADD3 R4, P5, P6, R64, R15, R14 ;  /* 0x0000000f40047210 */ /* 0x000fe20007ebe00e */
[----:B------:R-:W-:Y:S01]  /*33ec0*/  IMAD.IADD R67, R21, 0x1, R7 ;  /* 0x0000000115437824 */ /* 0x000fe200078e0207 */
[----:B------:R-:W-:Y:S02]  /*33ed0*/  IADD3.X R7, PT, PT, RZ, RZ, RZ, P1, P3 ;  /* 0x000000ffff077210 */ /* 0x000fe40000fe64ff */
        /* <DEDUP_REMOVED lines=17> */
[----:B------:R-:W-:Y:S02]  /*33ff0*/  IMAD.IADD R14, R3, 0x1, R51 ;  /* 0x00000001030e7824 */ /* 0x000fe400078e0233 */
[----:B------:R-:W-:Y:S01]  /*34000*/  IMAD.IADD R51, R21, 0x1, R53 ;  /* 0x0000000115337824 */ /* 0x000fe200078e0235 */
[----:B------:R-:W-:Y:S01]  /*34010*/  IADD3 R16, P5, P6, R15, R16, R12 ;  /* 0x000000100f107210 */ /* 0x000fe20007ebe00c */
[----:B------:R-:W-:-:S03]  /*34020*/  IMAD.MOV.U32 R15, RZ, RZ, RZ ;  /* 0x000000ffff0f7224 */ /* 0x000fc600078e00ff */
[----:B------:R-:W-:Y:S01]  /*34030*/  IADD3.X R55, PT, PT, RZ, R55, RZ, P5, P6 ;  /* 0x00000037ff377210 */ /* 0x000fe20002fec4ff */
[----:B------:R-:W-:-:S04]  /*34040*/  IMAD.WIDE.U32 R14, R94, R24, R14 ;  /* 0x000000185e0e7225 */ /* 0x000fc800078e000e */
[----:B------:R-:W-:Y:S01]  /*34050*/  IMAD.IADD R12, R3, 0x1, R15 ;  /* 0x00000001030c7824 */ /* 0x000fe200078e020f */
[----:B------:R-:W-:Y:S01]  /*34060*/  IADD3 R16, P5, P6, R16, R14, R51 ;  /* 0x0000000e10107210 */ /* 0x000fe20007ebe033 */
[-C--:B------:R-:W-:Y:S02]  /*34070*/  IMAD R24, R17, R68.reuse, RZ ;  /* 0x0000004411187224 */ /* 0x080fe400078e02ff */
[----:B------:R-:W-:Y:S01]  /*34080*/  IMAD.WIDE.U32 R14, R13, R68, RZ ;  /* 0x000000440d0e7225 */ /* 0x000fe200078e00ff */
[----:B------:R-:W-:Y:S02]  /*34090*/  IADD3.X R12, PT, PT, R55, R12, RZ, P5, P6 ;  /* 0x0000000c370c7210 */ /* 0x000fe40002fec4ff */
[----:B------:R-:W-:Y:S01]  /*340a0*/  ISETP.NE.AND P6, PT, R98, RZ, PT ;  /* 0x000000ff6200720c */ /* 0x000fe20003fc5270 */
[----:B------:R-:W-:-:S04]  /*340b0*/  IMAD.WIDE.U32 R54, R95, R25, RZ ;  /* 0x000000195f367225 */ /* 0x000fc800078e00ff */
[----:B------:R-:W-:Y:S02]  /*340c0*/  IMAD R25, R13, R69, R24 ;  /* 0x000000450d197224 */ /* 0x000fe400078e0218 */
[----:B------:R-:W-:Y:S01]  /*340d0*/  IMAD.IADD R57, R21, 0x1, R55 ;  /* 0x0000000115397824 */ /* 0x000fe200078e0237 */
[----:B------:R-:W-:Y:S01]  /*340e0*/  IADD3.X R55, PT, PT, RZ, RZ, RZ, P6, P4 ;  /* 0x000000ffff377210 */ /* 0x000fe200037e84ff */
[----:B------:R-:W-:Y:S01]  /*340f0*/  IMAD.IADD R24, R15, 0x1, R25 ;  /* 0x000000010f187824 */ /* 0x000fe200078e0219 */
[----:B------:R-:W-:Y:S01]  /*34100*/  IADD3.X R15, PT, PT, RZ, RZ, RZ, P2, P0 ;  /* 0x000000ffff0f7210 */ /* 0x000fe200017e04ff */
[----:B------:R-:W-:Y:S01]  /*34110*/  IMAD.WIDE.U32 R60, P2, R10, R77, R60 ;  /* 0x0000004d0a3c7225 */ /* 0x000fe2000784003c */
[----:B------:R-:W-:Y:S02]  /*34120*/  IADD3 R57, P5, P4, R52, R57, R50 ;  /* 0x0000003934397210 */ /* 0x000fe40007cbe032 */
[----:B------:R-:W-:Y:S01]  /*34130*/  IADD3 R25, P0, PT, R2, R54, RZ ;  /* 0x0000003602197210 */ /* 0x000fe20007f1e0ff */
        /* <DEDUP_REMOVED lines=35> */
[----:B------:R-:W-:-:S03]  /*34370*/  IMAD.WIDE.U32 R56, R24, R74, RZ ;  /* 0x0000004a18387225 */ /* 0x000fc600078e00ff */
[----:B------:R-:W-:Y:S01]  /*34380*/  IADD3.X R9, P0, P6, R52, RZ, RZ, P0, P2 ;  /* 0x000000ff34097210 */ /* 0x000fe200006044ff */
[----:B------:R-:W-:Y:S02]  /*34390*/  IMAD.MOV.U32 R11, RZ, RZ, RZ ;  /* 0x000000ffff0b7224 */ /* 0x000fe400078e00ff */
[----:B------:R-:W-:Y:S01]  /*343a0*/  IMAD.WIDE.U32 R56, P2, R14, R75, R56 ;  /* 0x0000004b0e387225 */ /* 0x000fe20007840038 */
[----:B------:R-:W-:Y:S02]  /*343b0*/  IADD3.X R50, PT, PT, R53, RZ, RZ, P0, P6 ;  /* 0x000000ff35327210 */ /* 0x000fe400007ec4ff */
[----:B------:R-:W-:Y:S01]  /*343c0*/  IADD3 R9, P0, PT, R9, R54, RZ ;  /* 0x0000003609097210 */ /* 0x000fe20007f1e0ff */
[----:B------:R-:W-:-:S03]  /*343d0*/  IMAD.WIDE.U32 R94, R94, R20, R10 ;  /* 0x000000145e5e7225 */ /* 0x000fc600078e000a */
[----:B------:R-:W-:Y:S01]  /*343e0*/  IADD3.X R50, P0, PT, R50, R61, RZ, P0, !PT ;  /* 0x0000003d32327210 */ /* 0x000fe2000071e4ff */
[----:B------:R-:W-:-:S04]  /*343f0*/  IMAD.WIDE.U32 R10, R14, R74, RZ ;  /* 0x0000004a0e0a7225 */ /* 0x000fc800078e00ff */
[----:B------:R-:W-:Y:S01]  /*34400*/  IMAD.WIDE.U32 R52, R24, R76, RZ ;  /* 0x0000004c18347225 */ /* 0x000fe200078e00ff */
[----:B------:R-:W-:Y:S02]  /*34410*/  IADD3 R63, P3, PT, R11, R56, RZ ;  /* 0x000000380b3f7210 */ /* 0x000fe40007f7e0ff */
[----:B------:R-:W-:Y:S01]  /*34420*/  IADD3 R22, P1, PT, R9, R10, RZ ;  /* 0x0000000a09167210 */ /* 0x000fe20007f3e0ff */
[-C--:B------:R-:W-:Y:S02]  /*34430*/  IMAD R20, R65, R68.reuse, RZ ;  /* 0x0000004441147224 */ /* 0x080fe400078e02ff */
[----:B------:R-:W-:Y:S01]  /*34440*/  IMAD.WIDE.U32 R10, R17, R68, RZ ;  /* 0x00000044110a7225 */ /* 0x000fe200078e00ff */
[----:B------:R-:W-:-:S03]  /*34450*/  IADD3.X R50, P1, PT, R50, R63, RZ, P1, !PT ;  /* 0x0000003f32327210 */ /* 0x000fc60000f3e4ff */
        /* <DEDUP_REMOVED lines=23> */
[----:B------:R-:W-:Y:S01]  /*345d0*/  IADD3.X RZ, P6, PT, R65, R54, RZ, P0, !PT ;  /* 0x0000003641ff7210 */ /* 0x000fe200007de4ff */
[----:B------:R-:W-:Y:S01]  /*345e0*/  IMAD.MOV.U32 R54, RZ, RZ, R63 ;  /* 0x000000ffff367224 */ /* 0x000fe200078e003f */
[----:B------:R-:W-:Y:S01]  /*345f0*/  IADD3 R60, P3, PT, R64, R67, RZ ;  /* 0x00000043403c7210 */ /* 0x000fe20007f7e0ff */
[----:B------:R-:W-:-:S03]  /*34600*/  IMAD.WIDE.U32 R58, P2, R10, R73, R56 ;  /* 0x000000490a3a7225 */ /* 0x000fc60007840038 */
[----:B------:R-:W-:Y:S01]  /*34610*/  IADD3 R3, P0, PT, R11, R60, RZ ;  /* 0x0000003c0b037210 */ /* 0x000fe20007f1e0ff */
[----:B------:R-:W-:-:S04]  /*34620*/  IMAD.WIDE.U32.X R54, R9, R71, R54, P1 ;  /* 0x0000004709367225 */ /* 0x000fc800008e0436 */
[----:B------:R-:W-:Y:S01]  /*34630*/  IMAD.X R53, RZ, RZ, RZ, P2 ;  /* 0x000000ffff357224 */ /* 0x000fe200010e06ff */
[----:B------:R-:W-:Y:S01]  /*34640*/  IADD3 R24, P2, PT, R3, R52, RZ ;  /* 0x0000003403187210 */ /* 0x000fe20007f5e0ff */
[----:B------:R-:W-:-:S04]  /*34650*/  IMAD.WIDE.U32 R56, R10, R72, RZ ;  /* 0x000000480a387225 */ /* 0x000fc800078e00ff */
[----:B------:R-:W-:Y:S01]  /*34660*/  IMAD.X R11, R13, 0x1, R62, P3 ;  /* 0x000000010d0b7824 */ /* 0x000fe200018e063e */
[----:B------:R-:W-:Y:S01]  /*34670*/  IADD3.X R3, P3, PT, RZ, R54, RZ, P6, !PT ;  /* 0x00000036ff037210 */ /* 0x000fe2000377e4ff */
[----:B------:R-:W-:Y:S01]  /*34680*/  IMAD.MOV.U32 R52, RZ, RZ, R59 ;  /* 0x000000ffff347224 */ /* 0x000fe200078e003b */
[----:B------:R-:W-:Y:S02]  /*34690*/  IADD3 R64, P6, PT, R57, R58, RZ ;  /* 0x0000003a39407210 */ /* 0x000fe40007fde0ff */
[----:B------:R-:W-:Y:S01]  /*346a0*/  IADD3.X R58, P1, PT, R14, R11, RZ, P0, !PT ;  /* 0x0000000b0e3a7210 */ /* 0x000fe2000073e4ff */
[----:B------:R-:W-:Y:S01]  /*346b0*/  IMAD.X R13, RZ, RZ, R55, P3 ;  /* 0x000000ffff0d7224 */ /* 0x000fe200018e0637 */
[----:B------:R-:W-:Y:S01]  /*346c0*/  IADD3 R57, P0, PT, R3, R22, RZ ;  /* 0x0000001603397210 */ /* 0x000fe20007f1e0ff */
[----:B------:R-:W-:Y:S01]  /*346d0*/  IMAD.WIDE.U32 R54, R9, R74, RZ ;  /* 0x0000004a09367225 */ /* 0x000fe200078e00ff */
[----:B------:R-:W-:Y:S02]  /*346e0*/  IADD3.X R58, P2, PT, R58, R97, RZ, P2, !PT ;  /* 0x000000613a3a7210 */ /* 0x000fe4000175e4ff */
[----:B------:R-:W-:Y:S01]  /*346f0*/  IADD3 R57, P3, PT, R57, R56, RZ ;  /* 0x0000003839397210 */ /* 0x000fe20007f7e0ff */
[----:B------:R-:W-:Y:S01]  /*34700*/  IMAD.WIDE.U32.X R52, R9, R73, R52, P6 ;  /* 0x0000004909347225 */ /* 0x000fe200030e0434 */
[----:B------:R-:W-:-:S02]  /*34710*/  IADD3.X R13, P0, PT, R13, R50, RZ, P0, !PT ;  /* 0x000000320d0d7210 */ /* 0x000fc4000071e4ff */
[----:B------:R-:W-:Y:S01]  /*34720*/  IADD3.X R17, P1, P2, R20, RZ, RZ, P2, P1 ;  /* 0x000000ff14117210 */ /* 0x000fe200012224ff */
[----:B------:R-:W-:Y:S01]  /*34730*/  IMAD.WIDE.U32 R54, P6, R10, R75, R54 ;  /* 0x0000004b0a367225 */ /* 0x000fe200078c0036 */
[----:B------:R-:W-:Y:S02]  /*34740*/  IADD3.X R13, P3, PT, R13, R64, RZ, P3, !PT ;  /* 0x000000400d0d7210 */ /* 0x000fe40001f7e4ff */
[----:B------:R-:W-:Y:S01]  /*34750*/  IADD3.X R22, PT, PT, R21, RZ, RZ, P1, P2 ;  /* 0x000000ff15167210 */ /* 0x000fe20000fe44ff */
[----:B------:R-:W-:Y:S01]  /*34760*/  IMAD.X R21, RZ, RZ, RZ, P6 ;  /* 0x000000ffff157224 */ /* 0x000fe200030e06ff */
[----:B------:R-:W-:Y:S01]  /*34770*/  ISETP.GE.U32.AND P1, PT, R60, R67, PT ;  /* 0x000000433c00720c */ /* 0x000fe20003f26070 */
[----:B------:R-:W-:Y:S01]  /*34780*/  IMAD.MOV.U32 R20, RZ, RZ, R55 ;  /* 0x000000ffff147224 */ /* 0x000fe200078e0037 */
[----:B------:R-:W-:Y:S02]  /*34790*/  IADD3.X R3, P0, P3, R52, RZ, RZ, P3, P0 ;  /* 0x000000ff34037210 */ /* 0x000fe40001b004ff */
[----:B------:R-:W-:Y:S01]  /*347a0*/  IADD3 R56, P6, P2, R19, R18, R15 ;  /* 0x0000001213387210 */ /* 0x000fe20007ade00f */
[----:B------:R-:W-:Y:S01]  /*347b0*/  IMAD.WIDE.U32 R14, R10, R74, RZ ;  /* 0x0000004a0a0e7225 */ /* 0x000fe200078e00ff */
[----:B------:R-:W-:-:S02]  /*347c0*/  ISETP.GE.U32.AND.EX P1, PT, R11, R62, PT, P1 ;  /* 0x0000003e0b00720c */ /* 0x000fc40003f26110 */
[----:B------:R-:W-:Y:S01]  /*347d0*/  IADD3.X R53, PT, PT, R53, RZ, RZ, P0, P3 ;  /* 0x000000ff35357210 */ /* 0x000fe200007e64ff */
[----:B------:R-:W-:Y:S01]  /*347e0*/  IMAD R18, R13, R68, RZ ;  /* 0x000000440d127224 */ /* 0x000fe200078e02ff */
[----:B------:R-:W-:Y:S02]  /*347f0*/  IADD3 R3, P0, PT, R3, R24, RZ ;  /* 0x0000001803037210 */ /* 0x000fe40007f1e0ff */
[----:B------:R-:W-:Y:S02]  /*34800*/  IADD3.X R60, PT, PT, RZ, R5, RZ, P6, P2 ;  /* 0x00000005ff3c7210 */ /* 0x000fe400037e44ff */
[----:B------:R-:W-:Y:S02]  /*34810*/  SEL R55, RZ, 0x1, P1 ;  /* 0x00000001ff377807 */ /* 0x000fe40000800000 */
[----:B------:R-:W-:Y:S01]  /*34820*/  IADD3 R50, P6, PT, R3, R14, RZ ;  /* 0x0000000e03327210 */ /* 0x000fe20007fde0ff */
[----:B------:R-:W-:Y:S01]  /*34830*/  IMAD R3, R57, R69, R18 ;  /* 0x0000004539037224 */ /* 0x000fe200078e0212 */
[----:B------:R-:W-:Y:S01]  /*34840*/  IADD3 R24, P3, PT, R15, R54, RZ ;  /* 0x000000360f187210 */ /* 0x000fe20007f7e0ff */
[----:B------:R-:W-:Y:S01]  /*34850*/  IMAD.WIDE.U32 R14, R9, R76, RZ ;  /* 0x0000004c090e7225 */ /* 0x000fe200078e00ff */
[----:B------:R-:W-:-:S02]  /*34860*/  IADD3.X R53, P2, PT, R53, R58, RZ, P0, !PT ;  /* 0x0000003a35357210 */ /* 0x000fc4000075e4ff */
[----:B------:R-:W-:Y:S01]  /*34870*/  IADD3 R55, P0, PT, R55, R56, RZ ;  /* 0x0000003837377210 */ /* 0x000fe20007f1e0ff */
[----:B------:R-:W-:Y:S01]  /*34880*/  IMAD.WIDE.U32 R68, R57, R68, RZ ;  /* 0x0000004439447225 */ /* 0x000fe200078e00ff */
[----:B------:R-:W-:-:S03]  /*34890*/  IADD3.X R53, P1, PT, R53, R24, RZ, P6, !PT ;  /* 0x0000001835357210 */ /* 0x000fc6000373e4ff */
[----:B------:R-:W-:Y:S02]  /*348a0*/  IMAD.IADD R3, R69, 0x1, R3 ;  /* 0x0000000145037824 */ /* 0x000fe400078e0203 */
[----:B------:R-:W-:-:S04]  /*348b0*/  IMAD.WIDE.U32.X R20, R9, R75, R20, P3 ;  /* 0x0000004b09147225 */ /* 0x000fc800018e0414 */
[----:B------:R-:W-:Y:S01]  /*348c0*/  IMAD.WIDE.U32 R14, P6, R10, R77, R14 ;  /* 0x0000004d0a0e7225 */ /* 0x000fe200078c000e */
[----:B------:R-:W-:-:S03]  /*348d0*/  IADD3.X R5, P1, P2, R20, RZ, RZ, P1, P2 ;  /* 0x000000ff14057210 */ /* 0x000fc60000a244ff */
[----:B------:R-:W-:Y:S01]  /*348e0*/  IMAD.X R59, RZ, RZ, R60, P0 ;  /* 0x000000ffff3b7224 */ /* 0x000fe200000e063c */
[----:B------:R-:W-:Y:S01]  /*348f0*/  ISETP.GE.U32.AND P0, PT, R25, R2, PT ;  /* 0x000000021900720c */ /* 0x000fe20003f06070 */
[----:B------:R-:W-:-:S03]  /*34900*/  IMAD.WIDE.U32 R10, R10, R76, RZ ;  /* 0x0000004c0a0a7225 */ /* 0x000fc600078e00ff */
[----:B------:R-:W-:Y:S01]  /*34910*/  ISETP.GE.U32.AND.EX P0, PT, R51, R4, PT, P0 ;  /* 0x000000043300720c */ /* 0x000fe20003f06100 */
[----:B------:R-:W-:Y:S01]  /*34920*/  IMAD.WIDE.U32 R24, R3, R70, RZ ;  /* 0x0000004603187225 */ /* 0x000fe200078e00ff */
[----:B------:R-:W-:-:S03]  /*34930*/  IADD3 R2, P3, PT, R11, R14, RZ ;  /* 0x0000000e0b027210 */ /* 0x000fc60007f7e0ff */
[----:B------:R-:W-:Y:S01]  /*34940*/  IMAD.X R19, RZ, RZ, RZ, P6 ;  /* 0x000000ffff137224 */ /* 0x000fe200030e06ff */
[----:B------:R-:W-:Y:S01]  /*34950*/  IADD3 R52, P6, PT, R17, R55, RZ ;  /* 0x0000003711347210 */ /* 0x000fe20007fde0ff */
[----:B------:R-:W-:Y:S01]  /*34960*/  IMAD.MOV.U32 R18, RZ, RZ, R15 ;  /* 0x000000ffff127224 */ /* 0x000fe200078e000f */
[----:B------:R-:W-:Y:S01]  /*34970*/  IADD3.X R17, PT, PT, R21, RZ, RZ, P1, P2 ;  /* 0x000000ff15117210 */ /* 0x000fe20000fe44ff */
[----:B------:R-:W-:Y:S01]  /*34980*/  IMAD.WIDE.U32 R24, P2, R68, R71, R24 ;  /* 0x0000004744187225 */ /* 0x000fe20007840018 */
[----:B------:R-:W-:-:S03]  /*34990*/  IADD3 R5, P1, PT, R5, R52, RZ ;  /* 0x0000003405057210 */ /* 0x000fc60007f3e0ff */
        /* <DEDUP_REMOVED lines=29> */
[----:B------:R-:W-:Y:S01]  /*34b70*/  IADD3 R18, P5, P4, R23, R8, R7 ;  /* 0x0000000817127210 */ /* 0x000fe20007cbe007 */
[----:B------:R-:W-:Y:S01]  /*34b80*/  IMAD.WIDE.U32 R8, R3, R74, RZ ;  /* 0x0000004a03087225 */ /* 0x000fe200078e00ff */
[----:B------:R-:W-:Y:S02]  /*34b90*/  IADD3.X R7, P1, P2, R4, RZ, RZ, P2, P1 ;  /* 0x000000ff04077210 */ /* 0x000fe400012224ff */
[----:B------:R-:W-:Y:S02]  /*34ba0*/  SEL R11, RZ, 0x1, P0 ;  /* 0x00000001ff0b7807 */ /* 0x000fe40000000000 */
[----:B------:R-:W-:Y:S02]  /*34bb0*/  ISETP.GE.U32.AND.EX P3, PT, R59, R60, PT, P3 ;  /* 0x0000003c3b00720c */ /* 0x000fe40003f66130 */
[----:B------:R-:W-:Y:S02]  /*34bc0*/  ISETP.GE.U32.AND P0, PT, R52, R55, PT ;  /* 0x000000373400720c */ /* 0x000fe40003f06070 */
[----:B------:R-:W-:Y:S01]  /*34bd0*/  IADD3.X R2, PT, PT, R5, RZ, RZ, P1, P2 ;  /* 0x000000ff05027210 */ /* 0x000fe20000fe44ff */
[----:B------:R-:W-:Y:S01]  /*34be0*/  IMAD.WIDE.U32 R4, R68, R74, RZ ;  /* 0x0000004a44047225 */ /* 0x000fe200078e00ff */
[----:B------:R-:W-:-:S02]  /*34bf0*/  IADD3 R16, P6, P2, R11, R16, R10 ;  /* 0x000000100b107210 */ /* 0x000fc40007ade00a */
[----:B------:R-:W-:Y:S01]  /*34c00*/  SEL R11, RZ, 0x1, P3 ;  /* 0x00000001ff0b7807 */ /* 0x000fe20001800000 */
[----:B------:R-:W-:Y:S01]  /*34c10*/  IMAD.WIDE.U32 R8, P3, R68, R75, R8 ;  /* 0x0000004b44087225 */ /* 0x000fe20007860008 */
[----:B------:R-:W-:Y:S02]  /*34c20*/  ISETP.GE.U32.AND.EX P0, PT, R54, R59, PT, P0 ;  /* 0x0000003b3600720c */ /* 0x000fe40003f06100 */
[----:B------:R-:W-:Y:S02]  /*34c30*/  IADD3.X R19, PT, PT, RZ, R6, RZ, P5, P4 ;  /* 0x00000006ff137210 */ /* 0x000fe40002fe84ff */
[----:B------:R-:W-:Y:S02]  /*34c40*/  IADD3 R11, P4, PT, R11, R18, RZ ;  /* 0x000000120b0b7210 */ /* 0x000fe40007f9e0ff */
[----:B------:R-:W-:Y:S02]  /*34c50*/  IADD3 R7, P1, PT, R7, R22, RZ ;  /* 0x0000001607077210 */ /* 0x000fe40007f3e0ff */
        /* <DEDUP_REMOVED lines=8> */
[----:B------:R-:W-:Y:S01]  /*34ce0*/  ISETP.GE.U32.AND P3, PT, R11, R18, PT ;  /* 0x000000120b00720c */ /* 0x000fe20003f66070 */
[----:B------:R-:W-:Y:S01]  /*34cf0*/  IMAD.MOV.U32 R4, RZ, RZ, R9 ;  /* 0x000000ffff047224 */ /* 0x000fe200078e0009 */
        /* <DEDUP_REMOVED lines=41> */
[----:B------:R-:W-:Y:S02]  /*34f90*/  IMAD.MOV.U32 R14, RZ, RZ, R18 ;  /* 0x000000ffff0e7224 */ /* 0x000fe400078e0012 */
[----:B------:R-:W-:-:S02]  /*34fa0*/  IMAD.MOV.U32 R12, RZ, RZ, R21 ;  /* 0x000000ffff0c7224 */ /* 0x000fc400078e0015 */
[----:B------:R-:W-:-:S04]  /*34fb0*/  IMAD.MOV.U32 R13, RZ, RZ, R20 ;  /* 0x000000ffff0d7224 */ /* 0x000fc800078e0014 */
        /* <DEDUP_REMOVED lines=25> */
[----:B------:R-:W-:Y:S02]  /*35150*/  IMAD.MOV.U32 R14, RZ, RZ, R18 ;  /* 0x000000ffff0e7224 */ /* 0x000fe400078e0012 */
[----:B------:R-:W-:-:S02]  /*35160*/  IMAD.MOV.U32 R12, RZ, RZ, R21 ;  /* 0x000000ffff0c7224 */ /* 0x000fc400078e0015 */
[----:B------:R-:W-:-:S08]  /*35170*/  IMAD.MOV.U32 R13, RZ, RZ, R20 ;  /* 0x000000ffff0d7224 */ /* 0x000fd000078e0014 */
[----:B------:R-:W-:Y:S05]  /*35180*/  @P0 BRA `(.L_x_23) ;  /* 0x0000000000580947 */ /* 0x000fea0003800000 */
.L_x_105:
[----:B------:R-:W-:Y:S01]  /*35190*/  ISETP.GE.U32.AND P0, PT, R21, R70, PT ;  /* 0x000000461500720c */ /* 0x000fe20003f06070 */
[----:B------:R-:W-:-:S03]  /*351a0*/  UMOV UR4, URZ ;  /* 0x000000ff00047c82 */ /* 0x000fc60008000000 */
[----:B------:R-:W-:-:S04]  /*351b0*/  ISETP.GE.U32.AND.EX P0, PT, R20, R71, PT, P0 ;  /* 0x000000471400720c */ /* 0x000fc80003f06100 */
[----:B------:R-:W-:-:S04]  /*351c0*/  SEL R15, RZ, 0x1, P0 ;  /* 0x00000001ff0f7807 */ /* 0x000fc80000000000 */
[----:B------:R-:W-:-:S05]  /*351d0*/  IADD3 R15, P0, PT, R15, R72, RZ ;  /* 0x000000480f0f7210 */ /* 0x000fca0007f1e0ff */
[----:B------:R-:W-:Y:S01]  /*351e0*/  IMAD.X R14, RZ, RZ, R73, P0 ;  /* 0x000000ffff0e7224 */ /* 0x000fe200000e0649 */
[----:B------:R-:W-:Y:S02]  /*351f0*/  ISETP.GE.U32.AND P0, PT, R22, R15, PT ;  /* 0x0000000f1600720c */ /* 0x000fe40003f06070 */
[----:B------:R-:W-:Y:S02]  /*35200*/  IADD3 R15, P1, PT, -R15, R22, RZ ;  /* 0x000000160f0f7210 */ /* 0x000fe40007f3e1ff */
        /* <DEDUP_REMOVED lines=14> */
.L_x_23:
[----:B------:R-:W3:Y:S01]  /*352f0*/  LDC R107, c[0x3][0x1a8] ;  /* 0x00c06a00ff6b7b82 */ /* 0x000ee20000000800 */
[----:B------:R-:W-:Y:S01]  /*35300*/  UISETP.NE.AND UP0, UPT, UR5, URZ, UPT ;  /* 0x000000ff0500728c */ /* 0x000fe2000bf05270 */
[----:B------:R-:W-:Y:S02]  /*35310*/  CS2R R114, SRZ ;  /* 0x0000000000727805 */ /* 0x000fe4000001ff00 */
[----:B------:R-:W-:Y:S02]  /*35320*/  CS2R R112, SRZ ;  /* 0x0000000000707805 */ /* 0x000fe4000001ff00 */
[----:B------:R-:W-:Y:S02]  /*35330*/  CS2R R110, SRZ ;  /* 0x00000000006e7805 */ /* 0x000fe4000001ff00 */
[----:B------:R-:W-:Y:S01]  /*35340*/  CS2R R108, SRZ ;  /* 0x00000000006c7805 */ /* 0x000fe2000001ff00 */
[----:B------:R-:W-:Y:S01]  /*35350*/  UMOV UR5, 0x1 ;  /* 0x0000000100057882 */ /* 0x000fe20000000000 */
[----:B------:R-:W4:Y:S08]  /*35360*/  LDC R106, c[0x3][0x1ac] ;  /* 0x00c06b00ff6a7b82 */ /* 0x000f300000000800 */
[----:B------:R-:W5:Y:S08]  /*35370*/  LDC R105, c[0x3][0x1a0] ;  /* 0x00c06800ff697b82 */ /* 0x000f700000000800 */
[----:B------:R-:W0:Y:S01]  /*35380*/  LDC R94, c[0x3][0x1a4] ;  /* 0x00c06900ff5e7b82 */ /* 0x000e220000000800 */
[----:B---3--:R-:W-:-:S07]  /*35390*/  IMAD.MOV.U32 R123, RZ, RZ, R107 ;  /* 0x000000ffff7b7224 */ /* 0x008fce00078e006b */
[----:B------:R-:W3:Y:S01]  /*353a0*/  LDC R97, c[0x3][0x198] ;  /* 0x00c06600ff617b82 */ /* 0x000ee20000000800 */
[----:B----4-:R-:W-:-:S07]  /*353b0*/  IMAD.MOV.U32 R124, RZ, RZ, R106 ;  /* 0x000000ffff7c7224 */ /* 0x010fce00078e006a */
[----:B------:R-:W4:Y:S01]  /*353c0*/  LDC R96, c[0x3][0x19c] ;  /* 0x00c06700ff607b82 */ /* 0x000f220000000800 */
[----:B-----5:R-:W-:-:S07]  /*353d0*/  IMAD.MOV.U32 R121, RZ, RZ, R105 ;  /* 0x000000ffff797224 */ /* 0x020fce00078e0069 */
[----:B------:R-:W5:Y:S01]  /*353e0*/  LDC R95, c[0x3][0x190] ;  /* 0x00c06400ff5f7b82 */ /* 0x000f620000000800 */
[----:B0-----:R-:W-:-:S07]  /*353f0*/  IMAD.MOV.U32 R122, RZ, RZ, R94 ;  /* 0x000000ffff7a7224 */ /* 0x001fce00078e005e */
[----:B------:R-:W0:Y:S01]  /*35400*/  LDC R104, c[0x3][0x194] ;  /* 0x00c06500ff687b82 */ /* 0x000e220000000800 */
[----:B---3--:R-:W-:Y:S02]  /*35410*/  IMAD.MOV.U32 R119, RZ, RZ, R97 ;  /* 0x000000ffff777224 */ /* 0x008fe400078e0061 */
[----:B----4-:R-:W-:Y:S02]  /*35420*/  IMAD.MOV.U32 R120, RZ, RZ, R96 ;  /* 0x000000ffff787224 */ /* 0x010fe400078e0060 */
[----:B-----5:R-:W-:Y:S02]  /*35430*/  IMAD.MOV.U32 R117, RZ, RZ, R95 ;  /* 0x000000ffff757224 */ /* 0x020fe400078e005f */
[----:B0-----:R-:W-:Y:S01]  /*35440*/  IMAD.MOV.U32 R118, RZ, RZ, R104 ;  /* 0x000000ffff767224 */ /* 0x001fe200078e0068 */
        /* <DEDUP_REMOVED lines=12> */
[----:B------:R-:W-:-:S06]  /*35510*/  IMAD.MOV.U32 R118, RZ, RZ, R104 ;  /* 0x000000ffff767224 */ /* 0x000fcc00078e0068 */
[----:B------:R-:W-:Y:S05]  /*35520*/  @!P0 BRA `(.L_x_106) ;  /* 0x0000055c00ac8947 */ /* 0x000fea0003800000 */
[----:B------:R-:W-:Y:S01]  /*35530*/  LOP3.LUT R2, R31, R27, R28, 0xfe, !PT ;  /* 0x0000001b1f027212 */ /* 0x000fe200078efe1c */
[----:B------:R-:W-:Y:S01]  /*35540*/  IMAD.MOV.U32 R123, RZ, RZ, R107 ;  /* 0x000000ffff7b7224 */ /* 0x000fe200078e006b */
[----:B------:R-:W-:Y:S01]  /*35550*/  LOP3.LUT R3, R30, R26, R29, 0xfe, !PT ;  /* 0x0000001a1e037212 */ /* 0x000fe200078efe1d */
[----:B------:R-:W-:Y:S01]  /*35560*/  IMAD.MOV.U32 R124, RZ, RZ, R106 ;  /* 0x000000ffff7c7224 */ /* 0x000fe200078e006a */
[----:B------:R-:W-:Y:S01]  /*35570*/  LOP3.LUT P0, RZ, R2, R33, RZ, 0xfc, !PT ;  /* 0x0000002102ff7212 */ /* 0x000fe2000780fcff */
[----:B------:R-:W-:Y:S01]  /*35580*/  IMAD.MOV.U32 R121, RZ, RZ, R105 ;  /* 0x000000ffff797224 */ /* 0x000fe200078e0069 */
[----:B------:R-:W-:Y:S01]  /*35590*/  CS2R R112, SRZ ;  /* 0x0000000000707805 */ /* 0x000fe2000001ff00 */
[----:B------:R-:W-:Y:S01]  /*355a0*/  IMAD.MOV.U32 R122, RZ, RZ, R94 ;  /* 0x000000ffff7a7224 */ /* 0x000fe200078e005e */
[----:B------:R-:W-:Y:S01]  /*355b0*/  LOP3.LUT P0, RZ, R3, R32, RZ, 0xfc, P0 ;  /* 0x0000002003ff7212 */ /* 0x000fe2000000fcff */
[----:B------:R-:W-:Y:S01]  /*355c0*/  IMAD.MOV.U32 R119, RZ, RZ, R97 ;  /* 0x000000ffff777224 */ /* 0x000fe200078e0061 */
[----:B------:R-:W-:Y:S01]  /*355d0*/  CS2R R110, SRZ ;  /* 0x00000000006e7805 */ /* 0x000fe2000001ff00 */
[----:B------:R-:W-:Y:S01]  /*355e0*/  IMAD.MOV.U32 R120, RZ, RZ, R96 ;  /* 0x000000ffff787224 */ /* 0x000fe200078e0060 */
[----:B------:R-:W-:Y:S01]  /*355f0*/  CS2R R108, SRZ ;  /* 0x00000000006c7805 */ /* 0x000fe2000001ff00 */
[----:B------:R-:W-:-:S02]  /*35600*/  IMAD.MOV.U32 R117, RZ, RZ, R95 ;  /* 0x000000ffff757224 */ /* 0x000fc400078e005f */
[----:B------:R-:W-:-:S06]  /*35610*/  IMAD.MOV.U32 R118, RZ, RZ, R104 ;  /* 0x000000ffff767224 */ /* 0x000fcc00078e0068 */
[----:B------:R-:W-:Y:S05]  /*35620*/  @!P0 BRA `(.L_x_106) ;  /* 0x0000055c006c8947 */ /* 0x000fea0003800000 */
        /* <DEDUP_REMOVED lines=9> */
[----:B------:R-:W-:-:S03]  /*356c0*/  IMAD.WIDE.U32 R4, R28, R28, RZ ;  /* 0x0000001c1c047225 */ /* 0x000fc600078e00ff */
[----:B------:R-:W-:Y:S01]  /*356d0*/  IADD3 R62, P6, P2, R2, R7, R62 ;  /* 0x00000007023e7210 */ /* 0x000fe20007ade03e */
[----:B------:R-:W-:Y:S01]  /*356e0*/  IMAD.MOV.U32 R77, RZ, RZ, RZ ;  /* 0x000000ffff4d7224 */ /* 0x000fe200078e00ff */
[----:B------:R-:W-:Y:S01]  /*356f0*/  LOP3.LUT R24, R4, 0xfffffffd, RZ, 0xc0, !PT ;  /* 0xfffffffd04187812 */ /* 0x000fe200078ec0ff */
[----:B------:R-:W-:Y:S01]  /*35700*/  IMAD.IADD R68, R75, 0x1, R3 ;  /* 0x000000014b447824 */ /* 0x000fe200078e0203 */
[----:B------:R-:W-:Y:S01]  /*35710*/  IADD3.X R69, PT, PT, RZ, RZ, RZ, P6, P2 ;  /* 0x000000ffff457210 */ /* 0x000fe200037e44ff */
[----:B------:R-:W-:Y:S02]  /*35720*/  IMAD.MOV.U32 R61, RZ, RZ, RZ ;  /* 0x000000ffff3d7224 */ /* 0x000fe400078e00ff */
[----:B------:R-:W-:-:S04]  /*35730*/  IMAD.WIDE.U32 R2, R26, R27, RZ ;  /* 0x0000001b1a027225 */ /* 0x000fc800078e00ff */
[----:B------:R-:W-:Y:S02]  /*35740*/  IMAD.IADD R4, R63, 0x1, R77 ;  /* 0x000000013f047824 */ /* 0x000fe400078e024d */
[----:B------:R-:W-:Y:S02]  /*35750*/  IMAD.MOV.U32 R63, RZ, RZ, RZ ;  /* 0x000000ffff3f7224 */ /* 0x000fe400078e00ff */
[----:B------:R-:W-:-:S04]  /*35760*/  IMAD.WIDE.U32 R18, R33, R27, RZ ;  /* 0x0000001b21127225 */ /* 0x000fc800078e00ff */
[----:B------:R-:W-:Y:S02]  /*35770*/  IMAD.IADD R3, R3, 0x1, R61 ;  /* 0x0000000103037824 */ /* 0x000fe400078e023d */
[----:B------:R-:W-:Y:S02]  /*35780*/  IMAD.SHL.U32 R73, R2, 0x2, RZ ;  /* 0x0000000202497824 */ /* 0x000fe400078e00ff */
[----:B------:R-:W-:-:S03]  /*35790*/  IMAD.WIDE.U32 R10, R33, R26, RZ ;  /* 0x0000001a210a7225 */ /* 0x000fc600078e00ff */
[----:B------:R-:W-:Y:S01]  /*357a0*/  LOP3.LUT R73, R73, 0xfffffffe, RZ, 0xc0, !PT ;  /* 0xfffffffe49497812 */ /* 0x000fe200078ec0ff */
[----:B------:R-:W-:-:S03]  /*357b0*/  IMAD.WIDE.U32 R8, R32, R27, RZ ;  /* 0x0000001b20087225 */ /* 0x000fc600078e00ff */
[----:B------:R-:W-:Y:S01]  /*357c0*/  IADD3 R73, P3, PT, R73, R22, RZ ;  /* 0x0000001649497210 */ /* 0x000fe20007f7e0ff */
[----:B------:R-:W-:Y:S01]  /*357d0*/  IMAD.IADD R33, R19, 0x1, R63 ;  /* 0x0000000113217824 */ /* 0x000fe200078e023f */
[C-C-:B------:R-:W-:Y:S01]  /*357e0*/  SHF.L.U64.HI R19, R2.reuse, 0x1, R3.reuse ;  /* 0x0000000102137819 */ /* 0x140fe20000010203 */
[----:B------:R-:W-:Y:S01]  /*357f0*/  IMAD.MOV.U32 R7, RZ, RZ, RZ ;  /* 0x000000ffff077224 */ /* 0x000fe200078e00ff */
[--C-:B------:R-:W-:Y:S01]  /*35800*/  SHF.R.U64 R2, R2, 0x1f, R3.reuse ;  /* 0x0000001f02027819 */ /* 0x100fe20000001203 */
[----:B------:R-:W-:Y:S01]  /*35810*/  IMAD.MOV.U32 R57, RZ, RZ, RZ ;  /* 0x000000ffff397224 */ /* 0x000fe200078e00ff */
[----:B------:R-:W-:Y:S01]  /*35820*/  SHF.R.U32.HI R3, RZ, 0x1f, R3 ;  /* 0x0000001fff037819 */ /* 0x000fe20000011603 */
[----:B------:R-:W-:Y:S01]  /*35830*/  IMAD.WIDE.U32 R50, R28, R27, RZ ;  /* 0x0000001b1c327225 */ /* 0x000fe200078e00ff */
[----:B------:R-:W-:Y:S02]  /*35840*/  IADD3 R33, P1, P4, R10, R33, R8 ;  /* 0x000000210a217210 */ /* 0x000fe40007c3e008 */
[----:B------:R-:W-:Y:S01]  /*35850*/  LOP3.LUT R19, R19, 0x1, RZ, 0xc0, !PT ;  /* 0x0000000113137812 */ /* 0x000fe200078ec0ff */
[----:B------:R-:W-:Y:S01]  /*35860*/  IMAD.WIDE.U32 R20, R29, R28, RZ ;  /* 0x0000001c1d147225 */ /* 0x000fe200078e00ff */
[----:B------:R-:W-:-:S02]  /*35870*/  LOP3.LUT R2, R2, 0xfffffffe, RZ, 0xc0, !PT ;  /* 0xfffffffe02027812 */ /* 0x000fc400078ec0ff */
[----:B------:R-:W-:Y:S01]  /*35880*/  LOP3.LUT R3, R3, 0x1, RZ, 0xc0, !PT ;  /* 0x0000000103037812 */ /* 0x000fe200078ec0ff */
[----:B------:R-:W-:Y:S02]  /*35890*/  IMAD.IADD R52, R9, 0x1, R7 ;  /* 0x0000000109347824 */ /* 0x000fe400078e0207 */
[----:B------:R-:W-:-:S04]  /*358a0*/  IMAD.WIDE.U32 R8, R29, R27, RZ ;  /* 0x0000001b1d087225 */ /* 0x000fc800078e00ff */
[----:B------:R-:W-:-:S04]  /*358b0*/  IMAD.WIDE.U32 R22, R28, R26, RZ ;  /* 0x0000001a1c167225 */ /* 0x000fc800078e00ff */
[----:B------:R-:W-:Y:S02]  /*358c0*/  IMAD.IADD R71, R51, 0x1, R57 ;  /* 0x0000000133477824 */ /* 0x000fe400078e0239 */
[----:B------:R-:W-:Y:S02]  /*358d0*/  IMAD.MOV.U32 R55, RZ, RZ, RZ ;  /* 0x000000ffff377224 */ /* 0x000fe400078e00ff */
[----:B------:R-:W-:Y:S02]  /*358e0*/  IMAD.SHL.U32 R66, R20, 0x2, RZ ;  /* 0x0000000214427824 */ /* 0x000fe400078e00ff */
[----:B------:R-:W-:Y:S01]  /*358f0*/  IMAD.X R19, RZ, RZ, R19, P3 ;  /* 0x000000ffff137224 */ /* 0x000fe200018e0613 */
[----:B------:R-:W-:Y:S01]  /*35900*/  IADD3 R71, P3, P5, R22, R71, R8 ;  /* 0x0000004716477210 */ /* 0x000fe20007d7e008 */
[----:B------:R-:W-:Y:S01]  /*35910*/  IMAD.IADD R5, R57, 0x1, R5 ;  /* 0x0000000139057824 */ /* 0x000fe200078e0205 */
[----:B------:R-:W-:Y:S01]  /*35920*/  LOP3.LUT R66, R66, 0xfffffffe, RZ, 0xc0, !PT ;  /* 0xfffffffe42427812 */ /* 0x000fe200078ec0ff */
[----:B------:R-:W-:Y:S01]  /*35930*/  IMAD.IADD R67, R55, 0x1, R21 ;  /* 0x0000000137437824 */ /* 0x000fe200078e0215 */
[----:B------:R-:W-:Y:S01]  /*35940*/  SHF.R.U32.HI R27, RZ, 0x1f, R71 ;  /* 0x0000001fff1b7819 */ /* 0x000fe20000011647 */
[----:B------:R-:W-:Y:S01]  /*35950*/  IMAD.IADD R63, R63, 0x1, R11 ;  /* 0x000000013f3f7824 */ /* 0x000fe200078e020b */
[----:B------:R-:W-:Y:S01]  /*35960*/  IADD3 R66, P0, PT, R66, R5, RZ ;  /* 0x0000000542427210 */ /* 0x000fe20007f1e0ff */
[----:B------:R-:W-:Y:S01]  /*35970*/  IMAD.WIDE.U32 R2, R26, R26, R2 ;  /* 0x0000001a1a027225 */ /* 0x000fe200078e0002 */
[----:B------:R-:W0:Y:S01]  /*35980*/  LDC.64 R10, c[0x3][0xe0] ;  /* 0x00c03800ff0a7b82 */ /* 0x000e220000000a00 */
[----:B------:R-:W-:-:S02]  /*35990*/  SHF.L.U64.HI R25, R20, 0x1, R67 ;  /* 0x0000000114197819 */ /* 0x000fc40000010243 */
[----:B------:R-:W-:Y:S01]  /*359a0*/  IMAD.WIDE.U32 R58, R30, R28, RZ ;  /* 0x0000001c1e3a7225 */ /* 0x000fe200078e00ff */
[----:B------:R-:W-:Y:S02]  /*359b0*/  SHF.R.U64 R64, R20, 0x1f, R67 ;  /* 0x0000001f14407819 */ /* 0x000fe40000001243 */
[----:B------:R-:W-:Y:S01]  /*359c0*/  IADD3 R19, P2, PT, R19, R2, RZ ;  /* 0x0000000213137210 */ /* 0x000fe20007f5e0ff */
[----:B------:R-:W-:Y:S01]  /*359d0*/  IMAD.IADD R20, R77, 0x1, R59 ;  /* 0x000000014d147824 */ /* 0x000fe200078e023b */
[----:B------:R-:W-:Y:S01]  /*359e0*/  IADD3 R53, P6, PT, R27, R6, RZ ;  /* 0x000000061b357210 */ /* 0x000fe20007fde0ff */
[----:B------:R-:W-:Y:S01]  /*359f0*/  IMAD.MOV.U32 R5, RZ, RZ, RZ ;  /* 0x000000ffff057224 */ /* 0x000fe200078e00ff */
[----:B------:R-:W-:Y:S01]  /*35a00*/  LOP3.LUT R8, R25, 0x1, RZ, 0xc0, !PT ;  /* 0x0000000119087812 */ /* 0x000fe200078ec0ff */
[----:B------:R-:W-:Y:S01]  /*35a10*/  IMAD.MOV.U32 R21, RZ, RZ, RZ ;  /* 0x000000ffff157224 */ /* 0x000fe200078e00ff */
[----:B------:R-:W-:Y:S01]  /*35a20*/  LOP3.LUT R64, R64, 0xfffffffe, RZ, 0xc0, !PT ;  /* 0xfffffffe40407812 */ /* 0x000fe200078ec0ff */
[----:B------:R-:W-:-:S04]  /*35a30*/  IMAD.WIDE.U32 R4, R30, R26, R4 ;  /* 0x0000001a1e047225 */ /* 0x000fc800078e0004 */
[----:B------:R-:W-:-:S04]  /*35a40*/  IMAD.WIDE.U32 R20, R30, R29, R20 ;  /* 0x0000001d1e147225 */ /* 0x000fc800078e0014 */
[----:B------:R-:W-:Y:S01]  /*35a50*/  IMAD.X R30, R61, 0x1, R3, P2 ;  /* 0x000000013d1e7824 */ /* 0x000fe200010e0603 */
[----:B------:R-:W-:Y:S01]  /*35a60*/  ISETP.GT.U32.AND P2, PT, R6, R53, PT ;  /* 0x000000350600720c */ /* 0x000fe20003f44070 */
[----:B------:R-:W-:Y:S01]  /*35a70*/  IMAD.WIDE.U32 R60, R31, R29, RZ ;  /* 0x0000001d1f3c7225 */ /* 0x000fe200078e00ff */
[----:B------:R-:W3:Y:S03]  /*35a80*/  LDC.64 R2, c[0x3][RZ] ;  /* 0x00c00000ff027b82 */ /* 0x000ee60000000a00 */
[----:B------:R-:W-:Y:S01]  /*35a90*/  IMAD.X R65, RZ, RZ, R62, P6 ;  /* 0x000000ffff417224 */ /* 0x000fe200030e063e */
[----:B------:R-:W-:Y:S01]  /*35aa0*/  IADD3 R51, P6, PT, R53, R24, RZ ;  /* 0x0000001835337210 */ /* 0x000fe20007fde0ff */
[----:B------:R-:W-:Y:S02]  /*35ab0*/  IMAD.IADD R25, R75, 0x1, R61 ;  /* 0x000000014b197824 */ /* 0x000fe400078e023d */
[----:B------:R-:W-:Y:S01]  /*35ac0*/  IMAD.X R61, RZ, RZ, R8, P0 ;  /* 0x000000ffff3d7224 */ /* 0x000fe200000e0608 */
[----:B------:R-:W-:Y:S01]  /*35ad0*/  ISETP.GT.U32.AND.EX P2, PT, R62, R65, PT, P2 ;  /* 0x000000413e00720c */ /* 0x000fe20003f44120 */
[----:B------:R-:W-:Y:S01]  /*35ae0*/  IMAD.X R59, R65, 0x1, R66, P6 ;  /* 0x00000001413b7824 */ /* 0x000fe200030e0642 */
[----:B------:R-:W-:Y:S01]  /*35af0*/  IADD3 R56, P0, PT, R25, R20, RZ ;  /* 0x0000001419387210 */ /* 0x000fe20007f1e0ff */
[----:B------:R-:W-:Y:S01]  /*35b00*/  IMAD.WIDE.U32 R24, R31, R28, RZ ;  /* 0x0000001c1f187225 */ /* 0x000fe200078e00ff */
[----:B------:R-:W-:-:S02]  /*35b10*/  SEL R20, R6, R53, P2 ;  /* 0x0000003506147207 */ /* 0x000fc40001000000 */
[----:B------:R-:W-:Y:S01]  /*35b20*/  SEL R22, R62, R65, P2 ;  /* 0x000000413e167207 */ /* 0x000fe20001000000 */
[----:B0-----:R-:W-:Y:S01]  /*35b30*/  IMAD R28, R73, R10, RZ ;  /* 0x0000000a491c7224 */ /* 0x001fe200078e02ff */
[----:B------:R-:W-:Y:S01]  /*35b40*/  IADD3 R53, P2, P6, R69, R4, R68 ;  /* 0x0000000445357210 */ /* 0x000fe20007e5e044 */
[C---:B------:R-:W-:Y:S01]  /*35b50*/  IMAD.X R8, R77.reuse, 0x1, R21, P0 ;  /* 0x000000014d087824 */ /* 0x040fe200000e0615 */
[----:B------:R-:W-:Y:S01]  /*35b60*/  SHF.R.U32.HI R4, RZ, 0x1f, R67 ;  /* 0x0000001fff047819 */ /* 0x000fe20000011643 */
[----:B------:R-:W-:Y:S01]  /*35b70*/  IMAD R31, R54, R11, R28 ;  /* 0x0000000b361f7224 */ /* 0x000fe200078e021c */
[----:B------:R-:W-:Y:S01]  /*35b80*/  ISETP.GT.U32.AND P0, PT, R20, R51, PT ;  /* 0x000000331400720c */ /* 0x000fe20003f04070 */
[----:B------:R-:W-:Y:S01]  /*35b90*/  IMAD.WIDE.U32 R20, R54, R10, RZ ;  /* 0x0000000a36147225 */ /* 0x000fe200078e00ff */
[----:B------:R-:W-:Y:S02]  /*35ba0*/  LOP3.LUT R65, R4, 0x1, RZ, 0xc0, !PT ;  /* 0x0000000104417812 */ /* 0x000fe400078ec0ff */
[----:B------:R-:W-:Y:S01]  /*35bb0*/  ISETP.GT.U32.AND.EX P0, PT, R22, R59, PT, P0 ;  /* 0x0000003b1600720c */ /* 0x000fe20003f04100 */
[----:B------:R-:W-:-:S02]  /*35bc0*/  IMAD.IADD R66, R77, 0x1, R5 ;  /* 0x000000014d427824 */ /* 0x000fc400078e0205 */
[----:B------:R-:W-:Y:S01]  /*35bd0*/  IMAD.IADD R25, R75, 0x1, R25 ;  /* 0x000000014b197824 */ /* 0x000fe200078e0219 */
[----:B------:R-:W-:Y:S01]  /*35be0*/  SEL R22, RZ, 0x1, !P0 ;  /* 0x00000001ff167807 */ /* 0x000fe20004000000 */
[----:B------:R-:W-:Y:S01]  /*35bf0*/  IMAD.WIDE.U32 R4, R29, R29, R64 ;  /* 0x0000001d1d047225 */ /* 0x000fe200078e0040 */
[----:B------:R-:W-:Y:S02]  /*35c00*/  IADD3.X R66, PT, PT, RZ, R66, RZ, P2, P6 ;  /* 0x00000042ff427210 */ /* 0x000fe400017ec4ff */
[----:B------:R-:W-:Y:S01]  /*35c10*/  IADD3 R58, P2, P6, R60, R25, R58 ;  /* 0x000000193c3a7210 */ /* 0x000fe20007e5e03a */
[----:B------:R-:W-:Y:S01]  /*35c20*/  IMAD.IADD R28, R21, 0x1, R31 ;  /* 0x00000001151c7824 */ /* 0x000fe200078e021f */
[----:B------:R-:W-:Y:S01]  /*35c30*/  IADD3.X R31, PT, PT, RZ, RZ, RZ, P1, P4 ;  /* 0x000000ffff1f7210 */ /* 0x000fe20000fe84ff */
[----:B------:R-:W-:Y:S01]  /*35c40*/  IMAD.IADD R21, R55, 0x1, R5 ;  /* 0x0000000137157824 */ /* 0x000fe200078e0205 */
[----:B------:R-:W-:Y:S01]  /*35c50*/  IADD3 R25, P0, P4, R61, R4, R53 ;  /* 0x000000043d197210 */ /* 0x000fe20007c1e035 */
[-C--:B---3--:R-:W-:Y:S01]  /*35c60*/  IMAD.WIDE.U32 R64, R28, R2.reuse, RZ ;  /* 0x000000021c407225 */ /* 0x088fe200078e00ff */
[----:B------:R-:W0:Y:S02]  /*35c70*/  LDC.64 R4, c[0x3][0x8] ;  /* 0x00c00200ff047b82 */ /* 0x000e240000000a00 */
[----:B------:R-:W-:Y:S01]  /*35c80*/  IADD3.X R21, PT, PT, RZ, R21, R66, P0, P4 ;  /* 0x00000015ff157210 */ /* 0x000fe200007e8442 */
[----:B------:R-:W-:Y:S01]  /*35c90*/  IMAD.WIDE.U32 R60, R20, R2, RZ ;  /* 0x00000002143c7225 */ /* 0x000fe200078e00ff */
[----:B------:R-:W-:-:S03]  /*35ca0*/  IADD3 R25, P0, P4, R53, R25, R22 ;  /* 0x0000001935197210 */ /* 0x000fc60007c1e016 */
[----:B------:R-:W-:Y:S01]  /*35cb0*/  IMAD.WIDE.U32 R64, P1, R20, R3, R64 ;  /* 0x0000000314407225 */ /* 0x000fe20007820040 */
[----:B------:R-:W-:Y:S02]  /*35cc0*/  IADD3.X R21, PT, PT, R66, R21, RZ, P0, P4 ;  /* 0x0000001542157210 */ /* 0x000fe400007e84ff */
[----:B------:R-:W-:Y:S01]  /*35cd0*/  IADD3 RZ, P4, PT, R54, R60, RZ ;  /* 0x0000003c36ff7210 */ /* 0x000fe20007f9e0ff */
[----:B------:R-:W-:Y:S01]  /*35ce0*/  IMAD.MOV.U32 R53, RZ, RZ, RZ ;  /* 0x000000ffff357224 */ /* 0x000fe200078e00ff */
[----:B------:R-:W-:Y:S01]  /*35cf0*/  SHF.L.U64.HI R54, R50, 0x1, R71 ;  /* 0x0000000132367819 */ /* 0x000fe20000010247 */
[----:B------:R-:W-:Y:S02]  /*35d00*/  IMAD.X R67, RZ, RZ, RZ, P1 ;  /* 0x000000ffff437224 */ /* 0x000fe400008e06ff */
[----:B------:R-:W-:Y:S01]  /*35d10*/  IMAD.WIDE.U32 R52, R32, R26, R52 ;  /* 0x0000001a20347225 */ /* 0x000fe200078e0034 */
[----:B------:R-:W-:Y:S02]  /*35d20*/  IADD3 R32, P1, PT, R61, R64, RZ ;  /* 0x000000403d207210 */ /* 0x000fe40007f3e0ff */
[----:B------:R-:W-:Y:S01]  /*35d30*/  IADD3 R64, P0, PT, R51, R6, RZ ;  /* 0x0000000633407210 */ /* 0x000fe20007f1e0ff */
[----:B------:R-:W-:Y:S01]  /*35d40*/  IMAD.MOV.U32 R66, RZ, RZ, R65 ;  /* 0x000000ffff427224 */ /* 0x000fe200078e0041 */
[----:B------:R-:W-:Y:S01]  /*35d50*/  IADD3.X RZ, P4, PT, R73, R32, RZ, P4, !PT ;  /* 0x0000002049ff7210 */ /* 0x000fe2000279e4ff */
[----:B------:R-:W-:Y:S01]  /*35d60*/  IMAD.IADD R74, R57, 0x1, R23 ;  /* 0x00000001394a7824 */ /* 0x000fe200078e0217 */
[----:B------:R-:W-:Y:S01]  /*35d70*/  IADD3.X R32, PT, PT, RZ, RZ, RZ, P2, P6 ;  /* 0x000000ffff207210 */ /* 0x000fe200017ec4ff */
[----:B------:R-:W-:Y:S01]  /*35d80*/  IMAD.WIDE.U32.X R60, R28, R3, R66, P1 ;  /* 0x000000031c3c7225 */ /* 0x000fe200008e0442 */
[----:B------:R-:W-:-:S03]  /*35d90*/  ISETP.GE.U32.AND P1, PT, R64, R51, PT ;  /* 0x000000334000720c */ /* 0x000fc60003f26070 */
        /* <DEDUP_REMOVED lines=8> */
[----:B------:R-:W-:Y:S01]  /*35e20*/  IADD3 R61, P4, PT, R22, R18, RZ ;  /* 0x00000012163d7210 */ /* 0x000fe20007f9e0ff */
[----:B------:R-:W-:Y:S01]  /*35e30*/  IMAD.WIDE.U32 R6, R20, R4, RZ ;  /* 0x0000000414067225 */ /* 0x000fe200078e00ff */
[----:B------:R-:W-:-:S02]  /*35e40*/  LEA R63, P0, R50, R63, 0x1 ;  /* 0x0000003f323f7211 */ /* 0x000fc400078008ff */
[----:B------:R-:W-:Y:S01]  /*35e50*/  IADD3 R59, P2, P6, R32, R56, R31 ;  /* 0x00000038203b7210 */ /* 0x000fe20007e5e01f */
[----:B------:R-:W-:Y:S01]  /*35e60*/  IMAD.X R22, RZ, RZ, R33, P4 ;  /* 0x000000ffff167224 */ /* 0x000fe200020e0621 */
[----:B------:R-:W-:Y:S02]  /*35e70*/  SEL R50, RZ, 0x1, P1 ;  /* 0x00000001ff327807 */ /* 0x000fe40000800000 */
[----:B------:R-:W-:Y:S02]  /*35e80*/  ISETP.GT.U32.AND P1, PT, R18, R61, PT ;  /* 0x0000003d1200720c */ /* 0x000fe40003f24070 */
[----:B------:R-:W-:Y:S02]  /*35e90*/  IADD3 R62, P4, PT, R61, R24, RZ ;  /* 0x000000183d3e7210 */ /* 0x000fe40007f9e0ff */
[----:B------:R-:W-:Y:S01]  /*35ea0*/  IADD3.X R71, PT, PT, RZ, R8, R51, P2, P6 ;  /* 0x00000008ff477210 */ /* 0x000fe200017ec433 */
[----:B------:R-:W-:Y:S01]  /*35eb0*/  IMAD.WIDE.U32 R52, P2, R20, R5, R52 ;  /* 0x0000000514347225 */ /* 0x000fe20007840034 */
[----:B------:R-:W-:-:S02]  /*35ec0*/  ISETP.GT.U32.AND.EX P1, PT, R33, R22, PT, P1 ;  /* 0x000000162100720c */ /* 0x000fc40003f24110 */
[----:B------:R-:W-:Y:S01]  /*35ed0*/  IADD3.X R67, P0, PT, R67, R54, RZ, P0, !PT ;  /* 0x0000003643437210 */ /* 0x000fe2000071e4ff */
[----:B------:R-:W-:Y:S01]  /*35ee0*/  IMAD.X R68, R22, 0x1, R58, P4 ;  /* 0x0000000116447824 */ /* 0x000fe200020e063a */
[----:B------:R-:W-:Y:S01]  /*35ef0*/  IADD3 R63, P4, PT, R63, R6, RZ ;  /* 0x000000063f3f7210 */ /* 0x000fe20007f9e0ff */
[----:B------:R-:W-:Y:S01]  /*35f00*/  IMAD.X R57, RZ, RZ, RZ, P2 ;  /* 0x000000ffff397224 */ /* 0x000fe200010e06ff */
[----:B------:R-:W-:Y:S02]  /*35f10*/  SEL R6, R18, R61, P1 ;  /* 0x0000003d12067207 */ /* 0x000fe40000800000 */
[----:B------:R-:W-:Y:S02]  /*35f20*/  IADD3 R52, P6, PT, R7, R52, RZ ;  /* 0x0000003407347210 */ /* 0x000fe40007fde0ff */
[----:B------:R-:W-:Y:S01]  /*35f30*/  SEL R7, R33, R22, P1 ;  /* 0x0000001621077207 */ /* 0x000fe20000800000 */
[----:B------:R-:W-:Y:S01]  /*35f40*/  IMAD.WIDE.U32 R22, R63, R10, RZ ;  /* 0x0000000a3f167225 */ /* 0x000fe200078e00ff */
[----:B------:R-:W-:-:S02]  /*35f50*/  ISETP.GT.U32.AND P1, PT, R6, R62, PT ;  /* 0x0000003e0600720c */ /* 0x000fc40003f24070 */
[----:B------:R-:W-:Y:S02]  /*35f60*/  IADD3.X R67, P4, PT, R67, R52, RZ, P4, !PT ;  /* 0x0000003443437210 */ /* 0x000fe4000279e4ff */
[----:B------:R-:W-:Y:S02]  /*35f70*/  ISETP.GT.U32.AND.EX P1, PT, R7, R68, PT, P1 ;  /* 0x000000440700720c */ /* 0x000fe40003f24110 */
[----:B------:R-:W0:Y:S01]  /*35f80*/  LDC.64 R6, c[0x3][0x10] ;  /* 0x00c00400ff067b82 */ /* 0x000e220000000a00 */
[----:B------:R-:W-:Y:S01]  /*35f90*/  IMAD R52, R67, R10, RZ ;  /* 0x0000000a43347224 */ /* 0x000fe200078e02ff */
[----:B------:R-:W-:Y:S02]  /*35fa0*/  SEL R60, RZ, 0x1, !P1 ;  /* 0x00000001ff3c7807 */ /* 0x000fe40004800000 */
[----:B------:R-:W-:Y:S01]  /*35fb0*/  IADD3 R65, P1, PT, R50, R62, RZ ;  /* 0x0000003e32417210 */ /* 0x000fe20007f3e0ff */
[----:B------:R-:W-:Y:S02]  /*35fc0*/  IMAD R61, R63, R11, R52 ;  /* 0x0000000b3f3d7224 */ /* 0x000fe400078e0234 */
[----:B------:R-:W-:-:S02]  /*35fd0*/  IMAD.IADD R52, R9, 0x1, R55 ;  /* 0x0000000109347824 */ /* 0x000fc400078e0237 */
[----:B------:R-:W-:Y:S02]  /*35fe0*/  IMAD.IADD R54, R23, 0x1, R61 ;  /* 0x0000000117367824 */ /* 0x000fe400078e023d */
[----:B------:R-:W-:Y:S01]  /*35ff0*/  IMAD.X R69, RZ, RZ, R68, P1 ;  /* 0x000000ffff457224 */ /* 0x000fe200008e0644 */
[----:B------:R-:W-:Y:S01]  /*36000*/  IADD3 R23, P1, P2, R56, R59, R60 ;  /* 0x0000003b38177210 */ /* 0x000fe20007a3e03c */
[----:B------:R-:W-:Y:S02]  /*36010*/  IMAD.MOV.U32 R56, RZ, RZ, R53 ;  /* 0x000000ffff387224 */ /* 0x000fe400078e0035 */
[----:B------:R-:W-:Y:S02]  /*36020*/  IMAD.MOV.U32 R53, RZ, RZ, RZ ;  /* 0x000000ffff357224 */ /* 0x000fe400078e00ff */
[----:B------:R-:W-:Y:S01]  /*36030*/  IMAD.WIDE.U32.X R56, R28, R5, R56, P6 ;  /* 0x000000051c387225 */ /* 0x000fe200030e0438 */
[----:B------:R-:W-:-:S03]  /*36040*/  ISETP.GT.U32.AND P6, PT, R62, R65, PT ;  /* 0x000000413e00720c */ /* 0x000fc60003fc4070 */
[----:B------:R-:W-:-:S04]  /*36050*/  IMAD.WIDE.U32 R60, R54, R2, RZ ;  /* 0x00000002363c7225 */ /* 0x000fc800078e00ff */
[----:B------:R-:W-:Y:S01]  /*36060*/  IMAD.WIDE.U32 R52, R29, R26, R52 ;  /* 0x0000001a1d347225 */ /* 0x000fe200078e0034 */
[----:B------:R-:W-:Y:S02]  /*36070*/  IADD3.X R26, PT, PT, R8, R71, RZ, P1, P2 ;  /* 0x00000047081a7210 */ /* 0x000fe40000fe44ff */
[----:B------:R-:W-:Y:S01]  /*36080*/  ISETP.GT.U32.AND.EX P1, PT, R68, R69, PT, P6 ;  /* 0x000000454400720c */ /* 0x000fe20003f24160 */
[----:B------:R-:W-:Y:S01]  /*36090*/  IMAD.WIDE.U32 R60, P2, R22, R3, R60 ;  /* 0x00000003163c7225 */ /* 0x000fe2000784003c */
[----:B------:R-:W-:Y:S02]  /*360a0*/  IADD3.X R59, P0, P6, R56, RZ, RZ, P4, P0 ;  /* 0x000000ff383b7210 */ /* 0x000fe400026004ff */
[----:B------:R-:W-:Y:S01]  /*360b0*/  IADD3 R29, P4, PT, R65, R24, RZ ;  /* 0x00000018411d7210 */ /* 0x000fe20007f9e0ff */
[----:B------:R-:W-:Y:S01]  /*360c0*/  IMAD.WIDE.U32 R8, R22, R2, RZ ;  /* 0x0000000216087225 */ /* 0x000fe200078e00ff */
[----:B------:R-:W-:Y:S02]  /*360d0*/  SEL R56, R62, R65, P1 ;  /* 0x000000413e387207 */ /* 0x000fe40000800000 */
[----:B------:R-:W-:Y:S01]  /*360e0*/  IADD3.X R66, PT, PT, R57, RZ, RZ, P0, P6 ;  /* 0x000000ff39427210 */ /* 0x000fe200007ec4ff */
[----:B------:R-:W-:Y:S01]  /*360f0*/  IMAD.X R65, RZ, RZ, RZ, P2 ;  /* 0x000000ffff417224 */ /* 0x000fe200010e06ff */
[----:B------:R-:W-:Y:S01]  /*36100*/  IADD3 RZ, P2, PT, R63, R8, RZ ;  /* 0x000000083fff7210 */ /* 0x000fe20007f5e0ff */
[----:B0-----:R-:W-:Y:S01]  /*36110*/  IMAD.WIDE.U32 R62, R28, R6, RZ ;  /* 0x000000061c3e7225 */ /* 0x001fe200078e00ff */
[----:B------:R-:W-:-:S02]  /*36120*/  IADD3 R24, P6, PT, R9, R60, RZ ;  /* 0x0000003c09187210 */ /* 0x000fc40007fde0ff */
[----:B------:R-:W-:Y:S01]  /*36130*/  IADD3 R59, P0, PT, R59, R64, RZ ;  /* 0x000000403b3b7210 */ /* 0x000fe20007f1e0ff */
[----:B------:R-:W0:Y:S01]  /*36140*/  LDC.64 R8, c[0x3][0x18] ;  /* 0x00c00600ff087b82 */ /* 0x000e220000000a00 */
[----:B------:R-:W-:Y:S01]  /*36150*/  IMAD.MOV.U32 R64, RZ, RZ, R61 ;  /* 0x000000ffff407224 */ /* 0x000fe200078e003d */
[----:B------:R-:W-:Y:S01]  /*36160*/  IADD3.X RZ, P2, PT, R67, R24, RZ, P2, !PT ;  /* 0x0000001843ff7210 */ /* 0x000fe2000175e4ff */
[----:B------:R-:W-:Y:S01]  /*36170*/  IMAD.WIDE.U32 R60, R20, R6, RZ ;  /* 0x00000006143c7225 */ /* 0x000fe200078e00ff */
[----:B------:R-:W-:-:S03]  /*36180*/  SEL R57, R68, R69, P1 ;  /* 0x0000004544397207 */ /* 0x000fc60000800000 */
[----:B------:R-:W-:-:S04]  /*36190*/  IMAD.WIDE.U32.X R64, R54, R3, R64, P6 ;  /* 0x0000000336407225 */ /* 0x000fc800030e0440 */
[----:B------:R-:W-:Y:S01]  /*361a0*/  IMAD.X R24, R69, 0x1, R58, P4 ;  /* 0x0000000145187824 */ /* 0x000fe200020e063a */
[----:B------:R-:W-:Y:S01]  /*361b0*/  IADD3.X R71, P2, PT, RZ, R64, RZ, P2, !PT ;  /* 0x00000040ff477210 */ /* 0x000fe2000175e4ff */
[----:B------:R-:W-:Y:S01]  /*361c0*/  IMAD.WIDE.U32 R62, P4, R20, R7, R62 ;  /* 0x00000007143e7225 */ /* 0x000fe2000788003e */
[----:B------:R-:W-:Y:S02]  /*361d0*/  IADD3.X R64, P0, PT, R66, R73, RZ, P0, !PT ;  /* 0x0000004942407210 */ /* 0x000fe4000071e4ff */
[----:B------:R-:W-:Y:S01]  /*361e0*/  IADD3 R58, P1, PT, R59, R60, RZ ;  /* 0x0000003c3b3a7210 */ /* 0x000fe20007f3e0ff */
[----:B------:R-:W-:Y:S01]  /*361f0*/  IMAD.WIDE.U32 R66, R54, R4, RZ ;  /* 0x0000000436427225 */ /* 0x000fe200078e00ff */
[----:B------:R-:W-:Y:S02]  /*36200*/  IADD3.X R69, PT, PT, RZ, RZ, RZ, P3, P5 ;  /* 0x000000ffff457210 */ /* 0x000fe40001fea4ff */
[----:B------:R-:W-:Y:S01]  /*36210*/  IADD3 R71, P5, PT, R71, R58, RZ ;  /* 0x0000003a47477210 */ /* 0x000fe20007fbe0ff */
[----:B------:R-:W-:Y:S01]  /*36220*/  IMAD.X R73, RZ, RZ, R65, P2 ;  /* 0x000000ffff497224 */ /* 0x000fe200010e0641 */
[----:B------:R-:W-:Y:S01]  /*36230*/  IADD3 R65, P2, PT, R61, R62, RZ ;  /* 0x0000003e3d417210 */ /* 0x000fe20007f5e0ff */
[----:B------:R-:W-:-:S02]  /*36240*/  IMAD.X R59, RZ, RZ, RZ, P4 ;  /* 0x000000ffff3b7224 */ /* 0x000fc400020e06ff */
[----:B------:R-:W-:Y:S01]  /*36250*/  IMAD.WIDE.U32 R60, R22, R4, RZ ;  /* 0x00000004163c7225 */ /* 0x000fe200078e00ff */
[----:B------:R-:W-:-:S03]  /*36260*/  IADD3.X R62, P1, PT, R64, R65, RZ, P1, !PT ;  /* 0x00000041403e7210 */ /* 0x000fc60000f3e4ff */
[----:B------:R-:W-:Y:S01]  /*36270*/  IMAD.WIDE.U32 R66, P4, R22, R5, R66 ;  /* 0x0000000516427225 */ /* 0x000fe20007880042 */
[----:B------:R-:W-:Y:S02]  /*36280*/  IADD3 R71, P3, PT, R71, R60, RZ ;  /* 0x0000003c47477210 */ /* 0x000fe40007f7e0ff */
[----:B------:R-:W-:Y:S01]  /*36290*/  IADD3.X R73, P5, PT, R73, R62, RZ, P5, !PT ;  /* 0x0000003e49497210 */ /* 0x000fe20002fbe4ff */
[----:B------:R-:W-:Y:S01]  /*362a0*/  IMAD.X R65, RZ, RZ, RZ, P4 ;  /* 0x000000ffff417224 */ /* 0x000fe200020e06ff */
[----:B------:R-:W-:Y:S01]  /*362b0*/  IADD3 R66, P6, PT, R61, R66, RZ ;  /* 0x000000423d427210 */ /* 0x000fe20007fde0ff */
[----:B0-----:R-:W-:-:S03]  /*362c0*/  IMAD.WIDE.U32 R60, R28, R8, RZ ;  /* 0x000000081c3c7225 */ /* 0x001fc600078e00ff */
[----:B------:R-:W-:Y:S01]  /*362d0*/  IADD3.X R73, P3, PT, R73, R66, RZ, P3, !PT ;  /* 0x0000004249497210 */ /* 0x000fe20001f7e4ff */
[----:B------:R-:W-:Y:S02]  /*362e0*/  IMAD.MOV.U32 R64, RZ, RZ, R67 ;  /* 0x000000ffff407224 */ /* 0x000fe400078e0043 */
[----:B------:R-:W-:Y:S02]  /*362f0*/  IMAD.MOV.U32 R58, RZ, RZ, R63 ;  /* 0x000000ffff3a7224 */ /* 0x000fe400078e003f */
[----:B------:R-:W-:-:S04]  /*36300*/  IMAD.WIDE.U32.X R64, R54, R5, R64, P6 ;  /* 0x0000000536407225 */ /* 0x000fc800030e0440 */
[----:B------:R-:W-:Y:S01]  /*36310*/  IMAD.WIDE.U32.X R58, R28, R7, R58, P2 ;  /* 0x000000071c3a7225 */ /* 0x000fe200010e043a */
[----:B------:R-:W-:-:S03]  /*36320*/  IADD3 R74, P2, P4, R69, R52, R74 ;  /* 0x00000034454a7210 */ /* 0x000fc60007c5e04a */
[----:B------:R-:W-:Y:S01]  /*36330*/  IMAD.WIDE.U32 R60, P6, R20, R9, R60 ;  /* 0x00000009143c7225 */ /* 0x000fe200078c003c */
[----:B------:R-:W-:-:S03]  /*36340*/  IADD3.X R67, P1, P0, R58, RZ, RZ, P1, P0 ;  /* 0x000000ff3a437210 */ /* 0x000fc600008204ff */
[----:B------:R-:W-:Y:S01]  /*36350*/  IMAD.IADD R76, R55, 0x1, R53 ;  /* 0x00000001374c7824 */ /* 0x000fe200078e0235 */
[----:B------:R-:W-:Y:S01]  /*36360*/  IADD3.X R55, P3, P5, R64, RZ, RZ, P3, P5 ;  /* 0x000000ff40377210 */ /* 0x000fe20001d6a4ff */
[----:B------:R-:W-:-:S03]  /*36370*/  IMAD.WIDE.U32 R52, R20, R8, RZ ;  /* 0x0000000814347225 */ /* 0x000fc600078e00ff */
[----:B------:R-:W-:Y:S01]  /*36380*/  IADD3.X R70, PT, PT, R65, RZ, RZ, P3, P5 ;  /* 0x000000ff41467210 */ /* 0x000fe20001fea4ff */
[----:B------:R-:W-:Y:S01]  /*36390*/  IMAD.X R63, RZ, RZ, RZ, P6 ;  /* 0x000000ffff3f7224 */ /* 0x000fe200030e06ff */
[----:B------:R-:W-:Y:S01]  /*363a0*/  IADD3 R20, P6, PT, R29, R18, RZ ;  /* 0x000000121d147210 */ /* 0x000fe20007fde0ff */
[----:B------:R-:W-:Y:S01]  /*363b0*/  IMAD.MOV.U32 R62, RZ, RZ, R61 ;  /* 0x000000ffff3e7224 */ /* 0x000fe200078e003d */
[----:B------:R-:W-:Y:S01]  /*363c0*/  IADD3.X R18, PT, PT, R59, RZ, RZ, P1, P0 ;  /* 0x000000ff3b127210 */ /* 0x000fe20000fe04ff */
[----:B------:R-:W-:Y:S01]  /*363d0*/  IMAD.WIDE.U32 R58, R54, R6, RZ ;  /* 0x00000006363a7225 */ /* 0x000fe200078e00ff */
[----:B------:R-:W-:Y:S02]  /*363e0*/  IADD3 R68, P0, PT, R53, R60, RZ ;  /* 0x0000003c35447210 */ /* 0x000fe40007f1e0ff */
[----:B------:R-:W-:Y:S01]  /*363f0*/  IADD3 R53, P1, PT, R67, R20, RZ ;  /* 0x0000001443357210 */ /* 0x000fe20007f3e0ff */
[----:B------:R-:W-:Y:S02]  /*36400*/  IMAD.X R33, R24, 0x1, R33, P6 ;  /* 0x0000000118217824 */ /* 0x000fe400030e0621 */
[----:B------:R-:W-:Y:S01]  /*36410*/  IMAD R60, R73, R10, RZ ;  /* 0x0000000a493c7224 */ /* 0x000fe200078e02ff */
[----:B------:R-:W-:Y:S01]  /*36420*/  IADD3 R66, P3, PT, R53, R52, RZ ;  /* 0x0000003435427210 */ /* 0x000fe20007f7e0ff */
[----:B------:R-:W-:Y:S01]  /*36430*/  IMAD.WIDE.U32 R52, R71, R10, RZ ;  /* 0x0000000a47347225 */ /* 0x000fe200078e00ff */
[----:B------:R-:W-:-:S03]  /*36440*/  IADD3.X R75, P1, PT, R18, R33, RZ, P1, !PT ;  /* 0x00000021124b7210 */ /* 0x000fc60000f3e4ff */
[----:B------:R-:W-:Y:S01]  /*36450*/  IMAD R67, R71, R11, R60 ;  /* 0x0000000b47437224 */ /* 0x000fe200078e023c */
[----:B------:R-:W-:Y:S01]  /*36460*/  IADD3.X R75, P3, PT, R75, R68, RZ, P3, !PT ;  /* 0x000000444b4b7210 */ /* 0x000fe20001f7e4ff */
[----:B------:R-:W-:-:S04]  /*36470*/  IMAD.WIDE.U32 R64, P5, R22, R7, R58 ;  /* 0x0000000716407225 */ /* 0x000fc800078a003a */
[----:B------:R-:W-:-:S04]  /*36480*/  IMAD.WIDE.U32.X R60, R28, R9, R62, P0 ;  /* 0x000000091c3c7225 */ /* 0x000fc800000e043e */
[----:B------:R-:W-:-:S04]  /*36490*/  IMAD.WIDE.U32 R62, R22, R6, RZ ;  /* 0x00000006163e7225 */ /* 0x000fc800078e00ff */
[----:B------:R-:W-:Y:S01]  /*364a0*/  IMAD.IADD R18, R53, 0x1, R67 ;  /* 0x0000000135127824 */ /* 0x000fe200078e0243 */
[----:B------:R-:W-:Y:S01]  /*364b0*/  IADD3 R53, P0, PT, R55, R66, RZ ;  /* 0x0000004237357210 */ /* 0x000fe20007f1e0ff */
[----:B------:R-:W-:Y:S01]  /*364c0*/  IMAD.X R59, RZ, RZ, RZ, P5 ;  /* 0x000000ffff3b7224 */ /* 0x000fe200028e06ff */
[----:B------:R-:W-:Y:S01]  /*364d0*/  IADD3.X R72, P1, P5, R60, RZ, RZ, P3, P1 ;  /* 0x000000ff3c487210 */ /* 0x000fe20001d224ff */
[----:B------:R-:W-:Y:S01]  /*364e0*/  IMAD.WIDE.U32 R68, R18, R2, RZ ;  /* 0x0000000212447225 */ /* 0x000fe200078e00ff */
[----:B------:R-:W-:Y:S02]  /*364f0*/  IADD3 R77, P3, PT, R63, R64, RZ ;  /* 0x000000403f4d7210 */ /* 0x000fe40007f7e0ff */
[----:B------:R-:W-:Y:S01]  /*36500*/  IADD3.X R55, PT, PT, R61, RZ, RZ, P1, P5 ;  /* 0x000000ff3d377210 */ /* 0x000fe20000fea4ff */
[----:B------:R-:W-:Y:S01]  /*36510*/  IMAD.MOV.U32 R58, RZ, RZ, R65 ;  /* 0x000000ffff3a7224 */ /* 0x000fe200078e0041 */
[----:B------:R-:W-:Y:S01]  /*36520*/  IADD3 R28, P1, PT, R53, R62, RZ ;  /* 0x0000003e351c7210 */ /* 0x000fe20007f3e0ff */
[----:B------:R-:W-:Y:S01]  /*36530*/  IMAD.WIDE.U32 R64, R54, R8, RZ ;  /* 0x0000000836407225 */ /* 0x000fe200078e00ff */
[----:B------:R-:W-:-:S02]  /*36540*/  IADD3.X R70, P0, PT, R70, R75, RZ, P0, !PT ;  /* 0x0000004b46467210 */ /* 0x000fc4000071e4ff */
[----:B------:R-:W-:Y:S01]  /*36550*/  IADD3.X R75, PT, PT, RZ, R76, RZ, P2, P4 ;  /* 0x0000004cff4b7210 */ /* 0x000fe200017e84ff */
[----:B------:R-:W-:Y:S01]  /*36560*/  IMAD.WIDE.U32 R66, R52, R2, RZ ;  /* 0x0000000234427225 */ /* 0x000fe200078e00ff */
[----:B------:R-:W-:-:S03]  /*36570*/  IADD3.X R70, P1, PT, R70, R77, RZ, P1, !PT ;  /* 0x0000004d46467210 */ /* 0x000fc60000f3e4ff */
[----:B------:R-:W-:Y:S01]  /*36580*/  IMAD.WIDE.U32 R60, P6, R52, R3, R68 ;  /* 0x00000003343c7225 */ /* 0x000fe200078c0044 */
[----:B------:R-:W-:-:S03]  /*36590*/  IADD3 RZ, P2, PT, R71, R66, RZ ;  /* 0x0000004247ff7210 */ /* 0x000fc60007f5e0ff */
[----:B------:R-:W-:Y:S01]  /*365a0*/  IMAD.WIDE.U32 R62, P5, R22, R9, R64 ;  /* 0x00000009163e7225 */ /* 0x000fe200078a0040 */
[----:B------:R-:W-:-:S03]  /*365b0*/  IADD3 R66, P4, PT, R67, R60, RZ ;  /* 0x0000003c43427210 */ /* 0x000fc60007f9e0ff */
[----:B------:R-:W-:Y:S01]  /*365c0*/  IMAD.WIDE.U32.X R64, R54, R7, R58, P3 ;  /* 0x0000000736407225 */ /* 0x000fe200018e043a */
[----:B------:R-:W-:-:S03]  /*365d0*/  IADD3.X RZ, P2, PT, R73, R66, RZ, P2, !PT ;  /* 0x0000004249ff7210 */ /* 0x000fc6000175e4ff */
[----:B------:R-:W-:Y:S01]  /*365e0*/  IMAD.X R69, RZ, RZ, RZ, P6 ;  /* 0x000000ffff457224 */ /* 0x000fe200030e06ff */
[----:B------:R-:W-:Y:S01]  /*365f0*/  IADD3.X R53, P0, P1, R64, RZ, RZ, P1, P0 ;  /* 0x000000ff40357210 */ /* 0x000fe200009004ff */
[----:B------:R-:W-:Y:S01]  /*36600*/  IMAD.WIDE.U32 R66, R22, R8, RZ ;  /* 0x0000000816427225 */ /* 0x000fe200078e00ff */
[----:B------:R-:W-:Y:S02]  /*36610*/  IADD3 R72, P6, PT, R72, R19, RZ ;  /* 0x0000001348487210 */ /* 0x000fe40007fde0ff */
[----:B------:R-:W-:Y:S01]  /*36620*/  IADD3.X R64, PT, PT, R65, RZ, RZ, P0, P1 ;  /* 0x000000ff41407210 */ /* 0x000fe200007e24ff */
[----:B------:R-:W-:Y:S01]  /*36630*/  IMAD.MOV.U32 R68, RZ, RZ, R61 ;  /* 0x000000ffff447224 */ /* 0x000fe200078e003d */
[----:B------:R-:W-:Y:S01]  /*36640*/  IADD3 R53, P1, PT, R53, R72, RZ ;  /* 0x0000004835357210 */ /* 0x000fe20007f3e0ff */
[----:B------:R-:W-:Y:S01]  /*36650*/  IMAD.X R71, R55, 0x1, R30, P6 ;  /* 0x0000000137477824 */ /* 0x000fe200030e061e */
[----:B------:R-:W-:Y:S01]  /*36660*/  IADD3 R65, P0, PT, R67, R62, RZ ;  /* 0x0000003e43417210 */ /* 0x000fe20007f1e0ff */
[----:B------:R-:W-:Y:S01]  /*36670*/  IMAD.WIDE.U32.X R60, R18, R3, R68, P4 ;  /* 0x00000003123c7225 */ /* 0x000fe200020e0444 */
[----:B------:R-:W-:-:S02]  /*36680*/  IADD3 R67, P6, PT, R53, R66, RZ ;  /* 0x0000004235437210 */ /* 0x000fc40007fde0ff */
[----:B------:R-:W-:Y:S01]  /*36690*/  IADD3.X R66, P1, PT, R64, R71, RZ, P1, !PT ;  /* 0x0000004740427210 */ /* 0x000fe20000f3e4ff */
[----:B------:R-:W-:Y:S01]  /*366a0*/  IMAD.X R59, RZ, RZ, RZ, P5 ;  /* 0x000000ffff3b7224 */ /* 0x000fe200028e06ff */
[----:B------:R-:W-:Y:S01]  /*366b0*/  IADD3.X R53, P2, PT, RZ, R60, RZ, P2, !PT ;  /* 0x0000003cff357210 */ /* 0x000fe2000175e4ff */
[----:B------:R-:W-:Y:S01]  /*366c0*/  IMAD.MOV.U32 R58, RZ, RZ, R63 ;  /* 0x000000ffff3a7224 */ /* 0x000fe200078e003f */
[----:B------:R-:W-:Y:S01]  /*366d0*/  IADD3.X R66, P6, PT, R66, R65, RZ, P6, !PT ;  /* 0x0000004142427210 */ /* 0x000fe200037de4ff */
[----:B------:R-:W-:Y:S01]  /*366e0*/  IMAD.WIDE.U32 R62, R18, R4, RZ ;  /* 0x00000004123e7225 */ /* 0x000fe200078e00ff */
[----:B------:R-:W-:-:S03]  /*366f0*/  IADD3 R27, P5, P3, R27, R74, R74 ;  /* 0x0000004a1b1b7210 */ /* 0x000fc60007bbe04a */
[----:B------:R-:W-:Y:S01]  /*36700*/  IMAD.WIDE.U32.X R54, R54, R9, R58, P0 ;  /* 0x0000000936367225 */ /* 0x000fe200000e043a */
[----:B------:R-:W-:Y:S02]  /*36710*/  ISETP.GT.U32.AND P0, PT, R56, R29, PT ;  /* 0x0000001d3800720c */ /* 0x000fe40003f04070 */
[----:B------:R-:W-:Y:S01]  /*36720*/  IADD3.X R69, PT, PT, RZ, R75, R75, P5, P3 ;  /* 0x0000004bff457210 */ /* 0x000fe20002fe644b */
[----:B------:R-:W-:Y:S01]  /*36730*/  IMAD.WIDE.U32 R58, R52, R4, RZ ;  /* 0x00000004343a7225 */ /* 0x000fe200078e00ff */
[----:B------:R-:W-:Y:S02]  /*36740*/  IADD3.X R60, P1, P6, R54, RZ, RZ, P6, P1 ;  /* 0x000000ff363c7210 */ /* 0x000fe400036224ff */
[----:B------:R-:W-:Y:S01]  /*36750*/  ISETP.GT.U32.AND.EX P0, PT, R57, R24, PT, P0 ;  /* 0x000000183900720c */ /* 0x000fe20003f04100 */
[----:B------:R-:W-:Y:S01]  /*36760*/  IMAD.WIDE.U32 R62, P4, R52, R5, R62 ;  /* 0x00000005343e7225 */ /* 0x000fe2000788003e */
[----:B------:R-:W-:-:S03]  /*36770*/  IADD3.X R64, PT, PT, R55, RZ, RZ, P1, P6 ;  /* 0x000000ff37407210 */ /* 0x000fc60000fec4ff */
[----:B------:R-:W-:Y:S01]  /*36780*/  IMAD.X R65, RZ, RZ, R61, P2 ;  /* 0x000000ffff417224 */ /* 0x000fe200010e063d */
[----:B------:R-:W-:Y:S01]  /*36790*/  IADD3 R53, P2, PT, R53, R28, RZ ;  /* 0x0000001c35357210 */ /* 0x000fe20007f5e0ff */
[----:B------:R-:W-:Y:S01]  /*367a0*/  IMAD.X R55, RZ, RZ, RZ, P4 ;  /* 0x000000ffff377224 */ /* 0x000fe200020e06ff */
[----:B------:R-:W-:Y:S01]  /*367b0*/  IADD3 R22, P6, PT, R59, R62, RZ ;  /* 0x0000003e3b167210 */ /* 0x000fe20007fde0ff */
[----:B------:R-:W-:Y:S01]  /*367c0*/  IMAD.MOV.U32 R54, RZ, RZ, R63 ;  /* 0x000000ffff367224 */ /* 0x000fe200078e003f */
[----:B------:R-:W-:Y:S02]  /*367d0*/  IADD3 R53, P1, PT, R53, R58, RZ ;  /* 0x0000003a35357210 */ /* 0x000fe40007f3e0ff */
[----:B------:R-:W-:Y:S02]  /*367e0*/  IADD3.X R65, P2, PT, R65, R70, RZ, P2, !PT ;  /* 0x0000004641417210 */ /* 0x000fe4000175e4ff */
[----:B------:R-:W-:Y:S02]  /*367f0*/  SEL R62, RZ, 0x1, !P0 ;  /* 0x00000001ff3e7807 */ /* 0x000fe40004000000 */
[----:B------:R-:W-:-:S02]  /*36800*/  IADD3.X R65, P1, PT, R65, R22, RZ, P1, !PT ;  /* 0x0000001641417210 */ /* 0x000fc40000f3e4ff */
[----:B------:R-:W-:Y:S01]  /*36810*/  ISETP.GE.U32.AND P0, PT, R20, R29, PT ;  /* 0x0000001d1400720c */ /* 0x000fe20003f06070 */
[----:B------:R-:W-:Y:S01]  /*36820*/  IMAD.WIDE.U32.X R28, R18, R5, R54, P6 ;  /* 0x00000005121c7225 */ /* 0x000fe200030e0436 */
[----:B------:R-:W-:Y:S02]  /*36830*/  IADD3 R25, P4, PT, R25, R50, RZ ;  /* 0x0000003219197210 */ /* 0x000fe40007f9e0ff */
[----:B------:R-:W-:Y:S01]  /*36840*/  IADD3 R62, P5, P3, R62, R23, R32 ;  /* 0x000000173e3e7210 */ /* 0x000fe20007bbe020 */
[----:B------:R-:W-:Y:S01]  /*36850*/  IMAD R50, R65, R10, RZ ;  /* 0x0000000a41327224 */ /* 0x000fe200078e02ff */
[----:B------:R-:W-:Y:S01]  /*36860*/  IADD3.X R20, P1, P2, R28, RZ, RZ, P1, P2 ;  /* 0x000000ff1c147210 */ /* 0x000fe20000a244ff */
[----:B------:R-:W-:Y:S01]  /*36870*/  IMAD.WIDE.U32 R54, R18, R6, RZ ;  /* 0x0000000612367225 */ /* 0x000fe200078e00ff */
[----:B------:R-:W-:Y:S02]  /*36880*/  IADD3.X R26, PT, PT, RZ, R26, RZ, P5, P3 ;  /* 0x0000001aff1a7210 */ /* 0x000fe40002fe64ff */
[----:B------:R-:W-:Y:S01]  /*36890*/  IADD3.X R61, PT, PT, R29, RZ, RZ, P1, P2 ;  /* 0x000000ff1d3d7210 */ /* 0x000fe20000fe44ff */
[----:B------:R-:W-:Y:S01]  /*368a0*/  IMAD.WIDE.U32 R22, R53, R10, RZ ;  /* 0x0000000a35167225 */ /* 0x000fe200078e00ff */
[----:B------:R-:W-:-:S02]  /*368b0*/  ISETP.GE.U32.AND P2, PT, R72, R19, PT ;  /* 0x000000134800720c */ /* 0x000fc40003f46070 */
[----:B------:R-:W-:Y:S01]  /*368c0*/  ISETP.GE.U32.AND.EX P0, PT, R33, R24, PT, P0 ;  /* 0x000000182100720c */ /* 0x000fe20003f06100 */
[----:B------:R-:W-:Y:S01]  /*368d0*/  IMAD R57, R53, R11, R50 ;  /* 0x0000000b35397224 */ /* 0x000fe200078e0232 */
[----:B------:R-:W-:Y:S01]  /*368e0*/  ISETP.GE.U32.AND.EX P2, PT, R71, R30, PT, P2 ;  /* 0x0000001e4700720c */ /* 0x000fe20003f46120 */
[----:B------:R-:W-:-:S03]  /*368f0*/  IMAD.WIDE.U32 R54, P6, R52, R7, R54 ;  /* 0x0000000734367225 */ /* 0x000fc600078c0036 */
[----:B------:R-:W-:Y:S01]  /*36900*/  SEL R50, RZ, 0x1, P2 ;  /* 0x00000001ff327807 */ /* 0x000fe20001000000 */
[----:B------:R-:W-:Y:S01]  /*36910*/  IMAD.IADD R19, R23, 0x1, R57 ;  /* 0x0000000117137824 */ /* 0x000fe200078e0239 */
[----:B------:R-:W-:Y:S01]  /*36920*/  IADD3 R23, P1, PT, R20, R67, RZ ;  /* 0x0000004314177210 */ /* 0x000fe20007f3e0ff */
[----:B------:R-:W-:-:S03]  /*36930*/  IMAD.WIDE.U32 R28, R52, R6, RZ ;  /* 0x00000006341c7225 */ /* 0x000fc600078e00ff */
[----:B------:R-:W-:Y:S01]  /*36940*/  IADD3.X R61, P1, PT, R61, R66, RZ, P1, !PT ;  /* 0x000000423d3d7210 */ /* 0x000fe20000f3e4ff */
[----:B------:R-:W-:Y:S01]  /*36950*/  IMAD.WIDE.U32 R58, R19, R2, RZ ;  /* 0x00000002133a7225 */ /* 0x000fe200078e00ff */
[----:B------:R-:W-:-:S03]  /*36960*/  IADD3 R20, P3, PT, R29, R54, RZ ;  /* 0x000000361d147210 */ /* 0x000fc60007f7e0ff */
[----:B------:R-:W-:Y:S01]  /*36970*/  IMAD.X R57, RZ, RZ, RZ, P6 ;  /* 0x000000ffff397224 */ /* 0x000fe200030e06ff */
[----:B------:R-:W-:Y:S01]  /*36980*/  IADD3 R30, P6, PT, R23, R28, RZ ;  /* 0x0000001c171e7210 */ /* 0x000fe20007fde0ff */
[----:B------:R-:W-:Y:S02]  /*36990*/  IMAD.MOV.U32 R56, RZ, RZ, R55 ;  /* 0x000000ffff387224 */ /* 0x000fe400078e0037 */
        /* <DEDUP_REMOVED lines=41> */
[----:B------:R-:W-:Y:S01]  /*36c30*/  IMAD.X R57, RZ, RZ, R21, P4 ;  /* 0x000000ffff397224 */ /* 0x000fe200020e0615 */
[----:B------:R-:W-:Y:S01]  /*36c40*/  IADD3.X R30, PT, PT, R29, RZ, RZ, P2, P6 ;  /* 0x000000ff1d1e7210 */ /* 0x000fe200017ec4ff */
[C---:B------:R-:W-:Y:S01]  /*36c50*/  IMAD.WIDE.U32.X R32, R19.reuse, R5, R52, P5 ;  /* 0x0000000513207225 */ /* 0x040fe200028e0434 */
[----:B------:R-:W-:Y:S02]  /*36c60*/  IADD3.X R56, P3, PT, R18, R65, RZ, P3, !PT ;  /* 0x0000004112387210 */ /* 0x000fe40001f7e4ff */
[----:B------:R-:W-:Y:S01]  /*36c70*/  ISETP.GE.U32.AND.EX P5, PT, R58, R69, PT, P1 ;  /* 0x000000453a00720c */ /* 0x000fe20003fa6110 */
[----:B------:R-:W-:Y:S01]  /*36c80*/  IMAD.WIDE.U32 R52, R19, R6, RZ ;  /* 0x0000000613347225 */ /* 0x000fe200078e00ff */
[----:B------:R-:W-:-:S02]  /*36c90*/  ISETP.GE.U32.AND P1, PT, R59, R50, PT ;  /* 0x000000323b00720c */ /* 0x000fc40003f26070 */
[----:B------:R-:W-:Y:S01]  /*36ca0*/  IADD3.X R23, P0, P3, R32, RZ, RZ, P3, P0 ;  /* 0x000000ff20177210 */ /* 0x000fe20001b004ff */
[C---:B------:R-:W-:Y:S01]  /*36cb0*/  IMAD.WIDE.U32 R28, R22.reuse, R6, RZ ;  /* 0x00000006161c7225 */ /* 0x040fe200078e00ff */
[----:B------:R-:W-:Y:S02]  /*36cc0*/  SEL R24, RZ, 0x1, P5 ;  /* 0x00000001ff187807 */ /* 0x000fe40002800000 */
[----:B------:R-:W-:Y:S02]  /*36cd0*/  ISETP.GE.U32.AND.EX P1, PT, R63, R58, PT, P1 ;  /* 0x0000003a3f00720c */ /* 0x000fe40003f26110 */
[----:B------:R-:W-:Y:S01]  /*36ce0*/  IADD3.X R18, PT, PT, R33, RZ, RZ, P0, P3 ;  /* 0x000000ff21127210 */ /* 0x000fe200007e64ff */
[----:B------:R-:W-:Y:S01]  /*36cf0*/  IMAD.WIDE.U32 R52, P3, R22, R7, R52 ;  /* 0x0000000716347225 */ /* 0x000fe20007860034 */
[----:B------:R-:W-:Y:S02]  /*36d00*/  IADD3 R33, P4, PT, R24, R25, RZ ;  /* 0x0000001918217210 */ /* 0x000fe40007f9e0ff */
[----:B------:R-:W-:Y:S01]  /*36d10*/  IADD3 R23, P0, PT, R23, R20, RZ ;  /* 0x0000001417177210 */ /* 0x000fe20007f1e0ff */
[----:B------:R-:W-:Y:S01]  /*36d20*/  IMAD.X R21, RZ, RZ, RZ, P3 ;  /* 0x000000ffff157224 */ /* 0x000fe200018e06ff */
[----:B------:R-:W-:Y:S01]  /*36d30*/  SEL R32, RZ, 0x1, P1 ;  /* 0x00000001ff207807 */ /* 0x000fe20000800000 */
[----:B------:R-:W-:Y:S01]  /*36d40*/  IMAD.X R24, RZ, RZ, R57, P4 ;  /* 0x000000ffff187224 */ /* 0x000fe200020e0639 */
[----:B------:R-:W-:Y:S01]  /*36d50*/  IADD3 R50, P6, P2, R54, R31, R62 ;  /* 0x0000001f36327210 */ /* 0x000fe20007ade03e */
[----:B------:R-:W-:Y:S01]  /*36d60*/  IMAD.MOV.U32 R20, RZ, RZ, R53 ;  /* 0x000000ffff147224 */ /* 0x000fe200078e0035 */
[----:B------:R-:W-:-:S02]  /*36d70*/  IADD3 R31, P5, PT, R29, R52, RZ ;  /* 0x000000341d1f7210 */ /* 0x000fc40007fbe0ff */
[----:B------:R-:W-:Y:S01]  /*36d80*/  IADD3 R59, P1, PT, R23, R28, RZ ;  /* 0x0000001c173b7210 */ /* 0x000fe20007f3e0ff */
[C---:B------:R-:W-:Y:S01]  /*36d90*/  IMAD.WIDE.U32 R28, R19.reuse, R8, RZ ;  /* 0x00000008131c7225 */ /* 0x040fe200078e00ff */
[----:B------:R-:W-:Y:S02]  /*36da0*/  IADD3.X R18, P0, PT, R18, R55, RZ, P0, !PT ;  /* 0x0000003712127210 */ /* 0x000fe4000071e4ff */
[----:B------:R-:W-:Y:S01]  /*36db0*/  IADD3 R32, P4, PT, R32, R33, RZ ;  /* 0x0000002120207210 */ /* 0x000fe20007f9e0ff */
[----:B------:R-:W-:Y:S01]  /*36dc0*/  IMAD.WIDE.U32.X R20, R19, R7, R20, P5 ;  /* 0x0000000713147225 */ /* 0x000fe200028e0414 */
[----:B------:R-:W-:Y:S02]  /*36dd0*/  IADD3.X R52, P1, PT, R18, R31, RZ, P1, !PT ;  /* 0x0000001f12347210 */ /* 0x000fe40000f3e4ff */
[----:B------:R-:W-:Y:S01]  /*36de0*/  ISETP.GE.U32.AND P3, PT, R33, R25, PT ;  /* 0x000000192100720c */ /* 0x000fe20003f66070 */
[----:B------:R-:W-:Y:S01]  /*36df0*/  IMAD.X R31, RZ, RZ, R24, P4 ;  /* 0x000000ffff1f7224 */ /* 0x000fe200020e0618 */
[----:B------:R-:W-:Y:S01]  /*36e00*/  IADD3.X R18, P1, P0, R20, RZ, RZ, P1, P0 ;  /* 0x000000ff14127210 */ /* 0x000fe200008204ff */
[----:B------:R-:W-:Y:S01]  /*36e10*/  IMAD.WIDE.U32 R28, P4, R22, R9, R28 ;  /* 0x00000009161c7225 */ /* 0x000fe2000788001c */
[----:B------:R-:W-:-:S02]  /*36e20*/  ISETP.GE.U32.AND P5, PT, R32, R33, PT ;  /* 0x000000212000720c */ /* 0x000fc40003fa6070 */
[----:B------:R-:W-:Y:S01]  /*36e30*/  IADD3.X R20, PT, PT, R21, RZ, RZ, P1, P0 ;  /* 0x000000ff15147210 */ /* 0x000fe20000fe04ff */
[----:B------:R-:W-:Y:S01]  /*36e40*/  IMAD.WIDE.U32 R22, R22, R8, RZ ;  /* 0x0000000816167225 */ /* 0x000fe200078e00ff */
[----:B------:R-:W-:Y:S02]  /*36e50*/  ISETP.GE.U32.AND.EX P3, PT, R24, R57, PT, P3 ;  /* 0x000000391800720c */ /* 0x000fe40003f66130 */
        /* <DEDUP_REMOVED lines=61> */
.L_x_107:
        /* <DEDUP_REMOVED lines=21> */
.L_x_108:
[----:B------:R-:W-:Y:S01]  /*37380*/  CS2R R56, SRZ ;  /* 0x0000000000387805 */ /* 0x000fe2000001ff00 */
[----:B------:R-:W-:-:S04]  /*37390*/  IMAD.WIDE.U32 R20, R30, R35, RZ ;  /* 0x000000231e147225 */ /* 0x000fc800078e00ff */
[----:B------:R-:W-:-:S04]  /*373a0*/  IMAD.WIDE.U32 R24, R61, R37, RZ ;  /* 0x000000253d187225 */ /* 0x000fc800078e00ff */
[----:B------:R-:W-:Y:S01]  /*373b0*/  IMAD.MOV.U32 R63, RZ, RZ, RZ ;  /* 0x000000ffff3f7224 */ /* 0x000fe200078e00ff */
[----:B------:R-:W-:Y:S01]  /*373c0*/  IADD3 R68, P4, PT, R20, R24, RZ ;  /* 0x0000001814447210 */ /* 0x000fe20007f9e0ff */
        /* <DEDUP_REMOVED lines=9> */
[----:B------:R-:W-:Y:S02]  /*37460*/  IMAD.IADD R62, R57, 0x1, R23 ;  /* 0x00000001393e7824 */ /* 0x000fe400078e0217 */
[----:B------:R-:W-:Y:S02]  /*37470*/  IMAD.MOV.U32 R33, RZ, RZ, RZ ;  /* 0x000000ffff217224 */ /* 0x000fe400078e00ff */
[----:B------:R-:W-:-:S04]  /*37480*/  IMAD.WIDE.U32 R22, R27, R35, RZ ;  /* 0x000000231b167225 */ /* 0x000fc800078e00ff */
[----:B------:R-:W-:-:S04]  /*37490*/  IMAD.WIDE.U32 R50, R69, R34, RZ ;  /* 0x0000002245327225 */ /* 0x000fc800078e00ff */
[----:B------:R-:W-:Y:S02]  /*374a0*/  IMAD.IADD R25, R25, 0x1, R65 ;  /* 0x0000000119197824 */ /* 0x000fe400078e0241 */
[----:B------:R-:W-:Y:S02]  /*374b0*/  IMAD.MOV.U32 R71, RZ, RZ, RZ ;  /* 0x000000ffff477224 */ /* 0x000fe400078e00ff */
[----:B------:R-:W-:Y:S01]  /*374c0*/  IMAD.WIDE.U32 R18, R34, R28, R32 ;  /* 0x0000001c22127225 */ /* 0x000fe200078e0020 */
[----:B------:R-:W-:Y:S02]  /*374d0*/  IADD3.X R33, PT, PT, RZ, RZ, RZ, P0, P1 ;  /* 0x000000ffff217210 */ /* 0x000fe400007e24ff */
[----:B------:R-:W-:Y:S01]  /*374e0*/  IADD3 R98, P1, P5, R50, R25, R22 ;  /* 0x0000001932627210 */ /* 0x000fe20007d3e016 */
[----:B------:R-:W-:Y:S01]  /*374f0*/  IMAD.IADD R32, R23, 0x1, R71 ;  /* 0x0000000117207824 */ /* 0x000fe200078e0247 */
[----:B------:R-:W-:Y:S01]  /*37500*/  IADD3 R62, P0, P3, R33, R18, R62 ;  /* 0x00000012213e7210 */ /* 0x000fe20007b1e03e */
[----:B------:R-:W-:-:S02]  /*37510*/  IMAD.MOV.U32 R73, RZ, RZ, RZ ;  /* 0x000000ffff497224 */ /* 0x000fc400078e00ff */
[----:B------:R-:W-:-:S04]  /*37520*/  IMAD.WIDE.U32 R22, R75, R35, RZ ;  /* 0x000000234b167225 */ /* 0x000fc800078e00ff */
[----:B------:R-:W-:Y:S02]  /*37530*/  IMAD.IADD R72, R65, 0x1, R51 ;  /* 0x0000000141487824 */ /* 0x000fe400078e0233 */
[----:B------:R-:W-:Y:S02]  /*37540*/  IMAD.IADD R25, R31, 0x1, R19 ;  /* 0x000000011f197824 */ /* 0x000fe400078e0213 */
[----:B------:R-:W-:-:S03]  /*37550*/  IMAD.WIDE.U32 R66, R26, R35, RZ ;  /* 0x000000231a427225 */ /* 0x000fc600078e00ff */
[----:B------:R-:W-:Y:S01]  /*37560*/  IADD3.X R25, PT, PT, RZ, R25, RZ, P0, P3 ;  /* 0x00000019ff197210 */ /* 0x000fe200007e64ff */
[----:B------:R-:W-:-:S04]  /*37570*/  IMAD.WIDE.U32 R50, R75, R34, RZ ;  /* 0x000000224b327225 */ /* 0x000fc800078e00ff */
[----:B------:R-:W-:Y:S01]  /*37580*/  IMAD.IADD R19, R23, 0x1, R73 ;  /* 0x0000000117137824 */ /* 0x000fe200078e0249 */
[----:B------:R-:W-:Y:S01]  /*37590*/  IADD3.X R23, PT, PT, RZ, RZ, RZ, P1, P5 ;  /* 0x000000ffff177210 */ /* 0x000fe20000fea4ff */
[----:B------:R-:W-:Y:S01]  /*375a0*/  IMAD.MOV.U32 R60, RZ, RZ, RZ ;  /* 0x000000ffff3c7224 */ /* 0x000fe200078e00ff */
[----:B------:R-:W-:Y:S01]  /*375b0*/  ISETP.GE.U32.AND P1, PT, R68, R20, PT ;  /* 0x000000144400720c */ /* 0x000fe20003f26070 */
[----:B------:R-:W-:Y:S01]  /*375c0*/  IMAD.WIDE.U32 R52, R29, R37, RZ ;  /* 0x000000251d347225 */ /* 0x000fe200078e00ff */
[----:B------:R-:W-:-:S03]  /*375d0*/  IADD3 R66, P2, P6, R50, R19, R66 ;  /* 0x0000001332427210 */ /* 0x000fc60007e5e042 */
[----:B------:R-:W-:-:S04]  /*375e0*/  IMAD.WIDE.U32 R54, R61, R36, RZ ;  /* 0x000000243d367225 */ /* 0x000fc800078e00ff */
[----:B------:R-:W-:Y:S01]  /*375f0*/  IMAD.IADD R76, R73, 0x1, R51 ;  /* 0x00000001494c7824 */ /* 0x000fe200078e0233 */
[----:B------:R-:W-:Y:S01]  /*37600*/  IADD3 R70, P3, P0, R54, R21, R52 ;  /* 0x0000001536467210 */ /* 0x000fe2000787e034 */
[----:B------:R-:W-:Y:S02]  /*37610*/  IMAD.MOV.U32 R33, RZ, RZ, RZ ;  /* 0x000000ffff217224 */ /* 0x000fe400078e00ff */
[----:B------:R-:W-:Y:S02]  /*37620*/  IMAD.IADD R50, R60, 0x1, R53 ;  /* 0x000000013c327824 */ /* 0x000fe400078e0235 */
[----:B------:R-:W-:Y:S02]  /*37630*/  IMAD.MOV.U32 R51, RZ, RZ, RZ ;  /* 0x000000ffff337224 */ /* 0x000fe400078e00ff */
[----:B------:R-:W-:-:S04]  /*37640*/  IMAD.WIDE.U32 R32, R34, R27, R32 ;  /* 0x0000001b22207225 */ /* 0x000fc800078e0020 */
[----:B------:R-:W-:Y:S02]  /*37650*/  IMAD.IADD R19, R63, 0x1, R55 ;  /* 0x000000013f137824 */ /* 0x000fe400078e0237 */
[----:B------:R-:W-:-:S04]  /*37660*/  IMAD.WIDE.U32 R20, R36, R29, R50 ;  /* 0x0000001d24147225 */ /* 0x000fc800078e0032 */
[----:B------:R-:W-:Y:S01]  /*37670*/  IMAD.X R70, R70, 0x1, R59, P4 ;  /* 0x0000000146467824 */ /* 0x000fe200020e063b */
[----:B------:R-:W-:Y:S01]  /*37680*/  IADD3 R72, P4, P5, R23, R32, R72 ;  /* 0x0000002017487210 */ /* 0x000fe20007d9e048 */
[----:B------:R-:W-:Y:S01]  /*37690*/  IMAD.IADD R77, R71, 0x1, R33 ;  /* 0x00000001474d7824 */ /* 0x000fe200078e0221 */
[----:B------:R-:W-:Y:S01]  /*376a0*/  IADD3.X R33, PT, PT, RZ, RZ, RZ, P2, P6 ;  /* 0x000000ffff217210 */ /* 0x000fe200017ec4ff */
[----:B------:R-:W-:Y:S01]  /*376b0*/  IMAD.IADD R64, R60, 0x1, R21 ;  /* 0x000000013c407824 */ /* 0x000fe200078e0215 */
[----:B------:R-:W-:Y:S01]  /*376c0*/  IADD3 R62, P2, P6, R62, R20, R19 ;  /* 0x000000143e3e7210 */ /* 0x000fe20007e5e013 */
[----:B------:R-:W-:Y:S01]  /*376d0*/  IMAD.WIDE.U32 R96, R30, R37, RZ ;  /* 0x000000251e607225 */ /* 0x000fe200078e00ff */
[----:B------:R-:W-:Y:S02]  /*376e0*/  ISETP.GE.U32.AND.EX P1, PT, R70, R59, PT, P1 ;  /* 0x0000003b4600720c */ /* 0x000fe40003f26110 */
[----:B------:R-:W-:Y:S01]  /*376f0*/  IADD3.X R64, PT, PT, R25, R64, RZ, P2, P6 ;  /* 0x0000004019407210 */ /* 0x000fe200017ec4ff */
[----:B------:R-:W-:Y:S01]  /*37700*/  IMAD.WIDE.U32 R20, R28, R37, RZ ;  /* 0x000000251c147225 */ /* 0x000fe200078e00ff */
[----:B------:R-:W-:-:S03]  /*37710*/  IADD3.X R77, PT, PT, RZ, R77, RZ, P4, P5 ;  /* 0x0000004dff4d7210 */ /* 0x000fc600027ea4ff */
[----:B------:R-:W-:-:S04]  /*37720*/  IMAD.WIDE.U32 R50, R30, R36, RZ ;  /* 0x000000241e327225 */ /* 0x000fc800078e00ff */
[----:B------:R-:W-:Y:S02]  /*37730*/  IMAD.IADD R25, R57, 0x1, R97 ;  /* 0x0000000139197824 */ /* 0x000fe400078e0261 */
[----:B------:R-:W-:Y:S01]  /*37740*/  IMAD.IADD R18, R67, 0x1, R56 ;  /* 0x0000000143127824 */ /* 0x000fe200078e0238 */
[----:B------:R-:W-:Y:S01]  /*37750*/  SEL R67, RZ, 0x1, P1 ;  /* 0x00000001ff437807 */ /* 0x000fe20000800000 */
[----:B------:R-:W-:Y:S01]  /*37760*/  IMAD.MOV.U32 R19, RZ, RZ, RZ ;  /* 0x000000ffff137224 */ /* 0x000fe200078e00ff */
[----:B------:R-:W-:Y:S01]  /*37770*/  IADD3 R50, P1, P2, R50, R25, R20 ;  /* 0x0000001932327210 */ /* 0x000fe20007a3e014 */
[----:B------:R-:W-:Y:S01]  /*37780*/  IMAD.WIDE.U32 R58, R61, R35, RZ ;  /* 0x000000233d3a7225 */ /* 0x000fe200078e00ff */
[----:B------:R-:W-:Y:S02]  /*37790*/  IADD3 R25, P6, PT, R67, R24, RZ ;  /* 0x0000001843197210 */ /* 0x000fe40007fde0ff */
[----:B------:R-:W-:Y:S01]  /*377a0*/  IADD3.X R54, PT, PT, RZ, RZ, RZ, P1, P2 ;  /* 0x000000ffff367210 */ /* 0x000fe20000fe44ff */
[----:B------:R-:W-:Y:S01]  /*377b0*/  IMAD.WIDE.U32 R18, R34, R26, R18 ;  /* 0x0000001a22127225 */ /* 0x000fe200078e0012 */
[----:B------:R-:W-:-:S02]  /*377c0*/  ISETP.GT.U32.AND P1, PT, R24, R25, PT ;  /* 0x000000191800720c */ /* 0x000fc40003f24070 */
[----:B------:R-:W-:Y:S01]  /*377d0*/  IADD3 R96, P2, PT, R25, R96, RZ ;  /* 0x0000006019607210 */ /* 0x000fe20007f5e0ff */
[----:B------:R-:W-:Y:S01]  /*377e0*/  IMAD.IADD R32, R31, 0x1, R21 ;  /* 0x000000011f207824 */ /* 0x000fe200078e0215 */
[----:B------:R-:W-:Y:S01]  /*377f0*/  IADD3 R76, P4, P5, R33, R18, R76 ;  /* 0x00000012214c7210 */ /* 0x000fe20007d9e04c */
[----:B------:R-:W-:Y:S02]  /*37800*/  IMAD.IADD R94, R56, 0x1, R19 ;  /* 0x00000001385e7824 */ /* 0x000fe400078e0213 */
[----:B------:R-:W-:-:S03]  /*37810*/  IMAD.WIDE.U32 R52, R29, R35, RZ ;  /* 0x000000231d347225 */ /* 0x000fc600078e00ff */
[----:B------:R-:W-:Y:S01]  /*37820*/  IADD3.X R94, PT, PT, RZ, R94, RZ, P4, P5 ;  /* 0x0000005eff5e7210 */ /* 0x000fe200027ea4ff */
[----:B------:R-:W-:-:S04]  /*37830*/  IMAD.WIDE.U32 R20, R61, R34, RZ ;  /* 0x000000223d147225 */ /* 0x000fc800078e00ff */
[----:B------:R-:W-:Y:S02]  /*37840*/  IMAD.IADD R97, R59, 0x1, R63 ;  /* 0x000000013b617824 */ /* 0x000fe400078e023f */
[----:B------:R-:W-:Y:S02]  /*37850*/  IMAD.X R55, RZ, RZ, R98, P6 ;  /* 0x000000ffff377224 */ /* 0x000fe400030e0662 */
[----:B------:R-:W-:Y:S01]  /*37860*/  IMAD.MOV.U32 R33, RZ, RZ, RZ ;  /* 0x000000ffff217224 */ /* 0x000fe200078e00ff */
[----:B------:R-:W-:Y:S01]  /*37870*/  IADD3 R97, P5, P4, R20, R97, R52 ;  /* 0x0000006114617210 */ /* 0x000fe20007cbe034 */
[----:B------:R-:W-:Y:S01]  /*37880*/  IMAD.WIDE.U32 R18, R27, R37, RZ ;  /* 0x000000251b127225 */ /* 0x000fe200078e00ff */
[----:B------:R-:W-:Y:S02]  /*37890*/  ISETP.GT.U32.AND.EX P1, PT, R98, R55, PT, P1 ;  /* 0x000000376200720c */ /* 0x000fe40003f24110 */
[----:B------:R-:W-:Y:S01]  /*378a0*/  P2R R52, PR, RZ, 0x20 ;  /* 0x00000020ff347803 */ /* 0x000fe20000000000 */
[----:B------:R-:W-:Y:S01]  /*378b0*/  IMAD.IADD R23, R57, 0x1, R51 ;  /* 0x0000000139177824 */ /* 0x000fe200078e0233 */
[----:B------:R-:W-:Y:S01]  /*378c0*/  SEL R25, R24, R25, P1 ;  /* 0x0000001918197207 */ /* 0x000fe20000800000 */
[----:B------:R-:W-:-:S04]  /*378d0*/  IMAD.WIDE.U32 R32, R36, R28, R32 ;  /* 0x0000001c24207225 */ /* 0x000fc800078e0020 */
[----:B------:R-:W-:Y:S01]  /*378e0*/  IMAD.X R20, R55, 0x1, R50, P2 ;  /* 0x0000000137147824 */ /* 0x000fe200010e0632 */
[----:B------:R-:W-:Y:S01]  /*378f0*/  IADD3 R72, P2, P5, R72, R32, R23 ;  /* 0x0000002048487210 */ /* 0x000fe20007d5e017 */
[----:B------:R-:W-:Y:S01]  /*37900*/  IMAD.IADD R50, R71, 0x1, R19 ;  /* 0x0000000147327824 */ /* 0x000fe200078e0213 */
[----:B------:R-:W-:Y:S01]  /*37910*/  SEL R55, R98, R55, P1 ;  /* 0x0000003762377207 */ /* 0x000fe20000800000 */
[----:B------:R-:W-:Y:S01]  /*37920*/  IMAD R19, R97, R10, RZ ;  /* 0x0000000a61137224 */ /* 0x000fe200078e02ff */
[----:B------:R-:W-:Y:S01]  /*37930*/  ISETP.GT.U32.AND P1, PT, R25, R96, PT ;  /* 0x000000601900720c */ /* 0x000fe20003f24070 */
[----:B------:R-:W-:Y:S02]  /*37940*/  IMAD.IADD R74, R31, 0x1, R33 ;  /* 0x000000011f4a7824 */ /* 0x000fe400078e0221 */
[----:B------:R-:W-:Y:S01]  /*37950*/  IMAD.WIDE.U32 R32, R69, R36, RZ ;  /* 0x0000002445207225 */ /* 0x000fe200078e00ff */
[----:B------:R-:W-:Y:S02]  /*37960*/  ISETP.GT.U32.AND.EX P1, PT, R55, R20, PT, P1 ;  /* 0x000000143700720c */ /* 0x000fe40003f24110 */
[----:B------:R-:W-:Y:S01]  /*37970*/  IADD3.X R74, PT, PT, R77, R74, RZ, P2, P5 ;  /* 0x0000004a4d4a7210 */ /* 0x000fe200017ea4ff */
[----:B------:R-:W-:-:S02]  /*37980*/  IMAD.MOV.U32 R51, RZ, RZ, RZ ;  /* 0x000000ffff337224 */ /* 0x000fc400078e00ff */
[----:B------:R-:W-:-:S04]  /*37990*/  IMAD.WIDE.U32 R24, R58, R10, RZ ;  /* 0x0000000a3a187225 */ /* 0x000fc800078e00ff */
[----:B------:R-:W-:Y:S02]  /*379a0*/  IMAD R19, R58, R11, R19 ;  /* 0x0000000b3a137224 */ /* 0x000fe400078e0213 */
[----:B------:R-:W-:-:S04]  /*379b0*/  IMAD.WIDE.U32 R50, R36, R27, R50 ;  /* 0x0000001b24327225 */ /* 0x000fc800078e0032 */
[----:B------:R-:W-:Y:S02]  /*379c0*/  IMAD.IADD R33, R65, 0x1, R33 ;  /* 0x0000000141217824 */ /* 0x000fe400078e0221 */
[----:B------:R-:W-:Y:S02]  /*379d0*/  IMAD.IADD R23, R25, 0x1, R19 ;  /* 0x0000000119177824 */ /* 0x000fe400078e0213 */
[----:B------:R-:W-:Y:S01]  /*379e0*/  IMAD.IADD R19, R71, 0x1, R51 ;  /* 0x0000000147137824 */ /* 0x000fe200078e0233 */
[----:B------:R-:W-:Y:S01]  /*379f0*/  IADD3 R25, P2, P5, R76, R50, R33 ;  /* 0x000000324c197210 */ /* 0x000fe20007d5e021 */
[----:B------:R-:W-:Y:S01]  /*37a00*/  IMAD.WIDE.U32 R76, R23, R2, RZ ;  /* 0x00000002174c7225 */ /* 0x000fe200078e00ff */
[----:B------:R-:W-:Y:S02]  /*37a10*/  SEL R33, RZ, 0x1, !P1 ;  /* 0x00000001ff217807 */ /* 0x000fe40004800000 */
        /* <DEDUP_REMOVED lines=31> */
[----:B------:R-:W-:Y:S02]  /*37c10*/  IMAD.IADD R109, R63, 0x1, R21 ;  /* 0x000000013f6d7824 */ /* 0x000fe400078e0215 */
        /* <DEDUP_REMOVED lines=50> */
[----:B------:R-:W-:Y:S01]  /*37f40*/  IADD3 R33, P5, P6, R32, R33, R50 ;  /* 0x0000002120217210 */ /* 0x000fe20007ebe032 */
[----:B------:R-:W-:-:S03]  /*37f50*/  IMAD.WIDE.U32 R50, R61, R40, RZ ;  /* 0x000000283d327225 */ /* 0x000fc600078e00ff */
[----:B------:R-:W-:Y:S01]  /*37f60*/  IADD3.X R32, PT, PT, RZ, RZ, RZ, P5, P6 ;  /* 0x000000ffff207210 */ /* 0x000fe20002fec4ff */
[----:B------:R-:W-:Y:S01]  /*37f70*/  IMAD.IADD R51, R63, 0x1, R51 ;  /* 0x000000013f337824 */ /* 0x000fe200078e0233 */
        /* <DEDUP_REMOVED lines=12> */
[----:B------:R-:W-:-:S04]  /*38040*/  ISETP.GT.U32.AND P5, PT, R18, R95, PT ;  /* 0x0000005f1200720c */ /* 0x000fc80003fa4070 */
[----:B------:R-:W-:-:S04]  /*38050*/  ISETP.GT.U32.AND.EX P5, PT, R19, R66, PT, P5 ;  /* 0x000000421300720c */ /* 0x000fc80003fa4150 */
        /* <DEDUP_REMOVED lines=9> */
[-C--:B------:R-:W-:Y:S02]  /*380f0*/  IMAD R20, R101, R10.reuse, RZ ;  /* 0x0000000a65147224 */ /* 0x080fe400078e02ff */
[C---:B------:R-:W-:Y:S01]  /*38100*/  IMAD.WIDE.U32 R18, R103.reuse, R10, RZ ;  /* 0x0000000a67127225 */ /* 0x040fe200078e00ff */
[----:B------:R-:W-:Y:S02]  /*38110*/  IADD3.X R33, PT, PT, R22, R33, RZ, P5, P6 ;  /* 0x0000002116217210 */ /* 0x000fe40002fec4ff */
[----:B------:R-:W-:Y:S01]  /*38120*/  ISETP.NE.AND P6, PT, R52, RZ, PT ;  /* 0x000000ff3400720c */ /* 0x000fe20003fc5270 */
[----:B------:R-:W-:Y:S02]  /*38130*/  IMAD R107, R103, R11, R20 ;  /* 0x0000000b676b7224 */ /* 0x000fe400078e0214 */
[----:B------:R-:W-:Y:S01]  /*38140*/  IMAD.WIDE.U32 R54, P5, R24, R9, R54 ;  /* 0x0000000918367225 */ /* 0x000fe200078a0036 */
[----:B------:R-:W-:-:S03]  /*38150*/  IADD3.X R76, PT, PT, RZ, RZ, RZ, P6, P4 ;  /* 0x000000ffff4c7210 */ /* 0x000fc600037e84ff */
[----:B------:R-:W-:-:S04]  /*38160*/  IMAD.WIDE.U32 R24, R24, R8, RZ ;  /* 0x0000000818187225 */ /* 0x000fc800078e00ff */
[----:B------:R-:W-:Y:S02]  /*38170*/  IMAD.IADD R107, R19, 0x1, R107 ;  /* 0x00000001136b7824 */ /* 0x000fe400078e026b */
[----:B------:R-:W-:Y:S01]  /*38180*/  IMAD.X R99, RZ, RZ, RZ, P5 ;  /* 0x000000ffff637224 */ /* 0x000fe200028e06ff */
[----:B------:R-:W-:Y:S01]  /*38190*/  IADD3 R94, P5, PT, R25, R54, RZ ;  /* 0x00000036195e7210 */ /* 0x000fe20007fbe0ff */
[----:B------:R-:W-:-:S04]  /*381a0*/  IMAD.WIDE.U32 R96, R107, R2, RZ ;  /* 0x000000026b607225 */ /* 0x000fc800078e00ff */
[----:B------:R-:W-:Y:S02]  /*381b0*/  IMAD.MOV.U32 R98, RZ, RZ, R55 ;  /* 0x000000ffff627224 */ /* 0x000fe400078e0037 */
[----:B------:R-:W-:Y:S02]  /*381c0*/  IMAD.IADD R20, R53, 0x1, R60 ;  /* 0x0000000135147824 */ /* 0x000fe400078e023c */
[----:B------:R-:W-:-:S04]  /*381d0*/  IMAD.WIDE.U32.X R22, R23, R9, R98, P5 ;  /* 0x0000000917167225 */ /* 0x000fc800028e0462 */
[----:B------:R-:W-:-:S04]  /*381e0*/  IMAD.WIDE.U32 R54, P5, R18, R3, R96 ;  /* 0x0000000312367225 */ /* 0x000fc800078a0060 */
[----:B------:R-:W-:-:S04]  /*381f0*/  IMAD.WIDE.U32 R96, R18, R2, RZ ;  /* 0x0000000212607225 */ /* 0x000fc800078e00ff */
[----:B------:R-:W-:Y:S01]  /*38200*/  IMAD.X R99, RZ, RZ, RZ, P5 ;  /* 0x000000ffff637224 */ /* 0x000fe200028e06ff */
[----:B------:R-:W-:Y:S01]  /*38210*/  IADD3 R68, P4, PT, R97, R54, RZ ;  /* 0x0000003661447210 */ /* 0x000fe20007f9e0ff */
[----:B------:R-:W-:Y:S01]  /*38220*/  IMAD.MOV.U32 R98, RZ, RZ, R55 ;  /* 0x000000ffff627224 */ /* 0x000fe200078e0037 */
[----:B------:R-:W-:Y:S01]  /*38230*/  IADD3 RZ, P5, PT, R103, R96, RZ ;  /* 0x0000006067ff7210 */ /* 0x000fe20007fbe0ff */
[----:B------:R-:W-:-:S03]  /*38240*/  IMAD.WIDE.U32 R96, R107, R4, RZ ;  /* 0x000000046b607225 */ /* 0x000fc600078e00ff */
[----:B------:R-:W-:Y:S01]  /*38250*/  IADD3.X RZ, P5, PT, R101, R68, RZ, P5, !PT ;  /* 0x0000004465ff7210 */ /* 0x000fe20002fbe4ff */
[----:B------:R-:W-:Y:S01]  /*38260*/  IMAD.WIDE.U32.X R54, R107, R3, R98, P4 ;  /* 0x000000036b367225 */ /* 0x000fe200020e0462 */
[----:B------:R-:W-:-:S03]  /*38270*/  IADD3.X R68, PT, PT, RZ, RZ, RZ, P3, P0 ;  /* 0x000000ffff447210 */ /* 0x000fc60001fe04ff */
[----:B------:R-:W-:Y:S01]  /*38280*/  IMAD.WIDE.U32 R52, R61, R41, RZ ;  /* 0x000000293d347225 */ /* 0x000fe200078e00ff */
[----:B------:R-:W-:-:S03]  /*38290*/  IADD3.X R103, P6, PT, RZ, R54, RZ, P5, !PT ;  /* 0x00000036ff677210 */ /* 0x000fc60002fde4ff */
[----:B------:R-:W-:Y:S02]  /*382a0*/  IMAD.IADD R19, R63, 0x1, R53 ;  /* 0x000000013f137824 */ /* 0x000fe400078e0235 */
[----:B------:R-:W-:-:S03]  /*382b0*/  IMAD.WIDE.U32 R96, P0, R18, R5, R96 ;  /* 0x0000000512607225 */ /* 0x000fc60007800060 */
[----:B------:R-:W-:Y:S01]  /*382c0*/  IADD3 R19, P4, P3, R50, R19, R32 ;  /* 0x0000001332137210 */ /* 0x000fe20007b9e020 */
[----:B------:R-:W-:Y:S01]  /*382d0*/  IMAD.WIDE.U32 R98, R18, R4, RZ ;  /* 0x0000000412627225 */ /* 0x000fe200078e00ff */
[----:B------:R-:W-:Y:S02]  /*382e0*/  IADD3 R50, P5, PT, R95, R52, RZ ;  /* 0x000000345f327210 */ /* 0x000fe40007fbe0ff */
[----:B------:R-:W-:Y:S01]  /*382f0*/  IADD3.X R32, PT, PT, RZ, RZ, RZ, P2, P1 ;  /* 0x000000ffff207210 */ /* 0x000fe200017e24ff */
        /* <DEDUP_REMOVED lines=16> */
[----:B------:R-:W-:-:S03]  /*38400*/  IMAD.WIDE.U32 R98, R18, R6, RZ ;  /* 0x0000000612627225 */ /* 0x000fc600078e00ff */
[----:B------:R-:W-:Y:S01]  /*38410*/  IADD3.X R54, PT, PT, R53, RZ, RZ, P0, P2 ;  /* 0x000000ff35367210 */ /* 0x000fe200007e44ff */
[----:B------:R-:W-:Y:S01]  /*38420*/  IMAD.X R25, RZ, RZ, RZ, P6 ;  /* 0x000000ffff197224 */ /* 0x000fe200030e06ff */
[----:B------:R-:W-:Y:S01]  /*38430*/  IADD3.X R21, P6, PT, R21, R94, RZ, P1, !PT ;  /* 0x0000005e15157210 */ /* 0x000fe20000fde4ff */
[----:B------:R-:W-:Y:S01]  /*38440*/  IMAD R52, R105, R10, RZ ;  /* 0x0000000a69347224 */ /* 0x000fe200078e02ff */
[----:B------:R-:W-:Y:S01]  /*38450*/  IADD3 R19, P1, PT, R19, R24, RZ ;  /* 0x0000001813137210 */ /* 0x000fe20007f3e0ff */
[----:B------:R-:W-:Y:S01]  /*38460*/  IMAD.MOV.U32 R24, RZ, RZ, R97 ;  /* 0x000000ffff187224 */ /* 0x000fe200078e0061 */
[----:B------:R-:W-:Y:S01]  /*38470*/  IADD3 R53, P2, PT, R99, R96, RZ ;  /* 0x0000006063357210 */ /* 0x000fe20007f5e0ff */
[----:B------:R-:W-:Y:S01]  /*38480*/  IMAD.WIDE.U32 R96, R107, R8, RZ ;  /* 0x000000086b607225 */ /* 0x000fe200078e00ff */
[----:B------:R-:W-:Y:S02]  /*38490*/  IADD3.X R74, P5, P6, R22, RZ, RZ, P6, P5 ;  /* 0x000000ff164a7210 */ /* 0x000fe400036aa4ff */
[----:B------:R-:W-:Y:S01]  /*384a0*/  IADD3 R98, P0, PT, R19, R98, RZ ;  /* 0x0000006213627210 */ /* 0x000fe20007f1e0ff */
[----:B------:R-:W-:Y:S01]  /*384b0*/  IMAD R99, R103, R11, R52 ;  /* 0x0000000b67637224 */ /* 0x000fe200078e0234 */
[----:B------:R-:W-:Y:S01]  /*384c0*/  IADD3.X R94, PT, PT, R23, RZ, RZ, P5, P6 ;  /* 0x000000ff175e7210 */ /* 0x000fe20002fec4ff */
[----:B------:R-:W-:Y:S01]  /*384d0*/  IMAD.WIDE.U32 R22, R103, R10, RZ ;  /* 0x0000000a67167225 */ /* 0x000fe200078e00ff */
[----:B------:R-:W-:-:S03]  /*384e0*/  IADD3.X R54, P1, PT, R54, R21, RZ, P1, !PT ;  /* 0x0000001536367210 */ /* 0x000fc60000f3e4ff */
[----:B------:R-:W-:Y:S01]  /*384f0*/  IMAD.WIDE.U32 R96, P5, R18, R9, R96 ;  /* 0x0000000912607225 */ /* 0x000fe200078a0060 */
[----:B------:R-:W-:-:S03]  /*38500*/  IADD3.X R54, P0, PT, R54, R53, RZ, P0, !PT ;  /* 0x0000003536367210 */ /* 0x000fc6000071e4ff */
        /* <DEDUP_REMOVED lines=20> */
[----:B------:R-:W-:Y:S01]  /*38650*/  IMAD.MOV.U32 R24, RZ, RZ, R101 ;  /* 0x000000ffff187224 */ /* 0x000fe200078e0065 */
[----:B------:R-:W-:Y:S01]  /*38660*/  IADD3.X R76, PT, PT, RZ, R76, RZ, P6, P2 ;  /* 0x0000004cff4c7210 */ /* 0x000fe200037e44ff */
[----:B------:R-:W-:Y:S01]  /*38670*/  IMAD.WIDE.U32 R52, R99, R4, RZ ;  /* 0x0000000463347225 */ /* 0x000fe200078e00ff */
[----:B------:R-:W-:Y:S02]  /*38680*/  IADD3.X RZ, P6, PT, R105, R96, RZ, P0, !PT ;  /* 0x0000006069ff7210 */ /* 0x000fe400007de4ff */
[----:B------:R-:W-:Y:S01]  /*38690*/  IADD3 R19, P0, PT, R19, R74, RZ ;  /* 0x0000004a13137210 */ /* 0x000fe20007f1e0ff */
[----:B------:R-:W-:-:S04]  /*386a0*/  IMAD.WIDE.U32.X R100, R99, R3, R24, P1 ;  /* 0x0000000363647225 */ /* 0x000fc800008e0418 */
[----:B------:R-:W-:Y:S01]  /*386b0*/  IMAD.X R107, R94, 0x1, R76, P5 ;  /* 0x000000015e6b7824 */ /* 0x000fe200028e064c */
[----:B------:R-:W-:Y:S01]  /*386c0*/  IADD3.X R23, P5, PT, RZ, R100, RZ, P6, !PT ;  /* 0x00000064ff177210 */ /* 0x000fe200037be4ff */
[----:B------:R-:W-:-:S03]  /*386d0*/  IMAD.WIDE.U32 R96, P2, R22, R5, R52 ;  /* 0x0000000516607225 */ /* 0x000fc60007840034 */
[----:B------:R-:W-:Y:S01]  /*386e0*/  IADD3.X R72, P1, PT, R72, R107, RZ, P0, !PT ;  /* 0x0000006b48487210 */ /* 0x000fe2000073e4ff */
[----:B------:R-:W-:Y:S01]  /*386f0*/  IMAD.WIDE.U32 R52, R22, R4, RZ ;  /* 0x0000000416347225 */ /* 0x000fe200078e00ff */
[----:B------:R-:W-:-:S03]  /*38700*/  IADD3 R23, P0, PT, R23, R98, RZ ;  /* 0x0000006217177210 */ /* 0x000fc60007f1e0ff */
[----:B------:R-:W-:Y:S01]  /*38710*/  IMAD.X R103, RZ, RZ, R101, P5 ;  /* 0x000000ffff677224 */ /* 0x000fe200028e0665 */
[----:B------:R-:W-:Y:S01]  /*38720*/  IADD3 R94, P6, PT, R53, R96, RZ ;  /* 0x00000060355e7210 */ /* 0x000fe20007fde0ff */
[----:B------:R-:W-:Y:S01]  /*38730*/  IMAD.X R25, RZ, RZ, RZ, P2 ;  /* 0x000000ffff197224 */ /* 0x000fe200010e06ff */
[----:B------:R-:W-:Y:S01]  /*38740*/  IADD3 R70, P2, PT, R19, R18, RZ ;  /* 0x0000001213467210 */ /* 0x000fe20007f5e0ff */
[----:B------:R-:W-:Y:S01]  /*38750*/  IMAD.MOV.U32 R24, RZ, RZ, R97 ;  /* 0x000000ffff187224 */ /* 0x000fe200078e0061 */
[----:B------:R-:W-:Y:S01]  /*38760*/  IADD3 R101, P5, PT, R23, R52, RZ ;  /* 0x0000003417657210 */ /* 0x000fe20007fbe0ff */
        /* <DEDUP_REMOVED lines=9> */
[----:B------:R-:W-:Y:S01]  /*38800*/  IMAD.X R21, RZ, RZ, RZ, P6 ;  /* 0x000000ffff157224 */ /* 0x000fe200030e06ff */
[----:B------:R-:W-:Y:S01]  /*38810*/  ISETP.GE.U32.AND P1, PT, R74, R109, PT ;  /* 0x0000006d4a00720c */ /* 0x000fe20003f26070 */
[----:B------:R-:W-:Y:S01]  /*38820*/  IMAD.WIDE.U32 R52, R22, R6, RZ ;  /* 0x0000000616347225 */ /* 0x000fe200078e00ff */
[----:B------:R-:W-:Y:S02]  /*38830*/  IADD3 R74, P6, P2, R67, R62, R68 ;  /* 0x0000003e434a7210 */ /* 0x000fe40007ade044 */
[----:B------:R-:W-:Y:S01]  /*38840*/  IADD3.X R97, PT, PT, R25, RZ, RZ, P0, P5 ;  /* 0x000000ff19617210 */ /* 0x000fe200007ea4ff */
[----:B------:R-:W-:Y:S01]  /*38850*/  IMAD.WIDE.U32 R24, R99, R8, RZ ;  /* 0x0000000863187225 */ /* 0x000fe200078e00ff */
[----:B------:R-:W-:-:S02]  /*38860*/  IADD3 R23, P0, PT, R23, R70, RZ ;  /* 0x0000004617177210 */ /* 0x000fc40007f1e0ff */
[----:B------:R-:W-:Y:S01]  /*38870*/  ISETP.GE.U32.AND.EX P1, PT, R107, R76, PT, P1 ;  /* 0x0000004c6b00720c */ /* 0x000fe20003f26110 */
[----:B------:R-:W-:Y:S01]  /*38880*/  IMAD.MOV.U32 R20, RZ, RZ, R19 ;  /* 0x000000ffff147224 */ /* 0x000fe200078e0013 */
[----:B------:R-:W-:Y:S02]  /*38890*/  IADD3.X R109, PT, PT, RZ, R64, RZ, P6, P2 ;  /* 0x00000040ff6d7210 */ /* 0x000fe400037e44ff */
[----:B------:R-:W-:Y:S01]  /*388a0*/  IADD3 R64, P6, PT, R23, R52, RZ ;  /* 0x0000003417407210 */ /* 0x000fe20007fde0ff */
[----:B------:R-:W-:Y:S01]  /*388b0*/  IMAD R52, R103, R10, RZ ;  /* 0x0000000a67347224 */ /* 0x000fe200078e02ff */
[----:B------:R-:W-:Y:S02]  /*388c0*/  SEL R107, RZ, 0x1, P1 ;  /* 0x00000001ff6b7807 */ /* 0x000fe40000800000 */
[----:B------:R-:W-:Y:S01]  /*388d0*/  IADD3 R62, P5, PT, R53, R18, RZ ;  /* 0x00000012353e7210 */ /* 0x000fe20007fbe0ff */
[----:B------:R-:W-:Y:S01]  /*388e0*/  IMAD.WIDE.U32 R18, R101, R10, RZ ;  /* 0x0000000a65127225 */ /* 0x000fe200078e00ff */
[----:B------:R-:W-:-:S02]  /*388f0*/  IADD3.X R97, P2, PT, R97, R72, RZ, P0, !PT ;  /* 0x0000004861617210 */ /* 0x000fc4000075e4ff */
[----:B------:R-:W-:Y:S01]  /*38900*/  IADD3 R107, P0, PT, R107, R74, RZ ;  /* 0x0000004a6b6b7210 */ /* 0x000fe20007f1e0ff */
[----:B------:R-:W-:Y:S01]  /*38910*/  IMAD R53, R101, R11, R52 ;  /* 0x0000000b65357224 */ /* 0x000fe200078e0234 */
[----:B------:R-:W-:Y:S01]  /*38920*/  IADD3.X R97, P1, PT, R97, R62, RZ, P6, !PT ;  /* 0x0000003e61617210 */ /* 0x000fe2000373e4ff */
[----:B------:R-:W-:-:S04]  /*38930*/  IMAD.WIDE.U32 R24, P6, R22, R9, R24 ;  /* 0x0000000916187225 */ /* 0x000fc800078c0018 */
[----:B------:R-:W-:Y:S02]  /*38940*/  IMAD.IADD R19, R19, 0x1, R53 ;  /* 0x0000000113137824 */ /* 0x000fe400078e0235 */
[----:B------:R-:W-:-:S04]  /*38950*/  IMAD.WIDE.U32.X R52, R99, R7, R20, P5 ;  /* 0x0000000763347225 */ /* 0x000fc800028e0414 */
[----:B------:R-:W-:Y:S01]  /*38960*/  IMAD.X R70, RZ, RZ, R109, P0 ;  /* 0x000000ffff467224 */ /* 0x000fe200000e066d */
[----:B------:R-:W-:Y:S01]  /*38970*/  ISETP.GE.U32.AND P0, PT, R50, R95, PT ;  /* 0x0000005f3200720c */ /* 0x000fe20003f06070 */
[----:B------:R-:W-:Y:S01]  /*38980*/  IMAD.X R21, RZ, RZ, RZ, P6 ;  /* 0x000000ffff157224 */ /* 0x000fe200030e06ff */
[----:B------:R-:W-:Y:S01]  /*38990*/  IADD3 R68, P6, PT, R54, R107, RZ ;  /* 0x0000006b36447210 */ /* 0x000fe20007fde0ff */
[----:B------:R-:W-:Y:S01]  /*389a0*/  IMAD.WIDE.U32 R22, R22, R8, RZ ;  /* 0x0000000816167225 */ /* 0x000fe200078e00ff */
[----:B------:R-:W-:Y:S02]  /*389b0*/  IADD3.X R67, P1, P2, R52, RZ, RZ, P1, P2 ;  /* 0x000000ff34437210 */ /* 0x000fe40000a244ff */
[----:B------:R-:W-:Y:S01]  /*389c0*/  ISETP.GE.U32.AND.EX P0, PT, R55, R66, PT, P0 ;  /* 0x000000423700720c */ /* 0x000fe20003f06100 */
        /* <DEDUP_REMOVED lines=12> */
[----:B------:R-:W-:-:S03]  /*38a90*/  IADD3 R50, P5, PT, R53, R24, RZ ;  /* 0x0000001835327210 */ /* 0x000fc60007fbe0ff */
[----:B------:R-:W-:Y:S01]  /*38aa0*/  IMAD.X R23, RZ, RZ, RZ, P2 ;  /* 0x000000ffff177224 */ /* 0x000fe200010e06ff */
[----:B------:R-:W-:Y:S01]  /*38ab0*/  IADD3 RZ, P2, PT, R101, R52, RZ ;  /* 0x0000003465ff7210 */ /* 0x000fe20007f5e0ff */
[----:B------:R-:W-:Y:S01]  /*38ac0*/  IMAD.MOV.U32 R22, RZ, RZ, R25 ;  /* 0x000000ffff167224 */ /* 0x000fe200078e0019 */
[----:B------:R-:W-:Y:S01]  /*38ad0*/  IADD3.X R54, P1, P6, R20, RZ, RZ, P6, P1 ;  /* 0x000000ff14367210 */ /* 0x000fe200036224ff */
[----:B------:R-:W-:Y:S01]  /*38ae0*/  IMAD.WIDE.U32 R24, R19, R4, RZ ;  /* 0x0000000413187225 */ /* 0x000fe200078e00ff */
[----:B------:R-:W-:Y:S02]  /*38af0*/  IADD3.X RZ, P2, PT, R103, R50, RZ, P2, !PT ;  /* 0x0000003267ff7210 */ /* 0x000fe4000175e4ff */
        /* <DEDUP_REMOVED lines=17> */
[----:B------:R-:W-:Y:S02]  /*38c10*/  IADD3 R52, P4, P3, R77, R58, R32 ;  /* 0x0000003a4d347210 */ /* 0x000fe40007b9e020 */
[----:B------:R-:W-:Y:S02]  /*38c20*/  IADD3.X R32, P1, P2, R20, RZ, RZ, P2, P1 ;  /* 0x000000ff14207210 */ /* 0x000fe400012224ff */
[----:B------:R-:W-:Y:S02]  /*38c30*/  SEL R58, RZ, 0x1, P0 ;  /* 0x00000001ff3a7807 */ /* 0x000fe40000000000 */
[----:B------:R-:W-:Y:S02]  /*38c40*/  ISETP.GE.U32.AND.EX P5, PT, R70, R109, PT, P5 ;  /* 0x0000006d4600720c */ /* 0x000fe40003fa6150 */
[----:B------:R-:W-:Y:S02]  /*38c50*/  ISETP.GE.U32.AND P0, PT, R68, R107, PT ;  /* 0x0000006b4400720c */ /* 0x000fe40003f06070 */
[----:B------:R-:W-:-:S02]  /*38c60*/  IADD3.X R50, PT, PT, R21, RZ, RZ, P1, P2 ;  /* 0x000000ff15327210 */ /* 0x000fc40000fe44ff */
[----:B------:R-:W-:Y:S01]  /*38c70*/  IADD3 R58, P6, P2, R58, R51, R22 ;  /* 0x000000333a3a7210 */ /* 0x000fe20007ade016 */
[C---:B------:R-:W-:Y:S01]  /*38c80*/  IMAD.WIDE.U32 R22, R18.reuse, R6, RZ ;  /* 0x0000000612167225 */ /* 0x040fe200078e00ff */
[----:B------:R-:W-:Y:S02]  /*38c90*/  ISETP.GE.U32.AND.EX P0, PT, R105, R70, PT, P0 ;  /* 0x000000466900720c */ /* 0x000fe40003f06100 */
[----:B------:R-:W-:Y:S01]  /*38ca0*/  SEL R51, RZ, 0x1, P5 ;  /* 0x00000001ff337807 */ /* 0x000fe20002800000 */
[----:B------:R-:W-:Y:S01]  /*38cb0*/  IMAD.WIDE.U32 R20, P5, R18, R7, R24 ;  /* 0x0000000712147225 */ /* 0x000fe200078a0018 */
[----:B------:R-:W-:Y:S02]  /*38cc0*/  IADD3.X R64, PT, PT, RZ, R59, RZ, P4, P3 ;  /* 0x0000003bff407210 */ /* 0x000fe400027e64ff */
[----:B------:R-:W-:Y:S02]  /*38cd0*/  IADD3 R25, P1, PT, R32, R67, RZ ;  /* 0x0000004320197210 */ /* 0x000fe40007f3e0ff */
[----:B------:R-:W-:-:S02]  /*38ce0*/  IADD3 R51, P3, PT, R51, R52, RZ ;  /* 0x0000003433337210 */ /* 0x000fc40007f7e0ff */
[----:B------:R-:W-:Y:S02]  /*38cf0*/  SEL R32, RZ, 0x1, P0 ;  /* 0x00000001ff207807 */ /* 0x000fe40000000000 */
[----:B------:R-:W-:Y:S01]  /*38d00*/  IADD3 R59, P4, PT, R23, R20, RZ ;  /* 0x00000014173b7210 */ /* 0x000fe20007f9e0ff */
[----:B------:R-:W-:Y:S01]  /*38d10*/  IMAD.X R23, RZ, RZ, RZ, P5 ;  /* 0x000000ffff177224 */ /* 0x000fe200028e06ff */
[----:B------:R-:W-:Y:S01]  /*38d20*/  IADD3 R67, P0, PT, R25, R22, RZ ;  /* 0x0000001619437210 */ /* 0x000fe20007f1e0ff */
[----:B------:R-:W-:Y:S01]  /*38d30*/  IMAD.WIDE.U32 R24, R19, R8, RZ ;  /* 0x0000000813187225 */ /* 0x000fe200078e00ff */
[----:B------:R-:W-:Y:S02]  /*38d40*/  IADD3.X R20, P1, PT, R50, R95, RZ, P1, !PT ;  /* 0x0000005f32147210 */ /* 0x000fe40000f3e4ff */
[----:B------:R-:W-:Y:S01]  /*38d50*/  IADD3 R32, P5, PT, R32, R51, RZ ;  /* 0x0000003320207210 */ /* 0x000fe20007fbe0ff */
[----:B------:R-:W-:Y:S01]  /*38d60*/  IMAD.X R55, RZ, RZ, R64, P3 ;  /* 0x000000ffff377224 */ /* 0x000fe200018e0640 */
[----:B------:R-:W-:Y:S01]  /*38d70*/  ISETP.GE.U32.AND P3, PT, R51, R52, PT ;  /* 0x000000343300720c */ /* 0x000fe20003f66070 */
[----:B------:R-:W-:Y:S01]  /*38d80*/  IMAD.MOV.U32 R22, RZ, RZ, R21 ;  /* 0x000000ffff167224 */ /* 0x000fe200078e0015 */
[----:B------:R-:W-:Y:S01]  /*38d90*/  IADD3.X R59, P0, PT, R20, R59, RZ, P0, !PT ;  /* 0x0000003b143b7210 */ /* 0x000fe2000071e4ff */
[----:B------:R-:W-:Y:S01]  /*38da0*/  IMAD.X R52, RZ, RZ, R55, P5 ;  /* 0x000000ffff347224 */ /* 0x000fe200028e0637 */
[----:B------:R-:W-:Y:S01]  /*38db0*/  ISETP.GE.U32.AND P5, PT, R32, R51, PT ;  /* 0x000000332000720c */ /* 0x000fe20003fa6070 */
[----:B------:R-:W-:Y:S01]  /*38dc0*/  IMAD.WIDE.U32.X R20, R19, R7, R22, P4 ;  /* 0x0000000713147225 */ /* 0x000fe200020e0416 */
[----:B------:R-:W-:-:S02]  /*38dd0*/  ISETP.GE.U32.AND.EX P3, PT, R55, R64, PT, P3 ;  /* 0x000000403700720c */ /* 0x000fc40003f66130 */
        /* <DEDUP_REMOVED lines=62> */
.L_x_109:
        /* <DEDUP_REMOVED lines=21> */
.L_x_110:
        /* <DEDUP_REMOVED lines=35> */
[----:B------:R-:W-:Y:S02]  /*39540*/  ISETP.GT.U32.OR.EX P0, PT, R33, R9, P0, P3 ;  /* 0x000000092100720c */ /* 0x000fe40000704530 */
[C---:B------:R-:W-:Y:S01]  /*39550*/  SHF.L.U64.HI R25, R53.reuse, 0x1, R24 ;  /* 0x0000000135197819 */ /* 0x040fe20000010218 */
[----:B------:R-:W-:Y:S01]  /*39560*/  IMAD.SHL.U32 R24, R53, 0x2, RZ ;  /* 0x0000000235187824 */ /* 0x000fe200078e00ff */
        /* <DEDUP_REMOVED lines=31> */
.L_x_111:
        /* <DEDUP_REMOVED lines=21> */
.L_x_112:
        /* <DEDUP_REMOVED lines=69> */
.L_x_113:
        /* <DEDUP_REMOVED lines=21> */
.L_x_114:
[----:B------:R-:W-:-:S04]  /*39e50*/  IMAD.WIDE.U32 R18, R75, R61, RZ ;  /* 0x0000003d4b127225 */ /* 0x000fc800078e00ff */
        /* <DEDUP_REMOVED lines=8> */
[----:B------:R-:W-:-:S03]  /*39ee0*/  IMAD.WIDE.U32 R20, R29, R61, RZ ;  /* 0x0000003d1d147225 */ /* 0x000fc600078e00ff */
[----:B------:R-:W-:Y:S01]  /*39ef0*/  IADD3 R64, P1, P6, R24, R33, R22 ;  /* 0x0000002118407210 */ /* 0x000fe20007e3e016 */
[----:B------:R-:W-:Y:S02]  /*39f00*/  IMAD.IADD R19, R60, 0x1, R21 ;  /* 0x000000013c137824 */ /* 0x000fe400078e0215 */
[----:B------:R-:W-:Y:S01]  /*39f10*/  IMAD.IADD R76, R71, 0x1, R23 ;  /* 0x00000001474c7824 */ /* 0x000fe200078e0217 */
[----:B------:R-:W-:Y:S01]  /*39f20*/  IADD3.X R102, PT, PT, RZ, RZ, RZ, P1, P6 ;  /* 0x000000ffff667210 */ /* 0x000fe20000fec4ff */
[----:B------:R-:W-:Y:S01]  /*39f30*/  IMAD.IADD R33, R73, 0x1, R95 ;  /* 0x0000000149217824 */ /* 0x000fe200078e025f */
[--C-:B------:R-:W-:Y:S01]  /*39f40*/  SHF.L.U64.HI R77, R20, 0x1, R19.reuse ;  /* 0x00000001144d7819 */ /* 0x100fe20000010213 */
[----:B------:R-:W-:Y:S01]  /*39f50*/  IMAD.WIDE.U32 R22, R28, R30, RZ ;  /* 0x0000001e1c167225 */ /* 0x000fe200078e00ff */
[--C-:B------:R-:W-:Y:S02]  /*39f60*/  SHF.R.U64 R96, R20, 0x1f, R19.reuse ;  /* 0x0000001f14607819 */ /* 0x100fe40000001213 */
[----:B------:R-:W-:Y:S01]  /*39f70*/  SHF.R.U32.HI R19, RZ, 0x1f, R19 ;  /* 0x0000001fff137819 */ /* 0x000fe20000011613 */
[----:B------:R-:W-:Y:S01]  /*39f80*/  IMAD.WIDE.U32 R72, R61, R61, RZ ;  /* 0x0000003d3d487225 */ /* 0x000fe200078e00ff */
[----:B------:R-:W-:-:S02]  /*39f90*/  LOP3.LUT R96, R96, 0xfffffffe, RZ, 0xc0, !PT ;  /* 0xfffffffe60607812 */ /* 0x000fc400078ec0ff */
[----:B------:R-:W-:Y:S01]  /*39fa0*/  LOP3.LUT R97, R19, 0x1, RZ, 0xc0, !PT ;  /* 0x0000000113617812 */ /* 0x000fe200078ec0ff */
[----:B------:R-:W-:Y:S01]  /*39fb0*/  IMAD.SHL.U32 R101, R20, 0x2, RZ ;  /* 0x0000000214657824 */ /* 0x000fe200078e00ff */
[----:B------:R-:W-:Y:S01]  /*39fc0*/  LOP3.LUT R19, R77, 0x1, RZ, 0xc0, !PT ;  /* 0x000000014d137812 */ /* 0x000fe200078ec0ff */
[----:B------:R-:W-:Y:S02]  /*39fd0*/  IMAD.IADD R107, R31, 0x1, R23 ;  /* 0x000000011f6b7824 */ /* 0x000fe400078e0217 */
[----:B------:R-:W-:Y:S01]  /*39fe0*/  IMAD.IADD R20, R63, 0x1, R73 ;  /* 0x000000013f147824 */ /* 0x000fe200078e0249 */
[----:B------:R-:W-:Y:S01]  /*39ff0*/  LOP3.LUT R101, R101, 0xfffffffe, RZ, 0xc0, !PT ;  /* 0xfffffffe65657812 */ /* 0x000fe200078ec0ff */
[----:B------:R-:W-:Y:S01]  /*3a000*/  IMAD.IADD R103, R65, 0x1, R25 ;  /* 0x0000000141677824 */ /* 0x000fe200078e0219 */
[--C-:B------:R-:W-:Y:S01]  /*3a010*/  SHF.L.U64.HI R98, R22, 0x1, R107.reuse ;  /* 0x0000000116627819 */ /* 0x100fe2000001026b */
[----:B------:R-:W-:Y:S01]  /*3a020*/  IMAD.WIDE.U32 R24, R30, R61, RZ ;  /* 0x0000003d1e187225 */ /* 0x000fe200078e00ff */
[----:B------:R-:W-:-:S02]  /*3a030*/  SHF.R.U64 R70, R22, 0x1f, R107 ;  /* 0x0000001f16467819 */ /* 0x000fc4000000126b */
[----:B------:R-:W-:Y:S01]  /*3a040*/  IADD3 R101, P0, PT, R101, R20, RZ ;  /* 0x0000001465657210 */ /* 0x000fe20007f1e0ff */
[----:B------:R-:W-:Y:S02]  /*3a050*/  IMAD.SHL.U32 R100, R22, 0x2, RZ ;  /* 0x0000000216647824 */ /* 0x000fe400078e00ff */
[----:B------:R-:W-:-:S03]  /*3a060*/  IMAD.WIDE.U32 R20, R28, R61, RZ ;  /* 0x0000003d1c147225 */ /* 0x000fc600078e00ff */
[----:B------:R-:W-:Y:S01]  /*3a070*/  LOP3.LUT R100, R100, 0xfffffffe, RZ, 0xc0, !PT ;  /* 0xfffffffe64647812 */ /* 0x000fe200078ec0ff */
[----:B------:R-:W-:-:S04]  /*3a080*/  IMAD.WIDE.U32 R22, R30, R29, RZ ;  /* 0x0000001d1e167225 */ /* 0x000fc800078e00ff */
[----:B------:R-:W-:Y:S02]  /*3a090*/  IMAD.IADD R25, R57, 0x1, R25 ;  /* 0x0000000139197824 */ /* 0x000fe400078e0219 */
[----:B------:R-:W-:-:S03]  /*3a0a0*/  IMAD.WIDE.U32 R96, R29, R29, R96 ;  /* 0x0000001d1d607225 */ /* 0x000fc600078e0060 */
[----:B------:R-:W-:Y:S01]  /*3a0b0*/  IADD3 R25, P3, P4, R22, R25, R20 ;  /* 0x0000001916197210 */ /* 0x000fe20007c7e014 */
[----:B------:R-:W-:Y:S02]  /*3a0c0*/  IMAD.X R19, RZ, RZ, R19, P0 ;  /* 0x000000ffff137224 */ /* 0x000fe400000e0613 */
[----:B------:R-:W-:Y:S01]  /*3a0d0*/  IMAD.IADD R74, R56, 0x1, R51 ;  /* 0x00000001384a7824 */ /* 0x000fe200078e0233 */
[----:B------:R-:W-:Y:S01]  /*3a0e0*/  SHF.R.U32.HI R61, RZ, 0x1f, R25 ;  /* 0x0000001fff3d7819 */ /* 0x000fe20000011619 */
[----:B------:R-:W-:Y:S01]  /*3a0f0*/  IMAD.WIDE.U32 R50, R27, R30, RZ ;  /* 0x0000001e1b327225 */ /* 0x000fe200078e00ff */
[----:B------:R-:W-:Y:S02]  /*3a100*/  IADD3 R19, P6, PT, R19, R96, RZ ;  /* 0x0000006013137210 */ /* 0x000fe40007fde0ff */
[----:B------:R-:W-:Y:S01]  /*3a110*/  IADD3 R73, P0, PT, R61, R32, RZ ;  /* 0x000000203d497210 */ /* 0x000fe20007f1e0ff */
[----:B------:R-:W-:-:S04]  /*3a120*/  IMAD.WIDE.U32 R62, R69, R28, RZ ;  /* 0x0000001c453e7225 */ /* 0x000fc800078e00ff */
[----:B------:R-:W-:-:S04]  /*3a130*/  IMAD.WIDE.U32 R94, R30, R30, RZ ;  /* 0x0000001e1e5e7225 */ /* 0x000fc800078e00ff */
[----:B------:R-:W-:Y:S02]  /*3a140*/  IMAD.IADD R96, R71, 0x1, R51 ;  /* 0x0000000147607824 */ /* 0x000fe400078e0233 */
[----:B------:R-:W-:Y:S02]  /*3a150*/  IMAD.IADD R51, R65, 0x1, R63 ;  /* 0x0000000141337824 */ /* 0x000fe400078e023f */
[----:B------:R-:W-:Y:S02]  /*3a160*/  IMAD.IADD R75, R57, 0x1, R95 ;  /* 0x00000001394b7824 */ /* 0x000fe400078e025f */
[----:B------:R-:W-:Y:S01]  /*3a170*/  IMAD.X R63, RZ, RZ, R64, P0 ;  /* 0x000000ffff3f7224 */ /* 0x000fe200000e0640 */
[----:B------:R-:W-:Y:S01]  /*3a180*/  ISETP.GT.U32.AND P0, PT, R32, R73, PT ;  /* 0x000000492000720c */ /* 0x000fe20003f04070 */
[----:B------:R-:W-:Y:S01]  /*3a190*/  IMAD.X R20, R60, 0x1, R97, P6 ;  /* 0x000000013c147824 */ /* 0x000fe200030e0661 */
[----:B------:R-:W-:Y:S01]  /*3a1a0*/  IADD3 R100, P1, PT, R100, R75, RZ ;  /* 0x0000004b64647210 */ /* 0x000fe20007f3e0ff */
[----:B------:R-:W-:Y:S01]  /*3a1b0*/  IMAD.MOV.U32 R97, RZ, RZ, RZ ;  /* 0x000000ffff617224 */ /* 0x000fe200078e00ff */
[----:B------:R-:W-:Y:S01]  /*3a1c0*/  IADD3 R105, P6, PT, R73, R94, RZ ;  /* 0x0000005e49697210 */ /* 0x000fe20007fde0ff */
[----:B------:R-:W-:Y:S01]  /*3a1d0*/  IMAD.MOV.U32 R77, RZ, RZ, RZ ;  /* 0x000000ffff4d7224 */ /* 0x000fe200078e00ff */
[----:B------:R-:W-:Y:S01]  /*3a1e0*/  ISETP.GT.U32.AND.EX P0, PT, R64, R63, PT, P0 ;  /* 0x0000003f4000720c */ /* 0x000fe20003f04100 */
[----:B------:R-:W-:-:S03]  /*3a1f0*/  IMAD.WIDE.U32 R96, R28, R27, R96 ;  /* 0x0000001b1c607225 */ /* 0x000fc600078e0060 */
[----:B------:R-:W-:Y:S01]  /*3a200*/  SEL R22, R32, R73, P0 ;  /* 0x0000004920167207 */ /* 0x000fe20000000000 */
[----:B------:R-:W-:-:S04]  /*3a210*/  IMAD.WIDE.U32 R94, R29, R27, R76 ;  /* 0x0000001b1d5e7225 */ /* 0x000fc800078e004c */
[----:B------:R-:W-:Y:S01]  /*3a220*/  IMAD.X R100, R63, 0x1, R100, P6 ;  /* 0x000000013f647824 */ /* 0x000fe200030e0664 */
[----:B------:R-:W-:Y:S01]  /*3a230*/  IADD3 R76, P6, PT, R51, R96, RZ ;  /* 0x00000060334c7210 */ /* 0x000fe20007fde0ff */
[----:B------:R-:W-:Y:S01]  /*3a240*/  IMAD.MOV.U32 R75, RZ, RZ, RZ ;  /* 0x000000ffff4b7224 */ /* 0x000fe200078e00ff */
[----:B------:R-:W-:Y:S01]  /*3a250*/  SEL R51, R64, R63, P0 ;  /* 0x0000003f40337207 */ /* 0x000fe20000000000 */
[C---:B------:R-:W-:Y:S01]  /*3a260*/  IMAD.IADD R73, R71.reuse, 0x1, R95 ;  /* 0x0000000147497824 */ /* 0x040fe200078e025f */
[----:B------:R-:W-:Y:S01]  /*3a270*/  ISETP.GT.U32.AND P0, PT, R22, R105, PT ;  /* 0x000000691600720c */ /* 0x000fe20003f04070 */
[----:B------:R-:W-:Y:S01]  /*3a280*/  IMAD.X R99, R71, 0x1, R97, P6 ;  /* 0x0000000147637824 */ /* 0x000fe200030e0661 */
[----:B------:R-:W-:Y:S01]  /*3a290*/  SHF.R.U32.HI R22, RZ, 0x1f, R107 ;  /* 0x0000001fff167819 */ /* 0x000fe2000001166b */
[----:B------:R-:W-:Y:S01]  /*3a2a0*/  IMAD.WIDE.U32 R74, R26, R29, R74 ;  /* 0x0000001d1a4a7225 */ /* 0x000fe200078e004a */
[----:B------:R-:W-:Y:S02]  /*3a2b0*/  LOP3.LUT R63, R98, 0x1, RZ, 0xc0, !PT ;  /* 0x00000001623f7812 */ /* 0x000fe400078ec0ff */
[----:B------:R-:W-:Y:S01]  /*3a2c0*/  LOP3.LUT R96, R70, 0xfffffffe, RZ, 0xc0, !PT ;  /* 0xfffffffe46607812 */ /* 0x000fe200078ec0ff */
[----:B------:R-:W-:Y:S01]  /*3a2d0*/  IMAD.WIDE.U32 R26, R72, R10, RZ ;  /* 0x0000000a481a7225 */ /* 0x000fe200078e00ff */
[----:B------:R-:W-:-:S02]  /*3a2e0*/  LOP3.LUT R97, R22, 0x1, RZ, 0xc0, !PT ;  /* 0x0000000116617812 */ /* 0x000fc400078ec0ff */
[----:B------:R-:W-:Y:S01]  /*3a2f0*/  ISETP.GT.U32.AND.EX P0, PT, R51, R100, PT, P0 ;  /* 0x000000643300720c */ /* 0x000fe20003f04100 */
[----:B------:R-:W-:Y:S01]  /*3a300*/  IMAD.X R63, RZ, RZ, R63, P1 ;  /* 0x000000ffff3f7224 */ /* 0x000fe200008e063f */
[----:B------:R-:W-:Y:S01]  /*3a310*/  IADD3 R103, P1, P6, R102, R94, R103 ;  /* 0x0000005e66677210 */ /* 0x000fe20007e3e067 */
[----:B------:R-:W-:Y:S01]  /*3a320*/  IMAD.WIDE.U32 R96, R28, R28, R96 ;  /* 0x0000001c1c607225 */ /* 0x000fe200078e0060 */
[----:B------:R-:W-:Y:S02]  /*3a330*/  SEL R77, RZ, 0x1, !P0 ;  /* 0x00000001ff4d7807 */ /* 0x000fe40004000000 */
[----:B------:R-:W-:Y:S01]  /*3a340*/  IADD3.X R73, PT, PT, RZ, R73, RZ, P1, P6 ;  /* 0x00000049ff497210 */ /* 0x000fe20000fec4ff */
[----:B------:R-:W-:Y:S01]  /*3a350*/  IMAD R22, R101, R10, RZ ;  /* 0x0000000a65167224 */ /* 0x000fe200078e02ff */
[----:B------:R-:W-:Y:S01]  /*3a360*/  IADD3 R60, P0, P6, R63, R96, R103 ;  /* 0x000000603f3c7210 */ /* 0x000fe20007e1e067 */
[----:B------:R-:W-:Y:S02]  /*3a370*/  IMAD.IADD R96, R31, 0x1, R97 ;  /* 0x000000011f607824 */ /* 0x000fe400078e0261 */
[----:B------:R-:W-:Y:S01]  /*3a380*/  IMAD R51, R72, R11, R22 ;  /* 0x0000000b48337224 */ /* 0x000fe200078e0216 */
[----:B------:R-:W-:Y:S01]  /*3a390*/  IADD3.X R22, PT, PT, RZ, RZ, RZ, P2, P5 ;  /* 0x000000ffff167210 */ /* 0x000fe200017ea4ff */
[----:B------:R-:W-:Y:S01]  /*3a3a0*/  IMAD.WIDE.U32 R70, R26, R2, RZ ;  /* 0x000000021a467225 */ /* 0x000fe200078e00ff */
[----:B------:R-:W-:-:S03]  /*3a3b0*/  IADD3 R60, P2, P5, R103, R60, R77 ;  /* 0x0000003c673c7210 */ /* 0x000fc60007d5e04d */
[----:B------:R-:W-:Y:S01]  /*3a3c0*/  IMAD.IADD R97, R27, 0x1, R51 ;  /* 0x000000011b617824 */ /* 0x000fe200078e0233 */
[----:B------:R-:W-:Y:S01]  /*3a3d0*/  IADD3.X R27, PT, PT, RZ, R96, R73, P0, P6 ;  /* 0x00000060ff1b7210 */ /* 0x000fe200007ec449 */
[----:B------:R-:W-:Y:S01]  /*3a3e0*/  IMAD.IADD R51, R56, 0x1, R75 ;  /* 0x0000000138337824 */ /* 0x000fe200078e024b */
[----:B------:R-:W-:Y:S01]  /*3a3f0*/  IADD3 R22, P0, P6, R22, R74, R33 ;  /* 0x0000004a16167210 */ /* 0x000fe20007e1e021 */
[----:B------:R-:W-:Y:S01]  /*3a400*/  IMAD.WIDE.U32 R74, R97, R2, RZ ;  /* 0x00000002614a7225 */ /* 0x000fe200078e00ff */
[----:B------:R-:W-:Y:S02]  /*3a410*/  IADD3 RZ, P1, PT, R72, R70, RZ ;  /* 0x0000004648ff7210 */ /* 0x000fe40007f3e0ff */
[----:B------:R-:W-:Y:S01]  /*3a420*/  IADD3.X R56, PT, PT, R73, R27, RZ, P2, P5 ;  /* 0x0000001b49387210 */ /* 0x000fe200017ea4ff */
[----:B------:R-:W-:Y:S01]  /*3a430*/  IMAD.WIDE.U32 R72, R97, R4, RZ ;  /* 0x0000000461487225 */ /* 0x000fe200078e00ff */
[----:B------:R-:W-:-:S03]  /*3a440*/  IADD3 R98, P2, PT, R105, R32, RZ ;  /* 0x0000002069627210 */ /* 0x000fc60007f5e0ff */
[----:B------:R-:W-:Y:S01]  /*3a450*/  IMAD.WIDE.U32 R32, R69, R30, RZ ;  /* 0x0000001e45207225 */ /* 0x000fe200078e00ff */
[----:B------:R-:W-:Y:S02]  /*3a460*/  IADD3.X R30, PT, PT, RZ, R51, RZ, P0, P6 ;  /* 0x00000033ff1e7210 */ /* 0x000fe400007ec4ff */
[----:B------:R-:W-:Y:S01]  /*3a470*/  ISETP.GE.U32.AND P0, PT, R98, R105, PT ;  /* 0x000000696200720c */ /* 0x000fe20003f06070 */
        /* <DEDUP_REMOVED lines=12> */
[----:B------:R-:W-:Y:S01]  /*3a540*/  IADD3 R33, P5, PT, R77, R18, RZ ;  /* 0x000000124d217210 */ /* 0x000fe20007fbe0ff */
[----:B------:R-:W-:Y:S01]  /*3a550*/  IMAD.MOV.U32 R62, RZ, RZ, R73 ;  /* 0x000000ffff3e7224 */ /* 0x000fe200078e0049 */
[----:B------:R-:W-:Y:S01]  /*3a560*/  ISETP.GE.U32.AND.EX P0, PT, R69, R100, PT, P0 ;  /* 0x000000644500720c */ /* 0x000fe20003f06100 */
[----:B------:R-:W-:Y:S01]  /*3a570*/  IMAD.WIDE.U32.X R64, R97, R3, R64, P2 ;  /* 0x0000000361407225 */ /* 0x000fe200010e0440 */
[----:B------:R-:W-:-:S02]  /*3a580*/  IADD3 R102, P2, PT, R51, R72, RZ ;  /* 0x0000004833667210 */ /* 0x000fc40007f5e0ff */
[----:B------:R-:W-:Y:S01]  /*3a590*/  SEL R75, RZ, 0x1, P0 ;  /* 0x00000001ff4b7807 */ /* 0x000fe20000000000 */
[----:B------:R-:W-:Y:S01]  /*3a5a0*/  IMAD.X R51, RZ, RZ, R68, P5 ;  /* 0x000000ffff337224 */ /* 0x000fe200028e0644 */
[----:B------:R-:W-:Y:S01]  /*3a5b0*/  IADD3 R96, P5, PT, R33, R32, RZ ;  /* 0x0000002021607210 */ /* 0x000fe20007fbe0ff */
[----:B------:R-:W-:Y:S01]  /*3a5c0*/  IMAD.WIDE.U32.X R62, R97, R5, R62, P2 ;  /* 0x00000005613e7225 */ /* 0x000fe200010e043e */
[----:B------:R-:W-:Y:S02]  /*3a5d0*/  IADD3.X R101, P1, PT, RZ, R64, RZ, P1, !PT ;  /* 0x00000040ff657210 */ /* 0x000fe40000f3e4ff */
[----:B------:R-:W-:Y:S01]  /*3a5e0*/  ISETP.GT.U32.AND P6, PT, R18, R33, PT ;  /* 0x000000211200720c */ /* 0x000fe20003fc4070 */
[----:B------:R-:W-:Y:S01]  /*3a5f0*/  IMAD.X R103, R51, 0x1, R70, P5 ;  /* 0x0000000133677824 */ /* 0x000fe200028e0646 */
[----:B------:R-:W-:Y:S01]  /*3a600*/  IADD3 R27, P5, PT, R75, R96, RZ ;  /* 0x000000604b1b7210 */ /* 0x000fe20007fbe0ff */
[----:B------:R-:W-:Y:S01]  /*3a610*/  IMAD.X R105, RZ, RZ, R65, P1 ;  /* 0x000000ffff697224 */ /* 0x000fe200008e0641 */
[C---:B------:R-:W-:Y:S01]  /*3a620*/  SHF.L.U64.HI R100, R24.reuse, 0x1, R25 ;  /* 0x0000000118647819 */ /* 0x040fe20000010219 */
[----:B------:R-:W-:Y:S01]  /*3a630*/  IMAD.IADD R23, R57, 0x1, R23 ;  /* 0x0000000139177824 */ /* 0x000fe200078e0217 */
[----:B------:R-:W-:Y:S01]  /*3a640*/  IADD3 R77, P1, PT, R27, R32, RZ ;  /* 0x000000201b4d7210 */ /* 0x000fe20007f3e0ff */
[----:B------:R-:W-:Y:S01]  /*3a650*/  IMAD.X R72, RZ, RZ, R103, P5 ;  /* 0x000000ffff487224 */ /* 0x000fe200028e0667 */
[----:B------:R-:W-:Y:S01]  /*3a660*/  LEA R101, P0, R24, R101, 0x1 ;  /* 0x0000006518657211 */ /* 0x000fe200078008ff */
[----:B------:R-:W-:Y:S01]  /*3a670*/  IMAD.WIDE.U32 R24, R97, R6, RZ ;  /* 0x0000000661187225 */ /* 0x000fe200078e00ff */
[----:B------:R-:W-:-:S02]  /*3a680*/  ISETP.GT.U32.AND.EX P6, PT, R68, R51, PT, P6 ;  /* 0x000000334400720c */ /* 0x000fc40003fc4160 */
[----:B------:R-:W-:Y:S01]  /*3a690*/  IADD3 R101, P5, PT, R101, R50, RZ ;  /* 0x0000003265657210 */ /* 0x000fe20007fbe0ff */
[----:B------:R-:W-:Y:S01]  /*3a6a0*/  IMAD.X R73, R72, 0x1, R70, P1 ;  /* 0x0000000148497824 */ /* 0x000fe200008e0646 */
[----:B------:R-:W-:Y:S02]  /*3a6b0*/  ISETP.GT.U32.AND P1, PT, R96, R27, PT ;  /* 0x0000001b6000720c */ /* 0x000fe40003f24070 */
[----:B------:R-:W-:Y:S02]  /*3a6c0*/  IADD3.X R105, P0, PT, R105, R100, RZ, P0, !PT ;  /* 0x0000006469697210 */ /* 0x000fe4000071e4ff */
[----:B------:R-:W-:Y:S01]  /*3a6d0*/  SEL R74, R18, R33, P6 ;  /* 0x00000021124a7207 */ /* 0x000fe20003000000 */
[----:B------:R-:W-:Y:S01]  /*3a6e0*/  IMAD.WIDE.U32 R32, R97, R8, RZ ;  /* 0x0000000861207225 */ /* 0x000fe200078e00ff */
[----:B------:R-:W-:Y:S02]  /*3a6f0*/  SEL R94, R68, R51, P6 ;  /* 0x00000033445e7207 */ /* 0x000fe40003000000 */
[----:B------:R-:W-:Y:S01]  /*3a700*/  ISETP.GT.U32.AND.EX P1, PT, R103, R72, PT, P1 ;  /* 0x000000486700720c */ /* 0x000fe20003f24110 */
[----:B------:R-:W-:Y:S01]  /*3a710*/  IMAD.WIDE.U32 R24, P6, R26, R7, R24 ;  /* 0x000000071a187225 */ /* 0x000fe200078c0018 */
[----:B------:R-:W-:-:S02]  /*3a720*/  IADD3.X R105, P5, PT, R105, R102, RZ, P5, !PT ;  /* 0x0000006669697210 */ /* 0x000fc40002fbe4ff */
[----:B------:R-:W-:Y:S01]  /*3a730*/  SEL R70, R96, R27, P1 ;  /* 0x0000001b60467207 */ /* 0x000fe20000800000 */
[----:B------:R-:W-:Y:S01]  /*3a740*/  IMAD.WIDE.U32 R50, R26, R6, RZ ;  /* 0x000000061a327225 */ /* 0x000fe200078e00ff */
[----:B------:R-:W-:Y:S02]  /*3a750*/  SEL R72, R103, R72, P1 ;  /* 0x0000004867487207 */ /* 0x000fe40000800000 */
[----:B------:R-:W-:Y:S01]  /*3a760*/  ISETP.GT.U32.AND P2, PT, R74, R96, PT ;  /* 0x000000604a00720c */ /* 0x000fe20003f44070 */
[----:B------:R-:W-:Y:S01]  /*3a770*/  IMAD.X R65, RZ, RZ, RZ, P6 ;  /* 0x000000ffff417224 */ /* 0x000fe200030e06ff */
[----:B------:R-:W-:Y:S01]  /*3a780*/  IADD3 R109, P6, PT, R51, R24, RZ ;  /* 0x00000018336d7210 */ /* 0x000fe20007fde0ff */
[----:B------:R-:W-:Y:S01]  /*3a790*/  IMAD.MOV.U32 R64, RZ, RZ, R25 ;  /* 0x000000ffff407224 */ /* 0x000fe200078e0019 */
[----:B------:R-:W-:Y:S01]  /*3a7a0*/  ISETP.GT.U32.AND.EX P2, PT, R94, R103, PT, P2 ;  /* 0x000000675e00720c */ /* 0x000fe20003f44120 */
[----:B------:R-:W-:-:S04]  /*3a7b0*/  IMAD.WIDE.U32 R24, P1, R26, R9, R32 ;  /* 0x000000091a187225 */ /* 0x000fc80007820020 */
[----:B------:R-:W-:Y:S02]  /*3a7c0*/  IMAD R74, R105, R10, RZ ;  /* 0x0000000a694a7224 */ /* 0x000fe400078e02ff */
[----:B------:R-:W-:-:S04]  /*3a7d0*/  IMAD.WIDE.U32 R26, R26, R8, RZ ;  /* 0x000000081a1a7225 */ /* 0x000fc800078e00ff */
[----:B------:R-:W-:-:S04]  /*3a7e0*/  IMAD.WIDE.U32 R32, R101, R10, RZ ;  /* 0x0000000a65207225 */ /* 0x000fc800078e00ff */
[----:B------:R-:W-:Y:S01]  /*3a7f0*/  IMAD R107, R101, R11, R74 ;  /* 0x0000000b656b7224 */ /* 0x000fe200078e024a */
[----:B------:R-:W-:Y:S01]  /*3a800*/  SEL R74, RZ, 0x1, !P2 ;  /* 0x00000001ff4a7807 */ /* 0x000fe20005000000 */
[----:B------:R-:W-:Y:S01]  /*3a810*/  IMAD.X R95, RZ, RZ, RZ, P1 ;  /* 0x000000ffff5f7224 */ /* 0x000fe200008e06ff */
[----:B------:R-:W-:Y:S01]  /*3a820*/  IADD3 R51, P1, PT, R27, R24, RZ ;  /* 0x000000181b337210 */ /* 0x000fe20007f3e0ff */
[----:B------:R-:W-:Y:S01]  /*3a830*/  IMAD.MOV.U32 R94, RZ, RZ, R25 ;  /* 0x000000ffff5e7224 */ /* 0x000fe200078e0019 */
[----:B------:R-:W-:Y:S01]  /*3a840*/  IADD3.X R27, P5, P0, R62, RZ, RZ, P5, P0 ;  /* 0x000000ff3e1b7210 */ /* 0x000fe200028a04ff */
[----:B------:R-:W-:Y:S02]  /*3a850*/  IMAD.IADD R103, R33, 0x1, R107 ;  /* 0x0000000121677824 */ /* 0x000fe400078e026b */
[----:B------:R-:W-:Y:S01]  /*3a860*/  IMAD.WIDE.U32.X R64, R97, R7, R64, P6 ;  /* 0x0000000761407225 */ /* 0x000fe200030e0440 */
[----:B------:R-:W-:Y:S02]  /*3a870*/  IADD3 R33, P6, P2, R71, R76, R22 ;  /* 0x0000004c47217210 */ /* 0x000fe40007ade016 */
[----:B------:R-:W-:Y:S01]  /*3a880*/  IADD3.X R100, PT, PT, R63, RZ, RZ, P5, P0 ;  /* 0x000000ff3f647210 */ /* 0x000fe20002fe04ff */
[----:B------:R-:W-:Y:S01]  /*3a890*/  IMAD.WIDE.U32.X R24, R97, R9, R94, P1 ;  /* 0x0000000961187225 */ /* 0x000fe200008e045e */
[----:B------:R-:W-:-:S02]  /*3a8a0*/  IADD3.X R102, PT, PT, RZ, R99, R30, P6, P2 ;  /* 0x00000063ff667210 */ /* 0x000fc400037e441e */
[----:B------:R-:W-:Y:S01]  /*3a8b0*/  IADD3 R74, P1, P2, R76, R33, R74 ;  /* 0x000000214c4a7210 */ /* 0x000fe20007a3e04a */
[----:B------:R-:W-:Y:S01]  /*3a8c0*/  IMAD.WIDE.U32 R96, R103, R2, RZ ;  /* 0x0000000267607225 */ /* 0x000fe200078e00ff */
[----:B------:R-:W-:Y:S02]  /*3a8d0*/  IADD3 R27, P0, PT, R27, R98, RZ ;  /* 0x000000621b1b7210 */ /* 0x000fe40007f1e0ff */
[----:B------:R-:W-:Y:S01]  /*3a8e0*/  IADD3.X R76, PT, PT, R99, R102, RZ, P1, P2 ;  /* 0x00000066634c7210 */ /* 0x000fe20000fe44ff */
[----:B------:R-:W-:Y:S01]  /*3a8f0*/  IMAD.WIDE.U32 R94, R32, R2, RZ ;  /* 0x00000002205e7225 */ /* 0x000fe200078e00ff */
[----:B------:R-:W-:Y:S02]  /*3a900*/  IADD3 R98, P2, PT, R27, R50, RZ ;  /* 0x000000321b627210 */ /* 0x000fe40007f5e0ff */
[----:B------:R-:W-:Y:S01]  /*3a910*/  IADD3.X R100, P0, PT, R100, R69, RZ, P0, !PT ;  /* 0x0000004564647210 */ /* 0x000fe2000071e4ff */
        /* <DEDUP_REMOVED lines=36> */
[----:B------:R-:W-:-:S04]  /*3ab60*/  IMAD.WIDE.U32 R64, R32, R8, RZ ;  /* 0x0000000820407225 */ /* 0x000fc800078e00ff */
[----:B------:R-:W-:-:S04]  /*3ab70*/  IMAD.WIDE.U32 R32, R57, R10, RZ ;  /* 0x0000000a39207225 */ /* 0x000fc800078e00ff */
[----:B------:R-:W-:Y:S01]  /*3ab80*/  IMAD R63, R57, R11, R100 ;  /* 0x0000000b393f7224 */ /* 0x000fe200078e0264 */
[----:B------:R-:W-:Y:S01]  /*3ab90*/  IADD3.X R100, P0, PT, R105, R98, RZ, P0, !PT ;  /* 0x0000006269647210 */ /* 0x000fe2000071e4ff */
[----:B------:R-:W-:Y:S01]  /*3aba0*/  IMAD.WIDE.U32.X R68, R103, R7, R68, P1 ;  /* 0x0000000767447225 */ /* 0x000fe200008e0444 */
[----:B------:R-:W-:-:S03]  /*3abb0*/  IADD3 R104, P1, PT, R21, R26, RZ ;  /* 0x0000001a15687210 */ /* 0x000fc60007f3e0ff */
[----:B------:R-:W-:Y:S01]  /*3abc0*/  IMAD.IADD R21, R33, 0x1, R63 ;  /* 0x0000000121157824 */ /* 0x000fe200078e023f */
[----:B------:R-:W-:Y:S01]  /*3abd0*/  IADD3.X R51, P1, PT, R100, R51, RZ, P1, !PT ;  /* 0x0000003364337210 */ /* 0x000fe20000f3e4ff */
[----:B------:R-:W-:Y:S01]  /*3abe0*/  IMAD.X R27, RZ, RZ, RZ, P6 ;  /* 0x000000ffff1b7224 */ /* 0x000fe200030e06ff */
[----:B------:R-:W-:Y:S01]  /*3abf0*/  IADD3.X R33, P2, P5, R94, RZ, RZ, P2, P5 ;  /* 0x000000ff5e217210 */ /* 0x000fe2000154a4ff */
[----:B------:R-:W-:Y:S01]  /*3ac00*/  IMAD.WIDE.U32 R100, R21, R2, RZ ;  /* 0x0000000215647225 */ /* 0x000fe200078e00ff */
[----:B------:R-:W-:Y:S02]  /*3ac10*/  IADD3.X R102, P0, P1, R24, RZ, RZ, P1, P0 ;  /* 0x000000ff18667210 */ /* 0x000fe400009004ff */
[----:B------:R-:W-:Y:S01]  /*3ac20*/  IADD3.X R24, PT, PT, R95, RZ, RZ, P2, P5 ;  /* 0x000000ff5f187210 */ /* 0x000fe200017ea4ff */
[----:B------:R-:W-:Y:S01]  /*3ac30*/  IMAD.MOV.U32 R26, RZ, RZ, R97 ;  /* 0x000000ffff1a7224 */ /* 0x000fe200078e0061 */
[----:B------:R-:W-:Y:S01]  /*3ac40*/  IADD3 R105, P6, PT, R65, R96, RZ ;  /* 0x0000006041697210 */ /* 0x000fe20007fde0ff */
[----:B------:R-:W-:Y:S01]  /*3ac50*/  IMAD.WIDE.U32 R96, R32, R2, RZ ;  /* 0x0000000220607225 */ /* 0x000fe200078e00ff */
[----:B------:R-:W-:-:S02]  /*3ac60*/  IADD3 R33, P2, PT, R33, R104, RZ ;  /* 0x0000006821217210 */ /* 0x000fc40007f5e0ff */
[----:B------:R-:W-:Y:S01]  /*3ac70*/  IADD3.X R65, PT, PT, R25, RZ, RZ, P0, P1 ;  /* 0x000000ff19417210 */ /* 0x000fe200007e24ff */
[----:B------:R-:W-:Y:S01]  /*3ac80*/  IMAD.WIDE.U32 R94, P5, R32, R3, R100 ;  /* 0x00000003205e7225 */ /* 0x000fe200078a0064 */
[----:B------:R-:W-:Y:S02]  /*3ac90*/  IADD3.X R100, P2, PT, R24, R51, RZ, P2, !PT ;  /* 0x0000003318647210 */ /* 0x000fe4000175e4ff */
[----:B------:R-:W-:Y:S01]  /*3aca0*/  IADD3 RZ, P0, PT, R57, R96, RZ ;  /* 0x0000006039ff7210 */ /* 0x000fe20007f1e0ff */
[----:B------:R-:W-:Y:S01]  /*3acb0*/  IMAD.MOV.U32 R51, RZ, RZ, RZ ;  /* 0x000000ffff337224 */ /* 0x000fe200078e00ff */
[----:B------:R-:W-:Y:S01]  /*3acc0*/  IADD3 R24, P1, PT, R97, R94, RZ ;  /* 0x0000005e61187210 */ /* 0x000fe20007f3e0ff */
[----:B------:R-:W-:Y:S01]  /*3acd0*/  IMAD.WIDE.U32.X R26, R103, R9, R26, P6 ;  /* 0x00000009671a7225 */ /* 0x000fe200030e041a */
[----:B------:R-:W-:Y:S02]  /*3ace0*/  IADD3 R96, P6, PT, R33, R62, RZ ;  /* 0x0000003e21607210 */ /* 0x000fe40007fde0ff */
[----:B------:R-:W-:Y:S01]  /*3acf0*/  IADD3.X R57, PT, PT, RZ, RZ, RZ, P3, P4 ;  /* 0x000000ffff397210 */ /* 0x000fe20001fe84ff */
[----:B------:R-:W-:Y:S01]  /*3ad00*/  IMAD.WIDE.U32 R28, R29, R28, R50 ;  /* 0x0000001c1d1c7225 */ /* 0x000fe200078e0032 */
[----:B------:R-:W-:-:S02]  /*3ad10*/  IADD3.X R100, P6, PT, R100, R107, RZ, P6, !PT ;  /* 0x0000006b64647210 */ /* 0x000fc400037de4ff */
[----:B------:R-:W-:Y:S01]  /*3ad20*/  IADD3.X RZ, P0, PT, R99, R24, RZ, P0, !PT ;  /* 0x0000001863ff7210 */ /* 0x000fe2000071e4ff */
[----:B------:R-:W-:Y:S01]  /*3ad30*/  IMAD.X R51, RZ, RZ, RZ, P5 ;  /* 0x000000ffff337224 */ /* 0x000fe200028e06ff */
[----:B------:R-:W-:Y:S01]  /*3ad40*/  IADD3 R102, P5, PT, R102, R19, RZ ;  /* 0x0000001366667210 */ /* 0x000fe20007fbe0ff */
[----:B------:R-:W-:Y:S01]  /*3ad50*/  IMAD.MOV.U32 R50, RZ, RZ, R95 ;  /* 0x000000ffff327224 */ /* 0x000fe200078e005f */
[----:B------:R-:W-:Y:S01]  /*3ad60*/  IADD3.X R33, P2, P6, R68, RZ, RZ, P6, P2 ;  /* 0x000000ff44217210 */ /* 0x000fe200036444ff */
[----:B------:R-:W-:-:S03]  /*3ad70*/  IMAD.WIDE.U32 R24, R21, R4, RZ ;  /* 0x0000000415187225 */ /* 0x000fc600078e00ff */
[----:B------:R-:W-:Y:S01]  /*3ad80*/  IADD3 R33, P3, PT, R33, R102, RZ ;  /* 0x0000006621217210 */ /* 0x000fe20007f7e0ff */
[----:B------:R-:W-:Y:S01]  /*3ad90*/  IMAD.WIDE.U32.X R50, R21, R3, R50, P1 ;  /* 0x0000000315327225 */ /* 0x000fe200008e0432 */
[----:B------:R-:W-:Y:S02]  /*3ada0*/  IADD3 R68, P4, P1, R57, R28, R23 ;  /* 0x0000001c39447210 */ /* 0x000fe4000799e017 */
        /* <DEDUP_REMOVED lines=24> */
[----:B------:R-:W-:Y:S01]  /*3af30*/  IADD3.X R23, P2, P6, R50, RZ, RZ, P2, P0 ;  /* 0x000000ff32177210 */ /* 0x000fe200016404ff */
[----:B------:R-:W-:Y:S01]  /*3af40*/  IMAD R50, R33, R10, RZ ;  /* 0x0000000a21327224 */ /* 0x000fe200078e02ff */
[----:B------:R-:W-:-:S02]  /*3af50*/  ISETP.GT.U32.AND.EX P1, PT, R72, R73, PT, P1 ;  /* 0x000000494800720c */ /* 0x000fc40003f24110 */
[----:B------:R-:W-:Y:S01]  /*3af60*/  IADD3.X R61, PT, PT, R51, RZ, RZ, P2, P6 ;  /* 0x000000ff333d7210 */ /* 0x000fe200017ec4ff */
[C---:B------:R-:W-:Y:S01]  /*3af70*/  IMAD R31, R63.reuse, R11, R50 ;  /* 0x0000000b3f1f7224 */ /* 0x040fe200078e0232 */
[----:B------:R-:W-:Y:S02]  /*3af80*/  ISETP.GE.U32.AND P0, PT, R18, R77, PT ;  /* 0x0000004d1200720c */ /* 0x000fe40003f06070 */
[----:B------:R-:W-:Y:S01]  /*3af90*/  ISETP.GE.U32.AND P2, PT, R102, R19, PT ;  /* 0x000000136600720c */ /* 0x000fe20003f46070 */
[----:B------:R-:W-:Y:S01]  /*3afa0*/  IMAD.WIDE.U32 R18, R63, R10, RZ ;  /* 0x0000000a3f127225 */ /* 0x000fe200078e00ff */
[----:B------:R-:W-:Y:S02]  /*3afb0*/  SEL R29, RZ, 0x1, !P1 ;  /* 0x00000001ff1d7807 */ /* 0x000fe40004800000 */
[----:B------:R-:W-:Y:S01]  /*3afc0*/  ISETP.GE.U32.AND.EX P1, PT, R57, R20, PT, P2 ;  /* 0x000000143900720c */ /* 0x000fe20003f26120 */
[----:B------:R-:W-:Y:S01]  /*3afd0*/  IMAD.IADD R20, R19, 0x1, R31 ;  /* 0x0000000113147824 */ /* 0x000fe200078e021f */
[----:B------:R-:W-:Y:S01]  /*3afe0*/  IADD3.X R70, PT, PT, RZ, R26, R26, P4, P5 ;  /* 0x0000001aff467210 */ /* 0x000fe200027ea41a */
[----:B------:R-:W-:Y:S01]  /*3aff0*/  IMAD.WIDE.U32 R26, P6, R32, R7, R24 ;  /* 0x00000007201a7225 */ /* 0x000fe200078c0018 */
[----:B------:R-:W-:-:S02]  /*3b000*/  IADD3 R74, P4, P5, R29, R74, R71 ;  /* 0x0000004a1d4a7210 */ /* 0x000fc40007d9e047 */
[----:B------:R-:W-:Y:S01]  /*3b010*/  IADD3 R23, P2, PT, R23, R28, RZ ;  /* 0x0000001c17177210 */ /* 0x000fe20007f5e0ff */
[----:B------:R-:W-:Y:S01]  /*3b020*/  IMAD.WIDE.U32 R24, R32, R6, RZ ;  /* 0x0000000620187225 */ /* 0x000fe200078e00ff */
[----:B------:R-:W-:Y:S02]  /*3b030*/  IADD3.X R19, PT, PT, RZ, R76, RZ, P4, P5 ;  /* 0x0000004cff137210 */ /* 0x000fe400027ea4ff */
[----:B------:R-:W-:Y:S01]  /*3b040*/  IADD3.X R61, P2, PT, R61, R94, RZ, P2, !PT ;  /* 0x0000005e3d3d7210 */ /* 0x000fe2000175e4ff */
[----:B------:R-:W-:Y:S01]  /*3b050*/  IMAD.WIDE.U32 R50, R20, R2, RZ ;  /* 0x0000000214327225 */ /* 0x000fe200078e00ff */
[----:B------:R-:W-:Y:S02]  /*3b060*/  IADD3 R72, P4, PT, R25, R26, RZ ;  /* 0x0000001a19487210 */ /* 0x000fe40007f9e0ff */
[----:B------:R-:W-:Y:S01]  /*3b070*/  ISETP.GE.U32.AND.EX P0, PT, R98, R73, PT, P0 ;  /* 0x000000496200720c */ /* 0x000fe20003f06100 */
[----:B------:R-:W-:Y:S01]  /*3b080*/  IMAD.MOV.U32 R28, RZ, RZ, R27 ;  /* 0x000000ffff1c7224 */ /* 0x000fe200078e001b */
[----:B------:R-:W-:Y:S01]  /*3b090*/  IADD3 R60, P3, PT, R60, R75, RZ ;  /* 0x0000004b3c3c7210 */ /* 0x000fe20007f7e0ff */
[----:B------:R-:W-:Y:S01]  /*3b0a0*/  IMAD.X R29, RZ, RZ, RZ, P6 ;  /* 0x000000ffff1d7224 */ /* 0x000fe200030e06ff */
[----:B------:R-:W-:Y:S01]  /*3b0b0*/  IADD3 R62, P6, PT, R23, R24, RZ ;  /* 0x00000018173e7210 */ /* 0x000fe20007fde0ff */
[----:B------:R-:W-:Y:S01]  /*3b0c0*/  IMAD.WIDE.U32 R26, R18, R2, RZ ;  /* 0x00000002121a7225 */ /* 0x000fe200078e00ff */
[----:B------:R-:W-:-:S02]  /*3b0d0*/  SEL R23, RZ, 0x1, P1 ;  /* 0x00000001ff177807 */ /* 0x000fc40000800000 */
[----:B------:R-:W-:Y:S01]  /*3b0e0*/  IADD3.X R61, P6, PT, R61, R72, RZ, P6, !PT ;  /* 0x000000483d3d7210 */ /* 0x000fe200037de4ff */
[----:B------:R-:W-:Y:S01]  /*3b0f0*/  IMAD.WIDE.U32 R50, P5, R18, R3, R50 ;  /* 0x0000000312327225 */ /* 0x000fe200078a0032 */
[----:B------:R-:W-:Y:S02]  /*3b100*/  IADD3 RZ, P1, PT, R63, R26, RZ ;  /* 0x0000001a3fff7210 */ /* 0x000fe40007f3e0ff */
[----:B------:R-:W-:Y:S01]  /*3b110*/  SEL R69, RZ, 0x1, P0 ;  /* 0x00000001ff457807 */ /* 0x000fe20000000000 */
[----:B------:R-:W-:Y:S01]  /*3b120*/  IMAD.WIDE.U32.X R24, R21, R7, R28, P4 ;  /* 0x0000000715187225 */ /* 0x000fe200020e041c */
[----:B------:R-:W-:-:S03]  /*3b130*/  IADD3 R28, P4, PT, R27, R50, RZ ;  /* 0x000000321b1c7210 */ /* 0x000fc60007f9e0ff */
        /* <DEDUP_REMOVED lines=8> */
[----:B------:R-:W-:-:S03]  /*3b1c0*/  ISETP.GE.U32.AND P2, PT, R63, R96, PT ;  /* 0x000000603f00720c */ /* 0x000fc60003f46070 */
[----:B------:R-:W-:-:S04]  /*3b1d0*/  IMAD.WIDE.U32.X R28, R20, R3, R28, P4 ;  /* 0x00000003141c7225 */ /* 0x000fc800020e041c */
[----:B------:R-:W-:Y:S01]  /*3b1e0*/  IMAD.WIDE.U32 R32, R32, R8, RZ ;  /* 0x0000000820207225 */ /* 0x000fe200078e00ff */
[----:B------:R-:W-:-:S03]  /*3b1f0*/  IADD3.X R23, P1, PT, RZ, R28, RZ, P1, !PT ;  /* 0x0000001cff177210 */ /* 0x000fc60000f3e4ff */
[----:B------:R-:W-:Y:S01]  /*3b200*/  IMAD.X R65, RZ, RZ, R70, P5 ;  /* 0x000000ffff417224 */ /* 0x000fe200028e0646 */
[----:B------:R-:W-:Y:S01]  /*3b210*/  IADD3 R64, P5, PT, R64, R63, RZ ;  /* 0x0000003f40407210 */ /* 0x000fe20007fbe0ff */
[----:B------:R-:W-:Y:S01]  /*3b220*/  IMAD.X R25, RZ, RZ, RZ, P6 ;  /* 0x000000ffff197224 */ /* 0x000fe200030e06ff */
[----:B------:R-:W-:Y:S01]  /*3b230*/  IADD3 R72, P6, PT, R33, R26, RZ ;  /* 0x0000001a21487210 */ /* 0x000fe20007fde0ff */
[----:B------:R-:W-:Y:S01]  /*3b240*/  IMAD.WIDE.U32 R50, R20, R4, RZ ;  /* 0x0000000414327225 */ /* 0x000fe200078e00ff */
[----:B------:R-:W-:-:S03]  /*3b250*/  IADD3 R31, P4, PT, R31, R64, RZ ;  /* 0x000000401f1f7210 */ /* 0x000fc60007f9e0ff */
[----:B------:R-:W-:Y:S02]  /*3b260*/  IMAD.MOV.U32 R24, RZ, RZ, R27 ;  /* 0x000000ffff187224 */ /* 0x000fe400078e001b */
[----:B------:R-:W-:Y:S02]  /*3b270*/  IMAD.X R28, RZ, RZ, R29, P1 ;  /* 0x000000ffff1c7224 */ /* 0x000fe400008e061d */
[----:B------:R-:W-:Y:S02]  /*3b280*/  IMAD.X R68, R68, 0x1, R65, P5 ;  /* 0x0000000144447824 */ /* 0x000fe400028e0641 */
[----:B------:R-:W-:Y:S01]  /*3b290*/  IMAD.WIDE.U32.X R24, R21, R9, R24, P6 ;  /* 0x0000000915187225 */ /* 0x000fe200030e0418 */
[----:B------:R-:W-:Y:S02]  /*3b2a0*/  IADD3 R21, P0, PT, R23, R62, RZ ;  /* 0x0000003e17157210 */ /* 0x000fe40007f1e0ff */
[----:B------:R-:W-:Y:S01]  /*3b2b0*/  IADD3 R32, P6, PT, R31, R32, RZ ;  /* 0x000000201f207210 */ /* 0x000fe20007fde0ff */
[----:B------:R-:W-:Y:S01]  /*3b2c0*/  IMAD.WIDE.U32 R50, P1, R18, R5, R50 ;  /* 0x0000000512327225 */ /* 0x000fe20007820032 */
[----:B------:R-:W-:-:S03]  /*3b2d0*/  IADD3.X R33, P4, PT, R57, R68, RZ, P4, !PT ;  /* 0x0000004439217210 */ /* 0x000fc6000279e4ff */
[----:B------:R-:W-:Y:S01]  /*3b2e0*/  IMAD.WIDE.U32 R26, R18, R4, RZ ;  /* 0x00000004121a7225 */ /* 0x000fe200078e00ff */
[----:B------:R-:W-:-:S03]  /*3b2f0*/  IADD3.X R33, P6, PT, R33, R72, RZ, P6, !PT ;  /* 0x0000004821217210 */ /* 0x000fc600037de4ff */
[----:B------:R-:W-:Y:S01]  /*3b300*/  IMAD.X R29, RZ, RZ, RZ, P1 ;  /* 0x000000ffff1d7224 */ /* 0x000fe200008e06ff */
[----:B------:R-:W-:Y:S01]  /*3b310*/  IADD3 R71, P1, PT, R21, R26, RZ ;  /* 0x0000001a15477210 */ /* 0x000fe20007f3e0ff */
[----:B------:R-:W-:Y:S01]  /*3b320*/  IMAD.X R56, RZ, RZ, R56, P3 ;  /* 0x000000ffff387224 */ /* 0x000fe200018e0638 */
[----:B------:R-:W-:Y:S02]  /*3b330*/  IADD3 R50, P5, PT, R27, R50, RZ ;  /* 0x000000321b327210 */ /* 0x000fe40007fbe0ff */
[----:B------:R-:W-:Y:S01]  /*3b340*/  IADD3.X R21, P0, PT, R28, R61, RZ, P0, !PT ;  /* 0x0000003d1c157210 */ /* 0x000fe2000071e4ff */
[----:B------:R-:W-:-:S03]  /*3b350*/  IMAD.MOV.U32 R28, RZ, RZ, R51 ;  /* 0x000000ffff1c7224 */ /* 0x000fc600078e0033 */
[----:B------:R-:W-:Y:S01]  /*3b360*/  IADD3.X R62, P1, PT, R21, R50, RZ, P1, !PT ;  /* 0x00000032153e7210 */ /* 0x000fe20000f3e4ff */
[----:B------:R-:W-:Y:S01]  /*3b370*/  IMAD.WIDE.U32.X R26, R20, R5, R28, P5 ;  /* 0x00000005141a7225 */ /* 0x000fe200028e041c */
[----:B------:R-:W-:Y:S02]  /*3b380*/  IADD3.X R28, P4, P6, R24, RZ, RZ, P6, P4 ;  /* 0x000000ff181c7210 */ /* 0x000fe400036884ff */
[----:B------:R-:W-:Y:S02]  /*3b390*/  ISETP.GE.U32.AND.EX P5, PT, R65, R70, PT, P2 ;  /* 0x000000464100720c */ /* 0x000fe40003fa6120 */
[----:B------:R-:W-:Y:S01]  /*3b3a0*/  IADD3.X R31, PT, PT, R25, RZ, RZ, P4, P6 ;  /* 0x000000ff191f7210 */ /* 0x000fe200027ec4ff */
[----:B------:R-:W-:Y:S01]  /*3b3b0*/  IMAD.WIDE.U32 R24, R20, R6, RZ ;  /* 0x0000000614187225 */ /* 0x000fe200078e00ff */
[----:B------:R-:W-:Y:S02]  /*3b3c0*/  IADD3.X R21, P0, P1, R26, RZ, RZ, P1, P0 ;  /* 0x000000ff1a157210 */ /* 0x000fe400009004ff */
[----:B------:R-:W-:-:S02]  /*3b3d0*/  ISETP.GE.U32.AND P2, PT, R64, R63, PT ;  /* 0x0000003f4000720c */ /* 0x000fc40003f46070 */
[----:B------:R-:W-:Y:S02]  /*3b3e0*/  IADD3.X R26, PT, PT, R27, RZ, RZ, P0, P1 ;  /* 0x000000ff1b1a7210 */ /* 0x000fe400007e24ff */
[----:B------:R-:W-:Y:S01]  /*3b3f0*/  SEL R27, RZ, 0x1, P5 ;  /* 0x00000001ff1b7807 */ /* 0x000fe20002800000 */
[----:B------:R-:W-:Y:S01]  /*3b400*/  IMAD.WIDE.U32 R24, P5, R18, R7, R24 ;  /* 0x0000000712187225 */ /* 0x000fe200078a0018 */
[----:B------:R-:W-:Y:S02]  /*3b410*/  IADD3 R57, P6, P4, R69, R22, R74 ;  /* 0x0000001645397210 */ /* 0x000fe40007cde04a */
[----:B------:R-:W-:Y:S01]  /*3b420*/  ISETP.GE.U32.AND.EX P2, PT, R68, R65, PT, P2 ;  /* 0x000000414400720c */ /* 0x000fe20003f46120 */
[----:B------:R-:W-:Y:S01]  /*3b430*/  IMAD.WIDE.U32 R22, R18, R6, RZ ;  /* 0x0000000612167225 */ /* 0x000fe200078e00ff */
[----:B------:R-:W-:Y:S02]  /*3b440*/  IADD3 R21, P0, PT, R21, R32, RZ ;  /* 0x0000002015157210 */ /* 0x000fe40007f1e0ff */
[----:B------:R-:W-:-:S02]  /*3b450*/  IADD3 R50, P3, PT, R27, R60, RZ ;  /* 0x0000003c1b327210 */ /* 0x000fc40007f7e0ff */
[----:B------:R-:W-:Y:S02]  /*3b460*/  SEL R27, RZ, 0x1, P2 ;  /* 0x00000001ff1b7807 */ /* 0x000fe40001000000 */
[----:B------:R-:W-:Y:S01]  /*3b470*/  IADD3 R24, P2, PT, R23, R24, RZ ;  /* 0x0000001817187210 */ /* 0x000fe20007f5e0ff */
[----:B------:R-:W-:Y:S01]  /*3b480*/  IMAD.X R23, RZ, RZ, RZ, P5 ;  /* 0x000000ffff177224 */ /* 0x000fe200028e06ff */
[----:B------:R-:W-:Y:S01]  /*3b490*/  IADD3 R61, P1, PT, R21, R22, RZ ;  /* 0x00000016153d7210 */ /* 0x000fe20007f3e0ff */
[----:B------:R-:W-:Y:S01]  /*3b4a0*/  IMAD.MOV.U32 R22, RZ, RZ, R25 ;  /* 0x000000ffff167224 */ /* 0x000fe200078e0019 */
[----:B------:R-:W-:Y:S01]  /*3b4b0*/  IADD3.X R21, P0, PT, R26, R33, RZ, P0, !PT ;  /* 0x000000211a157210 */ /* 0x000fe2000071e4ff */
[----:B------:R-:W-:Y:S01]  /*3b4c0*/  IMAD.X R51, RZ, RZ, R56, P3 ;  /* 0x000000ffff337224 */ /* 0x000fe200018e0638 */
[----:B------:R-:W-:Y:S01]  /*3b4d0*/  IADD3 R33, P5, PT, R27, R50, RZ ;  /* 0x000000321b217210 */ /* 0x000fe20007fbe0ff */
[----:B------:R-:W-:Y:S01]  /*3b4e0*/  IMAD.WIDE.U32 R26, R20, R8, RZ ;  /* 0x00000008141a7225 */ /* 0x000fe200078e00ff */
[----:B------:R-:W-:-:S02]  /*3b4f0*/  ISETP.GE.U32.AND P3, PT, R50, R60, PT ;  /* 0x0000003c3200720c */ /* 0x000fc40003f66070 */
[----:B------:R-:W-:Y:S01]  /*3b500*/  IADD3.X R60, P1, PT, R21, R24, RZ, P1, !PT ;  /* 0x00000018153c7210 */ /* 0x000fe20000f3e4ff */
[----:B------:R-:W-:Y:S01]  /*3b510*/  IMAD.WIDE.U32.X R22, R20, R7, R22, P2 ;  /* 0x0000000714167225 */ /* 0x000fe200010e0416 */
[----:B------:R-:W-:-:S03]  /*3b520*/  ISETP.GE.U32.AND.EX P3, PT, R51, R56, PT, P3 ;  /* 0x000000383300720c */ /* 0x000fc60003f66130 */
        /* <DEDUP_REMOVED lines=9> */
[----:B------:R-:W-:Y:S01]  /*3b5c0*/  IMAD.X R23, R31, 0x1, R32, P2 ;  /* 0x000000011f177824 */ /* 0x000fe200010e0620 */
[----:B------:R-:W-:Y:S01]  /*3b5d0*/  ISETP.GE.U32.AND.EX P5, PT, R32, R51, PT, P5 ;  /* 0x000000332000720c */ /* 0x000fe20003fa6150 */
[----:B------:R-:W-:Y:S01]  /*3b5e0*/  IMAD.MOV.U32 R28, RZ, RZ, R27 ;  /* 0x000000ffff1c7224 */ /* 0x000fe200078e001b */
[----:B------:R-:W-:-:S02]  /*3b5f0*/  IADD3 R51, P1, PT, R25, R26, RZ ;  /* 0x0000001a19337210 */ /* 0x000fc40007f3e0ff */
[----:B------:R-:W-:Y:S02]  /*3b600*/  SEL R25, RZ, 0x1, P3 ;  /* 0x00000001ff197807 */ /* 0x000fe40001800000 */
[----:B------:R-:W-:Y:S02]  /*3b610*/  ISETP.GE.U32.AND P3, PT, R22, R33, PT ;  /* 0x000000211600720c */ /* 0x000fe40003f66070 */
[----:B------:R-:W-:Y:S01]  /*3b620*/  IADD3 R27, P2, PT, R21, R24, RZ ;  /* 0x00000018151b7210 */ /* 0x000fe20007f5e0ff */
[----:B------:R-:W-:Y:S01]  /*3b630*/  IMAD.WIDE.U32.X R20, R20, R9, R28, P1 ;  /* 0x0000000914147225 */ /* 0x000fe200008e041c */
[----:B------:R-:W-:Y:S02]  /*3b640*/  IADD3.X R18, P0, PT, R18, R23, RZ, P0, !PT ;  /* 0x0000001712127210 */ /* 0x000fe4000071e4ff */
[----:B------:R-:W-:Y:S02]  /*3b650*/  SEL R22, RZ, 0x1, P5 ;  /* 0x00000001ff167807 */ /* 0x000fe40002800000 */
[----:B------:R-:W-:-:S02]  /*3b660*/  ISETP.GE.U32.AND.EX P3, PT, R23, R32, PT, P3 ;  /* 0x000000201700720c */ /* 0x000fc40003f66130 */
[----:B------:R-:W-:Y:S02]  /*3b670*/  IADD3.X R51, P2, PT, R18, R51, RZ, P2, !PT ;  /* 0x0000003312337210 */ /* 0x000fe4000175e4ff */
[----:B------:R-:W-:Y:S02]  /*3b680*/  IADD3.X R29, PT, PT, RZ, R30, R19, P6, P4 ;  /* 0x0000001eff1d7210 */ /* 0x000fe400037e8413 */
[----:B------:R-:W-:Y:S02]  /*3b690*/  IADD3 R18, P1, P4, R22, R57, R25 ;  /* 0x0000003916127210 */ /* 0x000fe40007c3e019 */
        /* <DEDUP_REMOVED lines=44> */
.L_x_115:
        /* <DEDUP_REMOVED lines=21> */
.L_x_116:
        /* <DEDUP_REMOVED lines=69> */
.L_x_117:
        /* <DEDUP_REMOVED lines=21> */
.L_x_118:
        /* <DEDUP_REMOVED lines=69> */
.L_x_119:
        /* <DEDUP_REMOVED lines=21> */
.L_x_120:
        /* <DEDUP_REMOVED lines=69> */
.L_x_121:
        /* <DEDUP_REMOVED lines=21> */
.L_x_122:
[----:B------:R-:W-:Y:S02]  /*3cb90*/  IMAD.MOV.U32 R99, RZ, RZ, RZ ;  /* 0x000000ffff637224 */ /* 0x000fe400078e00ff */
[----:B------:R-:W-:-:S04]  /*3cba0*/  IMAD.WIDE.U32 R64, R39, R35, RZ ;  /* 0x0000002327407225 */ /* 0x000fc800078e00ff */
[----:B------:R-:W-:-:S04]  /*3cbb0*/  IMAD.WIDE.U32 R76, R38, R35, RZ ;  /* 0x00000023264c7225 */ /* 0x000fc800078e00ff */
[----:B------:R-:W-:-:S04]  /*3cbc0*/  IMAD.WIDE.U32 R18, R39, R34, RZ ;  /* 0x0000002227127225 */ /* 0x000fc800078e00ff */
[----:B------:R-:W-:Y:S02]  /*3cbd0*/  IMAD.IADD R21, R65, 0x1, R99 ;  /* 0x0000000141157824 */ /* 0x000fe400078e0263 */
[----:B------:R-:W-:Y:S02]  /*3cbe0*/  IMAD.IADD R105, R99, 0x1, R19 ;  /* 0x0000000163697824 */ /* 0x000fe400078e0213 */
[----:B------:R-:W-:Y:S01]  /*3cbf0*/  IMAD.MOV.U32 R63, RZ, RZ, RZ ;  /* 0x000000ffff3f7224 */ /* 0x000fe200078e00ff */
[----:B------:R-:W-:Y:S01]  /*3cc00*/  IADD3 R76, P1, P6, R18, R21, R76 ;  /* 0x00000015124c7210 */ /* 0x000fe20007e3e04c */
[----:B------:R-:W-:-:S03]  /*3cc10*/  IMAD.WIDE.U32 R22, R41, R35, RZ ;  /* 0x0000002329167225 */ /* 0x000fc600078e00ff */
[----:B------:R-:W-:Y:S01]  /*3cc20*/  IADD3.X R98, PT, PT, RZ, RZ, RZ, P1, P6 ;  /* 0x000000ffff627210 */ /* 0x000fe20000fec4ff */
        /* <DEDUP_REMOVED lines=8> */
[----:B------:R-:W-:Y:S01]  /*3ccb0*/  IMAD.IADD R75, R75, 0x1, R33 ;  /* 0x000000014b4b7824 */ /* 0x000fe200078e0221 */
[C-C-:B------:R-:W-:Y:S01]  /*3ccc0*/  SHF.L.U64.HI R41, R18.reuse, 0x1, R21.reuse ;  /* 0x0000000112297819 */ /* 0x140fe20000010215 */
[----:B------:R-:W-:Y:S01]  /*3ccd0*/  IMAD.MOV.U32 R33, RZ, RZ, RZ ;  /* 0x000000ffff217224 */ /* 0x000fe200078e00ff */
[--C-:B------:R-:W-:Y:S01]  /*3cce0*/  SHF.R.U64 R72, R18, 0x1f, R21.reuse ;  /* 0x0000001f12487819 */ /* 0x100fe20000001215 */
[----:B------:R-:W-:Y:S01]  /*3ccf0*/  IMAD.WIDE.U32 R60, R35, R35, RZ ;  /* 0x00000023233c7225 */ /* 0x000fe200078e00ff */
[----:B------:R-:W-:-:S02]  /*3cd00*/  SHF.R.U32.HI R21, RZ, 0x1f, R21 ;  /* 0x0000001fff157819 */ /* 0x000fc40000011615 */
[----:B------:R-:W-:Y:S01]  /*3cd10*/  LOP3.LUT R72, R72, 0xfffffffe, RZ, 0xc0, !PT ;  /* 0xfffffffe48487812 */ /* 0x000fe200078ec0ff */
[----:B------:R-:W-:Y:S01]  /*3cd20*/  IMAD.SHL.U32 R101, R18, 0x2, RZ ;  /* 0x0000000212657824 */ /* 0x000fe200078e00ff */
[----:B------:R-:W-:Y:S01]  /*3cd30*/  LOP3.LUT R73, R21, 0x1, RZ, 0xc0, !PT ;  /* 0x0000000115497812 */ /* 0x000fe200078ec0ff */
[----:B------:R-:W-:Y:S02]  /*3cd40*/  IMAD.IADD R20, R25, 0x1, R65 ;  /* 0x0000000119147824 */ /* 0x000fe400078e0241 */
[----:B------:R-:W-:Y:S01]  /*3cd50*/  IMAD.MOV.U32 R23, RZ, RZ, RZ ;  /* 0x000000ffff177224 */ /* 0x000fe200078e00ff */
[----:B------:R-:W-:Y:S01]  /*3cd60*/  LOP3.LUT R101, R101, 0xfffffffe, RZ, 0xc0, !PT ;  /* 0xfffffffe65657812 */ /* 0x000fe200078ec0ff */
[----:B------:R-:W-:-:S04]  /*3cd70*/  IMAD.WIDE.U32 R24, R36, R37, RZ ;  /* 0x0000002524187225 */ /* 0x000fc800078e00ff */
[----:B------:R-:W-:Y:S02]  /*3cd80*/  IMAD.IADD R18, R61, 0x1, R33 ;  /* 0x000000013d127824 */ /* 0x000fe400078e0221 */
[----:B------:R-:W-:Y:S02]  /*3cd90*/  IMAD.MOV.U32 R103, RZ, RZ, RZ ;  /* 0x000000ffff677224 */ /* 0x000fe400078e00ff */
[----:B------:R-:W-:Y:S01]  /*3cda0*/  IMAD.IADD R109, R23, 0x1, R25 ;  /* 0x00000001176d7824 */ /* 0x000fe200078e0219 */
[----:B------:R-:W-:Y:S01]  /*3cdb0*/  IADD3 R101, P0, PT, R101, R18, RZ ;  /* 0x0000001265657210 */ /* 0x000fe20007f1e0ff */
[----:B------:R-:W-:Y:S02]  /*3cdc0*/  IMAD.IADD R62, R77, 0x1, R103 ;  /* 0x000000014d3e7824 */ /* 0x000fe400078e0267 */
[----:B------:R-:W-:Y:S01]  /*3cdd0*/  IMAD.MOV.U32 R77, RZ, RZ, RZ ;  /* 0x000000ffff4d7224 */ /* 0x000fe200078e00ff */
[C-C-:B------:R-:W-:Y:S01]  /*3cde0*/  SHF.L.U64.HI R74, R24.reuse, 0x1, R109.reuse ;  /* 0x00000001184a7819 */ /* 0x140fe2000001026d */
[----:B------:R-:W-:Y:S01]  /*3cdf0*/  IMAD.WIDE.U32 R18, R37, R35, RZ ;  /* 0x0000002325127225 */ /* 0x000fe200078e00ff */
[----:B------:R-:W-:-:S03]  /*3ce00*/  SHF.R.U64 R61, R24, 0x1f, R109 ;  /* 0x0000001f183d7819 */ /* 0x000fc6000000126d */
[----:B------:R-:W-:Y:S02]  /*3ce10*/  IMAD.SHL.U32 R68, R24, 0x2, RZ ;  /* 0x0000000218447824 */ /* 0x000fe400078e00ff */
[----:B------:R-:W-:Y:S01]  /*3ce20*/  IMAD.WIDE.U32 R32, R36, R35, RZ ;  /* 0x0000002324207225 */ /* 0x000fe200078e00ff */
[----:B------:R-:W-:Y:S02]  /*3ce30*/  LOP3.LUT R35, R41, 0x1, RZ, 0xc0, !PT ;  /* 0x0000000129237812 */ /* 0x000fe400078ec0ff */
[----:B------:R-:W-:Y:S01]  /*3ce40*/  LOP3.LUT R68, R68, 0xfffffffe, RZ, 0xc0, !PT ;  /* 0xfffffffe44447812 */ /* 0x000fe200078ec0ff */
[----:B------:R-:W-:-:S04]  /*3ce50*/  IMAD.WIDE.U32 R24, R37, R34, RZ ;  /* 0x0000002225187225 */ /* 0x000fc800078e00ff */
[----:B------:R-:W-:Y:S02]  /*3ce60*/  IMAD.IADD R19, R19, 0x1, R77 ;  /* 0x0000000113137824 */ /* 0x000fe400078e024d */
[----:B------:R-:W-:-:S03]  /*3ce70*/  IMAD.WIDE.U32 R70, R37, R37, RZ ;  /* 0x0000002525467225 */ /* 0x000fc600078e00ff */
[----:B------:R-:W-:Y:S01]  /*3ce80*/  IADD3 R19, P3, P4, R24, R19, R32 ;  /* 0x0000001318137210 */ /* 0x000fe20007c7e020 */
[----:B------:R-:W-:-:S03]  /*3ce90*/  IMAD.WIDE.U32 R72, R34, R34, R72 ;  /* 0x0000002222487225 */ /* 0x000fc600078e0048 */
[----:B------:R-:W-:Y:S01]  /*3cea0*/  SHF.R.U32.HI R24, RZ, 0x1f, R19 ;  /* 0x0000001fff187819 */ /* 0x000fe20000011613 */
[----:B------:R-:W-:Y:S02]  /*3ceb0*/  IMAD.X R35, RZ, RZ, R35, P0 ;  /* 0x000000ffff237224 */ /* 0x000fe400000e0623 */
[----:B------:R-:W-:Y:S01]  /*3cec0*/  IMAD.WIDE.U32 R50, R38, R37, RZ ;  /* 0x0000002526327225 */ /* 0x000fe200078e00ff */
[----:B------:R-:W-:Y:S02]  /*3ced0*/  IADD3 R41, P0, PT, R24, R64, RZ ;  /* 0x0000004018297210 */ /* 0x000fe40007f1e0ff */
[----:B------:R-:W-:Y:S01]  /*3cee0*/  IADD3 R32, P6, PT, R35, R72, RZ ;  /* 0x0000004823207210 */ /* 0x000fe20007fde0ff */
[----:B------:R-:W-:Y:S01]  /*3cef0*/  IMAD.IADD R21, R77, 0x1, R71 ;  /* 0x000000014d157824 */ /* 0x000fe200078e0247 */
[----:B------:R-:W-:Y:S01]  /*3cf00*/  LOP3.LUT R72, R61, 0xfffffffe, RZ, 0xc0, !PT ;  /* 0xfffffffe3d487812 */ /* 0x000fe200078ec0ff */
[----:B------:R-:W-:-:S03]  /*3cf10*/  IMAD.WIDE.U32 R56, R39, R36, RZ ;  /* 0x0000002427387225 */ /* 0x000fc600078e00ff */
[----:B------:R-:W-:Y:S01]  /*3cf20*/  IADD3 R68, P1, PT, R68, R21, RZ ;  /* 0x0000001544447210 */ /* 0x000fe20007f3e0ff */
[----:B------:R-:W-:Y:S02]  /*3cf30*/  IMAD.IADD R96, R103, 0x1, R51 ;  /* 0x0000000167607824 */ /* 0x000fe400078e0233 */
[----:B------:R-:W-:Y:S02]  /*3cf40*/  IMAD.MOV.U32 R97, RZ, RZ, RZ ;  /* 0x000000ffff617224 */ /* 0x000fe400078e00ff */
[----:B------:R-:W-:Y:S01]  /*3cf50*/  IMAD.X R35, R63, 0x1, R73, P6 ;  /* 0x000000013f237824 */ /* 0x000fe200030e0649 */
[----:B------:R-:W-:Y:S01]  /*3cf60*/  IADD3 R51, P6, PT, R41, R70, RZ ;  /* 0x0000004629337210 */ /* 0x000fe20007fde0ff */
[----:B------:R-:W-:Y:S02]  /*3cf70*/  IMAD.IADD R21, R99, 0x1, R57 ;  /* 0x0000000163157824 */ /* 0x000fe400078e0239 */
[----:B------:R-:W-:Y:S01]  /*3cf80*/  IMAD.X R57, RZ, RZ, R76, P0 ;  /* 0x000000ffff397224 */ /* 0x000fe200000e064c */
[----:B------:R-:W-:Y:S01]  /*3cf90*/  ISETP.GT.U32.AND P0, PT, R64, R41, PT ;  /* 0x000000294000720c */ /* 0x000fe20003f04070 */
[----:B------:R-:W-:-:S03]  /*3cfa0*/  IMAD.WIDE.U32 R96, R38, R36, R96 ;  /* 0x0000002426607225 */ /* 0x000fc600078e0060 */
[----:B------:R-:W-:Y:S01]  /*3cfb0*/  ISETP.GT.U32.AND.EX P0, PT, R76, R57, PT, P0 ;  /* 0x000000394c00720c */ /* 0x000fe20003f04100 */
[----:B------:R-:W-:Y:S02]  /*3cfc0*/  IMAD.MOV.U32 R63, RZ, RZ, RZ ;  /* 0x000000ffff3f7224 */ /* 0x000fe400078e00ff */
[----:B------:R-:W-:Y:S01]  /*3cfd0*/  IMAD.X R107, R57, 0x1, R68, P6 ;  /* 0x00000001396b7824 */ /* 0x000fe200030e0644 */
[----:B------:R-:W-:Y:S01]  /*3cfe0*/  IADD3 R94, P6, PT, R21, R96, RZ ;  /* 0x00000060155e7210 */ /* 0x000fe20007fde0ff */
[----:B------:R-:W-:Y:S02]  /*3cff0*/  IMAD.MOV.U32 R21, RZ, RZ, RZ ;  /* 0x000000ffff157224 */ /* 0x000fe400078e00ff */
[-C--:B------:R-:W-:Y:S01]  /*3d000*/  IMAD.WIDE.U32 R70, R38, R34.reuse, R62 ;  /* 0x0000002226467225 */ /* 0x080fe200078e003e */
[----:B------:R-:W-:Y:S02]  /*3d010*/  SEL R38, R64, R41, P0 ;  /* 0x0000002940267207 */ /* 0x000fe40000000000 */
[----:B------:R-:W-:Y:S01]  /*3d020*/  LOP3.LUT R41, R74, 0x1, RZ, 0xc0, !PT ;  /* 0x000000014a297812 */ /* 0x000fe200078ec0ff */
[----:B------:R-:W-:Y:S01]  /*3d030*/  IMAD.WIDE.U32 R62, R40, R34, R20 ;  /* 0x00000022283e7225 */ /* 0x000fe200078e0014 */
[----:B------:R-:W-:-:S02]  /*3d040*/  SEL R40, R76, R57, P0 ;  /* 0x000000394c287207 */ /* 0x000fc40000000000 */
[----:B------:R-:W-:Y:S01]  /*3d050*/  ISETP.GT.U32.AND P0, PT, R38, R51, PT ;  /* 0x000000332600720c */ /* 0x000fe20003f04070 */
[----:B------:R-:W-:Y:S01]  /*3d060*/  IMAD.WIDE.U32 R20, R60, R10, RZ ;  /* 0x0000000a3c147225 */ /* 0x000fe200078e00ff */
[----:B------:R-:W-:Y:S02]  /*3d070*/  SHF.R.U32.HI R38, RZ, 0x1f, R109 ;  /* 0x0000001fff267819 */ /* 0x000fe4000001166d */
[----:B------:R-:W-:Y:S01]  /*3d080*/  ISETP.GT.U32.AND.EX P0, PT, R40, R107, PT, P0 ;  /* 0x0000006b2800720c */ /* 0x000fe20003f04100 */
[C---:B------:R-:W-:Y:S01]  /*3d090*/  IMAD.X R96, R103.reuse, 0x1, R97, P6 ;  /* 0x0000000167607824 */ /* 0x040fe200030e0661 */
[----:B------:R-:W-:Y:S01]  /*3d0a0*/  LOP3.LUT R73, R38, 0x1, RZ, 0xc0, !PT ;  /* 0x0000000126497812 */ /* 0x000fe200078ec0ff */
[----:B------:R-:W-:Y:S01]  /*3d0b0*/  IMAD.X R61, RZ, RZ, R41, P1 ;  /* 0x000000ffff3d7224 */ /* 0x000fe200008e0629 */
[----:B------:R-:W-:Y:S01]  /*3d0c0*/  IADD3 R38, P1, P6, R98, R70, R105 ;  /* 0x0000004662267210 */ /* 0x000fe20007e3e069 */
[----:B------:R-:W-:Y:S01]  /*3d0d0*/  IMAD.IADD R57, R103, 0x1, R71 ;  /* 0x0000000167397824 */ /* 0x000fe200078e0247 */
[----:B------:R-:W-:Y:S01]  /*3d0e0*/  SEL R97, RZ, 0x1, !P0 ;  /* 0x00000001ff617807 */ /* 0x000fe20004000000 */
[----:B------:R-:W-:-:S03]  /*3d0f0*/  IMAD.WIDE.U32 R72, R36, R36, R72 ;  /* 0x0000002424487225 */ /* 0x000fc600078e0048 */
[----:B------:R-:W-:Y:S01]  /*3d100*/  IADD3.X R57, PT, PT, RZ, R57, RZ, P1, P6 ;  /* 0x00000039ff397210 */ /* 0x000fe20000fec4ff */
[----:B------:R-:W-:Y:S01]  /*3d110*/  IMAD R68, R101, R10, RZ ;  /* 0x0000000a65447224 */ /* 0x000fe200078e02ff */
[----:B------:R-:W-:Y:S01]  /*3d120*/  IADD3 R61, P0, P6, R61, R72, R38 ;  /* 0x000000483d3d7210 */ /* 0x000fe20007e1e026 */
[----:B------:R-:W-:-:S04]  /*3d130*/  IMAD.WIDE.U32 R40, R20, R2, RZ ;  /* 0x0000000214287225 */ /* 0x000fc800078e00ff */
[C---:B------:R-:W-:Y:S01]  /*3d140*/  IMAD R71, R60.reuse, R11, R68 ;  /* 0x0000000b3c477224 */ /* 0x040fe200078e0244 */
[----:B------:R-:W-:Y:S01]  /*3d150*/  IADD3 RZ, P1, PT, R60, R40, RZ ;  /* 0x000000283cff7210 */ /* 0x000fe20007f3e0ff */
        /* <DEDUP_REMOVED lines=10> */
[----:B------:R-:W-:-:S03]  /*3d200*/  IADD3 R98, P2, PT, R51, R64, RZ ;  /* 0x0000004033627210 */ /* 0x000fc60007f5e0ff */
[----:B------:R-:W-:Y:S01]  /*3d210*/  IMAD.WIDE.U32 R38, R39, R37, RZ ;  /* 0x0000002527267225 */ /* 0x000fe200078e00ff */
[----:B------:R-:W-:Y:S02]  /*3d220*/  IADD3.X R37, PT, PT, RZ, R63, RZ, P0, P6 ;  /* 0x0000003fff257210 */ /* 0x000fe400007ec4ff */
[----:B------:R-:W-:Y:S01]  /*3d230*/  ISETP.GE.U32.AND P0, PT, R98, R51, PT ;  /* 0x000000336200720c */ /* 0x000fe20003f06070 */
[----:B------:R-:W-:Y:S01]  /*3d240*/  IMAD.WIDE.U32 R64, P5, R20, R3, R74 ;  /* 0x0000000314407225 */ /* 0x000fe200078a004a */
[----:B------:R-:W-:-:S03]  /*3d250*/  SHF.L.U64.HI R74, R18, 0x1, R19 ;  /* 0x00000001124a7819 */ /* 0x000fc60000010213 */
[----:B------:R-:W-:-:S04]  /*3d260*/  IMAD.WIDE.U32 R70, P6, R20, R5, R70 ;  /* 0x0000000514467225 */ /* 0x000fc800078c0046 */
[----:B------:R-:W-:Y:S02]  /*3d270*/  IMAD.IADD R99, R99, 0x1, R39 ;  /* 0x0000000163637824 */ /* 0x000fe400078e0227 */
[----:B------:R-:W-:Y:S02]  /*3d280*/  IMAD.X R57, RZ, RZ, RZ, P5 ;  /* 0x000000ffff397224 */ /* 0x000fe400028e06ff */
[----:B------:R-:W-:Y:S01]  /*3d290*/  IMAD.X R51, RZ, RZ, RZ, P6 ;  /* 0x000000ffff337224 */ /* 0x000fe200030e06ff */
[----:B------:R-:W-:Y:S01]  /*3d2a0*/  IADD3 R68, P5, P6, R56, R99, R50 ;  /* 0x0000006338447210 */ /* 0x000fe20007ebe032 */
[----:B------:R-:W-:Y:S01]  /*3d2b0*/  IMAD.X R76, R107, 0x1, R76, P2 ;  /* 0x000000016b4c7824 */ /* 0x000fe200010e064c */
[----:B------:R-:W-:Y:S01]  /*3d2c0*/  IADD3 R64, P2, PT, R41, R64, RZ ;  /* 0x0000004029407210 */ /* 0x000fe20007f5e0ff */
[----:B------:R-:W-:Y:S01]  /*3d2d0*/  IMAD.MOV.U32 R56, RZ, RZ, R65 ;  /* 0x000000ffff387224 */ /* 0x000fe200078e0041 */
[----:B------:R-:W-:Y:S01]  /*3d2e0*/  IADD3.X R63, PT, PT, RZ, RZ, RZ, P5, P6 ;  /* 0x000000ffff3f7210 */ /* 0x000fe20002fec4ff */
[----:B------:R-:W-:Y:S01]  /*3d2f0*/  IMAD.WIDE.U32 R40, R20, R4, RZ ;  /* 0x0000000414287225 */ /* 0x000fe200078e00ff */
[----:B------:R-:W-:-:S02]  /*3d300*/  IADD3 R39, P5, PT, R97, R22, RZ ;  /* 0x0000001661277210 */ /* 0x000fc40007fbe0ff */
[----:B------:R-:W-:Y:S01]  /*3d310*/  ISETP.GE.U32.AND.EX P0, PT, R76, R107, PT, P0 ;  /* 0x0000006b4c00720c */ /* 0x000fe20003f06100 */
[----:B------:R-:W-:Y:S01]  /*3d320*/  IMAD.WIDE.U32.X R56, R73, R3, R56, P2 ;  /* 0x0000000349387225 */ /* 0x000fe200010e0438 */
[----:B------:R-:W-:Y:S02]  /*3d330*/  IADD3.X RZ, P1, PT, R101, R64, RZ, P1, !PT ;  /* 0x0000004065ff7210 */ /* 0x000fe40000f3e4ff */
[----:B------:R-:W-:Y:S01]  /*3d340*/  IADD3 R102, P2, PT, R41, R70, RZ ;  /* 0x0000004629667210 */ /* 0x000fe20007f5e0ff */
[----:B------:R-:W-:Y:S01]  /*3d350*/  IMAD.X R72, RZ, RZ, R69, P5 ;  /* 0x000000ffff487224 */ /* 0x000fe200028e0645 */
[----:B------:R-:W-:Y:S01]  /*3d360*/  IADD3 R65, P5, PT, R39, R38, RZ ;  /* 0x0000002627417210 */ /* 0x000fe20007fbe0ff */
[----:B------:R-:W-:Y:S01]  /*3d370*/  IMAD.MOV.U32 R50, RZ, RZ, R71 ;  /* 0x000000ffff327224 */ /* 0x000fe200078e0047 */
[----:B------:R-:W-:Y:S01]  /*3d380*/  SEL R70, RZ, 0x1, P0 ;  /* 0x00000001ff467807 */ /* 0x000fe20000000000 */
[----:B------:R-:W-:Y:S01]  /*3d390*/  IMAD.IADD R25, R77, 0x1, R25 ;  /* 0x000000014d197824 */ /* 0x000fe200078e0219 */
[----:B------:R-:W-:Y:S01]  /*3d3a0*/  IADD3.X R99, P1, PT, RZ, R56, RZ, P1, !PT ;  /* 0x00000038ff637210 */ /* 0x000fe20000f3e4ff */
[----:B------:R-:W-:Y:S01]  /*3d3b0*/  IMAD.X R100, R72, 0x1, R68, P5 ;  /* 0x0000000148647824 */ /* 0x000fe200028e0644 */
[----:B------:R-:W-:Y:S01]  /*3d3c0*/  IADD3 R21, P5, PT, R70, R65, RZ ;  /* 0x0000004146157210 */ /* 0x000fe20007fbe0ff */
[----:B------:R-:W-:Y:S01]  /*3d3d0*/  IMAD.WIDE.U32.X R50, R73, R5, R50, P2 ;  /* 0x0000000549327225 */ /* 0x000fe200010e0432 */
[----:B------:R-:W-:-:S02]  /*3d3e0*/  ISETP.GT.U32.AND P6, PT, R22, R39, PT ;  /* 0x000000271600720c */ /* 0x000fc40003fc4070 */
[----:B------:R-:W-:Y:S01]  /*3d3f0*/  LEA R99, P0, R18, R99, 0x1 ;  /* 0x0000006312637211 */ /* 0x000fe200078008ff */
[----:B------:R-:W-:Y:S01]  /*3d400*/  IMAD.X R101, RZ, RZ, R57, P1 ;  /* 0x000000ffff657224 */ /* 0x000fe200008e0639 */
[----:B------:R-:W-:Y:S01]  /*3d410*/  IADD3 R71, P1, PT, R21, R38, RZ ;  /* 0x0000002615477210 */ /* 0x000fe20007f3e0ff */
[----:B------:R-:W-:Y:S01]  /*3d420*/  IMAD.X R75, RZ, RZ, R100, P5 ;  /* 0x000000ffff4b7224 */ /* 0x000fe200028e0664 */
[----:B------:R-:W-:Y:S01]  /*3d430*/  ISETP.GT.U32.AND.EX P6, PT, R69, R72, PT, P6 ;  /* 0x000000484500720c */ /* 0x000fe20003fc4160 */
[----:B------:R-:W-:Y:S01]  /*3d440*/  IMAD.WIDE.U32 R18, R73, R6, RZ ;  /* 0x0000000649127225 */ /* 0x000fe200078e00ff */
[----:B------:R-:W-:Y:S02]  /*3d450*/  IADD3 R99, P5, PT, R99, R40, RZ ;  /* 0x0000002863637210 */ /* 0x000fe40007fbe0ff */
[----:B------:R-:W-:Y:S01]  /*3d460*/  IADD3.X R101, P0, PT, R101, R74, RZ, P0, !PT ;  /* 0x0000004a65657210 */ /* 0x000fe2000071e4ff */
[----:B------:R-:W-:Y:S01]  /*3d470*/  IMAD.X R68, R75, 0x1, R68, P1 ;  /* 0x000000014b447824 */ /* 0x000fe200008e0644 */
[----:B------:R-:W-:Y:S01]  /*3d480*/  ISETP.GT.U32.AND P1, PT, R65, R21, PT ;  /* 0x000000154100720c */ /* 0x000fe20003f24070 */
[----:B------:R-:W-:Y:S01]  /*3d490*/  IMAD.WIDE.U32 R40, R20, R6, RZ ;  /* 0x0000000614287225 */ /* 0x000fe200078e00ff */
[----:B------:R-:W-:-:S02]  /*3d4a0*/  SEL R64, R22, R39, P6 ;  /* 0x0000002716407207 */ /* 0x000fc40003000000 */
[----:B------:R-:W-:Y:S01]  /*3d4b0*/  SEL R72, R69, R72, P6 ;  /* 0x0000004845487207 */ /* 0x000fe20003000000 */
[----:B------:R-:W-:Y:S01]  /*3d4c0*/  IMAD.WIDE.U32 R18, P6, R20, R7, R18 ;  /* 0x0000000714127225 */ /* 0x000fe200078c0012 */
[C---:B------:R-:W-:Y:S02]  /*3d4d0*/  ISETP.GT.U32.AND.EX P1, PT, R100.reuse, R75, PT, P1 ;  /* 0x0000004b6400720c */ /* 0x040fe40003f24110 */
[----:B------:R-:W-:Y:S01]  /*3d4e0*/  IADD3.X R101, P5, PT, R101, R102, RZ, P5, !PT ;  /* 0x0000006665657210 */ /* 0x000fe20002fbe4ff */
[----:B------:R-:W-:Y:S01]  /*3d4f0*/  IMAD.WIDE.U32 R38, R73, R8, RZ ;  /* 0x0000000849267225 */ /* 0x000fe200078e00ff */
[----:B------:R-:W-:Y:S02]  /*3d500*/  SEL R74, R65, R21, P1 ;  /* 0x00000015414a7207 */ /* 0x000fe40000800000 */
[----:B------:R-:W-:Y:S01]  /*3d510*/  SEL R75, R100, R75, P1 ;  /* 0x0000004b644b7207 */ /* 0x000fe20000800000 */
[----:B------:R-:W-:Y:S01]  /*3d520*/  IMAD.X R57, RZ, RZ, RZ, P6 ;  /* 0x000000ffff397224 */ /* 0x000fe200030e06ff */
[----:B------:R-:W-:Y:S01]  /*3d530*/  IADD3 R105, P6, PT, R41, R18, RZ ;  /* 0x0000001229697210 */ /* 0x000fe20007fde0ff */
[----:B------:R-:W-:Y:S01]  /*3d540*/  IMAD.MOV.U32 R56, RZ, RZ, R19 ;  /* 0x000000ffff387224 */ /* 0x000fe200078e0013 */
[----:B------:R-:W-:Y:S01]  /*3d550*/  ISETP.GT.U32.AND P2, PT, R64, R65, PT ;  /* 0x000000414000720c */ /* 0x000fe20003f44070 */
[----:B------:R-:W-:-:S03]  /*3d560*/  IMAD.WIDE.U32 R18, P1, R20, R9, R38 ;  /* 0x0000000914127225 */ /* 0x000fc60007820026 */
[----:B------:R-:W-:Y:S01]  /*3d570*/  ISETP.GT.U32.AND.EX P2, PT, R72, R100, PT, P2 ;  /* 0x000000644800720c */ /* 0x000fe20003f44120 */
[----:B------:R-:W-:Y:S02]  /*3d580*/  IMAD R64, R101, R10, RZ ;  /* 0x0000000a65407224 */ /* 0x000fe400078e02ff */
[----:B------:R-:W-:Y:S01]  /*3d590*/  IMAD.WIDE.U32 R20, R20, R8, RZ ;  /* 0x0000000814147225 */ /* 0x000fe200078e00ff */
[----:B------:R-:W-:-:S03]  /*3d5a0*/  SEL R100, RZ, 0x1, !P2 ;  /* 0x00000001ff647807 */ /* 0x000fc60005000000 */
[----:B------:R-:W-:-:S04]  /*3d5b0*/  IMAD.WIDE.U32 R38, R99, R10, RZ ;  /* 0x0000000a63267225 */ /* 0x000fc800078e00ff */
[----:B------:R-:W-:Y:S02]  /*3d5c0*/  IMAD R97, R99, R11, R64 ;  /* 0x0000000b63617224 */ /* 0x000fe400078e0240 */
[----:B------:R-:W-:Y:S01]  /*3d5d0*/  IMAD.X R65, RZ, RZ, RZ, P1 ;  /* 0x000000ffff417224 */ /* 0x000fe200008e06ff */
[----:B------:R-:W-:Y:S01]  /*3d5e0*/  IADD3 R41, P1, PT, R21, R18, RZ ;  /* 0x0000001215297210 */ /* 0x000fe20007f3e0ff */
[----:B------:R-:W-:Y:S01]  /*3d5f0*/  IMAD.MOV.U32 R64, RZ, RZ, R19 ;  /* 0x000000ffff407224 */ /* 0x000fe200078e0013 */
[----:B------:R-:W-:Y:S01]  /*3d600*/  IADD3.X R21, P5, P0, R50, RZ, RZ, P5, P0 ;  /* 0x000000ff32157210 */ /* 0x000fe200028a04ff */
[----:B------:R-:W-:Y:S02]  /*3d610*/  IMAD.IADD R97, R39, 0x1, R97 ;  /* 0x0000000127617824 */ /* 0x000fe400078e0261 */
[----:B------:R-:W-:Y:S01]  /*3d620*/  IMAD.WIDE.U32.X R56, R73, R7, R56, P6 ;  /* 0x0000000749387225 */ /* 0x000fe200030e0438 */
[----:B------:R-:W-:-:S03]  /*3d630*/  IADD3 R39, P6, P2, R63, R94, R60 ;  /* 0x0000005e3f277210 */ /* 0x000fc60007ade03c */
[----:B------:R-:W-:Y:S01]  /*3d640*/  IMAD.WIDE.U32.X R18, R73, R9, R64, P1 ;  /* 0x0000000949127225 */ /* 0x000fe200008e0440 */
[----:B------:R-:W-:Y:S02]  /*3d650*/  IADD3.X R103, PT, PT, RZ, R96, R37, P6, P2 ;  /* 0x00000060ff677210 */ /* 0x000fe400037e4425 */
[----:B------:R-:W-:Y:S01]  /*3d660*/  IADD3 R94, P1, P2, R94, R39, R100 ;  /* 0x000000275e5e7210 */ /* 0x000fe20007a3e064 */
[----:B------:R-:W-:Y:S01]  /*3d670*/  IMAD.WIDE.U32 R72, R97, R2, RZ ;  /* 0x0000000261487225 */ /* 0x000fe200078e00ff */
[----:B------:R-:W-:Y:S02]  /*3d680*/  IADD3.X R39, PT, PT, R51, RZ, RZ, P5, P0 ;  /* 0x000000ff33277210 */ /* 0x000fe40002fe04ff */
[----:B------:R-:W-:Y:S01]  /*3d690*/  IADD3 R21, P0, PT, R21, R98, RZ ;  /* 0x0000006215157210 */ /* 0x000fe20007f1e0ff */
[----:B------:R-:W-:Y:S01]  /*3d6a0*/  IMAD.WIDE.U32 R64, R38, R2, RZ ;  /* 0x0000000226407225 */ /* 0x000fe200078e00ff */
[----:B------:R-:W-:Y:S02]  /*3d6b0*/  IADD3.X R96, PT, PT, R96, R103, RZ, P1, P2 ;  /* 0x0000006760607210 */ /* 0x000fe40000fe44ff */
[----:B------:R-:W-:Y:S01]  /*3d6c0*/  IADD3.X R100, P0, PT, R39, R76, RZ, P0, !PT ;  /* 0x0000004c27647210 */ /* 0x000fe2000071e4ff */
[----:B------:R-:W-:Y:S01]  /*3d6d0*/  IMAD.WIDE.U32 R50, P5, R38, R3, R72 ;  /* 0x0000000326327225 */ /* 0x000fe200078a0048 */
[----:B------:R-:W-:-:S02]  /*3d6e0*/  IADD3 RZ, P1, PT, R99, R64, RZ ;  /* 0x0000004063ff7210 */ /* 0x000fc40007f3e0ff */
[----:B------:R-:W-:Y:S01]  /*3d6f0*/  IADD3 R72, P2, PT, R21, R40, RZ ;  /* 0x0000002815487210 */ /* 0x000fe20007f5e0ff */
        /* <DEDUP_REMOVED lines=45> */
[----:B------:R-:W-:Y:S01]  /*3d9d0*/  IMAD.WIDE.U32 R100, R22, R2, RZ ;  /* 0x0000000216647225 */ /* 0x000fe200078e00ff */
[----:B------:R-:W-:-:S02]  /*3d9e0*/  IADD3.X R57, P0, P1, R18, RZ, RZ, P1, P0 ;  /* 0x000000ff12397210 */ /* 0x000fc400009004ff */
[----:B------:R-:W-:Y:S01]  /*3d9f0*/  IADD3.X R39, PT, PT, R73, RZ, RZ, P2, P5 ;  /* 0x000000ff49277210 */ /* 0x000fe200017ea4ff */
[----:B------:R-:W-:Y:S01]  /*3da00*/  IMAD.MOV.U32 R20, RZ, RZ, R77 ;  /* 0x000000ffff147224 */ /* 0x000fe200078e004d */
[----:B------:R-:W-:Y:S01]  /*3da10*/  IADD3 R33, P2, PT, R33, R102, RZ ;  /* 0x0000006621217210 */ /* 0x000fe20007f5e0ff */
[----:B------:R-:W-:-:S03]  /*3da20*/  IMAD.WIDE.U32 R76, R38, R2, RZ ;  /* 0x00000002264c7225 */ /* 0x000fc600078e00ff */
[----:B------:R-:W-:Y:S01]  /*3da30*/  IADD3.X R39, P2, PT, R39, R106, RZ, P2, !PT ;  /* 0x0000006a27277210 */ /* 0x000fe2000175e4ff */
[----:B------:R-:W-:Y:S01]  /*3da40*/  IMAD.WIDE.U32 R72, P5, R38, R3, R100 ;  /* 0x0000000326487225 */ /* 0x000fe200078a0064 */
[----:B------:R-:W-:Y:S02]  /*3da50*/  IADD3.X R100, PT, PT, R19, RZ, RZ, P0, P1 ;  /* 0x000000ff13647210 */ /* 0x000fe400007e24ff */
[----:B------:R-:W-:Y:S01]  /*3da60*/  IADD3 RZ, P0, PT, R99, R76, RZ ;  /* 0x0000004c63ff7210 */ /* 0x000fe20007f1e0ff */
[----:B------:R-:W-:Y:S01]  /*3da70*/  IMAD.WIDE.U32.X R20, R97, R9, R20, P6 ;  /* 0x0000000961147225 */ /* 0x000fe200030e0414 */
[----:B------:R-:W-:Y:S02]  /*3da80*/  IADD3 R76, P6, PT, R33, R50, RZ ;  /* 0x00000032214c7210 */ /* 0x000fe40007fde0ff */
[----:B------:R-:W-:Y:S01]  /*3da90*/  IADD3 R18, P1, PT, R77, R72, RZ ;  /* 0x000000484d127210 */ /* 0x000fe20007f3e0ff */
[----:B------:R-:W-:Y:S01]  /*3daa0*/  IMAD.MOV.U32 R41, RZ, RZ, RZ ;  /* 0x000000ffff297224 */ /* 0x000fe200078e00ff */
[----:B------:R-:W-:Y:S01]  /*3dab0*/  IADD3.X R39, P6, PT, R39, R108, RZ, P6, !PT ;  /* 0x0000006c27277210 */ /* 0x000fe200037de4ff */
[----:B------:R-:W-:Y:S01]  /*3dac0*/  IMAD.X R51, RZ, RZ, RZ, P5 ;  /* 0x000000ffff337224 */ /* 0x000fe200028e06ff */
[----:B------:R-:W-:Y:S01]  /*3dad0*/  IADD3 R72, P5, PT, R57, R32, RZ ;  /* 0x0000002039487210 */ /* 0x000fe20007fbe0ff */
[----:B------:R-:W-:Y:S01]  /*3dae0*/  IMAD.MOV.U32 R50, RZ, RZ, R73 ;  /* 0x000000ffff327224 */ /* 0x000fe200078e0049 */
[----:B------:R-:W-:Y:S01]  /*3daf0*/  IADD3.X R33, P2, P6, R64, RZ, RZ, P6, P2 ;  /* 0x000000ff40217210 */ /* 0x000fe200036444ff */
[----:B------:R-:W-:Y:S01]  /*3db00*/  IMAD.WIDE.U32 R40, R36, R34, R40 ;  /* 0x0000002224287225 */ /* 0x000fe200078e0028 */
[----:B------:R-:W-:-:S02]  /*3db10*/  IADD3.X R34, PT, PT, RZ, RZ, RZ, P3, P4 ;  /* 0x000000ffff227210 */ /* 0x000fc40001fe84ff */
[----:B------:R-:W-:Y:S01]  /*3db20*/  IADD3.X RZ, P0, PT, R103, R18, RZ, P0, !PT ;  /* 0x0000001267ff7210 */ /* 0x000fe2000071e4ff */
[----:B------:R-:W-:Y:S01]  /*3db30*/  IMAD.WIDE.U32.X R50, R22, R3, R50, P1 ;  /* 0x0000000316327225 */ /* 0x000fe200008e0432 */
[----:B------:R-:W-:Y:S02]  /*3db40*/  IADD3 R33, P3, PT, R33, R72, RZ ;  /* 0x0000004821217210 */ /* 0x000fe40007f7e0ff */
[----:B------:R-:W-:Y:S01]  /*3db50*/  IADD3 R73, P4, P1, R34, R40, R25 ;  /* 0x0000002822497210 */ /* 0x000fe2000799e019 */
[----:B------:R-:W-:Y:S01]  /*3db60*/  IMAD.WIDE.U32 R18, R22, R4, RZ ;  /* 0x0000000416127225 */ /* 0x000fe200078e00ff */
[----:B------:R-:W-:Y:S02]  /*3db70*/  IADD3.X R36, PT, PT, R65, RZ, RZ, P2, P6 ;  /* 0x000000ff41247210 */ /* 0x000fe400017ec4ff */
[----:B------:R-:W-:Y:S02]  /*3db80*/  IADD3.X R25, P0, PT, RZ, R50, RZ, P0, !PT ;  /* 0x00000032ff197210 */ /* 0x000fe4000071e4ff */
[----:B------:R-:W-:Y:S01]  /*3db90*/  IADD3 R34, P6, PT, R33, R56, RZ ;  /* 0x0000003821227210 */ /* 0x000fe20007fde0ff */
[----:B------:R-:W-:-:S02]  /*3dba0*/  IMAD.X R33, R100, 0x1, R35, P5 ;  /* 0x0000000164217824 */ /* 0x000fc400028e0623 */
        /* <DEDUP_REMOVED lines=16> */
[-C--:B------:R-:W-:Y:S01]  /*3dcb0*/  IMAD.WIDE.U32 R18, R57, R10.reuse, RZ ;  /* 0x0000000a39127225 */ /* 0x080fe200078e00ff */
[----:B------:R-:W-:Y:S02]  /*3dcc0*/  ISETP.GT.U32.AND P1, PT, R74, R71, PT ;  /* 0x000000474a00720c */ /* 0x000fe40003f24070 */
[----:B------:R-:W-:Y:S01]  /*3dcd0*/  IADD3 R39, P4, P5, R24, R73, R73 ;  /* 0x0000004918277210 */ /* 0x000fe20007d9e049 */
[----:B------:R-:W-:Y:S01]  /*3dce0*/  IMAD R24, R23, R10, RZ ;  /* 0x0000000a17187224 */ /* 0x000fe200078e02ff */
[----:B------:R-:W-:Y:S01]  /*3dcf0*/  IADD3.X R56, PT, PT, R21, RZ, RZ, P3, P6 ;  /* 0x000000ff15387210 */ /* 0x000fe20001fec4ff */
[----:B------:R-:W-:Y:S01]  /*3dd00*/  IMAD.WIDE.U32 R20, R22, R6, RZ ;  /* 0x0000000616147225 */ /* 0x000fe200078e00ff */
[----:B------:R-:W-:Y:S02]  /*3dd10*/  IADD3.X R41, P2, P6, R50, RZ, RZ, P2, P0 ;  /* 0x000000ff32297210 */ /* 0x000fe400016404ff */
[----:B------:R-:W-:Y:S01]  /*3dd20*/  ISETP.GT.U32.AND.EX P1, PT, R75, R68, PT, P1 ;  /* 0x000000444b00720c */ /* 0x000fe20003f24110 */
[----:B------:R-:W-:Y:S01]  /*3dd30*/  IMAD R65, R57, R11, R24 ;  /* 0x0000000b39417224 */ /* 0x000fe200078e0218 */
[----:B------:R-:W-:-:S02]  /*3dd40*/  IADD3.X R51, PT, PT, R51, RZ, RZ, P2, P6 ;  /* 0x000000ff33337210 */ /* 0x000fc400017ec4ff */
[----:B------:R-:W-:Y:S01]  /*3dd50*/  ISETP.GE.U32.AND P2, PT, R72, R32, PT ;  /* 0x000000204800720c */ /* 0x000fe20003f46070 */
[----:B------:R-:W-:Y:S01]  /*3dd60*/  IMAD.IADD R19, R19, 0x1, R65 ;  /* 0x0000000113137824 */ /* 0x000fe200078e0241 */
[----:B------:R-:W-:Y:S02]  /*3dd70*/  SEL R32, RZ, 0x1, !P1 ;  /* 0x00000001ff207807 */ /* 0x000fe40004800000 */
[----:B------:R-:W-:Y:S02]  /*3dd80*/  ISETP.GE.U32.AND P0, PT, R98, R71, PT ;  /* 0x000000476200720c */ /* 0x000fe40003f06070 */
[----:B------:R-:W-:Y:S01]  /*3dd90*/  IADD3.X R71, PT, PT, RZ, R25, R25, P4, P5 ;  /* 0x00000019ff477210 */ /* 0x000fe200027ea419 */
[----:B------:R-:W-:Y:S01]  /*3dda0*/  IMAD.WIDE.U32 R24, P6, R38, R7, R20 ;  /* 0x0000000726187225 */ /* 0x000fe200078c0014 */
[----:B------:R-:W-:Y:S02]  /*3ddb0*/  IADD3 R94, P4, P5, R32, R94, R63 ;  /* 0x0000005e205e7210 */ /* 0x000fe40007d9e03f */
[----:B------:R-:W-:Y:S01]  /*3ddc0*/  ISETP.GE.U32.AND.EX P1, PT, R33, R35, PT, P2 ;  /* 0x000000232100720c */ /* 0x000fe20003f26120 */
[----:B------:R-:W-:Y:S01]  /*3ddd0*/  IMAD.WIDE.U32 R20, R38, R6, RZ ;  /* 0x0000000626147225 */ /* 0x000fe200078e00ff */
[----:B------:R-:W-:-:S02]  /*3dde0*/  IADD3 R41, P2, PT, R41, R34, RZ ;  /* 0x0000002229297210 */ /* 0x000fc40007f5e0ff */
        /* <DEDUP_REMOVED lines=9> */
[----:B------:R-:W-:-:S02]  /*3de80*/  IADD3.X R51, P6, PT, R51, R50, RZ, P6, !PT ;  /* 0x0000003233337210 */ /* 0x000fc400037de4ff */
[----:B------:R-:W-:Y:S01]  /*3de90*/  SEL R50, RZ, 0x1, P1 ;  /* 0x00000001ff327807 */ /* 0x000fe20000800000 */
[----:B------:R-:W-:Y:S01]  /*3dea0*/  IMAD.WIDE.U32 R34, P5, R18, R3, R34 ;  /* 0x0000000312227225 */ /* 0x000fe200078a0022 */
[----:B------:R-:W-:Y:S02]  /*3deb0*/  IADD3 RZ, P1, PT, R57, R24, RZ ;  /* 0x0000001839ff7210 */ /* 0x000fe40007f3e0ff */
[----:B------:R-:W-:Y:S01]  /*3dec0*/  SEL R65, RZ, 0x1, P0 ;  /* 0x00000001ff417807 */ /* 0x000fe20000000000 */
[C---:B------:R-:W-:Y:S01]  /*3ded0*/  IMAD.WIDE.U32.X R20, R22.reuse, R7, R32, P4 ;  /* 0x0000000716147225 */ /* 0x040fe200020e0420 */
[----:B------:R-:W-:Y:S02]  /*3dee0*/  IADD3 R32, P4, PT, R25, R34, RZ ;  /* 0x0000002219207210 */ /* 0x000fe40007f9e0ff */
[----:B------:R-:W-:Y:S01]  /*3def0*/  IADD3 R61, P3, PT, R61, R70, RZ ;  /* 0x000000463d3d7210 */ /* 0x000fe20007f7e0ff */
[----:B------:R-:W-:Y:S01]  /*3df00*/  IMAD.WIDE.U32 R24, R22, R8, RZ ;  /* 0x0000000816187225 */ /* 0x000fe200078e00ff */
[----:B------:R-:W-:-:S02]  /*3df10*/  IADD3.X R20, P2, P6, R20, RZ, RZ, P6, P2 ;  /* 0x000000ff14147210 */ /* 0x000fc400036444ff */
        /* <DEDUP_REMOVED lines=35> */
[----:B------:R-:W-:Y:S01]  /*3e150*/  IADD3.X R34, PT, PT, R23, RZ, RZ, P4, P6 ;  /* 0x000000ff17227210 */ /* 0x000fe200027ec4ff */
[----:B------:R-:W-:Y:S01]  /*3e160*/  IMAD.WIDE.U32 R22, R19, R6, RZ ;  /* 0x0000000613167225 */ /* 0x000fe200078e00ff */
[----:B------:R-:W-:-:S02]  /*3e170*/  ISETP.GE.U32.AND.EX P5, PT, R64, R71, PT, P2 ;  /* 0x000000474000720c */ /* 0x000fc40003fa6120 */
[----:B------:R-:W-:Y:S02]  /*3e180*/  IADD3.X R25, P0, P1, R20, RZ, RZ, P1, P0 ;  /* 0x000000ff14197210 */ /* 0x000fe400009004ff */
[----:B------:R-:W-:Y:S02]  /*3e190*/  ISETP.GE.U32.AND P2, PT, R57, R50, PT ;  /* 0x000000323900720c */ /* 0x000fe40003f46070 */
[----:B------:R-:W-:Y:S01]  /*3e1a0*/  IADD3.X R24, PT, PT, R21, RZ, RZ, P0, P1 ;  /* 0x000000ff15187210 */ /* 0x000fe200007e24ff */
[C---:B------:R-:W-:Y:S01]  /*3e1b0*/  IMAD.WIDE.U32 R20, R18.reuse, R6, RZ ;  /* 0x0000000612147225 */ /* 0x040fe200078e00ff */
[----:B------:R-:W-:Y:S02]  /*3e1c0*/  SEL R32, RZ, 0x1, P5 ;  /* 0x00000001ff207807 */ /* 0x000fe40002800000 */
[----:B------:R-:W-:Y:S01]  /*3e1d0*/  ISETP.GE.U32.AND.EX P2, PT, R63, R64, PT, P2 ;  /* 0x000000403f00720c */ /* 0x000fe20003f46120 */
[----:B------:R-:W-:Y:S01]  /*3e1e0*/  IMAD.WIDE.U32 R22, P5, R18, R7, R22 ;  /* 0x0000000712167225 */ /* 0x000fe200078a0016 */
[----:B------:R-:W-:-:S02]  /*3e1f0*/  IADD3 R25, P0, PT, R25, R38, RZ ;  /* 0x0000002619197210 */ /* 0x000fc40007f1e0ff */
[----:B------:R-:W-:Y:S02]  /*3e200*/  SEL R36, RZ, 0x1, P2 ;  /* 0x00000001ff247807 */ /* 0x000fe40001000000 */
[----:B------:R-:W-:Y:S01]  /*3e210*/  IADD3 R41, P2, PT, R21, R22, RZ ;  /* 0x0000001615297210 */ /* 0x000fe20007f5e0ff */
[----:B------:R-:W-:Y:S01]  /*3e220*/  IMAD.X R21, RZ, RZ, RZ, P5 ;  /* 0x000000ffff157224 */ /* 0x000fe200028e06ff */
[----:B------:R-:W-:Y:S02]  /*3e230*/  IADD3 R33, P3, PT, R32, R61, RZ ;  /* 0x0000003d20217210 */ /* 0x000fe40007f7e0ff */
[----:B------:R-:W-:Y:S01]  /*3e240*/  IADD3 R50, P1, PT, R25, R20, RZ ;  /* 0x0000001419327210 */ /* 0x000fe20007f3e0ff */
[----:B------:R-:W-:Y:S01]  /*3e250*/  IMAD.MOV.U32 R20, RZ, RZ, R23 ;  /* 0x000000ffff147224 */ /* 0x000fe200078e0017 */
[----:B------:R-:W-:Y:S01]  /*3e260*/  IADD3.X R22, P0, PT, R24, R39, RZ, P0, !PT ;  /* 0x0000002718167210 */ /* 0x000fe2000071e4ff */
[----:B------:R-:W-:Y:S01]  /*3e270*/  IMAD.WIDE.U32 R24, R19, R8, RZ ;  /* 0x0000000813187225 */ /* 0x000fe200078e00ff */
[----:B------:R-:W-:-:S02]  /*3e280*/  IADD3 R36, P5, PT, R36, R33, RZ ;  /* 0x0000002124247210 */ /* 0x000fc40007fbe0ff */
[----:B------:R-:W-:Y:S01]  /*3e290*/  IADD3.X R41, P1, PT, R22, R41, RZ, P1, !PT ;  /* 0x0000002916297210 */ /* 0x000fe20000f3e4ff */
[----:B------:R-:W-:Y:S01]  /*3e2a0*/  IMAD.X R39, RZ, RZ, R62, P3 ;  /* 0x000000ffff277224 */ /* 0x000fe200018e063e */
[----:B------:R-:W-:Y:S01]  /*3e2b0*/  ISETP.GE.U32.AND P3, PT, R33, R61, PT ;  /* 0x0000003d2100720c */ /* 0x000fe20003f66070 */
[----:B------:R-:W-:Y:S01]  /*3e2c0*/  IMAD.WIDE.U32.X R20, R19, R7, R20, P2 ;  /* 0x0000000713147225 */ /* 0x000fe200010e0414 */
[----:B------:R-:W-:Y:S02]  /*3e2d0*/  IADD3 R60, P6, P4, R65, R60, R94 ;  /* 0x0000003c413c7210 */ /* 0x000fe40007cde05e */
[----:B------:R-:W-:Y:S01]  /*3e2e0*/  ISETP.GE.U32.AND.EX P3, PT, R39, R62, PT, P3 ;  /* 0x0000003e2700720c */ /* 0x000fe20003f66130 */
[----:B------:R-:W-:-:S04]  /*3e2f0*/  IMAD.WIDE.U32 R24, P2, R18, R9, R24 ;  /* 0x0000000912187225 */ /* 0x000fc80007840018 */
[----:B------:R-:W-:Y:S01]  /*3e300*/  IMAD.X R38, RZ, RZ, R39, P5 ;  /* 0x000000ffff267224 */ /* 0x000fe200028e0627 */
[----:B------:R-:W-:Y:S01]  /*3e310*/  ISETP.GE.U32.AND P5, PT, R36, R33, PT ;  /* 0x000000212400720c */ /* 0x000fe20003fa6070 */
[----:B------:R-:W-:Y:S01]  /*3e320*/  IMAD.WIDE.U32 R22, R18, R8, RZ ;  /* 0x0000000812167225 */ /* 0x000fe200078e00ff */
[----:B------:R-:W-:Y:S02]  /*3e330*/  IADD3.X R18, P1, P0, R20, RZ, RZ, P1, P0 ;  /* 0x000000ff14127210 */ /* 0x000fe400008204ff */
[----:B------:R-:W-:Y:S01]  /*3e340*/  ISETP.GE.U32.AND.EX P5, PT, R38, R39, PT, P5 ;  /* 0x000000272600720c */ /* 0x000fe20003fa6150 */
[----:B------:R-:W-:Y:S01]  /*3e350*/  IMAD.X R33, RZ, RZ, RZ, P2 ;  /* 0x000000ffff217224 */ /* 0x000fe200010e06ff */
[----:B------:R-:W-:Y:S01]  /*3e360*/  IADD3 R35, P2, PT, R35, R36, RZ ;  /* 0x0000002423237210 */ /* 0x000fe20007f5e0ff */
[----:B------:R-:W-:Y:S01]  /*3e370*/  IMAD.MOV.U32 R32, RZ, RZ, R25 ;  /* 0x000000ffff207224 */ /* 0x000fe200078e0019 */
[----:B------:R-:W-:Y:S02]  /*3e380*/  IADD3.X R20, PT, PT, R21, RZ, RZ, P1, P0 ;  /* 0x000000ff15147210 */ /* 0x000fe40000fe04ff */
[----:B------:R-:W-:Y:S01]  /*3e390*/  IADD3 R39, P1, PT, R23, R24, RZ ;  /* 0x0000001817277210 */ /* 0x000fe20007f3e0ff */
[----:B------:R-:W-:Y:S01]  /*3e3a0*/  IMAD.X R23, R34, 0x1, R38, P2 ;  /* 0x0000000122177824 */ /* 0x000fe200010e0626 */
[----:B------:R-:W-:-:S02]  /*3e3b0*/  IADD3 R21, P0, PT, R18, R35, RZ ;  /* 0x0000002312157210 */ /* 0x000fc40007f1e0ff */
        /* <DEDUP_REMOVED lines=51> */
.L_x_123:
        /* <DEDUP_REMOVED lines=21> */
.L_x_124:
        /* <DEDUP_REMOVED lines=69> */
.L_x_125:
        /* <DEDUP_REMOVED lines=21> */
.L_x_126:
        /* <DEDUP_REMOVED lines=73> */
.L_x_127:
        /* <DEDUP_REMOVED lines=21> */
.L_x_128:
[----:B------:R-:W-:Y:S02]  /*3f3c0*/  IMAD.MOV.U32 R23, RZ, RZ, RZ ;  /* 0x000000ffff177224 */ /* 0x000fe400078e00ff */
[----:B------:R-:W-:-:S04]  /*3f3d0*/  IMAD.WIDE.U32 R18, R38, R38, RZ ;  /* 0x0000002626127225 */ /* 0x000fc800078e00ff */
[----:B------:R-:W-:Y:S01]  /*3f3e0*/  IMAD.MOV.U32 R107, RZ, RZ, RZ ;  /* 0x000000ffff6b7224 */ /* 0x000fe200078e00ff */
[----:B------:R-:W-:Y:S01]  /*3f3f0*/  LOP3.LUT R69, R18, 0xfffffffd, RZ, 0xc0, !PT ;  /* 0xfffffffd12457812 */ /* 0x000fe200078ec0ff */
[----:B------:R-:W-:-:S04]  /*3f400*/  IMAD.WIDE.U32 R62, R34, R38, RZ ;  /* 0x00000026223e7225 */ /* 0x000fc800078e00ff */
[----:B------:R-:W-:Y:S02]  /*3f410*/  IMAD.IADD R70, R19, 0x1, R23 ;  /* 0x0000000113467824 */ /* 0x000fe400078e0217 */
[----:B------:R-:W-:-:S04]  /*3f420*/  IMAD.WIDE.U32 R76, R37, R38, RZ ;  /* 0x00000026254c7225 */ /* 0x000fc800078e00ff */
[----:B------:R-:W-:-:S04]  /*3f430*/  IMAD.WIDE.U32 R20, R34, R33, RZ ;  /* 0x0000002122147225 */ /* 0x000fc800078e00ff */
[----:B------:R-:W-:Y:S02]  /*3f440*/  IMAD.IADD R19, R63, 0x1, R107 ;  /* 0x000000013f137824 */ /* 0x000fe400078e026b */
[----:B------:R-:W-:-:S03]  /*3f450*/  IMAD.WIDE.U32 R50, R35, R38, RZ ;  /* 0x0000002623327225 */ /* 0x000fc600078e00ff */
[----:B------:R-:W-:Y:S01]  /*3f460*/  IADD3 R76, P0, P2, R20, R19, R76 ;  /* 0x00000013144c7210 */ /* 0x000fe20007a1e04c */
[----:B------:R-:W-:Y:S02]  /*3f470*/  IMAD.MOV.U32 R19, RZ, RZ, RZ ;  /* 0x000000ffff137224 */ /* 0x000fe400078e00ff */
[----:B------:R-:W-:-:S04]  /*3f480*/  IMAD.WIDE.U32 R56, R35, R33, RZ ;  /* 0x0000002123387225 */ /* 0x000fc800078e00ff */
[----:B------:R-:W-:-:S04]  /*3f490*/  IMAD.WIDE.U32 R24, R36, R38, RZ ;  /* 0x0000002624187225 */ /* 0x000fc800078e00ff */
[----:B------:R-:W-:Y:S02]  /*3f4a0*/  IMAD.IADD R105, R51, 0x1, R19 ;  /* 0x0000000133697824 */ /* 0x000fe400078e0213 */
[----:B------:R-:W-:-:S03]  /*3f4b0*/  IMAD.WIDE.U32 R22, R34, R32, RZ ;  /* 0x0000002022167225 */ /* 0x000fc600078e00ff */
[----:B------:R-:W-:Y:S01]  /*3f4c0*/  IADD3 R105, P1, P6, R56, R105, R24 ;  /* 0x0000006938697210 */ /* 0x000fe20007e3e018 */
[----:B------:R-:W-:Y:S02]  /*3f4d0*/  IMAD.IADD R40, R19, 0x1, R57 ;  /* 0x0000000113287824 */ /* 0x000fe400078e0239 */
[----:B------:R-:W-:-:S04]  /*3f4e0*/  IMAD.WIDE.U32 R64, R34, R41, RZ ;  /* 0x0000002922407225 */ /* 0x000fc800078e00ff */
[----:B------:R-:W-:-:S04]  /*3f4f0*/  IMAD.WIDE.U32 R56, R37, R32, RZ ;  /* 0x0000002025387225 */ /* 0x000fc800078e00ff */
[----:B------:R-:W-:Y:S01]  /*3f500*/  IMAD.IADD R19, R107, 0x1, R23 ;  /* 0x000000016b137824 */ /* 0x000fe200078e0217 */
[----:B------:R-:W-:Y:S01]  /*3f510*/  IADD3.X R23, PT, PT, RZ, RZ, RZ, P0, P2 ;  /* 0x000000ffff177210 */ /* 0x000fe200007e44ff */
[----:B------:R-:W-:Y:S02]  /*3f520*/  IMAD.MOV.U32 R99, RZ, RZ, RZ ;  /* 0x000000ffff637224 */ /* 0x000fe400078e00ff */
[----:B------:R-:W-:Y:S01]  /*3f530*/  IMAD.WIDE.U32 R60, R41, R32, RZ ;  /* 0x00000020293c7225 */ /* 0x000fe200078e00ff */
[----:B------:R-:W-:-:S03]  /*3f540*/  IADD3 R94, P3, P5, R64, R19, R56 ;  /* 0x00000013405e7210 */ /* 0x000fc60007d7e038 */
[----:B------:R-:W-:Y:S02]  /*3f550*/  IMAD.MOV.U32 R103, RZ, RZ, RZ ;  /* 0x000000ffff677224 */ /* 0x000fe400078e00ff */
[----:B------:R-:W-:-:S04]  /*3f560*/  IMAD.WIDE.U32 R74, R32, R32, RZ ;  /* 0x00000020204a7225 */ /* 0x000fc800078e00ff */
[----:B------:R-:W-:Y:S01]  /*3f570*/  IMAD.MOV.U32 R71, RZ, RZ, RZ ;  /* 0x000000ffff477224 */ /* 0x000fe200078e00ff */
[----:B------:R-:W-:Y:S01]  /*3f580*/  LOP3.LUT R74, R74, 0xfffffffd, RZ, 0xc0, !PT ;  /* 0xfffffffd4a4a7812 */ /* 0x000fe200078ec0ff */
[----:B------:R-:W-:Y:S02]  /*3f590*/  IMAD.IADD R18, R77, 0x1, R99 ;  /* 0x000000014d127824 */ /* 0x000fe400078e0263 */
[----:B------:R-:W-:Y:S02]  /*3f5a0*/  IMAD.SHL.U32 R96, R60, 0x2, RZ ;  /* 0x000000023c607824 */ /* 0x000fe400078e00ff */
[----:B------:R-:W-:Y:S02]  /*3f5b0*/  IMAD.MOV.U32 R19, RZ, RZ, RZ ;  /* 0x000000ffff137224 */ /* 0x000fe400078e00ff */
[----:B------:R-:W-:Y:S01]  /*3f5c0*/  IMAD.IADD R20, R25, 0x1, R103 ;  /* 0x0000000119147824 */ /* 0x000fe200078e0267 */
[----:B------:R-:W-:Y:S01]  /*3f5d0*/  LOP3.LUT R96, R96, 0xfffffffe, RZ, 0xc0, !PT ;  /* 0xfffffffe60607812 */ /* 0x000fe200078ec0ff */
[----:B------:R-:W-:-:S02]  /*3f5e0*/  IMAD.IADD R24, R99, 0x1, R57 ;  /* 0x0000000163187824 */ /* 0x000fc400078e0239 */
[----:B------:R-:W-:-:S04]  /*3f5f0*/  IMAD.WIDE.U32 R56, R33, R38, RZ ;  /* 0x0000002621387225 */ /* 0x000fc800078e00ff */
[----:B------:R-:W-:Y:S02]  /*3f600*/  IMAD.MOV.U32 R25, RZ, RZ, RZ ;  /* 0x000000ffff197224 */ /* 0x000fe400078e00ff */
[----:B------:R-:W-:Y:S02]  /*3f610*/  IMAD.IADD R39, R71, 0x1, R75 ;  /* 0x0000000147277824 */ /* 0x000fe400078e024b */
[----:B------:R-:W-:Y:S02]  /*3f620*/  IMAD.IADD R21, R107, 0x1, R21 ;  /* 0x000000016b157824 */ /* 0x000fe400078e0215 */
[----:B------:R-:W-:Y:S01]  /*3f630*/  IMAD.WIDE.U32 R18, R33, R37, R18 ;  /* 0x0000002521127225 */ /* 0x000fe200078e0012 */
[----:B------:R-:W-:Y:S02]  /*3f640*/  IADD3 R96, P2, PT, R96, R39, RZ ;  /* 0x0000002760607210 */ /* 0x000fe40007f5e0ff */
[----:B------:R-:W-:Y:S01]  /*3f650*/  IADD3.X R39, PT, PT, RZ, RZ, RZ, P1, P6 ;  /* 0x000000ffff277210 */ /* 0x000fe20000fec4ff */
[----:B------:R-:W-:Y:S01]  /*3f660*/  IMAD.IADD R107, R107, 0x1, R65 ;  /* 0x000000016b6b7824 */ /* 0x000fe200078e0241 */
[----:B------:R-:W-:Y:S01]  /*3f670*/  IADD3 R23, P0, P4, R23, R18, R21 ;  /* 0x0000001217177210 */ /* 0x000fe20007c1e015 */
[----:B------:R-:W-:-:S02]  /*3f680*/  IMAD.SHL.U32 R101, R56, 0x2, RZ ;  /* 0x0000000238657824 */ /* 0x000fc400078e00ff */
[----:B------:R-:W-:-:S03]  /*3f690*/  IMAD.WIDE.U32 R24, R41, R37, R24 ;  /* 0x0000002529187225 */ /* 0x000fc600078e0018 */
[----:B------:R-:W-:Y:S01]  /*3f6a0*/  LOP3.LUT R101, R101, 0xfffffffe, RZ, 0xc0, !PT ;  /* 0xfffffffe65657812 */ /* 0x000fe200078ec0ff */
[----:B------:R-:W-:Y:S01]  /*3f6b0*/  IMAD.IADD R77, R99, 0x1, R19 ;  /* 0x00000001634d7824 */ /* 0x000fe200078e0213 */
[----:B------:R-:W-:Y:S01]  /*3f6c0*/  IADD3 R107, P1, PT, R107, R24, RZ ;  /* 0x000000186b6b7210 */ /* 0x000fe20007f3e0ff */
[----:B------:R-:W-:Y:S02]  /*3f6d0*/  IMAD.MOV.U32 R21, RZ, RZ, RZ ;  /* 0x000000ffff157224 */ /* 0x000fe400078e00ff */
[----:B------:R-:W-:Y:S01]  /*3f6e0*/  IMAD.MOV.U32 R73, RZ, RZ, RZ ;  /* 0x000000ffff497224 */ /* 0x000fe200078e00ff */
[----:B------:R-:W-:Y:S01]  /*3f6f0*/  IADD3.X R77, PT, PT, RZ, R77, RZ, P0, P4 ;  /* 0x0000004dff4d7210 */ /* 0x000fe200007e84ff */
[----:B------:R-:W-:Y:S01]  /*3f700*/  IMAD.MOV.U32 R75, RZ, RZ, RZ ;  /* 0x000000ffff4b7224 */ /* 0x000fe200078e00ff */
[----:B------:R-:W-:Y:S01]  /*3f710*/  IADD3 R101, P0, PT, R101, R70, RZ ;  /* 0x0000004665657210 */ /* 0x000fe20007f1e0ff */
[----:B------:R-:W-:-:S04]  /*3f720*/  IMAD.WIDE.U32 R20, R36, R33, R20 ;  /* 0x0000002124147225 */ /* 0x000fc800078e0014 */
[----:B------:R-:W-:Y:S01]  /*3f730*/  IMAD.IADD R65, R73, 0x1, R61 ;  /* 0x0000000149417824 */ /* 0x000fe200078e023d */
[----:B------:R-:W-:Y:S01]  /*3f740*/  IADD3 R39, P4, P6, R39, R20, R40 ;  /* 0x0000001427277210 */ /* 0x000fe20007e9e028 */
[----:B------:R-:W-:Y:S02]  /*3f750*/  IMAD.IADD R97, R57, 0x1, R75 ;  /* 0x0000000139617824 */ /* 0x000fe400078e024b */
[----:B------:R-:W-:Y:S01]  /*3f760*/  IMAD.WIDE.U32 R18, R69, R10, RZ ;  /* 0x0000000a45127225 */ /* 0x000fe200078e00ff */
[C-C-:B------:R-:W-:Y:S02]  /*3f770*/  SHF.L.U64.HI R63, R60.reuse, 0x1, R65.reuse ;  /* 0x000000013c3f7819 */ /* 0x140fe40000010241 */
[----:B------:R-:W-:Y:S01]  /*3f780*/  SHF.R.U64 R64, R60, 0x1f, R65 ;  /* 0x0000001f3c407819 */ /* 0x000fe20000001241 */
[----:B------:R-:W-:Y:S01]  /*3f790*/  IMAD.X R51, R99, 0x1, R25, P1 ;  /* 0x0000000163337824 */ /* 0x000fe200008e0619 */
[--C-:B------:R-:W-:Y:S01]  /*3f7a0*/  SHF.L.U64.HI R111, R56, 0x1, R97.reuse ;  /* 0x00000001386f7819 */ /* 0x100fe20000010261 */
[----:B------:R-:W-:Y:S01]  /*3f7b0*/  IMAD.WIDE.U32 R24, R32, R38, RZ ;  /* 0x0000002620187225 */ /* 0x000fe200078e00ff */
[----:B------:R-:W-:-:S02]  /*3f7c0*/  SHF.R.U64 R68, R56, 0x1f, R97 ;  /* 0x0000001f38447819 */ /* 0x000fc40000001261 */
[----:B------:R-:W-:Y:S01]  /*3f7d0*/  LOP3.LUT R111, R111, 0x1, RZ, 0xc0, !PT ;  /* 0x000000016f6f7812 */ /* 0x000fe200078ec0ff */
[----:B------:R-:W-:Y:S01]  /*3f7e0*/  IMAD.IADD R72, R103, 0x1, R21 ;  /* 0x0000000167487824 */ /* 0x000fe200078e0215 */
[----:B------:R-:W-:Y:S01]  /*3f7f0*/  LOP3.LUT R68, R68, 0xfffffffe, RZ, 0xc0, !PT ;  /* 0xfffffffe44447812 */ /* 0x000fe200078ec0ff */
[----:B------:R-:W-:Y:S01]  /*3f800*/  IMAD R40, R101, R10, RZ ;  /* 0x0000000a65287224 */ /* 0x000fe200078e02ff */
[----:B------:R-:W-:Y:S01]  /*3f810*/  LOP3.LUT R64, R64, 0xfffffffe, RZ, 0xc0, !PT ;  /* 0xfffffffe40407812 */ /* 0x000fe200078ec0ff */
[----:B------:R-:W-:Y:S01]  /*3f820*/  IMAD.WIDE.U32 R60, R41, R38, RZ ;  /* 0x00000026293c7225 */ /* 0x000fe200078e00ff */
[----:B------:R-:W-:-:S03]  /*3f830*/  IADD3.X R72, PT, PT, RZ, R72, RZ, P4, P6 ;  /* 0x00000048ff487210 */ /* 0x000fc600027ec4ff */
[----:B------:R-:W-:-:S04]  /*3f840*/  IMAD.WIDE.U32 R20, R32, R33, RZ ;  /* 0x0000002120147225 */ /* 0x000fc800078e00ff */
[----:B------:R-:W-:Y:S01]  /*3f850*/  IMAD.IADD R109, R25, 0x1, R71 ;  /* 0x00000001196d7824 */ /* 0x000fe200078e0247 */
[----:B------:R-:W-:Y:S01]  /*3f860*/  SHF.R.U32.HI R25, RZ, 0x1f, R97 ;  /* 0x0000001fff197819 */ /* 0x000fe20000011661 */
[----:B------:R-:W-:-:S04]  /*3f870*/  IMAD.WIDE.U32 R56, R18, R2, RZ ;  /* 0x0000000212387225 */ /* 0x000fc800078e00ff */
[----:B------:R-:W-:Y:S01]  /*3f880*/  IMAD R99, R69, R11, R40 ;  /* 0x0000000b45637224 */ /* 0x000fe200078e0228 */
[----:B------:R-:W-:Y:S01]  /*3f890*/  IADD3.X R40, PT, PT, RZ, RZ, RZ, P3, P5 ;  /* 0x000000ffff287210 */ /* 0x000fe20001fea4ff */
[----:B------:R-:W-:Y:S01]  /*3f8a0*/  IMAD.X R111, RZ, RZ, R111, P0 ;  /* 0x000000ffff6f7224 */ /* 0x000fe200000e066f */
[----:B------:R-:W-:Y:S01]  /*3f8b0*/  IADD3 R109, P5, P3, R20, R109, R60 ;  /* 0x0000006d146d7210 */ /* 0x000fe20007bbe03c */
[----:B------:R-:W-:Y:S01]  /*3f8c0*/  IMAD.IADD R99, R19, 0x1, R99 ;  /* 0x0000000113637824 */ /* 0x000fe200078e0263 */
[----:B------:R-:W-:Y:S01]  /*3f8d0*/  IADD3 RZ, P1, PT, R69, R56, RZ ;  /* 0x0000003845ff7210 */ /* 0x000fe20007f3e0ff */
[----:B------:R-:W-:Y:S01]  /*3f8e0*/  IMAD.IADD R71, R71, 0x1, R21 ;  /* 0x0000000147477824 */ /* 0x000fe200078e0215 */
[----:B------:R-:W-:Y:S01]  /*3f8f0*/  LOP3.LUT R56, R63, 0x1, RZ, 0xc0, !PT ;  /* 0x000000013f387812 */ /* 0x000fe200078ec0ff */
[----:B------:R-:W-:Y:S01]  /*3f900*/  IMAD.MOV.U32 R21, RZ, RZ, RZ ;  /* 0x000000ffff157224 */ /* 0x000fe200078e00ff */
[----:B------:R-:W-:Y:S02]  /*3f910*/  SHF.R.U32.HI R70, RZ, 0x1f, R109 ;  /* 0x0000001fff467819 */ /* 0x000fe4000001166d */
[----:B------:R-:W-:Y:S01]  /*3f920*/  LOP3.LUT R69, R25, 0x1, RZ, 0xc0, !PT ;  /* 0x0000000119457812 */ /* 0x000fe200078ec0ff */
[----:B------:R-:W-:Y:S01]  /*3f930*/  IMAD.X R56, RZ, RZ, R56, P2 ;  /* 0x000000ffff387224 */ /* 0x000fe200010e0638 */
[----:B------:R-:W-:-:S02]  /*3f940*/  IADD3 R25, P2, PT, R70, R62, RZ ;  /* 0x0000003e46197210 */ /* 0x000fc40007f5e0ff */
[----:B------:R-:W-:Y:S01]  /*3f950*/  SHF.R.U32.HI R20, RZ, 0x1f, R65 ;  /* 0x0000001fff147819 */ /* 0x000fe20000011641 */
[----:B------:R-:W-:Y:S01]  /*3f960*/  IMAD.WIDE.U32 R68, R33, R33, R68 ;  /* 0x0000002121447225 */ /* 0x000fe200078e0044 */
[----:B------:R-:W-:Y:S02]  /*3f970*/  ISETP.GT.U32.AND P0, PT, R62, R25, PT ;  /* 0x000000193e00720c */ /* 0x000fe40003f04070 */
[----:B------:R-:W-:Y:S01]  /*3f980*/  LOP3.LUT R65, R20, 0x1, RZ, 0xc0, !PT ;  /* 0x0000000114417812 */ /* 0x000fe200078ec0ff */
[----:B------:R-:W-:Y:S01]  /*3f990*/  IMAD.X R63, RZ, RZ, R76, P2 ;  /* 0x000000ffff3f7224 */ /* 0x000fe200010e064c */
[----:B------:R-:W-:Y:S02]  /*3f9a0*/  IADD3 R97, P2, PT, R25, R74, RZ ;  /* 0x0000004a19617210 */ /* 0x000fe40007f5e0ff */
[----:B------:R-:W-:Y:S01]  /*3f9b0*/  SHF.L.U64.HI R106, R24, 0x1, R109 ;  /* 0x00000001186a7819 */ /* 0x000fe2000001026d */
[----:B------:R-:W-:Y:S01]  /*3f9c0*/  IMAD.WIDE.U32 R64, R41, R41, R64 ;  /* 0x0000002929407225 */ /* 0x000fe200078e0040 */
[----:B------:R-:W-:-:S03]  /*3f9d0*/  ISETP.GT.U32.AND.EX P0, PT, R76, R63, PT, P0 ;  /* 0x0000003f4c00720c */ /* 0x000fc60003f04100 */
[----:B------:R-:W-:Y:S01]  /*3f9e0*/  IMAD.X R103, R63, 0x1, R96, P2 ;  /* 0x000000013f677824 */ /* 0x000fe200010e0660 */
[----:B------:R-:W-:Y:S01]  /*3f9f0*/  IADD3 R74, P2, PT, R111, R68, RZ ;  /* 0x000000446f4a7210 */ /* 0x000fe20007f5e0ff */
[----:B------:R-:W-:Y:S01]  /*3fa00*/  IMAD.IADD R98, R73, 0x1, R65 ;  /* 0x0000000149627824 */ /* 0x000fe200078e0241 */
[----:B------:R-:W-:Y:S02]  /*3fa10*/  SEL R19, R62, R25, P0 ;  /* 0x000000193e137207 */ /* 0x000fe40000000000 */
[----:B------:R-:W-:Y:S01]  /*3fa20*/  SEL R20, R76, R63, P0 ;  /* 0x0000003f4c147207 */ /* 0x000fe20000000000 */
[----:B------:R-:W-:Y:S01]  /*3fa30*/  IMAD.X R75, R75, 0x1, R69, P2 ;  /* 0x000000014b4b7824 */ /* 0x000fe200010e0645 */
[----:B------:R-:W-:Y:S01]  /*3fa40*/  IADD3 R56, P6, P4, R56, R64, R23 ;  /* 0x0000004038387210 */ /* 0x000fe20007cde017 */
[----:B------:R-:W-:Y:S01]  /*3fa50*/  IMAD.WIDE.U32 R64, R99, R2, RZ ;  /* 0x0000000263407225 */ /* 0x000fe200078e00ff */
[----:B------:R-:W-:Y:S02]  /*3fa60*/  ISETP.GT.U32.AND P0, PT, R19, R97, PT ;  /* 0x000000611300720c */ /* 0x000fe40003f04070 */
[----:B------:R-:W-:Y:S01]  /*3fa70*/  IADD3 R60, P2, PT, R97, R62, RZ ;  /* 0x0000003e613c7210 */ /* 0x000fe20007f5e0ff */
[----:B------:R-:W-:Y:S01]  /*3fa80*/  IMAD.WIDE.U32 R68, R99, R4, RZ ;  /* 0x0000000463447225 */ /* 0x000fe200078e00ff */
[----:B------:R-:W-:-:S02]  /*3fa90*/  ISETP.GT.U32.AND.EX P0, PT, R20, R103, PT, P0 ;  /* 0x000000671400720c */ /* 0x000fc40003f04100 */
        /* <DEDUP_REMOVED lines=10> */
[----:B------:R-:W-:Y:S01]  /*3fb40*/  IMAD.MOV.U32 R96, RZ, RZ, R63 ;  /* 0x000000ffff607224 */ /* 0x000fe200078e003f */
[----:B------:R-:W-:Y:S01]  /*3fb50*/  ISETP.GE.U32.AND.EX P0, PT, R20, R103, PT, P0 ;  /* 0x000000671400720c */ /* 0x000fe20003f06100 */
[----:B------:R-:W-:Y:S01]  /*3fb60*/  IMAD.WIDE.U32 R56, R18, R4, RZ ;  /* 0x0000000412387225 */ /* 0x000fe200078e00ff */
[----:B------:R-:W-:Y:S02]  /*3fb70*/  IADD3.X R77, PT, PT, R77, R98, RZ, P4, P6 ;  /* 0x000000624d4d7210 */ /* 0x000fe400027ec4ff */
[----:B------:R-:W-:Y:S01]  /*3fb80*/  IADD3 R25, P6, PT, R25, R50, RZ ;  /* 0x0000003219197210 */ /* 0x000fe20007fde0ff */
[----:B------:R-:W-:Y:S01]  /*3fb90*/  IMAD.MOV.U32 R64, RZ, RZ, R69 ;  /* 0x000000ffff407224 */ /* 0x000fe200078e0045 */
[----:B------:R-:W-:Y:S01]  /*3fba0*/  IADD3.X RZ, P1, PT, R101, R62, RZ, P1, !PT ;  /* 0x0000003e65ff7210 */ /* 0x000fe20000f3e4ff */
[----:B------:R-:W-:Y:S01]  /*3fbb0*/  IMAD.WIDE.U32.X R62, R99, R3, R96, P2 ;  /* 0x00000003633e7225 */ /* 0x000fe200010e0460 */
[----:B------:R-:W-:-:S02]  /*3fbc0*/  IADD3 R100, P2, PT, R25, R22, RZ ;  /* 0x0000001619647210 */ /* 0x000fc40007f5e0ff */
[----:B------:R-:W-:Y:S01]  /*3fbd0*/  SEL R97, RZ, 0x1, P0 ;  /* 0x00000001ff617807 */ /* 0x000fe20000000000 */
[----:B------:R-:W-:Y:S01]  /*3fbe0*/  IMAD.X R98, RZ, RZ, R105, P6 ;  /* 0x000000ffff627224 */ /* 0x000fe200030e0669 */
        /* <DEDUP_REMOVED lines=12> */
[----:B------:R-:W-:Y:S02]  /*3fcb0*/  IADD3 R111, P2, PT, R111, R56, RZ ;  /* 0x000000386f6f7210 */ /* 0x000fe40007f5e0ff */
[----:B------:R-:W-:Y:S01]  /*3fcc0*/  IADD3.X R113, P0, PT, R113, R106, RZ, P0, !PT ;  /* 0x0000006a71717210 */ /* 0x000fe2000071e4ff */
[----:B------:R-:W-:Y:S01]  /*3fcd0*/  IMAD.X R96, R103, 0x1, R94, P1 ;  /* 0x0000000167607824 */ /* 0x000fe200008e065e */
[----:B------:R-:W-:Y:S01]  /*3fce0*/  ISETP.GT.U32.AND P1, PT, R100, R19, PT ;  /* 0x000000136400720c */ /* 0x000fe20003f24070 */
[----:B------:R-:W-:Y:S01]  /*3fcf0*/  IMAD.WIDE.U32.X R64, R99, R5, R64, P4 ;  /* 0x0000000563407225 */ /* 0x000fe200020e0440 */
[----:B------:R-:W-:-:S02]  /*3fd00*/  SEL R68, R50, R25, P6 ;  /* 0x0000001932447207 */ /* 0x000fc40003000000 */
[----:B------:R-:W-:Y:S01]  /*3fd10*/  SEL R98, R105, R98, P6 ;  /* 0x0000006269627207 */ /* 0x000fe20003000000 */
[----:B------:R-:W-:Y:S01]  /*3fd20*/  IMAD.WIDE.U32 R22, P6, R18, R7, R22 ;  /* 0x0000000712167225 */ /* 0x000fe200078c0016 */
[----:B------:R-:W-:Y:S02]  /*3fd30*/  ISETP.GT.U32.AND.EX P1, PT, R102, R103, PT, P1 ;  /* 0x000000676600720c */ /* 0x000fe40003f24110 */
        /* <DEDUP_REMOVED lines=11> */
[----:B------:R-:W-:-:S04]  /*3fdf0*/  IMAD.WIDE.U32 R18, R18, R8, RZ ;  /* 0x0000000812127225 */ /* 0x000fc800078e00ff */
[----:B------:R-:W-:-:S04]  /*3fe00*/  IMAD.WIDE.U32 R24, R111, R10, RZ ;  /* 0x0000000a6f187225 */ /* 0x000fc800078e00ff */
[----:B------:R-:W-:Y:S02]  /*3fe10*/  IMAD R109, R111, R11, R68 ;  /* 0x0000000b6f6d7224 */ /* 0x000fe400078e0244 */
[----:B------:R-:W-:Y:S01]  /*3fe20*/  IMAD.X R69, RZ, RZ, RZ, P6 ;  /* 0x000000ffff457224 */ /* 0x000fe200030e06ff */
[----:B------:R-:W-:Y:S01]  /*3fe30*/  IADD3 R102, P6, PT, R19, R22, RZ ;  /* 0x0000001613667210 */ /* 0x000fe20007fde0ff */
[----:B------:R-:W-:Y:S01]  /*3fe40*/  IMAD.MOV.U32 R68, RZ, RZ, R23 ;  /* 0x000000ffff447224 */ /* 0x000fe200078e0017 */
[----:B------:R-:W-:Y:S01]  /*3fe50*/  IADD3.X R19, P2, P0, R64, RZ, RZ, P2, P0 ;  /* 0x000000ff40137210 */ /* 0x000fe200010404ff */
[----:B------:R-:W-:Y:S01]  /*3fe60*/  IMAD.IADD R109, R25, 0x1, R109 ;  /* 0x00000001196d7824 */ /* 0x000fe200078e026d */
[----:B------:R-:W-:Y:S01]  /*3fe70*/  SEL R25, RZ, 0x1, !P4 ;  /* 0x00000001ff197807 */ /* 0x000fe20006000000 */
        /* <DEDUP_REMOVED lines=10> */
[----:B------:R-:W-:-:S03]  /*3ff20*/  IADD3.X R106, P0, PT, R65, R20, RZ, P0, !PT ;  /* 0x00000014416a7210 */ /* 0x000fc6000071e4ff */
[----:B------:R-:W-:Y:S01]  /*3ff30*/  IMAD.WIDE.U32 R98, P2, R24, R3, R98 ;  /* 0x0000000318627225 */ /* 0x000fe20007840062 */
[----:B------:R-:W-:Y:S02]  /*3ff40*/  IADD3 RZ, P1, PT, R111, R68, RZ ;  /* 0x000000446fff7210 */ /* 0x000fe40007f3e0ff */
[----:B------:R-:W-:Y:S01]  /*3ff50*/  IADD3 R68, P4, PT, R19, R62, RZ ;  /* 0x0000003e13447210 */ /* 0x000fe20007f9e0ff */
[----:B------:R-:W-:Y:S01]  /*3ff60*/  IMAD.X R63, RZ, RZ, RZ, P2 ;  /* 0x000000ffff3f7224 */ /* 0x000fe200010e06ff */
[----:B------:R-:W-:Y:S01]  /*3ff70*/  IADD3 R60, P6, PT, R69, R98, RZ ;  /* 0x00000062453c7210 */ /* 0x000fe20007fde0ff */
[----:B------:R-:W-:Y:S01]  /*3ff80*/  IMAD.MOV.U32 R62, RZ, RZ, R99 ;  /* 0x000000ffff3e7224 */ /* 0x000fe200078e0063 */
[----:B------:R-:W-:Y:S01]  /*3ff90*/  IADD3.X R106, P4, PT, R106, R115, RZ, P4, !PT ;  /* 0x000000736a6a7210 */ /* 0x000fe2000279e4ff */
[----:B------:R-:W-:Y:S01]  /*3ffa0*/  IMAD.IADD R20, R61, 0x1, R73 ;  /* 0x000000013d147824 */ /* 0x000fe200078e0249 */
[----:B------:R-:W-:Y:S01]  /*3ffb0*/  IADD3.X RZ, P2, PT, R113, R60, RZ, P1, !PT ;  /* 0x0000003c71ff7210 */ /* 0x000fe20000f5e4ff */
[----:B------:R-:W-:Y:S01]  /*3ffc0*/  IMAD.WIDE.U32.X R62, R109, R3, R62, P6 ;  /* 0x000000036d3e7225 */ /* 0x000fe200030e043e */
[----:B------:R-:W-:-:S02]  /*3ffd0*/  IADD3.X R19, P0, P4, R56, RZ, RZ, P4, P0 ;  /* 0x000000ff38137210 */ /* 0x000fc400024004ff */
[----:B------:R-:W-:Y:S01]  /*3ffe0*/  IADD3 R98, P1, PT, R101, R50, RZ ;  /* 0x0000003265627210 */ /* 0x000fe20007f3e0ff */
        /* <DEDUP_REMOVED lines=27> */
[----:B------:R-:W-:Y:S02]  /*401a0*/  IMAD R69, R99, R11, R68 ;  /* 0x0000000b63457224 */ /* 0x000fe400078e0244 */
[----:B------:R-:W-:-:S04]  /*401b0*/  IMAD.WIDE.U32 R24, R24, R8, RZ ;  /* 0x0000000818187225 */ /* 0x000fc800078e00ff */
[----:B------:R-:W-:Y:S01]  /*401c0*/  IMAD.WIDE.U32.X R56, R109, R7, R56, P1 ;  /* 0x000000076d387225 */ /* 0x000fe200008e0438 */
[----:B------:R-:W-:-:S03]  /*401d0*/  IADD3 R106, P1, PT, R51, R18, RZ ;  /* 0x00000012336a7210 */ /* 0x000fc60007f3e0ff */
[----:B------:R-:W-:Y:S01]  /*401e0*/  IMAD.IADD R51, R63, 0x1, R69 ;  /* 0x000000013f337824 */ /* 0x000fe200078e0245 */
[----:B------:R-:W-:Y:S01]  /*401f0*/  IADD3.X R113, P1, PT, R113, R102, RZ, P1, !PT ;  /* 0x0000006671717210 */ /* 0x000fe20000f3e4ff */
[----:B------:R-:W-:Y:S01]  /*40200*/  IMAD.X R19, RZ, RZ, RZ, P6 ;  /* 0x000000ffff137224 */ /* 0x000fe200030e06ff */
[----:B------:R-:W-:Y:S01]  /*40210*/  IADD3 R117, P6, PT, R25, R64, RZ ;  /* 0x0000004019757210 */ /* 0x000fe20007fde0ff */
[----:B------:R-:W-:Y:S01]  /*40220*/  IMAD.MOV.U32 R18, RZ, RZ, R65 ;  /* 0x000000ffff127224 */ /* 0x000fe200078e0041 */
[----:B------:R-:W-:Y:S01]  /*40230*/  IADD3.X R25, P2, P4, R60, RZ, RZ, P2, P4 ;  /* 0x000000ff3c197210 */ /* 0x000fe200014484ff */
[-C--:B------:R-:W-:Y:S01]  /*40240*/  IMAD.WIDE.U32 R64, R51, R2.reuse, RZ ;  /* 0x0000000233407225 */ /* 0x080fe200078e00ff */
[----:B------:R-:W-:Y:S02]  /*40250*/  IADD3.X R63, P0, P1, R22, RZ, RZ, P1, P0 ;  /* 0x000000ff163f7210 */ /* 0x000fe400009004ff */
[----:B------:R-:W-:Y:S01]  /*40260*/  IADD3.X R22, PT, PT, R61, RZ, RZ, P2, P4 ;  /* 0x000000ff3d167210 */ /* 0x000fe200017e84ff */
[----:B------:R-:W-:Y:S01]  /*40270*/  IMAD.WIDE.U32 R68, R62, R2, RZ ;  /* 0x000000023e447225 */ /* 0x000fe200078e00ff */
[----:B------:R-:W-:-:S02]  /*40280*/  IADD3 R25, P2, PT, R25, R106, RZ ;  /* 0x0000006a19197210 */ /* 0x000fc40007f5e0ff */
[----:B------:R-:W-:Y:S01]  /*40290*/  IADD3.X R106, PT, PT, R23, RZ, RZ, P0, P1 ;  /* 0x000000ff176a7210 */ /* 0x000fe200007e24ff */
[----:B------:R-:W-:Y:S01]  /*402a0*/  IMAD.WIDE.U32 R64, P4, R62, R3, R64 ;  /* 0x000000033e407225 */ /* 0x000fe20007880040 */
[----:B------:R-:W-:Y:S02]  /*402b0*/  IADD3.X R22, P2, PT, R22, R113, RZ, P2, !PT ;  /* 0x0000007116167210 */ /* 0x000fe4000175e4ff */
[----:B------:R-:W-:Y:S01]  /*402c0*/  IADD3 RZ, P0, PT, R99, R68, RZ ;  /* 0x0000004463ff7210 */ /* 0x000fe20007f1e0ff */
[----:B------:R-:W-:Y:S01]  /*402d0*/  IMAD.WIDE.U32.X R18, R109, R9, R18, P6 ;  /* 0x000000096d127225 */ /* 0x000fe200030e0412 */
[----:B------:R-:W-:Y:S02]  /*402e0*/  IADD3 R50, P6, PT, R25, R50, RZ ;  /* 0x0000003219327210 */ /* 0x000fe40007fde0ff */
[----:B------:R-:W-:Y:S01]  /*402f0*/  IADD3 R68, P1, PT, R69, R64, RZ ;  /* 0x0000004045447210 */ /* 0x000fe20007f3e0ff */
[----:B------:R-:W-:Y:S01]  /*40300*/  IMAD.X R23, RZ, RZ, RZ, P4 ;  /* 0x000000ffff177224 */ /* 0x000fe200020e06ff */
[----:B------:R-:W-:Y:S01]  /*40310*/  IADD3.X R69, P6, PT, R22, R115, RZ, P6, !PT ;  /* 0x0000007316457210 */ /* 0x000fe200037de4ff */
[----:B------:R-:W-:Y:S01]  /*40320*/  IMAD.MOV.U32 R22, RZ, RZ, R65 ;  /* 0x000000ffff167224 */ /* 0x000fe200078e0041 */
[----:B------:R-:W-:Y:S01]  /*40330*/  IADD3.X R109, PT, PT, RZ, RZ, RZ, P5, P3 ;  /* 0x000000ffff6d7210 */ /* 0x000fe20002fe64ff */
[----:B------:R-:W-:Y:S01]  /*40340*/  IMAD.WIDE.U32 R60, R51, R4, RZ ;  /* 0x00000004333c7225 */ /* 0x000fe200078e00ff */
[----:B------:R-:W-:-:S02]  /*40350*/  IADD3 R99, P5, PT, R63, R74, RZ ;  /* 0x0000004a3f637210 */ /* 0x000fc40007fbe0ff */
[----:B------:R-:W-:Y:S01]  /*40360*/  IADD3.X R25, P2, P6, R56, RZ, RZ, P6, P2 ;  /* 0x000000ff38197210 */ /* 0x000fe200036444ff */
[----:B------:R-:W-:Y:S01]  /*40370*/  IMAD.WIDE.U32.X R22, R51, R3, R22, P1 ;  /* 0x0000000333167225 */ /* 0x000fe200008e0416 */
[----:B------:R-:W-:Y:S02]  /*40380*/  IADD3.X RZ, P0, PT, R111, R68, RZ, P0, !PT ;  /* 0x000000446fff7210 */ /* 0x000fe4000071e4ff */
[----:B------:R-:W-:Y:S01]  /*40390*/  IADD3 R25, P3, PT, R25, R99, RZ ;  /* 0x0000006319197210 */ /* 0x000fe20007f7e0ff */
[----:B------:R-:W-:Y:S01]  /*403a0*/  IMAD.WIDE.U32 R20, R33, R41, R20 ;  /* 0x0000002921147225 */ /* 0x000fe200078e0014 */
[----:B------:R-:W-:Y:S02]  /*403b0*/  IADD3.X R102, PT, PT, R57, RZ, RZ, P2, P6 ;  /* 0x000000ff39667210 */ /* 0x000fe400017ec4ff */
[----:B------:R-:W-:Y:S01]  /*403c0*/  IADD3 R64, P6, PT, R25, R24, RZ ;  /* 0x0000001819407210 */ /* 0x000fe20007fde0ff */
[----:B------:R-:W-:Y:S01]  /*403d0*/  IMAD.WIDE.U32 R24, P2, R62, R5, R60 ;  /* 0x000000053e187225 */ /* 0x000fe2000784003c */
[----:B------:R-:W-:-:S02]  /*403e0*/  IADD3.X R63, P0, PT, RZ, R22, RZ, P0, !PT ;  /* 0x00000016ff3f7210 */ /* 0x000fc4000071e4ff */
[----:B------:R-:W-:Y:S01]  /*403f0*/  IADD3 R109, P4, P1, R109, R20, R71 ;  /* 0x000000146d6d7210 */ /* 0x000fe2000799e047 */
[----:B------:R-:W-:Y:S02]  /*40400*/  IMAD.X R60, R106, 0x1, R75, P5 ;  /* 0x000000016a3c7824 */ /* 0x000fe400028e064b */
[----:B------:R-:W-:-:S03]  /*40410*/  IMAD.WIDE.U32 R56, R62, R4, RZ ;  /* 0x000000043e387225 */ /* 0x000fc600078e00ff */
[----:B------:R-:W-:Y:S01]  /*40420*/  IADD3.X R102, P3, PT, R102, R60, RZ, P3, !PT ;  /* 0x0000003c66667210 */ /* 0x000fe20001f7e4ff */
[----:B------:R-:W-:Y:S01]  /*40430*/  IMAD.X R20, RZ, RZ, R23, P0 ;  /* 0x000000ffff147224 */ /* 0x000fe200000e0617 */
[----:B------:R-:W-:Y:S01]  /*40440*/  IADD3 R63, P0, PT, R63, R50, RZ ;  /* 0x000000323f3f7210 */ /* 0x000fe20007f1e0ff */
[----:B------:R-:W-:Y:S01]  /*40450*/  IMAD.X R23, RZ, RZ, RZ, P2 ;  /* 0x000000ffff177224 */ /* 0x000fe200010e06ff */
[----:B------:R-:W-:Y:S01]  /*40460*/  IADD3 R57, P5, PT, R57, R24, RZ ;  /* 0x0000001839397210 */ /* 0x000fe20007fbe0ff */
[----:B------:R-:W-:Y:S01]  /*40470*/  IMAD.MOV.U32 R22, RZ, RZ, R25 ;  /* 0x000000ffff167224 */ /* 0x000fe200078e0019 */
[----:B------:R-:W-:Y:S01]  /*40480*/  IADD3.X R102, P6, PT, R102, R117, RZ, P6, !PT ;  /* 0x0000007566667210 */ /* 0x000fe200037de4ff */
[----:B------:R-:W-:Y:S01]  /*40490*/  IMAD.IADD R21, R73, 0x1, R21 ;  /* 0x0000000149157824 */ /* 0x000fe200078e0215 */
[----:B------:R-:W-:Y:S01]  /*404a0*/  IADD3 R63, P2, PT, R63, R56, RZ ;  /* 0x000000383f3f7210 */ /* 0x000fe20007f5e0ff */
[----:B------:R-:W-:Y:S01]  /*404b0*/  IMAD.WIDE.U32.X R22, R51, R5, R22, P5 ;  /* 0x0000000533167225 */ /* 0x000fe200028e0416 */
[----:B------:R-:W-:-:S02]  /*404c0*/  IADD3.X R20, P0, PT, R20, R69, RZ, P0, !PT ;  /* 0x0000004514147210 */ /* 0x000fc4000071e4ff */
[----:B------:R-:W-:Y:S01]  /*404d0*/  IADD3.X R50, P3, P6, R18, RZ, RZ, P6, P3 ;  /* 0x000000ff12327210 */ /* 0x000fe200036664ff */
[----:B------:R-:W-:Y:S01]  /*404e0*/  IMAD.WIDE.U32 R24, R51, R6, RZ ;  /* 0x0000000633187225 */ /* 0x000fe200078e00ff */
[----:B------:R-:W-:Y:S02]  /*404f0*/  IADD3.X R73, P2, PT, R20, R57, RZ, P2, !PT ;  /* 0x0000003914497210 */ /* 0x000fe4000175e4ff */
[----:B------:R-:W-:Y:S02]  /*40500*/  IADD3.X R21, PT, PT, RZ, R21, RZ, P4, P1 ;  /* 0x00000015ff157210 */ /* 0x000fe400027e24ff */
[----:B------:R-:W-:Y:S02]  /*40510*/  ISETP.GT.U32.AND P1, PT, R94, R101, PT ;  /* 0x000000655e00720c */ /* 0x000fe40003f24070 */
[----:B------:R-:W-:Y:S01]  /*40520*/  IADD3.X R68, PT, PT, R19, RZ, RZ, P3, P6 ;  /* 0x000000ff13447210 */ /* 0x000fe20001fec4ff */
[----:B------:R-:W-:Y:S01]  /*40530*/  IMAD.WIDE.U32 R18, R63, R10, RZ ;  /* 0x0000000a3f127225 */ /* 0x000fe200078e00ff */
[----:B------:R-:W-:-:S02]  /*40540*/  IADD3.X R69, P2, P6, R22, RZ, RZ, P2, P0 ;  /* 0x000000ff16457210 */ /* 0x000fc400016404ff */
[----:B------:R-:W-:Y:S01]  /*40550*/  ISETP.GT.U32.AND.EX P1, PT, R103, R96, PT, P1 ;  /* 0x000000606700720c */ /* 0x000fe20003f24110 */
[----:B------:R-:W-:Y:S01]  /*40560*/  IMAD R22, R73, R10, RZ ;  /* 0x0000000a49167224 */ /* 0x000fe200078e02ff */
[----:B------:R-:W-:Y:S02]  /*40570*/  IADD3 R109, P4, P5, R70, R109, R109 ;  /* 0x0000006d466d7210 */ /* 0x000fe40007d9e06d */
[----:B------:R-:W-:Y:S01]  /*40580*/  SEL R20, RZ, 0x1, !P1 ;  /* 0x00000001ff147807 */ /* 0x000fe20004800000 */
[----:B------:R-:W-:Y:S01]  /*40590*/  IMAD R57, R63, R11, R22 ;  /* 0x0000000b3f397224 */ /* 0x000fe200078e0216 */
[----:B------:R-:W-:Y:S01]  /*405a0*/  IADD3.X R71, PT, PT, R23, RZ, RZ, P2, P6 ;  /* 0x000000ff17477210 */ /* 0x000fe200017ec4ff */
[----:B------:R-:W-:Y:S01]  /*405b0*/  IMAD.WIDE.U32 R24, P6, R62, R7, R24 ;  /* 0x000000073e187225 */ /* 0x000fe200078c0018 */
[----:B------:R-:W-:Y:S02]  /*405c0*/  ISETP.GE.U32.AND P2, PT, R99, R74, PT ;  /* 0x0000004a6300720c */ /* 0x000fe40003f46070 */
[----:B------:R-:W-:Y:S01]  /*405d0*/  IADD3.X R23, PT, PT, RZ, R21, R21, P4, P5 ;  /* 0x00000015ff177210 */ /* 0x000fe200027ea415 */
[----:B------:R-:W-:Y:S01]  /*405e0*/  IMAD.IADD R22, R19, 0x1, R57 ;  /* 0x0000000113167824 */ /* 0x000fe200078e0239 */
[----:B------:R-:W-:Y:S01]  /*405f0*/  IADD3 R107, P4, P5, R20, R107, R40 ;  /* 0x0000006b146b7210 */ /* 0x000fe20007d9e028 */
[----:B------:R-:W-:Y:S01]  /*40600*/  IMAD.WIDE.U32 R56, R62, R6, RZ ;  /* 0x000000063e387225 */ /* 0x000fe200078e00ff */
[----:B------:R-:W-:-:S02]  /*40610*/  ISETP.GE.U32.AND.EX P1, PT, R60, R75, PT, P2 ;  /* 0x0000004b3c00720c */ /* 0x000fc40003f26120 */
        /* <DEDUP_REMOVED lines=9> */
[----:B------:R-:W-:-:S02]  /*406b0*/  SEL R70, RZ, 0x1, P1 ;  /* 0x00000001ff467807 */ /* 0x000fc40000800000 */
[----:B------:R-:W-:Y:S01]  /*406c0*/  IADD3.X R71, P6, PT, R71, R40, RZ, P6, !PT ;  /* 0x0000002847477210 */ /* 0x000fe200037de4ff */
[----:B------:R-:W-:Y:S01]  /*406d0*/  IMAD.WIDE.U32 R24, P5, R18, R3, R60 ;  /* 0x0000000312187225 */ /* 0x000fe200078a003c */
[----:B------:R-:W-:Y:S02]  /*406e0*/  IADD3 RZ, P1, PT, R63, R64, RZ ;  /* 0x000000403fff7210 */ /* 0x000fe40007f3e0ff */
[----:B------:R-:W-:Y:S01]  /*406f0*/  ISETP.GE.U32.AND P0, PT, R98, R101, PT ;  /* 0x000000656200720c */ /* 0x000fe20003f06070 */
[----:B------:R-:W-:Y:S01]  /*40700*/  IMAD.WIDE.U32.X R56, R51, R7, R20, P4 ;  /* 0x0000000733387225 */ /* 0x000fe200020e0414 */
[----:B------:R-:W-:Y:S02]  /*40710*/  IADD3 R20, P4, PT, R65, R24, RZ ;  /* 0x0000001841147210 */ /* 0x000fe40007f9e0ff */
[----:B------:R-:W-:Y:S01]  /*40720*/  ISETP.GE.U32.AND.EX P0, PT, R105, R96, PT, P0 ;  /* 0x000000606900720c */ /* 0x000fe20003f06100 */
        /* <DEDUP_REMOVED lines=16> */
[----:B------:R-:W-:Y:S01]  /*40830*/  IMAD.MOV.U32 R20, RZ, RZ, R57 ;  /* 0x000000ffff147224 */ /* 0x000fe200078e0039 */
[----:B------:R-:W-:Y:S01]  /*40840*/  IADD3 R63, P4, PT, R40, R65, RZ ;  /* 0x00000041283f7210 */ /* 0x000fe20007f9e0ff */
[----:B------:R-:W-:Y:S01]  /*40850*/  IMAD.WIDE.U32 R24, R22, R4, RZ ;  /* 0x0000000416187225 */ /* 0x000fe200078e00ff */
[----:B------:R-:W-:-:S03]  /*40860*/  IADD3.X R40, P1, PT, RZ, R60, RZ, P1, !PT ;  /* 0x0000003cff287210 */ /* 0x000fc60000f3e4ff */
        /* <DEDUP_REMOVED lines=9> */
[----:B------:R-:W-:Y:S01]  /*40900*/  IMAD.WIDE.U32 R50, R18, R4, RZ ;  /* 0x0000000412327225 */ /* 0x000fe200078e00ff */
[----:B------:R-:W-:-:S03]  /*40910*/  IADD3.X R40, P4, P6, R20, RZ, RZ, P6, P4 ;  /* 0x000000ff14287210 */ /* 0x000fc600036884ff */
        /* <DEDUP_REMOVED lines=10> */
[----:B------:R-:W-:Y:S01]  /*409c0*/  ISETP.GE.U32.AND P2, PT, R65, R70, PT ;  /* 0x000000464100720c */ /* 0x000fe20003f46070 */
[----:B------:R-:W-:Y:S01]  /*409d0*/  IMAD.WIDE.U32 R24, R18, R6, RZ ;  /* 0x0000000612187225 */ /* 0x000fe200078e00ff */
[----:B------:R-:W-:Y:S02]  /*409e0*/  IADD3.X R23, P0, P1, R56, RZ, RZ, P1, P0 ;  /* 0x000000ff38177210 */ /* 0x000fe400009004ff */
[----:B------:R-:W-:Y:S01]  /*409f0*/  IADD3 R64, P6, P4, R68, R39, R107 ;  /* 0x0000002744407210 */ /* 0x000fe20007cde06b */
[----:B------:R-:W-:Y:S01]  /*40a00*/  IMAD.X R68, RZ, RZ, R77, P3 ;  /* 0x000000ffff447224 */ /* 0x000fe200018e064d */
[----:B------:R-:W-:Y:S01]  /*40a10*/  SEL R39, RZ, 0x1, P5 ;  /* 0x00000001ff277807 */ /* 0x000fe20002800000 */
[----:B------:R-:W-:Y:S01]  /*40a20*/  IMAD.WIDE.U32 R20, P5, R18, R7, R20 ;  /* 0x0000000712147225 */ /* 0x000fe200078a0014 */
[----:B------:R-:W-:Y:S02]  /*40a30*/  ISETP.GE.U32.AND.EX P2, PT, R73, R74, PT, P2 ;  /* 0x0000004a4900720c */ /* 0x000fe40003f46120 */
[----:B------:R-:W-:-:S02]  /*40a40*/  IADD3.X R56, PT, PT, R57, RZ, RZ, P0, P1 ;  /* 0x000000ff39387210 */ /* 0x000fc400007e24ff */
[----:B------:R-:W-:Y:S02]  /*40a50*/  IADD3 R23, P0, PT, R23, R62, RZ ;  /* 0x0000003e17177210 */ /* 0x000fe40007f1e0ff */
[----:B------:R-:W-:Y:S02]  /*40a60*/  IADD3 R60, P3, PT, R39, R76, RZ ;  /* 0x0000004c273c7210 */ /* 0x000fe40007f7e0ff */
[----:B------:R-:W-:Y:S02]  /*40a70*/  SEL R39, RZ, 0x1, P2 ;  /* 0x00000001ff277807 */ /* 0x000fe40001000000 */
[----:B------:R-:W-:Y:S01]  /*40a80*/  IADD3 R61, P2, PT, R25, R20, RZ ;  /* 0x00000014193d7210 */ /* 0x000fe20007f5e0ff */
[----:B------:R-:W-:Y:S01]  /*40a90*/  IMAD.X R25, RZ, RZ, RZ, P5 ;  /* 0x000000ffff197224 */ /* 0x000fe200028e06ff */
[----:B------:R-:W-:Y:S01]  /*40aa0*/  IADD3.X R20, P0, PT, R56, R63, RZ, P0, !PT ;  /* 0x0000003f38147210 */ /* 0x000fe2000071e4ff */
[----:B------:R-:W-:Y:S01]  /*40ab0*/  IMAD.WIDE.U32 R56, R22, R8, RZ ;  /* 0x0000000816387225 */ /* 0x000fe200078e00ff */
[----:B------:R-:W-:-:S02]  /*40ac0*/  IADD3 R65, P1, PT, R23, R24, RZ ;  /* 0x0000001817417210 */ /* 0x000fc40007f3e0ff */
[----:B------:R-:W-:Y:S01]  /*40ad0*/  IADD3 R39, P5, PT, R39, R60, RZ ;  /* 0x0000003c27277210 */ /* 0x000fe20007fbe0ff */
[----:B------:R-:W-:Y:S01]  /*40ae0*/  IMAD.X R23, RZ, RZ, R68, P3 ;  /* 0x000000ffff177224 */ /* 0x000fe200018e0644 */
        /* <DEDUP_REMOVED lines=69> */
.L_x_129:
        /* <DEDUP_REMOVED lines=21> */
.L_x_130:
        /* <DEDUP_REMOVED lines=64> */
.L_x_131:
        /* <DEDUP_REMOVED lines=64> */
.L_x_132:
        /* <DEDUP_REMOVED lines=17> */
[----:B------:R-:W-:Y:S01]  /*419a0*/  ISETP.GE.U32.AND P0, PT, R55, R56, PT ;  /* 0x000000383700720c */ /* 0x000fe20003f06070 */
[----:B------:R-:W-:Y:S01]  /*419b0*/  IMAD.X R19, RZ, RZ, R124, P1 ;  /* 0x000000ffff137224 */ /* 0x000fe200008e067c */
[----:B------:R-:W-:Y:S02]  /*419c0*/  IADD3 R67, P1, PT, R67, -R20, RZ ;  /* 0x8000001443437210 */ /* 0x000fe40007f3e0ff */
[----:B------:R-:W-:Y:S02]  /*419d0*/  IADD3 R56, P3, PT, R55, -R56, RZ ;  /* 0x8000003837387210 */ /* 0x000fe40007f7e0ff */
[----:B------:R-:W-:Y:S01]  /*419e0*/  ISETP.GE.U32.AND.EX P0, PT, R52, R19, PT, P0 ;  /* 0x000000133400720c */ /* 0x000fe20003f06100 */
        /* <DEDUP_REMOVED lines=43> */
.L_x_133:
[----:B------:R-:W-:-:S04]  /*41ca0*/  IMAD.WIDE.U32 R20, R67, R38, RZ ;  /* 0x0000002643147225 */ /* 0x000fc800078e00ff */
[----:B------:R-:W-:Y:S02]  /*41cb0*/  IMAD.MOV.U32 R70, RZ, RZ, RZ ;  /* 0x000000ffff467224 */ /* 0x000fe400078e00ff */
[----:B------:R-:W-:Y:S02]  /*41cc0*/  IMAD.MOV.U32 R73, RZ, RZ, RZ ;  /* 0x000000ffff497224 */ /* 0x000fe400078e00ff */
        /* <DEDUP_REMOVED lines=9> */
[----:B------:R-:W-:Y:S02]  /*41d60*/  IMAD.MOV.U32 R97, RZ, RZ, RZ ;  /* 0x000000ffff617224 */ /* 0x000fe400078e00ff */
[----:B------:R-:W-:Y:S01]  /*41d70*/  IMAD.MOV.U32 R68, RZ, RZ, RZ ;  /* 0x000000ffff447224 */ /* 0x000fe200078e00ff */
[----:B------:R-:W-:Y:S01]  /*41d80*/  IADD3 R53, P1, P3, R24, R53, R18 ;  /* 0x0000003518357210 */ /* 0x000fe20007b3e012 */
[----:B------:R-:W-:Y:S02]  /*41d90*/  IMAD.IADD R50, R19, 0x1, R97 ;  /* 0x0000000113327824 */ /* 0x000fe400078e0261 */
[----:B------:R-:W-:Y:S02]  /*41da0*/  IMAD.IADD R94, R73, 0x1, R25 ;  /* 0x00000001495e7824 */ /* 0x000fe400078e0219 */
[----:B------:R-:W-:-:S04]  /*41db0*/  IMAD.WIDE.U32 R74, R65, R32, RZ ;  /* 0x00000020414a7225 */ /* 0x000fc800078e00ff */
[----:B------:R-:W-:Y:S01]  /*41dc0*/  IMAD.WIDE.U32 R18, R56, R38, RZ ;  /* 0x0000002638127225 */ /* 0x000fe200078e00ff */
[----:B------:R-:W-:-:S03]  /*41dd0*/  IADD3 R74, P4, PT, R20, R74, RZ ;  /* 0x0000004a144a7210 */ /* 0x000fc60007f9e0ff */
[----:B------:R-:W-:Y:S02]  /*41de0*/  IMAD.MOV.U32 R25, RZ, RZ, RZ ;  /* 0x000000ffff197224 */ /* 0x000fe400078e00ff */
[----:B------:R-:W-:Y:S02]  /*41df0*/  IMAD.IADD R22, R51, 0x1, R68 ;  /* 0x0000000133167824 */ /* 0x000fe400078e0244 */
[----:B------:R-:W-:Y:S02]  /*41e00*/  IMAD.MOV.U32 R23, RZ, RZ, RZ ;  /* 0x000000ffff177224 */ /* 0x000fe400078e00ff */
[----:B------:R-:W-:Y:S02]  /*41e10*/  IMAD.IADD R64, R70, 0x1, R55 ;  /* 0x0000000146407824 */ /* 0x000fe400078e0237 */
[----:B------:R-:W-:-:S04]  /*41e20*/  IMAD.WIDE.U32 R54, R56, R33, RZ ;  /* 0x0000002138367225 */ /* 0x000fc800078e00ff */
[----:B------:R-:W-:Y:S02]  /*41e30*/  IMAD.IADD R61, R63, 0x1, R75 ;  /* 0x000000013f3d7824 */ /* 0x000fe400078e024b */
[----:B------:R-:W-:-:S04]  /*41e40*/  IMAD.WIDE.U32 R56, R40, R38, RZ ;  /* 0x0000002628387225 */ /* 0x000fc800078e00ff */
[----:B------:R-:W-:Y:S02]  /*41e50*/  IMAD.IADD R19, R19, 0x1, R25 ;  /* 0x0000000113137824 */ /* 0x000fe400078e0219 */
[----:B------:R-:W-:Y:S02]  /*41e60*/  IMAD.MOV.U32 R75, RZ, RZ, RZ ;  /* 0x000000ffff4b7224 */ /* 0x000fe400078e00ff */
[----:B------:R-:W-:Y:S01]  /*41e70*/  IMAD.WIDE.U32 R22, R33, R66, R22 ;  /* 0x0000004221167225 */ /* 0x000fe200078e0016 */
[----:B------:R-:W-:-:S03]  /*41e80*/  IADD3 R72, P5, P6, R54, R19, R56 ;  /* 0x0000001336487210 */ /* 0x000fc60007ebe038 */
[----:B------:R-:W-:Y:S01]  /*41e90*/  IMAD.IADD R24, R57, 0x1, R75 ;  /* 0x0000000139187824 */ /* 0x000fe200078e024b */
[----:B------:R-:W-:Y:S01]  /*41ea0*/  IADD3 R64, P0, P2, R21, R22, R64 ;  /* 0x0000001615407210 */ /* 0x000fe20007a1e040 */
[----:B------:R-:W-:Y:S02]  /*41eb0*/  IMAD.IADD R96, R68, 0x1, R23 ;  /* 0x0000000144607824 */ /* 0x000fe400078e0217 */
[----:B------:R-:W-:-:S03]  /*41ec0*/  IMAD.WIDE.U32 R56, R62, R32, RZ ;  /* 0x000000203e387225 */ /* 0x000fc600078e00ff */
[----:B------:R-:W-:Y:S01]  /*41ed0*/  IADD3.X R96, PT, PT, RZ, R96, RZ, P0, P2 ;  /* 0x00000060ff607210 */ /* 0x000fe200007e44ff */
[----:B------:R-:W-:-:S04]  /*41ee0*/  IMAD.WIDE.U32 R76, R65, R41, RZ ;  /* 0x00000029414c7225 */ /* 0x000fc800078e00ff */
[----:B------:R-:W-:Y:S02]  /*41ef0*/  IMAD.MOV.U32 R19, RZ, RZ, RZ ;  /* 0x000000ffff137224 */ /* 0x000fe400078e00ff */
[----:B------:R-:W-:Y:S02]  /*41f00*/  IMAD.IADD R98, R25, 0x1, R55 ;  /* 0x0000000119627824 */ /* 0x000fe400078e0237 */
[----:B------:R-:W-:-:S04]  /*41f10*/  IMAD.WIDE.U32 R22, R67, R32, RZ ;  /* 0x0000002043167225 */ /* 0x000fc800078e00ff */
[----:B------:R-:W-:Y:S01]  /*41f20*/  IMAD.IADD R25, R63, 0x1, R77 ;  /* 0x000000013f197824 */ /* 0x000fe200078e024d */
[----:B------:R-:W-:Y:S01]  /*41f30*/  IADD3 R77, P2, P0, R76, R61, R56 ;  /* 0x0000003d4c4d7210 */ /* 0x000fe2000785e038 */
[----:B------:R-:W-:Y:S01]  /*41f40*/  IMAD.IADD R60, R19, 0x1, R57 ;  /* 0x00000001133c7824 */ /* 0x000fe200078e0239 */
[----:B------:R-:W-:Y:S01]  /*41f50*/  IADD3.X R57, PT, PT, RZ, RZ, RZ, P5, P6 ;  /* 0x000000ffff397210 */ /* 0x000fe20002fec4ff */
[----:B------:R-:W-:Y:S02]  /*41f60*/  IMAD.MOV.U32 R61, RZ, RZ, RZ ;  /* 0x000000ffff3d7224 */ /* 0x000fe400078e00ff */
[----:B------:R-:W-:-:S04]  /*41f70*/  IMAD.WIDE.U32 R54, R66, R32, RZ ;  /* 0x0000002042367225 */ /* 0x000fc800078e00ff */
[----:B------:R-:W-:-:S04]  /*41f80*/  IMAD.WIDE.U32 R58, R67, R41, RZ ;  /* 0x00000029433a7225 */ /* 0x000fc800078e00ff */
[----:B------:R-:W-:Y:S02]  /*41f90*/  IMAD.IADD R21, R70, 0x1, R23 ;  /* 0x0000000146157824 */ /* 0x000fe400078e0217 */
[----:B------:R-:W-:-:S04]  /*41fa0*/  IMAD.WIDE.U32 R60, R41, R62, R60 ;  /* 0x0000003e293c7225 */ /* 0x000fc800078e003c */
[----:B------:R-:W-:Y:S01]  /*41fb0*/  IMAD.IADD R56, R68, 0x1, R55 ;  /* 0x0000000144387824 */ /* 0x000fe200078e0237 */
[----:B------:R-:W-:Y:S01]  /*41fc0*/  IADD3.X R55, PT, PT, RZ, RZ, RZ, P1, P3 ;  /* 0x000000ffff377210 */ /* 0x000fe20000fe64ff */
[----:B------:R-:W-:Y:S01]  /*41fd0*/  IMAD.MOV.U32 R51, RZ, RZ, RZ ;  /* 0x000000ffff337224 */ /* 0x000fe200078e00ff */
[----:B------:R-:W-:Y:S01]  /*41fe0*/  IADD3 R64, P5, P6, R64, R60, R25 ;  /* 0x0000003c40407210 */ /* 0x000fe20007ebe019 */
[----:B------:R-:W-:Y:S01]  /*41ff0*/  IMAD.IADD R101, R70, 0x1, R59 ;  /* 0x0000000146657824 */ /* 0x000fe200078e023b */
[----:B------:R-:W-:Y:S01]  /*42000*/  IADD3 R59, P1, P3, R58, R21, R54 ;  /* 0x000000153a3b7210 */ /* 0x000fe20007b3e036 */
[----:B------:R-:W-:Y:S01]  /*42010*/  IMAD.X R77, R77, 0x1, R100, P4 ;  /* 0x000000014d4d7824 */ /* 0x000fe200020e0664 */
[----:B------:R-:W-:Y:S01]  /*42020*/  ISETP.GE.U32.AND P4, PT, R74, R20, PT ;  /* 0x000000144a00720c */ /* 0x000fe20003f86070 */
[----:B------:R-:W-:Y:S01]  /*42030*/  IMAD.IADD R23, R19, 0x1, R61 ;  /* 0x0000000113177824 */ /* 0x000fe200078e023d */
[----:B------:R-:W-:Y:S01]  /*42040*/  IADD3.X R61, PT, PT, RZ, RZ, RZ, P1, P3 ;  /* 0x000000ffff3d7210 */ /* 0x000fe20000fe64ff */
[----:B------:R-:W-:Y:S01]  /*42050*/  IMAD.WIDE.U32 R20, R39, R32, RZ ;  /* 0x0000002027147225 */ /* 0x000fe200078e00ff */
[----:B------:R-:W-:-:S03]  /*42060*/  ISETP.GE.U32.AND.EX P4, PT, R77, R100, PT, P4 ;  /* 0x000000644d00720c */ /* 0x000fc60003f86140 */
[----:B------:R-:W-:Y:S01]  /*42070*/  IMAD.WIDE.U32 R50, R33, R39, R50 ;  /* 0x0000002721327225 */ /* 0x000fe200078e0032 */
[----:B------:R-:W-:-:S03]  /*42080*/  SEL R71, RZ, 0x1, P4 ;  /* 0x00000001ff477807 */ /* 0x000fc60002000000 */
[C---:B------:R-:W-:Y:S01]  /*42090*/  IMAD.IADD R54, R97.reuse, 0x1, R21 ;  /* 0x0000000161367824 */ /* 0x040fe200078e0215 */
[----:B------:R-:W-:Y:S01]  /*420a0*/  IADD3.X R21, PT, PT, R96, R23, RZ, P5, P6 ;  /* 0x0000001760157210 */ /* 0x000fe20002fec4ff */
[----:B------:R-:W-:Y:S01]  /*420b0*/  IMAD.IADD R96, R97, 0x1, R51 ;  /* 0x0000000161607824 */ /* 0x000fe200078e0233 */
[----:B------:R-:W-:Y:S01]  /*420c0*/  IADD3 R94, P5, P6, R55, R50, R94 ;  /* 0x00000032375e7210 */ /* 0x000fe20007ebe05e */
[----:B------:R-:W-:Y:S02]  /*420d0*/  IMAD.MOV.U32 R25, RZ, RZ, RZ ;  /* 0x000000ffff197224 */ /* 0x000fe400078e00ff */
[----:B------:R-:W-:Y:S01]  /*420e0*/  IMAD.MOV.U32 R55, RZ, RZ, RZ ;  /* 0x000000ffff377224 */ /* 0x000fe200078e00ff */
[----:B------:R-:W-:Y:S01]  /*420f0*/  IADD3.X R96, PT, PT, RZ, R96, RZ, P5, P6 ;  /* 0x00000060ff607210 */ /* 0x000fe20002fec4ff */
[----:B------:R-:W-:-:S04]  /*42100*/  IMAD.WIDE.U32 R24, R33, R40, R24 ;  /* 0x0000002821187225 */ /* 0x000fc800078e0018 */
[----:B------:R-:W-:Y:S01]  /*42110*/  IMAD.WIDE.U32 R50, R41, R39, R54 ;  /* 0x0000002729327225 */ /* 0x000fe200078e0036 */
[----:B------:R-:W-:Y:S02]  /*42120*/  IADD3 R39, P6, PT, R71, R52, RZ ;  /* 0x0000003447277210 */ /* 0x000fe40007fde0ff */
[----:B------:R-:W-:Y:S01]  /*42130*/  IADD3 R98, P4, P5, R57, R24, R98 ;  /* 0x0000001839627210 */ /* 0x000fe20007d9e062 */
[----:B------:R-:W-:Y:S01]  /*42140*/  IMAD.WIDE.U32 R54, R65, R38, RZ ;  /* 0x0000002641367225 */ /* 0x000fe200078e00ff */
[----:B------:R-:W-:-:S03]  /*42150*/  ISETP.GT.U32.AND P1, PT, R52, R39, PT ;  /* 0x000000273400720c */ /* 0x000fc60003f24070 */
[----:B------:R-:W-:Y:S01]  /*42160*/  IMAD.IADD R60, R75, 0x1, R25 ;  /* 0x000000014b3c7824 */ /* 0x000fe200078e0219 */
[----:B------:R-:W-:Y:S01]  /*42170*/  IADD3 R75, P3, PT, R39, R22, RZ ;  /* 0x00000016274b7210 */ /* 0x000fe20007f7e0ff */
[----:B------:R-:W-:-:S03]  /*42180*/  IMAD.WIDE.U32 R22, R62, R38, RZ ;  /* 0x000000263e167225 */ /* 0x000fc600078e00ff */
[----:B------:R-:W-:Y:S01]  /*42190*/  IADD3.X R60, PT, PT, RZ, R60, RZ, P4, P5 ;  /* 0x0000003cff3c7210 */ /* 0x000fe200027ea4ff */
        /* <DEDUP_REMOVED lines=11> */
[----:B------:R-:W-:Y:S01]  /*42250*/  SEL R55, R53, R58, P1 ;  /* 0x0000003a35377207 */ /* 0x000fe20000800000 */
[----:B------:R-:W-:Y:S01]  /*42260*/  IMAD.IADD R99, R68, 0x1, R57 ;  /* 0x0000000144637824 */ /* 0x000fe200078e0239 */
[----:B------:R-:W-:Y:S01]  /*42270*/  ISETP.GT.U32.AND P1, PT, R52, R75, PT ;  /* 0x0000004b3400720c */ /* 0x000fe20003f24070 */
[----:B------:R-:W-:Y:S01]  /*42280*/  IMAD.WIDE.U32 R40, R69, R41, RZ ;  /* 0x0000002945287225 */ /* 0x000fe200078e00ff */
[----:B------:R-:W-:-:S02]  /*42290*/  IADD3 R94, P3, P5, R94, R56, R101 ;  /* 0x000000385e5e7210 */ /* 0x000fc40007d7e065 */
[----:B------:R-:W-:Y:S01]  /*422a0*/  ISETP.GT.U32.AND.EX P1, PT, R55, R24, PT, P1 ;  /* 0x000000183700720c */ /* 0x000fe20003f24110 */
[----:B------:R-:W-:Y:S01]  /*422b0*/  IMAD.WIDE.U32 R38, R54, R10, RZ ;  /* 0x0000000a36267225 */ /* 0x000fe200078e00ff */
[----:B------:R-:W-:-:S03]  /*422c0*/  IADD3.X R99, PT, PT, R96, R99, RZ, P3, P5 ;  /* 0x0000006360637210 */ /* 0x000fc60001fea4ff */
[----:B------:R-:W-:Y:S02]  /*422d0*/  IMAD R57, R54, R11, R22 ;  /* 0x0000000b36397224 */ /* 0x000fe400078e0216 */
[----:B------:R-:W-:Y:S02]  /*422e0*/  IMAD.IADD R53, R73, 0x1, R41 ;  /* 0x0000000149357824 */ /* 0x000fe400078e0229 */
[----:B------:R-:W-:Y:S02]  /*422f0*/  IMAD.IADD R39, R39, 0x1, R57 ;  /* 0x0000000127277824 */ /* 0x000fe400078e0239 */
[----:B------:R-:W-:Y:S01]  /*42300*/  IMAD.IADD R41, R97, 0x1, R51 ;  /* 0x0000000161297824 */ /* 0x000fe200078e0233 */
[----:B------:R-:W-:Y:S01]  /*42310*/  IADD3 R98, P3, P5, R98, R50, R53 ;  /* 0x0000003262627210 */ /* 0x000fe20007d7e035 */
[-C--:B------:R-:W-:Y:S01]  /*42320*/  IMAD.WIDE.U32 R56, R39, R2.reuse, RZ ;  /* 0x0000000227387225 */ /* 0x080fe200078e00ff */
[----:B------:R-:W-:Y:S02]  /*42330*/  SEL R97, RZ, 0x1, !P1 ;  /* 0x00000001ff617807 */ /* 0x000fe40004800000 */
[----:B------:R-:W-:Y:S01]  /*42340*/  IADD3.X R41, PT, PT, R60, R41, RZ, P3, P5 ;  /* 0x000000293c297210 */ /* 0x000fe20001fea4ff */
[----:B------:R-:W-:Y:S01]  /*42350*/  IMAD.WIDE.U32 R58, R38, R2, RZ ;  /* 0x00000002263a7225 */ /* 0x000fe200078e00ff */
[----:B------:R-:W-:-:S03]  /*42360*/  IADD3 R94, P1, P3, R97, R94, R61 ;  /* 0x0000005e615e7210 */ /* 0x000fc60007b3e03d */
[----:B------:R-:W-:Y:S01]  /*42370*/  IMAD.WIDE.U32 R56, P5, R38, R3, R56 ;  /* 0x0000000326387225 */ /* 0x000fe200078a0038 */
[----:B------:R-:W-:Y:S02]  /*42380*/  IADD3.X R99, PT, PT, RZ, R99, RZ, P1, P3 ;  /* 0x00000063ff637210 */ /* 0x000fe40000fe64ff */
[----:B------:R-:W-:Y:S01]  /*42390*/  IADD3 RZ, P1, PT, R54, R58, RZ ;  /* 0x0000003a36ff7210 */ /* 0x000fe20007f3e0ff */
        /* <DEDUP_REMOVED lines=24> */
[----:B------:R-:W-:-:S03]  /*42520*/  IMAD.MOV.U32 R54, RZ, RZ, R57 ;  /* 0x000000ffff367224 */ /* 0x000fc600078e0039 */
[----:B------:R-:W-:Y:S01]  /*42530*/  IADD3.X R59, P1, PT, R59, R56, RZ, P1, !PT ;  /* 0x000000383b3b7210 */ /* 0x000fe20000f3e4ff */
[----:B------:R-:W-:-:S04]  /*42540*/  IMAD.WIDE.U32.X R56, R39, R5, R54, P5 ;  /* 0x0000000527387225 */ /* 0x000fc800028e0436 */
        /* <DEDUP_REMOVED lines=12> */
[----:B------:R-:W-:Y:S02]  /*42610*/  IMAD.MOV.U32 R54, RZ, RZ, R53 ;  /* 0x000000ffff367224 */ /* 0x000fe400078e0035 */
[----:B------:R-:W-:Y:S02]  /*42620*/  IMAD.MOV.U32 R53, RZ, RZ, RZ ;  /* 0x000000ffff357224 */ /* 0x000fe400078e00ff */
        /* <DEDUP_REMOVED lines=9> */
[----:B------:R-:W-:Y:S01]  /*426c0*/  IMAD.MOV.U32 R55, RZ, RZ, RZ ;  /* 0x000000ffff377224 */ /* 0x000fe200078e00ff */
        /* <DEDUP_REMOVED lines=25> */
[----:B------:R-:W-:Y:S02]  /*42860*/  IMAD.IADD R70, R63, 0x1, R25 ;  /* 0x000000013f467824 */ /* 0x000fe400078e0219 */
[----:B------:R-:W-:Y:S01]  /*42870*/  IMAD.MOV.U32 R25, RZ, RZ, RZ ;  /* 0x000000ffff197224 */ /* 0x000fe200078e00ff */
[----:B------:R-:W-:-:S04]  /*42880*/  IADD3 R18, P5, P6, R40, R37, R50 ;  /* 0x0000002528127210 */ /* 0x000fc80007ebe032 */
[----:B------:R-:W-:Y:S02]  /*42890*/  IADD3.X R50, PT, PT, RZ, RZ, RZ, P5, P6 ;  /* 0x000000ffff327210 */ /* 0x000fe40002fec4ff */
[----:B------:R-:W-:-:S04]  /*428a0*/  ISETP.GE.U32.AND P5, PT, R77, R75, PT ;  /* 0x0000004b4d00720c */ /* 0x000fc80003fa6070 */
[----:B------:R-:W-:Y:S01]  /*428b0*/  ISETP.GE.U32.AND.EX P5, PT, R99, R24, PT, P5 ;  /* 0x000000186300720c */ /* 0x000fe20003fa6150 */
[----:B------:R-:W-:-:S03]  /*428c0*/  IMAD R24, R59, R10, RZ ;  /* 0x0000000a3b187224 */ /* 0x000fc600078e02ff */
[----:B------:R-:W-:-:S04]  /*428d0*/  SEL R51, RZ, 0x1, P5 ;  /* 0x00000001ff337807 */ /* 0x000fc80002800000 */
[----:B------:R-:W-:-:S05]  /*428e0*/  IADD3 R37, P5, PT, R51, R54, RZ ;  /* 0x0000003633257210 */ /* 0x000fca0007fbe0ff */
[----:B------:R-:W-:Y:S01]  /*428f0*/  IMAD.X R41, RZ, RZ, R56, P5 ;  /* 0x000000ffff297224 */ /* 0x000fe200028e0638 */
[----:B------:R-:W-:Y:S01]  /*42900*/  IADD3 R32, P5, PT, R37, R52, RZ ;  /* 0x0000003425207210 */ /* 0x000fe20007fbe0ff */
[----:B------:R-:W-:-:S04]  /*42910*/  IMAD.WIDE.U32 R52, R65, R36, RZ ;  /* 0x0000002441347225 */ /* 0x000fc800078e00ff */
[----:B------:R-:W-:Y:S01]  /*42920*/  IMAD.X R18, R41, 0x1, R18, P5 ;  /* 0x0000000129127824 */ /* 0x000fe200028e0612 */
[----:B------:R-:W-:-:S04]  /*42930*/  ISETP.GT.U32.AND P5, PT, R54, R37, PT ;  /* 0x000000253600720c */ /* 0x000fc80003fa4070 */
[----:B------:R-:W-:-:S04]  /*42940*/  ISETP.GT.U32.AND.EX P5, PT, R56, R41, PT, P5 ;  /* 0x000000293800720c */ /* 0x000fc80003fa4150 */
[----:B------:R-:W-:Y:S02]  /*42950*/  SEL R37, R54, R37, P5 ;  /* 0x0000002536257207 */ /* 0x000fe40002800000 */
[----:B------:R-:W-:Y:S02]  /*42960*/  SEL R41, R56, R41, P5 ;  /* 0x0000002938297207 */ /* 0x000fe40002800000 */
[----:B------:R-:W-:Y:S02]  /*42970*/  ISETP.GT.U32.AND P5, PT, R37, R32, PT ;  /* 0x000000202500720c */ /* 0x000fe40003fa4070 */
[----:B------:R-:W-:Y:S02]  /*42980*/  IADD3.X R56, PT, PT, RZ, RZ, RZ, P2, P0 ;  /* 0x000000ffff387210 */ /* 0x000fe400017e04ff */
[----:B------:R-:W-:Y:S01]  /*42990*/  ISETP.GT.U32.AND.EX P5, PT, R41, R18, PT, P5 ;  /* 0x000000122900720c */ /* 0x000fe20003fa4150 */
[----:B------:R-:W-:-:S03]  /*429a0*/  IMAD.WIDE.U32 R40, R62, R35, RZ ;  /* 0x000000233e287225 */ /* 0x000fc600078e00ff */
[----:B------:R-:W-:Y:S01]  /*429b0*/  SEL R37, RZ, 0x1, !P5 ;  /* 0x00000001ff257807 */ /* 0x000fe20006800000 */
[----:B------:R-:W-:Y:S02]  /*429c0*/  IMAD.IADD R54, R19, 0x1, R41 ;  /* 0x0000000113367824 */ /* 0x000fe400078e0229 */
[----:B------:R-:W-:Y:S01]  /*429d0*/  IMAD.IADD R41, R63, 0x1, R53 ;  /* 0x000000013f297824 */ /* 0x000fe200078e0235 */
[----:B------:R-:W-:Y:S01]  /*429e0*/  IADD3 R50, P5, P6, R37, R20, R50 ;  /* 0x0000001425327210 */ /* 0x000fe20007ebe032 */
[----:B------:R-:W-:-:S03]  /*429f0*/  IMAD.WIDE.U32 R36, R36, R62, R54 ;  /* 0x0000003e24247225 */ /* 0x000fc600078e0036 */
[----:B------:R-:W-:Y:S01]  /*42a00*/  IADD3.X R57, PT, PT, RZ, R57, RZ, P5, P6 ;  /* 0x00000039ff397210 */ /* 0x000fe20002fec4ff */
[----:B------:R-:W-:Y:S01]  /*42a10*/  IMAD.IADD R20, R19, 0x1, R37 ;  /* 0x0000000113147824 */ /* 0x000fe200078e0225 */
[----:B------:R-:W-:Y:S01]  /*42a20*/  IADD3 R50, P5, P6, R50, R36, R41 ;  /* 0x0000002432327210 */ /* 0x000fe20007ebe029 */
[----:B------:R-:W-:-:S03]  /*42a30*/  IMAD.WIDE.U32 R54, R65, R35, RZ ;  /* 0x0000002341367225 */ /* 0x000fc600078e00ff */
[----:B------:R-:W-:Y:S01]  /*42a40*/  IADD3.X R20, PT, PT, R57, R20, RZ, P5, P6 ;  /* 0x0000001439147210 */ /* 0x000fe20002fec4ff */
[----:B------:R-:W-:Y:S01]  /*42a50*/  IMAD.WIDE.U32 R34, R58, R10, RZ ;  /* 0x0000000a3a227225 */ /* 0x000fe200078e00ff */
[----:B------:R-:W-:Y:S02]  /*42a60*/  ISETP.NE.AND P6, PT, R76, RZ, PT ;  /* 0x000000ff4c00720c */ /* 0x000fe40003fc5270 */
[----:B------:R-:W-:Y:S01]  /*42a70*/  IADD3 R57, P0, PT, R32, R54, RZ ;  /* 0x0000003620397210 */ /* 0x000fe20007f1e0ff */
[----:B------:R-:W-:Y:S01]  /*42a80*/  IMAD R65, R58, R11, R24 ;  /* 0x0000000b3a417224 */ /* 0x000fe200078e0218 */
[----:B------:R-:W-:Y:S01]  /*42a90*/  IADD3.X R67, PT, PT, RZ, RZ, RZ, P6, P4 ;  /* 0x000000ffff437210 */ /* 0x000fe200037e84ff */
[----:B------:R-:W-:Y:S02]  /*42aa0*/  IMAD.IADD R41, R63, 0x1, R55 ;  /* 0x000000013f297824 */ /* 0x000fe400078e0237 */
[----:B------:R-:W-:Y:S02]  /*42ab0*/  IMAD.IADD R65, R35, 0x1, R65 ;  /* 0x0000000123417824 */ /* 0x000fe400078e0241 */
[----:B------:R-:W-:Y:S01]  /*42ac0*/  IMAD.WIDE.U32 R36, R39, R8, RZ ;  /* 0x0000000827247225 */ /* 0x000fe200078e00ff */
[----:B------:R-:W-:-:S03]  /*42ad0*/  IADD3 R35, P5, P4, R52, R41, R40 ;  /* 0x0000002934237210 */ /* 0x000fc60007cbe028 */
[----:B------:R-:W-:-:S04]  /*42ae0*/  IMAD.WIDE.U32 R52, R65, R2, RZ ;  /* 0x0000000241347225 */ /* 0x000fc800078e00ff */
[----:B------:R-:W-:-:S04]  /*42af0*/  IMAD.WIDE.U32 R36, P2, R38, R9, R36 ;  /* 0x0000000926247225 */ /* 0x000fc80007840024 */
[----:B------:R-:W-:-:S04]  /*42b00*/  IMAD.WIDE.U32 R40, R38, R8, RZ ;  /* 0x0000000826287225 */ /* 0x000fc800078e00ff */
[----:B------:R-:W-:-:S04]  /*42b10*/  IMAD.WIDE.U32 R54, P6, R34, R3, R52 ;  /* 0x0000000322367225 */ /* 0x000fc800078c0034 */
[----:B------:R-:W-:-:S04]  /*42b20*/  IMAD.WIDE.U32 R52, R34, R2, RZ ;  /* 0x0000000222347225 */ /* 0x000fc800078e00ff */
[----:B------:R-:W-:Y:S01]  /*42b30*/  IMAD.X R69, RZ, RZ, RZ, P2 ;  /* 0x000000ffff457224 */ /* 0x000fe200010e06ff */
[----:B------:R-:W-:Y:S01]  /*42b40*/  IADD3 R24, P2, PT, R41, R36, RZ ;  /* 0x0000002429187210 */ /* 0x000fe20007f5e0ff */
[----:B------:R-:W-:Y:S02]  /*42b50*/  IMAD.MOV.U32 R68, RZ, RZ, R37 ;  /* 0x000000ffff447224 */ /* 0x000fe400078e0025 */
[----:B------:R-:W-:Y:S01]  /*42b60*/  IMAD.X R37, RZ, RZ, RZ, P6 ;  /* 0x000000ffff257224 */ /* 0x000fe200030e06ff */
[----:B------:R-:W-:Y:S01]  /*42b70*/  IADD3 R54, P6, PT, R53, R54, RZ ;  /* 0x0000003635367210 */ /* 0x000fe20007fde0ff */
[----:B------:R-:W-:Y:S01]  /*42b80*/  IMAD.X R35, R35, 0x1, R18, P0 ;  /* 0x0000000123237824 */ /* 0x000fe200000e0612 */
[----:B------:R-:W-:Y:S01]  /*42b90*/  IADD3 R41, P0, PT, R96, R57, RZ ;  /* 0x0000003960297210 */ /* 0x000fe20007f1e0ff */
[----:B------:R-:W-:Y:S02]  /*42ba0*/  IMAD.MOV.U32 R36, RZ, RZ, R55 ;  /* 0x000000ffff247224 */ /* 0x000fe400078e0037 */
[----:B------:R-:W-:Y:S01]  /*42bb0*/  IMAD.WIDE.U32.X R38, R39, R9, R68, P2 ;  /* 0x0000000927267225 */ /* 0x000fe200010e0444 */
[----:B------:R-:W-:-:S02]  /*42bc0*/  IADD3 R66, P2, PT, R41, R40, RZ ;  /* 0x0000002829427210 */ /* 0x000fc40007f5e0ff */
[----:B------:R-:W-:Y:S01]  /*42bd0*/  IADD3.X R73, P0, PT, R94, R35, RZ, P0, !PT ;  /* 0x000000235e497210 */ /* 0x000fe2000071e4ff */
        /* <DEDUP_REMOVED lines=12> */
[----:B------:R-:W-:-:S04]  /*42ca0*/  IMAD.WIDE.U32 R40, R34, R4, RZ ;  /* 0x0000000422287225 */ /* 0x000fc800078e00ff */
[----:B------:R-:W-:Y:S01]  /*42cb0*/  IMAD.X R36, RZ, RZ, R37, P6 ;  /* 0x000000ffff247224 */ /* 0x000fe200030e0625 */
[----:B------:R-:W-:Y:S01]  /*42cc0*/  IADD3 R38, P6, PT, R41, R38, RZ ;  /* 0x0000002629267210 */ /* 0x000fe20007fde0ff */
[----:B------:R-:W-:Y:S01]  /*42cd0*/  IMAD.X R37, RZ, RZ, RZ, P0 ;  /* 0x000000ffff257224 */ /* 0x000fe200000e06ff */
[----:B------:R-:W-:Y:S01]  /*42ce0*/  IADD3 R69, P0, PT, R69, R40, RZ ;  /* 0x0000002845457210 */ /* 0x000fe20007f1e0ff */
[----:B------:R-:W-:Y:S01]  /*42cf0*/  IMAD.WIDE.U32 R62, R33, R62, R24 ;  /* 0x0000003e213e7225 */ /* 0x000fe200078e0018 */
[----:B------:R-:W-:-:S03]  /*42d00*/  IADD3.X R61, P2, PT, R36, R61, RZ, P2, !PT ;  /* 0x0000003d243d7210 */ /* 0x000fc6000175e4ff */
[----:B------:R-:W-:Y:S01]  /*42d10*/  IMAD.MOV.U32 R36, RZ, RZ, R39 ;  /* 0x000000ffff247224 */ /* 0x000fe200078e0027 */
[----:B------:R-:W-:Y:S01]  /*42d20*/  IADD3.X R61, P0, PT, R61, R38, RZ, P0, !PT ;  /* 0x000000263d3d7210 */ /* 0x000fe2000071e4ff */
[----:B------:R-:W-:-:S04]  /*42d30*/  IMAD.WIDE.U32 R38, R65, R6, RZ ;  /* 0x0000000641267225 */ /* 0x000fc800078e00ff */
[----:B------:R-:W-:-:S04]  /*42d40*/  IMAD.WIDE.U32.X R36, R65, R5, R36, P6 ;  /* 0x0000000541247225 */ /* 0x000fc800030e0424 */
[----:B------:R-:W-:Y:S01]  /*42d50*/  IMAD.WIDE.U32 R24, R34, R6, RZ ;  /* 0x0000000622187225 */ /* 0x000fe200078e00ff */
[----:B------:R-:W-:-:S03]  /*42d60*/  IADD3.X R23, P0, P6, R36, RZ, RZ, P0, P2 ;  /* 0x000000ff24177210 */ /* 0x000fc600006044ff */
[C---:B------:R-:W-:Y:S01]  /*42d70*/  IMAD.WIDE.U32 R38, P2, R34.reuse, R7, R38 ;  /* 0x0000000722267225 */ /* 0x040fe20007840026 */
[----:B------:R-:W-:Y:S02]  /*42d80*/  IADD3.X R68, PT, PT, R37, RZ, RZ, P0, P6 ;  /* 0x000000ff25447210 */ /* 0x000fe400007ec4ff */
[----:B------:R-:W-:Y:S01]  /*42d90*/  IADD3 R33, P0, PT, R23, R66, RZ ;  /* 0x0000004217217210 */ /* 0x000fe20007f1e0ff */
[----:B------:R-:W-:Y:S01]  /*42da0*/  IMAD R36, R61, R10, RZ ;  /* 0x0000000a3d247224 */ /* 0x000fe200078e02ff */
[----:B------:R-:W-:Y:S01]  /*42db0*/  IADD3.X R23, PT, PT, RZ, RZ, RZ, P1, P3 ;  /* 0x000000ffff177210 */ /* 0x000fe20000fe64ff */
[----:B------:R-:W-:Y:S01]  /*42dc0*/  IMAD.X R41, RZ, RZ, RZ, P2 ;  /* 0x000000ffff297224 */ /* 0x000fe200010e06ff */
[----:B------:R-:W-:Y:S01]  /*42dd0*/  IADD3 R59, P3, PT, R25, R38, RZ ;  /* 0x00000026193b7210 */ /* 0x000fe20007f7e0ff */
[----:B------:R-:W-:Y:S01]  /*42de0*/  IMAD.WIDE.U32 R54, P2, R34, R9, R54 ;  /* 0x0000000922367225 */ /* 0x000fe20007840036 */
[----:B------:R-:W-:Y:S02]  /*42df0*/  IADD3 R66, P1, PT, R33, R24, RZ ;  /* 0x0000001821427210 */ /* 0x000fe40007f3e0ff */
[----:B------:R-:W-:Y:S01]  /*42e00*/  IADD3.X R68, P0, PT, R68, R73, RZ, P0, !PT ;  /* 0x0000004944447210 */ /* 0x000fe2000071e4ff */
[----:B------:R-:W-:-:S03]  /*42e10*/  IMAD.WIDE.U32 R24, R69, R10, RZ ;  /* 0x0000000a45187225 */ /* 0x000fc600078e00ff */
[----:B------:R-:W-:Y:S01]  /*42e20*/  IADD3.X R68, P1, PT, R68, R59, RZ, P1, !PT ;  /* 0x0000003b44447210 */ /* 0x000fe20000f3e4ff */
[----:B------:R-:W-:Y:S02]  /*42e30*/  IMAD R33, R69, R11, R36 ;  /* 0x0000000b45217224 */ /* 0x000fe400078e0224 */
        /* <DEDUP_REMOVED lines=9> */
[----:B------:R-:W-:Y:S02]  /*42ed0*/  IMAD.MOV.U32 R38, RZ, RZ, R55 ;  /* 0x000000ffff267224 */ /* 0x000fe400078e0037 */
[----:B------:R-:W-:-:S04]  /*42ee0*/  IMAD.WIDE.U32 R54, R24, R2, RZ ;  /* 0x0000000218367225 */ /* 0x000fc800078e00ff */
[----:B------:R-:W-:Y:S01]  /*42ef0*/  IMAD.WIDE.U32.X R38, R65, R9, R38, P2 ;  /* 0x0000000941267225 */ /* 0x000fe200010e0426 */
[----:B------:R-:W-:Y:S02]  /*42f00*/  IADD3.X R65, PT, PT, R41, RZ, RZ, P0, P1 ;  /* 0x000000ff29417210 */ /* 0x000fe400007e24ff */
[----:B------:R-:W-:Y:S01]  /*42f10*/  IADD3 RZ, P0, PT, R69, R54, RZ ;  /* 0x0000003645ff7210 */ /* 0x000fe20007f1e0ff */
[----:B------:R-:W-:-:S04]  /*42f20*/  IMAD.WIDE.U32 R58, P2, R24, R3, R58 ;  /* 0x00000003183a7225 */ /* 0x000fc8000784003a */
[----:B------:R-:W-:Y:S01]  /*42f30*/  IMAD.IADD R19, R19, 0x1, R63 ;  /* 0x0000000113137824 */ /* 0x000fe200078e023f */
[----:B------:R-:W-:Y:S01]  /*42f40*/  IADD3 R54, P1, PT, R55, R58, RZ ;  /* 0x0000003a37367210 */ /* 0x000fe20007f3e0ff */
[----:B------:R-:W-:Y:S02]  /*42f50*/  IMAD.X R41, RZ, RZ, RZ, P2 ;  /* 0x000000ffff297224 */ /* 0x000fe400010e06ff */
[----:B------:R-:W-:Y:S01]  /*42f60*/  IMAD.MOV.U32 R40, RZ, RZ, R59 ;  /* 0x000000ffff287224 */ /* 0x000fe200078e003b */
[----:B------:R-:W-:Y:S01]  /*42f70*/  IADD3.X R69, PT, PT, RZ, R19, RZ, P3, P6 ;  /* 0x00000013ff457210 */ /* 0x000fe20001fec4ff */
[----:B------:R-:W-:Y:S01]  /*42f80*/  IMAD.WIDE.U32 R62, R25, R4, RZ ;  /* 0x00000004193e7225 */ /* 0x000fe200078e00ff */
[----:B------:R-:W-:Y:S02]  /*42f90*/  IADD3 R70, P3, PT, R53, R67, RZ ;  /* 0x0000004335467210 */ /* 0x000fe40007f7e0ff */
[----:B------:R-:W-:Y:S01]  /*42fa0*/  IADD3.X RZ, P6, PT, R61, R54, RZ, P0, !PT ;  /* 0x000000363dff7210 */ /* 0x000fe200007de4ff */
[----:B------:R-:W-:Y:S01]  /*42fb0*/  IMAD.WIDE.U32.X R58, R25, R3, R40, P1 ;  /* 0x00000003193a7225 */ /* 0x000fe200008e0428 */
[----:B------:R-:W-:-:S03]  /*42fc0*/  IADD3 R19, P0, PT, R33, R70, RZ ;  /* 0x0000004621137210 */ /* 0x000fc60007f1e0ff */
[----:B------:R-:W-:-:S04]  /*42fd0*/  IMAD.WIDE.U32 R54, P2, R24, R5, R62 ;  /* 0x0000000518367225 */ /* 0x000fc8000784003e */
[----:B------:R-:W-:-:S04]  /*42fe0*/  IMAD.WIDE.U32 R40, R24, R4, RZ ;  /* 0x0000000418287225 */ /* 0x000fc800078e00ff */
[----:B------:R-:W-:Y:S01]  /*42ff0*/  IMAD.X R72, R52, 0x1, R69, P3 ;  /* 0x0000000134487824 */ /* 0x000fe200018e0645 */
[----:B------:R-:W-:Y:S01]  /*43000*/  IADD3.X R61, P3, PT, RZ, R58, RZ, P6, !PT ;  /* 0x0000003aff3d7210 */ /* 0x000fe2000377e4ff */
[----:B------:R-:W-:Y:S01]  /*43010*/  IMAD.X R37, RZ, RZ, RZ, P2 ;  /* 0x000000ffff257224 */ /* 0x000fe200010e06ff */
[----:B------:R-:W-:Y:S01]  /*43020*/  IADD3 R62, P6, PT, R41, R54, RZ ;  /* 0x00000036293e7210 */ /* 0x000fe20007fde0ff */
[----:B------:R-:W-:Y:S01]  /*43030*/  IMAD.WIDE.U32 R52, R25, R6, RZ ;  /* 0x0000000619347225 */ /* 0x000fe200078e00ff */
[----:B------:R-:W-:Y:S02]  /*43040*/  IADD3.X R54, P1, PT, R65, R72, RZ, P0, !PT ;  /* 0x0000004841367210 */ /* 0x000fe4000073e4ff */
[----:B------:R-:W-:Y:S01]  /*43050*/  IADD3 R61, P0, PT, R61, R66, RZ ;  /* 0x000000423d3d7210 */ /* 0x000fe20007f1e0ff */
[----:B------:R-:W-:Y:S01]  /*43060*/  IMAD.X R63, RZ, RZ, R59, P3 ;  /* 0x000000ffff3f7224 */ /* 0x000fe200018e063b */
[----:B------:R-:W-:Y:S01]  /*43070*/  IADD3 R34, P2, PT, R19, R36, RZ ;  /* 0x0000002413227210 */ /* 0x000fe20007f5e0ff */
[----:B------:R-:W-:Y:S01]  /*43080*/  IMAD.MOV.U32 R36, RZ, RZ, R55 ;  /* 0x000000ffff247224 */ /* 0x000fe200078e0037 */
[----:B------:R-:W-:-:S02]  /*43090*/  IADD3 R61, P3, PT, R61, R40, RZ ;  /* 0x000000283d3d7210 */ /* 0x000fc40007f7e0ff */
[----:B------:R-:W-:Y:S01]  /*430a0*/  IADD3.X R63, P0, PT, R63, R68, RZ, P0, !PT ;  /* 0x000000443f3f7210 */ /* 0x000fe2000071e4ff */
[----:B------:R-:W-:Y:S01]  /*430b0*/  IMAD.WIDE.U32.X R40, R25, R5, R36, P6 ;  /* 0x0000000519287225 */ /* 0x000fe200030e0424 */
[----:B------:R-:W-:Y:S02]  /*430c0*/  IADD3.X R54, P2, PT, R54, R73, RZ, P2, !PT ;  /* 0x0000004936367210 */ /* 0x000fe4000175e4ff */
[----:B------:R-:W-:Y:S01]  /*430d0*/  IADD3.X R63, P3, PT, R63, R62, RZ, P3, !PT ;  /* 0x0000003e3f3f7210 */ /* 0x000fe20001f7e4ff */
[----:B------:R-:W-:Y:S01]  /*430e0*/  IMAD.WIDE.U32 R36, P6, R24, R7, R52 ;  /* 0x0000000718247225 */ /* 0x000fe200078c0034 */
[----:B------:R-:W-:Y:S02]  /*430f0*/  IADD3.X R58, P1, P2, R38, RZ, RZ, P2, P1 ;  /* 0x000000ff263a7210 */ /* 0x000fe400012224ff */
[----:B------:R-:W-:Y:S01]  /*43100*/  IADD3.X R19, P0, P3, R40, RZ, RZ, P3, P0 ;  /* 0x000000ff28137210 */ /* 0x000fe20001b004ff */
[----:B------:R-:W-:Y:S01]  /*43110*/  IMAD.WIDE.U32 R52, R24, R6, RZ ;  /* 0x0000000618347225 */ /* 0x000fe200078e00ff */
[----:B------:R-:W-:-:S02]  /*43120*/  IADD3.X R62, PT, PT, R39, RZ, RZ, P1, P2 ;  /* 0x000000ff273e7210 */ /* 0x000fc40000fe44ff */
[----:B------:R-:W-:Y:S01]  /*43130*/  ISETP.GE.U32.AND P1, PT, R70, R67, PT ;  /* 0x000000434600720c */ /* 0x000fe20003f26070 */
[----:B------:R-:W-:Y:S01]  /*43140*/  IMAD.X R39, RZ, RZ, RZ, P6 ;  /* 0x000000ffff277224 */ /* 0x000fe200030e06ff */
[----:B------:R-:W-:Y:S01]  /*43150*/  IADD3 R64, P6, P2, R71, R64, R56 ;  /* 0x0000004047407210 */ /* 0x000fe20007ade038 */
[----:B------:R-:W-:Y:S01]  /*43160*/  IMAD.MOV.U32 R38, RZ, RZ, R37 ;  /* 0x000000ffff267224 */ /* 0x000fe200078e0025 */
[----:B------:R-:W-:Y:S01]  /*43170*/  IADD3.X R59, PT, PT, R41, RZ, RZ, P0, P3 ;  /* 0x000000ff293b7210 */ /* 0x000fe200007e64ff */
[----:B------:R-:W-:Y:S01]  /*43180*/  IMAD.WIDE.U32 R40, R25, R8, RZ ;  /* 0x0000000819287225 */ /* 0x000fe200078e00ff */
[----:B------:R-:W-:Y:S02]  /*43190*/  IADD3 R19, P0, PT, R19, R34, RZ ;  /* 0x0000002213137210 */ /* 0x000fe40007f1e0ff */
[----:B------:R-:W-:Y:S01]  /*431a0*/  ISETP.GE.U32.AND.EX P1, PT, R72, R69, PT, P1 ;  /* 0x000000454800720c */ /* 0x000fe20003f26110 */
[----:B------:R-:W-:Y:S01]  /*431b0*/  IMAD R34, R63, R10, RZ ;  /* 0x0000000a3f227224 */ /* 0x000fe200078e02ff */
[----:B------:R-:W-:-:S02]  /*431c0*/  IADD3.X R66, PT, PT, RZ, R21, RZ, P6, P2 ;  /* 0x00000015ff427210 */ /* 0x000fc400037e44ff */
[----:B------:R-:W-:Y:S01]  /*431d0*/  IADD3 R68, P3, PT, R53, R36, RZ ;  /* 0x0000002435447210 */ /* 0x000fe20007f7e0ff */
[----:B------:R-:W-:Y:S01]  /*431e0*/  IMAD.WIDE.U32 R36, R61, R10, RZ ;  /* 0x0000000a3d247225 */ /* 0x000fe200078e00ff */
[----:B------:R-:W-:Y:S02]  /*431f0*/  IADD3 R56, P6, PT, R19, R52, RZ ;  /* 0x0000003413387210 */ /* 0x000fe40007fde0ff */
[----:B------:R-:W-:Y:S01]  /*43200*/  IADD3.X R59, P2, PT, R59, R54, RZ, P0, !PT ;  /* 0x000000363b3b7210 */ /* 0x000fe2000075e4ff */
[----:B------:R-:W-:Y:S01]  /*43210*/  IMAD R19, R61, R11, R34 ;  /* 0x0000000b3d137224 */ /* 0x000fe200078e0222 */
[----:B------:R-:W-:Y:S01]  /*43220*/  SEL R65, RZ, 0x1, P1 ;  /* 0x00000001ff417807 */ /* 0x000fe20000800000 */
[----:B------:R-:W-:Y:S01]  /*43230*/  IMAD.WIDE.U32.X R38, R25, R7, R38, P3 ;  /* 0x0000000719267225 */ /* 0x000fe200018e0426 */
[----:B------:R-:W-:Y:S02]  /*43240*/  IADD3.X R59, P1, PT, R59, R68, RZ, P6, !PT ;  /* 0x000000443b3b7210 */ /* 0x000fe4000373e4ff */
[----:B------:R-:W-:Y:S01]  /*43250*/  IADD3 R65, P0, PT, R65, R64, RZ ;  /* 0x0000004041417210 */ /* 0x000fe20007f1e0ff */
        /* <DEDUP_REMOVED lines=41> */
[C---:B------:R-:W-:Y:S01]  /*434f0*/  IMAD.WIDE.U32.X R24, R19.reuse, R5, R24, P6 ;  /* 0x0000000513187225 */ /* 0x040fe200030e0418 */
[----:B------:R-:W-:Y:S02]  /*43500*/  IADD3.X R56, P2, PT, R18, R33, RZ, P2, !PT ;  /* 0x0000002112387210 */ /* 0x000fe4000175e4ff */
[----:B------:R-:W-:Y:S01]  /*43510*/  IADD3.X R34, PT, PT, RZ, RZ, RZ, P5, P4 ;  /* 0x000000ffff227210 */ /* 0x000fe20002fe84ff */
[----:B------:R-:W-:Y:S01]  /*43520*/  IMAD.WIDE.U32 R32, R19, R6, RZ ;  /* 0x0000000613207225 */ /* 0x000fe200078e00ff */
[----:B------:R-:W-:-:S02]  /*43530*/  IADD3 R51, P5, P4, R51, R60, R23 ;  /* 0x0000003c33337210 */ /* 0x000fc40007cbe017 */
[----:B------:R-:W-:Y:S02]  /*43540*/  ISETP.GE.U32.AND.EX P3, PT, R67, R66, PT, P3 ;  /* 0x000000424300720c */ /* 0x000fe40003f66130 */
[----:B------:R-:W-:Y:S02]  /*43550*/  SEL R23, RZ, 0x1, P0 ;  /* 0x00000001ff177807 */ /* 0x000fe40000000000 */
[----:B------:R-:W-:Y:S02]  /*43560*/  ISETP.GE.U32.AND P0, PT, R58, R65, PT ;  /* 0x000000413a00720c */ /* 0x000fe40003f06070 */
[----:B------:R-:W-:Y:S02]  /*43570*/  IADD3.X R21, P1, P2, R24, RZ, RZ, P2, P1 ;  /* 0x000000ff18157210 */ /* 0x000fe400012224ff */
[----:B------:R-:W-:Y:S01]  /*43580*/  SEL R38, RZ, 0x1, P3 ;  /* 0x00000001ff267807 */ /* 0x000fe20001800000 */
[----:B------:R-:W-:Y:S01]  /*43590*/  IMAD.WIDE.U32 R32, P3, R36, R7, R32 ;  /* 0x0000000724207225 */ /* 0x000fe20007860020 */
[----:B------:R-:W-:-:S02]  /*435a0*/  ISETP.GE.U32.AND.EX P0, PT, R62, R67, PT, P0 ;  /* 0x000000433e00720c */ /* 0x000fc40003f06100 */
[----:B------:R-:W-:Y:S01]  /*435b0*/  IADD3.X R18, PT, PT, R25, RZ, RZ, P1, P2 ;  /* 0x000000ff19127210 */ /* 0x000fe20000fe44ff */
[----:B------:R-:W-:Y:S01]  /*435c0*/  IMAD.WIDE.U32 R24, R36, R6, RZ ;  /* 0x0000000624187225 */ /* 0x000fe200078e00ff */
[----:B------:R-:W-:Y:S02]  /*435d0*/  IADD3.X R54, PT, PT, RZ, R22, RZ, P5, P4 ;  /* 0x00000016ff367210 */ /* 0x000fe40002fe84ff */
[----:B------:R-:W-:Y:S01]  /*435e0*/  IADD3 R38, P4, PT, R38, R51, RZ ;  /* 0x0000003326267210 */ /* 0x000fe20007f9e0ff */
[----:B------:R-:W-:Y:S01]  /*435f0*/  IMAD.MOV.U32 R22, RZ, RZ, R33 ;  /* 0x000000ffff167224 */ /* 0x000fe200078e0021 */
[----:B------:R-:W-:Y:S02]  /*43600*/  IADD3 R21, P1, PT, R21, R52, RZ ;  /* 0x0000003415157210 */ /* 0x000fe40007f3e0ff */
[----:B------:R-:W-:Y:S01]  /*43610*/  SEL R35, RZ, 0x1, P0 ;  /* 0x00000001ff237807 */ /* 0x000fe20000000000 */
[----:B------:R-:W-:Y:S01]  /*43620*/  IMAD.X R39, RZ, RZ, R54, P4 ;  /* 0x000000ffff277224 */ /* 0x000fe200020e0636 */
[----:B------:R-:W-:-:S02]  /*43630*/  IADD3 R55, P5, PT, R25, R32, RZ ;  /* 0x0000002019377210 */ /* 0x000fc40007fbe0ff */
[----:B------:R-:W-:Y:S01]  /*43640*/  IADD3 R97, P0, PT, R21, R24, RZ ;  /* 0x0000001815617210 */ /* 0x000fe20007f1e0ff */
[----:B------:R-:W-:Y:S01]  /*43650*/  IMAD.WIDE.U32 R24, R19, R8, RZ ;  /* 0x0000000813187225 */ /* 0x000fe200078e00ff */
[----:B------:R-:W-:Y:S02]  /*43660*/  IADD3 R35, P4, PT, R35, R38, RZ ;  /* 0x0000002623237210 */ /* 0x000fe40007f9e0ff */
[----:B------:R-:W-:Y:S01]  /*43670*/  IADD3 R50, P6, P2, R23, R50, R34 ;  /* 0x0000003217327210 */ /* 0x000fe20007ade022 */
[----:B------:R-:W-:Y:S01]  /*43680*/  IMAD.X R23, RZ, RZ, RZ, P3 ;  /* 0x000000ffff177224 */ /* 0x000fe200018e06ff */
[----:B------:R-:W-:Y:S01]  /*43690*/  IADD3.X R18, P1, PT, R18, R37, RZ, P1, !PT ;  /* 0x0000002512127210 */ /* 0x000fe20000f3e4ff */
[----:B------:R-:W-:Y:S01]  /*436a0*/  IMAD.X R34, RZ, RZ, R39, P4 ;  /* 0x000000ffff227224 */ /* 0x000fe200020e0627 */
[----:B------:R-:W-:Y:S01]  /*436b0*/  ISETP.GE.U32.AND P3, PT, R38, R51, PT ;  /* 0x000000332600720c */ /* 0x000fe20003f66070 */
[----:B------:R-:W-:Y:S01]  /*436c0*/  IMAD.WIDE.U32.X R22, R19, R7, R22, P5 ;  /* 0x0000000713167225 */ /* 0x000fe200028e0416 */
[----:B------:R-:W-:-:S02]  /*436d0*/  IADD3.X R55, P0, PT, R18, R55, RZ, P0, !PT ;  /* 0x0000003712377210 */ /* 0x000fc4000071e4ff */
[----:B------:R-:W-:Y:S01]  /*436e0*/  ISETP.GE.U32.AND.EX P3, PT, R39, R54, PT, P3 ;  /* 0x000000362700720c */ /* 0x000fe20003f66130 */
[----:B------:R-:W-:Y:S01]  /*436f0*/  IMAD.WIDE.U32 R24, P4, R36, R9, R24 ;  /* 0x0000000924187225 */ /* 0x000fe20007880018 */
[----:B------:R-:W-:Y:S02]  /*43700*/  IADD3.X R21, P1, P0, R22, RZ, RZ, P0, P1 ;  /* 0x000000ff16157210 */ /* 0x000fe400000224ff */
[----:B------:R-:W-:Y:S01]  /*43710*/  ISETP.GE.U32.AND P5, PT, R35, R38, PT ;  /* 0x000000262300720c */ /* 0x000fe20003fa6070 */
        /* <DEDUP_REMOVED lines=9> */
[----:B------:R-:W-:Y:S02]  /*437b0*/  ISETP.GE.U32.AND.EX P5, PT, R34, R39, PT, P5 ;  /* 0x000000272200720c */ /* 0x000fe40003fa6150 */
[----:B------:R-:W-:Y:S02]  /*437c0*/  IADD3 R105, P3, PT, R21, R36, RZ ;  /* 0x0000002415697210 */ /* 0x000fe40007f7e0ff */
[----:B------:R-:W-:Y:S01]  /*437d0*/  ISETP.GE.U32.AND P4, PT, R18, R35, PT ;  /* 0x000000231200720c */ /* 0x000fe20003f86070 */
[----:B------:R-:W-:Y:S01]  /*437e0*/  IMAD.WIDE.U32.X R18, R19, R9, R32, P1 ;  /* 0x0000000913127225 */ /* 0x000fe200008e0420 */
        /* <DEDUP_REMOVED lines=44> */
.L_x_134:
        /* <DEDUP_REMOVED lines=21> */
.L_x_135:
[----:B------:R-:W-:Y:S02]  /*43c00*/  ISETP.GE.U32.AND P0, PT, R24, R95, PT ;  /* 0x0000005f1800720c */ /* 0x000fe40003f06070 */
[----:B------:R-:W-:Y:S02]  /*43c10*/  IADD3 R95, P1, PT, -R95, R24, RZ ;  /* 0x000000185f5f7210 */ /* 0x000fe40007f3e1ff */
        /* <DEDUP_REMOVED lines=16> */
[----:B------:R-:W-:Y:S01]  /*43d20*/  SEL R18, RZ, 0x1, P0 ;  /* 0x00000001ff127807 */ /* 0x000fe20000000000 */
[----:B------:R-:W-:-:S03]  /*43d30*/  IMAD.MOV.U32 R31, RZ, RZ, RZ ;  /* 0x000000ffff1f7224 */ /* 0x000fc600078e00ff */
[----:B------:R-:W-:-:S05]  /*43d40*/  IADD3 R27, P0, PT, R27, R18, RZ ;  /* 0x000000121b1b7210 */ /* 0x000fca0007f1e0ff */
[----:B------:R-:W-:Y:S01]  /*43d50*/  IMAD.X R26, RZ, RZ, R26, P0 ;  /* 0x000000ffff1a7224 */ /* 0x000fe200000e061a */
[CC--:B------:R-:W-:Y:S02]  /*43d60*/  ISETP.GE.U32.AND P0, PT, R107.reuse, R27.reuse, PT ;  /* 0x0000001b6b00720c */ /* 0x0c0fe40003f06070 */
[----:B------:R-:W-:Y:S02]  /*43d70*/  IADD3 R107, P1, PT, R107, -R27, RZ ;  /* 0x8000001b6b6b7210 */ /* 0x000fe40007f3e0ff */
[----:B------:R-:W-:-:S03]  /*43d80*/  ISETP.GE.U32.AND.EX P0, PT, R106, R26, PT, P0 ;  /* 0x0000001a6a00720c */ /* 0x000fc60003f06100 */
        /* <DEDUP_REMOVED lines=40> */
.L_x_136:
[----:B------:R-:W-:Y:S01]  /*44010*/  IMAD.WIDE.U32 R20, R44, R95, RZ ;  /* 0x0000005f2c147225 */ /* 0x000fe200078e00ff */
[----:B------:R-:W-:-:S03]  /*44020*/  CS2R R32, SRZ ;  /* 0x0000000000207805 */ /* 0x000fc6000001ff00 */
        /* <DEDUP_REMOVED lines=10> */
[----:B------:R-:W-:Y:S01]  /*440d0*/  IMAD.IADD R19, R35, 0x1, R23 ;  /* 0x0000000123137824 */ /* 0x000fe200078e0217 */
[----:B------:R-:W-:Y:S01]  /*440e0*/  IADD3.X R23, PT, PT, RZ, RZ, RZ, P0, P2 ;  /* 0x000000ffff177210 */ /* 0x000fe200007e44ff */
[----:B------:R-:W-:-:S03]  /*440f0*/  IMAD.WIDE.U32 R38, R43, R97, RZ ;  /* 0x000000612b267225 */ /* 0x000fc600078e00ff */
[----:B------:R-:W-:Y:S01]  /*44100*/  IADD3 R52, P1, P3, R28, R19, R52 ;  /* 0x000000131c347210 */ /* 0x000fe20007b3e034 */
[----:B------:R-:W-:Y:S01]  /*44110*/  IMAD.IADD R34, R30, 0x1, R25 ;  /* 0x000000011e227824 */ /* 0x000fe200078e0219 */
[----:B------:R-:W-:Y:S01]  /*44120*/  IADD3 R38, P4, PT, R20, R38, RZ ;  /* 0x0000002614267210 */ /* 0x000fe20007f9e0ff */
[----:B------:R-:W-:Y:S02]  /*44130*/  IMAD.MOV.U32 R51, RZ, RZ, RZ ;  /* 0x000000ffff337224 */ /* 0x000fe400078e00ff */
[----:B------:R-:W-:-:S04]  /*44140*/  IMAD.WIDE.U32 R24, R49, R95, RZ ;  /* 0x0000005f31187225 */ /* 0x000fc800078e00ff */
[----:B------:R-:W-:Y:S02]  /*44150*/  IMAD.MOV.U32 R27, RZ, RZ, RZ ;  /* 0x000000ffff1b7224 */ /* 0x000fe400078e00ff */
[----:B------:R-:W-:Y:S02]  /*44160*/  IMAD.IADD R37, R31, 0x1, R39 ;  /* 0x000000011f257824 */ /* 0x000fe400078e0227 */
[----:B------:R-:W-:Y:S02]  /*44170*/  IMAD.IADD R21, R35, 0x1, R29 ;  /* 0x0000000123157824 */ /* 0x000fe400078e021d */
[----:B------:R-:W-:Y:S02]  /*44180*/  IMAD.IADD R36, R51, 0x1, R53 ;  /* 0x0000000133247824 */ /* 0x000fe400078e0235 */
[----:B------:R-:W-:-:S04]  /*44190*/  IMAD.WIDE.U32 R54, R49, R104, RZ ;  /* 0x0000006831367225 */ /* 0x000fc800078e00ff */
[----:B------:R-:W-:-:S04]  /*441a0*/  IMAD.WIDE.U32 R28, R48, R95, RZ ;  /* 0x0000005f301c7225 */ /* 0x000fc800078e00ff */
[----:B------:R-:W-:Y:S02]  /*441b0*/  IMAD.IADD R39, R33, 0x1, R25 ;  /* 0x0000000121277824 */ /* 0x000fe400078e0219 */
[----:B------:R-:W-:Y:S02]  /*441c0*/  IMAD.MOV.U32 R53, RZ, RZ, RZ ;  /* 0x000000ffff357224 */ /* 0x000fe400078e00ff */
[----:B------:R-:W-:Y:S01]  /*441d0*/  IMAD.WIDE.U32 R18, R45, R104, R26 ;  /* 0x000000682d127225 */ /* 0x000fe200078e001a */
[----:B------:R-:W-:-:S03]  /*441e0*/  IADD3 R39, P5, P6, R54, R39, R28 ;  /* 0x0000002736277210 */ /* 0x000fc60007ebe01c */
[----:B------:R-:W-:Y:S01]  /*441f0*/  IMAD.MOV.U32 R25, RZ, RZ, RZ ;  /* 0x000000ffff197224 */ /* 0x000fe200078e00ff */
[----:B------:R-:W-:Y:S01]  /*44200*/  IADD3 R34, P0, P2, R23, R18, R34 ;  /* 0x0000001217227210 */ /* 0x000fe20007a1e022 */
[----:B------:R-:W-:Y:S01]  /*44210*/  IMAD.WIDE.U32 R26, R42, R97, RZ ;  /* 0x000000612a1a7225 */ /* 0x000fe200078e00ff */
[----:B------:R-:W-:-:S03]  /*44220*/  IADD3.X R23, PT, PT, RZ, RZ, RZ, P5, P6 ;  /* 0x000000ffff177210 */ /* 0x000fc60002fec4ff */
[----:B------:R-:W-:Y:S02]  /*44230*/  IMAD.IADD R40, R53, 0x1, R29 ;  /* 0x0000000135287824 */ /* 0x000fe400078e021d */
[----:B------:R-:W-:Y:S02]  /*44240*/  IMAD.IADD R60, R32, 0x1, R19 ;  /* 0x00000001203c7824 */ /* 0x000fe400078e0213 */
[----:B------:R-:W-:-:S03]  /*44250*/  IMAD.WIDE.U32 R28, R43, R96, RZ ;  /* 0x000000602b1c7225 */ /* 0x000fc600078e00ff */
[----:B------:R-:W-:Y:S01]  /*44260*/  IADD3.X R60, PT, PT, RZ, R60, RZ, P0, P2 ;  /* 0x0000003cff3c7210 */ /* 0x000fe200007e44ff */
[----:B------:R-:W-:Y:S01]  /*44270*/  IMAD.IADD R49, R33, 0x1, R55 ;  /* 0x0000000121317824 */ /* 0x000fe200078e0237 */
[----:B------:R-:W-:Y:S01]  /*44280*/  IADD3 R50, P2, P0, R28, R37, R26 ;  /* 0x000000251c327210 */ /* 0x000fe2000785e01a */
[----:B------:R-:W-:-:S04]  /*44290*/  IMAD.WIDE.U32 R18, R44, R97, RZ ;  /* 0x000000612c127225 */ /* 0x000fc800078e00ff */
[----:B------:R-:W-:Y:S02]  /*442a0*/  IMAD.IADD R54, R25, 0x1, R27 ;  /* 0x0000000119367824 */ /* 0x000fe400078e021b */
[----:B------:R-:W-:Y:S02]  /*442b0*/  IMAD.MOV.U32 R55, RZ, RZ, RZ ;  /* 0x000000ffff377224 */ /* 0x000fe400078e00ff */
[----:B------:R-:W-:-:S04]  /*442c0*/  IMAD.WIDE.U32 R56, R45, R97, RZ ;  /* 0x000000612d387225 */ /* 0x000fc800078e00ff */
[----:B------:R-:W-:-:S04]  /*442d0*/  IMAD.WIDE.U32 R58, R44, R96, RZ ;  /* 0x000000602c3a7225 */ /* 0x000fc800078e00ff */
[----:B------:R-:W-:Y:S02]  /*442e0*/  IMAD.IADD R19, R30, 0x1, R19 ;  /* 0x000000011e137824 */ /* 0x000fe400078e0213 */
[----:B------:R-:W-:Y:S02]  /*442f0*/  IMAD.IADD R33, R31, 0x1, R29 ;  /* 0x000000011f217824 */ /* 0x000fe400078e021d */
[----:B------:R-:W-:-:S04]  /*44300*/  IMAD.WIDE.U32 R26, R42, R96, R54 ;  /* 0x000000602a1a7225 */ /* 0x000fc800078e0036 */
[----:B------:R-:W-:Y:S01]  /*44310*/  IMAD.IADD R28, R32, 0x1, R57 ;  /* 0x00000001201c7824 */ /* 0x000fe200078e0239 */
[----:B------:R-:W-:Y:S01]  /*44320*/  IADD3 R33, P5, P6, R34, R26, R33 ;  /* 0x0000001a22217210 */ /* 0x000fe20007ebe021 */
[----:B------:R-:W-:Y:S01]  /*44330*/  IMAD.IADD R57, R30, 0x1, R59 ;  /* 0x000000011e397824 */ /* 0x000fe200078e023b */
[----:B------:R-:W-:Y:S01]  /*44340*/  IADD3.X R59, PT, PT, RZ, RZ, RZ, P1, P3 ;  /* 0x000000ffff3b7210 */ /* 0x000fe20000fe64ff */
[----:B------:R-:W-:Y:S01]  /*44350*/  IMAD.MOV.U32 R37, RZ, RZ, RZ ;  /* 0x000000ffff257224 */ /* 0x000fe200078e00ff */
[----:B------:R-:W-:Y:S01]  /*44360*/  IADD3 R58, P1, P3, R58, R19, R56 ;  /* 0x000000133a3a7210 */ /* 0x000fe20007b3e038 */
[----:B------:R-:W-:Y:S02]  /*44370*/  IMAD.IADD R19, R25, 0x1, R27 ;  /* 0x0000000119137824 */ /* 0x000fe400078e021b */
[----:B------:R-:W-:Y:S01]  /*44380*/  IMAD.X R50, R50, 0x1, R61, P4 ;  /* 0x0000000132327824 */ /* 0x000fe200020e063d */
[----:B------:R-:W-:Y:S01]  /*44390*/  ISETP.GE.U32.AND P4, PT, R38, R20, PT ;  /* 0x000000142600720c */ /* 0x000fe20003f86070 */
[----:B------:R-:W-:Y:S01]  /*443a0*/  IMAD.WIDE.U32 R26, R46, R97, RZ ;  /* 0x000000612e1a7225 */ /* 0x000fe200078e00ff */
[----:B------:R-:W-:-:S02]  /*443b0*/  IADD3.X R55, PT, PT, RZ, RZ, RZ, P1, P3 ;  /* 0x000000ffff377210 */ /* 0x000fc40000fe64ff */
[----:B------:R-:W-:Y:S01]  /*443c0*/  ISETP.GE.U32.AND.EX P4, PT, R50, R61, PT, P4 ;  /* 0x0000003d3200720c */ /* 0x000fe20003f86140 */
[----:B------:R-:W-:-:S03]  /*443d0*/  IMAD.WIDE.U32 R36, R46, R104, R36 ;  /* 0x000000682e247225 */ /* 0x000fc600078e0024 */
[----:B------:R-:W-:Y:S01]  /*443e0*/  SEL R34, RZ, 0x1, P4 ;  /* 0x00000001ff227807 */ /* 0x000fe20002000000 */
[----:B------:R-:W-:Y:S02]  /*443f0*/  IMAD.MOV.U32 R41, RZ, RZ, RZ ;  /* 0x000000ffff297224 */ /* 0x000fe400078e00ff */
[C---:B------:R-:W-:Y:S01]  /*44400*/  IMAD.IADD R20, R51.reuse, 0x1, R27 ;  /* 0x0000000133147824 */ /* 0x040fe200078e021b */
[----:B------:R-:W-:Y:S01]  /*44410*/  IADD3.X R27, PT, PT, R60, R19, RZ, P5, P6 ;  /* 0x000000133c1b7210 */ /* 0x000fe20002fec4ff */
[----:B------:R-:W-:Y:S01]  /*44420*/  IMAD.IADD R60, R51, 0x1, R37 ;  /* 0x00000001333c7824 */ /* 0x000fe200078e0225 */
[----:B------:R-:W-:Y:S01]  /*44430*/  IADD3 R59, P5, P6, R59, R36, R21 ;  /* 0x000000243b3b7210 */ /* 0x000fe20007ebe015 */
[----:B------:R-:W-:-:S03]  /*44440*/  IMAD.WIDE.U32 R40, R48, R104, R40 ;  /* 0x0000006830287225 */ /* 0x000fc600078e0028 */
[----:B------:R-:W-:Y:S01]  /*44450*/  IADD3.X R60, PT, PT, RZ, R60, RZ, P5, P6 ;  /* 0x0000003cff3c7210 */ /* 0x000fe20002fec4ff */
[----:B------:R-:W-:Y:S01]  /*44460*/  IMAD.MOV.U32 R21, RZ, RZ, RZ ;  /* 0x000000ffff157224 */ /* 0x000fe200078e00ff */
[----:B------:R-:W-:Y:S01]  /*44470*/  IADD3 R40, P4, P5, R23, R40, R49 ;  /* 0x0000002817287210 */ /* 0x000fe20007d9e031 */
[----:B------:R-:W-:Y:S01]  /*44480*/  IMAD.WIDE.U32 R48, R43, R95, RZ ;  /* 0x0000005f2b307225 */ /* 0x000fe200078e00ff */
[----:B------:R-:W-:-:S03]  /*44490*/  IADD3 R23, P6, PT, R34, R22, RZ ;  /* 0x0000001622177210 */ /* 0x000fc60007fde0ff */
[----:B------:R-:W-:Y:S01]  /*444a0*/  IMAD.WIDE.U32 R36, R46, R96, R20 ;  /* 0x000000602e247225 */ /* 0x000fe200078e0014 */
[----:B------:R-:W-:Y:S02]  /*444b0*/  IADD3 R46, P3, PT, R23, R18, RZ ;  /* 0x00000012172e7210 */ /* 0x000fe40007f7e0ff */
[----:B------:R-:W-:Y:S01]  /*444c0*/  ISETP.GT.U32.AND P1, PT, R22, R23, PT ;  /* 0x000000171600720c */ /* 0x000fe20003f24070 */
[----:B------:R-:W-:Y:S02]  /*444d0*/  IMAD.IADD R54, R53, 0x1, R41 ;  /* 0x0000000135367824 */ /* 0x000fe400078e0229 */
[----:B------:R-:W-:-:S03]  /*444e0*/  IMAD.WIDE.U32 R20, R42, R95, RZ ;  /* 0x0000005f2a147225 */ /* 0x000fc600078e00ff */
[----:B------:R-:W-:Y:S01]  /*444f0*/  IADD3.X R54, PT, PT, RZ, R54, RZ, P4, P5 ;  /* 0x00000036ff367210 */ /* 0x000fe200027ea4ff */
[----:B------:R-:W-:-:S04]  /*44500*/  IMAD.WIDE.U32 R18, R43, R104, RZ ;  /* 0x000000682b127225 */ /* 0x000fc800078e00ff */
[----:B------:R-:W-:Y:S02]  /*44510*/  IMAD.IADD R65, R31, 0x1, R49 ;  /* 0x000000011f417824 */ /* 0x000fe400078e0231 */
[----:B------:R-:W-:Y:S02]  /*44520*/  IMAD.MOV.U32 R29, RZ, RZ, RZ ;  /* 0x000000ffff1d7224 */ /* 0x000fe400078e00ff */
[----:B------:R-:W-:Y:S01]  /*44530*/  IMAD.X R53, RZ, RZ, R52, P6 ;  /* 0x000000ffff357224 */ /* 0x000fe200030e0634 */
[----:B------:R-:W-:Y:S01]  /*44540*/  IADD3 R65, P5, P4, R18, R65, R20 ;  /* 0x0000004112417210 */ /* 0x000fe20007cbe014 */
[----:B------:R-:W-:-:S03]  /*44550*/  IMAD.WIDE.U32 R28, R45, R96, R28 ;  /* 0x000000602d1c7225 */ /* 0x000fc600078e001c */
[----:B------:R-:W-:Y:S01]  /*44560*/  ISETP.GT.U32.AND.EX P1, PT, R52, R53, PT, P1 ;  /* 0x000000353400720c */ /* 0x000fe20003f24110 */
[----:B------:R-:W-:Y:S01]  /*44570*/  IMAD.X R49, R53, 0x1, R58, P3 ;  /* 0x0000000135317824 */ /* 0x000fe200018e063a */
[----:B------:R-:W-:Y:S01]  /*44580*/  P2R R56, PR, RZ, 0x20 ;  /* 0x00000020ff387803 */ /* 0x000fe20000000000 */
[----:B------:R-:W-:Y:S01]  /*44590*/  IMAD R20, R65, R10, RZ ;  /* 0x0000000a41147224 */ /* 0x000fe200078e02ff */
[----:B------:R-:W-:Y:S01]  /*445a0*/  IADD3 R18, P3, P5, R59, R28, R57 ;  /* 0x0000001c3b127210 */ /* 0x000fe20007d7e039 */
[----:B------:R-:W-:Y:S01]  /*445b0*/  IMAD.IADD R63, R32, 0x1, R29 ;  /* 0x00000001203f7824 */ /* 0x000fe200078e021d */
[----:B------:R-:W-:Y:S01]  /*445c0*/  SEL R41, R22, R23, P1 ;  /* 0x0000001716297207 */ /* 0x000fe20000800000 */
[----:B------:R-:W-:Y:S01]  /*445d0*/  IMAD.WIDE.U32 R28, R47, R96, RZ ;  /* 0x000000602f1c7225 */ /* 0x000fe200078e00ff */
[----:B------:R-:W-:Y:S02]  /*445e0*/  SEL R52, R52, R53, P1 ;  /* 0x0000003534347207 */ /* 0x000fe40000800000 */
[----:B------:R-:W-:Y:S01]  /*445f0*/  ISETP.GT.U32.AND P1, PT, R41, R46, PT ;  /* 0x0000002e2900720c */ /* 0x000fe20003f24070 */
[----:B------:R-:W-:Y:S01]  /*44600*/  IMAD.WIDE.U32 R22, R48, R10, RZ ;  /* 0x0000000a30167225 */ /* 0x000fe200078e00ff */
[----:B------:R-:W-:-:S02]  /*44610*/  IADD3.X R63, PT, PT, R60, R63, RZ, P3, P5 ;  /* 0x0000003f3c3f7210 */ /* 0x000fc40001fea4ff */
[----:B------:R-:W-:Y:S01]  /*44620*/  ISETP.GT.U32.AND.EX P1, PT, R52, R49, PT, P1 ;  /* 0x000000313400720c */ /* 0x000fe20003f24110 */
        /* <DEDUP_REMOVED lines=28> */
[----:B------:R-:W-:Y:S02]  /*447f0*/  IADD3.X R20, PT, PT, R63, R20, RZ, P3, P5 ;  /* 0x000000143f147210 */ /* 0x000fe40001fea4ff */
[----:B------:R-:W-:Y:S01]  /*44800*/  IADD3 R37, P3, PT, R37, R38, RZ ;  /* 0x0000002625257210 */ /* 0x000fe20007f7e0ff */
[----:B------:R-:W-:-:S04]  /*44810*/  IMAD.WIDE.U32 R58, P5, R22, R5, R54 ;  /* 0x00000005163a7225 */ /* 0x000fc800078a0036 */
[----:B------:R-:W-:-:S04]  /*44820*/  IMAD.WIDE.U32 R54, R22, R4, RZ ;  /* 0x0000000416367225 */ /* 0x000fc800078e00ff */
        /* <DEDUP_REMOVED lines=27> */
[----:B------:R-:W-:Y:S02]  /*449e0*/  IMAD.IADD R35, R35, 0x1, R53 ;  /* 0x0000000123237824 */ /* 0x000fe400078e0235 */
[----:B------:R-:W-:Y:S01]  /*449f0*/  IMAD.IADD R63, R31, 0x1, R19 ;  /* 0x000000011f3f7824 */ /* 0x000fe200078e0213 */
[----:B------:R-:W-:Y:S02]  /*44a00*/  IADD3.X R50, P5, P6, R54, RZ, RZ, P6, P5 ;  /* 0x000000ff36327210 */ /* 0x000fe400036aa4ff */
[----:B------:R-:W-:Y:S02]  /*44a10*/  IADD3.X R19, PT, PT, RZ, RZ, RZ, P1, P3 ;  /* 0x000000ffff137210 */ /* 0x000fe40000fe64ff */
[----:B------:R-:W-:Y:S01]  /*44a20*/  IADD3.X R48, PT, PT, R55, RZ, RZ, P5, P6 ;  /* 0x000000ff37307210 */ /* 0x000fe20002fec4ff */
[----:B------:R-:W-:Y:S01]  /*44a30*/  IMAD.MOV.U32 R55, RZ, RZ, RZ ;  /* 0x000000ffff377224 */ /* 0x000fe200078e00ff */
[----:B------:R-:W-:-:S04]  /*44a40*/  IADD3 R35, P5, P6, R28, R35, R26 ;  /* 0x000000231c237210 */ /* 0x000fc80007ebe01a */
[----:B------:R-:W-:Y:S02]  /*44a50*/  IADD3.X R28, PT, PT, RZ, RZ, RZ, P5, P6 ;  /* 0x000000ffff1c7210 */ /* 0x000fe40002fec4ff */
        /* <DEDUP_REMOVED lines=16> */
[----:B------:R-:W-:-:S04]  /*44b60*/  IMAD.IADD R54, R32, 0x1, R29 ;  /* 0x0000000120367824 */ /* 0x000fc800078e021d */
[----:B------:R-:W-:-:S04]  /*44b70*/  IMAD.WIDE.U32 R54, R45, R94, R54 ;  /* 0x0000005e2d367225 */ /* 0x000fc800078e0036 */
[----:B------:R-:W-:-:S04]  /*44b80*/  IMAD.WIDE.U32 R44, R44, R105, RZ ;  /* 0x000000692c2c7225 */ /* 0x000fc800078e00ff */
[----:B------:R-:W-:Y:S01]  /*44b90*/  IMAD.IADD R29, R32, 0x1, R55 ;  /* 0x00000001201d7824 */ /* 0x000fe200078e0237 */
[----:B------:R-:W-:Y:S01]  /*44ba0*/  IADD3 R32, P5, P6, R51, R54, R35 ;  /* 0x0000003633207210 */ /* 0x000fe20007ebe023 */
[----:B------:R-:W-:Y:S02]  /*44bb0*/  IMAD.IADD R35, R30, 0x1, R45 ;  /* 0x000000011e237824 */ /* 0x000fe400078e022d */
[----:B------:R-:W-:Y:S01]  /*44bc0*/  IMAD.WIDE.U32 R54, R23, R8, RZ ;  /* 0x0000000817367225 */ /* 0x000fe200078e00ff */
[----:B------:R-:W-:Y:S02]  /*44bd0*/  IADD3.X R29, PT, PT, R24, R29, RZ, P5, P6 ;  /* 0x0000001d181d7210 */ /* 0x000fe40002fec4ff */
[----:B------:R-:W-:Y:S01]  /*44be0*/  IADD3 R26, P5, P6, R52, R35, R28 ;  /* 0x00000023341a7210 */ /* 0x000fe20007ebe01c */
[----:B------:R-:W-:-:S03]  /*44bf0*/  IMAD.WIDE.U32 R52, R43, R106, RZ ;  /* 0x0000006a2b347225 */ /* 0x000fc600078e00ff */
[----:B------:R-:W-:Y:S02]  /*44c00*/  IADD3.X R28, PT, PT, RZ, RZ, RZ, P5, P6 ;  /* 0x000000ffff1c7210 */ /* 0x000fe40002fec4ff */
[----:B------:R-:W-:Y:S01]  /*44c10*/  ISETP.GE.U32.AND P5, PT, R61, R46, PT ;  /* 0x0000002e3d00720c */ /* 0x000fe20003fa6070 */
[----:B------:R-:W-:-:S03]  /*44c20*/  IMAD.WIDE.U32 R46, R42, R107, RZ ;  /* 0x0000006b2a2e7225 */ /* 0x000fc600078e00ff */
[----:B------:R-:W-:Y:S01]  /*44c30*/  ISETP.GE.U32.AND.EX P5, PT, R36, R49, PT, P5 ;  /* 0x000000312400720c */ /* 0x000fe20003fa6150 */
[----:B------:R-:W-:-:S03]  /*44c40*/  IMAD R36, R41, R10, RZ ;  /* 0x0000000a29247224 */ /* 0x000fc600078e02ff */
        /* <DEDUP_REMOVED lines=13> */
[----:B------:R-:W-:Y:S02]  /*44d20*/  IMAD.IADD R28, R25, 0x1, R47 ;  /* 0x00000001191c7824 */ /* 0x000fe400078e022f */
[----:B------:R-:W-:Y:S01]  /*44d30*/  IMAD.IADD R39, R31, 0x1, R53 ;  /* 0x000000011f277824 */ /* 0x000fe200078e0235 */
[----:B------:R-:W-:Y:S01]  /*44d40*/  IADD3.X R45, PT, PT, RZ, R29, RZ, P5, P6 ;  /* 0x0000001dff2d7210 */ /* 0x000fe20002fec4ff */
        /* <DEDUP_REMOVED lines=8> */
[----:B------:R-:W-:Y:S01]  /*44dd0*/  IMAD R39, R37, R11, R36 ;  /* 0x0000000b25277224 */ /* 0x000fe200078e0224 */
[----:B------:R-:W-:Y:S01]  /*44de0*/  IADD3.X R47, PT, PT, RZ, RZ, RZ, P6, P4 ;  /* 0x000000ffff2f7210 */ /* 0x000fe200037e84ff */
[----:B------:R-:W-:Y:S02]  /*44df0*/  IMAD.IADD R43, R31, 0x1, R45 ;  /* 0x000000011f2b7824 */ /* 0x000fe400078e022d */
        /* <DEDUP_REMOVED lines=24> */
[----:B------:R-:W-:-:S04]  /*44f80*/  IADD3 RZ, P6, PT, R37, R50, RZ ;  /* 0x0000003225ff7210 */ /* 0x000fc80007fde0ff */
[----:B------:R-:W-:Y:S01]  /*44f90*/  IADD3.X RZ, P6, PT, R41, R46, RZ, P6, !PT ;  /* 0x0000002e29ff7210 */ /* 0x000fe200037de4ff */
[----:B------:R-:W-:Y:S01]  /*44fa0*/  IMAD.MOV.U32 R41, RZ, RZ, RZ ;  /* 0x000000ffff297224 */ /* 0x000fe200078e00ff */
        /* <DEDUP_REMOVED lines=16> */
[C---:B------:R-:W-:Y:S01]  /*450b0*/  IMAD.WIDE.U32 R44, R28.reuse, R6, RZ ;  /* 0x000000061c2c7225 */ /* 0x040fe200078e00ff */
[----:B------:R-:W-:Y:S02]  /*450c0*/  IADD3.X R31, PT, PT, R23, RZ, RZ, P0, P6 ;  /* 0x000000ff171f7210 */ /* 0x000fe400007ec4ff */
[----:B------:R-:W-:Y:S01]  /*450d0*/  IADD3 R21, P0, PT, R21, R52, RZ ;  /* 0x0000003415157210 */ /* 0x000fe20007f1e0ff */
[----:B------:R-:W-:Y:S02]  /*450e0*/  IMAD R38, R61, R10, RZ ;  /* 0x0000000a3d267224 */ /* 0x000fe400078e02ff */
[----:B------:R-:W-:Y:S01]  /*450f0*/  IMAD.WIDE.U32 R48, P2, R28, R7, R48 ;  /* 0x000000071c307225 */ /* 0x000fe20007840030 */
[----:B------:R-:W-:-:S03]  /*45100*/  IADD3.X R31, P0, PT, R31, R54, RZ, P0, !PT ;  /* 0x000000361f1f7210 */ /* 0x000fc6000071e4ff */
[----:B------:R-:W-:Y:S01]  /*45110*/  IMAD.WIDE.U32 R52, R36, R8, RZ ;  /* 0x0000000824347225 */ /* 0x000fe200078e00ff */
[----:B------:R-:W-:-:S03]  /*45120*/  IADD3 R48, P3, PT, R45, R48, RZ ;  /* 0x000000302d307210 */ /* 0x000fc60007f7e0ff */
[----:B------:R-:W-:Y:S01]  /*45130*/  IMAD.WIDE.U32 R40, R42, R104, R40 ;  /* 0x000000682a287225 */ /* 0x000fe200078e0028 */
[----:B------:R-:W-:-:S03]  /*45140*/  IADD3 R42, P1, PT, R21, R44, RZ ;  /* 0x0000002c152a7210 */ /* 0x000fc60007f3e0ff */
[----:B------:R-:W-:-:S04]  /*45150*/  IMAD.WIDE.U32 R22, R59, R10, RZ ;  /* 0x0000000a3b167225 */ /* 0x000fc800078e00ff */
[----:B------:R-:W-:Y:S02]  /*45160*/  IMAD R21, R59, R11, R38 ;  /* 0x0000000b3b157224 */ /* 0x000fe400078e0226 */
[----:B------:R-:W-:Y:S02]  /*45170*/  IMAD.X R51, RZ, RZ, RZ, P2 ;  /* 0x000000ffff337224 */ /* 0x000fe400010e06ff */
[----:B------:R-:W-:-:S04]  /*45180*/  IMAD.WIDE.U32 R52, P2, R28, R9, R52 ;  /* 0x000000091c347225 */ /* 0x000fc80007840034 */
[----:B------:R-:W-:Y:S01]  /*45190*/  IMAD.WIDE.U32 R44, R28, R8, RZ ;  /* 0x000000081c2c7225 */ /* 0x000fe200078e00ff */
[----:B------:R-:W-:-:S03]  /*451a0*/  IADD3.X R28, P1, PT, R31, R48, RZ, P1, !PT ;  /* 0x000000301f1c7210 */ /* 0x000fc60000f3e4ff */
        /* <DEDUP_REMOVED lines=10> */
[----:B------:R-:W-:-:S04]  /*45250*/  IMAD.WIDE.U32.X R36, R36, R9, R54, P2 ;  /* 0x0000000924247225 */ /* 0x000fc800010e0436 */
[----:B------:R-:W-:-:S04]  /*45260*/  IMAD.WIDE.U32 R56, P2, R22, R3, R56 ;  /* 0x0000000316387225 */ /* 0x000fc80007840038 */
[----:B------:R-:W-:Y:S01]  /*45270*/  IMAD.IADD R53, R25, 0x1, R41 ;  /* 0x0000000119357824 */ /* 0x000fe200078e0229 */
[----:B------:R-:W-:Y:S01]  /*45280*/  IADD3.X R25, PT, PT, R49, RZ, RZ, P0, P1 ;  /* 0x000000ff31197210 */ /* 0x000fe200007e24ff */
[----:B------:R-:W-:Y:S01]  /*45290*/  IMAD.WIDE.U32 R48, R21, R4, RZ ;  /* 0x0000000415307225 */ /* 0x000fe200078e00ff */
[----:B------:R-:W-:Y:S02]  /*452a0*/  IADD3 RZ, P0, PT, R59, R50, RZ ;  /* 0x000000323bff7210 */ /* 0x000fe40007f1e0ff */
[----:B------:R-:W-:Y:S01]  /*452b0*/  IADD3 R50, P1, PT, R51, R56, RZ ;  /* 0x0000003833327210 */ /* 0x000fe20007f3e0ff */
[----:B------:R-:W-:Y:S01]  /*452c0*/  IMAD.X R41, RZ, RZ, RZ, P2 ;  /* 0x000000ffff297224 */ /* 0x000fe200010e06ff */
[----:B------:R-:W-:Y:S01]  /*452d0*/  IADD3.X R53, PT, PT, RZ, R53, RZ, P3, P6 ;  /* 0x00000035ff357210 */ /* 0x000fe20001fec4ff */
[----:B------:R-:W-:Y:S01]  /*452e0*/  IMAD.MOV.U32 R40, RZ, RZ, R57 ;  /* 0x000000ffff287224 */ /* 0x000fe200078e0039 */
[----:B------:R-:W-:Y:S02]  /*452f0*/  IADD3 R52, P3, PT, R58, R63, RZ ;  /* 0x0000003f3a347210 */ /* 0x000fe40007f7e0ff */
[----:B------:R-:W-:Y:S01]  /*45300*/  IADD3.X RZ, P6, PT, R61, R50, RZ, P0, !PT ;  /* 0x000000323dff7210 */ /* 0x000fe200007de4ff */
[----:B------:R-:W-:Y:S01]  /*45310*/  IMAD.WIDE.U32 R50, P2, R22, R5, R48 ;  /* 0x0000000516327225 */ /* 0x000fe20007840030 */
[----:B------:R-:W-:-:S03]  /*45320*/  IADD3 R23, P0, PT, R23, R52, RZ ;  /* 0x0000003417177210 */ /* 0x000fc60007f1e0ff */
[----:B------:R-:W-:-:S04]  /*45330*/  IMAD.WIDE.U32.X R40, R21, R3, R40, P1 ;  /* 0x0000000315287225 */ /* 0x000fc800008e0428 */
[----:B------:R-:W-:-:S04]  /*45340*/  IMAD.WIDE.U32 R48, R22, R4, RZ ;  /* 0x0000000416307225 */ /* 0x000fc800078e00ff */
[----:B------:R-:W-:Y:S01]  /*45350*/  IMAD.X R45, RZ, RZ, RZ, P2 ;  /* 0x000000ffff2d7224 */ /* 0x000fe200010e06ff */
[----:B------:R-:W-:Y:S01]  /*45360*/  IADD3 R38, P2, PT, R23, R44, RZ ;  /* 0x0000002c17267210 */ /* 0x000fe20007f5e0ff */
[----:B------:R-:W-:Y:S01]  /*45370*/  IMAD.X R54, R46, 0x1, R53, P3 ;  /* 0x000000012e367824 */ /* 0x000fe200018e0635 */
[----:B------:R-:W-:Y:S01]  /*45380*/  IADD3.X R23, P3, PT, RZ, R40, RZ, P6, !PT ;  /* 0x00000028ff177210 */ /* 0x000fe2000377e4ff */
[----:B------:R-:W-:Y:S01]  /*45390*/  IMAD.MOV.U32 R44, RZ, RZ, R51 ;  /* 0x000000ffff2c7224 */ /* 0x000fe200078e0033 */
[----:B------:R-:W-:Y:S01]  /*453a0*/  IADD3 R56, P6, PT, R49, R50, RZ ;  /* 0x0000003231387210 */ /* 0x000fe20007fde0ff */
[----:B------:R-:W-:Y:S01]  /*453b0*/  IMAD.WIDE.U32 R46, R21, R6, RZ ;  /* 0x00000006152e7225 */ /* 0x000fe200078e00ff */
[----:B------:R-:W-:Y:S02]  /*453c0*/  IADD3.X R50, P1, PT, R25, R54, RZ, P0, !PT ;  /* 0x0000003619327210 */ /* 0x000fe4000073e4ff */
[----:B------:R-:W-:Y:S01]  /*453d0*/  IADD3 R49, P0, PT, R23, R42, RZ ;  /* 0x0000002a17317210 */ /* 0x000fe20007f1e0ff */
[----:B------:R-:W-:Y:S01]  /*453e0*/  IMAD.X R31, RZ, RZ, R41, P3 ;  /* 0x000000ffff1f7224 */ /* 0x000fe200018e0629 */
[----:B------:R-:W-:Y:S01]  /*453f0*/  IADD3.X R50, P2, PT, R50, R65, RZ, P2, !PT ;  /* 0x0000004132327210 */ /* 0x000fe2000175e4ff */
[----:B------:R-:W-:Y:S01]  /*45400*/  IMAD.WIDE.U32.X R40, R21, R5, R44, P6 ;  /* 0x0000000515287225 */ /* 0x000fe200030e042c */
[----:B------:R-:W-:-:S02]  /*45410*/  IADD3 R49, P3, PT, R49, R48, RZ ;  /* 0x0000003031317210 */ /* 0x000fc40007f7e0ff */
[----:B------:R-:W-:Y:S01]  /*45420*/  IADD3.X R31, P0, PT, R31, R28, RZ, P0, !PT ;  /* 0x0000001c1f1f7210 */ /* 0x000fe2000071e4ff */
[----:B------:R-:W-:Y:S01]  /*45430*/  IMAD.WIDE.U32 R46, P6, R22, R7, R46 ;  /* 0x00000007162e7225 */ /* 0x000fe200078c002e */
[----:B------:R-:W-:Y:S02]  /*45440*/  IADD3.X R42, P1, P2, R36, RZ, RZ, P2, P1 ;  /* 0x000000ff242a7210 */ /* 0x000fe400012224ff */
[----:B------:R-:W-:Y:S01]  /*45450*/  IADD3.X R31, P3, PT, R31, R56, RZ, P3, !PT ;  /* 0x000000381f1f7210 */ /* 0x000fe20001f7e4ff */
[----:B------:R-:W-:Y:S01]  /*45460*/  IMAD.MOV.U32 R36, RZ, RZ, R47 ;  /* 0x000000ffff247224 */ /* 0x000fe200078e002f */
[----:B------:R-:W-:Y:S01]  /*45470*/  IADD3.X R44, PT, PT, R37, RZ, RZ, P1, P2 ;  /* 0x000000ff252c7210 */ /* 0x000fe20000fe44ff */
[----:B------:R-:W-:Y:S01]  /*45480*/  IMAD.X R37, RZ, RZ, RZ, P6 ;  /* 0x000000ffff257224 */ /* 0x000fe200030e06ff */
[----:B------:R-:W-:Y:S02]  /*45490*/  ISETP.GE.U32.AND P1, PT, R52, R63, PT ;  /* 0x0000003f3400720c */ /* 0x000fe40003f26070 */
[----:B------:R-:W-:-:S02]  /*454a0*/  IADD3.X R23, P0, P3, R40, RZ, RZ, P3, P0 ;  /* 0x000000ff28177210 */ /* 0x000fc40001b004ff */
[----:B------:R-:W-:Y:S01]  /*454b0*/  IADD3 R48, P6, P2, R34, R33, R29 ;  /* 0x0000002122307210 */ /* 0x000fe20007ade01d */
[----:B------:R-:W-:Y:S01]  /*454c0*/  IMAD.WIDE.U32 R28, R22, R6, RZ ;  /* 0x00000006161c7225 */ /* 0x000fe200078e00ff */
[----:B------:R-:W-:Y:S02]  /*454d0*/  ISETP.GE.U32.AND.EX P1, PT, R54, R53, PT, P1 ;  /* 0x000000353600720c */ /* 0x000fe40003f26110 */
[----:B------:R-:W-:Y:S01]  /*454e0*/  IADD3.X R41, PT, PT, R41, RZ, RZ, P0, P3 ;  /* 0x000000ff29297210 */ /* 0x000fe200007e64ff */
[----:B------:R-:W-:Y:S01]  /*454f0*/  IMAD R34, R31, R10, RZ ;  /* 0x0000000a1f227224 */ /* 0x000fe200078e02ff */
[----:B------:R-:W-:Y:S02]  /*45500*/  IADD3 R23, P0, PT, R23, R38, RZ ;  /* 0x0000002617177210 */ /* 0x000fe40007f1e0ff */
[----:B------:R-:W-:Y:S01]  /*45510*/  SEL R45, RZ, 0x1, P1 ;  /* 0x00000001ff2d7807 */ /* 0x000fe20000800000 */
[C---:B------:R-:W-:Y:S01]  /*45520*/  IMAD R25, R49.reuse, R11, R34 ;  /* 0x0000000b31197224 */ /* 0x040fe200078e0222 */
[----:B------:R-:W-:Y:S01]  /*45530*/  IADD3.X R52, PT, PT, RZ, R27, RZ, P6, P2 ;  /* 0x0000001bff347210 */ /* 0x000fe200037e44ff */
[----:B------:R-:W-:Y:S01]  /*45540*/  IMAD.WIDE.U32 R10, R49, R10, RZ ;  /* 0x0000000a310a7225 */ /* 0x000fe200078e00ff */
[----:B------:R-:W-:-:S02]  /*45550*/  IADD3 R38, P3, PT, R29, R46, RZ ;  /* 0x0000002e1d267210 */ /* 0x000fc40007f7e0ff */
[----:B------:R-:W-:Y:S01]  /*45560*/  IADD3 R40, P6, PT, R23, R28, RZ ;  /* 0x0000001c17287210 */ /* 0x000fe20007fde0ff */
[----:B------:R-:W-:Y:S01]  /*45570*/  IMAD.WIDE.U32 R28, R21, R8, RZ ;  /* 0x00000008151c7225 */ /* 0x000fe200078e00ff */
[----:B------:R-:W-:Y:S02]  /*45580*/  IADD3.X R41, P2, PT, R41, R50, RZ, P0, !PT ;  /* 0x0000003229297210 */ /* 0x000fe4000075e4ff */
[----:B------:R-:W-:Y:S01]  /*45590*/  IADD3 R45, P0, PT, R45, R48, RZ ;  /* 0x000000302d2d7210 */ /* 0x000fe20007f1e0ff */
[----:B------:R-:W-:Y:S01]  /*455a0*/  IMAD.IADD R11, R11, 0x1, R25 ;  /* 0x000000010b0b7824 */ /* 0x000fe200078e0219 */
[----:B------:R-:W-:Y:S01]  /*455b0*/  IADD3.X R41, P1, PT, R41, R38, RZ, P6, !PT ;  /* 0x0000002629297210 */ /* 0x000fe2000373e4ff */
[----:B------:R-:W-:-:S04]  /*455c0*/  IMAD.WIDE.U32.X R36, R21, R7, R36, P3 ;  /* 0x0000000715247225 */ /* 0x000fc800018e0424 */
[----:B------:R-:W-:Y:S01]  /*455d0*/  IMAD.WIDE.U32 R28, P6, R22, R9, R28 ;  /* 0x00000009161c7225 */ /* 0x000fe200078c001c */
[----:B------:R-:W-:-:S03]  /*455e0*/  IADD3.X R27, P1, P2, R36, RZ, RZ, P1, P2 ;  /* 0x000000ff241b7210 */ /* 0x000fc60000a244ff */
[----:B------:R-:W-:Y:S01]  /*455f0*/  IMAD.X R47, RZ, RZ, R52, P0 ;  /* 0x000000ffff2f7224 */ /* 0x000fe200000e0634 */
[----:B------:R-:W-:Y:S01]  /*45600*/  ISETP.GE.U32.AND P0, PT, R39, R24, PT ;  /* 0x000000182700720c */ /* 0x000fe20003f06070 */
[----:B------:R-:W-:Y:S01]  /*45610*/  IMAD.WIDE.U32 R22, R22, R8, RZ ;  /* 0x0000000816167225 */ /* 0x000fe200078e00ff */
[----:B------:R-:W-:Y:S02]  /*45620*/  IADD3.X R37, PT, PT, R37, RZ, RZ, P1, P2 ;  /* 0x000000ff25257210 */ /* 0x000fe40000fe44ff */
[----:B------:R-:W-:Y:S01]  /*45630*/  ISETP.GE.U32.AND.EX P0, PT, R43, R26, PT, P0 ;  /* 0x0000001a2b00720c */ /* 0x000fe20003f06100 */
[----:B------:R-:W-:Y:S01]  /*45640*/  IMAD.WIDE.U32 R38, R11, R2, RZ ;  /* 0x000000020b267225 */ /* 0x000fe200078e00ff */
[----:B------:R-:W-:-:S03]  /*45650*/  IADD3 R46, P3, PT, R23, R28, RZ ;  /* 0x0000001c172e7210 */ /* 0x000fc60007f7e0ff */
[----:B------:R-:W-:Y:S01]  /*45660*/  IMAD.X R25, RZ, RZ, RZ, P6 ;  /* 0x000000ffff197224 */ /* 0x000fe200030e06ff */
[----:B------:R-:W-:Y:S01]  /*45670*/  IADD3 R36, P6, PT, R42, R45, RZ ;  /* 0x0000002d2a247210 */ /* 0x000fe20007fde0ff */
[----:B------:R-:W-:Y:S02]  /*45680*/  IMAD.MOV.U32 R24, RZ, RZ, R29 ;  /* 0x000000ffff187224 */ /* 0x000fe400078e001d */
        /* <DEDUP_REMOVED lines=17> */
[----:B------:R-:W-:Y:S01]  /*457a0*/  IMAD.WIDE.U32 R26, R10, R4, RZ ;  /* 0x000000040a1a7225 */ /* 0x000fe200078e00ff */
[----:B------:R-:W-:-:S03]  /*457b0*/  IADD3.X R21, P2, PT, RZ, R22, RZ, P2, !PT ;  /* 0x00000016ff157210 */ /* 0x000fc6000175e4ff */
[----:B------:R-:W-:Y:S01]  /*457c0*/  IMAD.WIDE.U32 R28, P3, R10, R5, R28 ;  /* 0x000000050a1c7225 */ /* 0x000fe2000786001c */
        /* <DEDUP_REMOVED lines=13> */
[----:B------:R-:W-:Y:S02]  /*458a0*/  ISETP.GE.U32.AND.EX P3, PT, R47, R52, PT, P3 ;  /* 0x000000342f00720c */ /* 0x000fe40003f66130 */
        /* <DEDUP_REMOVED lines=11> */
[----:B------:R-:W-:Y:S02]  /*45960*/  IADD3 R21, P1, PT, R21, R34, RZ ;  /* 0x0000002215157210 */ /* 0x000fe40007f3e0ff */
[----:B------:R-:W-:Y:S01]  /*45970*/  SEL R26, RZ, 0x1, P0 ;  /* 0x00000001ff1a7807 */ /* 0x000fe20000000000 */
[----:B------:R-:W-:Y:S01]  /*45980*/  IMAD.X R29, RZ, RZ, R36, P4 ;  /* 0x000000ffff1d7224 */ /* 0x000fe200020e0624 */
[----:B------:R-:W-:Y:S01]  /*45990*/  IADD3 R34, P0, PT, R21, R18, RZ ;  /* 0x0000001215227210 */ /* 0x000fe20007f1e0ff */
[----:B------:R-:W-:Y:S01]  /*459a0*/  IMAD.WIDE.U32 R20, R11, R8, RZ ;  /* 0x000000080b147225 */ /* 0x000fe200078e00ff */
[----:B------:R-:W-:-:S02]  /*459b0*/  IADD3 R23, P5, PT, R19, R24, RZ ;  /* 0x0000001813177210 */ /* 0x000fc40007fbe0ff */
[----:B------:R-:W-:Y:S01]  /*459c0*/  IADD3 R26, P4, PT, R26, R27, RZ ;  /* 0x0000001b1a1a7210 */ /* 0x000fe20007f9e0ff */
[----:B------:R-:W-:Y:S01]  /*459d0*/  IMAD.X R19, RZ, RZ, RZ, P3 ;  /* 0x000000ffff137224 */ /* 0x000fe200018e06ff */
[----:B------:R-:W-:Y:S01]  /*459e0*/  IADD3.X R22, P1, PT, R22, R37, RZ, P1, !PT ;  /* 0x0000002516167210 */ /* 0x000fe20000f3e4ff */
[----:B------:R-:W-:Y:S01]  /*459f0*/  IMAD.MOV.U32 R18, RZ, RZ, R25 ;  /* 0x000000ffff127224 */ /* 0x000fe200078e0019 */
[----:B------:R-:W-:Y:S01]  /*45a00*/  ISETP.GE.U32.AND P3, PT, R27, R28, PT ;  /* 0x0000001c1b00720c */ /* 0x000fe20003f66070 */
[----:B------:R-:W-:Y:S01]  /*45a10*/  IMAD.X R28, RZ, RZ, R29, P4 ;  /* 0x000000ffff1c7224 */ /* 0x000fe200020e061d */
[----:B------:R-:W-:Y:S01]  /*45a20*/  IADD3.X R35, P0, PT, R22, R23, RZ, P0, !PT ;  /* 0x0000001716237210 */ /* 0x000fe2000071e4ff */
[----:B------:R-:W-:Y:S01]  /*45a30*/  IMAD.WIDE.U32.X R18, R11, R7, R18, P5 ;  /* 0x000000070b127225 */ /* 0x000fe200028e0412 */
[----:B------:R-:W-:Y:S02]  /*45a40*/  ISETP.GE.U32.AND P5, PT, R26, R27, PT ;  /* 0x0000001b1a00720c */ /* 0x000fe40003fa6070 */
[----:B------:R-:W-:Y:S01]  /*45a50*/  ISETP.GE.U32.AND.EX P3, PT, R29, R36, PT, P3 ;  /* 0x000000241d00720c */ /* 0x000fe20003f66130 */
[----:B------:R-:W-:Y:S01]  /*45a60*/  IMAD.WIDE.U32 R22, P4, R10, R9, R20 ;  /* 0x000000090a167225 */ /* 0x000fe20007880014 */
[----:B------:R-:W-:-:S03]  /*45a70*/  ISETP.GE.U32.AND.EX P5, PT, R28, R29, PT, P5 ;  /* 0x0000001d1c00720c */ /* 0x000fc60003fa6150 */
        /* <DEDUP_REMOVED lines=60> */
.L_x_137:
        /* <DEDUP_REMOVED lines=21> */
.L_x_138:
        /* <DEDUP_REMOVED lines=64> */
.L_x_139:
        /* <DEDUP_REMOVED lines=23> */
.L_x_22:
        /* <DEDUP_REMOVED lines=113> */
[----:B------:R-:W-:Y:S01]  /*46c10*/  IMAD.MOV.U32 R128, RZ, RZ, RZ ;  /* 0x000000ffff807224 */ /* 0x000fe200078e00ff */
[----:B------:R-:W-:Y:S01]  /*46c20*/  CS2R R22, SRZ ;  /* 0x0000000000167805 */ /* 0x000fe2000001ff00 */
[----:B------:R-:W-:Y:S01]  /*46c30*/  IMAD.WIDE.U32 R70, R44, R43, RZ ;  /* 0x0000002b2c467225 */ /* 0x000fe200078e00ff */
[----:B------:R-:W-:-:S03]  /*46c40*/  CS2R R20, SRZ ;  /* 0x0000000000147805 */ /* 0x000fc6000001ff00 */
[----:B------:R-:W-:-:S04]  /*46c50*/  IMAD.WIDE.U32 R2, R44, R44, RZ ;  /* 0x0000002c2c027225 */ /* 0x000fc800078e00ff */
[----:B------:R-:W-:Y:S01]  /*46c60*/  IMAD.WIDE.U32 R104, R45, R43, RZ ;  /* 0x0000002b2d687225 */ /* 0x000fe200078e00ff */
[----:B------:R-:W-:-:S03]  /*46c70*/  LOP3.LUT R107, R2, 0xfffffffd, RZ, 0xc0, !PT ;  /* 0xfffffffd026b7812 */ /* 0x000fc600078ec0ff */
[----:B------:R-:W-:-:S04]  /*46c80*/  IMAD.WIDE.U32 R24, R44, R42, RZ ;  /* 0x0000002a2c187225 */ /* 0x000fc800078e00ff */
[----:B------:R-:W-:Y:S02]  /*46c90*/  IMAD.IADD R71, R71, 0x1, R128 ;  /* 0x0000000147477824 */ /* 0x000fe400078e0280 */
[----:B------:R-:W-:Y:S02]  /*46ca0*/  IMAD.IADD R18, R128, 0x1, R3 ;  /* 0x0000000180127824 */ /* 0x000fe400078e0203 */
[----:B------:R-:W-:Y:S01]  /*46cb0*/  IMAD.MOV.U32 R127, RZ, RZ, RZ ;  /* 0x000000ffff7f7224 */ /* 0x000fe200078e00ff */
[----:B------:R-:W-:Y:S01]  /*46cc0*/  IADD3 R71, P2, P3, R24, R71, R104 ;  /* 0x0000004718477210 */ /* 0x000fe20007b5e068 */
[----:B------:R-:W-:-:S03]  /*46cd0*/  IMAD.WIDE.U32 R10, R47, R43, RZ ;  /* 0x0000002b2f0a7225 */ /* 0x000fc600078e00ff */
[--C-:B------:R-:W-:Y:S01]  /*46ce0*/  SHF.R.U32.HI R119, RZ, 0x1f, R71.reuse ;  /* 0x0000001fff777819 */ /* 0x100fe20000011647 */
[-C--:B------:R-:W-:Y:S01]  /*46cf0*/  IMAD.WIDE.U32 R2, R43, R43.reuse, RZ ;  /* 0x0000002b2b027225 */ /* 0x080fe200078e00ff */
[----:B------:R-:W-:Y:S02]  /*46d00*/  SHF.L.U64.HI R71, R70, 0x1, R71 ;  /* 0x0000000146477819 */ /* 0x000fe40000010247 */
[----:B------:R-:W-:Y:S01]  /*46d10*/  IADD3 R69, P5, PT, R119, R10, RZ ;  /* 0x0000000a77457210 */ /* 0x000fe20007fbe0ff */
[----:B------:R-:W-:Y:S01]  /*46d20*/  IMAD.WIDE.U32 R6, R46, R43, RZ ;  /* 0x0000002b2e067225 */ /* 0x000fe200078e00ff */
[----:B------:R-:W-:-:S03]  /*46d30*/  IADD3.X R120, PT, PT, RZ, RZ, RZ, P2, P3 ;  /* 0x000000ffff787210 */ /* 0x000fc600017e64ff */
[----:B------:R-:W-:-:S04]  /*46d40*/  IMAD.WIDE.U32 R8, R47, R42, RZ ;  /* 0x0000002a2f087225 */ /* 0x000fc800078e00ff */
[----:B------:R-:W-:Y:S01]  /*46d50*/  IMAD.IADD R109, R11, 0x1, R127 ;  /* 0x000000010b6d7824 */ /* 0x000fe200078e027f */
[----:B------:R-:W-:Y:S01]  /*46d60*/  LOP3.LUT R11, R2, 0xfffffffd, RZ, 0xc0, !PT ;  /* 0xfffffffd020b7812 */ /* 0x000fe200078ec0ff */
[----:B------:R-:W-:Y:S02]  /*46d70*/  IMAD.IADD R111, R3, 0x1, R22 ;  /* 0x00000001036f7824 */ /* 0x000fe400078e0216 */
[----:B------:R-:W-:Y:S01]  /*46d80*/  IMAD.WIDE.U32 R96, R49, R43, RZ ;  /* 0x0000002b31607225 */ /* 0x000fe200078e00ff */
[----:B------:R-:W-:-:S03]  /*46d90*/  IADD3 R109, P6, P4, R8, R109, R6 ;  /* 0x0000006d086d7210 */ /* 0x000fc60007cde006 */
[----:B------:R-:W-:-:S04]  /*46da0*/  IMAD.WIDE.U32 R2, R45, R44, RZ ;  /* 0x0000002c2d027225 */ /* 0x000fc800078e00ff */
[----:B------:R-:W-:Y:S02]  /*46db0*/  IMAD.IADD R4, R7, 0x1, R23 ;  /* 0x0000000107047824 */ /* 0x000fe400078e0217 */
[----:B------:R-:W-:Y:S02]  /*46dc0*/  IMAD.IADD R7, R127, 0x1, R9 ;  /* 0x000000017f077824 */ /* 0x000fe400078e0209 */
[----:B------:R-:W-:-:S04]  /*46dd0*/  IMAD.WIDE.U32 R8, R48, R43, RZ ;  /* 0x0000002b30087225 */ /* 0x000fc800078e00ff */
[----:B------:R-:W-:-:S04]  /*46de0*/  IMAD.WIDE.U32 R122, R49, R42, RZ ;  /* 0x0000002a317a7225 */ /* 0x000fc800078e00ff */
[----:B------:R-:W-:Y:S02]  /*46df0*/  IMAD.IADD R5, R97, 0x1, R20 ;  /* 0x0000000161057824 */ /* 0x000fe400078e0214 */
[----:B------:R-:W-:Y:S02]  /*46e00*/  IMAD.IADD R75, R21, 0x1, R3 ;  /* 0x00000001154b7824 */ /* 0x000fe400078e0203 */
[----:B------:R-:W-:Y:S01]  /*46e10*/  IMAD.MOV.U32 R19, RZ, RZ, RZ ;  /* 0x000000ffff137224 */ /* 0x000fe200078e00ff */
[----:B------:R-:W-:Y:S01]  /*46e20*/  IADD3 R122, P0, P1, R122, R5, R8 ;  /* 0x000000057a7a7210 */ /* 0x000fe2000791e008 */
[C---:B------:R-:W-:Y:S01]  /*46e30*/  IMAD.SHL.U32 R3, R2.reuse, 0x2, RZ ;  /* 0x0000000202037824 */ /* 0x040fe200078e00ff */
[C---:B------:R-:W-:Y:S01]  /*46e40*/  SHF.L.U64.HI R68, R2.reuse, 0x1, R75 ;  /* 0x0000000102447819 */ /* 0x040fe2000001024b */
[----:B------:R-:W-:Y:S01]  /*46e50*/  IMAD.IADD R6, R9, 0x1, R19 ;  /* 0x0000000109067824 */ /* 0x000fe200078e0213 */
[----:B------:R-:W-:Y:S01]  /*46e60*/  SHF.R.U64 R72, R2, 0x1f, R75 ;  /* 0x0000001f02487819 */ /* 0x000fe2000000124b */
[----:B------:R-:W-:Y:S01]  /*46e70*/  IMAD.X R74, RZ, RZ, R109, P5 ;  /* 0x000000ffff4a7224 */ /* 0x000fe200028e066d */
[----:B------:R-:W-:Y:S01]  /*46e80*/  LOP3.LUT R5, R3, 0xfffffffe, RZ, 0xc0, !PT ;  /* 0xfffffffe03057812 */ /* 0x000fe200078ec0ff */
[----:B------:R-:W-:Y:S01]  /*46e90*/  IMAD.WIDE.U32 R8, R42, R43, RZ ;  /* 0x0000002b2a087225 */ /* 0x000fe200078e00ff */
[----:B------:R-:W-:-:S02]  /*46ea0*/  ISETP.GT.U32.AND P5, PT, R10, R69, PT ;  /* 0x000000450a00720c */ /* 0x000fc40003fa4070 */
[----:B------:R-:W-:Y:S01]  /*46eb0*/  IADD3.X R3, PT, PT, RZ, RZ, RZ, P6, P4 ;  /* 0x000000ffff037210 */ /* 0x000fe200037e84ff */
[----:B------:R-:W-:Y:S01]  /*46ec0*/  IMAD.SHL.U32 R2, R8, 0x2, RZ ;  /* 0x0000000208027824 */ /* 0x000fe200078e00ff */
[----:B------:R-:W-:Y:S01]  /*46ed0*/  IADD3 R18, P4, PT, R5, R18, RZ ;  /* 0x0000001205127210 */ /* 0x000fe20007f9e0ff */
[----:B------:R-:W-:Y:S01]  /*46ee0*/  IMAD.MOV.U32 R5, RZ, RZ, RZ ;  /* 0x000000ffff057224 */ /* 0x000fe200078e00ff */
[----:B------:R-:W-:Y:S01]  /*46ef0*/  ISETP.GT.U32.AND.EX P5, PT, R109, R74, PT, P5 ;  /* 0x0000004a6d00720c */ /* 0x000fe20003fa4150 */
[----:B------:R-:W-:Y:S01]  /*46f00*/  IMAD.IADD R73, R20, 0x1, R123 ;  /* 0x0000000114497824 */ /* 0x000fe200078e027b */
[----:B------:R-:W-:Y:S01]  /*46f10*/  IADD3 R107, P6, PT, R69, R107, RZ ;  /* 0x0000006b456b7210 */ /* 0x000fe20007fde0ff */
[----:B------:R-:W-:Y:S01]  /*46f20*/  IMAD.WIDE.U32 R4, R46, R42, R4 ;  /* 0x0000002a2e047225 */ /* 0x000fe200078e0004 */
[----:B------:R-:W-:Y:S02]  /*46f30*/  SEL R24, R10, R69, P5 ;  /* 0x000000450a187207 */ /* 0x000fe40002800000 */
[----:B------:R-:W-:Y:S01]  /*46f40*/  LOP3.LUT R2, R2, 0xfffffffe, RZ, 0xc0, !PT ;  /* 0xfffffffe02027812 */ /* 0x000fe200078ec0ff */
[----:B------:R-:W-:Y:S01]  /*46f50*/  IMAD.IADD R104, R105, 0x1, R21 ;  /* 0x0000000169687824 */ /* 0x000fe200078e0215 */
[----:B------:R-:W-:Y:S01]  /*46f60*/  IADD3.X R108, PT, PT, RZ, RZ, RZ, P0, P1 ;  /* 0x000000ffff6c7210 */ /* 0x000fe200007e24ff */
[----:B------:R-:W-:Y:S01]  /*46f70*/  IMAD.MOV.U32 R105, RZ, RZ, RZ ;  /* 0x000000ffff697224 */ /* 0x000fe200078e00ff */
[----:B------:R-:W-:Y:S01]  /*46f80*/  ISETP.GT.U32.AND P0, PT, R24, R107, PT ;  /* 0x0000006b1800720c */ /* 0x000fe20003f04070 */
[----:B------:R-:W-:Y:S01]  /*46f90*/  IMAD.X R24, R74, 0x1, R18, P6 ;  /* 0x000000014a187824 */ /* 0x000fe200030e0612 */
[----:B------:R-:W-:Y:S01]  /*46fa0*/  SHF.R.U32.HI R75, RZ, 0x1f, R75 ;  /* 0x0000001fff4b7819 */ /* 0x000fe2000001164b */
[----:B------:R-:W-:Y:S01]  /*46fb0*/  IMAD.IADD R18, R23, 0x1, R5 ;  /* 0x0000000117127824 */ /* 0x000fe200078e0205 */
[----:B------:R-:W-:Y:S01]  /*46fc0*/  SEL R77, R109, R74, P5 ;  /* 0x0000004a6d4d7207 */ /* 0x000fe20002800000 */
[----:B------:R-:W-:Y:S01]  /*46fd0*/  IMAD.WIDE.U32 R104, R45, R42, R104 ;  /* 0x0000002a2d687225 */ /* 0x000fe200078e0068 */
[----:B------:R-:W-:-:S02]  /*46fe0*/  IADD3 R111, P1, PT, R2, R111, RZ ;  /* 0x0000006f026f7210 */ /* 0x000fc40007f3e0ff */
[----:B------:R-:W-:Y:S01]  /*46ff0*/  IADD3 R69, P5, P6, R3, R4, R7 ;  /* 0x0000000403457210 */ /* 0x000fe20007ebe007 */
[----:B------:R-:W-:Y:S01]  /*47000*/  IMAD.MOV.U32 R7, RZ, RZ, RZ ;  /* 0x000000ffff077224 */ /* 0x000fe200078e00ff */
[----:B------:R-:W3:Y:S01]  /*47010*/  LDC.64 R2, c[0x3][0xe0] ;  /* 0x00c03800ff027b82 */ /* 0x000ee20000000a00 */
[----:B------:R-:W-:Y:S02]  /*47020*/  LOP3.LUT R68, R68, 0x1, RZ, 0xc0, !PT ;  /* 0x0000000144447812 */ /* 0x000fe400078ec0ff */
[----:B------:R-:W-:Y:S01]  /*47030*/  LOP3.LUT R4, R72, 0xfffffffe, RZ, 0xc0, !PT ;  /* 0xfffffffe48047812 */ /* 0x000fe200078ec0ff */
[----:B------:R-:W-:Y:S01]  /*47040*/  IMAD.WIDE.U32 R6, R48, R42, R6 ;  /* 0x0000002a30067225 */ /* 0x000fe200078e0006 */
[----:B------:R-:W-:Y:S02]  /*47050*/  LOP3.LUT R5, R75, 0x1, RZ, 0xc0, !PT ;  /* 0x000000014b057812 */ /* 0x000fe400078ec0ff */
[----:B------:R-:W-:Y:S01]  /*47060*/  ISETP.GT.U32.AND.EX P0, PT, R77, R24, PT, P0 ;  /* 0x000000184d00720c */ /* 0x000fe20003f04100 */
[----:B------:R-:W-:Y:S01]  /*47070*/  IMAD.X R68, RZ, RZ, R68, P4 ;  /* 0x000000ffff447224 */ /* 0x000fe200020e0644 */
[----:B------:R-:W-:Y:S01]  /*47080*/  IADD3.X R18, PT, PT, RZ, R18, RZ, P5, P6 ;  /* 0x00000012ff127210 */ /* 0x000fe20002fec4ff */
[----:B------:R-:W-:Y:S01]  /*47090*/  IMAD.WIDE.U32 R4, R45, R45, R4 ;  /* 0x0000002d2d047225 */ /* 0x000fe200078e0004 */
[----:B------:R-:W-:-:S02]  /*470a0*/  SEL R76, RZ, 0x1, !P0 ;  /* 0x00000001ff4c7807 */ /* 0x000fc40004000000 */
[----:B------:R-:W-:Y:S01]  /*470b0*/  IADD3 R108, P5, P4, R108, R6, R73 ;  /* 0x000000066c6c7210 */ /* 0x000fe20007cbe049 */
[----:B------:R-:W-:Y:S01]  /*470c0*/  IMAD.IADD R77, R21, 0x1, R5 ;  /* 0x00000001154d7824 */ /* 0x000fe200078e0205 */
[----:B------:R-:W-:Y:S01]  /*470d0*/  IADD3 R68, P0, P6, R68, R4, R69 ;  /* 0x0000000444447210 */ /* 0x000fe20007e1e045 */
[----:B------:R-:W-:Y:S01]  /*470e0*/  IMAD.IADD R112, R19, 0x1, R7 ;  /* 0x0000000113707824 */ /* 0x000fe200078e0207 */
[----:B------:R-:W4:Y:S01]  /*470f0*/  LDC.64 R4, c[0x3][RZ] ;  /* 0x00c00000ff047b82 */ /* 0x000f220000000a00 */
[----:B------:R-:W-:Y:S01]  /*47100*/  IMAD.WIDE.U32 R74, R47, R44, RZ ;  /* 0x0000002c2f4a7225 */ /* 0x000fe200078e00ff */
[----:B------:R-:W-:Y:S02]  /*47110*/  IADD3.X R77, PT, PT, RZ, R77, R18, P0, P6 ;  /* 0x0000004dff4d7210 */ /* 0x000fe400007ec412 */
[----:B------:R-:W-:Y:S01]  /*47120*/  IADD3.X R112, PT, PT, RZ, R112, RZ, P5, P4 ;  /* 0x00000070ff707210 */ /* 0x000fe20002fe84ff */
[----:B------:R-:W-:Y:S01]  /*47130*/  IMAD.WIDE.U32 R72, R46, R44, RZ ;  /* 0x0000002c2e487225 */ /* 0x000fe200078e00ff */
[----:B------:R-:W-:-:S03]  /*47140*/  IADD3 R114, P4, P5, R69, R68, R76 ;  /* 0x0000004445727210 */ /* 0x000fc60007d9e04c */
[----:B------:R-:W-:Y:S01]  /*47150*/  IMAD.WIDE.U32 R6, R47, R45, RZ ;  /* 0x0000002d2f067225 */ /* 0x000fe200078e00ff */
[----:B------:R-:W-:Y:S02]  /*47160*/  IADD3.X R113, PT, PT, R18, R77, RZ, P4, P5 ;  /* 0x0000004d12717210 */ /* 0x000fe400027ea4ff */
[----:B------:R-:W-:Y:S01]  /*47170*/  IADD3 R77, P5, PT, R76, R96, RZ ;  /* 0x000000604c4d7210 */ /* 0x000fe20007fbe0ff */
[----:B------:R-:W-:Y:S02]  /*47180*/  IMAD.IADD R115, R127, 0x1, R75 ;  /* 0x000000017f737824 */ /* 0x000fe400078e024b */
[----:B------:R-:W-:Y:S01]  /*47190*/  IMAD.IADD R68, R23, 0x1, R73 ;  /* 0x0000000117447824 */ /* 0x000fe200078e0249 */
[----:B------:R-:W-:Y:S01]  /*471a0*/  ISETP.GT.U32.AND P4, PT, R96, R77, PT ;  /* 0x0000004d6000720c */ /* 0x000fe20003f84070 */
[----:B------:R-:W-:Y:S01]  /*471b0*/  IMAD.MOV.U32 R69, RZ, RZ, RZ ;  /* 0x000000ffff457224 */ /* 0x000fe200078e00ff */
[----:B------:R-:W-:Y:S01]  /*471c0*/  IADD3 R115, P0, P6, R6, R115, R72 ;  /* 0x0000007306737210 */ /* 0x000fe20007e1e048 */
[----:B---3--:R-:W-:-:S02]  /*471d0*/  IMAD R6, R111, R2, RZ ;  /* 0x000000026f067224 */ /* 0x008fc400078e02ff */
[----:B------:R-:W-:-:S04]  /*471e0*/  IMAD.WIDE.U32 R94, R11, R2, RZ ;  /* 0x000000020b5e7225 */ /* 0x000fc800078e00ff */
[----:B------:R-:W-:Y:S02]  /*471f0*/  IMAD R121, R11, R3, R6 ;  /* 0x000000030b797224 */ /* 0x000fe400078e0206 */
[----:B------:R-:W-:Y:S01]  /*47200*/  IMAD.X R97, RZ, RZ, R122, P5 ;  /* 0x000000ffff617224 */ /* 0x000fe200028e067a */
[----:B------:R-:W-:Y:S01]  /*47210*/  IADD3 R118, P5, PT, R77, R74, RZ ;  /* 0x0000004a4d767210 */ /* 0x000fe20007fbe0ff */
[----:B------:R-:W-:Y:S02]  /*47220*/  IMAD.IADD R73, R127, 0x1, R7 ;  /* 0x000000017f497824 */ /* 0x000fe400078e0207 */
[----:B------:R-:W-:Y:S01]  /*47230*/  IMAD.WIDE.U32 R68, R46, R45, R68 ;  /* 0x0000002d2e447225 */ /* 0x000fe200078e0044 */
[----:B------:R-:W3:Y:S01]  /*47240*/  LDC.64 R6, c[0x3][0x8] ;  /* 0x00c00200ff067b82 */ /* 0x000ee20000000a00 */
[----:B------:R-:W-:Y:S02]  /*47250*/  ISETP.GT.U32.AND.EX P4, PT, R122, R97, PT, P4 ;  /* 0x000000617a00720c */ /* 0x000fe40003f84140 */
[----:B------:R-:W-:-:S02]  /*47260*/  IMAD.IADD R121, R95, 0x1, R121 ;  /* 0x000000015f797824 */ /* 0x000fc400078e0279 */
        /* <DEDUP_REMOVED lines=8> */
[----:B------:R-:W-:Y:S02]  /*472f0*/  IADD3.X R97, PT, PT, RZ, RZ, RZ, P0, P6 ;  /* 0x000000ffff617210 */ /* 0x000fe400007ec4ff */
[----:B------:R-:W-:Y:S01]  /*47300*/  ISETP.GT.U32.AND.EX P4, PT, R18, R75, PT, P4 ;  /* 0x0000004b1200720c */ /* 0x000fe20003f84140 */
[----:B------:R-:W-:-:S04]  /*47310*/  IMAD.WIDE.U32 R76, R94, R4, RZ ;  /* 0x000000045e4c7225 */ /* 0x000fc800078e00ff */
[----:B------:R-:W-:Y:S01]  /*47320*/  IMAD.X R69, RZ, RZ, RZ, P5 ;  /* 0x000000ffff457224 */ /* 0x000fe200028e06ff */
[----:B------:R-:W-:Y:S01]  /*47330*/  IADD3 R72, P5, PT, R77, R72, RZ ;  /* 0x000000484d487210 */ /* 0x000fe20007fbe0ff */
[----:B------:R-:W-:Y:S01]  /*47340*/  IMAD.MOV.U32 R68, RZ, RZ, R73 ;  /* 0x000000ffff447224 */ /* 0x000fe200078e0049 */
[----:B------:R-:W-:Y:S02]  /*47350*/  IADD3 RZ, P0, PT, R11, R76, RZ ;  /* 0x0000004c0bff7210 */ /* 0x000fe40007f1e0ff */
[----:B------:R-:W-:Y:S01]  /*47360*/  SEL R11, RZ, 0x1, !P4 ;  /* 0x00000001ff0b7807 */ /* 0x000fe20006000000 */
[----:B------:R-:W-:Y:S01]  /*47370*/  IMAD.WIDE.U32.X R68, R121, R5, R68, P5 ;  /* 0x0000000579447225 */ /* 0x000fe200028e0444 */
[----:B------:R-:W-:Y:S02]  /*47380*/  IADD3 R18, P4, P6, R97, R110, R108 ;  /* 0x0000006e61127210 */ /* 0x000fe40007e9e06c */
[----:B------:R-:W-:Y:S02]  /*47390*/  IADD3.X RZ, P0, PT, R111, R72, RZ, P0, !PT ;  /* 0x000000486fff7210 */ /* 0x000fe4000071e4ff */
[----:B------:R-:W-:-:S02]  /*473a0*/  IADD3.X R72, PT, PT, RZ, R117, R112, P4, P6 ;  /* 0x00000075ff487210 */ /* 0x000fc400027ec470 */
[----:B------:R-:W-:Y:S02]  /*473b0*/  IADD3 R110, P5, P6, R110, R18, R11 ;  /* 0x000000126e6e7210 */ /* 0x000fe40007ebe00b */
[----:B------:R-:W-:Y:S01]  /*473c0*/  IADD3 R76, P4, PT, R107, R10, RZ ;  /* 0x0000000a6b4c7210 */ /* 0x000fe20007f9e0ff */
[----:B---3--:R-:W-:Y:S01]  /*473d0*/  IMAD.WIDE.U32 R10, R121, R6, RZ ;  /* 0x00000006790a7225 */ /* 0x008fe200078e00ff */
[----:B------:R-:W-:Y:S02]  /*473e0*/  IADD3.X R73, P0, PT, RZ, R68, RZ, P0, !PT ;  /* 0x00000044ff497210 */ /* 0x000fe4000071e4ff */
[----:B------:R-:W-:Y:S01]  /*473f0*/  IADD3.X R117, PT, PT, R117, R72, RZ, P5, P6 ;  /* 0x0000004875757210 */ /* 0x000fe20002fec4ff */
[----:B------:R-:W-:Y:S01]  /*47400*/  IMAD.X R77, R24, 0x1, R109, P4 ;  /* 0x00000001184d7824 */ /* 0x000fe200020e066d */
[----:B------:R-:W-:Y:S01]  /*47410*/  LEA R73, P6, R70, R73, 0x1 ;  /* 0x0000004946497211 */ /* 0x000fe200078c08ff */
[----:B------:R-:W-:Y:S02]  /*47420*/  IMAD.X R18, RZ, RZ, R69, P0 ;  /* 0x000000ffff127224 */ /* 0x000fe400000e0645 */
[----:B------:R-:W-:-:S03]  /*47430*/  IMAD.WIDE.U32 R68, R94, R6, RZ ;  /* 0x000000065e447225 */ /* 0x000fc600078e00ff */
[----:B------:R-:W-:Y:S01]  /*47440*/  IADD3.X R71, P0, PT, R18, R71, RZ, P6, !PT ;  /* 0x0000004712477210 */ /* 0x000fe2000371e4ff */
[----:B------:R-:W-:Y:S01]  /*47450*/  IMAD.WIDE.U32 R10, P5, R94, R7, R10 ;  /* 0x000000075e0a7225 */ /* 0x000fe200078a000a */
[----:B------:R-:W-:-:S03]  /*47460*/  IADD3 R129, P4, PT, R73, R68, RZ ;  /* 0x0000004449817210 */ /* 0x000fc60007f9e0ff */
[----:B------:R-:W-:Y:S01]  /*47470*/  IMAD.MOV.U32 R18, RZ, RZ, RZ ;  /* 0x000000ffff127224 */ /* 0x000fe200078e00ff */
[----:B------:R-:W-:Y:S01]  /*47480*/  IADD3 R10, P6, PT, R69, R10, RZ ;  /* 0x0000000a450a7210 */ /* 0x000fe20007fde0ff */
[----:B------:R-:W-:-:S03]  /*47490*/  IMAD.WIDE.U32 R72, R129, R2, RZ ;  /* 0x0000000281487225 */ /* 0x000fc600078e00ff */
[----:B------:R-:W-:Y:S01]  /*474a0*/  IADD3.X R131, P4, PT, R71, R10, RZ, P4, !PT ;  /* 0x0000000a47837210 */ /* 0x000fe2000279e4ff */
[----:B------:R-:W-:Y:S02]  /*474b0*/  IMAD.IADD R95, R9, 0x1, R18 ;  /* 0x00000001095f7824 */ /* 0x000fe400078e0212 */
[----:B------:R-:W-:Y:S01]  /*474c0*/  IMAD.X R71, RZ, RZ, RZ, P5 ;  /* 0x000000ffff477224 */ /* 0x000fe200028e06ff */
[----:B------:R-:W-:Y:S01]  /*474d0*/  ISETP.GE.U32.AND P5, PT, R76, R107, PT ;  /* 0x0000006b4c00720c */ /* 0x000fe20003fa6070 */
[----:B------:R-:W-:Y:S01]  /*474e0*/  IMAD R10, R131, R2, RZ ;  /* 0x00000002830a7224 */ /* 0x000fe200078e02ff */
[C---:B------:R-:W-:Y:S01]  /*474f0*/  SHF.L.U64.HI R107, R8.reuse, 0x1, R95 ;  /* 0x00000001086b7819 */ /* 0x040fe2000001025f */
[----:B------:R-:W-:Y:S01]  /*47500*/  IMAD.MOV.U32 R70, RZ, RZ, R11 ;  /* 0x000000ffff467224 */ /* 0x000fe200078e000b */
[----:B------:R-:W-:Y:S01]  /*47510*/  SHF.R.U64 R106, R8, 0x1f, R95 ;  /* 0x0000001f086a7819 */ /* 0x000fe2000000125f */
[----:B------:R-:W-:Y:S01]  /*47520*/  IMAD R111, R129, R3, R10 ;  /* 0x00000003816f7224 */ /* 0x000fe200078e020a */
[----:B------:R-:W3:Y:S01]  /*47530*/  LDC.64 R8, c[0x3][0x10] ;  /* 0x00c00400ff087b82 */ /* 0x000ee20000000a00 */
[----:B------:R-:W-:Y:S01]  /*47540*/  IMAD.WIDE.U32.X R70, R121, R7, R70, P6 ;  /* 0x0000000779467225 */ /* 0x000fe200030e0446 */
[----:B------:R-:W-:-:S02]  /*47550*/  ISETP.GE.U32.AND.EX P5, PT, R77, R24, PT, P5 ;  /* 0x000000184d00720c */ /* 0x000fc40003fa6150 */
[----:B------:R-:W-:Y:S01]  /*47560*/  LOP3.LUT R107, R107, 0x1, RZ, 0xc0, !PT ;  /* 0x000000016b6b7812 */ /* 0x000fe200078ec0ff */
[----:B------:R-:W-:Y:S01]  /*47570*/  IMAD.IADD R111, R73, 0x1, R111 ;  /* 0x00000001496f7824 */ /* 0x000fe200078e026f */
[----:B------:R-:W-:Y:S01]  /*47580*/  IADD3.X R133, P0, P2, R70, RZ, RZ, P4, P0 ;  /* 0x000000ff46857210 */ /* 0x000fe200022004ff */
[----:B------:R-:W-:Y:S01]  /*47590*/  IMAD.IADD R109, R128, 0x1, R25 ;  /* 0x00000001806d7824 */ /* 0x000fe200078e0219 */
[----:B------:R-:W-:Y:S01]  /*475a0*/  SEL R73, RZ, 0x1, P5 ;  /* 0x00000001ff497807 */ /* 0x000fe20002800000 */
[-C--:B------:R-:W-:Y:S01]  /*475b0*/  IMAD.WIDE.U32 R24, R111, R4.reuse, RZ ;  /* 0x000000046f187225 */ /* 0x080fe200078e00ff */
[----:B------:R-:W4:Y:S01]  /*475c0*/  LDC.64 R10, c[0x3][0x18] ;  /* 0x00c00600ff0a7b82 */ /* 0x000f220000000a00 */
[----:B------:R-:W-:Y:S02]  /*475d0*/  IADD3.X R124, PT, PT, R71, RZ, RZ, P0, P2 ;  /* 0x000000ff477c7210 */ /* 0x000fe400007e44ff */
[----:B------:R-:W-:Y:S01]  /*475e0*/  IMAD.WIDE.U32 R68, R72, R4, RZ ;  /* 0x0000000448447225 */ /* 0x000fe200078e00ff */
[----:B------:R-:W-:-:S02]  /*475f0*/  IADD3 R123, P0, PT, R73, R118, RZ ;  /* 0x00000076497b7210 */ /* 0x000fc40007f1e0ff */
[----:B------:R-:W-:Y:S01]  /*47600*/  IADD3 R120, P5, P4, R120, R104, R109 ;  /* 0x0000006878787210 */ /* 0x000fe20007cbe06d */
        /* <DEDUP_REMOVED lines=9> */
[----:B---3--:R-:W-:Y:S01]  /*476a0*/  IMAD.WIDE.U32 R24, R94, R8, RZ ;  /* 0x000000085e187225 */ /* 0x008fe200078e00ff */
[----:B------:R-:W-:-:S02]  /*476b0*/  IADD3.X RZ, P2, PT, R131, R68, RZ, P2, !PT ;  /* 0x0000004483ff7210 */ /* 0x000fc4000175e4ff */
[----:B------:R-:W-:Y:S01]  /*476c0*/  ISETP.GT.U32.AND.EX P0, PT, R75, R104, PT, P0 ;  /* 0x000000684b00720c */ /* 0x000fe20003f04100 */
[----:B------:R-:W-:-:S03]  /*476d0*/  IMAD.WIDE.U32 R68, R121, R8, RZ ;  /* 0x0000000879447225 */ /* 0x000fc600078e00ff */
[----:B------:R-:W-:Y:S01]  /*476e0*/  SEL R118, R118, R123, P0 ;  /* 0x0000007b76767207 */ /* 0x000fe20000000000 */
[----:B------:R-:W-:Y:S01]  /*476f0*/  IMAD.WIDE.U32.X R70, R111, R5, R70, P3 ;  /* 0x000000056f467225 */ /* 0x000fe200018e0446 */
[----:B------:R-:W-:-:S03]  /*47700*/  IADD3 R133, P3, PT, R133, R76, RZ ;  /* 0x0000004c85857210 */ /* 0x000fc60007f7e0ff */
[----:B------:R-:W-:Y:S01]  /*47710*/  IMAD.X R115, R104, 0x1, R115, P6 ;  /* 0x0000000168737824 */ /* 0x000fe200030e0673 */
[----:B------:R-:W-:Y:S01]  /*47720*/  SEL R104, R75, R104, P0 ;  /* 0x000000684b687207 */ /* 0x000fe20000000000 */
[----:B----4-:R-:W-:Y:S01]  /*47730*/  IMAD.WIDE.U32 R74, R121, R10, RZ ;  /* 0x0000000a794a7225 */ /* 0x010fe200078e00ff */
[----:B------:R-:W-:Y:S02]  /*47740*/  IADD3.X R130, P2, PT, RZ, R70, RZ, P2, !PT ;  /* 0x00000046ff827210 */ /* 0x000fe4000175e4ff */
[----:B------:R-:W-:Y:S01]  /*47750*/  IADD3.X R129, P0, PT, R124, R77, RZ, P3, !PT ;  /* 0x0000004d7c817210 */ /* 0x000fe20001f1e4ff */
[----:B------:R-:W-:Y:S01]  /*47760*/  IMAD.WIDE.U32 R68, P3, R94, R9, R68 ;  /* 0x000000095e447225 */ /* 0x000fe20007860044 */
[----:B------:R-:W-:-:S03]  /*47770*/  SHF.R.U32.HI R70, RZ, 0x1f, R95 ;  /* 0x0000001fff467819 */ /* 0x000fc6000001165f */
[----:B------:R-:W-:Y:S01]  /*47780*/  IMAD.X R131, RZ, RZ, R71, P2 ;  /* 0x000000ffff837224 */ /* 0x000fe200010e0647 */
[----:B------:R-:W-:Y:S01]  /*47790*/  IADD3 R68, P2, PT, R25, R68, RZ ;  /* 0x0000004419447210 */ /* 0x000fe20007f5e0ff */
[----:B------:R-:W-:Y:S01]  /*477a0*/  IMAD.X R77, RZ, RZ, RZ, P3 ;  /* 0x000000ffff4d7224 */ /* 0x000fe200018e06ff */
[----:B------:R-:W-:Y:S01]  /*477b0*/  IADD3 R133, P3, PT, R133, R24, RZ ;  /* 0x0000001885857210 */ /* 0x000fe20007f7e0ff */
[----:B------:R-:W-:-:S03]  /*477c0*/  IMAD.WIDE.U32 R24, R111, R6, RZ ;  /* 0x000000066f187225 */ /* 0x000fc600078e00ff */
[----:B------:R-:W-:Y:S01]  /*477d0*/  IADD3.X R124, P3, PT, R129, R68, RZ, P3, !PT ;  /* 0x00000044817c7210 */ /* 0x000fe20001f7e4ff */
[----:B------:R-:W-:Y:S02]  /*477e0*/  IMAD.MOV.U32 R76, RZ, RZ, R69 ;  /* 0x000000ffff4c7224 */ /* 0x000fe400078e0045 */
[----:B------:R-:W-:Y:S01]  /*477f0*/  IMAD.X R123, RZ, RZ, R107, P1 ;  /* 0x000000ffff7b7224 */ /* 0x000fe200008e066b */
[----:B------:R-:W-:Y:S01]  /*47800*/  LOP3.LUT R107, R70, 0x1, RZ, 0xc0, !PT ;  /* 0x00000001466b7812 */ /* 0x000fe200078ec0ff */
[----:B------:R-:W-:-:S04]  /*47810*/  IMAD.WIDE.U32.X R76, R121, R9, R76, P2 ;  /* 0x00000009794c7225 */ /* 0x000fc800010e044c */
[----:B------:R-:W-:-:S04]  /*47820*/  IMAD.WIDE.U32 R74, P1, R94, R11, R74 ;  /* 0x0000000b5e4a7225 */ /* 0x000fc8000782004a */
        /* <DEDUP_REMOVED lines=10> */
[----:B------:R-:W-:Y:S01]  /*478d0*/  IADD3.X R69, P3, P0, R76, RZ, RZ, P3, P0 ;  /* 0x000000ff4c457210 */ /* 0x000fe200018604ff */
[----:B------:R-:W-:Y:S01]  /*478e0*/  IMAD.IADD R124, R21, 0x1, R105 ;  /* 0x00000001157c7824 */ /* 0x000fe200078e0269 */
[----:B------:R-:W-:Y:S01]  /*478f0*/  IADD3.X R131, P2, PT, R131, R24, RZ, P2, !PT ;  /* 0x0000001883837210 */ /* 0x000fe2000175e4ff */
[----:B------:R-:W-:Y:S01]  /*47900*/  IMAD.WIDE.U32.X R70, R111, R7, R70, P6 ;  /* 0x000000076f467225 */ /* 0x000fe200030e0446 */
[----:B------:R-:W-:-:S02]  /*47910*/  IADD3 R105, P6, PT, R123, R106, RZ ;  /* 0x0000006a7b697210 */ /* 0x000fc40007fde0ff */
[----:B------:R-:W-:Y:S01]  /*47920*/  IADD3.X R77, PT, PT, R77, RZ, RZ, P3, P0 ;  /* 0x000000ff4d4d7210 */ /* 0x000fe20001fe04ff */
[----:B------:R-:W-:Y:S01]  /*47930*/  IMAD.WIDE.U32 R24, R94, R10, RZ ;  /* 0x0000000a5e187225 */ /* 0x000fe200078e00ff */
[----:B------:R-:W-:Y:S02]  /*47940*/  IADD3.X R130, P1, P2, R70, RZ, RZ, P2, P1 ;  /* 0x000000ff46827210 */ /* 0x000fe400012224ff */
[----:B------:R-:W-:Y:S01]  /*47950*/  IADD3.X R124, PT, PT, RZ, R124, RZ, P5, P4 ;  /* 0x0000007cff7c7210 */ /* 0x000fe20002fe84ff */
[----:B------:R-:W-:Y:S01]  /*47960*/  IMAD.X R123, R18, 0x1, R107, P6 ;  /* 0x00000001127b7824 */ /* 0x000fe200030e066b */
[----:B------:R-:W-:Y:S01]  /*47970*/  IADD3 R96, P6, PT, R109, R96, RZ ;  /* 0x000000606d607210 */ /* 0x000fe20007fde0ff */
[----:B------:R-:W-:Y:S01]  /*47980*/  IMAD.MOV.U32 R94, RZ, RZ, R75 ;  /* 0x000000ffff5e7224 */ /* 0x000fe200078e004b */
[----:B------:R-:W-:Y:S02]  /*47990*/  IADD3.X R107, PT, PT, R71, RZ, RZ, P1, P2 ;  /* 0x000000ff476b7210 */ /* 0x000fe40000fe44ff */
[----:B------:R-:W-:Y:S01]  /*479a0*/  IADD3 R70, P2, PT, R25, R74, RZ ;  /* 0x0000004a19467210 */ /* 0x000fe20007f5e0ff */
[----:B------:R-:W-:Y:S01]  /*479b0*/  IMAD.X R122, R115, 0x1, R122, P6 ;  /* 0x00000001737a7824 */ /* 0x000fe200030e067a */
[----:B------:R-:W-:Y:S01]  /*479c0*/  IADD3 R25, P1, PT, R69, R96, RZ ;  /* 0x0000006045197210 */ /* 0x000fe20007f3e0ff */
[----:B------:R-:W-:-:S02]  /*479d0*/  IMAD R74, R131, R2, RZ ;  /* 0x00000002834a7224 */ /* 0x000fc400078e02ff */
        /* <DEDUP_REMOVED lines=12> */
[----:B------:R-:W-:-:S03]  /*47aa0*/  IADD3.X R130, PT, PT, R95, RZ, RZ, P1, P2 ;  /* 0x000000ff5f827210 */ /* 0x000fc60000fe44ff */
        /* <DEDUP_REMOVED lines=21> */
[----:B------:R-:W-:Y:S02]  /*47c00*/  IADD3 R129, P0, PT, R129, R74, RZ ;  /* 0x0000004a81817210 */ /* 0x000fe40007f1e0ff */
[----:B------:R-:W-:Y:S01]  /*47c10*/  IADD3.X RZ, P1, PT, R131, R76, RZ, P1, !PT ;  /* 0x0000004c83ff7210 */ /* 0x000fe20000f3e4ff */
[----:B------:R-:W-:Y:S01]  /*47c20*/  IMAD.MOV.U32 R94, RZ, RZ, R71 ;  /* 0x000000ffff5e7224 */ /* 0x000fe200078e0047 */
[----:B------:R-:W-:Y:S01]  /*47c30*/  IADD3 R106, P6, PT, R129, R106, RZ ;  /* 0x0000006a816a7210 */ /* 0x000fe20007fde0ff */
[----:B------:R-:W-:Y:S01]  /*47c40*/  IMAD.X R120, R130, 0x1, R123, P2 ;  /* 0x0000000182787824 */ /* 0x000fe200010e067b */
[----:B------:R-:W-:Y:S01]  /*47c50*/  IADD3 R70, P2, PT, R107, R68, RZ ;  /* 0x000000446b467210 */ /* 0x000fe20007f5e0ff */
[----:B------:R-:W-:-:S03]  /*47c60*/  IMAD.WIDE.U32.X R94, R25, R5, R94, P5 ;  /* 0x00000005195e7225 */ /* 0x000fc600028e045e */
        /* <DEDUP_REMOVED lines=23> */
[----:B------:R-:W-:Y:S01]  /*47de0*/  IADD3.X R96, PT, PT, RZ, R124, R124, P4, P3 ;  /* 0x0000007cff607210 */ /* 0x000fe200027e647c */
[----:B------:R-:W-:Y:S01]  /*47df0*/  IMAD.WIDE.U32 R68, R25, R8, RZ ;  /* 0x0000000819447225 */ /* 0x000fe200078e00ff */
[----:B------:R-:W-:-:S02]  /*47e00*/  IADD3 R114, P5, PT, R114, R73, RZ ;  /* 0x0000004972727210 */ /* 0x000fc40007fbe0ff */
[----:B------:R-:W-:Y:S01]  /*47e10*/  IADD3 R107, P4, P3, R107, R110, R97 ;  /* 0x0000006e6b6b7210 */ /* 0x000fe20007b9e061 */
[-C--:B------:R-:W-:Y:S01]  /*47e20*/  IMAD R76, R95, R2.reuse, RZ ;  /* 0x000000025f4c7224 */ /* 0x080fe200078e02ff */
[----:B------:R-:W-:Y:S01]  /*47e30*/  IADD3.X R77, P0, P6, R70, RZ, RZ, P0, P1 ;  /* 0x000000ff464d7210 */ /* 0x000fe200006024ff */
[----:B------:R-:W-:Y:S01]  /*47e40*/  IMAD.WIDE.U32 R72, R121, R2, RZ ;  /* 0x0000000279487225 */ /* 0x000fe200078e00ff */
[----:B------:R-:W-:Y:S02]  /*47e50*/  IADD3.X R117, PT, PT, RZ, R117, RZ, P4, P3 ;  /* 0x00000075ff757210 */ /* 0x000fe400027e64ff */
[----:B------:R-:W-:Y:S01]  /*47e60*/  IADD3.X R110, PT, PT, R71, RZ, RZ, P0, P6 ;  /* 0x000000ff476e7210 */ /* 0x000fe200007ec4ff */
[----:B------:R-:W-:Y:S01]  /*47e70*/  IMAD R97, R121, R3, R76 ;  /* 0x0000000379617224 */ /* 0x000fe200078e024c */
[----:B------:R-:W-:Y:S01]  /*47e80*/  ISETP.GE.U32.AND P0, PT, R74, R105, PT ;  /* 0x000000694a00720c */ /* 0x000fe20003f06070 */
[----:B------:R-:W-:Y:S01]  /*47e90*/  IMAD.WIDE.U32 R68, P1, R24, R9, R68 ;  /* 0x0000000918447225 */ /* 0x000fe20007820044 */
[----:B------:R-:W-:-:S02]  /*47ea0*/  ISETP.GE.U32.AND.EX P2, PT, R122, R115, PT, P2 ;  /* 0x000000737a00720c */ /* 0x000fc40003f46120 */
[----:B------:R-:W-:Y:S01]  /*47eb0*/  ISETP.GE.U32.AND.EX P0, PT, R120, R123, PT, P0 ;  /* 0x0000007b7800720c */ /* 0x000fe20003f06100 */
[----:B------:R-:W-:Y:S02]  /*47ec0*/  IMAD.IADD R97, R73, 0x1, R97 ;  /* 0x0000000149617824 */ /* 0x000fe400078e0261 */
[----:B------:R-:W-:Y:S01]  /*47ed0*/  IMAD.X R71, RZ, RZ, RZ, P1 ;  /* 0x000000ffff477224 */ /* 0x000fe200008e06ff */
[----:B------:R-:W-:Y:S01]  /*47ee0*/  IADD3 R105, P1, PT, R77, R106, RZ ;  /* 0x0000006a4d697210 */ /* 0x000fe20007f3e0ff */
[----:B------:R-:W-:-:S03]  /*47ef0*/  IMAD.WIDE.U32 R74, R24, R8, RZ ;  /* 0x00000008184a7225 */ /* 0x000fc600078e00ff */
[----:B------:R-:W-:Y:S01]  /*47f00*/  IADD3.X R110, P1, PT, R110, R111, RZ, P1, !PT ;  /* 0x0000006f6e6e7210 */ /* 0x000fe20000f3e4ff */
[----:B------:R-:W-:Y:S01]  /*47f10*/  IMAD.WIDE.U32 R76, R97, R4, RZ ;  /* 0x00000004614c7225 */ /* 0x000fe200078e00ff */
[----:B------:R-:W-:Y:S02]  /*47f20*/  IADD3 R73, P4, PT, R75, R68, RZ ;  /* 0x000000444b497210 */ /* 0x000fe40007f9e0ff */
[----:B------:R-:W-:Y:S01]  /*47f30*/  IADD3 R118, P3, PT, R105, R74, RZ ;  /* 0x0000004a69767210 */ /* 0x000fe20007f7e0ff */
[----:B------:R-:W-:Y:S01]  /*47f40*/  IMAD.MOV.U32 R70, RZ, RZ, R69 ;  /* 0x000000ffff467224 */ /* 0x000fe200078e0045 */
[----:B------:R-:W-:Y:S01]  /*47f50*/  SEL R74, RZ, 0x1, P0 ;  /* 0x00000001ff4a7807 */ /* 0x000fe20000000000 */
[----:B------:R-:W-:Y:S01]  /*47f60*/  IMAD.WIDE.U32 R68, R72, R4, RZ ;  /* 0x0000000448447225 */ /* 0x000fe200078e00ff */
[----:B------:R-:W-:-:S03]  /*47f70*/  IADD3.X R110, P3, PT, R110, R73, RZ, P3, !PT ;  /* 0x000000496e6e7210 */ /* 0x000fc60001f7e4ff */
[----:B------:R-:W-:-:S04]  /*47f80*/  IMAD.WIDE.U32 R76, P6, R72, R5, R76 ;  /* 0x00000005484c7225 */ /* 0x000fc800078c004c */
[----:B------:R-:W-:Y:S01]  /*47f90*/  IMAD.WIDE.U32.X R70, R25, R9, R70, P4 ;  /* 0x0000000919467225 */ /* 0x000fe200020e0446 */
[----:B------:R-:W-:Y:S02]  /*47fa0*/  IADD3 RZ, P4, PT, R121, R68, RZ ;  /* 0x0000004479ff7210 */ /* 0x000fe40007f9e0ff */
        /* <DEDUP_REMOVED lines=20> */
[----:B------:R-:W-:Y:S02]  /*480f0*/  IMAD.X R104, R104, 0x1, R109, P6 ;  /* 0x0000000168687824 */ /* 0x000fe400030e066d */
[----:B------:R-:W-:Y:S01]  /*48100*/  IMAD.WIDE.U32.X R94, R25, R11, R94, P0 ;  /* 0x0000000b195e7225 */ /* 0x000fe200000e045e */
[----:B------:R-:W-:Y:S02]  /*48110*/  IADD3 R74, P0, PT, R73, R70, RZ ;  /* 0x00000046494a7210 */ /* 0x000fe40007f1e0ff */
[----:B------:R-:W-:Y:S01]  /*48120*/  IADD3.X R111, P3, PT, R111, R104, RZ, P3, !PT ;  /* 0x000000686f6f7210 */ /* 0x000fe20001f7e4ff */
[----:B------:R-:W-:Y:S01]  /*48130*/  IMAD.X R77, RZ, RZ, R77, P4 ;  /* 0x000000ffff4d7224 */ /* 0x000fe200020e064d */
[----:B------:R-:W-:Y:S01]  /*48140*/  SEL R73, RZ, 0x1, P2 ;  /* 0x00000001ff497807 */ /* 0x000fe20001000000 */
[----:B------:R-:W-:Y:S01]  /*48150*/  IMAD.WIDE.U32 R68, P4, R72, R7, R68 ;  /* 0x0000000748447225 */ /* 0x000fe20007880044 */
[----:B------:R-:W-:-:S02]  /*48160*/  IADD3 R115, P2, PT, R115, R118, RZ ;  /* 0x0000007673737210 */ /* 0x000fc40007f5e0ff */
[----:B------:R-:W-:Y:S01]  /*48170*/  IADD3.X R111, P6, PT, R111, R24, RZ, P0, !PT ;  /* 0x000000186f6f7210 */ /* 0x000fe200007de4ff */
[----:B------:R-:W-:Y:S01]  /*48180*/  IMAD.WIDE.U32 R70, R72, R6, RZ ;  /* 0x0000000648467225 */ /* 0x000fe200078e00ff */
[----:B------:R-:W-:Y:S02]  /*48190*/  IADD3.X R110, P2, PT, R77, R110, RZ, P2, !PT ;  /* 0x0000006e4d6e7210 */ /* 0x000fe4000175e4ff */
[----:B------:R-:W-:Y:S01]  /*481a0*/  IADD3.X R77, P3, P6, R94, RZ, RZ, P6, P3 ;  /* 0x000000ff5e4d7210 */ /* 0x000fe200036664ff */
[----:B------:R-:W-:Y:S01]  /*481b0*/  IMAD.X R25, RZ, RZ, RZ, P4 ;  /* 0x000000ffff197224 */ /* 0x000fe200020e06ff */
[----:B------:R-:W-:Y:S01]  /*481c0*/  IADD3 R133, P4, PT, R71, R68, RZ ;  /* 0x0000004447857210 */ /* 0x000fe20007f9e0ff */
[----:B------:R-:W-:Y:S01]  /*481d0*/  IMAD.MOV.U32 R24, RZ, RZ, R69 ;  /* 0x000000ffff187224 */ /* 0x000fe200078e0045 */
[----:B------:R-:W-:Y:S01]  /*481e0*/  IADD3 R134, P0, PT, R115, R70, RZ ;  /* 0x0000004673867210 */ /* 0x000fe20007f1e0ff */
[----:B------:R-:W-:Y:S01]  /*481f0*/  IMAD.WIDE.U32 R68, R97, R8, RZ ;  /* 0x0000000861447225 */ /* 0x000fe200078e00ff */
[----:B------:R-:W-:-:S02]  /*48200*/  IADD3.X R94, PT, PT, R95, RZ, RZ, P3, P6 ;  /* 0x000000ff5f5e7210 */ /* 0x000fc40001fec4ff */
[----:B------:R-:W-:Y:S01]  /*48210*/  IADD3.X R133, P0, PT, R110, R133, RZ, P0, !PT ;  /* 0x000000856e857210 */ /* 0x000fe2000071e4ff */
[----:B------:R-:W-:Y:S01]  /*48220*/  IMAD.WIDE.U32.X R24, R97, R7, R24, P4 ;  /* 0x0000000761187225 */ /* 0x000fe200020e0418 */
[----:B------:R-:W-:Y:S02]  /*48230*/  ISETP.GE.U32.AND.EX P4, PT, R109, R96, PT, P1 ;  /* 0x000000606d00720c */ /* 0x000fe40003f86110 */
[----:B------:R-:W-:Y:S01]  /*48240*/  ISETP.GE.U32.AND P1, PT, R106, R105, PT ;  /* 0x000000696a00720c */ /* 0x000fe20003f26070 */
[----:B------:R-:W-:Y:S01]  /*48250*/  IMAD.X R113, RZ, RZ, R113, P5 ;  /* 0x000000ffff717224 */ /* 0x000fe200028e0671 */
[----:B------:R-:W-:Y:S02]  /*48260*/  IADD3.X R75, P0, P2, R24, RZ, RZ, P0, P2 ;  /* 0x000000ff184b7210 */ /* 0x000fe400002044ff */
[----:B------:R-:W-:Y:S02]  /*48270*/  SEL R71, RZ, 0x1, P4 ;  /* 0x00000001ff477807 */ /* 0x000fe40002000000 */
[----:B------:R-:W-:-:S02]  /*48280*/  ISETP.GE.U32.AND.EX P1, PT, R104, R109, PT, P1 ;  /* 0x0000006d6800720c */ /* 0x000fc40003f26110 */
[----:B------:R-:W-:Y:S01]  /*48290*/  IADD3.X R76, PT, PT, R25, RZ, RZ, P0, P2 ;  /* 0x000000ff194c7210 */ /* 0x000fe200007e44ff */
[C---:B------:R-:W-:Y:S01]  /*482a0*/  IMAD.WIDE.U32 R24, R72.reuse, R8, RZ ;  /* 0x0000000848187225 */ /* 0x040fe200078e00ff */
[----:B------:R-:W-:Y:S02]  /*482b0*/  IADD3 R107, P6, P3, R73, R108, R107 ;  /* 0x0000006c496b7210 */ /* 0x000fe40007bde06b */
[----:B------:R-:W-:Y:S01]  /*482c0*/  IADD3 R73, P4, PT, R71, R114, RZ ;  /* 0x0000007247497210 */ /* 0x000fe20007f9e0ff */
[----:B------:R-:W-:Y:S01]  /*482d0*/  IMAD.WIDE.U32 R68, P2, R72, R9, R68 ;  /* 0x0000000948447225 */ /* 0x000fe20007840044 */
[----:B------:R-:W-:Y:S02]  /*482e0*/  IADD3 R95, P0, PT, R75, R74, RZ ;  /* 0x0000004a4b5f7210 */ /* 0x000fe40007f1e0ff */
[----:B------:R-:W-:Y:S01]  /*482f0*/  SEL R70, RZ, 0x1, P1 ;  /* 0x00000001ff467807 */ /* 0x000fe20000800000 */
        /* <DEDUP_REMOVED lines=8> */
[----:B------:R-:W-:Y:S02]  /*48380*/  IADD3.X R76, P1, PT, R76, R75, RZ, P1, !PT ;  /* 0x0000004b4c4c7210 */ /* 0x000fe40000f3e4ff */
[----:B------:R-:W-:Y:S01]  /*48390*/  ISETP.GE.U32.AND P2, PT, R73, R114, PT ;  /* 0x000000724900720c */ /* 0x000fe20003f46070 */
[----:B------:R-:W-:Y:S01]  /*483a0*/  IMAD.X R75, RZ, RZ, R68, P4 ;  /* 0x000000ffff4b7224 */ /* 0x000fe200020e0644 */
[----:B------:R-:W-:Y:S01]  /*483b0*/  IADD3.X R117, PT, PT, RZ, R112, R117, P6, P3 ;  /* 0x00000070ff757210 */ /* 0x000fe200037e6475 */
        /* <DEDUP_REMOVED lines=61> */
.L_x_141:
        /* <DEDUP_REMOVED lines=21> */
.L_x_142:
[----:B------:R-:W-:-:S04]  /*488e0*/  IMAD.WIDE.U32 R24, R15, R15, RZ ;  /* 0x0000000f0f187225 */ /* 0x000fc800078e00ff */
[----:B------:R-:W-:Y:S01]  /*488f0*/  IMAD.MOV.U32 R137, RZ, RZ, RZ ;  /* 0x000000ffff897224 */ /* 0x000fe200078e00ff */
[----:B------:R-:W-:Y:S01]  /*48900*/  LOP3.LUT R104, R24, 0xfffffffd, RZ, 0xc0, !PT ;  /* 0xfffffffd18687812 */ /* 0x000fe200078ec0ff */
[----:B------:R-:W-:Y:S02]  /*48910*/  IMAD.MOV.U32 R73, RZ, RZ, RZ ;  /* 0x000000ffff497224 */ /* 0x000fe400078e00ff */
[----:B------:R-:W-:-:S04]  /*48920*/  IMAD.WIDE.U32 R76, R16, R12, RZ ;  /* 0x0000000c104c7225 */ /* 0x000fc800078e00ff */
[----:B------:R-:W-:Y:S02]  /*48930*/  IMAD.IADD R105, R137, 0x1, R25 ;  /* 0x0000000189697824 */ /* 0x000fe400078e0219 */
[----:B------:R-:W-:-:S04]  /*48940*/  IMAD.WIDE.U32 R70, R12, R12, RZ ;  /* 0x0000000c0c467225 */ /* 0x000fc800078e00ff */
[----:B------:R-:W-:Y:S02]  /*48950*/  IMAD.MOV.U32 R121, RZ, RZ, RZ ;  /* 0x000000ffff797224 */ /* 0x000fe400078e00ff */
[----:B------:R-:W-:-:S04]  /*48960*/  IMAD.WIDE.U32 R68, R17, R12, RZ ;  /* 0x0000000c11447225 */ /* 0x000fc800078e00ff */
[----:B------:R-:W-:-:S04]  /*48970*/  IMAD.WIDE.U32 R24, R16, R13, RZ ;  /* 0x0000000d10187225 */ /* 0x000fc800078e00ff */
[----:B------:R-:W-:Y:S01]  /*48980*/  IMAD.IADD R117, R77, 0x1, R73 ;  /* 0x000000014d757824 */ /* 0x000fe200078e0249 */
[----:B------:R-:W-:Y:S01]  /*48990*/  LOP3.LUT R77, R70, 0xfffffffd, RZ, 0xc0, !PT ;  /* 0xfffffffd464d7812 */ /* 0x000fe200078ec0ff */
[----:B------:R-:W-:Y:S02]  /*489a0*/  IMAD.IADD R121, R71, 0x1, R121 ;  /* 0x0000000147797824 */ /* 0x000fe400078e0279 */
[----:B------:R-:W-:Y:S01]  /*489b0*/  IMAD.MOV.U32 R97, RZ, RZ, RZ ;  /* 0x000000ffff617224 */ /* 0x000fe200078e00ff */
[----:B------:R-:W-:Y:S01]  /*489c0*/  IADD3 R117, P0, P2, R24, R117, R68 ;  /* 0x0000007518757210 */ /* 0x000fe20007a1e044 */
[----:B------:R-:W-:Y:S02]  /*489d0*/  IMAD.IADD R139, R73, 0x1, R25 ;  /* 0x00000001498b7824 */ /* 0x000fe400078e0219 */
[----:B------:R-:W-:-:S04]  /*489e0*/  IMAD.WIDE.U32 R70, R125, R12, RZ ;  /* 0x0000000c7d467225 */ /* 0x000fc800078e00ff */
[----:B------:R-:W-:Y:S02]  /*489f0*/  IMAD.MOV.U32 R111, RZ, RZ, RZ ;  /* 0x000000ffff6f7224 */ /* 0x000fe400078e00ff */
[----:B------:R-:W-:-:S04]  /*48a00*/  IMAD.WIDE.U32 R24, R125, R13, RZ ;  /* 0x0000000d7d187225 */ /* 0x000fc800078e00ff */
[----:B------:R-:W-:-:S04]  /*48a10*/  IMAD.WIDE.U32 R112, R16, R15, RZ ;  /* 0x0000000f10707225 */ /* 0x000fc800078e00ff */
[----:B------:R-:W-:Y:S02]  /*48a20*/  IMAD.IADD R74, R69, 0x1, R97 ;  /* 0x00000001454a7824 */ /* 0x000fe400078e0261 */
[----:B------:R-:W-:Y:S02]  /*48a30*/  IMAD.IADD R145, R71, 0x1, R111 ;  /* 0x0000000147917824 */ /* 0x000fe400078e026f */
[----:B------:R-:W-:-:S04]  /*48a40*/  IMAD.WIDE.U32 R68, R126, R12, RZ ;  /* 0x0000000c7e447225 */ /* 0x000fc800078e00ff */
[----:B------:R-:W-:Y:S01]  /*48a50*/  IMAD.IADD R111, R111, 0x1, R25 ;  /* 0x000000016f6f7824 */ /* 0x000fe200078e0219 */
[----:B------:R-:W-:Y:S01]  /*48a60*/  IADD3 R145, P1, P6, R24, R145, R68 ;  /* 0x0000009118917210 */ /* 0x000fe20007e3e044 */
[----:B------:R-:W-:-:S04]  /*48a70*/  IMAD.WIDE.U32 R118, R16, R14, RZ ;  /* 0x0000000e10767225 */ /* 0x000fc800078e00ff */
[----:B------:R-:W-:-:S04]  /*48a80*/  IMAD.WIDE.U32 R94, R17, R15, RZ ;  /* 0x0000000f115e7225 */ /* 0x000fc800078e00ff */
[----:B------:R-:W-:Y:S01]  /*48a90*/  IMAD.IADD R25, R73, 0x1, R113 ;  /* 0x0000000149197824 */ /* 0x000fe200078e0271 */
[----:B------:R-:W-:Y:S01]  /*48aa0*/  IADD3.X R113, PT, PT, RZ, RZ, RZ, P0, P2 ;  /* 0x000000ffff717210 */ /* 0x000fe200007e44ff */
[----:B------:R-:W-:Y:S02]  /*48ab0*/  IMAD.MOV.U32 R107, RZ, RZ, RZ ;  /* 0x000000ffff6b7224 */ /* 0x000fe400078e00ff */
[----:B------:R-:W-:Y:S01]  /*48ac0*/  IMAD.IADD R24, R97, 0x1, R95 ;  /* 0x0000000161187824 */ /* 0x000fe200078e025f */
[----:B------:R-:W-:Y:S01]  /*48ad0*/  IADD3 R118, P3, P5, R118, R25, R94 ;  /* 0x0000001976767210 */ /* 0x000fe20007d7e05e */
[----:B------:R-:W-:Y:S02]  /*48ae0*/  IMAD.MOV.U32 R75, RZ, RZ, RZ ;  /* 0x000000ffff4b7224 */ /* 0x000fe400078e00ff */
[----:B------:R-:W-:Y:S01]  /*48af0*/  IMAD.WIDE.U32 R94, R13, R12, RZ ;  /* 0x0000000c0d5e7225 */ /* 0x000fe200078e00ff */
[----:B------:R-:W-:-:S03]  /*48b00*/  IADD3.X R108, PT, PT, RZ, RZ, RZ, P3, P5 ;  /* 0x000000ffff6c7210 */ /* 0x000fc60001fea4ff */
[----:B------:R-:W-:Y:S02]  /*48b10*/  IMAD.IADD R72, R69, 0x1, R107 ;  /* 0x0000000145487824 */ /* 0x000fe400078e026b */
[----:B------:R-:W-:-:S04]  /*48b20*/  IMAD.WIDE.U32 R74, R17, R13, R74 ;  /* 0x0000000d114a7225 */ /* 0x000fc800078e004a */
[----:B------:R-:W-:Y:S01]  /*48b30*/  IMAD.WIDE.U32 R68, R14, R15, RZ ;  /* 0x0000000f0e447225 */ /* 0x000fe200078e00ff */
[----:B------:R-:W-:-:S03]  /*48b40*/  IADD3 R113, P0, P4, R113, R74, R139 ;  /* 0x0000004a71717210 */ /* 0x000fc60007c1e08b */
[----:B------:R-:W-:Y:S02]  /*48b50*/  IMAD.MOV.U32 R124, RZ, RZ, RZ ;  /* 0x000000ffff7c7224 */ /* 0x000fe400078e00ff */
[----:B------:R-:W-:Y:S02]  /*48b60*/  IMAD.SHL.U32 R25, R94, 0x2, RZ ;  /* 0x000000025e197824 */ /* 0x000fe400078e00ff */
[----:B------:R-:W-:Y:S02]  /*48b70*/  IMAD.IADD R109, R124, 0x1, R69 ;  /* 0x000000017c6d7824 */ /* 0x000fe400078e0245 */
[----:B------:R-:W-:Y:S01]  /*48b80*/  IMAD.IADD R119, R73, 0x1, R119 ;  /* 0x0000000149777824 */ /* 0x000fe200078e0277 */
[----:B------:R-:W-:Y:S01]  /*48b90*/  LOP3.LUT R74, R25, 0xfffffffe, RZ, 0xc0, !PT ;  /* 0xfffffffe194a7812 */ /* 0x000fe200078ec0ff */
[C---:B------:R-:W-:Y:S01]  /*48ba0*/  IMAD.SHL.U32 R69, R68.reuse, 0x2, RZ ;  /* 0x0000000244457824 */ /* 0x040fe200078e00ff */
[C-C-:B------:R-:W-:Y:S01]  /*48bb0*/  SHF.L.U64.HI R96, R68.reuse, 0x1, R109.reuse ;  /* 0x0000000144607819 */ /* 0x140fe2000001026d */
[----:B------:R-:W-:Y:S01]  /*48bc0*/  IMAD.MOV.U32 R25, RZ, RZ, RZ ;  /* 0x000000ffff197224 */ /* 0x000fe200078e00ff */
[----:B------:R-:W-:Y:S01]  /*48bd0*/  SHF.R.U64 R114, R68, 0x1f, R109 ;  /* 0x0000001f44727819 */ /* 0x000fe2000000126d */
[----:B------:R-:W-:Y:S01]  /*48be0*/  IMAD.MOV.U32 R73, RZ, RZ, RZ ;  /* 0x000000ffff497224 */ /* 0x000fe200078e00ff */
[----:B------:R-:W-:Y:S01]  /*48bf0*/  LOP3.LUT R68, R69, 0xfffffffe, RZ, 0xc0, !PT ;  /* 0xfffffffe45447812 */ /* 0x000fe200078ec0ff */
[----:B------:R-:W-:Y:S01]  /*48c00*/  IMAD.IADD R120, R97, 0x1, R75 ;  /* 0x0000000161787824 */ /* 0x000fe200078e024b */
[----:B------:R-:W-:Y:S01]  /*48c10*/  IADD3.X R75, PT, PT, RZ, RZ, RZ, P1, P6 ;  /* 0x000000ffff4b7210 */ /* 0x000fe20000fec4ff */
[----:B------:R-:W-:Y:S01]  /*48c20*/  IMAD.MOV.U32 R71, RZ, RZ, RZ ;  /* 0x000000ffff477224 */ /* 0x000fe200078e00ff */
[----:B------:R-:W-:Y:S01]  /*48c30*/  IADD3 R105, P2, PT, R68, R105, RZ ;  /* 0x0000006944697210 */ /* 0x000fe20007f5e0ff */
[----:B------:R-:W-:Y:S01]  /*48c40*/  IMAD.WIDE.U32 R24, R17, R14, R24 ;  /* 0x0000000e11187225 */ /* 0x000fe200078e0018 */
[----:B------:R-:W-:-:S02]  /*48c50*/  IADD3.X R120, PT, PT, RZ, R120, RZ, P0, P4 ;  /* 0x00000078ff787210 */ /* 0x000fc400007e84ff */
[----:B------:R-:W-:Y:S01]  /*48c60*/  IADD3 R121, P0, PT, R74, R121, RZ ;  /* 0x000000794a797210 */ /* 0x000fe20007f1e0ff */
[----:B------:R-:W-:Y:S01]  /*48c70*/  IMAD.WIDE.U32 R72, R126, R13, R72 ;  /* 0x0000000d7e487225 */ /* 0x000fe200078e0048 */
[----:B------:R-:W-:Y:S02]  /*48c80*/  IADD3 R119, P1, PT, R119, R24, RZ ;  /* 0x0000001877777210 */ /* 0x000fe40007f3e0ff */
[----:B------:R-:W-:Y:S01]  /*48c90*/  SHF.R.U32.HI R109, RZ, 0x1f, R109 ;  /* 0x0000001fff6d7819 */ /* 0x000fe2000001166d */
[----:B------:R-:W-:Y:S01]  /*48ca0*/  IMAD.IADD R123, R95, 0x1, R71 ;  /* 0x000000015f7b7824 */ /* 0x000fe200078e0247 */
[----:B------:R-:W-:Y:S01]  /*48cb0*/  IADD3 R111, P4, P6, R75, R72, R111 ;  /* 0x000000484b6f7210 */ /* 0x000fe20007e9e06f */
[----:B------:R-:W-:-:S03]  /*48cc0*/  IMAD.WIDE.U32 R68, R77, R2, RZ ;  /* 0x000000024d447225 */ /* 0x000fc600078e00ff */
[C-C-:B------:R-:W-:Y:S01]  /*48cd0*/  SHF.L.U64.HI R115, R94.reuse, 0x1, R123.reuse ;  /* 0x000000015e737819 */ /* 0x140fe2000001027b */
[-C--:B------:R-:W-:Y:S01]  /*48ce0*/  IMAD.WIDE.U32 R74, R15, R12.reuse, RZ ;  /* 0x0000000c0f4a7225 */ /* 0x080fe200078e00ff */
[--C-:B------:R-:W-:Y:S02]  /*48cf0*/  SHF.R.U64 R122, R94, 0x1f, R123.reuse ;  /* 0x0000001f5e7a7819 */ /* 0x100fe4000000127b */
[----:B------:R-:W-:Y:S01]  /*48d00*/  SHF.R.U32.HI R123, RZ, 0x1f, R123 ;  /* 0x0000001fff7b7819 */ /* 0x000fe2000001167b */
[----:B------:R-:W-:Y:S01]  /*48d10*/  IMAD.IADD R138, R107, 0x1, R73 ;  /* 0x000000016b8a7824 */ /* 0x000fe200078e0249 */
[----:B------:R-:W-:Y:S01]  /*48d20*/  LOP3.LUT R115, R115, 0x1, RZ, 0xc0, !PT ;  /* 0x0000000173737812 */ /* 0x000fe200078ec0ff */
[----:B------:R-:W-:Y:S01]  /*48d30*/  IMAD.X R110, R97, 0x1, R25, P1 ;  /* 0x00000001616e7824 */ /* 0x000fe200008e0619 */
[----:B------:R-:W-:Y:S01]  /*48d40*/  LOP3.LUT R73, R123, 0x1, RZ, 0xc0, !PT ;  /* 0x000000017b497812 */ /* 0x000fe200078ec0ff */
[----:B------:R-:W-:Y:S01]  /*48d50*/  IMAD.WIDE.U32 R94, R14, R12, RZ ;  /* 0x0000000c0e5e7225 */ /* 0x000fe200078e00ff */
[----:B------:R-:W-:-:S03]  /*48d60*/  LOP3.LUT R97, R109, 0x1, RZ, 0xc0, !PT ;  /* 0x000000016d617812 */ /* 0x000fc600078ec0ff */
[----:B------:R-:W-:-:S04]  /*48d70*/  IMAD.WIDE.U32 R106, R15, R13, RZ ;  /* 0x0000000d0f6a7225 */ /* 0x000fc800078e00ff */
[----:B------:R-:W-:Y:S02]  /*48d80*/  IMAD.IADD R75, R75, 0x1, R137 ;  /* 0x000000014b4b7824 */ /* 0x000fe400078e0289 */
[----:B------:R-:W-:-:S03]  /*48d90*/  IMAD.WIDE.U32 R24, R68, R4, RZ ;  /* 0x0000000444187225 */ /* 0x000fc600078e00ff */
[----:B------:R-:W-:Y:S01]  /*48da0*/  IADD3 R75, P5, P3, R106, R75, R94 ;  /* 0x0000004b6a4b7210 */ /* 0x000fe20007bbe05e */
[----:B------:R-:W-:Y:S01]  /*48db0*/  IMAD R72, R121, R2, RZ ;  /* 0x0000000279487224 */ /* 0x000fe200078e02ff */
[C---:B------:R-:W-:Y:S01]  /*48dc0*/  IADD3 RZ, P1, PT, R77.reuse, R24, RZ ;  /* 0x000000184dff7210 */ /* 0x040fe20007f3e0ff */
[----:B------:R-:W-:Y:S01]  /*48dd0*/  IMAD.X R109, RZ, RZ, R115, P0 ;  /* 0x000000ffff6d7224 */ /* 0x000fe200000e0673 */
[----:B------:R-:W-:Y:S01]  /*48de0*/  LOP3.LUT R24, R96, 0x1, RZ, 0xc0, !PT ;  /* 0x0000000160187812 */ /* 0x000fe200078ec0ff */
[----:B------:R-:W-:Y:S01]  /*48df0*/  IMAD R77, R77, R3, R72 ;  /* 0x000000034d4d7224 */ /* 0x000fe200078e0248 */
[----:B------:R-:W-:Y:S01]  /*48e00*/  LOP3.LUT R72, R122, 0xfffffffe, RZ, 0xc0, !PT ;  /* 0xfffffffe7a487812 */ /* 0x000fe200078ec0ff */
[----:B------:R-:W-:Y:S01]  /*48e10*/  IMAD.IADD R137, R137, 0x1, R107 ;  /* 0x0000000189897824 */ /* 0x000fe200078e026b */
[----:B------:R-:W-:Y:S01]  /*48e20*/  SHF.R.U32.HI R122, RZ, 0x1f, R75 ;  /* 0x0000001fff7a7819 */ /* 0x000fe2000001164b */
[----:B------:R-:W-:Y:S01]  /*48e30*/  IMAD.X R24, RZ, RZ, R24, P2 ;  /* 0x000000ffff187224 */ /* 0x000fe200010e0618 */
[----:B------:R-:W-:Y:S01]  /*48e40*/  LOP3.LUT R96, R114, 0xfffffffe, RZ, 0xc0, !PT ;  /* 0xfffffffe72607812 */ /* 0x000fe200078ec0ff */
[----:B------:R-:W-:Y:S01]  /*48e50*/  IMAD.WIDE.U32 R72, R13, R13, R72 ;  /* 0x0000000d0d487225 */ /* 0x000fe200078e0048 */
[----:B------:R-:W-:-:S02]  /*48e60*/  IADD3 R123, P2, PT, R122, R76, RZ ;  /* 0x0000004c7a7b7210 */ /* 0x000fc40007f5e0ff */
[----:B------:R-:W-:Y:S01]  /*48e70*/  IADD3.X R115, PT, PT, RZ, R138, RZ, P4, P6 ;  /* 0x0000008aff737210 */ /* 0x000fe200027ec4ff */
[----:B------:R-:W-:Y:S01]  /*48e80*/  IMAD.WIDE.U32 R96, R14, R14, R96 ;  /* 0x0000000e0e607225 */ /* 0x000fe200078e0060 */
[----:B------:R-:W-:-:S03]  /*48e90*/  ISETP.GT.U32.AND P0, PT, R76, R123, PT ;  /* 0x0000007b4c00720c */ /* 0x000fc60003f04070 */
[----:B------:R-:W-:Y:S01]  /*48ea0*/  IMAD.X R106, RZ, RZ, R117, P2 ;  /* 0x000000ffff6a7224 */ /* 0x000fe200010e0675 */
[----:B------:R-:W-:Y:S01]  /*48eb0*/  IADD3 R139, P2, PT, R123, R104, RZ ;  /* 0x000000687b8b7210 */ /* 0x000fe20007f5e0ff */
[----:B------:R-:W-:Y:S01]  /*48ec0*/  IMAD.IADD R77, R69, 0x1, R77 ;  /* 0x00000001454d7824 */ /* 0x000fe200078e024d */
[----:B------:R-:W-:Y:S01]  /*48ed0*/  IADD3 R24, P6, P4, R24, R96, R113 ;  /* 0x0000006018187210 */ /* 0x000fe20007cde071 */
[----:B------:R-:W-:Y:S01]  /*48ee0*/  IMAD.IADD R97, R124, 0x1, R97 ;  /* 0x000000017c617824 */ /* 0x000fe200078e0261 */
[----:B------:R-:W-:Y:S01]  /*48ef0*/  ISETP.GT.U32.AND.EX P0, PT, R117, R106, PT, P0 ;  /* 0x0000006a7500720c */ /* 0x000fe20003f04100 */
[----:B------:R-:W-:Y:S01]  /*48f00*/  IMAD.X R94, R106, 0x1, R105, P2 ;  /* 0x000000016a5e7824 */ /* 0x000fe200010e0669 */
[----:B------:R-:W-:Y:S01]  /*48f10*/  IADD3 R109, P2, PT, R109, R72, RZ ;  /* 0x000000486d6d7210 */ /* 0x000fe20007f5e0ff */
[----:B------:R-:W-:Y:S01]  /*48f20*/  IMAD.WIDE.U32 R104, R77, R4, RZ ;  /* 0x000000044d687225 */ /* 0x000fe200078e00ff */
[----:B------:R-:W-:Y:S02]  /*48f30*/  SEL R96, R76, R123, P0 ;  /* 0x0000007b4c607207 */ /* 0x000fe40000000000 */
[----:B------:R-:W-:Y:S01]  /*48f40*/  SEL R69, R117, R106, P0 ;  /* 0x0000006a75457207 */ /* 0x000fe20000000000 */
[----:B------:R-:W-:Y:S01]  /*48f50*/  IMAD.X R114, R71, 0x1, R73, P2 ;  /* 0x0000000147727824 */ /* 0x000fe200010e0649 */
[----:B------:R-:W-:Y:S01]  /*48f60*/  ISETP.GT.U32.AND P0, PT, R96, R139, PT ;  /* 0x0000008b6000720c */ /* 0x000fe20003f04070 */
[----:B------:R-:W-:Y:S01]  /*48f70*/  IMAD.WIDE.U32 R72, R77, R6, RZ ;  /* 0x000000064d487225 */ /* 0x000fe200078e00ff */
[----:B------:R-:W-:-:S02]  /*48f80*/  IADD3.X R123, PT, PT, RZ, R97, R120, P6, P4 ;  /* 0x00000061ff7b7210 */ /* 0x000fc400037e8478 */
[----:B------:R-:W-:Y:S01]  /*48f90*/  ISETP.GT.U32.AND.EX P0, PT, R69, R94, PT, P0 ;  /* 0x0000005e4500720c */ /* 0x000fe20003f04100 */
[C---:B------:R-:W-:Y:S01]  /*48fa0*/  IMAD.WIDE.U32 R104, P4, R68.reuse, R5, R104 ;  /* 0x0000000544687225 */ /* 0x040fe20007880068 */
[----:B------:R-:W-:Y:S02]  /*48fb0*/  IADD3 R106, P2, PT, R139, R76, RZ ;  /* 0x0000004c8b6a7210 */ /* 0x000fe40007f5e0ff */
[----:B------:R-:W-:Y:S01]  /*48fc0*/  SEL R69, RZ, 0x1, !P0 ;  /* 0x00000001ff457807 */ /* 0x000fe20004000000 */
[----:B------:R-:W-:Y:S01]  /*48fd0*/  IMAD.WIDE.U32 R72, P6, R68, R7, R72 ;  /* 0x0000000744487225 */ /* 0x000fe200078c0048 */
[----:B------:R-:W-:-:S03]  /*48fe0*/  ISETP.GE.U32.AND P0, PT, R106, R139, PT ;  /* 0x0000008b6a00720c */ /* 0x000fc60003f06070 */
[----:B------:R-:W-:Y:S02]  /*48ff0*/  IMAD.X R97, RZ, RZ, RZ, P4 ;  /* 0x000000ffff617224 */ /* 0x000fe400020e06ff */
[----:B------:R-:W-:Y:S01]  /*49000*/  IMAD.X R141, RZ, RZ, RZ, P6 ;  /* 0x000000ffff8d7224 */ /* 0x000fe200030e06ff */
[----:B------:R-:W-:Y:S01]  /*49010*/  IADD3 R113, P4, P6, R113, R24, R69 ;  /* 0x0000001871717210 */ /* 0x000fe20007e9e045 */
[----:B------:R-:W-:Y:S01]  /*49020*/  IMAD.X R71, R94, 0x1, R117, P2 ;  /* 0x000000015e477824 */ /* 0x000fe200010e0675 */
[----:B------:R-:W-:Y:S01]  /*49030*/  IADD3 R76, P2, PT, R25, R104, RZ ;  /* 0x00000068194c7210 */ /* 0x000fe20007f5e0ff */
[----:B------:R-:W-:Y:S01]  /*49040*/  IMAD.WIDE.U32 R24, R68, R6, RZ ;  /* 0x0000000644187225 */ /* 0x000fe200078e00ff */
[----:B------:R-:W-:Y:S02]  /*49050*/  IADD3.X R117, PT, PT, R120, R123, RZ, P4, P6 ;  /* 0x0000007b78757210 */ /* 0x000fe400027ec4ff */
[----:B------:R-:W-:Y:S01]  /*49060*/  ISETP.GE.U32.AND.EX P0, PT, R71, R94, PT, P0 ;  /* 0x0000005e4700720c */ /* 0x000fe20003f06100 */
[----:B------:R-:W-:Y:S01]  /*49070*/  IMAD.MOV.U32 R96, RZ, RZ, R105 ;  /* 0x000000ffff607224 */ /* 0x000fe200078e0069 */
[----:B------:R-:W-:Y:S01]  /*49080*/  IADD3 R105, P6, PT, R69, R70, RZ ;  /* 0x0000004645697210 */ /* 0x000fe20007fde0ff */
[----:B------:R-:W-:Y:S01]  /*49090*/  IMAD.MOV.U32 R140, RZ, RZ, R73 ;  /* 0x000000ffff8c7224 */ /* 0x000fe200078e0049 */
[----:B------:R-:W-:Y:S01]  /*490a0*/  IADD3 R139, P4, PT, R25, R72, RZ ;  /* 0x00000048198b7210 */ /* 0x000fe20007f9e0ff */
[----:B------:R-:W-:Y:S01]  /*490b0*/  IMAD.WIDE.U32.X R72, R77, R5, R96, P2 ;  /* 0x000000054d487225 */ /* 0x000fe200010e0460 */
[----:B------:R-:W-:-:S02]  /*490c0*/  IADD3.X RZ, P1, PT, R121, R76, RZ, P1, !PT ;  /* 0x0000004c79ff7210 */ /* 0x000fc40000f3e4ff */
[----:B------:R-:W-:Y:S01]  /*490d0*/  IADD3 R69, P2, PT, R105, R112, RZ ;  /* 0x0000007069457210 */ /* 0x000fe20007f5e0ff */
[----:B------:R-:W-:Y:S01]  /*490e0*/  IMAD.X R94, RZ, RZ, R145, P6 ;  /* 0x000000ffff5e7224 */ /* 0x000fe200030e0691 */
[----:B------:R-:W-:Y:S01]  /*490f0*/  SEL R120, RZ, 0x1, P0 ;  /* 0x00000001ff787807 */ /* 0x000fe20000000000 */
[----:B------:R-:W-:Y:S01]  /*49100*/  IMAD.WIDE.U32.X R140, R77, R7, R140, P4 ;  /* 0x000000074d8c7225 */ /* 0x000fe200020e048c */
[----:B------:R-:W-:Y:S02]  /*49110*/  SHF.L.U64.HI R25, R74, 0x1, R75 ;  /* 0x000000014a197819 */ /* 0x000fe4000001024b */
[----:B------:R-:W-:Y:S01]  /*49120*/  IADD3.X R75, P1, PT, RZ, R72, RZ, P1, !PT ;  /* 0x00000048ff4b7210 */ /* 0x000fe20000f3e4ff */
[----:B------:R-:W-:Y:S01]  /*49130*/  IMAD.X R76, R94, 0x1, R118, P2 ;  /* 0x000000015e4c7824 */ /* 0x000fe200010e0676 */
[----:B------:R-:W-:Y:S01]  /*49140*/  ISETP.GT.U32.AND P6, PT, R70, R105, PT ;  /* 0x000000694600720c */ /* 0x000fe20003fc4070 */
[----:B------:R-:W-:Y:S01]  /*49150*/  IMAD.MOV.U32 R107, RZ, RZ, RZ ;  /* 0x000000ffff6b7224 */ /* 0x000fe200078e00ff */
[----:B------:R-:W-:Y:S01]  /*49160*/  IADD3 R72, P2, PT, R120, R69, RZ ;  /* 0x0000004578487210 */ /* 0x000fe20007f5e0ff */
[----:B------:R-:W-:Y:S01]  /*49170*/  IMAD.X R96, RZ, RZ, R73, P1 ;  /* 0x000000ffff607224 */ /* 0x000fe200008e0649 */
[----:B------:R-:W-:-:S02]  /*49180*/  ISETP.GT.U32.AND.EX P6, PT, R145, R94, PT, P6 ;  /* 0x0000005e9100720c */ /* 0x000fc40003fc4160 */
[----:B------:R-:W-:Y:S01]  /*49190*/  LEA R143, P0, R74, R75, 0x1 ;  /* 0x0000004b4a8f7211 */ /* 0x000fe200078008ff */
[----:B------:R-:W-:Y:S01]  /*491a0*/  IMAD.X R123, RZ, RZ, R76, P2 ;  /* 0x000000ffff7b7224 */ /* 0x000fe200010e064c */
[----:B------:R-:W-:Y:S01]  /*491b0*/  IADD3 R112, P1, PT, R72, R112, RZ ;  /* 0x0000007048707210 */ /* 0x000fe20007f3e0ff */
[----:B------:R-:W-:Y:S01]  /*491c0*/  IMAD.WIDE.U32 R74, R77, R8, RZ ;  /* 0x000000084d4a7225 */ /* 0x000fe200078e00ff */
[----:B------:R-:W-:Y:S02]  /*491d0*/  SEL R147, R145, R94, P6 ;  /* 0x0000005e91937207 */ /* 0x000fe40003000000 */
[----:B------:R-:W-:Y:S01]  /*491e0*/  IADD3 R143, P2, PT, R143, R24, RZ ;  /* 0x000000188f8f7210 */ /* 0x000fe20007f5e0ff */
[----:B------:R-:W-:Y:S01]  /*491f0*/  IMAD.X R118, R123, 0x1, R118, P1 ;  /* 0x000000017b767824 */ /* 0x000fe200008e0676 */
[----:B------:R-:W-:Y:S01]  /*49200*/  IADD3.X R94, P0, PT, R96, R25, RZ, P0, !PT ;  /* 0x00000019605e7210 */ /* 0x000fe2000071e4ff */
[----:B------:R-:W-:Y:S01]  /*49210*/  IMAD.WIDE.U32 R24, R77, R10, RZ ;  /* 0x0000000a4d187225 */ /* 0x000fe200078e00ff */
[----:B------:R-:W-:-:S02]  /*49220*/  ISETP.GT.U32.AND P1, PT, R69, R72, PT ;  /* 0x000000484500720c */ /* 0x000fc40003f24070 */
[----:B------:R-:W-:Y:S01]  /*49230*/  SEL R104, R70, R105, P6 ;  /* 0x0000006946687207 */ /* 0x000fe20003000000 */
[----:B------:R-:W-:Y:S01]  /*49240*/  IMAD.WIDE.U32 R74, P6, R68, R9, R74 ;  /* 0x00000009444a7225 */ /* 0x000fe200078c004a */
[----:B------:R-:W-:Y:S02]  /*49250*/  IADD3.X R139, P2, PT, R94, R139, RZ, P2, !PT ;  /* 0x0000008b5e8b7210 */ /* 0x000fe4000175e4ff */
[----:B------:R-:W-:Y:S01]  /*49260*/  ISETP.GT.U32.AND.EX P1, PT, R76, R123, PT, P1 ;  /* 0x0000007b4c00720c */ /* 0x000fe20003f24110 */
[----:B------:R-:W-:Y:S01]  /*49270*/  IMAD.WIDE.U32 R96, R68, R8, RZ ;  /* 0x0000000844607225 */ /* 0x000fe200078e00ff */
[----:B------:R-:W-:Y:S02]  /*49280*/  ISETP.GT.U32.AND P4, PT, R104, R69, PT ;  /* 0x000000456800720c */ /* 0x000fe40003f84070 */
[----:B------:R-:W-:Y:S01]  /*49290*/  SEL R121, R69, R72, P1 ;  /* 0x0000004845797207 */ /* 0x000fe20000800000 */
[----:B------:R-:W-:Y:S01]  /*492a0*/  IMAD.X R73, RZ, RZ, RZ, P6 ;  /* 0x000000ffff497224 */ /* 0x000fe200030e06ff */
[----:B------:R-:W-:Y:S01]  /*492b0*/  SEL R123, R76, R123, P1 ;  /* 0x0000007b4c7b7207 */ /* 0x000fe20000800000 */
[----:B------:R-:W-:Y:S01]  /*492c0*/  IMAD R104, R139, R2, RZ ;  /* 0x000000028b687224 */ /* 0x000fe200078e02ff */
[----:B------:R-:W-:Y:S01]  /*492d0*/  IADD3 R94, P1, PT, R97, R74, RZ ;  /* 0x0000004a615e7210 */ /* 0x000fe20007f3e0ff */
[----:B------:R-:W-:Y:S01]  /*492e0*/  IMAD.WIDE.U32 R24, P6, R68, R11, R24 ;  /* 0x0000000b44187225 */ /* 0x000fe200078c0018 */
[----:B------:R-:W-:-:S02]  /*492f0*/  ISETP.GT.U32.AND.EX P4, PT, R147, R76, PT, P4 ;  /* 0x0000004c9300720c */ /* 0x000fc40003f84140 */
[----:B------:R-:W-:Y:S01]  /*49300*/  IADD3.X R147, P2, P0, R140, RZ, RZ, P2, P0 ;  /* 0x000000ff8c937210 */ /* 0x000fe200010404ff */
[----:B------:R-:W-:Y:S01]  /*49310*/  IMAD.WIDE.U32 R68, R68, R10, RZ ;  /* 0x0000000a44447225 */ /* 0x000fe200078e00ff */
[----:B------:R-:W-:Y:S02]  /*49320*/  SEL R76, RZ, 0x1, !P4 ;  /* 0x00000001ff4c7807 */ /* 0x000fe40006000000 */
[----:B------:R-:W-:Y:S01]  /*49330*/  IADD3.X R140, PT, PT, R141, RZ, RZ, P2, P0 ;  /* 0x000000ff8d8c7210 */ /* 0x000fe200017e04ff */
[----:B------:R-:W-:Y:S01]  /*49340*/  IMAD.MOV.U32 R72, RZ, RZ, R75 ;  /* 0x000000ffff487224 */ /* 0x000fe200078e004b */
[----:B------:R-:W-:Y:S01]  /*49350*/  IADD3 R147, P0, PT, R147, R106, RZ ;  /* 0x0000006a93937210 */ /* 0x000fe20007f1e0ff */
[----:B------:R-:W-:-:S03]  /*49360*/  IMAD.WIDE.U32 R74, R143, R2, RZ ;  /* 0x000000028f4a7225 */ /* 0x000fc600078e00ff */
[----:B------:R-:W-:Y:S01]  /*49370*/  IADD3.X R71, P0, PT, R140, R71, RZ, P0, !PT ;  /* 0x000000478c477210 */ /* 0x000fe2000071e4ff */
[----:B------:R-:W-:Y:S02]  /*49380*/  IMAD R97, R143, R3, R104 ;  /* 0x000000038f617224 */ /* 0x000fe400078e0268 */
[----:B------:R-:W-:Y:S01]  /*49390*/  IMAD.X R105, RZ, RZ, RZ, P6 ;  /* 0x000000ffff697224 */ /* 0x000fe200030e06ff */
[----:B------:R-:W-:Y:S01]  /*493a0*/  IADD3 R138, P6, PT, R69, R24, RZ ;  /* 0x00000018458a7210 */ /* 0x000fe20007fde0ff */
[----:B------:R-:W-:Y:S02]  /*493b0*/  IMAD.IADD R69, R75, 0x1, R97 ;  /* 0x000000014b457824 */ /* 0x000fe400078e0261 */
[----:B------:R-:W-:Y:S02]  /*493c0*/  IMAD.MOV.U32 R104, RZ, RZ, R25 ;  /* 0x000000ffff687224 */ /* 0x000fe400078e0019 */
[----:B------:R-:W-:Y:S01]  /*493d0*/  IMAD.WIDE.U32.X R24, R77, R9, R72, P1 ;  /* 0x000000094d187225 */ /* 0x000fe200008e0448 */
[----:B------:R-:W-:-:S03]  /*493e0*/  IADD3 R75, P1, P4, R108, R119, R111 ;  /* 0x000000776c4b7210 */ /* 0x000fc60007c3e06f */
[----:B------:R-:W-:Y:S01]  /*493f0*/  IMAD.WIDE.U32 R72, R69, R4, RZ ;  /* 0x0000000445487225 */ /* 0x000fe200078e00ff */
[----:B------:R-:W-:Y:S02]  /*49400*/  IADD3.X R97, PT, PT, RZ, R110, R115, P1, P4 ;  /* 0x0000006eff617210 */ /* 0x000fe40000fe8473 */
[----:B------:R-:W-:Y:S01]  /*49410*/  IADD3 R119, P1, P4, R119, R75, R76 ;  /* 0x0000004b77777210 */ /* 0x000fe20007c3e04c */
[----:B------:R-:W-:-:S03]  /*49420*/  IMAD.WIDE.U32.X R104, R77, R11, R104, P6 ;  /* 0x0000000b4d687225 */ /* 0x000fc600030e0468 */
[----:B------:R-:W-:Y:S01]  /*49430*/  IADD3.X R110, PT, PT, R110, R97, RZ, P1, P4 ;  /* 0x000000616e6e7210 */ /* 0x000fe20000fe84ff */
        /* <DEDUP_REMOVED lines=8> */
[----:B------:R-:W-:Y:S01]  /*494c0*/  IADD3.X R142, P0, P4, R24, RZ, RZ, P4, P0 ;  /* 0x000000ff188e7210 */ /* 0x000fe200024004ff */
[----:B------:R-:W-:Y:S01]  /*494d0*/  IMAD.WIDE.U32 R106, R14, R13, R106 ;  /* 0x0000000d0e6a7225 */ /* 0x000fe200078e006a */
[----:B------:R-:W-:Y:S02]  /*494e0*/  IADD3.X RZ, P2, PT, R139, R76, RZ, P1, !PT ;  /* 0x0000004c8bff7210 */ /* 0x000fe40000f5e4ff */
[----:B------:R-:W-:Y:S01]  /*494f0*/  IADD3.X R140, PT, PT, R25, RZ, RZ, P0, P4 ;  /* 0x000000ff198c7210 */ /* 0x000fe200007e84ff */
[----:B------:R-:W-:Y:S01]  /*49500*/  IMAD.MOV.U32 R76, RZ, RZ, R73 ;  /* 0x000000ffff4c7224 */ /* 0x000fe200078e0049 */
[----:B------:R-:W-:Y:S01]  /*49510*/  IADD3 R139, P1, PT, R112, R70, RZ ;  /* 0x00000046708b7210 */ /* 0x000fe20007f3e0ff */
        /* <DEDUP_REMOVED lines=10> */
[----:B------:R-:W-:Y:S01]  /*495c0*/  IMAD.WIDE.U32 R70, R69, R8, RZ ;  /* 0x0000000845467225 */ /* 0x000fe200078e00ff */
[----:B------:R-:W-:-:S03]  /*495d0*/  IADD3.X R72, P4, PT, R77, R94, RZ, P4, !PT ;  /* 0x0000005e4d487210 */ /* 0x000fc6000279e4ff */
[----:B------:R-:W-:Y:S01]  /*495e0*/  IMAD.WIDE.U32 R94, R74, R8, RZ ;  /* 0x000000084a5e7225 */ /* 0x000fe200078e00ff */
[----:B------:R-:W-:-:S03]  /*495f0*/  IADD3.X R143, P2, PT, R72, R143, RZ, P2, !PT ;  /* 0x0000008f488f7210 */ /* 0x000fc6000175e4ff */
[----:B------:R-:W-:-:S04]  /*49600*/  IMAD.WIDE.U32 R70, P6, R74, R9, R70 ;  /* 0x000000094a467225 */ /* 0x000fc800078c0046 */
[----:B------:R-:W-:Y:S02]  /*49610*/  IMAD.MOV.U32 R96, RZ, RZ, R73 ;  /* 0x000000ffff607224 */ /* 0x000fe400078e0049 */
[----:B------:R-:W-:-:S04]  /*49620*/  IMAD.WIDE.U32 R24, R69, R10, RZ ;  /* 0x0000000a45187225 */ /* 0x000fc800078e00ff */
[----:B------:R-:W-:Y:S01]  /*49630*/  IMAD.X R145, R118, 0x1, R145, P1 ;  /* 0x0000000176917824 */ /* 0x000fe200008e0691 */
[----:B------:R-:W-:Y:S01]  /*49640*/  IADD3 R95, P1, PT, R95, R70, RZ ;  /* 0x000000465f5f7210 */ /* 0x000fe20007f3e0ff */
[----:B------:R-:W-:Y:S02]  /*49650*/  IMAD R72, R143, R2, RZ ;  /* 0x000000028f487224 */ /* 0x000fe400078e02ff */
[----:B------:R-:W-:Y:S02]  /*49660*/  IMAD.X R77, RZ, RZ, RZ, P6 ;  /* 0x000000ffff4d7224 */ /* 0x000fe400030e06ff */
[----:B------:R-:W-:Y:S02]  /*49670*/  IMAD.MOV.U32 R76, RZ, RZ, R71 ;  /* 0x000000ffff4c7224 */ /* 0x000fe400078e0047 */
[----:B------:R-:W-:Y:S01]  /*49680*/  IMAD.WIDE.U32.X R96, R69, R7, R96, P0 ;  /* 0x0000000745607225 */ /* 0x000fe200000e0460 */
[----:B------:R-:W-:-:S03]  /*49690*/  IADD3 R147, P0, PT, R142, R139, RZ ;  /* 0x0000008b8e937210 */ /* 0x000fc60007f1e0ff */
[----:B------:R-:W-:Y:S01]  /*496a0*/  IMAD.WIDE.U32 R70, R141, R2, RZ ;  /* 0x000000028d467225 */ /* 0x000fe200078e00ff */
[----:B------:R-:W-:-:S03]  /*496b0*/  IADD3.X R149, P0, PT, R140, R145, RZ, P0, !PT ;  /* 0x000000918c957210 */ /* 0x000fc6000071e4ff */
[----:B------:R-:W-:Y:S02]  /*496c0*/  IMAD R151, R141, R3, R72 ;  /* 0x000000038d977224 */ /* 0x000fe400078e0248 */
[----:B------:R-:W-:-:S04]  /*496d0*/  IMAD.WIDE.U32 R24, P6, R74, R11, R24 ;  /* 0x0000000b4a187225 */ /* 0x000fc800078c0018 */
        /* <DEDUP_REMOVED lines=15> */
[C---:B------:R-:W-:Y:S01]  /*497d0*/  IMAD.WIDE.U32 R68, R70.reuse, R4, RZ ;  /* 0x0000000446447225 */ /* 0x040fe200078e00ff */
[----:B------:R-:W-:Y:S02]  /*497e0*/  IADD3 R96, P6, PT, R75, R94, RZ ;  /* 0x0000005e4b607210 */ /* 0x000fe40007fde0ff */
[----:B------:R-:W-:Y:S01]  /*497f0*/  IADD3.X R138, P2, PT, R97, R138, RZ, P2, !PT ;  /* 0x0000008a618a7210 */ /* 0x000fe2000175e4ff */
[----:B------:R-:W-:Y:S01]  /*49800*/  IMAD.WIDE.U32 R24, P4, R70, R5, R24 ;  /* 0x0000000546187225 */ /* 0x000fe20007880018 */
[----:B------:R-:W-:Y:S02]  /*49810*/  IADD3 RZ, P0, PT, R141, R68, RZ ;  /* 0x000000448dff7210 */ /* 0x000fe40007f1e0ff */
[----:B------:R-:W-:Y:S01]  /*49820*/  IADD3.X R95, P6, PT, R138, R95, RZ, P6, !PT ;  /* 0x0000005f8a5f7210 */ /* 0x000fe200037de4ff */
[----:B------:R-:W-:Y:S01]  /*49830*/  IMAD.IADD R107, R124, 0x1, R107 ;  /* 0x000000017c6b7824 */ /* 0x000fe200078e026b */
[----:B------:R-:W-:Y:S01]  /*49840*/  IADD3 R68, P1, PT, R69, R24, RZ ;  /* 0x0000001845447210 */ /* 0x000fe20007f3e0ff */
[----:B------:R-:W-:Y:S01]  /*49850*/  IMAD.X R69, RZ, RZ, RZ, P4 ;  /* 0x000000ffff457224 */ /* 0x000fe200020e06ff */
[----:B------:R-:W-:-:S02]  /*49860*/  IADD3.X R75, PT, PT, RZ, RZ, RZ, P5, P3 ;  /* 0x000000ffff4b7210 */ /* 0x000fc40002fe64ff */
[----:B------:R-:W-:Y:S01]  /*49870*/  IADD3.X RZ, P0, PT, R143, R68, RZ, P0, !PT ;  /* 0x000000448fff7210 */ /* 0x000fe2000071e4ff */
[----:B------:R-:W-:Y:S01]  /*49880*/  IMAD.MOV.U32 R68, RZ, RZ, R25 ;  /* 0x000000ffff447224 */ /* 0x000fe200078e0019 */
[----:B------:R-:W-:Y:S01]  /*49890*/  IADD3.X R97, P2, P6, R76, RZ, RZ, P6, P2 ;  /* 0x000000ff4c617210 */ /* 0x000fe200036444ff */
[----:B------:R-:W-:Y:S01]  /*498a0*/  IMAD.WIDE.U32 R24, R147, R6, RZ ;  /* 0x0000000693187225 */ /* 0x000fe200078e00ff */
[----:B------:R-:W-:Y:S02]  /*498b0*/  IADD3 R94, P5, PT, R104, R109, RZ ;  /* 0x0000006d685e7210 */ /* 0x000fe40007fbe0ff */
[----:B------:R-:W-:Y:S01]  /*498c0*/  IADD3.X R104, PT, PT, R77, RZ, RZ, P2, P6 ;  /* 0x000000ff4d687210 */ /* 0x000fe200017ec4ff */
[----:B------:R-:W-:Y:S01]  /*498d0*/  IMAD.WIDE.U32.X R68, R147, R5, R68, P1 ;  /* 0x0000000593447225 */ /* 0x000fe200008e0444 */
[----:B------:R-:W-:Y:S02]  /*498e0*/  IADD3 R97, P3, PT, R97, R94, RZ ;  /* 0x0000005e61617210 */ /* 0x000fe40007f7e0ff */
[----:B------:R-:W-:Y:S01]  /*498f0*/  IADD3 R137, P4, P1, R75, R106, R137 ;  /* 0x0000006a4b897210 */ /* 0x000fe2000799e089 */
[----:B------:R-:W-:Y:S01]  /*49900*/  IMAD.X R105, R105, 0x1, R114, P5 ;  /* 0x0000000169697824 */ /* 0x000fe200028e0672 */
[----:B------:R-:W-:Y:S01]  /*49910*/  IADD3.X R77, P0, PT, RZ, R68, RZ, P0, !PT ;  /* 0x00000044ff4d7210 */ /* 0x000fe2000071e4ff */
[----:B------:R-:W-:Y:S01]  /*49920*/  IMAD.WIDE.U32 R24, P2, R70, R7, R24 ;  /* 0x0000000746187225 */ /* 0x000fe20007840018 */
[----:B------:R-:W-:-:S02]  /*49930*/  IADD3 R76, P6, PT, R97, R74, RZ ;  /* 0x0000004a614c7210 */ /* 0x000fc40007fde0ff */
[----:B------:R-:W-:Y:S01]  /*49940*/  IADD3.X R104, P3, PT, R104, R105, RZ, P3, !PT ;  /* 0x0000006968687210 */ /* 0x000fe20001f7e4ff */
[----:B------:R-:W-:Y:S01]  /*49950*/  IMAD.WIDE.U32 R74, R70, R6, RZ ;  /* 0x00000006464a7225 */ /* 0x000fe200078e00ff */
[----:B------:R-:W-:Y:S02]  /*49960*/  IADD3.X R107, PT, PT, RZ, R107, RZ, P4, P1 ;  /* 0x0000006bff6b7210 */ /* 0x000fe400027e24ff */
[----:B------:R-:W-:Y:S01]  /*49970*/  IADD3.X R106, P6, PT, R104, R71, RZ, P6, !PT ;  /* 0x00000047686a7210 */ /* 0x000fe200037de4ff */
[----:B------:R-:W-:Y:S01]  /*49980*/  IMAD.X R68, RZ, RZ, R69, P0 ;  /* 0x000000ffff447224 */ /* 0x000fe200000e0645 */
[----:B------:R-:W-:Y:S01]  /*49990*/  IADD3 R77, P0, PT, R77, R96, RZ ;  /* 0x000000604d4d7210 */ /* 0x000fe20007f1e0ff */
[----:B------:R-:W-:Y:S01]  /*499a0*/  IMAD.X R69, RZ, RZ, RZ, P2 ;  /* 0x000000ffff457224 */ /* 0x000fe200010e06ff */
[----:B------:R-:W-:Y:S02]  /*499b0*/  IADD3 R24, P5, PT, R75, R24, RZ ;  /* 0x000000184b187210 */ /* 0x000fe40007fbe0ff */
[----:B------:R-:W-:Y:S01]  /*499c0*/  IADD3.X R95, P0, PT, R68, R95, RZ, P0, !PT ;  /* 0x0000005f445f7210 */ /* 0x000fe2000071e4ff */
[----:B------:R-:W-:Y:S01]  /*499d0*/  IMAD.MOV.U32 R68, RZ, RZ, R25 ;  /* 0x000000ffff447224 */ /* 0x000fe200078e0019 */
[----:B------:R-:W-:-:S02]  /*499e0*/  IADD3 R97, P2, PT, R77, R74, RZ ;  /* 0x0000004a4d617210 */ /* 0x000fc40007f5e0ff */
[----:B------:R-:W-:Y:S01]  /*499f0*/  IADD3.X R96, P3, P6, R72, RZ, RZ, P6, P3 ;  /* 0x000000ff48607210 */ /* 0x000fe200036664ff */
[----:B------:R-:W-:Y:S01]  /*49a00*/  IMAD.WIDE.U32.X R68, R147, R7, R68, P5 ;  /* 0x0000000793447225 */ /* 0x000fe200028e0444 */
[----:B------:R-:W-:Y:S02]  /*49a10*/  IADD3.X R71, P2, PT, R95, R24, RZ, P2, !PT ;  /* 0x000000185f477210 */ /* 0x000fe4000175e4ff */
[----:B------:R-:W-:Y:S01]  /*49a20*/  IADD3.X R95, PT, PT, R73, RZ, RZ, P3, P6 ;  /* 0x000000ff495f7210 */ /* 0x000fe20001fec4ff */
[----:B------:R-:W-:Y:S01]  /*49a30*/  IMAD.WIDE.U32 R24, R147, R8, RZ ;  /* 0x0000000893187225 */ /* 0x000fe200078e00ff */
[----:B------:R-:W-:Y:S02]  /*49a40*/  ISETP.GT.U32.AND P1, PT, R121, R112, PT ;  /* 0x000000707900720c */ /* 0x000fe40003f24070 */
[----:B------:R-:W-:Y:S01]  /*49a50*/  IADD3.X R77, P2, P6, R68, RZ, RZ, P2, P0 ;  /* 0x000000ff444d7210 */ /* 0x000fe200016404ff */
[----:B------:R-:W-:Y:S01]  /*49a60*/  IMAD R74, R71, R2, RZ ;  /* 0x00000002474a7224 */ /* 0x000fe200078e02ff */
[----:B------:R-:W-:-:S02]  /*49a70*/  ISETP.GT.U32.AND.EX P1, PT, R123, R118, PT, P1 ;  /* 0x000000767b00720c */ /* 0x000fc40003f24110 */
[----:B------:R-:W-:Y:S01]  /*49a80*/  IADD3.X R121, PT, PT, R69, RZ, RZ, P2, P6 ;  /* 0x000000ff45797210 */ /* 0x000fe200017ec4ff */
[C---:B------:R-:W-:Y:S01]  /*49a90*/  IMAD.WIDE.U32 R68, R97.reuse, R2, RZ ;  /* 0x0000000261447225 */ /* 0x040fe200078e00ff */
[----:B------:R-:W-:Y:S02]  /*49aa0*/  IADD3 R122, P4, P5, R122, R137, R137 ;  /* 0x000000897a7a7210 */ /* 0x000fe40007d9e089 */
[----:B------:R-:W-:Y:S01]  /*49ab0*/  ISETP.GE.U32.AND P2, PT, R94, R109, PT ;  /* 0x0000006d5e00720c */ /* 0x000fe20003f46070 */
[----:B------:R-:W-:Y:S01]  /*49ac0*/  IMAD R73, R97, R3, R74 ;  /* 0x0000000361497224 */ /* 0x000fe200078e024a */
[----:B------:R-:W-:Y:S01]  /*49ad0*/  SEL R72, RZ, 0x1, !P1 ;  /* 0x00000001ff487807 */ /* 0x000fe20004800000 */
[----:B------:R-:W-:Y:S01]  /*49ae0*/  IMAD.WIDE.U32 R24, P6, R70, R9, R24 ;  /* 0x0000000946187225 */ /* 0x000fe200078c0018 */
[----:B------:R-:W-:Y:S02]  /*49af0*/  IADD3.X R94, PT, PT, RZ, R107, R107, P4, P5 ;  /* 0x0000006bff5e7210 */ /* 0x000fe400027ea46b */
[----:B------:R-:W-:Y:S01]  /*49b00*/  ISETP.GE.U32.AND.EX P1, PT, R105, R114, PT, P2 ;  /* 0x000000726900720c */ /* 0x000fe20003f26120 */
[----:B------:R-:W-:Y:S01]  /*49b10*/  IMAD.IADD R69, R69, 0x1, R73 ;  /* 0x0000000145457824 */ /* 0x000fe200078e0249 */
[----:B------:R-:W-:Y:S01]  /*49b20*/  IADD3 R108, P4, P5, R72, R119, R108 ;  /* 0x00000077486c7210 */ /* 0x000fe20007d9e06c */
[----:B------:R-:W-:Y:S01]  /*49b30*/  IMAD.WIDE.U32 R74, R70, R8, RZ ;  /* 0x00000008464a7225 */ /* 0x000fe200078e00ff */
[----:B------:R-:W-:-:S02]  /*49b40*/  IADD3 R107, P2, PT, R77, R76, RZ ;  /* 0x0000004c4d6b7210 */ /* 0x000fc40007f5e0ff */
[----:B------:R-:W-:Y:S01]  /*49b50*/  IADD3.X R110, PT, PT, RZ, R110, RZ, P4, P5 ;  /* 0x0000006eff6e7210 */ /* 0x000fe200027ea4ff */
[----:B------:R-:W-:Y:S01]  /*49b60*/  IMAD.WIDE.U32 R76, R69, R4, RZ ;  /* 0x00000004454c7225 */ /* 0x000fe200078e00ff */
[----:B------:R-:W-:Y:S02]  /*49b70*/  IADD3 R105, P4, PT, R75, R24, RZ ;  /* 0x000000184b697210 */ /* 0x000fe40007f9e0ff */
[----:B------:R-:W-:Y:S01]  /*49b80*/  IADD3.X R106, P2, PT, R121, R106, RZ, P2, !PT ;  /* 0x0000006a796a7210 */ /* 0x000fe2000175e4ff */
[----:B------:R-:W-:Y:S01]  /*49b90*/  IMAD.MOV.U32 R72, RZ, RZ, R25 ;  /* 0x000000ffff487224 */ /* 0x000fe200078e0019 */
[----:B------:R-:W-:Y:S01]  /*49ba0*/  SEL R75, RZ, 0x1, P1 ;  /* 0x00000001ff4b7807 */ /* 0x000fe20000800000 */
[C---:B------:R-:W-:Y:S01]  /*49bb0*/  IMAD.WIDE.U32 R24, R68.reuse, R4, RZ ;  /* 0x0000000444187225 */ /* 0x040fe200078e00ff */
[----:B------:R-:W-:Y:S02]  /*49bc0*/  ISETP.GE.U32.AND P0, PT, R139, R112, PT ;  /* 0x000000708b00720c */ /* 0x000fe40003f06070 */
[----:B------:R-:W-:Y:S01]  /*49bd0*/  IADD3 R113, P3, PT, R113, R120, RZ ;  /* 0x0000007871717210 */ /* 0x000fe20007f7e0ff */
[----:B------:R-:W-:Y:S01]  /*49be0*/  IMAD.X R73, RZ, RZ, RZ, P6 ;  /* 0x000000ffff497224 */ /* 0x000fe200030e06ff */
[----:B------:R-:W-:Y:S01]  /*49bf0*/  IADD3 R104, P6, PT, R107, R74, RZ ;  /* 0x0000004a6b687210 */ /* 0x000fe20007fde0ff */
        /* <DEDUP_REMOVED lines=26> */
[----:B------:R-:W-:-:S02]  /*49da0*/  IMAD.X R114, RZ, RZ, R73, P1 ;  /* 0x000000ffff727224 */ /* 0x000fc400008e0649 */
[----:B------:R-:W-:Y:S01]  /*49db0*/  IMAD.WIDE.U32.X R76, R147, R11, R76, P6 ;  /* 0x0000000b934c7225 */ /* 0x000fe200030e044c */
[----:B------:R-:W-:-:S03]  /*49dc0*/  IADD3 R107, P6, PT, R107, R70, RZ ;  /* 0x000000466b6b7210 */ /* 0x000fc60007fde0ff */
[----:B------:R-:W-:-:S04]  /*49dd0*/  IMAD.WIDE.U32 R70, P1, R68, R7, R24 ;  /* 0x0000000744467225 */ /* 0x000fc80007820018 */
[----:B------:R-:W-:-:S04]  /*49de0*/  IMAD.WIDE.U32 R72, R68, R6, RZ ;  /* 0x0000000644487225 */ /* 0x000fc800078e00ff */
[----:B------:R-:W-:Y:S01]  /*49df0*/  IMAD.X R75, R95, 0x1, R106, P5 ;  /* 0x000000015f4b7824 */ /* 0x000fe200028e066a */
[----:B------:R-:W-:Y:S01]  /*49e00*/  IADD3 R95, P0, PT, R119, R104, RZ ;  /* 0x00000068775f7210 */ /* 0x000fe20007f1e0ff */
[----:B------:R-:W-:Y:S01]  /*49e10*/  IMAD.X R25, RZ, RZ, RZ, P1 ;  /* 0x000000ffff197224 */ /* 0x000fe200008e06ff */
[----:B------:R-:W-:Y:S01]  /*49e20*/  IADD3 R70, P5, PT, R73, R70, RZ ;  /* 0x0000004649467210 */ /* 0x000fe20007fbe0ff */
[----:B------:R-:W-:Y:S01]  /*49e30*/  IMAD.MOV.U32 R24, RZ, RZ, R71 ;  /* 0x000000ffff187224 */ /* 0x000fe200078e0047 */
[----:B------:R-:W-:Y:S01]  /*49e40*/  IADD3.X R112, P4, PT, R112, R75, RZ, P4, !PT ;  /* 0x0000004b70707210 */ /* 0x000fe2000279e4ff */
[----:B------:R-:W-:Y:S01]  /*49e50*/  IMAD.X R117, RZ, RZ, R117, P3 ;  /* 0x000000ffff757224 */ /* 0x000fe200018e0675 */
[----:B------:R-:W-:Y:S01]  /*49e60*/  IADD3 R95, P1, PT, R95, R72, RZ ;  /* 0x000000485f5f7210 */ /* 0x000fe20007f3e0ff */
[----:B------:R-:W-:Y:S01]  /*49e70*/  IMAD.WIDE.U32.X R24, R69, R7, R24, P5 ;  /* 0x0000000745187225 */ /* 0x000fe200028e0418 */
[----:B------:R-:W-:Y:S02]  /*49e80*/  IADD3.X R105, P0, PT, R114, R105, RZ, P0, !PT ;  /* 0x0000006972697210 */ /* 0x000fe4000071e4ff */
[----:B------:R-:W-:-:S02]  /*49e90*/  IADD3.X R109, P6, PT, R112, R109, RZ, P6, !PT ;  /* 0x0000006d706d7210 */ /* 0x000fc400037de4ff */
[----:B------:R-:W-:Y:S01]  /*49ea0*/  IADD3.X R112, P1, PT, R105, R70, RZ, P1, !PT ;  /* 0x0000004669707210 */ /* 0x000fe20000f3e4ff */
[----:B------:R-:W-:Y:S01]  /*49eb0*/  IMAD.WIDE.U32 R70, R69, R8, RZ ;  /* 0x0000000845467225 */ /* 0x000fe200078e00ff */
[----:B------:R-:W-:Y:S02]  /*49ec0*/  ISETP.GE.U32.AND.EX P5, PT, R106, R94, PT, P2 ;  /* 0x0000005e6a00720c */ /* 0x000fe40003fa6120 */
[----:B------:R-:W-:Y:S02]  /*49ed0*/  ISETP.GE.U32.AND P2, PT, R96, R97, PT ;  /* 0x000000616000720c */ /* 0x000fe40003f46070 */
[----:B------:R-:W-:Y:S02]  /*49ee0*/  IADD3.X R96, P0, P1, R24, RZ, RZ, P1, P0 ;  /* 0x000000ff18607210 */ /* 0x000fe400009004ff */
[----:B------:R-:W-:Y:S02]  /*49ef0*/  IADD3.X R76, P4, P6, R76, RZ, RZ, P6, P4 ;  /* 0x000000ff4c4c7210 */ /* 0x000fe400036884ff */
[----:B------:R-:W-:Y:S01]  /*49f00*/  IADD3.X R104, PT, PT, R25, RZ, RZ, P0, P1 ;  /* 0x000000ff19687210 */ /* 0x000fe200007e24ff */
[----:B------:R-:W-:Y:S01]  /*49f10*/  IMAD.WIDE.U32 R24, R68, R8, RZ ;  /* 0x0000000844187225 */ /* 0x000fe200078e00ff */
[----:B------:R-:W-:-:S02]  /*49f20*/  SEL R72, RZ, 0x1, P5 ;  /* 0x00000001ff487807 */ /* 0x000fc40002800000 */
[----:B------:R-:W-:Y:S01]  /*49f30*/  ISETP.GE.U32.AND.EX P2, PT, R75, R106, PT, P2 ;  /* 0x0000006a4b00720c */ /* 0x000fe20003f46120 */
[----:B------:R-:W-:Y:S01]  /*49f40*/  IMAD.WIDE.U32 R70, P5, R68, R9, R70 ;  /* 0x0000000944467225 */ /* 0x000fe200078a0046 */
[----:B------:R-:W-:Y:S02]  /*49f50*/  IADD3 R107, P0, PT, R96, R107, RZ ;  /* 0x0000006b606b7210 */ /* 0x000fe40007f1e0ff */
[----:B------:R-:W-:Y:S01]  /*49f60*/  IADD3.X R94, PT, PT, R77, RZ, RZ, P4, P6 ;  /* 0x000000ff4d5e7210 */ /* 0x000fe200027ec4ff */
[----:B------:R-:W-:Y:S01]  /*49f70*/  IMAD.X R73, RZ, RZ, RZ, P5 ;  /* 0x000000ffff497224 */ /* 0x000fe200028e06ff */
[----:B------:R-:W-:Y:S02]  /*49f80*/  IADD3 R108, P6, P4, R74, R111, R108 ;  /* 0x0000006f4a6c7210 */ /* 0x000fe40007cde06c */
[----:B------:R-:W-:Y:S02]  /*49f90*/  SEL R75, RZ, 0x1, P2 ;  /* 0x00000001ff4b7807 */ /* 0x000fe40001000000 */
[----:B------:R-:W-:-:S02]  /*49fa0*/  IADD3 R96, P2, PT, R25, R70, RZ ;  /* 0x0000004619607210 */ /* 0x000fc40007f5e0ff */
[----:B------:R-:W-:Y:S01]  /*49fb0*/  IADD3 R111, P1, PT, R107, R24, RZ ;  /* 0x000000186b6f7210 */ /* 0x000fe20007f3e0ff */
[----:B------:R-:W-:Y:S01]  /*49fc0*/  IMAD.WIDE.U32 R24, R69, R10, RZ ;  /* 0x0000000a45187225 */ /* 0x000fe200078e00ff */
[----:B------:R-:W-:Y:S02]  /*49fd0*/  IADD3 R74, P3, PT, R72, R113, RZ ;  /* 0x00000071484a7210 */ /* 0x000fe40007f7e0ff */
[----:B------:R-:W-:Y:S01]  /*49fe0*/  IADD3.X R109, P0, PT, R104, R109, RZ, P0, !PT ;  /* 0x0000006d686d7210 */ /* 0x000fe2000071e4ff */
[----:B------:R-:W-:Y:S01]  /*49ff0*/  IMAD.MOV.U32 R72, RZ, RZ, R71 ;  /* 0x000000ffff487224 */ /* 0x000fe200078e0047 */
[----:B------:R-:W-:Y:S01]  /*4a000*/  IADD3 R77, P5, PT, R75, R74, RZ ;  /* 0x0000004a4b4d7210 */ /* 0x000fe20007fbe0ff */
[----:B------:R-:W-:Y:S01]  /*4a010*/  IMAD.X R70, RZ, RZ, R117, P3 ;  /* 0x000000ffff467224 */ /* 0x000fe200018e0675 */
[----:B------:R-:W-:Y:S01]  /*4a020*/  IADD3.X R96, P1, PT, R109, R96, RZ, P1, !PT ;  /* 0x000000606d607210 */ /* 0x000fe20000f3e4ff */
[----:B------:R-:W-:Y:S01]  /*4a030*/  IMAD.WIDE.U32.X R72, R69, R9, R72, P2 ;  /* 0x0000000945487225 */ /* 0x000fe200010e0448 */
[----:B------:R-:W-:-:S02]  /*4a040*/  ISETP.GE.U32.AND P3, PT, R74, R113, PT ;  /* 0x000000714a00720c */ /* 0x000fc40003f66070 */
[----:B------:R-:W-:Y:S01]  /*4a050*/  IADD3.X R110, PT, PT, RZ, R115, R110, P6, P4 ;  /* 0x00000073ff6e7210 */ /* 0x000fe200037e846e */
[----:B------:R-:W-:Y:S01]  /*4a060*/  IMAD.WIDE.U32 R24, P2, R68, R11, R24 ;  /* 0x0000000b44187225 */ /* 0x000fe20007840018 */
[----:B------:R-:W-:Y:S02]  /*4a070*/  IADD3.X R105, P1, P0, R72, RZ, RZ, P1, P0 ;  /* 0x000000ff48697210 */ /* 0x000fe400008204ff */
[----:B------:R-:W-:Y:S01]  /*4a080*/  ISETP.GE.U32.AND.EX P3, PT, R70, R117, PT, P3 ;  /* 0x000000754600720c */ /* 0x000fe20003f66130 */
[----:B------:R-:W-:Y:S01]  /*4a090*/  IMAD.X R71, RZ, RZ, RZ, P2 ;  /* 0x000000ffff477224 */ /* 0x000fe200010e06ff */
[----:B------:R-:W-:Y:S01]  /*4a0a0*/  IADD3 R76, P2, PT, R76, R77, RZ ;  /* 0x0000004d4c4c7210 */ /* 0x000fe20007f5e0ff */
[----:B------:R-:W-:Y:S01]  /*4a0b0*/  IMAD.X R97, RZ, RZ, R70, P5 ;  /* 0x000000ffff617224 */ /* 0x000fe200028e0646 */
[----:B------:R-:W-:Y:S01]  /*4a0c0*/  ISETP.GE.U32.AND P5, PT, R77, R74, PT ;  /* 0x0000004a4d00720c */ /* 0x000fe20003fa6070 */
[----:B------:R-:W-:Y:S01]  /*4a0d0*/  IMAD.WIDE.U32 R74, R68, R10, RZ ;  /* 0x0000000a444a7225 */ /* 0x000fe200078e00ff */
[----:B------:R-:W-:-:S02]  /*4a0e0*/  IADD3.X R73, PT, PT, R73, RZ, RZ, P1, P0 ;  /* 0x000000ff49497210 */ /* 0x000fc40000fe04ff */
[----:B------:R-:W-:Y:S01]  /*4a0f0*/  IADD3 R105, P0, PT, R105, R76, RZ ;  /* 0x0000004c69697210 */ /* 0x000fe20007f1e0ff */
[----:B------:R-:W-:Y:S01]  /*4a100*/  IMAD.X R94, R94, 0x1, R97, P2 ;  /* 0x000000015e5e7824 */ /* 0x000fe200010e0661 */
[----:B------:R-:W-:Y:S01]  /*4a110*/  ISETP.GE.U32.AND.EX P5, PT, R97, R70, PT, P5 ;  /* 0x000000466100720c */ /* 0x000fe20003fa6150 */
[----:B------:R-:W-:Y:S01]  /*4a120*/  IMAD.MOV.U32 R70, RZ, RZ, R25 ;  /* 0x000000ffff467224 */ /* 0x000fe200078e0019 */
        /* <DEDUP_REMOVED lines=48> */
.L_x_143:
        /* <DEDUP_REMOVED lines=21> */
.L_x_144:
[----:B------:R-:W-:Y:S01]  /*4a580*/  CS2R R140, SRZ ;  /* 0x00000000008c7805 */ /* 0x000fe2000001ff00 */
[-C--:B------:R-:W-:Y:S01]  /*4a590*/  IMAD.WIDE.U32 R76, R111, R35.reuse, RZ ;  /* 0x000000236f4c7225 */ /* 0x080fe200078e00ff */
[----:B------:R-:W-:Y:S02]  /*4a5a0*/  CS2R R138, SRZ ;  /* 0x00000000008a7805 */ /* 0x000fe4000001ff00 */
[----:B------:R-:W-:Y:S01]  /*4a5b0*/  LOP3.LUT R0, R0, 0xfffffffe, RZ, 0xc0, !PT ;  /* 0xfffffffe00007812 */ /* 0x000fe200078ec0ff */
[----:B------:R-:W-:-:S04]  /*4a5c0*/  IMAD.WIDE.U32 R70, R110, R35, RZ ;  /* 0x000000236e467225 */ /* 0x000fc800078e00ff */
[----:B------:R-:W-:-:S04]  /*4a5d0*/  IMAD.WIDE.U32 R24, R111, R34, RZ ;  /* 0x000000226f187225 */ /* 0x000fc800078e00ff */
[----:B------:R-:W-:Y:S02]  /*4a5e0*/  IMAD.IADD R73, R77, 0x1, R141 ;  /* 0x000000014d497824 */ /* 0x000fe400078e028d */
[----:B------:R-:W-:-:S03]  /*4a5f0*/  IMAD.WIDE.U32 R68, R113, R37, RZ ;  /* 0x0000002571447225 */ /* 0x000fc600078e00ff */
[----:B------:R-:W-:Y:S01]  /*4a600*/  IADD3 R118, P2, P3, R24, R73, R70 ;  /* 0x0000004918767210 */ /* 0x000fe20007b5e046 */
[----:B------:R-:W-:Y:S01]  /*4a610*/  IMAD.MOV.U32 R137, RZ, RZ, RZ ;  /* 0x000000ffff897224 */ /* 0x000fe200078e00ff */
[----:B------:R-:W-:Y:S01]  /*4a620*/  IADD3 R119, P0, PT, R76, R68, RZ ;  /* 0x000000444c777210 */ /* 0x000fe20007f1e0ff */
[----:B------:R-:W-:Y:S01]  /*4a630*/  IMAD.MOV.U32 R143, RZ, RZ, RZ ;  /* 0x000000ffff8f7224 */ /* 0x000fe200078e00ff */
[----:B------:R-:W-:Y:S01]  /*4a640*/  IADD3.X R77, PT, PT, RZ, RZ, RZ, P2, P3 ;  /* 0x000000ffff4d7210 */ /* 0x000fe200017e64ff */
[----:B------:R-:W-:Y:S02]  /*4a650*/  IMAD.IADD R104, R141, 0x1, R25 ;  /* 0x000000018d687824 */ /* 0x000fe400078e0219 */
[----:B------:R-:W-:-:S04]  /*4a660*/  IMAD.WIDE.U32 R24, R109, R35, RZ ;  /* 0x000000236d187225 */ /* 0x000fc800078e00ff */
[----:B------:R-:W-:Y:S02]  /*4a670*/  IMAD.IADD R117, R137, 0x1, R69 ;  /* 0x0000000189757824 */ /* 0x000fe400078e0245 */
[----:B------:R-:W-:Y:S02]  /*4a680*/  IMAD.IADD R68, R71, 0x1, R143 ;  /* 0x0000000147447824 */ /* 0x000fe400078e028f */
        /* <DEDUP_REMOVED lines=8> */
[----:B------:R-:W-:Y:S01]  /*4a710*/  IADD3 R117, P6, P4, R74, R117, R94 ;  /* 0x000000754a757210 */ /* 0x000fe20007cde05e */
[----:B------:R-:W-:-:S03]  /*4a720*/  IMAD.WIDE.U32 R68, R34, R110, R68 ;  /* 0x0000006e22447225 */ /* 0x000fc600078e0044 */
[----:B------:R-:W-:Y:S01]  /*4a730*/  P2R R123, PR, RZ, 0x10 ;  /* 0x00000010ff7b7803 */ /* 0x000fe20000000000 */
[----:B------:R-:W-:Y:S01]  /*4a740*/  IMAD.MOV.U32 R75, RZ, RZ, RZ ;  /* 0x000000ffff4b7224 */ /* 0x000fe200078e00ff */
[----:B------:R-:W-:Y:S01]  /*4a750*/  IADD3 R77, P2, P3, R77, R68, R104 ;  /* 0x000000444d4d7210 */ /* 0x000fe20007b5e068 */
[----:B------:R-:W-:-:S04]  /*4a760*/  IMAD.WIDE.U32 R106, R115, R35, RZ ;  /* 0x00000023736a7225 */ /* 0x000fc800078e00ff */
[----:B------:R-:W-:Y:S02]  /*4a770*/  IMAD.IADD R145, R140, 0x1, R71 ;  /* 0x000000018c917824 */ /* 0x000fe400078e0247 */
[----:B------:R-:W-:Y:S01]  /*4a780*/  IMAD.IADD R70, R139, 0x1, R95 ;  /* 0x000000018b467824 */ /* 0x000fe200078e025f */
[----:B------:R-:W-:Y:S01]  /*4a790*/  @P6 LOP3.LUT R0, R0, 0x1, RZ, 0xfc, !PT ;  /* 0x0000000100006812 */ /* 0x000fe200078efcff */
[----:B------:R-:W-:Y:S02]  /*4a7a0*/  IMAD.MOV.U32 R71, RZ, RZ, RZ ;  /* 0x000000ffff477224 */ /* 0x000fe400078e00ff */
[----:B------:R-:W-:Y:S01]  /*4a7b0*/  IMAD.IADD R72, R97, 0x1, R138 ;  /* 0x0000000161487824 */ /* 0x000fe200078e028a */
[----:B------:R-:W-:Y:S01]  /*4a7c0*/  LOP3.LUT R0, R0, 0xfffffffb, RZ, 0xc0, !PT ;  /* 0xfffffffb00007812 */ /* 0x000fe200078ec0ff */
[----:B------:R-:W-:-:S04]  /*4a7d0*/  IMAD.WIDE.U32 R94, R115, R34, RZ ;  /* 0x00000022735e7225 */ /* 0x000fc800078e00ff */
[----:B------:R-:W-:Y:S02]  /*4a7e0*/  IMAD.IADD R74, R143, 0x1, R69 ;  /* 0x000000018f4a7824 */ /* 0x000fe400078e0245 */
[----:B------:R-:W-:-:S04]  /*4a7f0*/  IMAD.WIDE.U32 R96, R114, R35, RZ ;  /* 0x0000002372607225 */ /* 0x000fc800078e00ff */
[----:B------:R-:W-:Y:S02]  /*4a800*/  IMAD.IADD R69, R107, 0x1, R75 ;  /* 0x000000016b457824 */ /* 0x000fe400078e024b */
[----:B------:R-:W-:Y:S02]  /*4a810*/  IMAD.MOV.U32 R153, RZ, RZ, RZ ;  /* 0x000000ffff997224 */ /* 0x000fe400078e00ff */
[----:B------:R-:W-:-:S04]  /*4a820*/  IMAD.WIDE.U32 R70, R36, R112, R70 ;  /* 0x0000007024467225 */ /* 0x000fc800078e0046 */
[----:B------:R-:W-:Y:S01]  /*4a830*/  IMAD.IADD R121, R75, 0x1, R95 ;  /* 0x000000014b797824 */ /* 0x000fe200078e025f */
[----:B------:R-:W-:Y:S01]  /*4a840*/  IADD3.X R95, PT, PT, RZ, R74, RZ, P2, P3 ;  /* 0x0000004aff5f7210 */ /* 0x000fe200017e64ff */
[----:B------:R-:W-:Y:S01]  /*4a850*/  IMAD.IADD R68, R97, 0x1, R153 ;  /* 0x0000000161447824 */ /* 0x000fe200078e0299 */
[----:B------:R-:W-:Y:S01]  /*4a860*/  IADD3 R74, P2, P3, R94, R69, R96 ;  /* 0x000000455e4a7210 */ /* 0x000fe20007b5e060 */
[----:B------:R-:W-:Y:S01]  /*4a870*/  IMAD.X R117, R117, 0x1, R118, P0 ;  /* 0x0000000175757824 */ /* 0x000fe200000e0676 */
[----:B------:R-:W-:Y:S01]  /*4a880*/  IADD3.X R69, PT, PT, RZ, RZ, RZ, P1, P5 ;  /* 0x000000ffff457210 */ /* 0x000fe20000fea4ff */
[----:B------:R-:W-:Y:S01]  /*4a890*/  IMAD.IADD R120, R139, 0x1, R71 ;  /* 0x000000018b787824 */ /* 0x000fe200078e0247 */
[----:B------:R-:W-:Y:S01]  /*4a8a0*/  ISETP.GE.U32.AND P0, PT, R119, R76, PT ;  /* 0x0000004c7700720c */ /* 0x000fe20003f06070 */
[-C--:B------:R-:W-:Y:S01]  /*4a8b0*/  IMAD.WIDE.U32 R104, R110, R37.reuse, RZ ;  /* 0x000000256e687225 */ /* 0x080fe200078e00ff */
        /* <DEDUP_REMOVED lines=18> */
[----:B------:R-:W-:Y:S02]  /*4a9e0*/  ISETP.GT.U32.AND P0, PT, R24, R69, PT ;  /* 0x000000451800720c */ /* 0x000fe40003f04070 */
[----:B------:R-:W-:Y:S01]  /*4a9f0*/  IADD3 R105, P1, PT, R69, R76, RZ ;  /* 0x0000004c45697210 */ /* 0x000fe20007f3e0ff */
[----:B------:R-:W-:-:S02]  /*4aa00*/  IMAD.X R94, RZ, RZ, R25, P2 ;  /* 0x000000ffff5e7224 */ /* 0x000fc400010e0619 */
[----:B------:R-:W-:-:S03]  /*4aa10*/  IMAD.WIDE.U32 R144, R113, R35, RZ ;  /* 0x0000002371907225 */ /* 0x000fc600078e00ff */
[----:B------:R-:W-:Y:S01]  /*4aa20*/  ISETP.GT.U32.AND.EX P0, PT, R25, R94, PT, P0 ;  /* 0x0000005e1900720c */ /* 0x000fe20003f04100 */
[----:B------:R-:W-:Y:S02]  /*4aa30*/  IMAD.IADD R122, R138, 0x1, R73 ;  /* 0x000000018a7a7824 */ /* 0x000fe400078e0249 */
[----:B------:R-:W-:Y:S01]  /*4aa40*/  IMAD.X R107, R94, 0x1, R107, P1 ;  /* 0x000000015e6b7824 */ /* 0x000fe200008e066b */
[----:B------:R-:W-:Y:S01]  /*4aa50*/  IADD3 R104, P1, P2, R104, R70, R95 ;  /* 0x0000004668687210 */ /* 0x000fe20007a3e05f */
[----:B------:R-:W-:Y:S01]  /*4aa60*/  IMAD.IADD R73, R143, 0x1, R71 ;  /* 0x000000018f497824 */ /* 0x000fe200078e0247 */
[----:B------:R-:W-:Y:S01]  /*4aa70*/  SEL R72, R24, R69, P0 ;  /* 0x0000004518487207 */ /* 0x000fe20000000000 */
[----:B------:R-:W-:Y:S01]  /*4aa80*/  IMAD.WIDE.U32 R70, R113, R34, RZ ;  /* 0x0000002271467225 */ /* 0x000fe200078e00ff */
[----:B------:R-:W-:Y:S02]  /*4aa90*/  SEL R76, R25, R94, P0 ;  /* 0x0000005e194c7207 */ /* 0x000fe40000000000 */
[----:B------:R-:W-:Y:S01]  /*4aaa0*/  IADD3.X R122, PT, PT, RZ, R122, RZ, P3, P5 ;  /* 0x0000007aff7a7210 */ /* 0x000fe20001fea4ff */
[----:B------:R-:W-:Y:S01]  /*4aab0*/  IMAD.WIDE.U32 R24, R112, R35, RZ ;  /* 0x0000002370187225 */ /* 0x000fe200078e00ff */
[----:B------:R-:W-:-:S03]  /*4aac0*/  ISETP.GT.U32.AND P0, PT, R72, R105, PT ;  /* 0x000000694800720c */ /* 0x000fc60003f04070 */
[----:B------:R-:W-:Y:S01]  /*4aad0*/  IMAD.IADD R145, R145, 0x1, R137 ;  /* 0x0000000191917824 */ /* 0x000fe200078e0289 */
[----:B------:R-:W-:Y:S01]  /*4aae0*/  ISETP.GT.U32.AND.EX P0, PT, R76, R107, PT, P0 ;  /* 0x0000006b4c00720c */ /* 0x000fe20003f04100 */
        /* <DEDUP_REMOVED lines=14> */
[----:B------:R-:W-:-:S03]  /*4abd0*/  IADD3.X R147, PT, PT, RZ, R147, RZ, P1, P2 ;  /* 0x00000093ff937210 */ /* 0x000fc60000fe44ff */
        /* <DEDUP_REMOVED lines=40> */
[----:B------:R-:W-:-:S04]  /*4ae60*/  IMAD.WIDE.U32.X R68, R159, R7, R68, P2 ;  /* 0x000000079f447225 */ /* 0x000fc800010e0444 */
[----:B------:R-:W-:Y:S01]  /*4ae70*/  IMAD.IADD R117, R137, 0x1, R149 ;  /* 0x0000000189757824 */ /* 0x000fe200078e0295 */
[----:B------:R-:W-:-:S04]  /*4ae80*/  IADD3.X R73, P0, P1, R68, RZ, RZ, P1, P0 ;  /* 0x000000ff44497210 */ /* 0x000fc800009004ff */
[----:B------:R-:W-:Y:S02]  /*4ae90*/  IADD3.X R77, PT, PT, R69, RZ, RZ, P0, P1 ;  /* 0x000000ff454d7210 */ /* 0x000fe400007e24ff */
[----:B------:R-:W-:Y:S01]  /*4aea0*/  IADD3 R142, P1, P3, R144, R117, R146 ;  /* 0x00000075908e7210 */ /* 0x000fe20007b3e092 */
[----:B------:R-:W-:Y:S01]  /*4aeb0*/  IMAD.WIDE.U32 R146, R159, R8, RZ ;  /* 0x000000089f927225 */ /* 0x000fe200078e00ff */
[----:B------:R-:W-:-:S03]  /*4aec0*/  IADD3 R148, P0, PT, R105, R148, RZ ;  /* 0x0000009469947210 */ /* 0x000fc60007f1e0ff */
        /* <DEDUP_REMOVED lines=59> */
[----:B------:R-:W-:Y:S01]  /*4b280*/  IMAD.IADD R68, R139, 0x1, R95 ;  /* 0x000000018b447824 */ /* 0x000fe200078e025f */
[----:B------:R-:W-:Y:S02]  /*4b290*/  IADD3 R106, P5, PT, R107, R144, RZ ;  /* 0x000000906b6a7210 */ /* 0x000fe40007fbe0ff */
        /* <DEDUP_REMOVED lines=8> */
[----:B------:R-:W-:-:S04]  /*4b320*/  IADD3 R119, P0, P2, R24, R68, R119 ;  /* 0x0000004418777210 */ /* 0x000fc80007a1e077 */
        /* <DEDUP_REMOVED lines=39> */
[----:B------:R-:W-:Y:S01]  /*4b5a0*/  IADD3.X R124, P5, PT, R145, R124, RZ, P5, !PT ;  /* 0x0000007c917c7210 */ /* 0x000fe20002fbe4ff */
[----:B------:R-:W-:Y:S01]  /*4b5b0*/  IMAD.WIDE.U32 R144, R68, R8, RZ ;  /* 0x0000000844907225 */ /* 0x000fe200078e00ff */
[----:B------:R-:W-:-:S03]  /*4b5c0*/  IADD3 R69, P6, PT, R69, R76, RZ ;  /* 0x0000004c45457210 */ /* 0x000fc60007fde0ff */
[----:B------:R-:W-:Y:S01]  /*4b5d0*/  IMAD.WIDE.U32 R76, R147, R8, RZ ;  /* 0x00000008934c7225 */ /* 0x000fe200078e00ff */
[----:B------:R-:W-:-:S03]  /*4b5e0*/  IADD3.X R155, P6, PT, R124, R155, RZ, P6, !PT ;  /* 0x0000009b7c9b7210 */ /* 0x000fc600037de4ff */
[----:B------:R-:W-:Y:S01]  /*4b5f0*/  IMAD.IADD R124, R137, 0x1, R71 ;  /* 0x00000001897c7824 */ /* 0x000fe200078e0247 */
        /* <DEDUP_REMOVED lines=80> */
[----:B------:R-:W-:Y:S01]  /*4bb00*/  SEL R124, RZ, 0x1, P4 ;  /* 0x00000001ff7c7807 */ /* 0x000fe20002000000 */
[----:B------:R-:W-:Y:S01]  /*4bb10*/  IMAD.WIDE.U32 R68, R77, R10, RZ ;  /* 0x0000000a4d447225 */ /* 0x000fe200078e00ff */
[----:B------:R-:W-:Y:S02]  /*4bb20*/  IADD3 R94, P5, PT, R73, R24, RZ ;  /* 0x00000018495e7210 */ /* 0x000fe40007fbe0ff */
[----:B------:R-:W-:Y:S01]  /*4bb30*/  IADD3.X R123, P3, PT, R123, R150, RZ, P1, !PT ;  /* 0x000000967b7b7210 */ /* 0x000fe20000f7e4ff */
[----:B------:R-:W-:Y:S01]  /*4bb40*/  IMAD.WIDE.U32 R24, R144, R2, RZ ;  /* 0x0000000290187225 */ /* 0x000fe200078e00ff */
[----:B------:R-:W-:Y:S02]  /*4bb50*/  IADD3 R124, P1, PT, R124, R97, RZ ;  /* 0x000000617c7c7210 */ /* 0x000fe40007f3e0ff */
[----:B------:R-:W-:Y:S01]  /*4bb60*/  IADD3.X R123, P4, PT, R123, R94, RZ, P6, !PT ;  /* 0x0000005e7b7b7210 */ /* 0x000fe2000379e4ff */
[----:B------:R-:W-:-:S02]  /*4bb70*/  IMAD R95, R144, R3, R72 ;  /* 0x00000003905f7224 */ /* 0x000fc400078e0248 */
[----:B------:R-:W-:-:S04]  /*4bb80*/  IMAD.WIDE.U32.X R70, R77, R9, R70, P5 ;  /* 0x000000094d467225 */ /* 0x000fc800028e0446 */
[----:B------:R-:W-:Y:S01]  /*4bb90*/  IMAD.IADD R25, R25, 0x1, R95 ;  /* 0x0000000119197824 */ /* 0x000fe200078e025f */
[----:B------:R-:W-:Y:S01]  /*4bba0*/  IADD3.X R70, P3, P4, R70, RZ, RZ, P4, P3 ;  /* 0x000000ff46467210 */ /* 0x000fe200024664ff */
[----:B------:R-:W-:-:S03]  /*4bbb0*/  IMAD.WIDE.U32 R68, P6, R76, R11, R68 ;  /* 0x0000000b4c447225 */ /* 0x000fc600078c0044 */
[----:B------:R-:W-:Y:S01]  /*4bbc0*/  IADD3.X R155, PT, PT, R71, RZ, RZ, P3, P4 ;  /* 0x000000ff479b7210 */ /* 0x000fe20001fe84ff */
        /* <DEDUP_REMOVED lines=29> */
[----:B------:R-:W-:Y:S01]  /*4bda0*/  IADD3 R96, P2, P0, R121, R96, R145 ;  /* 0x0000006079607210 */ /* 0x000fe2000785e091 */
        /* <DEDUP_REMOVED lines=11> */
[----:B------:R-:W-:-:S02]  /*4be60*/  ISETP.GE.U32.AND.EX P5, PT, R149, R120, PT, P5 ;  /* 0x000000789500720c */ /* 0x000fc40003fa6150 */
[----:B------:R-:W-:Y:S01]  /*4be70*/  IADD3.X R120, PT, PT, RZ, R104, RZ, P2, P0 ;  /* 0x00000068ff787210 */ /* 0x000fe200017e04ff */
[----:B------:R-:W-:Y:S01]  /*4be80*/  IMAD.WIDE.U32 R68, R25, R8, RZ ;  /* 0x0000000819447225 */ /* 0x000fe200078e00ff */
[----:B------:R-:W-:Y:S02]  /*4be90*/  IADD3.X R73, P3, P4, R70, RZ, RZ, P4, P3 ;  /* 0x000000ff46497210 */ /* 0x000fe400024664ff */
[----:B------:R-:W-:Y:S02]  /*4bea0*/  SEL R70, RZ, 0x1, P1 ;  /* 0x00000001ff467807 */ /* 0x000fe40000800000 */
[----:B------:R-:W-:Y:S02]  /*4beb0*/  ISETP.GE.U32.AND P1, PT, R151, R124, PT ;  /* 0x0000007c9700720c */ /* 0x000fe40003f26070 */
[----:B------:R-:W-:Y:S02]  /*4bec0*/  IADD3.X R72, PT, PT, R71, RZ, RZ, P3, P4 ;  /* 0x000000ff47487210 */ /* 0x000fe40001fe84ff */
[----:B------:R-:W-:Y:S01]  /*4bed0*/  IADD3 R119, P4, P3, R70, R119, R94 ;  /* 0x0000007746777210 */ /* 0x000fe20007b9e05e */
[----:B------:R-:W-:Y:S01]  /*4bee0*/  IMAD.WIDE.U32 R70, R24, R8, RZ ;  /* 0x0000000818467225 */ /* 0x000fe200078e00ff */
[----:B------:R-:W-:-:S02]  /*4bef0*/  ISETP.GE.U32.AND.EX P1, PT, R148, R149, PT, P1 ;  /* 0x000000959400720c */ /* 0x000fc40003f26110 */
[----:B------:R-:W-:Y:S01]  /*4bf00*/  SEL R95, RZ, 0x1, P5 ;  /* 0x00000001ff5f7807 */ /* 0x000fe20002800000 */
[----:B------:R-:W-:Y:S01]  /*4bf10*/  IMAD.WIDE.U32 R68, P5, R24, R9, R68 ;  /* 0x0000000918447225 */ /* 0x000fe200078a0044 */
[----:B------:R-:W-:Y:S02]  /*4bf20*/  IADD3 R73, P0, PT, R73, R76, RZ ;  /* 0x0000004c49497210 */ /* 0x000fe40007f1e0ff */
[----:B------:R-:W-:Y:S02]  /*4bf30*/  IADD3 R95, P2, PT, R95, R96, RZ ;  /* 0x000000605f5f7210 */ /* 0x000fe40007f5e0ff */
[----:B------:R-:W-:Y:S02]  /*4bf40*/  SEL R94, RZ, 0x1, P1 ;  /* 0x00000001ff5e7807 */ /* 0x000fe40000800000 */
[----:B------:R-:W-:Y:S01]  /*4bf50*/  IADD3 R104, P1, PT, R73, R70, RZ ;  /* 0x0000004649687210 */ /* 0x000fe20007f3e0ff */
        /* <DEDUP_REMOVED lines=72> */
.L_x_145:
        /* <DEDUP_REMOVED lines=21> */
.L_x_146:
[----:B------:R-:W-:Y:S01]  /*4c530*/  CS2R R150, SRZ ;  /* 0x0000000000967805 */ /* 0x000fe2000001ff00 */
[-C--:B------:R-:W-:Y:S01]  /*4c540*/  IMAD.WIDE.U32 R72, R132, R78.reuse, RZ ;  /* 0x0000004e84487225 */ /* 0x080fe200078e00ff */
[----:B------:R-:W-:Y:S02]  /*4c550*/  CS2R R148, SRZ ;  /* 0x0000000000947805 */ /* 0x000fe4000001ff00 */
[----:B------:R-:W-:Y:S02]  /*4c560*/  CS2R R146, SRZ ;  /* 0x0000000000927805 */ /* 0x000fe4000001ff00 */
[----:B------:R-:W-:Y:S01]  /*4c570*/  LOP3.LUT R0, R0, 0xfffffffe, RZ, 0xc0, !PT ;  /* 0xfffffffe00007812 */ /* 0x000fe200078ec0ff */
[----:B------:R-:W-:-:S04]  /*4c580*/  IMAD.WIDE.U32 R68, R131, R78, RZ ;  /* 0x0000004e83447225 */ /* 0x000fc800078e00ff */
[----:B------:R-:W-:-:S04]  /*4c590*/  IMAD.WIDE.U32 R24, R132, R79, RZ ;  /* 0x0000004f84187225 */ /* 0x000fc800078e00ff */
[----:B------:R-:W-:Y:S02]  /*4c5a0*/  IMAD.IADD R117, R73, 0x1, R150 ;  /* 0x0000000149757824 */ /* 0x000fe400078e0296 */
[----:B------:R-:W-:Y:S02]  /*4c5b0*/  IMAD.IADD R70, R69, 0x1, R149 ;  /* 0x0000000145467824 */ /* 0x000fe400078e0295 */
[----:B------:R-:W-:Y:S01]  /*4c5c0*/  IMAD.WIDE.U32 R144, R134, R80, RZ ;  /* 0x0000005086907225 */ /* 0x000fe200078e00ff */
[----:B------:R-:W-:-:S03]  /*4c5d0*/  IADD3 R117, P2, P5, R24, R117, R68 ;  /* 0x0000007518757210 */ /* 0x000fc60007d5e044 */
[----:B------:R-:W-:Y:S01]  /*4c5e0*/  IMAD.WIDE.U32 R68, R130, R78, RZ ;  /* 0x0000004e82447225 */ /* 0x000fe200078e00ff */
[----:B------:R-:W-:-:S03]  /*4c5f0*/  IADD3 R144, P3, PT, R72, R144, RZ ;  /* 0x0000009048907210 */ /* 0x000fc60007f7e0ff */
[----:B------:R-:W-:-:S04]  /*4c600*/  IMAD.WIDE.U32 R122, R129, R78, RZ ;  /* 0x0000004e817a7225 */ /* 0x000fc800078e00ff */
        /* <DEDUP_REMOVED lines=15> */
[----:B------:R-:W-:Y:S01]  /*4c700*/  IMAD.IADD R120, R148, 0x1, R119 ;  /* 0x0000000194787824 */ /* 0x000fe200078e0277 */
[----:B------:R-:W-:Y:S01]  /*4c710*/  @P6 LOP3.LUT R0, R0, 0x1, RZ, 0xfc, !PT ;  /* 0x0000000100006812 */ /* 0x000fe200078efcff */
[----:B------:R-:W-:Y:S01]  /*4c720*/  IMAD.IADD R119, R151, 0x1, R77 ;  /* 0x0000000197777824 */ /* 0x000fe200078e024d */
[----:B------:R-:W-:Y:S01]  /*4c730*/  IADD3.X R77, PT, PT, RZ, RZ, RZ, P2, P5 ;  /* 0x000000ffff4d7210 */ /* 0x000fe200017ea4ff */
[----:B------:R-:W-:Y:S01]  /*4c740*/  IMAD.X R142, R142, 0x1, R117, P3 ;  /* 0x000000018e8e7824 */ /* 0x000fe200018e0675 */
[----:B------:R-:W-:Y:S01]  /*4c750*/  IADD3 R122, P3, P5, R122, R24, R121 ;  /* 0x000000187a7a7210 */ /* 0x000fe20007d7e079 */
[----:B------:R-:W-:Y:S01]  /*4c760*/  IMAD.WIDE.U32 R70, R79, R131, R70 ;  /* 0x000000834f467225 */ /* 0x000fe200078e0046 */
[----:B------:R-:W-:Y:S02]  /*4c770*/  ISETP.GE.U32.AND P2, PT, R144, R72, PT ;  /* 0x000000489000720c */ /* 0x000fe40003f46070 */
[----:B------:R-:W-:Y:S01]  /*4c780*/  LOP3.LUT R0, R0, 0xfffffffb, RZ, 0xc0, !PT ;  /* 0xfffffffb00007812 */ /* 0x000fe200078ec0ff */
[----:B------:R-:W-:Y:S01]  /*4c790*/  IMAD.MOV.U32 R121, RZ, RZ, RZ ;  /* 0x000000ffff797224 */ /* 0x000fe200078e00ff */
[----:B------:R-:W-:Y:S01]  /*4c7a0*/  IADD3 R77, P0, P1, R77, R70, R73 ;  /* 0x000000464d4d7210 */ /* 0x000fe2000791e049 */
[----:B------:R-:W-:Y:S01]  /*4c7b0*/  IMAD.IADD R124, R149, 0x1, R71 ;  /* 0x00000001957c7824 */ /* 0x000fe200078e0247 */
[----:B------:R-:W-:Y:S01]  /*4c7c0*/  ISETP.GE.U32.AND.EX P2, PT, R142, R117, PT, P2 ;  /* 0x000000758e00720c */ /* 0x000fe20003f46120 */
[----:B------:R-:W-:-:S03]  /*4c7d0*/  IMAD.WIDE.U32 R120, R81, R133, R120 ;  /* 0x0000008551787225 */ /* 0x000fc600078e0078 */
[----:B------:R-:W-:Y:S01]  /*4c7e0*/  IADD3.X R124, PT, PT, RZ, R124, RZ, P0, P1 ;  /* 0x0000007cff7c7210 */ /* 0x000fe200007e24ff */
[----:B------:R-:W-:Y:S01]  /*4c7f0*/  IMAD.WIDE.U32 R72, R131, R80, RZ ;  /* 0x0000005083487225 */ /* 0x000fe200078e00ff */
[----:B------:R-:W-:-:S03]  /*4c800*/  IADD3 R119, P0, P1, R77, R120, R119 ;  /* 0x000000784d777210 */ /* 0x000fc6000791e077 */
[----:B------:R-:W-:Y:S02]  /*4c810*/  IMAD.IADD R74, R146, 0x1, R25 ;  /* 0x00000001924a7824 */ /* 0x000fe400078e0219 */
[----:B------:R-:W-:Y:S02]  /*4c820*/  IMAD.IADD R76, R149, 0x1, R73 ;  /* 0x00000001954c7824 */ /* 0x000fe400078e0249 */
[----:B------:R-:W-:Y:S01]  /*4c830*/  IMAD.WIDE.U32 R70, R132, R81, RZ ;  /* 0x0000005184467225 */ /* 0x000fe200078e00ff */
[----:B------:R-:W-:Y:S02]  /*4c840*/  IADD3.X R120, PT, PT, RZ, R74, RZ, P3, P5 ;  /* 0x0000004aff787210 */ /* 0x000fe40001fea4ff */
[----:B------:R-:W-:Y:S01]  /*4c850*/  SEL R74, RZ, 0x1, P2 ;  /* 0x00000001ff4a7807 */ /* 0x000fe20001000000 */
[----:B------:R-:W-:Y:S02]  /*4c860*/  IMAD.MOV.U32 R77, RZ, RZ, RZ ;  /* 0x000000ffff4d7224 */ /* 0x000fe400078e00ff */
[----:B------:R-:W-:Y:S01]  /*4c870*/  IMAD.IADD R155, R150, 0x1, R71 ;  /* 0x00000001969b7824 */ /* 0x000fe200078e0247 */
[----:B------:R-:W-:Y:S01]  /*4c880*/  IADD3 R71, P5, PT, R74, R68, RZ ;  /* 0x000000444a477210 */ /* 0x000fe20007fbe0ff */
[----:B------:R-:W-:-:S04]  /*4c890*/  IMAD.WIDE.U32 R76, R81, R131, R76 ;  /* 0x00000083514c7225 */ /* 0x000fc800078e004c */
[----:B------:R-:W-:Y:S01]  /*4c8a0*/  IMAD.IADD R117, R148, 0x1, R121 ;  /* 0x0000000194757824 */ /* 0x000fe200078e0279 */
[----:B------:R-:W-:Y:S01]  /*4c8b0*/  IADD3 R155, P2, P3, R122, R76, R155 ;  /* 0x0000004c7a9b7210 */ /* 0x000fe20007b5e09b */
[----:B------:R-:W-:Y:S02]  /*4c8c0*/  IMAD.IADD R121, R149, 0x1, R77 ;  /* 0x0000000195797824 */ /* 0x000fe400078e024d */
[----:B------:R-:W-:Y:S01]  /*4c8d0*/  IMAD.WIDE.U32 R24, R132, R80, RZ ;  /* 0x0000005084187225 */ /* 0x000fe200078e00ff */
[----:B------:R-:W-:Y:S02]  /*4c8e0*/  IADD3.X R117, PT, PT, R124, R117, RZ, P0, P1 ;  /* 0x000000757c757210 */ /* 0x000fe400007e24ff */
[----:B------:R-:W-:Y:S01]  /*4c8f0*/  IADD3.X R121, PT, PT, R120, R121, RZ, P2, P3 ;  /* 0x0000007978797210 */ /* 0x000fe200017e64ff */
[----:B------:R-:W-:Y:S01]  /*4c900*/  IMAD.IADD R157, R150, 0x1, R25 ;  /* 0x00000001969d7824 */ /* 0x000fe200078e0219 */
[----:B------:R-:W-:Y:S01]  /*4c910*/  ISETP.GT.U32.AND P3, PT, R68, R71, PT ;  /* 0x000000474400720c */ /* 0x000fe20003f64070 */
[----:B------:R-:W-:Y:S01]  /*4c920*/  IMAD.X R122, RZ, RZ, R69, P5 ;  /* 0x000000ffff7a7224 */ /* 0x000fe200028e0645 */
[----:B------:R-:W-:Y:S01]  /*4c930*/  IADD3 R123, P2, PT, R71, R24, RZ ;  /* 0x00000018477b7210 */ /* 0x000fe20007f5e0ff */
[----:B------:R-:W-:Y:S01]  /*4c940*/  IMAD.MOV.U32 R145, RZ, RZ, RZ ;  /* 0x000000ffff917224 */ /* 0x000fe200078e00ff */
[----:B------:R-:W-:Y:S01]  /*4c950*/  IADD3 R157, P0, P1, R70, R157, R72 ;  /* 0x0000009d469d7210 */ /* 0x000fe2000791e048 */
[----:B------:R-:W-:Y:S01]  /*4c960*/  IMAD.WIDE.U32 R76, R135, R78, RZ ;  /* 0x0000004e874c7225 */ /* 0x000fe200078e00ff */
[----:B------:R-:W-:-:S03]  /*4c970*/  ISETP.GT.U32.AND.EX P5, PT, R69, R122, PT, P3 ;  /* 0x0000007a4500720c */ /* 0x000fc60003fa4130 */
[----:B------:R-:W-:Y:S01]  /*4c980*/  IMAD.WIDE.U32 R72, R136, R78, RZ ;  /* 0x0000004e88487225 */ /* 0x000fe200078e00ff */
[----:B------:R-:W-:-:S03]  /*4c990*/  SEL R68, R68, R71, P5 ;  /* 0x0000004744447207 */ /* 0x000fc60002800000 */
[----:B------:R-:W-:-:S04]  /*4c9a0*/  IMAD.WIDE.U32 R24, R135, R79, RZ ;  /* 0x0000004f87187225 */ /* 0x000fc800078e00ff */
[----:B------:R-:W-:Y:S02]  /*4c9b0*/  IMAD.IADD R159, R77, 0x1, R145 ;  /* 0x000000014d9f7824 */ /* 0x000fe400078e0291 */
[----:B------:R-:W-:Y:S02]  /*4c9c0*/  IMAD.X R77, R122, 0x1, R157, P2 ;  /* 0x000000017a4d7824 */ /* 0x000fe400010e069d */
[----:B------:R-:W-:Y:S01]  /*4c9d0*/  IMAD.WIDE.U32 R70, R130, R80, RZ ;  /* 0x0000005082467225 */ /* 0x000fe200078e00ff */
[----:B------:R-:W-:Y:S02]  /*4c9e0*/  IADD3 R120, P2, P3, R24, R159, R72 ;  /* 0x0000009f18787210 */ /* 0x000fe40007b5e048 */
[----:B------:R-:W-:Y:S01]  /*4c9f0*/  SEL R72, R69, R122, P5 ;  /* 0x0000007a45487207 */ /* 0x000fe20002800000 */
[----:B------:R-:W-:Y:S01]  /*4ca00*/  IMAD.IADD R157, R145, 0x1, R25 ;  /* 0x00000001919d7824 */ /* 0x000fe200078e0219 */
[----:B------:R-:W-:Y:S01]  /*4ca10*/  ISETP.GT.U32.AND P5, PT, R68, R123, PT ;  /* 0x0000007b4400720c */ /* 0x000fe20003fa4070 */
[----:B------:R-:W-:Y:S01]  /*4ca20*/  IMAD.WIDE.U32 R24, R129, R80, RZ ;  /* 0x0000005081187225 */ /* 0x000fe200078e00ff */
[----:B------:R-:W-:-:S02]  /*4ca30*/  IADD3.X R122, PT, PT, RZ, RZ, RZ, P0, P1 ;  /* 0x000000ffff7a7210 */ /* 0x000fc400007e24ff */
[----:B------:R-:W-:Y:S01]  /*4ca40*/  ISETP.GT.U32.AND.EX P5, PT, R72, R77, PT, P5 ;  /* 0x0000004d4800720c */ /* 0x000fe20003fa4150 */
[----:B------:R-:W-:Y:S02]  /*4ca50*/  IMAD.IADD R71, R147, 0x1, R71 ;  /* 0x0000000193477824 */ /* 0x000fe400078e0247 */
[----:B------:R-:W-:-:S04]  /*4ca60*/  IMAD.WIDE.U32 R68, R130, R81, RZ ;  /* 0x0000005182447225 */ /* 0x000fc800078e00ff */
[----:B------:R-:W-:Y:S01]  /*4ca70*/  IMAD.MOV.U32 R152, RZ, RZ, RZ ;  /* 0x000000ffff987224 */ /* 0x000fe200078e00ff */
[----:B------:R-:W-:Y:S01]  /*4ca80*/  IADD3 R80, P0, P1, R68, R71, R24 ;  /* 0x0000004744507210 */ /* 0x000fe2000791e018 */
[----:B------:R-:W-:Y:S01]  /*4ca90*/  IMAD.IADD R24, R146, 0x1, R25 ;  /* 0x0000000192187824 */ /* 0x000fe200078e0219 */
[----:B------:R-:W-:Y:S01]  /*4caa0*/  SEL R68, RZ, 0x1, !P5 ;  /* 0x00000001ff447807 */ /* 0x000fe20006800000 */
[----:B------:R-:W-:Y:S01]  /*4cab0*/  IMAD.IADD R72, R73, 0x1, R152 ;  /* 0x0000000149487824 */ /* 0x000fe200078e0298 */
[----:B------:R-:W-:Y:S01]  /*4cac0*/  IADD3.X R25, PT, PT, RZ, RZ, RZ, P2, P3 ;  /* 0x000000ffff197210 */ /* 0x000fe200017e64ff */
[----:B------:R-:W-:Y:S01]  /*4cad0*/  IMAD.MOV.U32 R73, RZ, RZ, RZ ;  /* 0x000000ffff497224 */ /* 0x000fe200078e00ff */
[----:B------:R-:W-:Y:S02]  /*4cae0*/  IADD3 R155, P2, P3, R68, R155, R122 ;  /* 0x0000009b449b7210 */ /* 0x000fe40007b5e07a */
[----:B------:R-:W-:Y:S01]  /*4caf0*/  IADD3.X R122, PT, PT, RZ, RZ, RZ, P0, P1 ;  /* 0x000000ffff7a7210 */ /* 0x000fe200007e24ff */
[----:B------:R-:W-:Y:S01]  /*4cb00*/  IMAD.WIDE.U32 R72, R79, R136, R72 ;  /* 0x000000884f487225 */ /* 0x000fe200078e0048 */
[----:B------:R-:W-:-:S02]  /*4cb10*/  IADD3.X R121, PT, PT, RZ, R121, RZ, P2, P3 ;  /* 0x00000079ff797210 */ /* 0x000fc400017e64ff */
[----:B------:R-:W-:Y:S02]  /*4cb20*/  IADD3 R159, P2, PT, R68, R76, RZ ;  /* 0x0000004c449f7210 */ /* 0x000fe40007f5e0ff */
[----:B------:R-:W-:Y:S01]  /*4cb30*/  IADD3 R157, P3, P5, R25, R72, R157 ;  /* 0x00000048199d7210 */ /* 0x000fe20007d7e09d */
[----:B------:R-:W-:Y:S02]  /*4cb40*/  IMAD.MOV.U32 R25, RZ, RZ, RZ ;  /* 0x000000ffff197224 */ /* 0x000fe400078e00ff */
[----:B------:R-:W-:Y:S02]  /*4cb50*/  IMAD.IADD R72, R152, 0x1, R73 ;  /* 0x0000000198487824 */ /* 0x000fe400078e0249 */
[----:B------:R-:W-:-:S03]  /*4cb60*/  IMAD.WIDE.U32 R24, R81, R129, R24 ;  /* 0x0000008151187225 */ /* 0x000fc600078e0018 */
[----:B------:R-:W-:Y:S01]  /*4cb70*/  IADD3.X R68, PT, PT, RZ, R72, RZ, P3, P5 ;  /* 0x00000048ff447210 */ /* 0x000fe20001fea4ff */
[----:B------:R-:W-:Y:S02]  /*4cb80*/  IMAD.IADD R81, R147, 0x1, R69 ;  /* 0x0000000193517824 */ /* 0x000fe400078e0245 */
[----:B------:R-:W-:-:S03]  /*4cb90*/  IMAD.IADD R73, R146, 0x1, R25 ;  /* 0x0000000192497824 */ /* 0x000fc600078e0219 */
[----:B------:R-:W-:Y:S01]  /*4cba0*/  IADD3 R81, P5, P3, R157, R24, R81 ;  /* 0x000000189d517210 */ /* 0x000fe20007bbe051 */
[----:B------:R-:W-:Y:S01]  /*4cbb0*/  IMAD.X R157, RZ, RZ, R120, P2 ;  /* 0x000000ffff9d7224 */ /* 0x000fe200010e0678 */
[----:B------:R-:W-:Y:S01]  /*4cbc0*/  ISETP.GT.U32.AND P2, PT, R76, R159, PT ;  /* 0x0000009f4c00720c */ /* 0x000fe20003f44070 */
[-C--:B------:R-:W-:Y:S01]  /*4cbd0*/  IMAD.WIDE.U32 R24, R134, R82.reuse, RZ ;  /* 0x0000005286187225 */ /* 0x080fe200078e00ff */
[----:B------:R-:W-:Y:S02]  /*4cbe0*/  IADD3.X R73, PT, PT, R68, R73, RZ, P5, P3 ;  /* 0x0000004944497210 */ /* 0x000fe40002fe64ff */
[----:B------:R-:W-:Y:S01]  /*4cbf0*/  ISETP.GT.U32.AND.EX P2, PT, R120, R157, PT, P2 ;  /* 0x0000009d7800720c */ /* 0x000fe20003f44120 */
[----:B------:R-:W-:Y:S01]  /*4cc00*/  IMAD.WIDE.U32 R68, R133, R82, RZ ;  /* 0x0000005285447225 */ /* 0x000fe200078e00ff */
[----:B------:R-:W-:Y:S02]  /*4cc10*/  IADD3 R72, P3, PT, R159, R70, RZ ;  /* 0x000000469f487210 */ /* 0x000fe40007f7e0ff */
[----:B------:R-:W-:Y:S01]  /*4cc20*/  SEL R159, R76, R159, P2 ;  /* 0x0000009f4c9f7207 */ /* 0x000fe20001000000 */
[----:B------:R-:W-:Y:S01]  /*4cc30*/  IMAD.WIDE.U32 R70, R134, R83, RZ ;  /* 0x0000005386467225 */ /* 0x000fe200078e00ff */
[----:B------:R-:W-:-:S03]  /*4cc40*/  IADD3 R124, P5, PT, R123, R24, RZ ;  /* 0x000000187b7c7210 */ /* 0x000fc60007fbe0ff */
[----:B------:R-:W-:Y:S02]  /*4cc50*/  IMAD.IADD R25, R151, 0x1, R25 ;  /* 0x0000000197197824 */ /* 0x000fe400078e0219 */
[----:B------:R-:W-:Y:S01]  /*4cc60*/  IMAD.X R76, R157, 0x1, R80, P3 ;  /* 0x000000019d4c7824 */ /* 0x000fe200018e0650 */
[----:B------:R-:W-:Y:S01]  /*4cc70*/  SEL R157, R120, R157, P2 ;  /* 0x0000009d789d7207 */ /* 0x000fe20001000000 */
[----:B------:R-:W-:Y:S01]  /*4cc80*/  IMAD.IADD R120, R151, 0x1, R71 ;  /* 0x0000000197787824 */ /* 0x000fe200078e0247 */
[----:B------:R-:W-:Y:S01]  /*4cc90*/  IADD3 R160, P1, P0, R70, R25, R68 ;  /* 0x0000001946a07210 */ /* 0x000fe2000783e044 */
[----:B------:R-:W-:Y:S01]  /*4cca0*/  IMAD.IADD R68, R148, 0x1, R69 ;  /* 0x0000000194447824 */ /* 0x000fe200078e0245 */
[----:B------:R-:W-:Y:S01]  /*4ccb0*/  ISETP.GT.U32.AND P3, PT, R159, R72, PT ;  /* 0x000000489f00720c */ /* 0x000fe20003f64070 */
[----:B------:R-:W-:Y:S01]  /*4ccc0*/  IMAD.MOV.U32 R69, RZ, RZ, RZ ;  /* 0x000000ffff457224 */ /* 0x000fe200078e00ff */
[----:B------:R-:W-:Y:S01]  /*4ccd0*/  ISETP.GE.U32.AND P2, PT, R124, R123, PT ;  /* 0x0000007b7c00720c */ /* 0x000fe20003f46070 */
[----:B------:R-:W-:Y:S01]  /*4cce0*/  IMAD.X R160, R160, 0x1, R77, P5 ;  /* 0x00000001a0a07824 */ /* 0x000fe200028e064d */
[----:B------:R-:W-:Y:S01]  /*4ccf0*/  ISETP.GT.U32.AND.EX P3, PT, R157, R76, PT, P3 ;  /* 0x0000004c9d00720c */ /* 0x000fe20003f64130 */
[----:B------:R-:W-:-:S03]  /*4cd00*/  IMAD.WIDE.U32 R68, R83, R133, R68 ;  /* 0x0000008553447225 */ /* 0x000fc600078e0044 */
[----:B------:R-:W-:Y:S01]  /*4cd10*/  SEL R25, RZ, 0x1, !P3 ;  /* 0x00000001ff197807 */ /* 0x000fe20005800000 */
[----:B------:R-:W-:Y:S01]  /*4cd20*/  IMAD.IADD R24, R148, 0x1, R69 ;  /* 0x0000000194187824 */ /* 0x000fe200078e0245 */
[----:B------:R-:W-:Y:S01]  /*4cd30*/  IADD3 R120, P3, P5, R155, R68, R120 ;  /* 0x000000449b787210 */ /* 0x000fe20007d7e078 */
[----:B------:R-:W-:Y:S01]  /*4cd40*/  IMAD.WIDE.U32 R70, R132, R82, RZ ;  /* 0x0000005284467225 */ /* 0x000fe200078e00ff */
        /* <DEDUP_REMOVED lines=8> */
[----:B------:R-:W-:Y:S02]  /*4cdd0*/  IMAD.IADD R71, R150, 0x1, R71 ;  /* 0x0000000196477824 */ /* 0x000fe400078e0247 */
[----:B------:R-:W-:Y:S01]  /*4cde0*/  IMAD.WIDE.U32 R158, R134, R78, RZ ;  /* 0x0000004e869e7225 */ /* 0x000fe200078e00ff */
[----:B------:R-:W-:-:S03]  /*4cdf0*/  IADD3 R122, P2, PT, R73, R70, RZ ;  /* 0x00000046497a7210 */ /* 0x000fc60007f5e0ff */
[----:B------:R-:W-:Y:S01]  /*4ce00*/  IMAD.X R77, RZ, RZ, R76, P3 ;  /* 0x000000ffff4d7224 */ /* 0x000fe200018e064c */
[----:B------:R-:W-:Y:S01]  /*4ce10*/  IADD3 R82, P5, P3, R68, R71, R24 ;  /* 0x0000004744527210 */ /* 0x000fe20007bbe018 */
[----:B------:R-:W-:Y:S02]  /*4ce20*/  IMAD.IADD R24, R149, 0x1, R25 ;  /* 0x0000000195187824 */ /* 0x000fe400078e0219 */
[----:B------:R-:W-:Y:S02]  /*4ce30*/  IMAD.MOV.U32 R25, RZ, RZ, RZ ;  /* 0x000000ffff197224 */ /* 0x000fe400078e00ff */
        /* <DEDUP_REMOVED lines=8> */
[----:B------:R-:W-:-:S03]  /*4cec0*/  IMAD.WIDE.U32 R70, R83, R131, R24 ;  /* 0x0000008353467225 */ /* 0x000fc600078e0018 */
[----:B------:R-:W-:Y:S01]  /*4ced0*/  ISETP.GT.U32.AND.EX P2, PT, R77, R82, PT, P2 ;  /* 0x000000524d00720c */ /* 0x000fe20003f44120 */
[----:B------:R-:W-:Y:S01]  /*4cee0*/  IMAD.IADD R24, R148, 0x1, R73 ;  /* 0x0000000194187824 */ /* 0x000fe200078e0249 */
[----:B------:R-:W-:Y:S01]  /*4cef0*/  IADD3.X R73, PT, PT, RZ, RZ, RZ, P5, P3 ;  /* 0x000000ffff497210 */ /* 0x000fe20002fe64ff */
[----:B------:R-:W-:Y:S01]  /*4cf00*/  IMAD.IADD R71, R149, 0x1, R71 ;  /* 0x0000000195477824 */ /* 0x000fe200078e0247 */
        /* <DEDUP_REMOVED lines=8> */
[----:B------:R-:W-:Y:S02]  /*4cf90*/  IMAD.IADD R70, R148, 0x1, R25 ;  /* 0x0000000194467824 */ /* 0x000fe400078e0219 */
[----:B------:R-:W-:Y:S01]  /*4cfa0*/  IMAD.IADD R73, R159, 0x1, R151 ;  /* 0x000000019f497824 */ /* 0x000fe200078e0297 */
[----:B------:R-:W-:Y:S01]  /*4cfb0*/  IADD3 R83, P2, P3, R68, R24, R83 ;  /* 0x0000001844537210 */ /* 0x000fe20007b5e053 */
[----:B------:R-:W-:-:S03]  /*4cfc0*/  IMAD.WIDE.U32 R68, R133, R78, RZ ;  /* 0x0000004e85447225 */ /* 0x000fc600078e00ff */
[----:B------:R-:W-:Y:S01]  /*4cfd0*/  IADD3.X R78, PT, PT, R71, R70, RZ, P2, P3 ;  /* 0x00000046474e7210 */ /* 0x000fe200017e64ff */
[----:B------:R-:W-:-:S04]  /*4cfe0*/  IMAD.WIDE.U32 R24, R134, R79, RZ ;  /* 0x0000004f86187225 */ /* 0x000fc800078e00ff */
[----:B------:R-:W-:Y:S01]  /*4cff0*/  IMAD.WIDE.U32 R70, R158, R2, RZ ;  /* 0x000000029e467225 */ /* 0x000fe200078e00ff */
[----:B------:R-:W-:-:S03]  /*4d000*/  IADD3 R73, P2, P4, R24, R73, R68 ;  /* 0x0000004918497210 */ /* 0x000fc60007c5e044 */
[----:B------:R-:W-:-:S04]  /*4d010*/  IMAD.WIDE.U32 R84, R134, R84, RZ ;  /* 0x0000005486547225 */ /* 0x000fc800078e00ff */
[----:B------:R-:W-:Y:S02]  /*4d020*/  IMAD R24, R73, R2, RZ ;  /* 0x0000000249187224 */ /* 0x000fe400078e02ff */
[----:B------:R-:W-:-:S04]  /*4d030*/  IMAD.WIDE.U32 R156, R70, R4, RZ ;  /* 0x00000004469c7225 */ /* 0x000fc800078e00ff */
[----:B------:R-:W-:Y:S01]  /*4d040*/  IMAD R77, R158, R3, R24 ;  /* 0x000000039e4d7224 */ /* 0x000fe200078e0218 */
[----:B------:R-:W-:Y:S01]  /*4d050*/  @P2 LOP3.LUT R0, R0, 0x4, RZ, 0xfc, !PT ;  /* 0x0000000400002812 */ /* 0x000fe200078efcff */
[----:B------:R-:W-:Y:S02]  /*4d060*/  IMAD.IADD R85, R151, 0x1, R85 ;  /* 0x0000000197557824 */ /* 0x000fe400078e0255 */
[----:B------:R-:W-:Y:S02]  /*4d070*/  IMAD.IADD R71, R71, 0x1, R77 ;  /* 0x0000000147477824 */ /* 0x000fe400078e024d */
        /* <DEDUP_REMOVED lines=42> */
[----:B------:R-:W-:Y:S01]  /*4d320*/  IMAD.MOV.U32 R160, RZ, RZ, R155 ;  /* 0x000000ffffa07224 */ /* 0x000fe200078e009b */
[----:B------:R-:W-:-:S03]  /*4d330*/  IADD3 R155, P5, PT, R122, R84, RZ ;  /* 0x000000547a9b7210 */ /* 0x000fc60007fbe0ff */
[----:B------:R-:W-:Y:S01]  /*4d340*/  IMAD.WIDE.U32.X R70, R71, R11, R160, P2 ;  /* 0x0000000b47467225 */ /* 0x000fe200010e04a0 */
        /* <DEDUP_REMOVED lines=36> */
[----:B------:R-:W-:Y:S01]  /*4d590*/  IADD3.X R159, P5, P6, R70, RZ, RZ, P6, P5 ;  /* 0x000000ff469f7210 */ /* 0x000fe200036aa4ff */
[----:B------:R-:W-:Y:S02]  /*4d5a0*/  IMAD.IADD R68, R69, 0x1, R148 ;  /* 0x0000000145447824 */ /* 0x000fe400078e0294 */
[----:B------:R-:W-:Y:S01]  /*4d5b0*/  IMAD.MOV.U32 R69, RZ, RZ, RZ ;  /* 0x000000ffff457224 */ /* 0x000fe200078e00ff */
[----:B------:R-:W-:Y:S01]  /*4d5c0*/  IADD3.X R161, PT, PT, R71, RZ, RZ, P5, P6 ;  /* 0x000000ff47a17210 */ /* 0x000fe20002fec4ff */
[----:B------:R-:W-:-:S04]  /*4d5d0*/  IMAD.WIDE.U32 R72, P5, R80, R9, R72 ;  /* 0x0000000950487225 */ /* 0x000fc800078a0048 */
[----:B------:R-:W-:Y:S02]  /*4d5e0*/  IMAD.X R71, RZ, RZ, RZ, P5 ;  /* 0x000000ffff477224 */ /* 0x000fe400028e06ff */
[----:B------:R-:W-:Y:S01]  /*4d5f0*/  IMAD.MOV.U32 R70, RZ, RZ, R73 ;  /* 0x000000ffff467224 */ /* 0x000fe200078e0049 */
[----:B------:R-:W-:Y:S01]  /*4d600*/  IADD3 R73, P5, PT, R77, R72, RZ ;  /* 0x000000484d497210 */ /* 0x000fe20007fbe0ff */
[----:B------:R-:W-:-:S04]  /*4d610*/  IMAD.WIDE.U32 R68, R79, R133, R68 ;  /* 0x000000854f447225 */ /* 0x000fc800078e0044 */
[----:B------:R-:W-:Y:S01]  /*4d620*/  IMAD.WIDE.U32.X R70, R81, R9, R70, P5 ;  /* 0x0000000951467225 */ /* 0x000fe200028e0446 */
[----:B------:R-:W-:-:S03]  /*4d630*/  IADD3 R159, P5, PT, R159, R144, RZ ;  /* 0x000000909f9f7210 */ /* 0x000fc60007fbe0ff */
[----:B------:R-:W-:Y:S01]  /*4d640*/  IMAD.IADD R79, R148, 0x1, R69 ;  /* 0x00000001944f7824 */ /* 0x000fe200078e0245 */
[----:B------:R-:W-:Y:S02]  /*4d650*/  IADD3.X R72, P5, PT, R161, R84, RZ, P5, !PT ;  /* 0x00000054a1487210 */ /* 0x000fe40002fbe4ff */
[----:B------:R-:W-:Y:S01]  /*4d660*/  IADD3 R76, P6, PT, R159, R76, RZ ;  /* 0x0000004c9f4c7210 */ /* 0x000fe20007fde0ff */
[----:B------:R-:W-:-:S03]  /*4d670*/  IMAD.WIDE.U32 R158, R80, R10, RZ ;  /* 0x0000000a509e7225 */ /* 0x000fc600078e00ff */
[----:B------:R-:W-:-:S04]  /*4d680*/  IADD3.X R72, P6, PT, R72, R73, RZ, P6, !PT ;  /* 0x0000004948487210 */ /* 0x000fc800037de4ff */
[----:B------:R-:W-:-:S04]  /*4d690*/  IADD3.X R73, P5, P6, R70, RZ, RZ, P6, P5 ;  /* 0x000000ff46497210 */ /* 0x000fc800036aa4ff */
[----:B------:R-:W-:Y:S02]  /*4d6a0*/  IADD3.X R77, PT, PT, R71, RZ, RZ, P5, P6 ;  /* 0x000000ff474d7210 */ /* 0x000fe40002fec4ff */
[C---:B------:R-:W-:Y:S02]  /*4d6b0*/  LOP3.LUT P5, RZ, R0.reuse, 0x4, RZ, 0xc0, !PT ;  /* 0x0000000400ff7812 */ /* 0x040fe400078ac0ff */
[----:B------:R-:W-:Y:S02]  /*4d6c0*/  LOP3.LUT P6, RZ, R0, 0x1, RZ, 0xc0, !PT ;  /* 0x0000000100ff7812 */ /* 0x000fe400078cc0ff */
[----:B------:R-:W-:Y:S02]  /*4d6d0*/  IADD3.X R71, PT, PT, RZ, RZ, RZ, P5, P4 ;  /* 0x000000ffff477210 */ /* 0x000fe40002fe84ff */
[----:B------:R-:W-:-:S04]  /*4d6e0*/  ISETP.NE.AND P4, PT, R118, RZ, PT ;  /* 0x000000ff7600720c */ /* 0x000fc80003f85270 */
[----:B------:R-:W-:Y:S02]  /*4d6f0*/  IADD3.X R70, PT, PT, RZ, RZ, RZ, P6, P4 ;  /* 0x000000ffff467210 */ /* 0x000fe400037e84ff */
[----:B------:R-:W-:Y:S01]  /*4d700*/  IADD3 R25, P4, P5, R71, R68, R25 ;  /* 0x0000004447197210 */ /* 0x000fe20007d9e019 */
[----:B------:R-:W-:-:S03]  /*4d710*/  IMAD.WIDE.U32 R68, R81, R10, RZ ;  /* 0x0000000a51447225 */ /* 0x000fc600078e00ff */
[----:B------:R-:W-:Y:S02]  /*4d720*/  IADD3.X R79, PT, PT, RZ, R79, RZ, P4, P5 ;  /* 0x0000004fff4f7210 */ /* 0x000fe400027ea4ff */
[----:B------:R-:W-:Y:S01]  /*4d730*/  IADD3 R74, P4, P5, R74, R119, R70 ;  /* 0x000000774a4a7210 */ /* 0x000fe20007d9e046 */
[-C--:B------:R-:W-:Y:S02]  /*4d740*/  IMAD R70, R157, R2.reuse, RZ ;  /* 0x000000029d467224 */ /* 0x080fe400078e02ff */
        /* <DEDUP_REMOVED lines=37> */
[C---:B------:R-:W-:Y:S01]  /*4d9a0*/  IMAD.WIDE.U32.X R68, R71.reuse, R7, R68, P6 ;  /* 0x0000000747447225 */ /* 0x040fe200030e0444 */
        /* <DEDUP_REMOVED lines=9> */
[----:B------:R-:W-:Y:S01]  /*4da40*/  IMAD.WIDE.U32 R24, P6, R70, R9, R24 ;  /* 0x0000000946187225 */ /* 0x000fe200078c0018 */
[----:B------:R-:W-:Y:S02]  /*4da50*/  IADD3 R76, P4, PT, R79, R68, RZ ;  /* 0x000000444f4c7210 */ /* 0x000fe40007f9e0ff */
[----:B------:R-:W-:Y:S01]  /*4da60*/  IADD3.X R79, P5, PT, R119, R84, RZ, P5, !PT ;  /* 0x00000054774f7210 */ /* 0x000fe20002fbe4ff */
[----:B------:R-:W-:Y:S01]  /*4da70*/  IMAD.X R157, RZ, RZ, RZ, P6 ;  /* 0x000000ffff9d7224 */ /* 0x000fe200030e06ff */
[----:B------:R-:W-:Y:S01]  /*4da80*/  IADD3 R68, P6, PT, R69, R24, RZ ;  /* 0x0000001845447210 */ /* 0x000fe20007fde0ff */
[----:B------:R-:W-:Y:S02]  /*4da90*/  IMAD.MOV.U32 R156, RZ, RZ, R25 ;  /* 0x000000ffff9c7224 */ /* 0x000fe400078e0019 */
[----:B------:R-:W-:Y:S01]  /*4daa0*/  IMAD.WIDE.U32 R24, R71, R10, RZ ;  /* 0x0000000a47187225 */ /* 0x000fe200078e00ff */
[----:B------:R-:W-:-:S03]  /*4dab0*/  IADD3.X R79, P4, PT, R79, R68, RZ, P4, !PT ;  /* 0x000000444f4f7210 */ /* 0x000fc6000279e4ff */
[----:B------:R-:W-:-:S03]  /*4dac0*/  IMAD.WIDE.U32.X R156, R71, R9, R156, P6 ;  /* 0x00000009479c7225 */ /* 0x000fc600030e049c */
        /* <DEDUP_REMOVED lines=35> */
[----:B------:R-:W-:-:S03]  /*4dd00*/  IMAD.WIDE.U32 R68, R157, R6, RZ ;  /* 0x000000069d447225 */ /* 0x000fc600078e00ff */
[----:B------:R-:W-:Y:S01]  /*4dd10*/  IADD3 R120, P3, P2, R123, R120, R82 ;  /* 0x000000787b787210 */ /* 0x000fe20007a7e052 */
[----:B------:R-:W-:-:S04]  /*4dd20*/  IMAD.WIDE.U32.X R70, R157, R5, R70, P6 ;  /* 0x000000059d467225 */ /* 0x000fc800030e0446 */
[----:B------:R-:W-:Y:S01]  /*4dd30*/  IMAD.WIDE.U32 R68, P1, R24, R7, R68 ;  /* 0x0000000718447225 */ /* 0x000fe20007820044 */
[----:B------:R-:W-:-:S04]  /*4dd40*/  IADD3.X R77, P5, PT, RZ, R70, RZ, P5, !PT ;  /* 0x00000046ff4d7210 */ /* 0x000fc80002fbe4ff */
[----:B------:R-:W-:Y:S01]  /*4dd50*/  IADD3 R77, P0, PT, R77, R76, RZ ;  /* 0x0000004c4d4d7210 */ /* 0x000fe20007f1e0ff */
[----:B------:R-:W-:Y:S01]  /*4dd60*/  IMAD.X R70, RZ, RZ, R71, P5 ;  /* 0x000000ffff467224 */ /* 0x000fe200028e0647 */
[----:B------:R-:W-:Y:S01]  /*4dd70*/  ISETP.GE.U32.AND P5, PT, R81, R74, PT ;  /* 0x0000004a5100720c */ /* 0x000fe20003fa6070 */
[----:B------:R-:W-:Y:S01]  /*4dd80*/  IMAD.X R71, RZ, RZ, RZ, P1 ;  /* 0x000000ffff477224 */ /* 0x000fe200008e06ff */
[----:B------:R-:W-:Y:S02]  /*4dd90*/  IADD3 R77, P1, PT, R77, R154, RZ ;  /* 0x0000009a4d4d7210 */ /* 0x000fe40007f3e0ff */
[----:B------:R-:W-:Y:S02]  /*4dda0*/  IADD3 R154, P6, PT, R155, R68, RZ ;  /* 0x000000449b9a7210 */ /* 0x000fe40007fde0ff */
[----:B------:R-:W-:Y:S01]  /*4ddb0*/  IADD3.X R79, P0, PT, R70, R79, RZ, P0, !PT ;  /* 0x0000004f464f7210 */ /* 0x000fe2000071e4ff */
[----:B------:R-:W-:Y:S01]  /*4ddc0*/  IMAD.MOV.U32 R70, RZ, RZ, R69 ;  /* 0x000000ffff467224 */ /* 0x000fe200078e0045 */
[----:B------:R-:W-:Y:S01]  /*4ddd0*/  ISETP.GE.U32.AND.EX P5, PT, R84, R117, PT, P5 ;  /* 0x000000755400720c */ /* 0x000fe20003fa6150 */
[----:B------:R-:W-:Y:S01]  /*4dde0*/  IMAD.WIDE.U32 R68, R157, R8, RZ ;  /* 0x000000089d447225 */ /* 0x000fe200078e00ff */
[----:B------:R-:W-:-:S02]  /*4ddf0*/  IADD3.X R74, P1, PT, R79, R154, RZ, P1, !PT ;  /* 0x0000009a4f4a7210 */ /* 0x000fc40000f3e4ff */
[----:B------:R-:W-:Y:S01]  /*4de00*/  SEL R85, RZ, 0x1, P5 ;  /* 0x00000001ff557807 */ /* 0x000fe20002800000 */
[----:B------:R-:W-:Y:S01]  /*4de10*/  IMAD.WIDE.U32.X R70, R157, R7, R70, P6 ;  /* 0x000000079d467225 */ /* 0x000fe200030e0446 */
[----:B------:R-:W-:Y:S02]  /*4de20*/  IADD3.X R117, PT, PT, RZ, R121, RZ, P3, P2 ;  /* 0x00000079ff757210 */ /* 0x000fe40001fe44ff */
[----:B------:R-:W-:Y:S01]  /*4de30*/  IADD3 R85, P2, PT, R85, R120, RZ ;  /* 0x0000007855557210 */ /* 0x000fe20007f5e0ff */
[----:B------:R-:W-:Y:S01]  /*4de40*/  IMAD.WIDE.U32 R68, P5, R24, R9, R68 ;  /* 0x0000000918447225 */ /* 0x000fe200078a0044 */
[----:B------:R-:W-:Y:S02]  /*4de50*/  IADD3.X R79, P1, P6, R70, RZ, RZ, P1, P0 ;  /* 0x000000ff464f7210 */ /* 0x000fe40000e204ff */
[----:B------:R-:W-:Y:S01]  /*4de60*/  SEL R70, RZ, 0x1, P4 ;  /* 0x00000001ff467807 */ /* 0x000fe20002000000 */
[----:B------:R-:W-:Y:S01]  /*4de70*/  IMAD.X R82, RZ, RZ, R117, P2 ;  /* 0x000000ffff527224 */ /* 0x000fe200010e0675 */
[----:B------:R-:W-:Y:S01]  /*4de80*/  ISETP.GE.U32.AND P0, PT, R124, R81, PT ;  /* 0x000000517c00720c */ /* 0x000fe20003f06070 */
[----:B------:R-:W-:Y:S01]  /*4de90*/  IMAD.X R81, RZ, RZ, RZ, P5 ;  /* 0x000000ffff517224 */ /* 0x000fe200028e06ff */
[----:B------:R-:W-:-:S02]  /*4dea0*/  IADD3.X R76, PT, PT, R71, RZ, RZ, P1, P6 ;  /* 0x000000ff474c7210 */ /* 0x000fc40000fec4ff */
[----:B------:R-:W-:Y:S01]  /*4deb0*/  IADD3 R83, P6, P4, R70, R83, R80 ;  /* 0x0000005346537210 */ /* 0x000fe20007cde050 */
[----:B------:R-:W-:Y:S01]  /*4dec0*/  IMAD.WIDE.U32 R70, R24, R8, RZ ;  /* 0x0000000818467225 */ /* 0x000fe200078e00ff */
[----:B------:R-:W-:Y:S02]  /*4ded0*/  ISETP.GE.U32.AND.EX P0, PT, R119, R84, PT, P0 ;  /* 0x000000547700720c */ /* 0x000fe40003f06100 */
[----:B------:R-:W-:Y:S01]  /*4dee0*/  IADD3 R121, P1, PT, R79, R72, RZ ;  /* 0x000000484f797210 */ /* 0x000fe20007f3e0ff */
[----:B------:R-:W-:Y:S01]  /*4def0*/  IMAD.MOV.U32 R80, RZ, RZ, R69 ;  /* 0x000000ffff507224 */ /* 0x000fe200078e0045 */
[----:B------:R-:W-:Y:S02]  /*4df00*/  SEL R72, RZ, 0x1, P0 ;  /* 0x00000001ff487807 */ /* 0x000fe40000000000 */
[----:B------:R-:W-:Y:S02]  /*4df10*/  IADD3 R122, P3, PT, R71, R68, RZ ;  /* 0x00000044477a7210 */ /* 0x000fe40007f7e0ff */
[----:B------:R-:W-:Y:S01]  /*4df20*/  IADD3 R121, P0, PT, R121, R70, RZ ;  /* 0x0000004679797210 */ /* 0x000fe20007f1e0ff */
[----:B------:R-:W-:Y:S01]  /*4df30*/  IMAD.WIDE.U32 R70, R157, R10, RZ ;  /* 0x0000000a9d467225 */ /* 0x000fe200078e00ff */
[----:B------:R-:W-:-:S02]  /*4df40*/  IADD3.X R25, P1, PT, R76, R25, RZ, P1, !PT ;  /* 0x000000194c197210 */ /* 0x000fc40000f3e4ff */
[----:B------:R-:W-:Y:S01]  /*4df50*/  IADD3 R76, P5, PT, R72, R85, RZ ;  /* 0x00000055484c7210 */ /* 0x000fe20007fbe0ff */
[----:B------:R-:W-:Y:S01]  /*4df60*/  IMAD.WIDE.U32.X R68, R157, R9, R80, P3 ;  /* 0x000000099d447225 */ /* 0x000fe200018e0450 */
[----:B------:R-:W-:Y:S02]  /*4df70*/  IADD3.X R122, P0, PT, R25, R122, RZ, P0, !PT ;  /* 0x0000007a197a7210 */ /* 0x000fe4000071e4ff */
[----:B------:R-:W-:Y:S01]  /*4df80*/  ISETP.GE.U32.AND P2, PT, R85, R120, PT ;  /* 0x000000785500720c */ /* 0x000fe20003f46070 */
        /* <DEDUP_REMOVED lines=10> */
[----:B------:R-:W-:Y:S01]  /*4e030*/  IMAD.MOV.U32 R24, RZ, RZ, R71 ;  /* 0x000000ffff187224 */ /* 0x000fe200078e0047 */
[----:B------:R-:W-:Y:S01]  /*4e040*/  IADD3 R85, P1, PT, R81, R70, RZ ;  /* 0x0000004651557210 */ /* 0x000fe20007f3e0ff */
[----:B------:R-:W-:Y:S01]  /*4e050*/  IMAD.X R71, R118, 0x1, R79, P3 ;  /* 0x0000000176477824 */ /* 0x000fe200018e064f */
[----:B------:R-:W-:Y:S02]  /*4e060*/  ISETP.GE.U32.AND.EX P5, PT, R79, R82, PT, P5 ;  /* 0x000000524f00720c */ /* 0x000fe40003fa6150 */
        /* <DEDUP_REMOVED lines=48> */
.L_x_147:
        /* <DEDUP_REMOVED lines=21> */
.L_x_148:
        /* <DEDUP_REMOVED lines=10> */
[----:B------:R-:W-:-:S03]  /*4e560*/  IMAD.WIDE.U32 R72, R111, R13, RZ ;  /* 0x0000000d6f487225 */ /* 0x000fc600078e00ff */
[----:B------:R-:W-:Y:S01]  /*4e570*/  P2R R79, PR, RZ, 0x10 ;  /* 0x00000010ff4f7803 */ /* 0x000fe20000000000 */
[----:B------:R-:W-:Y:S01]  /*4e580*/  IMAD.IADD R74, R141, 0x1, R73 ;  /* 0x000000018d4a7824 */ /* 0x000fe200078e0249 */
[----:B------:R-:W-:Y:S01]  /*4e590*/  IADD3 R81, P1, P2, R72, R81, R76 ;  /* 0x0000005148517210 */ /* 0x000fe20007a3e04c */
[----:B------:R-:W-:-:S04]  /*4e5a0*/  IMAD.WIDE.U32 R84, R108, R12, RZ ;  /* 0x0000000c6c547225 */ /* 0x000fc800078e00ff */
[----:B------:R-:W-:Y:S02]  /*4e5b0*/  IMAD.X R80, R80, 0x1, R81, P3 ;  /* 0x0000000150507824 */ /* 0x000fe400018e0651 */
[----:B------:R-:W-:Y:S01]  /*4e5c0*/  @P0 LOP3.LUT R0, R0, 0x1, RZ, 0xfc, !PT ;  /* 0x0000000100000812 */ /* 0x000fe200078efcff */
[C---:B------:R-:W-:Y:S01]  /*4e5d0*/  IMAD.WIDE.U32 R72, R109.reuse, R13, RZ ;  /* 0x0000000d6d487225 */ /* 0x040fe200078e00ff */
[----:B------:R-:W-:Y:S02]  /*4e5e0*/  ISETP.GE.U32.AND P0, PT, R82, R68, PT ;  /* 0x000000445200720c */ /* 0x000fe40003f06070 */
[----:B------:R-:W-:Y:S01]  /*4e5f0*/  LOP3.LUT R0, R0, 0xfffffffb, RZ, 0xc0, !PT ;  /* 0xfffffffb00007812 */ /* 0x000fe200078ec0ff */
[----:B------:R-:W-:Y:S01]  /*4e600*/  IMAD.WIDE.U32 R68, R109, R12, RZ ;  /* 0x0000000c6d447225 */ /* 0x000fe200078e00ff */
[----:B------:R-:W-:Y:S02]  /*4e610*/  ISETP.GE.U32.AND.EX P0, PT, R80, R81, PT, P0 ;  /* 0x000000515000720c */ /* 0x000fe40003f06100 */
[----:B------:R-:W-:Y:S01]  /*4e620*/  IADD3.X R81, PT, PT, RZ, RZ, RZ, P1, P2 ;  /* 0x000000ffff517210 */ /* 0x000fe20000fe44ff */
[----:B------:R-:W-:Y:S01]  /*4e630*/  IMAD.IADD R83, R140, 0x1, R69 ;  /* 0x000000018c537824 */ /* 0x000fe200078e0245 */
[----:B------:R-:W-:Y:S01]  /*4e640*/  SEL R78, RZ, 0x1, P0 ;  /* 0x00000001ff4e7807 */ /* 0x000fe20000000000 */
[----:B------:R-:W-:-:S02]  /*4e650*/  IMAD.IADD R76, R143, 0x1, R77 ;  /* 0x000000018f4c7824 */ /* 0x000fc400078e024d */
[----:B------:R-:W-:Y:S01]  /*4e660*/  IMAD.MOV.U32 R77, RZ, RZ, RZ ;  /* 0x000000ffff4d7224 */ /* 0x000fe200078e00ff */
[----:B------:R-:W-:Y:S01]  /*4e670*/  IADD3 R83, P0, P3, R72, R83, R84 ;  /* 0x0000005348537210 */ /* 0x000fe20007b1e054 */
[----:B------:R-:W-:Y:S01]  /*4e680*/  IMAD.IADD R70, R139, 0x1, R25 ;  /* 0x000000018b467824 */ /* 0x000fe200078e0219 */
[----:B------:R-:W-:Y:S01]  /*4e690*/  IADD3 R155, P2, PT, R78, R68, RZ ;  /* 0x000000444e9b7210 */ /* 0x000fe20007f5e0ff */
[----:B------:R-:W-:-:S04]  /*4e6a0*/  IMAD.WIDE.U32 R76, R13, R110, R76 ;  /* 0x0000006e0d4c7225 */ /* 0x000fc800078e004c */
[----:B------:R-:W-:Y:S01]  /*4e6b0*/  IMAD.IADD R24, R138, 0x1, R85 ;  /* 0x000000018a187824 */ /* 0x000fe200078e0255 */
[----:B------:R-:W-:Y:S01]  /*4e6c0*/  IADD3.X R85, PT, PT, RZ, RZ, RZ, P0, P3 ;  /* 0x000000ffff557210 */ /* 0x000fe200007e64ff */
[----:B------:R-:W-:Y:S01]  /*4e6d0*/  IMAD.MOV.U32 R25, RZ, RZ, RZ ;  /* 0x000000ffff197224 */ /* 0x000fe200078e00ff */
[----:B------:R-:W-:Y:S01]  /*4e6e0*/  ISETP.GT.U32.AND P0, PT, R68, R155, PT ;  /* 0x0000009b4400720c */ /* 0x000fe20003f04070 */
[----:B------:R-:W-:Y:S01]  /*4e6f0*/  IMAD.X R84, RZ, RZ, R83, P2 ;  /* 0x000000ffff547224 */ /* 0x000fe200010e0653 */
[----:B------:R-:W-:Y:S01]  /*4e700*/  IADD3 R81, P1, P5, R81, R76, R74 ;  /* 0x0000004c51517210 */ /* 0x000fe20007d3e04a */
[----:B------:R-:W-:Y:S02]  /*4e710*/  IMAD.IADD R69, R140, 0x1, R73 ;  /* 0x000000018c457824 */ /* 0x000fe400078e0249 */
[----:B------:R-:W-:Y:S01]  /*4e720*/  IMAD.IADD R142, R143, 0x1, R77 ;  /* 0x000000018f8e7824 */ /* 0x000fe200078e024d */
[----:B------:R-:W-:Y:S01]  /*4e730*/  ISETP.GT.U32.AND.EX P0, PT, R83, R84, PT, P0 ;  /* 0x000000545300720c */ /* 0x000fe20003f04100 */
[----:B------:R-:W-:-:S03]  /*4e740*/  IMAD.WIDE.U32 R72, R111, R15, RZ ;  /* 0x0000000f6f487225 */ /* 0x000fc600078e00ff */
[----:B------:R-:W-:Y:S01]  /*4e750*/  IADD3.X R142, PT, PT, RZ, R142, RZ, P1, P5 ;  /* 0x0000008eff8e7210 */ /* 0x000fe20000fea4ff */
[----:B------:R-:W-:Y:S01]  /*4e760*/  IMAD.WIDE.U32 R24, R13, R108, R24 ;  /* 0x0000006c0d187225 */ /* 0x000fe200078e0018 */
[----:B------:R-:W-:Y:S02]  /*4e770*/  IADD3 R144, P1, PT, R155, R72, RZ ;  /* 0x000000489b907210 */ /* 0x000fe40007f3e0ff */
[----:B------:R-:W-:Y:S01]  /*4e780*/  SEL R155, R68, R155, P0 ;  /* 0x0000009b449b7207 */ /* 0x000fe20000000000 */
[----:B------:R-:W-:Y:S01]  /*4e790*/  IMAD.WIDE.U32 R76, R115, R12, RZ ;  /* 0x0000000c734c7225 */ /* 0x000fe200078e00ff */
[----:B------:R-:W-:Y:S02]  /*4e7a0*/  IADD3 R85, P2, P3, R85, R24, R69 ;  /* 0x0000001855557210 */ /* 0x000fe40007b5e045 */
[----:B------:R-:W-:Y:S01]  /*4e7b0*/  SEL R83, R83, R84, P0 ;  /* 0x0000005453537207 */ /* 0x000fe20000000000 */
[----:B------:R-:W-:Y:S01]  /*4e7c0*/  IMAD.IADD R74, R138, 0x1, R25 ;  /* 0x000000018a4a7824 */ /* 0x000fe200078e0219 */
[----:B------:R-:W-:Y:S01]  /*4e7d0*/  ISETP.GT.U32.AND P0, PT, R155, R144, PT ;  /* 0x000000909b00720c */ /* 0x000fe20003f04070 */
[----:B------:R-:W-:-:S02]  /*4e7e0*/  IMAD.IADD R157, R141, 0x1, R73 ;  /* 0x000000018d9d7824 */ /* 0x000fc400078e0249 */
        /* <DEDUP_REMOVED lines=10> */
[----:B------:R-:W-:Y:S02]  /*4e890*/  IMAD.IADD R74, R153, 0x1, R75 ;  /* 0x00000001994a7824 */ /* 0x000fe400078e024b */
[----:B------:R-:W-:Y:S01]  /*4e8a0*/  IMAD.IADD R75, R137, 0x1, R71 ;  /* 0x00000001894b7824 */ /* 0x000fe200078e0247 */
[----:B------:R-:W-:Y:S01]  /*4e8b0*/  ISETP.GT.U32.AND.EX P0, PT, R83, R24, PT, P0 ;  /* 0x000000185300720c */ /* 0x000fe20003f04100 */
[----:B------:R-:W-:Y:S02]  /*4e8c0*/  IMAD.MOV.U32 R71, RZ, RZ, RZ ;  /* 0x000000ffff477224 */ /* 0x000fe400078e00ff */
[----:B------:R-:W-:Y:S01]  /*4e8d0*/  IMAD.IADD R154, R141, 0x1, R25 ;  /* 0x000000018d9a7824 */ /* 0x000fe200078e0219 */
[----:B------:R-:W-:Y:S01]  /*4e8e0*/  IADD3.X R25, PT, PT, RZ, RZ, RZ, P1, P5 ;  /* 0x000000ffff197210 */ /* 0x000fe20000fea4ff */
[----:B------:R-:W-:Y:S01]  /*4e8f0*/  IMAD.WIDE.U32 R70, R14, R112, R70 ;  /* 0x000000700e467225 */ /* 0x000fe200078e0046 */
[----:B------:R-:W-:-:S03]  /*4e900*/  SEL R84, RZ, 0x1, !P0 ;  /* 0x00000001ff547807 */ /* 0x000fc60004000000 */
[----:B------:R-:W-:Y:S01]  /*4e910*/  IMAD.IADD R68, R143, 0x1, R69 ;  /* 0x000000018f447824 */ /* 0x000fe200078e0245 */
[----:B------:R-:W-:Y:S01]  /*4e920*/  IADD3 R81, P1, P5, R81, R70, R75 ;  /* 0x0000004651517210 */ /* 0x000fe20007d3e04b */
[----:B------:R-:W-:Y:S02]  /*4e930*/  IMAD.MOV.U32 R75, RZ, RZ, RZ ;  /* 0x000000ffff4b7224 */ /* 0x000fe400078e00ff */
[----:B------:R-:W-:Y:S02]  /*4e940*/  IMAD.MOV.U32 R69, RZ, RZ, RZ ;  /* 0x000000ffff457224 */ /* 0x000fe400078e00ff */
[----:B------:R-:W-:Y:S02]  /*4e950*/  IMAD.IADD R71, R139, 0x1, R71 ;  /* 0x000000018b477824 */ /* 0x000fe400078e0247 */
[----:B------:R-:W-:-:S03]  /*4e960*/  IMAD.WIDE.U32 R74, R13, R114, R74 ;  /* 0x000000720d4a7225 */ /* 0x000fc600078e004a */
[----:B------:R-:W-:Y:S01]  /*4e970*/  IADD3.X R142, PT, PT, R142, R71, RZ, P1, P5 ;  /* 0x000000478e8e7210 */ /* 0x000fe20000fea4ff */
[----:B------:R-:W-:Y:S01]  /*4e980*/  IMAD.WIDE.U32 R68, R14, R110, R68 ;  /* 0x0000006e0e447225 */ /* 0x000fe200078e0044 */
[----:B------:R-:W-:Y:S02]  /*4e990*/  IADD3.X R71, PT, PT, RZ, RZ, RZ, P2, P3 ;  /* 0x000000ffff477210 */ /* 0x000fe400017e64ff */
[----:B------:R-:W-:Y:S01]  /*4e9a0*/  IADD3 R73, P2, P3, R25, R74, R73 ;  /* 0x0000004a19497210 */ /* 0x000fe20007b5e049 */
[----:B------:R-:W-:Y:S01]  /*4e9b0*/  IMAD.IADD R70, R143, 0x1, R69 ;  /* 0x000000018f467824 */ /* 0x000fe200078e0245 */
[----:B------:R-:W-:Y:S01]  /*4e9c0*/  IADD3 R83, P1, P5, R85, R68, R154 ;  /* 0x0000004455537210 */ /* 0x000fe20007d3e09a */
[----:B------:R-:W-:Y:S02]  /*4e9d0*/  IMAD.IADD R25, R153, 0x1, R75 ;  /* 0x0000000199197824 */ /* 0x000fe400078e024b */
[----:B------:R-:W-:Y:S01]  /*4e9e0*/  IMAD.WIDE.U32 R68, R109, R15, RZ ;  /* 0x0000000f6d447225 */ /* 0x000fe200078e00ff */
[----:B------:R-:W-:-:S02]  /*4e9f0*/  IADD3.X R85, PT, PT, R77, R70, RZ, P1, P5 ;  /* 0x000000464d557210 */ /* 0x000fc40000fea4ff */
[----:B------:R-:W-:Y:S01]  /*4ea00*/  IADD3.X R25, PT, PT, RZ, R25, RZ, P2, P3 ;  /* 0x00000019ff197210 */ /* 0x000fe200017e64ff */
[----:B------:R-:W-:Y:S01]  /*4ea10*/  IMAD.IADD R77, R140, 0x1, R69 ;  /* 0x000000018c4d7824 */ /* 0x000fe200078e0245 */
[----:B------:R-:W-:Y:S01]  /*4ea20*/  IADD3 R69, P2, PT, R84, R76, RZ ;  /* 0x0000004c54457210 */ /* 0x000fe20007f5e0ff */
        /* <DEDUP_REMOVED lines=14> */
[----:B------:R-:W-:Y:S01]  /*4eb10*/  IMAD.X R71, R153, 0x1, R154, P0 ;  /* 0x0000000199477824 */ /* 0x000fe200000e069a */
[----:B------:R-:W-:Y:S01]  /*4eb20*/  ISETP.GT.U32.AND P2, PT, R84, R155, PT ;  /* 0x0000009b5400720c */ /* 0x000fe20003f44070 */
[----:B------:R-:W-:-:S02]  /*4eb30*/  IMAD.IADD R74, R138, 0x1, R75 ;  /* 0x000000018a4a7824 */ /* 0x000fc400078e024b */
[----:B------:R-:W-:Y:S01]  /*4eb40*/  IMAD.WIDE.U32 R76, R112, R16, RZ ;  /* 0x00000010704c7225 */ /* 0x000fe200078e00ff */
[----:B------:R-:W-:Y:S02]  /*4eb50*/  ISETP.GT.U32.AND.EX P2, PT, R72, R71, PT, P2 ;  /* 0x000000474800720c */ /* 0x000fe40003f44120 */
[----:B------:R-:W-:Y:S01]  /*4eb60*/  IADD3.X R72, PT, PT, RZ, RZ, RZ, P3, P5 ;  /* 0x000000ffff487210 */ /* 0x000fe20001fea4ff */
[----:B------:R-:W-:Y:S01]  /*4eb70*/  IMAD.WIDE.U32 R68, R113, R17, RZ ;  /* 0x0000001171447225 */ /* 0x000fe200078e00ff */
[----:B------:R-:W-:Y:S02]  /*4eb80*/  IADD3 R153, P3, PT, R144, R70, RZ ;  /* 0x0000004690997210 */ /* 0x000fe40007f7e0ff */
[----:B------:R-:W-:Y:S01]  /*4eb90*/  SEL R70, RZ, 0x1, !P2 ;  /* 0x00000001ff467807 */ /* 0x000fe20005000000 */
[----:B------:R-:W-:Y:S01]  /*4eba0*/  IMAD.MOV.U32 R75, RZ, RZ, RZ ;  /* 0x000000ffff4b7224 */ /* 0x000fe200078e00ff */
[----:B------:R-:W-:Y:S01]  /*4ebb0*/  IADD3 R161, P1, P0, R68, R161, R76 ;  /* 0x000000a144a17210 */ /* 0x000fe2000783e04c */
[----:B------:R-:W-:-:S02]  /*4ebc0*/  IMAD.IADD R76, R137, 0x1, R69 ;  /* 0x00000001894c7824 */ /* 0x000fc400078e0245 */
        /* <DEDUP_REMOVED lines=13> */
[----:B------:R-:W-:-:S02]  /*4eca0*/  IADD3.X R74, PT, PT, RZ, R25, RZ, P3, P5 ;  /* 0x00000019ff4a7210 */ /* 0x000fc40001fea4ff */
        /* <DEDUP_REMOVED lines=8> */
[C---:B------:R-:W-:Y:S02]  /*4ed30*/  IMAD.IADD R73, R141.reuse, 0x1, R73 ;  /* 0x000000018d497824 */ /* 0x040fe400078e0249 */
[----:B------:R-:W-:Y:S02]  /*4ed40*/  IMAD.X R72, RZ, RZ, R71, P3 ;  /* 0x000000ffff487224 */ /* 0x000fe400018e0647 */
[----:B------:R-:W-:Y:S01]  /*4ed50*/  IMAD.IADD R25, R141, 0x1, R25 ;  /* 0x000000018d197824 */ /* 0x000fe200078e0219 */
[----:B------:R-:W-:-:S05]  /*4ed60*/  IADD3 R73, P5, P3, R24, R73, R68 ;  /* 0x0000004918497210 */ /* 0x000fca0007bbe044 */
[----:B------:R-:W-:Y:S01]  /*4ed70*/  IMAD.X R84, R72, 0x1, R73, P2 ;  /* 0x0000000148547824 */ /* 0x000fe200010e0649 */
[----:B------:R-:W-:-:S04]  /*4ed80*/  ISETP.GT.U32.AND P2, PT, R155, R70, PT ;  /* 0x000000469b00720c */ /* 0x000fc80003f44070 */
[----:B------:R-:W-:-:S04]  /*4ed90*/  ISETP.GT.U32.AND.EX P2, PT, R71, R72, PT, P2 ;  /* 0x000000484700720c */ /* 0x000fc80003f44120 */
[----:B------:R-:W-:Y:S01]  /*4eda0*/  SEL R155, R155, R70, P2 ;  /* 0x000000469b9b7207 */ /* 0x000fe20001000000 */
[----:B------:R-:W-:Y:S01]  /*4edb0*/  IMAD.IADD R70, R143, 0x1, R69 ;  /* 0x000000018f467824 */ /* 0x000fe200078e0245 */
[----:B------:R-:W-:Y:S01]  /*4edc0*/  SEL R73, R71, R72, P2 ;  /* 0x0000004847497207 */ /* 0x000fe20001000000 */
[----:B------:R-:W-:Y:S01]  /*4edd0*/  IMAD.MOV.U32 R71, RZ, RZ, RZ ;  /* 0x000000ffff477224 */ /* 0x000fe200078e00ff */
[----:B------:R-:W-:Y:S01]  /*4ede0*/  ISETP.GT.U32.AND P2, PT, R155, R138, PT ;  /* 0x0000008a9b00720c */ /* 0x000fe20003f44070 */
[----:B------:R-:W-:-:S03]  /*4edf0*/  IMAD.WIDE.U32 R68, R112, R125, RZ ;  /* 0x0000007d70447225 */ /* 0x000fc600078e00ff */
[----:B------:R-:W-:Y:S01]  /*4ee00*/  ISETP.GT.U32.AND.EX P2, PT, R73, R84, PT, P2 ;  /* 0x000000544900720c */ /* 0x000fe20003f44120 */
[----:B------:R-:W-:Y:S01]  /*4ee10*/  IMAD.WIDE.U32 R70, R17, R110, R70 ;  /* 0x0000006e11467225 */ /* 0x000fe200078e0046 */
[----:B------:R-:W-:Y:S02]  /*4ee20*/  IADD3.X R73, PT, PT, RZ, RZ, RZ, P5, P3 ;  /* 0x000000ffff497210 */ /* 0x000fe40002fe64ff */
[----:B------:R-:W-:Y:S01]  /*4ee30*/  SEL R76, RZ, 0x1, !P2 ;  /* 0x00000001ff4c7807 */ /* 0x000fe20005000000 */
[----:B------:R-:W-:Y:S01]  /*4ee40*/  IMAD.IADD R24, R139, 0x1, R69 ;  /* 0x000000018b187824 */ /* 0x000fe200078e0245 */
[----:B------:R-:W-:Y:S01]  /*4ee50*/  IADD3 R69, P3, P5, R75, R70, R25 ;  /* 0x000000464b457210 */ /* 0x000fe20007d7e019 */
[----:B------:R-:W-:Y:S02]  /*4ee60*/  IMAD.IADD R143, R143, 0x1, R71 ;  /* 0x000000018f8f7824 */ /* 0x000fe400078e0247 */
        /* <DEDUP_REMOVED lines=11> */
[----:B------:R-:W-:-:S04]  /*4ef20*/  IMAD.WIDE.U32 R74, R113, R13, RZ ;  /* 0x0000000d714a7225 */ /* 0x000fc800078e00ff */
        /* <DEDUP_REMOVED lines=209> */
[----:B------:R-:W-:-:S04]  /*4fc40*/  IMAD.WIDE.U32 R68, R137, R6, RZ ;  /* 0x0000000689447225 */ /* 0x000fc800078e00ff */
[----:B------:R-:W-:-:S04]  /*4fc50*/  IMAD.WIDE.U32.X R70, R137, R5, R70, P6 ;  /* 0x0000000589467225 */ /* 0x000fc800030e0446 */
        /* <DEDUP_REMOVED lines=18> */
[----:B------:R-:W-:Y:S02]  /*4fd80*/  IADD3.X R76, PT, PT, R71, RZ, RZ, P1, P6 ;  /* 0x000000ff474c7210 */ /* 0x000fe40000fec4ff */
[----:B------:R-:W-:-:S02]  /*4fd90*/  IADD3 R83, P3, P2, R140, R83, R84 ;  /* 0x000000538c537210 */ /* 0x000fc40007a7e054 */
        /* <DEDUP_REMOVED lines=8> */
[----:B------:R-:W-:-:S02]  /*4fe20*/  IADD3 R79, P2, PT, R78, R83, RZ ;  /* 0x000000534e4f7210 */ /* 0x000fc40007f5e0ff */
[----:B------:R-:W-:Y:S02]  /*4fe30*/  SEL R82, RZ, 0x1, P0 ;  /* 0x00000001ff527807 */ /* 0x000fe40000000000 */
[----:B------:R-:W-:Y:S01]  /*4fe40*/  IADD3 R68, P3, PT, R71, R68, RZ ;  /* 0x0000004447447210 */ /* 0x000fe20007f7e0ff */
[----:B------:R-:W-:Y:S01]  /*4fe50*/  IMAD.X R72, RZ, RZ, R85, P2 ;  /* 0x000000ffff487224 */ /* 0x000fe200010e0655 */
[----:B------:R-:W-:Y:S01]  /*4fe60*/  IADD3 R78, P0, PT, R75, R70, RZ ;  /* 0x000000464b4e7210 */ /* 0x000fe20007f1e0ff */
[----:B------:R-:W-:Y:S01]  /*4fe70*/  IMAD.WIDE.U32 R70, R137, R10, RZ ;  /* 0x0000000a89467225 */ /* 0x000fe200078e00ff */
[----:B------:R-:W-:Y:S02]  /*4fe80*/  IADD3.X R25, P1, PT, R76, R25, RZ, P1, !PT ;  /* 0x000000194c197210 */ /* 0x000fe40000f3e4ff */
        /* <DEDUP_REMOVED lines=64> */
.L_x_149:
        /* <DEDUP_REMOVED lines=21> */
.L_x_150:
[----:B------:R-:W-:Y:S01]  /*503e0*/  IMAD.MOV.U32 R83, RZ, RZ, RZ ;  /* 0x000000ffff537224 */ /* 0x000fe200078e00ff */
[----:B------:R-:W-:Y:S01]  /*503f0*/  LOP3.LUT R0, R0, 0xfffffffe, RZ, 0xc0, !PT ;  /* 0xfffffffe00007812 */ /* 0x000fe200078ec0ff */
[----:B------:R-:W-:-:S04]  /*50400*/  IMAD.WIDE.U32 R74, R78, R27, RZ ;  /* 0x0000001b4e4a7225 */ /* 0x000fc800078e00ff */
[----:B------:R-:W-:Y:S02]  /*50410*/  IMAD.MOV.U32 R79, RZ, RZ, RZ ;  /* 0x000000ffff4f7224 */ /* 0x000fe400078e00ff */
        /* <DEDUP_REMOVED lines=8> */
[----:B------:R-:W-:-:S04]  /*504a0*/  IMAD.WIDE.U32 R24, R144, R28, RZ ;  /* 0x0000001c90187225 */ /* 0x000fc800078e00ff */
[----:B------:R-:W-:Y:S01]  /*504b0*/  IMAD.MOV.U32 R69, RZ, RZ, RZ ;  /* 0x000000ffff457224 */ /* 0x000fe200078e00ff */
[----:B------:R-:W-:Y:S01]  /*504c0*/  IADD3 R153, P1, PT, R74, R24, RZ ;  /* 0x000000184a997210 */ /* 0x000fe20007f3e0ff */
[----:B------:R-:W-:Y:S02]  /*504d0*/  IMAD.IADD R137, R83, 0x1, R71 ;  /* 0x0000000153897824 */ /* 0x000fe400078e0247 */
[----:B------:R-:W-:Y:S01]  /*504e0*/  IMAD.WIDE.U32 R84, R85, R26, RZ ;  /* 0x0000001a55547225 */ /* 0x000fe200078e00ff */
[----:B------:R-:W-:-:S03]  /*504f0*/  ISETP.GE.U32.AND P0, PT, R153, R74, PT ;  /* 0x0000004a9900720c */ /* 0x000fc60003f06070 */
[----:B------:R-:W-:-:S04]  /*50500*/  IMAD.WIDE.U32 R70, R154, R27, RZ ;  /* 0x0000001b9a467225 */ /* 0x000fc800078e00ff */
[----:B------:R-:W-:Y:S02]  /*50510*/  IMAD.IADD R75, R73, 0x1, R139 ;  /* 0x00000001494b7824 */ /* 0x000fe400078e028b */
[----:B------:R-:W-:-:S03]  /*50520*/  IMAD.WIDE.U32 R68, R26, R81, R68 ;  /* 0x000000511a447225 */ /* 0x000fc600078e0044 */
[----:B------:R-:W-:Y:S01]  /*50530*/  IADD3 R84, P3, P2, R84, R75, R70 ;  /* 0x0000004b54547210 */ /* 0x000fe20007a7e046 */
[----:B------:R-:W-:Y:S01]  /*50540*/  IMAD.WIDE.U32 R74, R82, R27, RZ ;  /* 0x0000001b524a7225 */ /* 0x000fe200078e00ff */
[----:B------:R-:W-:-:S03]  /*50550*/  IADD3 R159, P4, P5, R159, R68, R137 ;  /* 0x000000449f9f7210 */ /* 0x000fc60007d9e089 */
[----:B------:R-:W-:Y:S02]  /*50560*/  IMAD.MOV.U32 R137, RZ, RZ, RZ ;  /* 0x000000ffff897224 */ /* 0x000fe400078e00ff */
        /* <DEDUP_REMOVED lines=9> */
[----:B------:R-:W-:Y:S01]  /*50600*/  IMAD.MOV.U32 R138, RZ, RZ, RZ ;  /* 0x000000ffff8a7224 */ /* 0x000fe200078e00ff */
[----:B------:R-:W-:Y:S01]  /*50610*/  IADD3.X R70, PT, PT, RZ, RZ, RZ, P4, P5 ;  /* 0x000000ffff467210 */ /* 0x000fe200027ea4ff */
[----:B------:R-:W-:Y:S02]  /*50620*/  IMAD.IADD R139, R137, 0x1, R139 ;  /* 0x00000001898b7824 */ /* 0x000fe400078e028b */
[----:B------:R-:W-:Y:S02]  /*50630*/  IMAD.IADD R68, R69, 0x1, R138 ;  /* 0x0000000145447824 */ /* 0x000fe400078e028a */
[----:B------:R-:W-:Y:S02]  /*50640*/  IMAD.IADD R69, R157, 0x1, R25 ;  /* 0x000000019d457824 */ /* 0x000fe400078e0219 */
[----:B------:R-:W-:-:S04]  /*50650*/  IMAD.WIDE.U32 R24, R144, R29, RZ ;  /* 0x0000001d90187225 */ /* 0x000fc800078e00ff */
[----:B------:R-:W-:Y:S01]  /*50660*/  IMAD.MOV.U32 R85, RZ, RZ, RZ ;  /* 0x000000ffff557224 */ /* 0x000fe200078e00ff */
[----:B------:R-:W-:Y:S01]  /*50670*/  IADD3 R156, P5, P4, R24, R69, R160 ;  /* 0x00000045189c7210 */ /* 0x000fe20007cbe0a0 */
[----:B------:R-:W-:Y:S02]  /*50680*/  IMAD.MOV.U32 R69, RZ, RZ, RZ ;  /* 0x000000ffff457224 */ /* 0x000fe400078e00ff */
[----:B------:R-:W-:Y:S01]  /*50690*/  IMAD.IADD R24, R85, 0x1, R161 ;  /* 0x0000000155187824 */ /* 0x000fe200078e02a1 */
[----:B------:R-:W-:Y:S01]  /*506a0*/  P2R R140, PR, RZ, 0x10 ;  /* 0x00000010ff8c7803 */ /* 0x000fe20000000000 */
[----:B------:R-:W-:-:S04]  /*506b0*/  IMAD.WIDE.U32 R68, R26, R80, R68 ;  /* 0x000000501a447225 */ /* 0x000fc800078e0044 */
[----:B------:R-:W-:Y:S02]  /*506c0*/  IMAD.X R156, R156, 0x1, R77, P1 ;  /* 0x000000019c9c7824 */ /* 0x000fe400008e064d */
[----:B------:R-:W-:Y:S02]  /*506d0*/  IMAD.IADD R143, R138, 0x1, R69 ;  /* 0x000000018a8f7824 */ /* 0x000fe400078e0245 */
[----:B------:R-:W-:Y:S01]  /*506e0*/  @P5 LOP3.LUT R0, R0, 0x1, RZ, 0xfc, !PT ;  /* 0x0000000100005812 */ /* 0x000fe200078efcff */
[----:B------:R-:W-:Y:S01]  /*506f0*/  IMAD.MOV.U32 R155, RZ, RZ, RZ ;  /* 0x000000ffff9b7224 */ /* 0x000fe200078e00ff */
[----:B------:R-:W-:Y:S01]  /*50700*/  IADD3 R139, P1, P5, R70, R68, R139 ;  /* 0x00000044468b7210 */ /* 0x000fe20007d3e08b */
[----:B------:R-:W-:Y:S01]  /*50710*/  IMAD.IADD R68, R157, 0x1, R25 ;  /* 0x000000019d447824 */ /* 0x000fe200078e0219 */
[----:B------:R-:W-:Y:S01]  /*50720*/  ISETP.GE.U32.AND.EX P0, PT, R156, R77, PT, P0 ;  /* 0x0000004d9c00720c */ /* 0x000fe20003f06100 */
[----:B------:R-:W-:Y:S01]  /*50730*/  IMAD.MOV.U32 R25, RZ, RZ, RZ ;  /* 0x000000ffff197224 */ /* 0x000fe200078e00ff */
[----:B------:R-:W-:Y:S01]  /*50740*/  IADD3.X R143, PT, PT, RZ, R143, RZ, P1, P5 ;  /* 0x0000008fff8f7210 */ /* 0x000fe20000fea4ff */
[----:B------:R-:W-:Y:S01]  /*50750*/  IMAD.WIDE.U32 R76, R81, R28, RZ ;  /* 0x0000001c514c7225 */ /* 0x000fe200078e00ff */
[----:B------:R-:W-:-:S02]  /*50760*/  SEL R158, RZ, 0x1, P0 ;  /* 0x00000001ff9e7807 */ /* 0x000fc40000000000 */
[----:B------:R-:W-:Y:S01]  /*50770*/  LOP3.LUT R0, R0, 0xfffffffb, RZ, 0xc0, !PT ;  /* 0xfffffffb00007812 */ /* 0x000fe200078ec0ff */
[----:B------:R-:W-:-:S04]  /*50780*/  IMAD.WIDE.U32 R24, R29, R141, R24 ;  /* 0x0000008d1d187225 */ /* 0x000fc800078e0018 */
[----:B------:R-:W-:Y:S01]  /*50790*/  IMAD.IADD R25, R85, 0x1, R25 ;  /* 0x0000000155197824 */ /* 0x000fe200078e0219 */
[----:B------:R-:W-:Y:S01]  /*507a0*/  IADD3 R159, P1, P5, R159, R24, R68 ;  /* 0x000000189f9f7210 */ /* 0x000fe20007d3e044 */
[----:B------:R-:W-:-:S03]  /*507b0*/  IMAD.WIDE.U32 R68, R78, R28, RZ ;  /* 0x0000001c4e447225 */ /* 0x000fc600078e00ff */
[----:B------:R-:W-:Y:S01]  /*507c0*/  IADD3.X R142, PT, PT, R142, R25, RZ, P1, P5 ;  /* 0x000000198e8e7210 */ /* 0x000fe20000fea4ff */
[----:B------:R-:W-:Y:S02]  /*507d0*/  IMAD.IADD R69, R83, 0x1, R69 ;  /* 0x0000000153457824 */ /* 0x000fe400078e0245 */
[----:B------:R-:W-:-:S04]  /*507e0*/  IMAD.WIDE.U32 R24, R78, R29, RZ ;  /* 0x0000001d4e187225 */ /* 0x000fc800078e00ff */
[----:B------:R-:W-:Y:S01]  /*507f0*/  IMAD.IADD R70, R71, 0x1, R155 ;  /* 0x0000000147467824 */ /* 0x000fe200078e029b */
[----:B------:R-:W-:Y:S01]  /*50800*/  IADD3 R69, P5, P1, R24, R69, R76 ;  /* 0x0000004518457210 */ /* 0x000fe200079be04c */
[----:B------:R-:W-:Y:S01]  /*50810*/  IMAD.IADD R24, R79, 0x1, R77 ;  /* 0x000000014f187824 */ /* 0x000fe200078e024d */
[----:B------:R-:W-:Y:S01]  /*50820*/  IADD3.X R77, PT, PT, RZ, RZ, RZ, P3, P2 ;  /* 0x000000ffff4d7210 */ /* 0x000fe20001fe44ff */
[----:B------:R-:W-:Y:S01]  /*50830*/  IMAD.MOV.U32 R71, RZ, RZ, RZ ;  /* 0x000000ffff477224 */ /* 0x000fe200078e00ff */
[----:B------:R-:W-:Y:S01]  /*50840*/  IADD3 R161, P3, PT, R158, R74, RZ ;  /* 0x0000004a9ea17210 */ /* 0x000fe20007f7e0ff */
[----:B------:R-:W-:-:S03]  /*50850*/  IMAD.WIDE.U32 R70, R26, R154, R70 ;  /* 0x0000009a1a467225 */ /* 0x000fc600078e0046 */
[----:B------:R-:W-:Y:S02]  /*50860*/  ISETP.GT.U32.AND P0, PT, R74, R161, PT ;  /* 0x000000a14a00720c */ /* 0x000fe40003f04070 */
[----:B------:R-:W-:Y:S01]  /*50870*/  IADD3 R68, P2, PT, R161, R68, RZ ;  /* 0x00000044a1447210 */ /* 0x000fe20007f5e0ff */
[----:B------:R-:W-:Y:S02]  /*50880*/  IMAD.X R76, RZ, RZ, R75, P3 ;  /* 0x000000ffff4c7224 */ /* 0x000fe400018e064b */
[----:B------:R-:W-:Y:S02]  /*50890*/  IMAD.IADD R154, R83, 0x1, R25 ;  /* 0x00000001539a7824 */ /* 0x000fe400078e0219 */
[----:B------:R-:W-:Y:S01]  /*508a0*/  IMAD.MOV.U32 R25, RZ, RZ, RZ ;  /* 0x000000ffff197224 */ /* 0x000fe200078e00ff */
[----:B------:R-:W-:Y:S01]  /*508b0*/  ISETP.GT.U32.AND.EX P0, PT, R75, R76, PT, P0 ;  /* 0x0000004c4b00720c */ /* 0x000fe20003f04100 */
[----:B------:R-:W-:Y:S01]  /*508c0*/  IMAD.X R69, R76, 0x1, R69, P2 ;  /* 0x000000014c457824 */ /* 0x000fe200010e0645 */
[----:B------:R-:W-:Y:S01]  /*508d0*/  IADD3 R73, P2, P3, R77, R70, R73 ;  /* 0x000000464d497210 */ /* 0x000fe20007b5e049 */
[----:B------:R-:W-:Y:S01]  /*508e0*/  IMAD.WIDE.U32 R24, R29, R81, R24 ;  /* 0x000000511d187225 */ /* 0x000fe200078e0018 */
[----:B------:R-:W-:-:S02]  /*508f0*/  SEL R161, R74, R161, P0 ;  /* 0x000000a14aa17207 */ /* 0x000fc40000000000 */
[----:B------:R-:W-:Y:S01]  /*50900*/  IADD3.X R77, PT, PT, RZ, RZ, RZ, P5, P1 ;  /* 0x000000ffff4d7210 */ /* 0x000fe20002fe24ff */
[----:B------:R-:W-:Y:S01]  /*50910*/  IMAD.IADD R70, R79, 0x1, R25 ;  /* 0x000000014f467824 */ /* 0x000fe200078e0219 */
[----:B------:R-:W-:Y:S02]  /*50920*/  IADD3 R154, P1, P5, R139, R24, R154 ;  /* 0x000000188b9a7210 */ /* 0x000fe40007d3e09a */
[----:B------:R-:W-:Y:S01]  /*50930*/  SEL R24, R75, R76, P0 ;  /* 0x0000004c4b187207 */ /* 0x000fe20000000000 */
[----:B------:R-:W-:Y:S01]  /*50940*/  IMAD.IADD R76, R155, 0x1, R71 ;  /* 0x000000019b4c7824 */ /* 0x000fe200078e0247 */
[----:B------:R-:W-:Y:S01]  /*50950*/  ISETP.GT.U32.AND P0, PT, R161, R68, PT ;  /* 0x00000044a100720c */ /* 0x000fe20003f04070 */
[----:B------:R-:W-:Y:S01]  /*50960*/  IMAD.WIDE.U32 R74, R80, R28, RZ ;  /* 0x0000001c504a7225 */ /* 0x000fe200078e00ff */
[----:B------:R-:W-:Y:S02]  /*50970*/  IADD3.X R143, PT, PT, R143, R70, RZ, P1, P5 ;  /* 0x000000468f8f7210 */ /* 0x000fe40000fea4ff */
[----:B------:R-:W-:Y:S01]  /*50980*/  ISETP.GT.U32.AND.EX P5, PT, R24, R69, PT, P0 ;  /* 0x000000451800720c */ /* 0x000fe20003fa4100 */
[----:B------:R-:W-:Y:S01]  /*50990*/  IMAD.WIDE.U32 R24, R82, R28, RZ ;  /* 0x0000001c52187225 */ /* 0x000fe200078e00ff */
[----:B------:R-:W-:-:S03]  /*509a0*/  IADD3.X R76, PT, PT, RZ, R76, RZ, P2, P3 ;  /* 0x0000004cff4c7210 */ /* 0x000fc600017e64ff */
[----:B------:R-:W-:-:S04]  /*509b0*/  IMAD.WIDE.U32 R70, R82, R29, RZ ;  /* 0x0000001d52467225 */ /* 0x000fc800078e00ff */
[C---:B------:R-:W-:Y:S02]  /*509c0*/  IMAD.IADD R25, R137.reuse, 0x1, R25 ;  /* 0x0000000189197824 */ /* 0x040fe400078e0219 */
[----:B------:R-:W-:-:S03]  /*509d0*/  IMAD.IADD R137, R137, 0x1, R71 ;  /* 0x0000000189897824 */ /* 0x000fc600078e0247 */
[----:B------:R-:W-:Y:S01]  /*509e0*/  IADD3 R70, P0, P1, R70, R25, R74 ;  /* 0x0000001946467210 */ /* 0x000fe2000791e04a */
[C---:B------:R-:W-:Y:S01]  /*509f0*/  IMAD.IADD R74, R138.reuse, 0x1, R75 ;  /* 0x000000018a4a7824 */ /* 0x040fe200078e024b */
[----:B------:R-:W-:Y:S01]  /*50a00*/  SEL R25, RZ, 0x1, !P5 ;  /* 0x00000001ff197807 */ /* 0x000fe20006800000 */
[----:B------:R-:W-:Y:S01]  /*50a10*/  IMAD.MOV.U32 R75, RZ, RZ, RZ ;  /* 0x000000ffff4b7224 */ /* 0x000fe200078e00ff */
[----:B------:R-:W-:Y:S02]  /*50a20*/  IADD3.X R160, PT, PT, RZ, RZ, RZ, P0, P1 ;  /* 0x000000ffffa07210 */ /* 0x000fe400007e24ff */
        /* <DEDUP_REMOVED lines=12> */
[----:B------:R-:W-:-:S03]  /*50af0*/  IMAD.IADD R71, R157, 0x1, R71 ;  /* 0x000000019d477824 */ /* 0x000fc600078e0247 */
        /* <DEDUP_REMOVED lines=17> */
[----:B------:R-:W-:Y:S01]  /*50c10*/  IADD3 R84, P3, P5, R77, R24, R84 ;  /* 0x000000184d547210 */ /* 0x000fe20007d7e054 */
[----:B------:R-:W-:Y:S01]  /*50c20*/  IMAD.WIDE.U32 R70, R78, R31, RZ ;  /* 0x0000001f4e467225 */ /* 0x000fe200078e00ff */
[----:B------:R-:W-:Y:S02]  /*50c30*/  ISETP.GE.U32.AND.EX P2, PT, R154, R69, PT, P2 ;  /* 0x000000459a00720c */ /* 0x000fe40003f46120 */
[----:B------:R-:W-:Y:S01]  /*50c40*/  IADD3.X R138, PT, PT, R82, R25, RZ, P3, P5 ;  /* 0x00000019528a7210 */ /* 0x000fe20001fea4ff */
[----:B------:R-:W-:Y:S01]  /*50c50*/  IMAD.WIDE.U32 R24, R78, R30, RZ ;  /* 0x0000001e4e187225 */ /* 0x000fe200078e00ff */
[----:B------:R-:W-:-:S02]  /*50c60*/  IADD3 R73, P3, P5, R73, R137, R160 ;  /* 0x0000008949497210 */ /* 0x000fc40007d7e0a0 */
[----:B------:R-:W-:Y:S01]  /*50c70*/  SEL R155, RZ, 0x1, P2 ;  /* 0x00000001ff9b7807 */ /* 0x000fe20001000000 */
[----:B------:R-:W-:Y:S01]  /*50c80*/  IMAD.WIDE.U32 R68, R81, R31, RZ ;  /* 0x0000001f51447225 */ /* 0x000fe200078e00ff */
[----:B------:R-:W-:Y:S02]  /*50c90*/  IADD3.X R72, PT, PT, RZ, R72, RZ, P3, P5 ;  /* 0x00000048ff487210 */ /* 0x000fe40001fea4ff */
[----:B------:R-:W-:Y:S01]  /*50ca0*/  IADD3 R75, P3, PT, R155, R80, RZ ;  /* 0x000000509b4b7210 */ /* 0x000fe20007f7e0ff */
[C---:B------:R-:W-:Y:S02]  /*50cb0*/  IMAD.IADD R77, R83.reuse, 0x1, R71 ;  /* 0x00000001534d7824 */ /* 0x040fe400078e0247 */
[----:B------:R-:W-:Y:S01]  /*50cc0*/  IMAD.IADD R25, R83, 0x1, R25 ;  /* 0x0000000153197824 */ /* 0x000fe200078e0219 */
[----:B------:R-:W-:Y:S01]  /*50cd0*/  IADD3 R143, P2, PT, R75, R70, RZ ;  /* 0x000000464b8f7210 */ /* 0x000fe20007f5e0ff */
[----:B------:R-:W-:Y:S01]  /*50ce0*/  IMAD.X R71, RZ, RZ, R74, P3 ;  /* 0x000000ffff477224 */ /* 0x000fe200018e064a */
[----:B------:R-:W-:Y:S01]  /*50cf0*/  IADD3 R24, P5, P3, R24, R77, R68 ;  /* 0x0000004d18187210 */ /* 0x000fe20007bbe044 */
[----:B------:R-:W-:-:S02]  /*50d00*/  IMAD.IADD R68, R79, 0x1, R69 ;  /* 0x000000014f447824 */ /* 0x000fc400078e0245 */
[----:B------:R-:W-:Y:S02]  /*50d10*/  IMAD.MOV.U32 R69, RZ, RZ, RZ ;  /* 0x000000ffff457224 */ /* 0x000fe400078e00ff */
[----:B------:R-:W-:Y:S01]  /*50d20*/  IMAD.X R137, R71, 0x1, R24, P2 ;  /* 0x0000000147897824 */ /* 0x000fe200010e0618 */
[----:B------:R-:W-:Y:S01]  /*50d30*/  ISETP.GT.U32.AND P2, PT, R80, R75, PT ;  /* 0x0000004b5000720c */ /* 0x000fe20003f44070 */
[----:B------:R-:W-:-:S03]  /*50d40*/  IMAD.WIDE.U32 R68, R30, R81, R68 ;  /* 0x000000511e447225 */ /* 0x000fc600078e0044 */
[----:B------:R-:W-:Y:S01]  /*50d50*/  ISETP.GT.U32.AND.EX P2, PT, R74, R71, PT, P2 ;  /* 0x000000474a00720c */ /* 0x000fe20003f44120 */
[----:B------:R-:W-:-:S03]  /*50d60*/  IMAD.WIDE.U32 R76, R141, R33, RZ ;  /* 0x000000218d4c7225 */ /* 0x000fc600078e00ff */
[----:B------:R-:W-:Y:S01]  /*50d70*/  SEL R80, R80, R75, P2 ;  /* 0x0000004b50507207 */ /* 0x000fe20001000000 */
[----:B------:R-:W-:Y:S01]  /*50d80*/  IMAD.IADD R79, R79, 0x1, R69 ;  /* 0x000000014f4f7824 */ /* 0x000fe200078e0245 */
[----:B------:R-:W-:Y:S01]  /*50d90*/  SEL R74, R74, R71, P2 ;  /* 0x000000474a4a7207 */ /* 0x000fe20001000000 */
[----:B------:R-:W-:Y:S01]  /*50da0*/  IMAD.IADD R24, R85, 0x1, R77 ;  /* 0x0000000155187824 */ /* 0x000fe200078e024d */
[----:B------:R-:W-:Y:S01]  /*50db0*/  ISETP.GT.U32.AND P2, PT, R80, R143, PT ;  /* 0x0000008f5000720c */ /* 0x000fe20003f44070 */
[----:B------:R-:W-:Y:S01]  /*50dc0*/  IMAD.WIDE.U32 R82, R144, R27, RZ ;  /* 0x0000001b90527225 */ /* 0x000fe200078e00ff */
[----:B------:R-:W-:Y:S02]  /*50dd0*/  IADD3.X R71, PT, PT, RZ, RZ, RZ, P5, P3 ;  /* 0x000000ffff477210 */ /* 0x000fe40002fe64ff */
[----:B------:R-:W-:Y:S01]  /*50de0*/  ISETP.GT.U32.AND.EX P2, PT, R74, R137, PT, P2 ;  /* 0x000000894a00720c */ /* 0x000fe20003f44120 */
[----:B------:R-:W-:Y:S01]  /*50df0*/  IMAD.WIDE.U32 R74, R144, R32, RZ ;  /* 0x00000020904a7225 */ /* 0x000fe200078e00ff */
[----:B------:R-:W-:-:S02]  /*50e00*/  IADD3 R68, P3, P5, R73, R68, R25 ;  /* 0x0000004449447210 */ /* 0x000fc40007d7e019 */
[----:B------:R-:W-:Y:S01]  /*50e10*/  SEL R69, RZ, 0x1, !P2 ;  /* 0x00000001ff457807 */ /* 0x000fe20005000000 */
[----:B------:R-:W-:Y:S01]  /*50e20*/  IMAD.MOV.U32 R25, RZ, RZ, RZ ;  /* 0x000000ffff197224 */ /* 0x000fe200078e00ff */
[----:B------:R-:W-:Y:S01]  /*50e30*/  IADD3.X R70, PT, PT, R72, R79, RZ, P3, P5 ;  /* 0x0000004f48467210 */ /* 0x000fe20001fea4ff */
        /* <DEDUP_REMOVED lines=234> */
[----:B------:R-:W-:Y:S02]  /*51ce0*/  IADD3.X R81, PT, PT, RZ, RZ, RZ, P3, P2 ;  /* 0x000000ffff517210 */ /* 0x000fe40001fe44ff */
[----:B------:R-:W-:Y:S02]  /*51cf0*/  IADD3.X R141, P1, P6, R70, RZ, RZ, P1, P0 ;  /* 0x000000ff468d7210 */ /* 0x000fe40000e204ff */
[----:B------:R-:W-:Y:S02]  /*51d00*/  ISETP.GE.U32.AND P0, PT, R85, R82, PT ;  /* 0x000000525500720c */ /* 0x000fe40003f06070 */
[----:B------:R-:W-:Y:S02]  /*51d10*/  IADD3 R84, P3, P2, R155, R84, R76 ;  /* 0x000000549b547210 */ /* 0x000fe40007a7e04c */
[----:B------:R-:W-:Y:S02]  /*51d20*/  ISETP.GE.U32.AND.EX P0, PT, R78, R83, PT, P0 ;  /* 0x000000534e00720c */ /* 0x000fe40003f06100 */
[----:B------:R-:W-:Y:S01]  /*51d30*/  IADD3.X R76, PT, PT, R71, RZ, RZ, P1, P6 ;  /* 0x000000ff474c7210 */ /* 0x000fe20000fec4ff */
[----:B------:R-:W-:Y:S01]  /*51d40*/  IMAD.WIDE.U32 R70, R24, R8, RZ ;  /* 0x0000000818467225 */ /* 0x000fe200078e00ff */
[----:B------:R-:W-:-:S02]  /*51d50*/  SEL R83, RZ, 0x1, P5 ;  /* 0x00000001ff537807 */ /* 0x000fc40002800000 */
[----:B------:R-:W-:Y:S01]  /*51d60*/  IADD3 R141, P1, PT, R141, R72, RZ ;  /* 0x000000488d8d7210 */ /* 0x000fe20007f3e0ff */
[----:B------:R-:W-:Y:S01]  /*51d70*/  IMAD.WIDE.U32 R68, P5, R24, R9, R68 ;  /* 0x0000000918447225 */ /* 0x000fe200078a0044 */
[----:B------:R-:W-:Y:S02]  /*51d80*/  SEL R80, RZ, 0x1, P4 ;  /* 0x00000001ff507807 */ /* 0x000fe40002000000 */
[----:B------:R-:W-:Y:S02]  /*51d90*/  IADD3.X R85, PT, PT, RZ, R138, RZ, P3, P2 ;  /* 0x0000008aff557210 */ /* 0x000fe40001fe44ff */
[----:B------:R-:W-:Y:S02]  /*51da0*/  SEL R78, RZ, 0x1, P0 ;  /* 0x00000001ff4e7807 */ /* 0x000fe40000000000 */
[----:B------:R-:W-:Y:S02]  /*51db0*/  IADD3 R142, P3, PT, R71, R68, RZ ;  /* 0x00000044478e7210 */ /* 0x000fe40007f7e0ff */
[----:B------:R-:W-:Y:S01]  /*51dc0*/  IADD3 R141, P0, PT, R141, R70, RZ ;  /* 0x000000468d8d7210 */ /* 0x000fe20007f1e0ff */
[----:B------:R-:W-:Y:S01]  /*51dd0*/  IMAD.WIDE.U32 R70, R139, R10, RZ ;  /* 0x0000000a8b467225 */ /* 0x000fe200078e00ff */
[----:B------:R-:W-:-:S02]  /*51de0*/  IADD3 R80, P6, P4, R80, R77, R81 ;  /* 0x0000004d50507210 */ /* 0x000fc40007cde051 */
[----:B------:R-:W-:Y:S01]  /*51df0*/  IADD3.X R25, P1, PT, R76, R25, RZ, P1, !PT ;  /* 0x000000194c197210 */ /* 0x000fe20000f3e4ff */
[----:B------:R-:W-:Y:S01]  /*51e00*/  IMAD.X R77, RZ, RZ, RZ, P5 ;  /* 0x000000ffff4d7224 */ /* 0x000fe200028e06ff */
[----:B------:R-:W-:Y:S01]  /*51e10*/  IADD3 R83, P2, PT, R83, R84, RZ ;  /* 0x0000005453537210 */ /* 0x000fe20007f5e0ff */
[----:B------:R-:W-:Y:S01]  /*51e20*/  IMAD.MOV.U32 R76, RZ, RZ, R69 ;  /* 0x000000ffff4c7224 */ /* 0x000fe200078e0045 */
[----:B------:R-:W-:Y:S02]  /*51e30*/  IADD3.X R142, P0, PT, R25, R142, RZ, P0, !PT ;  /* 0x0000008e198e7210 */ /* 0x000fe4000071e4ff */
[----:B------:R-:W-:Y:S01]  /*51e40*/  IADD3 R78, P5, PT, R78, R83, RZ ;  /* 0x000000534e4e7210 */ /* 0x000fe20007fbe0ff */
[----:B------:R-:W-:-:S04]  /*51e50*/  IMAD.WIDE.U32.X R68, R139, R9, R76, P3 ;  /* 0x000000098b447225 */ /* 0x000fc800018e044c */
[----:B------:R-:W-:Y:S01]  /*51e60*/  IMAD.X R72, RZ, RZ, R85, P2 ;  /* 0x000000ffff487224 */ /* 0x000fe200010e0655 */
[----:B------:R-:W-:Y:S01]  /*51e70*/  ISETP.GE.U32.AND P2, PT, R83, R84, PT ;  /* 0x000000545300720c */ /* 0x000fe20003f46070 */
        /* <DEDUP_REMOVED lines=8> */
[----:B------:R-:W-:-:S02]  /*51f00*/  ISETP.GE.U32.AND.EX P5, PT, R81, R72, PT, P5 ;  /* 0x000000485100720c */ /* 0x000fc40003fa6150 */
[----:B------:R-:W-:Y:S01]  /*51f10*/  IADD3.X R72, PT, PT, R69, RZ, RZ, P1, P0 ;  /* 0x000000ff45487210 */ /* 0x000fe20000fe04ff */
[----:B------:R-:W-:Y:S01]  /*51f20*/  IMAD.MOV.U32 R24, RZ, RZ, R71 ;  /* 0x000000ffff187224 */ /* 0x000fe200078e0047 */
        /* <DEDUP_REMOVED lines=51> */
.L_x_151:
        /* <DEDUP_REMOVED lines=21> */
.L_x_152:
        /* <DEDUP_REMOVED lines=19> */
[----:B------:R-:W-:Y:S01]  /*524e0*/  IMAD.WIDE.U32 R70, R129, R43, RZ ;  /* 0x0000002b81467225 */ /* 0x000fe200078e00ff */
[----:B------:R-:W-:-:S02]  /*524f0*/  ISETP.GE.U32.AND P0, PT, R81, R68, PT ;  /* 0x000000445100720c */ /* 0x000fc40003f06070 */
[----:B------:R-:W-:Y:S01]  /*52500*/  LOP3.LUT R0, R0, 0xfffffffb, RZ, 0xc0, !PT ;  /* 0xfffffffb00007812 */ /* 0x000fe200078ec0ff */
[----:B------:R-:W-:Y:S01]  /*52510*/  IMAD.WIDE.U32 R68, R130, R43, RZ ;  /* 0x0000002b82447225 */ /* 0x000fe200078e00ff */
[----:B------:R-:W-:-:S03]  /*52520*/  ISETP.GE.U32.AND.EX P0, PT, R80, R77, PT, P0 ;  /* 0x0000004d5000720c */ /* 0x000fc60003f06100 */
[----:B------:R-:W-:Y:S01]  /*52530*/  IMAD.WIDE.U32 R156, R130, R42, RZ ;  /* 0x0000002a829c7225 */ /* 0x000fe200078e00ff */
[----:B------:R-:W-:-:S03]  /*52540*/  SEL R78, RZ, 0x1, P0 ;  /* 0x00000001ff4e7807 */ /* 0x000fc60000000000 */
[----:B------:R-:W-:Y:S01]  /*52550*/  IMAD.IADD R69, R147, 0x1, R69 ;  /* 0x0000000193457824 */ /* 0x000fe200078e0245 */
[----:B------:R-:W-:Y:S01]  /*52560*/  IADD3 R85, P2, PT, R78, R68, RZ ;  /* 0x000000444e557210 */ /* 0x000fe20007f5e0ff */
[----:B------:R-:W-:-:S03]  /*52570*/  IMAD.WIDE.U32 R74, R42, R131, R74 ;  /* 0x000000832a4a7225 */ /* 0x000fc600078e004a */
[----:B------:R-:W-:Y:S01]  /*52580*/  IADD3 R156, P0, P3, R156, R69, R70 ;  /* 0x000000459c9c7210 */ /* 0x000fe20007b1e046 */
[----:B------:R-:W-:Y:S01]  /*52590*/  IMAD.IADD R24, R148, 0x1, R73 ;  /* 0x0000000194187824 */ /* 0x000fe200078e0249 */
[----:B------:R-:W-:Y:S01]  /*525a0*/  IADD3 R83, P1, P5, R83, R74, R76 ;  /* 0x0000004a53537210 */ /* 0x000fe20007d3e04c */
[----:B------:R-:W-:Y:S01]  /*525b0*/  IMAD.IADD R72, R146, 0x1, R71 ;  /* 0x0000000192487824 */ /* 0x000fe200078e0247 */
[----:B------:R-:W-:Y:S01]  /*525c0*/  IADD3.X R69, PT, PT, RZ, RZ, RZ, P0, P3 ;  /* 0x000000ffff457210 */ /* 0x000fe200007e64ff */
[----:B------:R-:W-:Y:S01]  /*525d0*/  IMAD.MOV.U32 R73, RZ, RZ, RZ ;  /* 0x000000ffff497224 */ /* 0x000fe200078e00ff */
[----:B------:R-:W-:Y:S01]  /*525e0*/  ISETP.GT.U32.AND P0, PT, R68, R85, PT ;  /* 0x000000554400720c */ /* 0x000fe20003f04070 */
[----:B------:R-:W-:Y:S02]  /*525f0*/  IMAD.IADD R154, R149, 0x1, R75 ;  /* 0x00000001959a7824 */ /* 0x000fe400078e024b */
[----:B------:R-:W-:-:S03]  /*52600*/  IMAD.WIDE.U32 R70, R132, R44, RZ ;  /* 0x0000002c84467225 */ /* 0x000fc600078e00ff */
[----:B------:R-:W-:Y:S01]  /*52610*/  IADD3.X R154, PT, PT, RZ, R154, RZ, P1, P5 ;  /* 0x0000009aff9a7210 */ /* 0x000fe20000fea4ff */
[----:B------:R-:W-:Y:S01]  /*52620*/  IMAD.IADD R84, R147, 0x1, R157 ;  /* 0x0000000193547824 */ /* 0x000fe200078e029d */
[----:B------:R-:W-:Y:S01]  /*52630*/  IADD3 R82, P1, PT, R85, R70, RZ ;  /* 0x0000004655527210 */ /* 0x000fe20007f3e0ff */
[----:B------:R-:W-:-:S04]  /*52640*/  IMAD.WIDE.U32 R72, R42, R129, R72 ;  /* 0x000000812a487225 */ /* 0x000fc800078e0048 */
[----:B------:R-:W-:Y:S01]  /*52650*/  IMAD.X R153, RZ, RZ, R156, P2 ;  /* 0x000000ffff997224 */ /* 0x000fe200010e069c */
[----:B------:R-:W-:Y:S01]  /*52660*/  IADD3 R84, P2, P3, R69, R72, R84 ;  /* 0x0000004845547210 */ /* 0x000fe20007b5e054 */
[----:B------:R-:W-:Y:S02]  /*52670*/  IMAD.IADD R77, R150, 0x1, R71 ;  /* 0x00000001964d7824 */ /* 0x000fe400078e0247 */
[----:B------:R-:W-:Y:S01]  /*52680*/  IMAD.WIDE.U32 R70, R135, R43, RZ ;  /* 0x0000002b87467225 */ /* 0x000fe200078e00ff */
[----:B------:R-:W-:-:S03]  /*52690*/  ISETP.GT.U32.AND.EX P0, PT, R156, R153, PT, P0 ;  /* 0x000000999c00720c */ /* 0x000fc60003f04100 */
[----:B------:R-:W-:Y:S01]  /*526a0*/  IMAD.IADD R76, R146, 0x1, R73 ;  /* 0x00000001924c7824 */ /* 0x000fe200078e0249 */
[----:B------:R-:W-:Y:S01]  /*526b0*/  SEL R85, R68, R85, P0 ;  /* 0x0000005544557207 */ /* 0x000fe20000000000 */
[----:B------:R-:W-:Y:S01]  /*526c0*/  IMAD.WIDE.U32 R74, R131, R44, RZ ;  /* 0x0000002c834a7225 */ /* 0x000fe200078e00ff */
[----:B------:R-:W-:Y:S02]  /*526d0*/  SEL R156, R156, R153, P0 ;  /* 0x000000999c9c7207 */ /* 0x000fe40000000000 */
        /* <DEDUP_REMOVED lines=20> */
[----:B------:R-:W-:Y:S02]  /*52820*/  IMAD.MOV.U32 R77, RZ, RZ, RZ ;  /* 0x000000ffff4d7224 */ /* 0x000fe400078e00ff */
[----:B------:R-:W-:Y:S02]  /*52830*/  IMAD.IADD R25, R148, 0x1, R25 ;  /* 0x0000000194197824 */ /* 0x000fe400078e0219 */
[----:B------:R-:W-:Y:S02]  /*52840*/  IMAD.IADD R73, R150, 0x1, R73 ;  /* 0x0000000196497824 */ /* 0x000fe400078e0249 */
[----:B------:R-:W-:Y:S01]  /*52850*/  IMAD.WIDE.U32 R74, R45, R131, R74 ;  /* 0x000000832d4a7225 */ /* 0x000fe200078e004a */
[----:B------:R-:W-:-:S03]  /*52860*/  IADD3.X R154, PT, PT, R154, R25, RZ, P1, P5 ;  /* 0x000000199a9a7210 */ /* 0x000fc60000fea4ff */
[----:B------:R-:W-:Y:S01]  /*52870*/  IMAD.WIDE.U32 R76, R42, R136, R76 ;  /* 0x000000882a4c7225 */ /* 0x000fe200078e004c */
[----:B------:R-:W-:Y:S02]  /*52880*/  IADD3 R73, P1, P5, R84, R74, R73 ;  /* 0x0000004a54497210 */ /* 0x000fe40007d3e049 */
[----:B------:R-:W-:Y:S01]  /*52890*/  IADD3.X R74, PT, PT, RZ, RZ, RZ, P2, P3 ;  /* 0x000000ffff4a7210 */ /* 0x000fe200017e64ff */
[----:B------:R-:W-:Y:S01]  /*528a0*/  IMAD.IADD R24, R149, 0x1, R75 ;  /* 0x0000000195187824 */ /* 0x000fe200078e024b */
[----:B------:R-:W-:Y:S01]  /*528b0*/  IADD3 R145, P2, P3, R72, R76, R145 ;  /* 0x0000004c48917210 */ /* 0x000fe20007b5e091 */
[----:B------:R-:W-:Y:S02]  /*528c0*/  IMAD.IADD R77, R152, 0x1, R77 ;  /* 0x00000001984d7824 */ /* 0x000fe400078e024d */
[----:B------:R-:W-:Y:S01]  /*528d0*/  IMAD.WIDE.U32 R160, R134, R43, RZ ;  /* 0x0000002b86a07225 */ /* 0x000fe200078e00ff */
[----:B------:R-:W-:Y:S02]  /*528e0*/  IADD3.X R71, PT, PT, R71, R24, RZ, P1, P5 ;  /* 0x0000001847477210 */ /* 0x000fe40000fea4ff */
[----:B------:R-:W-:Y:S01]  /*528f0*/  IADD3 R76, P0, P1, R157, R73, R74 ;  /* 0x000000499d4c7210 */ /* 0x000fe2000791e04a */
[----:B------:R-:W-:Y:S01]  /*52900*/  IMAD.WIDE.U32 R24, R130, R44, RZ ;  /* 0x0000002c82187225 */ /* 0x000fe200078e00ff */
[----:B------:R-:W-:-:S02]  /*52910*/  IADD3.X R77, PT, PT, RZ, R77, RZ, P2, P3 ;  /* 0x0000004dff4d7210 */ /* 0x000fc400017e64ff */
[----:B------:R-:W-:Y:S01]  /*52920*/  IADD3 R157, P2, PT, R157, R70, RZ ;  /* 0x000000469d9d7210 */ /* 0x000fe20007f5e0ff */
[----:B------:R-:W-:Y:S01]  /*52930*/  IMAD.WIDE.U32 R72, R130, R45, RZ ;  /* 0x0000002d82487225 */ /* 0x000fe200078e00ff */
[----:B------:R-:W-:Y:S02]  /*52940*/  IADD3.X R85, PT, PT, RZ, R71, RZ, P0, P1 ;  /* 0x00000047ff557210 */ /* 0x000fe400007e24ff */
[----:B------:R-:W-:Y:S01]  /*52950*/  IADD3 R152, P0, PT, R157, R24, RZ ;  /* 0x000000189d987210 */ /* 0x000fe20007f1e0ff */
[----:B------:R-:W-:-:S04]  /*52960*/  IMAD.WIDE.U32 R74, R129, R44, RZ ;  /* 0x0000002c814a7225 */ /* 0x000fc800078e00ff */
[C---:B------:R-:W-:Y:S02]  /*52970*/  IMAD.IADD R25, R147.reuse, 0x1, R25 ;  /* 0x0000000193197824 */ /* 0x040fe400078e0219 */
        /* <DEDUP_REMOVED lines=29> */
[----:B------:R-:W-:-:S02]  /*52b50*/  ISETP.GE.U32.AND.EX P2, PT, R156, R69, PT, P3 ;  /* 0x000000459c00720c */ /* 0x000fc40003f46130 */
[----:B------:R-:W-:Y:S01]  /*52b60*/  IADD3 R75, P3, P5, R68, R75, R70 ;  /* 0x0000004b444b7210 */ /* 0x000fe20007d7e046 */
[----:B------:R-:W-:Y:S01]  /*52b70*/  IMAD.WIDE.U32 R24, R46, R133, R24 ;  /* 0x000000852e187225 */ /* 0x000fe200078e0018 */
[----:B------:R-:W-:Y:S02]  /*52b80*/  SEL R147, RZ, 0x1, P2 ;  /* 0x00000001ff937807 */ /* 0x000fe40001000000 */
[----:B------:R-:W-:Y:S01]  /*52b90*/  IADD3.X R72, PT, PT, RZ, R72, RZ, P3, P5 ;  /* 0x00000048ff487210 */ /* 0x000fe20001fea4ff */
        /* <DEDUP_REMOVED lines=24> */
[----:B------:R-:W-:-:S03]  /*52d20*/  IMAD.WIDE.U32 R76, R133, R43, RZ ;  /* 0x0000002b854c7225 */ /* 0x000fc600078e00ff */
[----:B------:R-:W-:Y:S02]  /*52d30*/  ISETP.GT.U32.AND.EX P2, PT, R73, R84, PT, P2 ;  /* 0x000000544900720c */ /* 0x000fe40003f44120 */
[----:B------:R-:W-:Y:S02]  /*52d40*/  IADD3.X R73, PT, PT, RZ, RZ, RZ, P5, P3 ;  /* 0x000000ffff497210 */ /* 0x000fe40002fe64ff */
[----:B------:R-:W-:Y:S01]  /*52d50*/  IADD3 R69, P3, P5, R75, R70, R25 ;  /* 0x000000464b457210 */ /* 0x000fe20007d7e019 */
[----:B------:R-:W-:Y:S01]  /*52d60*/  IMAD.MOV.U32 R25, RZ, RZ, RZ ;  /* 0x000000ffff197224 */ /* 0x000fe200078e00ff */
[----:B------:R-:W-:Y:S01]  /*52d70*/  SEL R74, RZ, 0x1, !P2 ;  /* 0x00000001ff4a7807 */ /* 0x000fe20005000000 */
[----:B------:R-:W-:Y:S01]  /*52d80*/  IMAD.WIDE.U32 R70, R134, R48, RZ ;  /* 0x0000003086467225 */ /* 0x000fe200078e00ff */
[----:B------:R-:W-:Y:S02]  /*52d90*/  IADD3.X R72, PT, PT, R72, R149, RZ, P3, P5 ;  /* 0x0000009548487210 */ /* 0x000fe40001fea4ff */
[----:B------:R-:W-:Y:S01]  /*52da0*/  IADD3 R69, P2, P3, R74, R69, R73 ;  /* 0x000000454a457210 */ /* 0x000fe20007b5e049 */
[----:B------:R-:W-:-:S04]  /*52db0*/  IMAD.WIDE.U32 R24, R48, R133, R24 ;  /* 0x0000008530187225 */ /* 0x000fc800078e0018 */
[----:B------:R-:W-:Y:S02]  /*52dc0*/  IMAD.IADD R149, R151, 0x1, R71 ;  /* 0x0000000197957824 */ /* 0x000fe400078e0247 */
[----:B------:R-:W-:Y:S01]  /*52dd0*/  IMAD.IADD R146, R148, 0x1, R25 ;  /* 0x0000000194927824 */ /* 0x000fe200078e0219 */
[----:B------:R-:W-:Y:S01]  /*52de0*/  IADD3.X R25, PT, PT, RZ, R72, RZ, P2, P3 ;  /* 0x00000048ff197210 */ /* 0x000fe200017e64ff */
[----:B------:R-:W-:Y:S01]  /*52df0*/  IMAD.WIDE.U32 R74, R134, R42, RZ ;  /* 0x0000002a864a7225 */ /* 0x000fe200078e00ff */
[----:B------:R-:W-:-:S03]  /*52e00*/  IADD3 R149, P2, P3, R69, R24, R149 ;  /* 0x0000001845957210 */ /* 0x000fc60007b5e095 */
[----:B------:R-:W-:Y:S01]  /*52e10*/  IMAD.IADD R69, R151, 0x1, R161 ;  /* 0x0000000197457824 */ /* 0x000fe200078e02a1 */
[----:B------:R-:W-:Y:S01]  /*52e20*/  IADD3.X R146, PT, PT, R25, R146, RZ, P2, P3 ;  /* 0x0000009219927210 */ /* 0x000fe200017e64ff */
        /* <DEDUP_REMOVED lines=225> */
[----:B------:R-:W-:Y:S02]  /*53c40*/  ISETP.GE.U32.AND.EX P5, PT, R151, R154, PT, P5 ;  /* 0x0000009a9700720c */ /* 0x000fe40003fa6150 */
[----:B------:R-:W-:Y:S02]  /*53c50*/  IADD3.X R79, P1, P6, R70, RZ, RZ, P1, P0 ;  /* 0x000000ff464f7210 */ /* 0x000fe40000e204ff */
[----:B------:R-:W-:Y:S02]  /*53c60*/  SEL R74, RZ, 0x1, P4 ;  /* 0x00000001ff4a7807 */ /* 0x000fe40002000000 */
[----:B------:R-:W-:Y:S02]  /*53c70*/  ISETP.GE.U32.AND P0, PT, R152, R77, PT ;  /* 0x0000004d9800720c */ /* 0x000fe40003f06070 */
[----:B------:R-:W-:Y:S01]  /*53c80*/  IADD3.X R76, PT, PT, R71, RZ, RZ, P1, P6 ;  /* 0x000000ff474c7210 */ /* 0x000fe20000fec4ff */
[----:B------:R-:W-:Y:S01]  /*53c90*/  IMAD.WIDE.U32 R70, R24, R8, RZ ;  /* 0x0000000818467225 */ /* 0x000fe200078e00ff */
[----:B------:R-:W-:-:S02]  /*53ca0*/  SEL R83, RZ, 0x1, P5 ;  /* 0x00000001ff537807 */ /* 0x000fc40002800000 */
[----:B------:R-:W-:Y:S01]  /*53cb0*/  IADD3 R74, P6, P4, R74, R149, R80 ;  /* 0x000000954a4a7210 */ /* 0x000fe20007cde050 */
[----:B------:R-:W-:Y:S01]  /*53cc0*/  IMAD.WIDE.U32 R68, P5, R24, R9, R68 ;  /* 0x0000000918447225 */ /* 0x000fe200078a0044 */
[----:B------:R-:W-:Y:S02]  /*53cd0*/  ISETP.GE.U32.AND.EX P0, PT, R148, R151, PT, P0 ;  /* 0x000000979400720c */ /* 0x000fe40003f06100 */
[----:B------:R-:W-:Y:S01]  /*53ce0*/  IADD3 R149, P1, PT, R79, R72, RZ ;  /* 0x000000484f957210 */ /* 0x000fe20007f3e0ff */
[----:B------:R-:W-:Y:S01]  /*53cf0*/  IMAD.X R77, RZ, RZ, RZ, P5 ;  /* 0x000000ffff4d7224 */ /* 0x000fe200028e06ff */
[----:B------:R-:W-:Y:S02]  /*53d00*/  IADD3.X R85, PT, PT, RZ, R85, RZ, P3, P2 ;  /* 0x00000055ff557210 */ /* 0x000fe40001fe44ff */
[----:B------:R-:W-:Y:S02]  /*53d10*/  SEL R80, RZ, 0x1, P0 ;  /* 0x00000001ff507807 */ /* 0x000fe40000000000 */
[----:B------:R-:W-:-:S02]  /*53d20*/  IADD3 R68, P3, PT, R71, R68, RZ ;  /* 0x0000004447447210 */ /* 0x000fc40007f7e0ff */
[----:B------:R-:W-:Y:S01]  /*53d30*/  IADD3 R149, P0, PT, R149, R70, RZ ;  /* 0x0000004695957210 */ /* 0x000fe20007f1e0ff */
[----:B------:R-:W-:Y:S01]  /*53d40*/  IMAD.WIDE.U32 R70, R153, R10, RZ ;  /* 0x0000000a99467225 */ /* 0x000fe200078e00ff */
[----:B------:R-:W-:Y:S02]  /*53d50*/  IADD3.X R25, P1, PT, R76, R25, RZ, P1, !PT ;  /* 0x000000194c197210 */ /* 0x000fe40000f3e4ff */
        /* <DEDUP_REMOVED lines=66> */
.L_x_153:
        /* <DEDUP_REMOVED lines=21> */
.L_x_154:
        /* <DEDUP_REMOVED lines=13> */
[----:B------:R-:W-:Y:S01]  /*543a0*/  IMAD.MOV.U32 R159, RZ, RZ, RZ ;  /* 0x000000ffff9f7224 */ /* 0x000fe200078e00ff */
[----:B------:R-:W-:Y:S01]  /*543b0*/  ISETP.GE.U32.AND P0, PT, R158, R72, PT ;  /* 0x000000489e00720c */ /* 0x000fe20003f06070 */
[----:B------:R-:W-:-:S04]  /*543c0*/  IMAD.WIDE.U32 R68, R81, R86, RZ ;  /* 0x0000005651447225 */ /* 0x000fc800078e00ff */
[----:B------:R-:W-:Y:S02]  /*543d0*/  IMAD.IADD R83, R157, 0x1, R153 ;  /* 0x000000019d537824 */ /* 0x000fe400078e0299 */
[----:B------:R-:W-:-:S04]  /*543e0*/  IMAD.WIDE.U32 R80, R81, R87, RZ ;  /* 0x0000005751507225 */ /* 0x000fc800078e00ff */
[----:B------:R-:W-:-:S04]  /*543f0*/  IMAD.WIDE.U32 R74, R87, R79, R74 ;  /* 0x0000004f574a7225 */ /* 0x000fc800078e004a */
[----:B------:R-:W-:-:S04]  /*54400*/  IMAD.WIDE.U32 R70, R82, R86, RZ ;  /* 0x0000005652467225 */ /* 0x000fc800078e00ff */
[----:B------:R-:W-:Y:S02]  /*54410*/  IMAD.IADD R69, R69, 0x1, R159 ;  /* 0x0000000145457824 */ /* 0x000fe400078e029f */
[----:B------:R-:W-:Y:S01]  /*54420*/  IMAD.IADD R159, R159, 0x1, R81 ;  /* 0x000000019f9f7824 */ /* 0x000fe200078e0251 */
[----:B------:R-:W-:Y:S01]  /*54430*/  IADD3 R81, P2, P4, R73, R74, R83 ;  /* 0x0000004a49517210 */ /* 0x000fe20007c5e053 */
[----:B------:R-:W-:Y:S01]  /*54440*/  IMAD.WIDE.U32 R72, R84, R86, RZ ;  /* 0x0000005654487225 */ /* 0x000fe200078e00ff */
[----:B------:R-:W-:-:S03]  /*54450*/  IADD3 R76, P5, P3, R80, R69, R70 ;  /* 0x00000045504c7210 */ /* 0x000fc60007bbe046 */
[----:B------:R-:W-:Y:S02]  /*54460*/  IMAD.MOV.U32 R83, RZ, RZ, RZ ;  /* 0x000000ffff537224 */ /* 0x000fe400078e00ff */
        /* <DEDUP_REMOVED lines=30> */
[----:B------:R-:W-:Y:S01]  /*54650*/  IMAD.IADD R25, R147, 0x1, R25 ;  /* 0x0000000193197824 */ /* 0x000fe200078e0219 */
[----:B------:R-:W-:Y:S01]  /*54660*/  IADD3 R146, P1, P2, R81, R24, R146 ;  /* 0x0000001851927210 */ /* 0x000fe20007a3e092 */
[-C--:B------:R-:W-:Y:S01]  /*54670*/  IMAD.WIDE.U32 R74, R149, R88.reuse, RZ ;  /* 0x00000058954a7225 */ /* 0x080fe200078e00ff */
[----:B------:R-:W-:Y:S02]  /*54680*/  SEL R153, RZ, 0x1, P0 ;  /* 0x00000001ff997807 */ /* 0x000fe40000000000 */
[----:B------:R-:W-:Y:S01]  /*54690*/  IADD3.X R152, PT, PT, R70, R25, RZ, P1, P2 ;  /* 0x0000001946987210 */ /* 0x000fe20000fe44ff */
[----:B------:R-:W-:Y:S01]  /*546a0*/  IMAD.IADD R161, R157, 0x1, R75 ;  /* 0x000000019da17824 */ /* 0x000fe200078e024b */
[----:B------:R-:W-:Y:S01]  /*546b0*/  IADD3.X R75, PT, PT, RZ, RZ, RZ, P5, P3 ;  /* 0x000000ffff4b7210 */ /* 0x000fe20002fe64ff */
[----:B------:R-:W-:-:S04]  /*546c0*/  IMAD.WIDE.U32 R162, R79, R88, RZ ;  /* 0x000000584fa27225 */ /* 0x000fc800078e00ff */
[----:B------:R-:W-:-:S04]  /*546d0*/  IMAD.WIDE.U32 R24, R149, R89, RZ ;  /* 0x0000005995187225 */ /* 0x000fc800078e00ff */
[----:B------:R-:W-:Y:S01]  /*546e0*/  IMAD.MOV.U32 R81, RZ, RZ, RZ ;  /* 0x000000ffff517224 */ /* 0x000fe200078e00ff */
[----:B------:R-:W-:Y:S01]  /*546f0*/  IADD3 R161, P2, P1, R24, R161, R162 ;  /* 0x000000a118a17210 */ /* 0x000fe2000795e0a2 */
[----:B------:R-:W-:Y:S01]  /*54700*/  IMAD.IADD R24, R77, 0x1, R163 ;  /* 0x000000014d187824 */ /* 0x000fe200078e02a3 */
[----:B------:R-:W-:Y:S01]  /*54710*/  IADD3 R163, P3, PT, R153, R72, RZ ;  /* 0x0000004899a37210 */ /* 0x000fe20007f7e0ff */
[----:B------:R-:W-:Y:S02]  /*54720*/  IMAD.IADD R70, R71, 0x1, R81 ;  /* 0x0000000147467824 */ /* 0x000fe400078e0251 */
[----:B------:R-:W-:Y:S01]  /*54730*/  IMAD.MOV.U32 R71, RZ, RZ, RZ ;  /* 0x000000ffff477224 */ /* 0x000fe200078e00ff */
[----:B------:R-:W-:Y:S01]  /*54740*/  IADD3 R155, P0, PT, R163, R74, RZ ;  /* 0x0000004aa39b7210 */ /* 0x000fe20007f1e0ff */
[----:B------:R-:W-:Y:S01]  /*54750*/  IMAD.X R74, RZ, RZ, R73, P3 ;  /* 0x000000ffff4a7224 */ /* 0x000fe200018e0649 */
[----:B------:R-:W-:Y:S01]  /*54760*/  ISETP.GT.U32.AND P5, PT, R72, R163, PT ;  /* 0x000000a34800720c */ /* 0x000fe20003fa4070 */
[----:B------:R-:W-:Y:S01]  /*54770*/  IMAD.WIDE.U32 R70, R87, R82, R70 ;  /* 0x0000005257467225 */ /* 0x000fe200078e0046 */
[----:B------:R-:W-:-:S02]  /*54780*/  IADD3.X R82, PT, PT, RZ, RZ, RZ, P2, P1 ;  /* 0x000000ffff527210 */ /* 0x000fc400017e24ff */
[----:B------:R-:W-:Y:S01]  /*54790*/  ISETP.GT.U32.AND.EX P5, PT, R73, R74, PT, P5 ;  /* 0x0000004a4900720c */ /* 0x000fe20003fa4150 */
[----:B------:R-:W-:Y:S01]  /*547a0*/  IMAD.X R156, R74, 0x1, R161, P0 ;  /* 0x000000014a9c7824 */ /* 0x000fe200000e06a1 */
[----:B------:R-:W-:Y:S01]  /*547b0*/  IADD3 R70, P0, P3, R75, R70, R159 ;  /* 0x000000464b467210 */ /* 0x000fe20007b1e09f */
[----:B------:R-:W-:Y:S01]  /*547c0*/  IMAD.IADD R75, R157, 0x1, R25 ;  /* 0x000000019d4b7824 */ /* 0x000fe200078e0219 */
[----:B------:R-:W-:Y:S01]  /*547d0*/  SEL R72, R72, R163, P5 ;  /* 0x000000a348487207 */ /* 0x000fe20002800000 */
[----:B------:R-:W-:Y:S01]  /*547e0*/  IMAD.MOV.U32 R25, RZ, RZ, RZ ;  /* 0x000000ffff197224 */ /* 0x000fe200078e00ff */
[----:B------:R-:W-:Y:S01]  /*547f0*/  SEL R73, R73, R74, P5 ;  /* 0x0000004a49497207 */ /* 0x000fe20002800000 */
[----:B------:R-:W-:Y:S01]  /*54800*/  IMAD.IADD R81, R81, 0x1, R71 ;  /* 0x0000000151517824 */ /* 0x000fe200078e0247 */
[----:B------:R-:W-:Y:S01]  /*54810*/  ISETP.GT.U32.AND P5, PT, R72, R155, PT ;  /* 0x0000009b4800720c */ /* 0x000fe20003fa4070 */
[----:B------:R-:W-:-:S03]  /*54820*/  IMAD.WIDE.U32 R24, R89, R79, R24 ;  /* 0x0000004f59187225 */ /* 0x000fc600078e0018 */
[----:B------:R-:W-:Y:S01]  /*54830*/  ISETP.GT.U32.AND.EX P5, PT, R73, R156, PT, P5 ;  /* 0x0000009c4900720c */ /* 0x000fe20003fa4150 */
[----:B------:R-:W-:Y:S01]  /*54840*/  IMAD.IADD R25, R77, 0x1, R25 ;  /* 0x000000014d197824 */ /* 0x000fe200078e0219 */
[----:B------:R-:W-:Y:S01]  /*54850*/  IADD3 R85, P1, P2, R85, R24, R75 ;  /* 0x0000001855557210 */ /* 0x000fe20007a3e04b */
[----:B------:R-:W-:-:S03]  /*54860*/  IMAD.WIDE.U32 R74, R84, R88, RZ ;  /* 0x00000058544a7225 */ /* 0x000fc600078e00ff */
[----:B------:R-:W-:Y:S01]  /*54870*/  IADD3.X R80, PT, PT, R80, R25, RZ, P1, P2 ;  /* 0x0000001950507210 */ /* 0x000fe20000fe44ff */
[----:B------:R-:W-:-:S04]  /*54880*/  IMAD.WIDE.U32 R72, R84, R89, RZ ;  /* 0x0000005954487225 */ /* 0x000fc800078e00ff */
[----:B------:R-:W-:-:S04]  /*54890*/  IMAD.WIDE.U32 R24, R78, R88, RZ ;  /* 0x000000584e187225 */ /* 0x000fc800078e00ff */
[C---:B------:R-:W-:Y:S02]  /*548a0*/  IMAD.IADD R75, R83.reuse, 0x1, R75 ;  /* 0x00000001534b7824 */ /* 0x040fe400078e024b */
[----:B------:R-:W-:Y:S02]  /*548b0*/  IMAD.IADD R83, R83, 0x1, R73 ;  /* 0x0000000153537824 */ /* 0x000fe400078e0249 */
[----:B------:R-:W-:Y:S01]  /*548c0*/  IMAD.WIDE.U32 R162, R148, R86, RZ ;  /* 0x0000005694a27225 */ /* 0x000fe200078e00ff */
[----:B------:R-:W-:Y:S02]  /*548d0*/  IADD3 R72, P1, P2, R72, R75, R24 ;  /* 0x0000004b48487210 */ /* 0x000fe40007a3e018 */
[----:B------:R-:W-:Y:S01]  /*548e0*/  SEL R75, RZ, 0x1, !P5 ;  /* 0x00000001ff4b7807 */ /* 0x000fe20006800000 */
[----:B------:R-:W-:Y:S02]  /*548f0*/  IMAD.IADD R24, R69, 0x1, R25 ;  /* 0x0000000145187824 */ /* 0x000fe400078e0219 */
[----:B------:R-:W-:Y:S01]  /*54900*/  IMAD.MOV.U32 R25, RZ, RZ, RZ ;  /* 0x000000ffff197224 */ /* 0x000fe200078e00ff */
[----:B------:R-:W-:-:S05]  /*54910*/  IADD3 R73, P5, PT, R75, R68, RZ ;  /* 0x000000444b497210 */ /* 0x000fca0007fbe0ff */
[----:B------:R-:W-:Y:S01]  /*54920*/  IMAD.X R161, RZ, RZ, R76, P5 ;  /* 0x000000ffffa17224 */ /* 0x000fe200028e064c */
[----:B------:R-:W-:-:S05]  /*54930*/  IADD3 R88, P5, PT, R73, R74, RZ ;  /* 0x0000004a49587210 */ /* 0x000fca0007fbe0ff */
[----:B------:R-:W-:Y:S01]  /*54940*/  IMAD.X R159, R161, 0x1, R72, P5 ;  /* 0x00000001a19f7824 */ /* 0x000fe200028e0648 */
[----:B------:R-:W-:-:S04]  /*54950*/  ISETP.GT.U32.AND P5, PT, R68, R73, PT ;  /* 0x000000494400720c */ /* 0x000fc80003fa4070 */
[----:B------:R-:W-:-:S04]  /*54960*/  ISETP.GT.U32.AND.EX P5, PT, R76, R161, PT, P5 ;  /* 0x000000a14c00720c */ /* 0x000fc80003fa4150 */
[----:B------:R-:W-:Y:S01]  /*54970*/  SEL R71, R68, R73, P5 ;  /* 0x0000004944477207 */ /* 0x000fe20002800000 */
[----:B------:R-:W-:Y:S01]  /*54980*/  IMAD.WIDE.U32 R72, R89, R78, R24 ;  /* 0x0000004e59487225 */ /* 0x000fe200078e0018 */
[----:B------:R-:W-:Y:S02]  /*54990*/  IADD3.X R78, PT, PT, RZ, R81, RZ, P0, P3 ;  /* 0x00000051ff4e7210 */ /* 0x000fe400007e64ff */
[----:B------:R-:W-:Y:S01]  /*549a0*/  SEL R76, R76, R161, P5 ;  /* 0x000000a14c4c7207 */ /* 0x000fe20002800000 */
[----:B------:R-:W-:Y:S01]  /*549b0*/  IMAD.WIDE.U32 R24, R79, R90, RZ ;  /* 0x0000005a4f187225 */ /* 0x000fe200078e00ff */
[----:B------:R-:W-:Y:S02]  /*549c0*/  ISETP.GT.U32.AND P0, PT, R71, R88, PT ;  /* 0x000000584700720c */ /* 0x000fe40003f04070 */
[----:B------:R-:W-:Y:S01]  /*549d0*/  IADD3 R74, P3, P5, R70, R72, R83 ;  /* 0x00000048464a7210 */ /* 0x000fe20007d7e053 */
[----:B------:R-:W-:Y:S01]  /*549e0*/  IMAD.IADD R81, R69, 0x1, R73 ;  /* 0x0000000145517824 */ /* 0x000fe200078e0249 */
[----:B------:R-:W-:Y:S01]  /*549f0*/  ISETP.GT.U32.AND.EX P0, PT, R76, R159, PT, P0 ;  /* 0x0000009f4c00720c */ /* 0x000fe20003f04100 */
[----:B------:R-:W-:Y:S01]  /*54a00*/  IMAD.IADD R70, R77, 0x1, R25 ;  /* 0x000000014d467824 */ /* 0x000fe200078e0219 */
[----:B------:R-:W-:Y:S01]  /*54a10*/  IADD3.X R76, PT, PT, RZ, RZ, RZ, P1, P2 ;  /* 0x000000ffff4c7210 */ /* 0x000fe20000fe44ff */
[----:B------:R-:W-:Y:S01]  /*54a20*/  IMAD.WIDE.U32 R68, R149, R91, RZ ;  /* 0x0000005b95447225 */ /* 0x000fe200078e00ff */
[----:B------:R-:W-:-:S02]  /*54a30*/  SEL R25, RZ, 0x1, !P0 ;  /* 0x00000001ff197807 */ /* 0x000fc40004000000 */
[----:B------:R-:W-:Y:S01]  /*54a40*/  IADD3.X R81, PT, PT, R78, R81, RZ, P3, P5 ;  /* 0x000000514e517210 */ /* 0x000fe20001fea4ff */
[----:B------:R-:W-:Y:S01]  /*54a50*/  IMAD.MOV.U32 R71, RZ, RZ, RZ ;  /* 0x000000ffff477224 */ /* 0x000fe200078e00ff */
[----:B------:R-:W-:Y:S01]  /*54a60*/  IADD3 R74, P0, P3, R25, R74, R76 ;  /* 0x0000004a194a7210 */ /* 0x000fe20007b1e04c */
[----:B------:R-:W-:Y:S01]  /*54a70*/  IMAD.IADD R25, R157, 0x1, R69 ;  /* 0x000000019d197824 */ /* 0x000fe200078e0245 */
[----:B------:R-:W-:Y:S01]  /*54a80*/  IADD3 R85, P1, P2, R75, R85, R82 ;  /* 0x000000554b557210 */ /* 0x000fe20007a3e052 */
[----:B------:R-:W-:Y:S01]  /*54a90*/  IMAD.WIDE.U32 R72, R91, R79, R70 ;  /* 0x0000004f5b487225 */ /* 0x000fe200078e0046 */
[----:B------:R-:W-:Y:S02]  /*54aa0*/  IADD3.X R81, PT, PT, RZ, R81, RZ, P0, P3 ;  /* 0x00000051ff517210 */ /* 0x000fe400007e64ff */
[----:B------:R-:W-:Y:S01]  /*54ab0*/  IADD3.X R76, PT, PT, RZ, R80, RZ, P1, P2 ;  /* 0x00000050ff4c7210 */ /* 0x000fe20000fe44ff */
[----:B------:R-:W-:Y:S01]  /*54ac0*/  IMAD.WIDE.U32 R70, R150, R90, RZ ;  /* 0x0000005a96467225 */ /* 0x000fe200078e00ff */
[----:B------:R-:W-:-:S03]  /*54ad0*/  IADD3 R25, P1, P2, R74, R72, R25 ;  /* 0x000000484a197210 */ /* 0x000fc60007a3e019 */
[----:B------:R-:W-:Y:S02]  /*54ae0*/  IMAD.IADD R80, R77, 0x1, R73 ;  /* 0x000000014d507824 */ /* 0x000fe400078e0249 */
[----:B------:R-:W-:Y:S02]  /*54af0*/  IMAD.IADD R74, R147, 0x1, R71 ;  /* 0x00000001934a7824 */ /* 0x000fe400078e0247 */
[----:B------:R-:W-:-:S04]  /*54b00*/  IMAD.WIDE.U32 R72, R148, R91, RZ ;  /* 0x0000005b94487225 */ /* 0x000fc800078e00ff */
        /* <DEDUP_REMOVED lines=8> */
[----:B------:R-:W-:-:S04]  /*54b90*/  IMAD.WIDE.U32 R76, R148, R87, RZ ;  /* 0x00000057944c7225 */ /* 0x000fc800078e00ff */
[----:B------:R-:W-:Y:S01]  /*54ba0*/  IMAD.WIDE.U32 R78, R162, R2, RZ ;  /* 0x00000002a24e7225 */ /* 0x000fe200078e00ff */
[----:B------:R-:W-:-:S03]  /*54bb0*/  IADD3 R89, P3, P4, R76, R89, R74 ;  /* 0x000000594c597210 */ /* 0x000fc60007c7e04a */
[----:B------:R-:W-:-:S04]  /*54bc0*/  IMAD.WIDE.U32 R160, R148, R90, RZ ;  /* 0x0000005a94a07225 */ /* 0x000fc800078e00ff */
[----:B------:R-:W-:Y:S01]  /*54bd0*/  IMAD R74, R89, R2, RZ ;  /* 0x00000002594a7224 */ /* 0x000fe200078e02ff */
[----:B------:R-:W-:Y:S01]  /*54be0*/  IADD3 R160, P0, PT, R155, R160, RZ ;  /* 0x000000a09ba07210 */ /* 0x000fe20007f1e0ff */
[----:B------:R-:W-:-:S04]  /*54bf0*/  IMAD.WIDE.U32 R84, R78, R4, RZ ;  /* 0x000000044e547225 */ /* 0x000fc800078e00ff */
[----:B------:R-:W-:Y:S01]  /*54c00*/  IMAD R83, R162, R3, R74 ;  /* 0x00000003a2537224 */ /* 0x000fe200078e024a */
[----:B------:R-:W-:Y:S01]  /*54c10*/  IADD3.X R74, PT, PT, R81, R80, RZ, P1, P2 ;  /* 0x00000050514a7210 */ /* 0x000fe20000fe44ff */
[----:B------:R-:W-:Y:S01]  /*54c20*/  IMAD.IADD R73, R151, 0x1, R161 ;  /* 0x0000000197497824 */ /* 0x000fe200078e02a1 */
[----:B------:R-:W-:Y:S01]  /*54c30*/  @P3 LOP3.LUT R0, R0, 0x4, RZ, 0xfc, !PT ;  /* 0x0000000400003812 */ /* 0x000fe200078efcff */
[----:B------:R-:W-:Y:S02]  /*54c40*/  IMAD.IADD R79, R79, 0x1, R83 ;  /* 0x000000014f4f7824 */ /* 0x000fe400078e0253 */
[----:B------:R-:W-:Y:S02]  /*54c50*/  IMAD.IADD R77, R151, 0x1, R77 ;  /* 0x00000001974d7824 */ /* 0x000fe400078e024d */
[----:B------:R-:W-:-:S04]  /*54c60*/  IMAD.WIDE.U32 R80, R79, R4, RZ ;  /* 0x000000044f507225 */ /* 0x000fc800078e00ff */
[----:B------:R-:W-:-:S04]  /*54c70*/  IMAD.WIDE.U32 R80, P1, R78, R5, R80 ;  /* 0x000000054e507225 */ /* 0x000fc80007820050 */
[----:B------:R-:W-:Y:S01]  /*54c80*/  IMAD.X R83, RZ, RZ, RZ, P1 ;  /* 0x000000ffff537224 */ /* 0x000fe200008e06ff */
[----:B------:R-:W-:Y:S01]  /*54c90*/  IADD3 R80, P2, PT, R85, R80, RZ ;  /* 0x0000005055507210 */ /* 0x000fe20007f5e0ff */
[----:B------:R-:W-:Y:S01]  /*54ca0*/  IMAD.MOV.U32 R82, RZ, RZ, R81 ;  /* 0x000000ffff527224 */ /* 0x000fe200078e0051 */
[----:B------:R-:W-:Y:S01]  /*54cb0*/  IADD3 RZ, P1, PT, R162, R84, RZ ;  /* 0x00000054a2ff7210 */ /* 0x000fe20007f3e0ff */
[----:B------:R-:W-:-:S03]  /*54cc0*/  IMAD.WIDE.U32 R84, R78, R6, RZ ;  /* 0x000000064e547225 */ /* 0x000fc600078e00ff */
[----:B------:R-:W-:Y:S01]  /*54cd0*/  IADD3.X RZ, P1, PT, R89, R80, RZ, P1, !PT ;  /* 0x0000005059ff7210 */ /* 0x000fe20000f3e4ff */
[----:B------:R-:W-:-:S03]  /*54ce0*/  IMAD.WIDE.U32.X R82, R79, R5, R82, P2 ;  /* 0x000000054f527225 */ /* 0x000fc600010e0452 */
[----:B------:R-:W-:-:S05]  /*54cf0*/  IADD3.X R89, P1, PT, RZ, R82, RZ, P1, !PT ;  /* 0x00000052ff597210 */ /* 0x000fca0000f3e4ff */
[----:B------:R-:W-:Y:S01]  /*54d00*/  IMAD.X R82, RZ, RZ, R83, P1 ;  /* 0x000000ffff527224 */ /* 0x000fe200008e0653 */
[----:B------:R-:W-:-:S04]  /*54d10*/  IADD3 R89, P1, PT, R89, R158, RZ ;  /* 0x0000009e59597210 */ /* 0x000fc80007f3e0ff */
[----:B------:R-:W-:Y:S01]  /*54d20*/  IADD3.X R145, P1, PT, R82, R145, RZ, P1, !PT ;  /* 0x0000009152917210 */ /* 0x000fe20000f3e4ff */
[----:B------:R-:W-:-:S04]  /*54d30*/  IMAD.WIDE.U32 R82, R79, R6, RZ ;  /* 0x000000064f527225 */ /* 0x000fc800078e00ff */
[----:B------:R-:W-:-:S04]  /*54d40*/  IMAD.WIDE.U32 R82, P2, R78, R7, R82 ;  /* 0x000000074e527225 */ /* 0x000fc80007840052 */
        /* <DEDUP_REMOVED lines=41> */
[----:B------:R-:W-:-:S03]  /*54fe0*/  IMAD.WIDE.U32 R148, R148, R92, RZ ;  /* 0x0000005c94947225 */ /* 0x000fc600078e00ff */
[----:B------:R-:W-:Y:S02]  /*54ff0*/  ISETP.GT.U32.AND.EX P0, PT, R24, R85, PT, P0 ;  /* 0x000000551800720c */ /* 0x000fe40003f04100 */
[----:B------:R-:W-:Y:S02]  /*55000*/  IADD3 R148, P5, PT, R83, R148, RZ ;  /* 0x0000009453947210 */ /* 0x000fe40007fbe0ff */
[----:B------:R-:W-:-:S04]  /*55010*/  SEL R86, RZ, 0x1, !P0 ;  /* 0x00000001ff567807 */ /* 0x000fc80004000000 */
[----:B------:R-:W-:Y:S01]  /*55020*/  IADD3 R86, P0, P2, R86, R25, R80 ;  /* 0x0000001956567210 */ /* 0x000fe20007a1e050 */
[----:B------:R-:W-:-:S03]  /*55030*/  IMAD.WIDE.U32 R80, R150, R92, RZ ;  /* 0x0000005c96507225 */ /* 0x000fc600078e00ff */
[----:B------:R-:W-:Y:S01]  /*55040*/  IADD3.X R88, PT, PT, RZ, R74, RZ, P0, P2 ;  /* 0x0000004aff587210 */ /* 0x000fe200007e44ff */
[----:B------:R-:W-:Y:S02]  /*55050*/  IMAD.IADD R24, R147, 0x1, R81 ;  /* 0x0000000193187824 */ /* 0x000fe400078e0251 */
[----:B------:R-:W-:Y:S02]  /*55060*/  IMAD.MOV.U32 R25, RZ, RZ, RZ ;  /* 0x000000ffff197224 */ /* 0x000fe400078e00ff */
[----:B------:R-:W-:Y:S02]  /*55070*/  IMAD.IADD R81, R151, 0x1, R73 ;  /* 0x0000000197517824 */ /* 0x000fe400078e0249 */
[----:B------:R-:W-:-:S04]  /*55080*/  IMAD.WIDE.U32 R24, R93, R150, R24 ;  /* 0x000000965d187225 */ /* 0x000fc800078e0018 */
[----:B------:R-:W-:Y:S01]  /*55090*/  IMAD.IADD R73, R147, 0x1, R25 ;  /* 0x0000000193497824 */ /* 0x000fe200078e0219 */
[----:B------:R-:W-:Y:S01]  /*550a0*/  IADD3 R74, P0, P2, R86, R24, R81 ;  /* 0x00000018564a7210 */ /* 0x000fe20007a1e051 */
[----:B------:R-:W-:-:S03]  /*550b0*/  IMAD.WIDE.U32 R24, R79, R10, RZ ;  /* 0x0000000a4f187225 */ /* 0x000fc600078e00ff */
[----:B------:R-:W-:Y:S01]  /*550c0*/  IADD3.X R73, PT, PT, R88, R73, RZ, P0, P2 ;  /* 0x0000004958497210 */ /* 0x000fe200007e44ff */
[----:B------:R-:W-:-:S04]  /*550d0*/  IMAD.WIDE.U32 R24, P0, R78, R11, R24 ;  /* 0x0000000b4e187225 */ /* 0x000fc80007800018 */
[----:B------:R-:W-:Y:S01]  /*550e0*/  IMAD.X R93, RZ, RZ, RZ, P0 ;  /* 0x000000ffff5d7224 */ /* 0x000fe200000e06ff */
[----:B------:R-:W-:Y:S01]  /*550f0*/  IADD3 R81, P0, PT, R91, R24, RZ ;  /* 0x000000185b517210 */ /* 0x000fe20007f1e0ff */
[----:B------:R-:W-:Y:S02]  /*55100*/  IMAD.MOV.U32 R92, RZ, RZ, R25 ;  /* 0x000000ffff5c7224 */ /* 0x000fe400078e0019 */
[----:B------:R-:W-:Y:S02]  /*55110*/  IMAD.IADD R25, R151, 0x1, R149 ;  /* 0x0000000197197824 */ /* 0x000fe400078e0295 */
[----:B------:R-:W-:-:S03]  /*55120*/  IMAD.WIDE.U32.X R92, R79, R11, R92, P0 ;  /* 0x0000000b4f5c7225 */ /* 0x000fc600000e045c */
[----:B------:R-:W-:Y:S01]  /*55130*/  IADD3 R72, P0, P2, R72, R25, R80 ;  /* 0x0000001948487210 */ /* 0x000fe20007a1e050 */
[----:B------:R-:W-:-:S04]  /*55140*/  IMAD R24, R145, R2, RZ ;  /* 0x0000000291187224 */ /* 0x000fc800078e02ff */
[----:B------:R-:W-:Y:S01]  /*55150*/  IMAD.X R72, R72, 0x1, R85, P5 ;  /* 0x0000000148487824 */ /* 0x000fe200028e0655 */
[----:B------:R-:W-:-:S04]  /*55160*/  IADD3 R25, P5, PT, R70, R148, RZ ;  /* 0x0000009446197210 */ /* 0x000fc80007fbe0ff */
[----:B------:R-:W-:Y:S01]  /*55170*/  IADD3 R86, P6, PT, R25, R90, RZ ;  /* 0x0000005a19567210 */ /* 0x000fe20007fde0ff */
[----:B------:R-:W-:Y:S01]  /*55180*/  IMAD.WIDE.U32 R90, R89, R2, RZ ;  /* 0x00000002595a7225 */ /* 0x000fe200078e00ff */
[----:B------:R-:W-:-:S03]  /*55190*/  IADD3.X R70, P5, PT, R82, R72, RZ, P5, !PT ;  /* 0x0000004852467210 */ /* 0x000fc60002fbe4ff */
[----:B------:R-:W-:Y:S01]  /*551a0*/  IMAD R25, R89, R3, R24 ;  /* 0x0000000359197224 */ /* 0x000fe200078e0218 */
[----:B------:R-:W-:Y:S01]  /*551b0*/  IADD3.X R70, P6, PT, R70, R81, RZ, P6, !PT ;  /* 0x0000005146467210 */ /* 0x000fe200037de4ff */
[----:B------:R-:W-:-:S03]  /*551c0*/  IMAD.WIDE.U32 R80, R90, R4, RZ ;  /* 0x000000045a507225 */ /* 0x000fc600078e00ff */
[----:B------:R-:W-:Y:S01]  /*551d0*/  IADD3.X R82, P5, P6, R92, RZ, RZ, P6, P5 ;  /* 0x000000ff5c527210 */ /* 0x000fe200036aa4ff */
[----:B------:R-:W-:-:S03]  /*551e0*/  IMAD.IADD R91, R91, 0x1, R25 ;  /* 0x000000015b5b7824 */ /* 0x000fc600078e0219 */
[----:B------:R-:W-:Y:S01]  /*551f0*/  IADD3.X R92, PT, PT, R93, RZ, RZ, P5, P6 ;  /* 0x000000ff5d5c7210 */ /* 0x000fe20002fec4ff */
        /* <DEDUP_REMOVED lines=34> */
[----:B------:R-:W-:Y:S01]  /*55420*/  IADD3.X R88, P5, P6, R24, RZ, RZ, P6, P5 ;  /* 0x000000ff18587210 */ /* 0x000fe200036aa4ff */
[----:B------:R-:W-:Y:S01]  /*55430*/  IMAD.IADD R24, R75, 0x1, R147 ;  /* 0x000000014b187824 */ /* 0x000fe200078e0293 */
[----:B------:R-:W-:Y:S02]  /*55440*/  IADD3.X R75, PT, PT, RZ, RZ, RZ, P3, P1 ;  /* 0x000000ffff4b7210 */ /* 0x000fe40001fe24ff */
[----:B------:R-:W-:Y:S01]  /*55450*/  IADD3.X R145, PT, PT, R25, RZ, RZ, P5, P6 ;  /* 0x000000ff19917210 */ /* 0x000fe20002fec4ff */
[----:B------:R-:W-:Y:S01]  /*55460*/  IMAD.MOV.U32 R25, RZ, RZ, RZ ;  /* 0x000000ffff197224 */ /* 0x000fe200078e00ff */
[C---:B------:R-:W-:Y:S02]  /*55470*/  LOP3.LUT P5, RZ, R0.reuse, 0x4, RZ, 0xc0, !PT ;  /* 0x0000000400ff7812 */ /* 0x040fe400078ac0ff */
[----:B------:R-:W-:Y:S01]  /*55480*/  LOP3.LUT P6, RZ, R0, 0x1, RZ, 0xc0, !PT ;  /* 0x0000000100ff7812 */ /* 0x000fe200078cc0ff */
[----:B------:R-:W-:Y:S01]  /*55490*/  IMAD.WIDE.U32 R24, R87, R150, R24 ;  /* 0x0000009657187225 */ /* 0x000fe200078e0018 */
[----:B------:R-:W-:-:S02]  /*554a0*/  IADD3.X R79, PT, PT, RZ, RZ, RZ, P5, P4 ;  /* 0x000000ffff4f7210 */ /* 0x000fc40002fe84ff */
[----:B------:R-:W-:Y:S01]  /*554b0*/  ISETP.NE.AND P4, PT, R154, RZ, PT ;  /* 0x000000ff9a00720c */ /* 0x000fe20003f85270 */
[----:B------:R-:W-:Y:S02]  /*554c0*/  IMAD.IADD R149, R147, 0x1, R25 ;  /* 0x0000000193957824 */ /* 0x000fe400078e0219 */
[----:B------:R-:W-:Y:S01]  /*554d0*/  IMAD.WIDE.U32 R86, R90, R10, RZ ;  /* 0x0000000a5a567225 */ /* 0x000fe200078e00ff */
[----:B------:R-:W-:Y:S02]  /*554e0*/  IADD3.X R78, PT, PT, RZ, RZ, RZ, P6, P4 ;  /* 0x000000ffff4e7210 */ /* 0x000fe400037e84ff */
[----:B------:R-:W-:Y:S01]  /*554f0*/  IADD3 R77, P4, P5, R79, R24, R77 ;  /* 0x000000184f4d7210 */ /* 0x000fe20007d9e04d */
[----:B------:R-:W-:Y:S01]  /*55500*/  IMAD.WIDE.U32 R24, R76, R2, RZ ;  /* 0x000000024c187225 */ /* 0x000fe200078e00ff */
[----:B------:R-:W-:Y:S02]  /*55510*/  IADD3 R153, P6, P3, R153, R146, R78 ;  /* 0x0000009299997210 */ /* 0x000fe40007bde04e */
[----:B------:R-:W-:Y:S01]  /*55520*/  IADD3.X R149, PT, PT, RZ, R149, RZ, P4, P5 ;  /* 0x00000095ff957210 */ /* 0x000fe200027ea4ff */
[----:B------:R-:W-:Y:S01]  /*55530*/  IMAD R78, R89, R2, RZ ;  /* 0x00000002594e7224 */ /* 0x000fe200078e02ff */
[----:B------:R-:W-:Y:S01]  /*55540*/  IADD3 R82, P1, PT, R82, R77, RZ ;  /* 0x0000004d52527210 */ /* 0x000fe20007f3e0ff */
[----:B------:R-:W-:Y:S01]  /*55550*/  IMAD.WIDE.U32 R146, R24, R4, RZ ;  /* 0x0000000418927225 */ /* 0x000fe200078e00ff */
[----:B------:R-:W-:-:S03]  /*55560*/  IADD3.X R152, PT, PT, RZ, R152, RZ, P6, P3 ;  /* 0x00000098ff987210 */ /* 0x000fc600037e64ff */
[----:B------:R-:W-:Y:S02]  /*55570*/  IMAD R81, R76, R3, R78 ;  /* 0x000000034c517224 */ /* 0x000fe400078e024e */
[----:B------:R-:W-:-:S04]  /*55580*/  IMAD.WIDE.U32 R78, R91, R10, RZ ;  /* 0x0000000a5b4e7225 */ /* 0x000fc800078e00ff */
[----:B------:R-:W-:Y:S02]  /*55590*/  IMAD.IADD R25, R25, 0x1, R81 ;  /* 0x0000000119197824 */ /* 0x000fe400078e0251 */
[----:B------:R-:W-:-:S04]  /*555a0*/  IMAD.WIDE.U32 R78, P4, R90, R11, R78 ;  /* 0x0000000b5a4e7225 */ /* 0x000fc8000788004e */
        /* <DEDUP_REMOVED lines=33> */
[----:B------:R-:W-:Y:S01]  /*557c0*/  IMAD.WIDE.U32 R88, P1, R24, R9, R88 ;  /* 0x0000000918587225 */ /* 0x000fe20007820058 */
[----:B------:R-:W-:-:S03]  /*557d0*/  IADD3.X R78, P4, P5, R78, RZ, RZ, P5, P4 ;  /* 0x000000ff4e4e7210 */ /* 0x000fc60002d884ff */
[----:B------:R-:W-:Y:S01]  /*557e0*/  IMAD.X R81, RZ, RZ, RZ, P1 ;  /* 0x000000ffff517224 */ /* 0x000fe200008e06ff */
[----:B------:R-:W-:Y:S01]  /*557f0*/  ISETP.GE.U32.AND P1, PT, R82, R77, PT ;  /* 0x0000004d5200720c */ /* 0x000fe20003f26070 */
[----:B------:R-:W-:-:S03]  /*55800*/  IMAD.WIDE.U32 R76, R24, R8, RZ ;  /* 0x00000008184c7225 */ /* 0x000fc600078e00ff */
[----:B------:R-:W-:Y:S01]  /*55810*/  ISETP.GE.U32.AND.EX P1, PT, R90, R149, PT, P1 ;  /* 0x000000955a00720c */ /* 0x000fe20003f26110 */
[----:B------:R-:W-:Y:S01]  /*55820*/  IMAD R86, R147, R2, RZ ;  /* 0x0000000293567224 */ /* 0x000fe200078e02ff */
[----:B------:R-:W-:Y:S01]  /*55830*/  IADD3.X R90, PT, PT, R79, RZ, RZ, P4, P5 ;  /* 0x000000ff4f5a7210 */ /* 0x000fe200027ea4ff */
[----:B------:R-:W-:Y:S01]  /*55840*/  IMAD.MOV.U32 R80, RZ, RZ, R89 ;  /* 0x000000ffff507224 */ /* 0x000fe200078e0059 */
[----:B------:R-:W-:Y:S01]  /*55850*/  IADD3 R91, P4, PT, R78, R91, RZ ;  /* 0x0000005b4e5b7210 */ /* 0x000fe20007f9e0ff */
[C---:B------:R-:W-:Y:S01]  /*55860*/  IMAD R89, R70.reuse, R3, R86 ;  /* 0x0000000346597224 */ /* 0x040fe200078e0256 */
[----:B------:R-:W-:Y:S01]  /*55870*/  SEL R82, RZ, 0x1, P1 ;  /* 0x00000001ff527807 */ /* 0x000fe20000800000 */
[----:B------:R-:W-:Y:S01]  /*55880*/  IMAD.WIDE.U32 R78, R25, R10, RZ ;  /* 0x0000000a194e7225 */ /* 0x000fe200078e00ff */
[----:B------:R-:W-:Y:S02]  /*55890*/  IADD3 R87, P5, PT, R77, R88, RZ ;  /* 0x000000584d577210 */ /* 0x000fe40007fbe0ff */
[----:B------:R-:W-:Y:S01]  /*558a0*/  IADD3 R84, P3, PT, R91, R76, RZ ;  /* 0x0000004c5b547210 */ /* 0x000fe20007f7e0ff */
[----:B------:R-:W-:Y:S01]  /*558b0*/  IMAD.WIDE.U32 R76, R70, R2, RZ ;  /* 0x00000002464c7225 */ /* 0x000fe200078e00ff */
[----:B------:R-:W-:-:S02]  /*558c0*/  IADD3.X R90, P4, PT, R90, R145, RZ, P4, !PT ;  /* 0x000000915a5a7210 */ /* 0x000fc4000279e4ff */
[----:B------:R-:W-:Y:S01]  /*558d0*/  IADD3 R91, P1, PT, R82, R153, RZ ;  /* 0x00000099525b7210 */ /* 0x000fe20007f3e0ff */
[----:B------:R-:W-:Y:S01]  /*558e0*/  IMAD.IADD R77, R77, 0x1, R89 ;  /* 0x000000014d4d7824 */ /* 0x000fe200078e0259 */
[----:B------:R-:W-:Y:S01]  /*558f0*/  IADD3.X R90, P3, PT, R90, R87, RZ, P3, !PT ;  /* 0x000000575a5a7210 */ /* 0x000fe20001f7e4ff */
[----:B------:R-:W-:-:S04]  /*55900*/  IMAD.WIDE.U32.X R80, R25, R9, R80, P5 ;  /* 0x0000000919507225 */ /* 0x000fc800028e0450 */
[----:B------:R-:W-:Y:S01]  /*55910*/  IMAD.X R145, RZ, RZ, R152, P1 ;  /* 0x000000ffff917224 */ /* 0x000fe200008e0698 */
[----:B------:R-:W-:Y:S01]  /*55920*/  ISETP.GE.U32.AND P1, PT, R148, R83, PT ;  /* 0x000000539400720c */ /* 0x000fe20003f26070 */
[----:B------:R-:W-:Y:S01]  /*55930*/  IMAD.WIDE.U32 R78, P6, R24, R11, R78 ;  /* 0x0000000b184e7225 */ /* 0x000fe200078c004e */
[----:B------:R-:W-:Y:S02]  /*55940*/  IADD3.X R149, P3, P4, R80, RZ, RZ, P3, P4 ;  /* 0x000000ff50957210 */ /* 0x000fe40001c684ff */
[----:B------:R-:W-:Y:S01]  /*55950*/  ISETP.GE.U32.AND.EX P1, PT, R72, R85, PT, P1 ;  /* 0x000000554800720c */ /* 0x000fe20003f26110 */
[----:B------:R-:W-:-:S04]  /*55960*/  IMAD.WIDE.U32 R86, R24, R10, RZ ;  /* 0x0000000a18567225 */ /* 0x000fc800078e00ff */
[----:B------:R-:W-:Y:S01]  /*55970*/  IMAD.WIDE.U32 R82, R77, R4, RZ ;  /* 0x000000044d527225 */ /* 0x000fe200078e00ff */
[----:B------:R-:W-:Y:S02]  /*55980*/  IADD3 R151, P5, PT, R87, R78, RZ ;  /* 0x0000004e57977210 */ /* 0x000fe40007fbe0ff */
[----:B------:R-:W-:Y:S01]  /*55990*/  IADD3.X R87, PT, PT, R81, RZ, RZ, P3, P4 ;  /* 0x000000ff51577210 */ /* 0x000fe20001fe84ff */
        /* <DEDUP_REMOVED lines=34> */
[----:B------:R-:W-:Y:S01]  /*55bc0*/  IADD3 R90, P2, P0, R68, R69, R75 ;  /* 0x00000045445a7210 */ /* 0x000fe2000785e04b */
[----:B------:R-:W-:Y:S01]  /*55bd0*/  IMAD.WIDE.U32 R68, R77, R8, RZ ;  /* 0x000000084d447225 */ /* 0x000fe200078e00ff */
[----:B------:R-:W-:-:S02]  /*55be0*/  IADD3.X R79, P3, P4, R24, RZ, RZ, P4, P3 ;  /* 0x000000ff184f7210 */ /* 0x000fc400024664ff */
[----:B------:R-:W-:Y:S02]  /*55bf0*/  SEL R83, RZ, 0x1, P1 ;  /* 0x00000001ff537807 */ /* 0x000fe40000800000 */
[----:B------:R-:W-:Y:S02]  /*55c00*/  ISETP.GE.U32.AND.EX P5, PT, R145, R152, PT, P5 ;  /* 0x000000989100720c */ /* 0x000fe40003fa6150 */
[----:B------:R-:W-:Y:S02]  /*55c10*/  ISETP.GE.U32.AND P1, PT, R92, R91, PT ;  /* 0x0000005b5c00720c */ /* 0x000fe40003f26070 */
[----:B------:R-:W-:Y:S01]  /*55c20*/  IADD3.X R75, PT, PT, R25, RZ, RZ, P3, P4 ;  /* 0x000000ff194b7210 */ /* 0x000fe20001fe84ff */
[----:B------:R-:W-:Y:S01]  /*55c30*/  IMAD.WIDE.U32 R24, R76, R8, RZ ;  /* 0x000000084c187225 */ /* 0x000fe200078e00ff */
[----:B------:R-:W-:Y:S02]  /*55c40*/  IADD3 R82, P4, P3, R83, R74, R82 ;  /* 0x0000004a53527210 */ /* 0x000fe40007b9e052 */
[----:B------:R-:W-:-:S02]  /*55c50*/  ISETP.GE.U32.AND.EX P1, PT, R146, R145, PT, P1 ;  /* 0x000000919200720c */ /* 0x000fc40003f26110 */
[----:B------:R-:W-:Y:S01]  /*55c60*/  SEL R83, RZ, 0x1, P5 ;  /* 0x00000001ff537807 */ /* 0x000fe20002800000 */
[----:B------:R-:W-:Y:S01]  /*55c70*/  IMAD.WIDE.U32 R68, P5, R76, R9, R68 ;  /* 0x000000094c447225 */ /* 0x000fe200078a0044 */
[----:B------:R-:W-:Y:S02]  /*55c80*/  IADD3.X R87, PT, PT, RZ, R71, RZ, P2, P0 ;  /* 0x00000047ff577210 */ /* 0x000fe400017e04ff */
[----:B------:R-:W-:Y:S01]  /*55c90*/  IADD3 R79, P0, PT, R79, R86, RZ ;  /* 0x000000564f4f7210 */ /* 0x000fe20007f1e0ff */
[----:B------:R-:W-:Y:S01]  /*55ca0*/  IMAD.X R71, RZ, RZ, RZ, P5 ;  /* 0x000000ffff477224 */ /* 0x000fe200028e06ff */
[----:B------:R-:W-:Y:S02]  /*55cb0*/  IADD3 R83, P2, PT, R83, R90, RZ ;  /* 0x0000005a53537210 */ /* 0x000fe40007f5e0ff */
[----:B------:R-:W-:Y:S02]  /*55cc0*/  SEL R84, RZ, 0x1, P1 ;  /* 0x00000001ff547807 */ /* 0x000fe40000800000 */
[----:B------:R-:W-:Y:S01]  /*55cd0*/  IADD3 R85, P6, PT, R25, R68, RZ ;  /* 0x0000004419557210 */ /* 0x000fe20007fde0ff */
[----:B------:R-:W-:Y:S01]  /*55ce0*/  IMAD.X R86, RZ, RZ, R87, P2 ;  /* 0x000000ffff567224 */ /* 0x000fe200010e0657 */
[----:B------:R-:W-:Y:S01]  /*55cf0*/  IADD3 R79, P1, PT, R79, R24, RZ ;  /* 0x000000184f4f7210 */ /* 0x000fe20007f3e0ff */
[----:B------:R-:W-:Y:S01]  /*55d00*/  IMAD.WIDE.U32 R24, R77, R10, RZ ;  /* 0x0000000a4d187225 */ /* 0x000fe200078e00ff */
[----:B------:R-:W-:-:S02]  /*55d10*/  IADD3.X R80, P0, PT, R75, R70, RZ, P0, !PT ;  /* 0x000000464b507210 */ /* 0x000fc4000071e4ff */
[----:B------:R-:W-:Y:S01]  /*55d20*/  IADD3 R84, P5, PT, R84, R83, RZ ;  /* 0x0000005354547210 */ /* 0x000fe20007fbe0ff */
[----:B------:R-:W-:Y:S01]  /*55d30*/  IMAD.MOV.U32 R70, RZ, RZ, R69 ;  /* 0x000000ffff467224 */ /* 0x000fe200078e0045 */
[----:B------:R-:W-:Y:S01]  /*55d40*/  IADD3.X R80, P1, PT, R80, R85, RZ, P1, !PT ;  /* 0x0000005550507210 */ /* 0x000fe20000f3e4ff */
[----:B------:R-:W-:Y:S01]  /*55d50*/  IMAD.WIDE.U32 R74, R76, R10, RZ ;  /* 0x0000000a4c4a7225 */ /* 0x000fe200078e00ff */
[----:B------:R-:W-:-:S03]  /*55d60*/  ISETP.GE.U32.AND P2, PT, R83, R90, PT ;  /* 0x0000005a5300720c */ /* 0x000fc60003f46070 */
[----:B------:R-:W-:Y:S01]  /*55d70*/  IMAD.X R85, RZ, RZ, R86, P5 ;  /* 0x000000ffff557224 */ /* 0x000fe200028e0656 */
[----:B------:R-:W-:Y:S01]  /*55d80*/  ISETP.GE.U32.AND.EX P2, PT, R86, R87, PT, P2 ;  /* 0x000000575600720c */ /* 0x000fe20003f46120 */
[----:B------:R-:W-:-:S04]  /*55d90*/  IMAD.WIDE.U32 R24, P5, R76, R11, R24 ;  /* 0x0000000b4c187225 */ /* 0x000fc800078a0018 */
[----:B------:R-:W-:Y:S01]  /*55da0*/  IMAD.WIDE.U32.X R68, R77, R9, R70, P6 ;  /* 0x000000094d447225 */ /* 0x000fe200030e0446 */
[----:B------:R-:W-:-:S03]  /*55db0*/  ISETP.GE.U32.AND P6, PT, R84, R83, PT ;  /* 0x000000535400720c */ /* 0x000fc60003fc6070 */
[----:B------:R-:W-:Y:S01]  /*55dc0*/  IMAD.X R71, RZ, RZ, RZ, P5 ;  /* 0x000000ffff477224 */ /* 0x000fe200028e06ff */
[----:B------:R-:W-:Y:S01]  /*55dd0*/  IADD3 R83, P5, PT, R72, R84, RZ ;  /* 0x0000005448537210 */ /* 0x000fe20007fbe0ff */
[----:B------:R-:W-:Y:S01]  /*55de0*/  IMAD.MOV.U32 R70, RZ, RZ, R25 ;  /* 0x000000ffff467224 */ /* 0x000fe200078e0019 */
[----:B------:R-:W-:Y:S02]  /*55df0*/  IADD3.X R68, P1, P0, R68, RZ, RZ, P1, P0 ;  /* 0x000000ff44447210 */ /* 0x000fe400008204ff */
[----:B------:R-:W-:Y:S01]  /*55e00*/  ISETP.GE.U32.AND.EX P6, PT, R85, R86, PT, P6 ;  /* 0x000000565500720c */ /* 0x000fe20003fc6160 */
[----:B------:R-:W-:Y:S01]  /*55e10*/  IMAD.X R88, R88, 0x1, R85, P5 ;  /* 0x0000000158587824 */ /* 0x000fe200028e0655 */
[----:B------:R-:W-:Y:S02]  /*55e20*/  IADD3.X R69, PT, PT, R69, RZ, RZ, P1, P0 ;  /* 0x000000ff45457210 */ /* 0x000fe40000fe04ff */
        /* <DEDUP_REMOVED lines=41> */
.L_x_155:
        /* <DEDUP_REMOVED lines=21> */
.L_x_156:
        /* <DEDUP_REMOVED lines=45> */
[----:B------:R-:W-:-:S02]  /*564e0*/  IADD3 R73, P3, PT, -R96, R119, RZ ;  /* 0x0000007760497210 */ /* 0x000fc40007f7e1ff */
[C---:B------:R-:W-:Y:S01]  /*564f0*/  ISETP.GE.U32.AND.EX P0, PT, R92.reuse, R75, PT, P0 ;  /* 0x0000004b5c00720c */ /* 0x040fe20003f06100 */
[----:B------:R-:W-:Y:S02]  /*56500*/  IMAD.X R92, R92, 0x1, ~R75, P5 ;  /* 0x000000015c5c7824 */ /* 0x000fe400028e0e4b */
        /* <DEDUP_REMOVED lines=35> */
[----:B------:R-:W-:Y:S01]  /*56740*/  @P2 SEL R24, R25, R24, P1 ;  /* 0x0000001819182207 */ /* 0x000fe20000800000 */
[----:B------:R-:W-:-:S03]  /*56750*/  IMAD.MOV.U32 R25, RZ, RZ, R76 ;  /* 0x000000ffff197224 */ /* 0x000fc600078e004c */
[----:B------:R-:W-:-:S04]  /*56760*/  LOP3.LUT R24, R24, 0x1, RZ, 0xc0, !PT ;  /* 0x0000000118187812 */ /* 0x000fc800078ec0ff */
[----:B------:R-:W-:Y:S01]  /*56770*/  IADD3 R71, P1, P2, R71, R10, R24 ;  /* 0x0000000a47477210 */ /* 0x000fe20007a3e018 */
[----:B------:R-:W-:-:S03]  /*56780*/  IMAD.MOV.U32 R24, RZ, RZ, R77 ;  /* 0x000000ffff187224 */ /* 0x000fc600078e004d */
[----:B------:R-:W-:-:S09]  /*56790*/  IADD3.X R70, PT, PT, R70, R11, RZ, P1, P2 ;  /* 0x0000000b46467210 */ /* 0x000fd20000fe44ff */
.L_x_157:
        /* <DEDUP_REMOVED lines=39> */
.L_x_158:
        /* <DEDUP_REMOVED lines=15> */
[----:B------:R-:W-:Y:S02]  /*56b00*/  CS2R R114, SRZ ;  /* 0x0000000000727805 */ /* 0x000fe4000001ff00 */
[----:B------:R-:W-:Y:S02]  /*56b10*/  CS2R R112, SRZ ;  /* 0x0000000000707805 */ /* 0x000fe4000001ff00 */
[----:B------:R-:W-:Y:S02]  /*56b20*/  ISETP.GT.U32.AND.EX P0, PT, R92, UR11, PT, P0 ;  /* 0x0000000b5c007c0c */ /* 0x000fe4000bf04100 */
[----:B------:R-:W-:Y:S02]  /*56b30*/  CS2R R110, SRZ ;  /* 0x00000000006e7805 */ /* 0x000fe4000001ff00 */
[----:B------:R-:W-:Y:S01]  /*56b40*/  CS2R R108, SRZ ;  /* 0x00000000006c7805 */ /* 0x000fe2000001ff00 */
[----:B------:R-:W1:Y:S08]  /*56b50*/  LDC R106, c[0x3][0x1ac] ;  /* 0x00c06b00ff6a7b82 */ /* 0x000e700000000800 */
        /* <DEDUP_REMOVED lines=67> */
[----:B------:R-:W-:Y:S02]  /*56f90*/  IMAD.IADD R13, R25, 0x1, R15 ;  /* 0x00000001190d7824 */ /* 0x000fe400078e020f */
[----:B------:R-:W-:-:S03]  /*56fa0*/  IMAD.WIDE.U32 R74, R29, R28, RZ ;  /* 0x0000001c1d4a7225 */ /* 0x000fc600078e00ff */
[----:B------:R-:W-:Y:S01]  /*56fb0*/  IADD3 R90, P1, P2, R70, R13, R90 ;  /* 0x0000000d465a7210 */ /* 0x000fe20007a3e05a */
[----:B------:R-:W-:Y:S02]  /*56fc0*/  IMAD.MOV.U32 R97, RZ, RZ, RZ ;  /* 0x000000ffff617224 */ /* 0x000fe400078e00ff */
[----:B------:R-:W-:Y:S02]  /*56fd0*/  IMAD.MOV.U32 R89, RZ, RZ, RZ ;  /* 0x000000ffff597224 */ /* 0x000fe400078e00ff */
[----:B------:R-:W-:Y:S02]  /*56fe0*/  IMAD.IADD R107, R25, 0x1, R71 ;  /* 0x00000001196b7824 */ /* 0x000fe400078e0247 */
[----:B------:R-:W-:Y:S02]  /*56ff0*/  IMAD.IADD R95, R97, 0x1, R75 ;  /* 0x00000001615f7824 */ /* 0x000fe400078e024b */
[----:B------:R-:W-:-:S03]  /*57000*/  IMAD.WIDE.U32 R70, R26, R27, RZ ;  /* 0x0000001b1a467225 */ /* 0x000fc600078e00ff */
[C---:B------:R-:W-:Y:S01]  /*57010*/  SHF.L.U64.HI R94, R74.reuse, 0x1, R95 ;  /* 0x000000014a5e7819 */ /* 0x040fe2000001025f */
[----:B------:R-:W-:Y:S01]  /*57020*/  IMAD.IADD R24, R85, 0x1, R89 ;  /* 0x0000000155187824 */ /* 0x000fe200078e0259 */
[C-C-:B------:R-:W-:Y:S01]  /*57030*/  SHF.R.U64 R96, R74.reuse, 0x1f, R95.reuse ;  /* 0x0000001f4a607819 */ /* 0x140fe2000000125f */
[----:B------:R-:W-:Y:S01]  /*57040*/  IMAD.SHL.U32 R85, R74, 0x2, RZ ;  /* 0x000000024a557824 */ /* 0x000fe200078e00ff */
[----:B------:R-:W-:Y:S01]  /*57050*/  SHF.R.U32.HI R95, RZ, 0x1f, R95 ;  /* 0x0000001fff5f7819 */ /* 0x000fe2000001165f */
[----:B------:R-:W-:Y:S01]  /*57060*/  IMAD.IADD R87, R71, 0x1, R17 ;  /* 0x0000000147577824 */ /* 0x000fe200078e0211 */
[----:B------:R-:W-:Y:S01]  /*57070*/  IADD3.X R71, PT, PT, RZ, RZ, RZ, P0, P3 ;  /* 0x000000ffff477210 */ /* 0x000fe200007e64ff */
[----:B------:R-:W-:Y:S01]  /*57080*/  IMAD.WIDE.U32 R74, R27, R27, RZ ;  /* 0x0000001b1b4a7225 */ /* 0x000fe200078e00ff */
[----:B------:R-:W-:Y:S02]  /*57090*/  LOP3.LUT R92, R85, 0xfffffffe, RZ, 0xc0, !PT ;  /* 0xfffffffe555c7812 */ /* 0x000fe400078ec0ff */
[C-C-:B------:R-:W-:Y:S01]  /*570a0*/  SHF.L.U64.HI R86, R70.reuse, 0x1, R87.reuse ;  /* 0x0000000146567819 */ /* 0x140fe20000010257 */
[----:B------:R-:W-:Y:S01]  /*570b0*/  IMAD.MOV.U32 R13, RZ, RZ, RZ ;  /* 0x000000ffff0d7224 */ /* 0x000fe200078e00ff */
[C-C-:B------:R-:W-:Y:S01]  /*570c0*/  SHF.R.U64 R88, R70.reuse, 0x1f, R87.reuse ;  /* 0x0000001f46587819 */ /* 0x140fe20000001257 */
[----:B------:R-:W-:Y:S01]  /*570d0*/  IMAD.SHL.U32 R15, R70, 0x2, RZ ;  /* 0x00000002460f7824 */ /* 0x000fe200078e00ff */
[----:B------:R-:W-:Y:S01]  /*570e0*/  SHF.R.U32.HI R87, RZ, 0x1f, R87 ;  /* 0x0000001fff577819 */ /* 0x000fe20000011657 */
[----:B------:R-:W-:Y:S01]  /*570f0*/  IMAD.MOV.U32 R69, RZ, RZ, RZ ;  /* 0x000000ffff457224 */ /* 0x000fe200078e00ff */
[----:B------:R-:W-:Y:S01]  /*57100*/  LOP3.LUT R86, R86, 0x1, RZ, 0xc0, !PT ;  /* 0x0000000156567812 */ /* 0x000fe200078ec0ff */
[----:B------:R-:W-:Y:S01]  /*57110*/  IMAD.IADD R13, R75, 0x1, R13 ;  /* 0x000000014b0d7824 */ /* 0x000fe200078e020d */
[----:B------:R-:W-:Y:S01]  /*57120*/  LOP3.LUT R70, R15, 0xfffffffe, RZ, 0xc0, !PT ;  /* 0xfffffffe0f467812 */ /* 0x000fe200078ec0ff */
[----:B------:R-:W-:Y:S01]  /*57130*/  IMAD.WIDE.U32 R68, R32, R26, R68 ;  /* 0x0000001a20447225 */ /* 0x000fe200078e0044 */
[----:B------:R-:W-:-:S02]  /*57140*/  IADD3.X R15, PT, PT, RZ, RZ, RZ, P4, P5 ;  /* 0x000000ffff0f7210 */ /* 0x000fc400027ea4ff */
[----:B------:R-:W-:Y:S01]  /*57150*/  LOP3.LUT R75, R87, 0x1, RZ, 0xc0, !PT ;  /* 0x00000001574b7812 */ /* 0x000fe200078ec0ff */
[----:B------:R-:W-:Y:S01]  /*57160*/  IMAD.MOV.U32 R25, RZ, RZ, RZ ;  /* 0x000000ffff197224 */ /* 0x000fe200078e00ff */
[----:B------:R-:W-:Y:S01]  /*57170*/  IADD3 R15, P4, P6, R15, R68, R73 ;  /* 0x000000440f0f7210 */ /* 0x000fe20007e9e049 */
[----:B------:R-:W-:Y:S01]  /*57180*/  IMAD.IADD R12, R89, 0x1, R91 ;  /* 0x00000001590c7824 */ /* 0x000fe200078e025b */
[----:B------:R-:W-:Y:S01]  /*57190*/  IADD3 R91, P0, PT, R70, R13, RZ ;  /* 0x0000000d465b7210 */ /* 0x000fe20007f1e0ff */
[----:B------:R-:W-:Y:S01]  /*571a0*/  IMAD.WIDE.U32 R24, R30, R26, R24 ;  /* 0x0000001a1e187225 */ /* 0x000fe200078e0018 */
[----:B------:R-:W-:-:S03]  /*571b0*/  LOP3.LUT R94, R94, 0x1, RZ, 0xc0, !PT ;  /* 0x000000015e5e7812 */ /* 0x000fc600078ec0ff */
[----:B------:R-:W-:Y:S01]  /*571c0*/  IMAD.IADD R70, R77, 0x1, R69 ;  /* 0x000000014d467824 */ /* 0x000fe200078e0245 */
[----:B------:R-:W-:Y:S01]  /*571d0*/  IADD3 R93, P3, P5, R71, R24, R93 ;  /* 0x00000018475d7210 */ /* 0x000fe20007d7e05d */
[----:B------:R-:W-:Y:S02]  /*571e0*/  IMAD.MOV.U32 R105, RZ, RZ, RZ ;  /* 0x000000ffff697224 */ /* 0x000fe400078e00ff */
[----:B------:R-:W-:Y:S01]  /*571f0*/  IMAD.WIDE.U32 R68, R28, R27, RZ ;  /* 0x0000001b1c447225 */ /* 0x000fe200078e00ff */
[----:B------:R-:W-:-:S03]  /*57200*/  IADD3.X R24, PT, PT, RZ, R70, RZ, P4, P6 ;  /* 0x00000046ff187210 */ /* 0x000fc600027ec4ff */
[----:B------:R-:W-:Y:S02]  /*57210*/  IMAD.MOV.U32 R13, RZ, RZ, RZ ;  /* 0x000000ffff0d7224 */ /* 0x000fe400078e00ff */
[----:B------:R-:W-:-:S04]  /*57220*/  IMAD.WIDE.U32 R76, R28, R28, RZ ;  /* 0x0000001c1c4c7225 */ /* 0x000fc800078e00ff */
[----:B------:R-:W-:Y:S02]  /*57230*/  IMAD.IADD R25, R89, 0x1, R25 ;  /* 0x0000000159197824 */ /* 0x000fe400078e0219 */
[----:B------:R-:W-:-:S03]  /*57240*/  IMAD.WIDE.U32 R78, R29, R27, RZ ;  /* 0x0000001b1d4e7225 */ /* 0x000fc600078e00ff */
[----:B------:R-:W-:Y:S01]  /*57250*/  IADD3.X R25, PT, PT, RZ, R25, RZ, P3, P5 ;  /* 0x00000019ff197210 */ /* 0x000fe20001fea4ff */
[----:B------:R-:W-:-:S04]  /*57260*/  IMAD.WIDE.U32 R80, R28, R26, RZ ;  /* 0x0000001a1c507225 */ /* 0x000fc800078e00ff */
[----:B------:R-:W-:Y:S02]  /*57270*/  IMAD.IADD R69, R69, 0x1, R105 ;  /* 0x0000000145457824 */ /* 0x000fe400078e0269 */
[----:B------:R-:W-:-:S03]  /*57280*/  IMAD.WIDE.U32 R12, R30, R29, R12 ;  /* 0x0000001d1e0c7225 */ /* 0x000fc600078e000c */
[----:B------:R-:W-:Y:S01]  /*57290*/  IADD3 R69, P5, P3, R80, R69, R78 ;  /* 0x0000004550457210 */ /* 0x000fe20007bbe04e */
[----:B------:R-:W-:Y:S01]  /*572a0*/  IMAD.IADD R71, R105, 0x1, R77 ;  /* 0x0000000169477824 */ /* 0x000fe200078e024d */
[----:B------:R-:W-:Y:S01]  /*572b0*/  IADD3 R107, P4, PT, R107, R12, RZ ;  /* 0x0000000c6b6b7210 */ /* 0x000fe20007f9e0ff */
[----:B------:R-:W-:Y:S01]  /*572c0*/  IMAD.WIDE.U32 R82, R74, R2, RZ ;  /* 0x000000024a527225 */ /* 0x000fe200078e00ff */
[----:B------:R-:W-:Y:S02]  /*572d0*/  IADD3.X R12, PT, PT, RZ, RZ, RZ, P1, P2 ;  /* 0x000000ffff0c7210 */ /* 0x000fe40000fe44ff */
[----:B------:R-:W-:Y:S01]  /*572e0*/  IADD3 R78, P6, PT, R92, R71, RZ ;  /* 0x000000475c4e7210 */ /* 0x000fe20007fde0ff */
[----:B------:R-:W-:Y:S01]  /*572f0*/  IMAD.X R73, R89, 0x1, R13, P4 ;  /* 0x0000000159497824 */ /* 0x000fe200020e060d */
[----:B------:R-:W-:Y:S01]  /*57300*/  SHF.R.U32.HI R92, RZ, 0x1f, R69 ;  /* 0x0000001fff5c7819 */ /* 0x000fe20000011645 */
[----:B------:R-:W-:Y:S01]  /*57310*/  IMAD.WIDE.U32 R70, R82, R4, RZ ;  /* 0x0000000452467225 */ /* 0x000fe200078e00ff */
[----:B------:R-:W-:-:S02]  /*57320*/  LOP3.LUT R77, R95, 0x1, RZ, 0xc0, !PT ;  /* 0x000000015f4d7812 */ /* 0x000fc400078ec0ff */
[----:B------:R-:W-:Y:S01]  /*57330*/  IADD3 R111, P4, PT, R92, R16, RZ ;  /* 0x000000105c6f7210 */ /* 0x000fe20007f9e0ff */
[----:B------:R-:W-:Y:S01]  /*57340*/  IMAD R89, R91, R2, RZ ;  /* 0x000000025b597224 */ /* 0x000fe200078e02ff */
[C---:B------:R-:W-:Y:S01]  /*57350*/  IADD3 RZ, P1, PT, R74.reuse, R70, RZ ;  /* 0x000000464aff7210 */ /* 0x040fe20007f3e0ff */
[----:B------:R-:W-:Y:S01]  /*57360*/  IMAD.X R13, RZ, RZ, R86, P0 ;  /* 0x000000ffff0d7224 */ /* 0x000fe200000e0656 */
[----:B------:R-:W-:Y:S01]  /*57370*/  IADD3 R85, P2, PT, R111, R76, RZ ;  /* 0x0000004c6f557210 */ /* 0x000fe20007f5e0ff */
[----:B------:R-:W-:Y:S01]  /*57380*/  IMAD R89, R74, R3, R89 ;  /* 0x000000034a597224 */ /* 0x000fe200078e0259 */
[----:B------:R-:W-:Y:S01]  /*57390*/  LOP3.LUT R74, R88, 0xfffffffe, RZ, 0xc0, !PT ;  /* 0xfffffffe584a7812 */ /* 0x000fe200078ec0ff */
[----:B------:R-:W-:Y:S01]  /*573a0*/  IMAD.X R87, RZ, RZ, R84, P4 ;  /* 0x000000ffff577224 */ /* 0x000fe200020e0654 */
[----:B------:R-:W-:Y:S01]  /*573b0*/  ISETP.GT.U32.AND P0, PT, R16, R111, PT ;  /* 0x0000006f1000720c */ /* 0x000fe20003f04070 */
[----:B------:R-:W-:Y:S01]  /*573c0*/  IMAD.X R94, RZ, RZ, R94, P6 ;  /* 0x000000ffff5e7224 */ /* 0x000fe200030e065e */
[----:B------:R-:W-:Y:S01]  /*573d0*/  LOP3.LUT R76, R96, 0xfffffffe, RZ, 0xc0, !PT ;  /* 0xfffffffe604c7812 */ /* 0x000fe200078ec0ff */
[----:B------:R-:W-:Y:S01]  /*573e0*/  IMAD.WIDE.U32 R74, R26, R26, R74 ;  /* 0x0000001a1a4a7225 */ /* 0x000fe200078e004a */
[----:B------:R-:W-:-:S03]  /*573f0*/  ISETP.GT.U32.AND.EX P0, PT, R84, R87, PT, P0 ;  /* 0x000000575400720c */ /* 0x000fc60003f04100 */
[----:B------:R-:W-:Y:S01]  /*57400*/  IMAD.WIDE.U32 R76, R29, R29, R76 ;  /* 0x0000001d1d4c7225 */ /* 0x000fe200078e004c */
[----:B------:R-:W-:-:S03]  /*57410*/  SEL R70, R16, R111, P0 ;  /* 0x0000006f10467207 */ /* 0x000fc60000000000 */
[----:B------:R-:W-:Y:S01]  /*57420*/  IMAD.X R95, R87, 0x1, R78, P2 ;  /* 0x00000001575f7824 */ /* 0x000fe200010e064e */
[----:B------:R-:W-:Y:S01]  /*57430*/  IADD3 R13, P2, PT, R13, R74, RZ ;  /* 0x0000004a0d0d7210 */ /* 0x000fe20007f5e0ff */
[----:B------:R-:W-:Y:S01]  /*57440*/  IMAD.IADD R89, R83, 0x1, R89 ;  /* 0x0000000153597824 */ /* 0x000fe200078e0259 */
[----:B------:R-:W-:Y:S01]  /*57450*/  IADD3 R94, P6, P4, R94, R76, R93 ;  /* 0x0000004c5e5e7210 */ /* 0x000fe20007cde05d */
[----:B------:R-:W-:Y:S01]  /*57460*/  IMAD.IADD R76, R97, 0x1, R77 ;  /* 0x00000001614c7824 */ /* 0x000fe200078e024d */
[----:B------:R-:W-:Y:S01]  /*57470*/  SEL R78, R84, R87, P0 ;  /* 0x00000057544e7207 */ /* 0x000fe20000000000 */
[----:B------:R-:W-:Y:S01]  /*57480*/  IMAD.WIDE.U32 R86, R89, R4, RZ ;  /* 0x0000000459567225 */ /* 0x000fe200078e00ff */
[----:B------:R-:W-:Y:S02]  /*57490*/  ISETP.GT.U32.AND P0, PT, R70, R85, PT ;  /* 0x000000554600720c */ /* 0x000fe40003f04070 */
[----:B------:R-:W-:Y:S01]  /*574a0*/  IADD3.X R88, PT, PT, RZ, R76, R25, P6, P4 ;  /* 0x0000004cff587210 */ /* 0x000fe200037e8419 */
[----:B------:R-:W-:Y:S01]  /*574b0*/  IMAD.X R17, R17, 0x1, R75, P2 ;  /* 0x0000000111117824 */ /* 0x000fe200010e064b */
[----:B------:R-:W-:Y:S01]  /*574c0*/  ISETP.GT.U32.AND.EX P0, PT, R78, R95, PT, P0 ;  /* 0x0000005f4e00720c */ /* 0x000fe20003f04100 */
[----:B------:R-:W-:Y:S01]  /*574d0*/  IMAD.WIDE.U32 R74, R89, R6, RZ ;  /* 0x00000006594a7225 */ /* 0x000fe200078e00ff */
[----:B------:R-:W-:-:S02]  /*574e0*/  IADD3 R80, P2, PT, R85, R16, RZ ;  /* 0x0000001055507210 */ /* 0x000fc40007f5e0ff */
        /* <DEDUP_REMOVED lines=133> */
[----:B------:R-:W-:Y:S01]  /*57d40*/  IMAD.IADD R105, R105, 0x1, R81 ;  /* 0x0000000169697824 */ /* 0x000fe200078e0251 */
[----:B------:R-:W-:Y:S01]  /*57d50*/  IADD3 R68, P1, PT, R87, R78, RZ ;  /* 0x0000004e57447210 */ /* 0x000fe20007f3e0ff */
[----:B------:R-:W-:Y:S01]  /*57d60*/  IMAD.X R69, RZ, RZ, RZ, P4 ;  /* 0x000000ffff457224 */ /* 0x000fe200020e06ff */
[----:B------:R-:W-:Y:S01]  /*57d70*/  IADD3.X R88, P6, PT, R88, R117, RZ, P6, !PT ;  /* 0x0000007558587210 */ /* 0x000fe200037de4ff */
[----:B------:R-:W-:Y:S01]  /*57d80*/  IMAD.MOV.U32 R81, RZ, RZ, RZ ;  /* 0x000000ffff517224 */ /* 0x000fe200078e00ff */
        /* <DEDUP_REMOVED lines=10> */
[----:B------:R-:W-:Y:S02]  /*57e30*/  IADD3.X R78, PT, PT, R85, RZ, RZ, P2, P6 ;  /* 0x000000ff554e7210 */ /* 0x000fe400017ec4ff */
[----:B------:R-:W-:Y:S01]  /*57e40*/  IADD3.X R85, P0, PT, RZ, R72, RZ, P0, !PT ;  /* 0x00000048ff557210 */ /* 0x000fe2000071e4ff */
        /* <DEDUP_REMOVED lines=19> */
[----:B------:R-:W-:Y:S02]  /*57f80*/  IADD3.X R86, PT, PT, R83, RZ, RZ, P3, P6 ;  /* 0x000000ff53567210 */ /* 0x000fe40001fec4ff */
[-C--:B------:R-:W-:Y:S02]  /*57f90*/  ISETP.GT.U32.AND P1, PT, R91, R14.reuse, PT ;  /* 0x0000000e5b00720c */ /* 0x080fe40003f24070 */
[----:B------:R-:W-:Y:S02]  /*57fa0*/  IADD3.X R77, P2, P6, R72, RZ, RZ, P2, P0 ;  /* 0x000000ff484d7210 */ /* 0x000fe400016404ff */
[----:B------:R-:W-:Y:S01]  /*57fb0*/  ISETP.GE.U32.AND P0, PT, R89, R14, PT ;  /* 0x0000000e5900720c */ /* 0x000fe20003f06070 */
[----:B------:R-:W-:Y:S01]  /*57fc0*/  IMAD R14, R87, R2, RZ ;  /* 0x00000002570e7224 */ /* 0x000fe200078e02ff */
[----:B------:R-:W-:-:S02]  /*57fd0*/  ISETP.GT.U32.AND.EX P1, PT, R95, R90, PT, P1 ;  /* 0x0000005a5f00720c */ /* 0x000fc40003f24110 */
[----:B------:R-:W-:Y:S01]  /*57fe0*/  IADD3.X R83, PT, PT, R73, RZ, RZ, P2, P6 ;  /* 0x000000ff49537210 */ /* 0x000fe200017ec4ff */
[----:B------:R-:W-:Y:S01]  /*57ff0*/  IMAD.WIDE.U32 R72, R71, R8, RZ ;  /* 0x0000000847487225 */ /* 0x000fe200078e00ff */
[----:B------:R-:W-:Y:S02]  /*58000*/  ISETP.GE.U32.AND P2, PT, R96, R13, PT ;  /* 0x0000000d6000720c */ /* 0x000fe40003f46070 */
[----:B------:R-:W-:Y:S01]  /*58010*/  IADD3 R92, P4, P5, R92, R105, R105 ;  /* 0x000000695c5c7210 */ /* 0x000fe20007d9e069 */
[----:B------:R-:W-:Y:S01]  /*58020*/  IMAD R75, R85, R3, R14 ;  /* 0x00000003554b7224 */ /* 0x000fe200078e020e */
[----:B------:R-:W-:Y:S01]  /*58030*/  SEL R13, RZ, 0x1, !P1 ;  /* 0x00000001ff0d7807 */ /* 0x000fe20004800000 */
[C---:B------:R-:W-:Y:S01]  /*58040*/  IMAD.WIDE.U32 R72, P6, R70.reuse, R9, R72 ;  /* 0x0000000946487225 */ /* 0x040fe200078c0048 */
[----:B------:R-:W-:Y:S02]  /*58050*/  ISETP.GE.U32.AND.EX P1, PT, R79, R17, PT, P2 ;  /* 0x000000114f00720c */ /* 0x000fe40003f26120 */
[----:B------:R-:W-:Y:S01]  /*58060*/  IADD3.X R14, PT, PT, RZ, R80, R80, P4, P5 ;  /* 0x00000050ff0e7210 */ /* 0x000fe200027ea450 */
[----:B------:R-:W-:Y:S01]  /*58070*/  IMAD.IADD R79, R69, 0x1, R75 ;  /* 0x00000001454f7824 */ /* 0x000fe200078e024b */
[----:B------:R-:W-:Y:S01]  /*58080*/  IADD3 R107, P4, P5, R13, R107, R12 ;  /* 0x0000006b0d6b7210 */ /* 0x000fe20007d9e00c */
[----:B------:R-:W-:Y:S01]  /*58090*/  IMAD.WIDE.U32 R74, R70, R8, RZ ;  /* 0x00000008464a7225 */ /* 0x000fe200078e00ff */
[----:B------:R-:W-:-:S02]  /*580a0*/  IADD3 R93, P3, PT, R16, R93, RZ ;  /* 0x0000005d105d7210 */ /* 0x000fc40007f7e0ff */
        /* <DEDUP_REMOVED lines=141> */
.L_x_160:
        /* <DEDUP_REMOVED lines=21> */
.L_x_161:
        /* <DEDUP_REMOVED lines=488> */
.L_x_162:
        /* <DEDUP_REMOVED lines=21> */
.L_x_163:
        /* <DEDUP_REMOVED lines=69> */
.L_x_164:
        /* <DEDUP_REMOVED lines=21> */
.L_x_165:
        /* <DEDUP_REMOVED lines=76> */
.L_x_166:
        /* <DEDUP_REMOVED lines=21> */
.L_x_167:
        /* <DEDUP_REMOVED lines=427> */
.L_x_168:
        /* <DEDUP_REMOVED lines=21> */
.L_x_169:
        /* <DEDUP_REMOVED lines=69> */
.L_x_170:
        /* <DEDUP_REMOVED lines=21> */
.L_x_171:
        /* <DEDUP_REMOVED lines=69> */
.L_x_172:
        /* <DEDUP_REMOVED lines=21> */
.L_x_173:
        /* <DEDUP_REMOVED lines=70> */
.L_x_174:
        /* <DEDUP_REMOVED lines=21> */
.L_x_175:
        /* <DEDUP_REMOVED lines=17> */
[----:B------:R-:W-:Y:S02]  /*5e450*/  IMAD.IADD R106, R77, 0x1, R83 ;  /* 0x000000014d6a7824 */ /* 0x000fe400078e0253 */
[----:B------:R-:W-:-:S04]  /*5e460*/  IMAD.WIDE.U32 R76, R36, R37, RZ ;  /* 0x00000025244c7225 */ /* 0x000fc800078e00ff */
[----:B------:R-:W-:Y:S02]  /*5e470*/  IMAD.MOV.U32 R91, RZ, RZ, RZ ;  /* 0x000000ffff5b7224 */ /* 0x000fe400078e00ff */
[----:B------:R-:W-:-:S04]  /*5e480*/  IMAD.WIDE.U32 R78, R34, R35, RZ ;  /* 0x00000023224e7225 */ /* 0x000fc800078e00ff */
[----:B------:R-:W-:Y:S02]  /*5e490*/  IMAD.MOV.U32 R41, RZ, RZ, RZ ;  /* 0x000000ffff297224 */ /* 0x000fe400078e00ff */
[----:B------:R-:W-:-:S04]  /*5e4a0*/  IMAD.WIDE.U32 R88, R35, R35, RZ ;  /* 0x0000002323587225 */ /* 0x000fc800078e00ff */
[----:B------:R-:W-:Y:S02]  /*5e4b0*/  IMAD.IADD R125, R93, 0x1, R77 ;  /* 0x000000015d7d7824 */ /* 0x000fe400078e024d */
[----:B------:R-:W-:Y:S02]  /*5e4c0*/  IMAD.IADD R85, R79, 0x1, R91 ;  /* 0x000000014f557824 */ /* 0x000fe400078e025b */
[----:B------:R-:W-:Y:S01]  /*5e4d0*/  IMAD.SHL.U32 R75, R78, 0x2, RZ ;  /* 0x000000024e4b7824 */ /* 0x000fe200078e00ff */
[C---:B------:R-:W-:Y:S01]  /*5e4e0*/  SHF.R.U64 R112, R76.reuse, 0x1f, R125 ;  /* 0x0000001f4c707819 */ /* 0x040fe2000000127d */
[----:B------:R-:W-:Y:S01]  /*5e4f0*/  IMAD.IADD R41, R89, 0x1, R41 ;  /* 0x0000000159297824 */ /* 0x000fe200078e0229 */
[C---:B------:R-:W-:Y:S01]  /*5e500*/  SHF.L.U64.HI R89, R76.reuse, 0x1, R125 ;  /* 0x000000014c597819 */ /* 0x040fe2000001027d */
[----:B------:R-:W-:Y:S01]  /*5e510*/  IMAD.SHL.U32 R107, R76, 0x2, RZ ;  /* 0x000000024c6b7824 */ /* 0x000fe200078e00ff */
[C-C-:B------:R-:W-:Y:S01]  /*5e520*/  SHF.L.U64.HI R92, R78.reuse, 0x1, R85.reuse ;  /* 0x000000014e5c7819 */ /* 0x140fe20000010255 */
[----:B------:R-:W-:Y:S01]  /*5e530*/  IMAD.WIDE.U32 R80, R37, R35, RZ ;  /* 0x0000002325507225 */ /* 0x000fe200078e00ff */
[----:B------:R-:W-:-:S02]  /*5e540*/  SHF.R.U64 R96, R78, 0x1f, R85 ;  /* 0x0000001f4e607819 */ /* 0x000fc40000001255 */
[----:B------:R-:W-:Y:S01]  /*5e550*/  LOP3.LUT R78, R75, 0xfffffffe, RZ, 0xc0, !PT ;  /* 0xfffffffe4b4e7812 */ /* 0x000fe200078ec0ff */
[----:B------:R-:W-:Y:S01]  /*5e560*/  IMAD.WIDE.U32 R76, R36, R35, RZ ;  /* 0x00000023244c7225 */ /* 0x000fe200078e00ff */
[----:B------:R-:W-:Y:S02]  /*5e570*/  SHF.R.U32.HI R35, RZ, 0x1f, R85 ;  /* 0x0000001fff237819 */ /* 0x000fe40000011655 */
[----:B------:R-:W-:Y:S01]  /*5e580*/  LOP3.LUT R96, R96, 0xfffffffe, RZ, 0xc0, !PT ;  /* 0xfffffffe60607812 */ /* 0x000fe200078ec0ff */
[----:B------:R-:W-:Y:S01]  /*5e590*/  IMAD.MOV.U32 R75, RZ, RZ, RZ ;  /* 0x000000ffff4b7224 */ /* 0x000fe200078e00ff */
[----:B------:R-:W-:Y:S01]  /*5e5a0*/  LOP3.LUT R97, R35, 0x1, RZ, 0xc0, !PT ;  /* 0x0000000123617812 */ /* 0x000fe200078ec0ff */
[----:B------:R-:W-:Y:S01]  /*5e5b0*/  IMAD.IADD R119, R119, 0x1, R115 ;  /* 0x0000000177777824 */ /* 0x000fe200078e0273 */
[----:B------:R-:W-:Y:S01]  /*5e5c0*/  IADD3 R115, P0, PT, R78, R41, RZ ;  /* 0x000000294e737210 */ /* 0x000fe20007f1e0ff */
[----:B------:R-:W-:Y:S01]  /*5e5d0*/  IMAD.WIDE.U32 R78, R37, R34, RZ ;  /* 0x00000022254e7225 */ /* 0x000fe200078e00ff */
[----:B------:R-:W-:-:S02]  /*5e5e0*/  LOP3.LUT R92, R92, 0x1, RZ, 0xc0, !PT ;  /* 0x000000015c5c7812 */ /* 0x000fc400078ec0ff */
[----:B------:R-:W-:Y:S01]  /*5e5f0*/  SHF.R.U32.HI R125, RZ, 0x1f, R125 ;  /* 0x0000001fff7d7819 */ /* 0x000fe2000001167d */
[----:B------:R-:W-:Y:S01]  /*5e600*/  IMAD.IADD R81, R81, 0x1, R75 ;  /* 0x0000000151517824 */ /* 0x000fe200078e024b */
[----:B------:R-:W-:Y:S01]  /*5e610*/  LOP3.LUT R89, R89, 0x1, RZ, 0xc0, !PT ;  /* 0x0000000159597812 */ /* 0x000fe200078ec0ff */
[----:B------:R-:W-:-:S03]  /*5e620*/  IMAD.WIDE.U32 R96, R34, R34, R96 ;  /* 0x0000002222607225 */ /* 0x000fc600078e0060 */
[----:B------:R-:W-:Y:S01]  /*5e630*/  IADD3 R81, P3, P4, R78, R81, R76 ;  /* 0x000000514e517210 */ /* 0x000fe20007c7e04c */
[----:B------:R-:W-:Y:S01]  /*5e640*/  IMAD.X R35, RZ, RZ, R92, P0 ;  /* 0x000000ffff237224 */ /* 0x000fe200000e065c */
[----:B------:R-:W-:Y:S01]  /*5e650*/  IADD3.X R78, PT, PT, RZ, RZ, RZ, P1, P6 ;  /* 0x000000ffff4e7210 */ /* 0x000fe20000fec4ff */
[-C--:B------:R-:W-:Y:S01]  /*5e660*/  IMAD.WIDE.U32 R108, R37, R37.reuse, RZ ;  /* 0x00000025256c7225 */ /* 0x080fe200078e00ff */
[----:B------:R-:W-:Y:S02]  /*5e670*/  SHF.R.U32.HI R94, RZ, 0x1f, R81 ;  /* 0x0000001fff5e7819 */ /* 0x000fe40000011651 */
[----:B------:R-:W-:Y:S01]  /*5e680*/  IADD3 R35, P6, PT, R35, R96, RZ ;  /* 0x0000006023237210 */ /* 0x000fe20007fde0ff */
[----:B------:R-:W-:Y:S01]  /*5e690*/  IMAD.WIDE.U32 R86, R38, R37, RZ ;  /* 0x0000002526567225 */ /* 0x000fe200078e00ff */
[----:B------:R-:W-:-:S03]  /*5e6a0*/  LOP3.LUT R76, R107, 0xfffffffe, RZ, 0xc0, !PT ;  /* 0xfffffffe6b4c7812 */ /* 0x000fc600078ec0ff */
[----:B------:R-:W-:Y:S01]  /*5e6b0*/  IMAD.IADD R41, R75, 0x1, R109 ;  /* 0x000000014b297824 */ /* 0x000fe200078e026d */
[----:B------:R-:W-:Y:S01]  /*5e6c0*/  IADD3 R109, P0, PT, R94, R82, RZ ;  /* 0x000000525e6d7210 */ /* 0x000fe20007f1e0ff */
[----:B------:R-:W-:Y:S02]  /*5e6d0*/  IMAD.X R92, R91, 0x1, R97, P6 ;  /* 0x000000015b5c7824 */ /* 0x000fe400030e0661 */
[----:B------:R-:W-:Y:S01]  /*5e6e0*/  IMAD.WIDE.U32 R84, R39, R36, RZ ;  /* 0x0000002427547225 */ /* 0x000fe200078e00ff */
[----:B------:R-:W-:Y:S02]  /*5e6f0*/  IADD3 R123, P6, PT, R109, R108, RZ ;  /* 0x0000006c6d7b7210 */ /* 0x000fe40007fde0ff */
[----:B------:R-:W-:Y:S01]  /*5e700*/  IADD3 R41, P1, PT, R76, R41, RZ ;  /* 0x000000294c297210 */ /* 0x000fe20007f3e0ff */
[----:B------:R-:W-:Y:S02]  /*5e710*/  IMAD.IADD R96, R121, 0x1, R87 ;  /* 0x0000000179607824 */ /* 0x000fe400078e0257 */
[----:B------:R-:W-:-:S02]  /*5e720*/  IMAD.MOV.U32 R97, RZ, RZ, RZ ;  /* 0x000000ffff617224 */ /* 0x000fc400078e00ff */
[----:B------:R-:W-:Y:S01]  /*5e730*/  IMAD.X R108, RZ, RZ, R117, P0 ;  /* 0x000000ffff6c7224 */ /* 0x000fe200000e0675 */
[----:B------:R-:W-:Y:S01]  /*5e740*/  ISETP.GT.U32.AND P0, PT, R82, R109, PT ;  /* 0x0000006d5200720c */ /* 0x000fe20003f04070 */
[----:B------:R-:W-:Y:S02]  /*5e750*/  IMAD.IADD R85, R113, 0x1, R85 ;  /* 0x0000000171557824 */ /* 0x000fe400078e0255 */
[----:B------:R-:W-:Y:S01]  /*5e760*/  IMAD.WIDE.U32 R96, R38, R36, R96 ;  /* 0x0000002426607225 */ /* 0x000fe200078e0060 */
[----:B------:R-:W-:-:S03]  /*5e770*/  ISETP.GT.U32.AND.EX P0, PT, R117, R108, PT, P0 ;  /* 0x0000006c7500720c */ /* 0x000fc60003f04100 */
[----:B------:R-:W-:Y:S02]  /*5e780*/  IMAD.MOV.U32 R91, RZ, RZ, RZ ;  /* 0x000000ffff5b7224 */ /* 0x000fe400078e00ff */
[----:B------:R-:W-:Y:S02]  /*5e790*/  IMAD.MOV.U32 R107, RZ, RZ, RZ ;  /* 0x000000ffff6b7224 */ /* 0x000fe400078e00ff */
[----:B------:R-:W-:Y:S01]  /*5e7a0*/  IMAD.X R110, R108, 0x1, R41, P6 ;  /* 0x000000016c6e7824 */ /* 0x000fe200030e0629 */
[----:B------:R-:W-:Y:S01]  /*5e7b0*/  IADD3 R76, P6, PT, R85, R96, RZ ;  /* 0x00000060554c7210 */ /* 0x000fe20007fde0ff */
[----:B------:R-:W-:Y:S01]  /*5e7c0*/  IMAD.WIDE.U32 R90, R38, R34, R90 ;  /* 0x00000022265a7225 */ /* 0x000fe200078e005a */
[----:B------:R-:W-:Y:S02]  /*5e7d0*/  SEL R38, R82, R109, P0 ;  /* 0x0000006d52267207 */ /* 0x000fe40000000000 */
[----:B------:R-:W-:Y:S01]  /*5e7e0*/  SEL R85, R117, R108, P0 ;  /* 0x0000006c75557207 */ /* 0x000fe20000000000 */
[----:B------:R-:W-:Y:S01]  /*5e7f0*/  IMAD.WIDE.U32 R106, R40, R34, R106 ;  /* 0x00000022286a7225 */ /* 0x000fe200078e006a */
[----:B------:R-:W-:-:S02]  /*5e800*/  LOP3.LUT R96, R112, 0xfffffffe, RZ, 0xc0, !PT ;  /* 0xfffffffe70607812 */ /* 0x000fc400078ec0ff */
[----:B------:R-:W-:Y:S01]  /*5e810*/  ISETP.GT.U32.AND P0, PT, R38, R123, PT ;  /* 0x0000007b2600720c */ /* 0x000fe20003f04070 */
[----:B------:R-:W-:-:S03]  /*5e820*/  IMAD.WIDE.U32 R40, R88, R2, RZ ;  /* 0x0000000258287225 */ /* 0x000fc600078e00ff */
[----:B------:R-:W-:Y:S01]  /*5e830*/  ISETP.GT.U32.AND.EX P0, PT, R85, R110, PT, P0 ;  /* 0x0000006e5500720c */ /* 0x000fe20003f04100 */
[----:B------:R-:W-:Y:S01]  /*5e840*/  IMAD.X R111, R121, 0x1, R97, P6 ;  /* 0x00000001796f7824 */ /* 0x000fe200030e0661 */
[----:B------:R-:W-:Y:S01]  /*5e850*/  LOP3.LUT R97, R125, 0x1, RZ, 0xc0, !PT ;  /* 0x000000017d617812 */ /* 0x000fe200078ec0ff */
[----:B------:R-:W-:Y:S01]  /*5e860*/  IMAD.X R89, RZ, RZ, R89, P1 ;  /* 0x000000ffff597224 */ /* 0x000fe200008e0659 */
[----:B------:R-:W-:Y:S01]  /*5e870*/  IADD3 R105, P1, P6, R78, R90, R105 ;  /* 0x0000005a4e697210 */ /* 0x000fe20007e3e069 */
[----:B------:R-:W-:Y:S02]  /*5e880*/  IMAD.IADD R121, R121, 0x1, R91 ;  /* 0x0000000179797824 */ /* 0x000fe400078e025b */
[----:B------:R-:W-:-:S03]  /*5e890*/  IMAD.WIDE.U32 R90, R40, R4, RZ ;  /* 0x00000004285a7225 */ /* 0x000fc600078e00ff */
[----:B------:R-:W-:Y:S01]  /*5e8a0*/  IADD3.X R121, PT, PT, RZ, R121, RZ, P1, P6 ;  /* 0x00000079ff797210 */ /* 0x000fe20000fec4ff */
[----:B------:R-:W-:Y:S01]  /*5e8b0*/  IMAD R38, R115, R2, RZ ;  /* 0x0000000273267224 */ /* 0x000fe200078e02ff */
[----:B------:R-:W-:Y:S01]  /*5e8c0*/  IADD3 RZ, P1, PT, R88, R90, RZ ;  /* 0x0000005a58ff7210 */ /* 0x000fe20007f3e0ff */
[----:B------:R-:W-:Y:S01]  /*5e8d0*/  IMAD.WIDE.U32 R96, R36, R36, R96 ;  /* 0x0000002424607225 */ /* 0x000fe200078e0060 */
[----:B------:R-:W-:-:S03]  /*5e8e0*/  SEL R90, RZ, 0x1, !P0 ;  /* 0x00000001ff5a7807 */ /* 0x000fc60004000000 */
[----:B------:R-:W-:Y:S01]  /*5e8f0*/  IMAD R87, R88, R3, R38 ;  /* 0x0000000358577224 */ /* 0x000fe200078e0226 */
[----:B------:R-:W-:Y:S01]  /*5e900*/  IADD3 R89, P0, P6, R89, R96, R105 ;  /* 0x0000006059597210 */ /* 0x000fe20007e1e069 */
[----:B------:R-:W-:Y:S01]  /*5e910*/  IMAD.IADD R38, R93, 0x1, R97 ;  /* 0x000000015d267824 */ /* 0x000fe200078e0261 */
[----:B------:R-:W-:Y:S01]  /*5e920*/  IADD3.X R96, PT, PT, RZ, RZ, RZ, P2, P5 ;  /* 0x000000ffff607210 */ /* 0x000fe200017ea4ff */
[----:B------:R-:W-:Y:S01]  /*5e930*/  IMAD.IADD R87, R41, 0x1, R87 ;  /* 0x0000000129577824 */ /* 0x000fe200078e0257 */
[----:B------:R-:W-:Y:S02]  /*5e940*/  IADD3 R97, P2, P5, R105, R89, R90 ;  /* 0x0000005969617210 */ /* 0x000fe40007d5e05a */
[----:B------:R-:W-:Y:S01]  /*5e950*/  IADD3.X R38, PT, PT, RZ, R38, R121, P0, P6 ;  /* 0x00000026ff267210 */ /* 0x000fe200007ec479 */
[----:B------:R-:W-:Y:S01]  /*5e960*/  IMAD.WIDE.U32 R108, R87, R4, RZ ;  /* 0x00000004576c7225 */ /* 0x000fe200078e00ff */
[----:B------:R-:W-:Y:S02]  /*5e970*/  IADD3 R96, P0, P6, R96, R106, R119 ;  /* 0x0000006a60607210 */ /* 0x000fe40007e1e077 */
[----:B------:R-:W-:Y:S01]  /*5e980*/  IADD3.X R105, PT, PT, R121, R38, RZ, P2, P5 ;  /* 0x0000002679697210 */ /* 0x000fe200017ea4ff */
[----:B------:R-:W-:Y:S01]  /*5e990*/  IMAD.IADD R106, R83, 0x1, R107 ;  /* 0x00000001536a7824 */ /* 0x000fe200078e026b */
[----:B------:R-:W-:Y:S01]  /*5e9a0*/  IADD3 R78, P2, PT, R123, R82, RZ ;  /* 0x000000527b4e7210 */ /* 0x000fe20007f5e0ff */
[----:B------:R-:W-:Y:S01]  /*5e9b0*/  IMAD.WIDE.U32 R88, R87, R6, RZ ;  /* 0x0000000657587225 */ /* 0x000fe200078e00ff */
[----:B------:R-:W-:-:S02]  /*5e9c0*/  SHF.L.U64.HI R41, R80, 0x1, R81 ;  /* 0x0000000150297819 */ /* 0x000fc40000010251 */
        /* <DEDUP_REMOVED lines=15> */
[----:B------:R-:W-:Y:S01]  /*5eac0*/  IADD3 R39, P5, PT, R90, R74, RZ ;  /* 0x0000004a5a277210 */ /* 0x000fe20007fbe0ff */
[----:B------:R-:W-:Y:S01]  /*5ead0*/  IMAD.MOV.U32 R90, RZ, RZ, R89 ;  /* 0x000000ffff5a7224 */ /* 0x000fe200078e0059 */
[----:B------:R-:W-:Y:S01]  /*5eae0*/  IADD3.X RZ, P1, PT, R115, R108, RZ, P1, !PT ;  /* 0x0000006c73ff7210 */ /* 0x000fe20000f3e4ff */
        /* <DEDUP_REMOVED lines=21> */
[----:B------:R-:W-:Y:S02]  /*5ec40*/  ISETP.GT.U32.AND P1, PT, R115, R108, PT ;  /* 0x0000006c7300720c */ /* 0x000fe40003f24070 */
[----:B------:R-:W-:Y:S01]  /*5ec50*/  SEL R119, R114, R83, P6 ;  /* 0x0000005372777207 */ /* 0x000fe20003000000 */
        /* <DEDUP_REMOVED lines=12> */
[----:B------:R-:W-:Y:S01]  /*5ed20*/  IMAD.WIDE.U32 R80, P1, R40, R11, R80 ;  /* 0x0000000b28507225 */ /* 0x000fe20007820050 */
[----:B------:R-:W-:-:S03]  /*5ed30*/  IADD3.X R119, P5, P0, R90, RZ, RZ, P5, P0 ;  /* 0x000000ff5a777210 */ /* 0x000fc600028a04ff */
[----:B------:R-:W-:-:S04]  /*5ed40*/  IMAD.WIDE.U32 R38, R40, R10, RZ ;  /* 0x0000000a28267225 */ /* 0x000fc800078e00ff */
[----:B------:R-:W-:-:S04]  /*5ed50*/  IMAD.WIDE.U32 R40, R123, R2, RZ ;  /* 0x000000027b287225 */ /* 0x000fc800078e00ff */
[----:B------:R-:W-:Y:S02]  /*5ed60*/  IMAD R115, R123, R3, R82 ;  /* 0x000000037b737224 */ /* 0x000fe400078e0252 */
[----:B------:R-:W-:Y:S01]  /*5ed70*/  IMAD.X R83, RZ, RZ, RZ, P1 ;  /* 0x000000ffff537224 */ /* 0x000fe200008e06ff */
[----:B------:R-:W-:Y:S01]  /*5ed80*/  IADD3 R113, P1, PT, R39, R80, RZ ;  /* 0x0000005027717210 */ /* 0x000fe20007f3e0ff */
[----:B------:R-:W-:Y:S01]  /*5ed90*/  IMAD.IADD R115, R41, 0x1, R115 ;  /* 0x0000000129737824 */ /* 0x000fe200078e0273 */
[----:B------:R-:W-:Y:S01]  /*5eda0*/  SEL R39, RZ, 0x1, !P2 ;  /* 0x00000001ff277807 */ /* 0x000fe20005000000 */
[----:B------:R-:W-:Y:S02]  /*5edb0*/  IMAD.MOV.U32 R82, RZ, RZ, R81 ;  /* 0x000000ffff527224 */ /* 0x000fe400078e0051 */
[----:B------:R-:W-:Y:S01]  /*5edc0*/  IMAD.WIDE.U32.X R80, R87, R9, R84, P6 ;  /* 0x0000000957507225 */ /* 0x000fe200030e0454 */
[----:B------:R-:W-:-:S03]  /*5edd0*/  IADD3 R41, P6, P2, R37, R76, R96 ;  /* 0x0000004c25297210 */ /* 0x000fc60007ade060 */
[----:B------:R-:W-:Y:S01]  /*5ede0*/  IMAD.WIDE.U32 R84, R115, R4, RZ ;  /* 0x0000000473547225 */ /* 0x000fe200078e00ff */
[----:B------:R-:W-:-:S03]  /*5edf0*/  IADD3.X R118, PT, PT, RZ, R111, R106, P6, P2 ;  /* 0x0000006fff767210 */ /* 0x000fc600037e446a */
        /* <DEDUP_REMOVED lines=9> */
[----:B------:R-:W-:Y:S01]  /*5ee90*/  IMAD.IADD R91, R75, 0x1, R79 ;  /* 0x000000014b5b7824 */ /* 0x000fe200078e024f */
[----:B------:R-:W-:Y:S01]  /*5eea0*/  IADD3.X R78, P0, PT, R76, R117, RZ, P0, !PT ;  /* 0x000000754c4e7210 */ /* 0x000fe2000071e4ff */
[----:B------:R-:W-:Y:S01]  /*5eeb0*/  IMAD.IADD R76, R77, 0x1, R93 ;  /* 0x000000014d4c7824 */ /* 0x000fe200078e025d */
[----:B------:R-:W-:Y:S01]  /*5eec0*/  IADD3 R86, P6, PT, R87, R84, RZ ;  /* 0x0000005457567210 */ /* 0x000fe20007fde0ff */
[----:B------:R-:W-:Y:S01]  /*5eed0*/  IMAD.X R87, RZ, RZ, RZ, P5 ;  /* 0x000000ffff577224 */ /* 0x000fe200028e06ff */
        /* <DEDUP_REMOVED lines=31> */
[----:B------:R-:W-:Y:S01]  /*5f0d0*/  IMAD.WIDE.U32 R84, R40, R10, RZ ;  /* 0x0000000a28547225 */ /* 0x000fe200078e00ff */
[----:B------:R-:W-:-:S03]  /*5f0e0*/  IADD3.X R86, P2, P5, R86, RZ, RZ, P2, P5 ;  /* 0x000000ff56567210 */ /* 0x000fc6000154a4ff */
[----:B------:R-:W-:Y:S01]  /*5f0f0*/  IMAD.WIDE.U32 R40, R119, R2, RZ ;  /* 0x0000000277287225 */ /* 0x000fe200078e00ff */
[----:B------:R-:W-:-:S03]  /*5f100*/  IADD3.X R120, PT, PT, R87, RZ, RZ, P2, P5 ;  /* 0x000000ff57787210 */ /* 0x000fc600017ea4ff */
[----:B------:R-:W-:Y:S01]  /*5f110*/  IMAD R89, R119, R3, R88 ;  /* 0x0000000377597224 */ /* 0x000fe200078e0258 */
[----:B------:R-:W-:Y:S01]  /*5f120*/  IADD3.X R88, P0, PT, R77, R114, RZ, P0, !PT ;  /* 0x000000724d587210 */ /* 0x000fe2000071e4ff */
        /* <DEDUP_REMOVED lines=9> */
[----:B------:R-:W-:Y:S02]  /*5f1c0*/  IADD3 R117, P2, PT, R86, R117, RZ ;  /* 0x0000007556757210 */ /* 0x000fe40007f5e0ff */
[----:B------:R-:W-:Y:S01]  /*5f1d0*/  IADD3.X R83, PT, PT, R83, RZ, RZ, P0, P1 ;  /* 0x000000ff53537210 */ /* 0x000fe200007e24ff */
[----:B------:R-:W-:Y:S01]  /*5f1e0*/  IMAD.WIDE.U32.X R88, R115, R11, R38, P6 ;  /* 0x0000000b73587225 */ /* 0x000fe200030e0426 */
[----:B------:R-:W-:-:S02]  /*5f1f0*/  IADD3 R117, P6, PT, R117, R80, RZ ;  /* 0x0000005075757210 */ /* 0x000fc40007fde0ff */
[----:B------:R-:W-:Y:S01]  /*5f200*/  IADD3.X R113, P2, PT, R120, R113, RZ, P2, !PT ;  /* 0x0000007178717210 */ /* 0x000fe2000175e4ff */
[----:B------:R-:W-:-:S03]  /*5f210*/  IMAD.WIDE.U32 R38, R40, R4, RZ ;  /* 0x0000000428267225 */ /* 0x000fc600078e00ff */
[----:B------:R-:W-:Y:S01]  /*5f220*/  IADD3.X R113, P6, PT, R113, R122, RZ, P6, !PT ;  /* 0x0000007a71717210 */ /* 0x000fe200037de4ff */
[----:B------:R-:W-:Y:S01]  /*5f230*/  IMAD.WIDE.U32 R78, P5, R40, R5, R78 ;  /* 0x00000005284e7225 */ /* 0x000fe200078a004e */
[----:B------:R-:W-:Y:S02]  /*5f240*/  IADD3 RZ, P0, PT, R119, R38, RZ ;  /* 0x0000002677ff7210 */ /* 0x000fe40007f1e0ff */
[----:B------:R-:W-:Y:S01]  /*5f250*/  IADD3.X R85, P2, P6, R74, RZ, RZ, P6, P2 ;  /* 0x000000ff4a557210 */ /* 0x000fe200036444ff */
[----:B------:R-:W-:Y:S01]  /*5f260*/  IMAD.MOV.U32 R77, RZ, RZ, RZ ;  /* 0x000000ffff4d7224 */ /* 0x000fe200078e00ff */
[----:B------:R-:W-:Y:S01]  /*5f270*/  IADD3 R38, P1, PT, R39, R78, RZ ;  /* 0x0000004e27267210 */ /* 0x000fe20007f3e0ff */
[----:B------:R-:W-:Y:S01]  /*5f280*/  IMAD.X R39, RZ, RZ, RZ, P5 ;  /* 0x000000ffff277224 */ /* 0x000fe200028e06ff */
[----:B------:R-:W-:Y:S01]  /*5f290*/  IADD3 R82, P5, PT, R82, R35, RZ ;  /* 0x0000002352527210 */ /* 0x000fe20007fbe0ff */
[----:B------:R-:W-:Y:S01]  /*5f2a0*/  IMAD.WIDE.U32 R76, R36, R34, R76 ;  /* 0x00000022244c7225 */ /* 0x000fe200078e004c */
[----:B------:R-:W-:-:S02]  /*5f2b0*/  IADD3.X RZ, P0, PT, R121, R38, RZ, P0, !PT ;  /* 0x0000002679ff7210 */ /* 0x000fc4000071e4ff */
[----:B------:R-:W-:Y:S01]  /*5f2c0*/  IADD3.X R34, PT, PT, RZ, RZ, RZ, P3, P4 ;  /* 0x000000ffff227210 */ /* 0x000fe20001fe84ff */
[----:B------:R-:W-:Y:S01]  /*5f2d0*/  IMAD.MOV.U32 R38, RZ, RZ, R79 ;  /* 0x000000ffff267224 */ /* 0x000fe200078e004f */
[----:B------:R-:W-:-:S03]  /*5f2e0*/  IADD3 R85, P3, PT, R85, R82, RZ ;  /* 0x0000005255557210 */ /* 0x000fc60007f7e0ff */
[----:B------:R-:W-:Y:S01]  /*5f2f0*/  IMAD.WIDE.U32.X R78, R41, R5, R38, P1 ;  /* 0x00000005294e7225 */ /* 0x000fe200008e0426 */
[----:B------:R-:W-:Y:S02]  /*5f300*/  IADD3 R91, P4, P1, R34, R76, R91 ;  /* 0x0000004c225b7210 */ /* 0x000fe4000799e05b */
[----:B------:R-:W-:Y:S01]  /*5f310*/  IADD3.X R34, PT, PT, R75, RZ, RZ, P2, P6 ;  /* 0x000000ff4b227210 */ /* 0x000fe200017ec4ff */
[----:B------:R-:W-:Y:S01]  /*5f320*/  IMAD.WIDE.U32 R38, R41, R6, RZ ;  /* 0x0000000629267225 */ /* 0x000fe200078e00ff */
[----:B------:R-:W-:Y:S02]  /*5f330*/  IADD3.X R36, P0, PT, RZ, R78, RZ, P0, !PT ;  /* 0x0000004eff247210 */ /* 0x000fe4000071e4ff */
[----:B------:R-:W-:Y:S01]  /*5f340*/  IADD3 R84, P6, PT, R85, R84, RZ ;  /* 0x0000005455547210 */ /* 0x000fe20007fde0ff */
[----:B------:R-:W-:Y:S02]  /*5f350*/  IMAD.X R85, R83, 0x1, R92, P5 ;  /* 0x0000000153557824 */ /* 0x000fe400028e065c */
        /* <DEDUP_REMOVED lines=11> */
[----:B------:R-:W-:Y:S01]  /*5f410*/  IADD3 R117, P2, PT, R117, R74, RZ ;  /* 0x0000004a75757210 */ /* 0x000fe20007f5e0ff */
[----:B------:R-:W-:Y:S01]  /*5f420*/  IMAD.WIDE.U32 R38, R41, R8, RZ ;  /* 0x0000000829267225 */ /* 0x000fe200078e00ff */
[----:B------:R-:W-:-:S02]  /*5f430*/  IADD3.X R87, P3, P6, R88, RZ, RZ, P6, P3 ;  /* 0x000000ff58577210 */ /* 0x000fc400036664ff */
[----:B------:R-:W-:Y:S01]  /*5f440*/  IADD3.X R113, P2, PT, R113, R36, RZ, P2, !PT ;  /* 0x0000002471717210 */ /* 0x000fe2000175e4ff */
[----:B------:R-:W-:Y:S01]  /*5f450*/  IMAD.WIDE.U32.X R78, R41, R7, R78, P5 ;  /* 0x00000007294e7225 */ /* 0x000fe200028e044e */
[----:B------:R-:W-:Y:S02]  /*5f460*/  IADD3.X R88, PT, PT, R89, RZ, RZ, P3, P6 ;  /* 0x000000ff59587210 */ /* 0x000fe40001fec4ff */
[----:B------:R-:W-:Y:S01]  /*5f470*/  IADD3.X R76, PT, PT, RZ, R76, RZ, P4, P1 ;  /* 0x0000004cff4c7210 */ /* 0x000fe200027e24ff */
[----:B------:R-:W-:Y:S01]  /*5f480*/  IMAD R36, R113, R2, RZ ;  /* 0x0000000271247224 */ /* 0x000fe200078e02ff */
[----:B------:R-:W-:Y:S01]  /*5f490*/  IADD3.X R77, P2, P6, R78, RZ, RZ, P2, P0 ;  /* 0x000000ff4e4d7210 */ /* 0x000fe200016404ff */
[----:B------:R-:W-:Y:S01]  /*5f4a0*/  IMAD.WIDE.U32 R74, R40, R8, RZ ;  /* 0x00000008284a7225 */ /* 0x000fe200078e00ff */
[----:B------:R-:W-:Y:S02]  /*5f4b0*/  ISETP.GT.U32.AND P1, PT, R108, R107, PT ;  /* 0x0000006b6c00720c */ /* 0x000fe40003f24070 */
[----:B------:R-:W-:Y:S01]  /*5f4c0*/  IADD3.X R79, PT, PT, R79, RZ, RZ, P2, P6 ;  /* 0x000000ff4f4f7210 */ /* 0x000fe200017ec4ff */
[----:B------:R-:W-:Y:S01]  /*5f4d0*/  IMAD R81, R117, R3, R36 ;  /* 0x0000000375517224 */ /* 0x000fe200078e0224 */
[----:B------:R-:W-:Y:S01]  /*5f4e0*/  ISETP.GT.U32.AND.EX P1, PT, R112, R109, PT, P1 ;  /* 0x0000006d7000720c */ /* 0x000fe20003f24110 */
[----:B------:R-:W-:Y:S01]  /*5f4f0*/  IMAD.WIDE.U32 R38, P6, R40, R9, R38 ;  /* 0x0000000928267225 */ /* 0x000fe200078c0026 */
[----:B------:R-:W-:-:S02]  /*5f500*/  ISETP.GE.U32.AND P2, PT, R82, R35, PT ;  /* 0x000000235200720c */ /* 0x000fc40003f46070 */
[----:B------:R-:W-:Y:S01]  /*5f510*/  IADD3 R91, P4, P5, R94, R91, R91 ;  /* 0x0000005b5e5b7210 */ /* 0x000fe20007d9e05b */
[----:B------:R-:W-:Y:S01]  /*5f520*/  IMAD.WIDE.U32 R34, R117, R2, RZ ;  /* 0x0000000275227225 */ /* 0x000fe200078e00ff */
[----:B------:R-:W-:Y:S02]  /*5f530*/  SEL R83, RZ, 0x1, !P1 ;  /* 0x00000001ff537807 */ /* 0x000fe40004800000 */
[----:B------:R-:W-:Y:S01]  /*5f540*/  IADD3.X R80, PT, PT, RZ, R76, R76, P4, P5 ;  /* 0x0000004cff507210 */ /* 0x000fe200027ea44c */
[----:B------:R-:W-:Y:S01]  /*5f550*/  IMAD.IADD R81, R35, 0x1, R81 ;  /* 0x0000000123517824 */ /* 0x000fe200078e0251 */
[----:B------:R-:W-:Y:S01]  /*5f560*/  ISETP.GE.U32.AND.EX P1, PT, R85, R92, PT, P2 ;  /* 0x0000005c5500720c */ /* 0x000fe20003f26120 */
[----:B------:R-:W-:Y:S01]  /*5f570*/  IMAD.MOV.U32 R36, RZ, RZ, R39 ;  /* 0x000000ffff247224 */ /* 0x000fe200078e0027 */
[----:B------:R-:W-:Y:S01]  /*5f580*/  IADD3 R83, P4, P5, R83, R90, R37 ;  /* 0x0000005a53537210 */ /* 0x000fe20007d9e025 */
[----:B------:R-:W-:Y:S01]  /*5f590*/  IMAD.X R37, RZ, RZ, RZ, P6 ;  /* 0x000000ffff257224 */ /* 0x000fe200030e06ff */
[----:B------:R-:W-:Y:S01]  /*5f5a0*/  IADD3 R85, P2, PT, R77, R84, RZ ;  /* 0x000000544d557210 */ /* 0x000fe20007f5e0ff */
[----:B------:R-:W-:Y:S01]  /*5f5b0*/  IMAD.WIDE.U32 R76, R81, R4, RZ ;  /* 0x00000004514c7225 */ /* 0x000fe200078e00ff */
[----:B------:R-:W-:-:S02]  /*5f5c0*/  IADD3.X R111, PT, PT, RZ, R111, RZ, P4, P5 ;  /* 0x0000006fff6f7210 */ /* 0x000fc400027ea4ff */
[----:B------:R-:W-:Y:S01]  /*5f5d0*/  IADD3 R35, P4, PT, R75, R38, RZ ;  /* 0x000000264b237210 */ /* 0x000fe20007f9e0ff */
[C---:B------:R-:W-:Y:S01]  /*5f5e0*/  IMAD.WIDE.U32 R38, R34.reuse, R4, RZ ;  /* 0x0000000422267225 */ /* 0x040fe200078e00ff */
[----:B------:R-:W-:Y:S02]  /*5f5f0*/  IADD3 R84, P6, PT, R85, R74, RZ ;  /* 0x0000004a55547210 */ /* 0x000fe40007fde0ff */
[----:B------:R-:W-:Y:S01]  /*5f600*/  IADD3.X R86, P2, PT, R79, R86, RZ, P2, !PT ;  /* 0x000000564f567210 */ /* 0x000fe2000175e4ff */
[----:B------:R-:W-:Y:S01]  /*5f610*/  IMAD.WIDE.U32 R76, P5, R34, R5, R76 ;  /* 0x00000005224c7225 */ /* 0x000fe200078a004c */
[----:B------:R-:W-:Y:S02]  /*5f620*/  SEL R74, RZ, 0x1, P1 ;  /* 0x00000001ff4a7807 */ /* 0x000fe40000800000 */
[----:B------:R-:W-:Y:S01]  /*5f630*/  IADD3 RZ, P1, PT, R117, R38, RZ ;  /* 0x0000002675ff7210 */ /* 0x000fe20007f3e0ff */
[----:B------:R-:W-:Y:S01]  /*5f640*/  IMAD.WIDE.U32.X R36, R41, R9, R36, P4 ;  /* 0x0000000929247225 */ /* 0x000fe200020e0424 */
[----:B------:R-:W-:-:S02]  /*5f650*/  IADD3.X R86, P6, PT, R86, R35, RZ, P6, !PT ;  /* 0x0000002356567210 */ /* 0x000fc400037de4ff */
        /* <DEDUP_REMOVED lines=10> */
[----:B------:R-:W-:Y:S01]  /*5f700*/  ISETP.GE.U32.AND P0, PT, R118, R107, PT ;  /* 0x0000006b7600720c */ /* 0x000fe20003f06070 */
[----:B------:R-:W-:Y:S01]  /*5f710*/  IMAD.WIDE.U32 R36, R40, R10, RZ ;  /* 0x0000000a28247225 */ /* 0x000fe200078e00ff */
[----:B------:R-:W-:Y:S02]  /*5f720*/  IADD3 R97, P3, PT, R97, R110, RZ ;  /* 0x0000006e61617210 */ /* 0x000fe40007f7e0ff */
[----:B------:R-:W-:Y:S01]  /*5f730*/  ISETP.GE.U32.AND.EX P0, PT, R114, R109, PT, P0 ;  /* 0x0000006d7200720c */ /* 0x000fe20003f06100 */
        /* <DEDUP_REMOVED lines=12> */
[----:B------:R-:W-:Y:S01]  /*5f800*/  IADD3.X R89, P4, PT, R89, R88, RZ, P4, !PT ;  /* 0x0000005859597210 */ /* 0x000fe2000279e4ff */
[----:B------:R-:W-:Y:S01]  /*5f810*/  IMAD.X R77, RZ, RZ, R77, P1 ;  /* 0x000000ffff4d7224 */ /* 0x000fe200008e064d */
[----:B------:R-:W-:Y:S01]  /*5f820*/  SEL R35, RZ, 0x1, P0 ;  /* 0x00000001ff237807 */ /* 0x000fe20000000000 */
        /* <DEDUP_REMOVED lines=9> */
[----:B------:R-:W-:Y:S01]  /*5f8c0*/  IADD3 R75, P1, PT, R75, R36, RZ ;  /* 0x000000244b4b7210 */ /* 0x000fe20007f3e0ff */
[----:B------:R-:W-:-:S03]  /*5f8d0*/  IMAD.WIDE.U32 R36, R81, R8, RZ ;  /* 0x0000000851247225 */ /* 0x000fc600078e00ff */
[----:B------:R-:W-:Y:S01]  /*5f8e0*/  IADD3.X R74, P1, PT, R77, R74, RZ, P1, !PT ;  /* 0x0000004a4d4a7210 */ /* 0x000fe20000f3e4ff */
[----:B------:R-:W-:Y:S01]  /*5f8f0*/  IMAD.WIDE.U32.X R40, R81, R7, R40, P5 ;  /* 0x0000000751287225 */ /* 0x000fe200028e0428 */
[----:B------:R-:W-:Y:S02]  /*5f900*/  ISETP.GE.U32.AND.EX P5, PT, R85, R80, PT, P2 ;  /* 0x000000505500720c */ /* 0x000fe40003fa6120 */
[----:B------:R-:W-:Y:S01]  /*5f910*/  ISETP.GE.U32.AND P2, PT, R87, R82, PT ;  /* 0x000000525700720c */ /* 0x000fe20003f46070 */
[----:B------:R-:W-:Y:S01]  /*5f920*/  IMAD.X R105, RZ, RZ, R105, P3 ;  /* 0x000000ffff697224 */ /* 0x000fe200018e0669 */
[----:B------:R-:W-:Y:S02]  /*5f930*/  IADD3.X R77, P0, P1, R40, RZ, RZ, P1, P0 ;  /* 0x000000ff284d7210 */ /* 0x000fe400009004ff */
[----:B------:R-:W-:Y:S01]  /*5f940*/  IADD3.X R80, PT, PT, R39, RZ, RZ, P4, P6 ;  /* 0x000000ff27507210 */ /* 0x000fe200027ec4ff */
[----:B------:R-:W-:Y:S01]  /*5f950*/  IMAD.WIDE.U32 R38, R34, R8, RZ ;  /* 0x0000000822267225 */ /* 0x000fe200078e00ff */
[----:B------:R-:W-:-:S02]  /*5f960*/  SEL R40, RZ, 0x1, P5 ;  /* 0x00000001ff287807 */ /* 0x000fc40002800000 */
[----:B------:R-:W-:Y:S01]  /*5f970*/  ISETP.GE.U32.AND.EX P2, PT, R88, R85, PT, P2 ;  /* 0x000000555800720c */ /* 0x000fe20003f46120 */
[----:B------:R-:W-:Y:S01]  /*5f980*/  IMAD.WIDE.U32 R36, P5, R34, R9, R36 ;  /* 0x0000000922247225 */ /* 0x000fe200078a0024 */
[----:B------:R-:W-:Y:S02]  /*5f990*/  IADD3.X R78, PT, PT, R41, RZ, RZ, P0, P1 ;  /* 0x000000ff294e7210 */ /* 0x000fe400007e24ff */
[----:B------:R-:W-:Y:S01]  /*5f9a0*/  IADD3 R77, P0, PT, R77, R76, RZ ;  /* 0x0000004c4d4d7210 */ /* 0x000fe20007f1e0ff */
        /* <DEDUP_REMOVED lines=26> */
[----:B------:R-:W-:Y:S01]  /*5fb50*/  IADD3 R38, P1, PT, R41, R38, RZ ;  /* 0x0000002629267210 */ /* 0x000fe20007f3e0ff */
[----:B------:R-:W-:Y:S01]  /*5fb60*/  IMAD.MOV.U32 R34, RZ, RZ, R39 ;  /* 0x000000ffff227224 */ /* 0x000fe200078e0027 */
        /* <DEDUP_REMOVED lines=45> */
.L_x_176:
        /* <DEDUP_REMOVED lines=21> */
.L_x_177:
        /* <DEDUP_REMOVED lines=69> */
.L_x_178:
        /* <DEDUP_REMOVED lines=21> */
.L_x_179:
        /* <DEDUP_REMOVED lines=21> */
[-C--:B------:R-:W-:Y:S02]  /*60680*/  ISETP.GE.U32.AND P2, PT, R39, R37.reuse, PT ;  /* 0x000000252700720c */ /* 0x080fe40003f46070 */
[-C--:B------:R-:W-:Y:S02]  /*60690*/  ISETP.GE.U32.AND.EX P1, PT, R77, R36.reuse, PT, P1 ;  /* 0x000000244d00720c */ /* 0x080fe40003f26110 */
        /* <DEDUP_REMOVED lines=47> */
.L_x_180:
        /* <DEDUP_REMOVED lines=21> */
.L_x_181:
        /* <DEDUP_REMOVED lines=15> */
[----:B------:R-:W-:-:S04]  /*60bd0*/  IMAD.WIDE.U32 R34, R94, R92, RZ ;  /* 0x0000005c5e227225 */ /* 0x000fc800078e00ff */
[----:B------:R-:W-:-:S04]  /*60be0*/  IMAD.WIDE.U32 R124, R89, R91, RZ ;  /* 0x0000005b597c7225 */ /* 0x000fc800078e00ff */
[----:B------:R-:W-:-:S04]  /*60bf0*/  IMAD.WIDE.U32 R40, R88, R90, RZ ;  /* 0x0000005a58287225 */ /* 0x000fc800078e00ff */
[----:B------:R-:W-:Y:S02]  /*60c00*/  IMAD.IADD R37, R39, 0x1, R97 ;  /* 0x0000000127257824 */ /* 0x000fe400078e0261 */
[----:B------:R-:W-:Y:S02]  /*60c10*/  IMAD.MOV.U32 R123, RZ, RZ, RZ ;  /* 0x000000ffff7b7224 */ /* 0x000fe400078e00ff */
[----:B------:R-:W-:Y:S01]  /*60c20*/  IMAD.WIDE.U32 R76, R96, R92, RZ ;  /* 0x0000005c604c7225 */ /* 0x000fe200078e00ff */
[----:B------:R-:W-:-:S03]  /*60c30*/  IADD3 R124, P1, P6, R124, R37, R40 ;  /* 0x000000257c7c7210 */ /* 0x000fc60007e3e028 */
[----:B------:R-:W-:-:S04]  /*60c40*/  IMAD.WIDE.U32 R74, R94, R93, RZ ;  /* 0x0000005d5e4a7225 */ /* 0x000fc800078e00ff */
[----:B------:R-:W-:Y:S01]  /*60c50*/  IMAD.IADD R113, R81, 0x1, R35 ;  /* 0x0000000151717824 */ /* 0x000fe200078e0223 */
[----:B------:R-:W-:Y:S01]  /*60c60*/  IADD3.X R35, PT, PT, RZ, RZ, RZ, P0, P2 ;  /* 0x000000ffff237210 */ /* 0x000fe200007e44ff */
[----:B------:R-:W-:Y:S02]  /*60c70*/  IMAD.IADD R36, R41, 0x1, R123 ;  /* 0x0000000129247824 */ /* 0x000fe400078e027b */
[----:B------:R-:W-:Y:S01]  /*60c80*/  IMAD.IADD R40, R117, 0x1, R77 ;  /* 0x0000000175287824 */ /* 0x000fe200078e024d */
[----:B------:R-:W-:Y:S01]  /*60c90*/  IADD3 R113, P3, P5, R74, R113, R76 ;  /* 0x000000714a717210 */ /* 0x000fe20007d7e04c */
[----:B------:R-:W-:Y:S02]  /*60ca0*/  IMAD.MOV.U32 R41, RZ, RZ, RZ ;  /* 0x000000ffff297224 */ /* 0x000fe400078e00ff */
[----:B------:R-:W-:Y:S02]  /*60cb0*/  IMAD.IADD R39, R81, 0x1, R75 ;  /* 0x0000000151277824 */ /* 0x000fe400078e024b */
[----:B------:R-:W-:-:S04]  /*60cc0*/  IMAD.WIDE.U32 R86, R92, R92, RZ ;  /* 0x0000005c5c567225 */ /* 0x000fc800078e00ff */
[----:B------:R-:W-:Y:S01]  /*60cd0*/  IMAD.MOV.U32 R119, RZ, RZ, RZ ;  /* 0x000000ffff777224 */ /* 0x000fe200078e00ff */
[----:B------:R-:W-:Y:S01]  /*60ce0*/  LOP3.LUT R86, R86, 0xfffffffd, RZ, 0xc0, !PT ;  /* 0xfffffffd56567812 */ /* 0x000fe200078ec0ff */
[----:B------:R-:W-:-:S04]  /*60cf0*/  IMAD.WIDE.U32 R74, R91, R90, RZ ;  /* 0x0000005a5b4a7225 */ /* 0x000fc800078e00ff */
[----:B------:R-:W-:Y:S02]  /*60d00*/  IMAD.MOV.U32 R109, RZ, RZ, RZ ;  /* 0x000000ffff6d7224 */ /* 0x000fe400078e00ff */
[----:B------:R-:W-:-:S04]  /*60d10*/  IMAD.WIDE.U32 R78, R93, R92, RZ ;  /* 0x0000005c5d4e7225 */ /* 0x000fc800078e00ff */
[----:B------:R-:W-:Y:S02]  /*60d20*/  IMAD.MOV.U32 R81, RZ, RZ, RZ ;  /* 0x000000ffff517224 */ /* 0x000fe400078e00ff */
[----:B------:R-:W-:-:S04]  /*60d30*/  IMAD.WIDE.U32 R40, R93, R96, R40 ;  /* 0x000000605d287225 */ /* 0x000fc800078e0028 */
[----:B------:R-:W-:Y:S02]  /*60d40*/  IMAD.IADD R106, R119, 0x1, R87 ;  /* 0x00000001776a7824 */ /* 0x000fe400078e0257 */
[----:B------:R-:W-:Y:S01]  /*60d50*/  IMAD.IADD R115, R75, 0x1, R109 ;  /* 0x000000014b737824 */ /* 0x000fe200078e026d */
[----:B------:R-:W-:Y:S01]  /*60d60*/  IADD3.X R75, PT, PT, RZ, RZ, RZ, P1, P6 ;  /* 0x000000ffff4b7210 */ /* 0x000fe20000fec4ff */
[----:B------:R-:W-:Y:S01]  /*60d70*/  IMAD.SHL.U32 R87, R78, 0x2, RZ ;  /* 0x000000024e577824 */ /* 0x000fe200078e00ff */
[----:B------:R-:W-:Y:S01]  /*60d80*/  IADD3 R112, P1, PT, R39, R40, RZ ;  /* 0x0000002827707210 */ /* 0x000fe20007f3e0ff */
[----:B------:R-:W-:Y:S01]  /*60d90*/  IMAD.WIDE.U32 R80, R91, R96, R80 ;  /* 0x000000605b507225 */ /* 0x000fe200078e0050 */
[C---:B------:R-:W-:Y:S02]  /*60da0*/  SHF.L.U64.HI R129, R74.reuse, 0x1, R115 ;  /* 0x000000014a817819 */ /* 0x040fe40000010273 */
[----:B------:R-:W-:Y:S01]  /*60db0*/  LOP3.LUT R87, R87, 0xfffffffe, RZ, 0xc0, !PT ;  /* 0xfffffffe57577812 */ /* 0x000fe200078ec0ff */
[----:B------:R-:W-:Y:S01]  /*60dc0*/  IMAD.MOV.U32 R121, RZ, RZ, RZ ;  /* 0x000000ffff797224 */ /* 0x000fe200078e00ff */
[----:B------:R-:W-:Y:S01]  /*60dd0*/  IADD3 R35, P0, P4, R35, R80, R105 ;  /* 0x0000005023237210 */ /* 0x000fe20007c1e069 */
[----:B------:R-:W-:Y:S01]  /*60de0*/  IMAD.MOV.U32 R37, RZ, RZ, RZ ;  /* 0x000000ffff257224 */ /* 0x000fe200078e00ff */
[----:B------:R-:W-:Y:S01]  /*60df0*/  IADD3 R87, P2, PT, R87, R106, RZ ;  /* 0x0000006a57577210 */ /* 0x000fe20007f5e0ff */
[----:B------:R-:W-:Y:S01]  /*60e00*/  IMAD.IADD R111, R117, 0x1, R81 ;  /* 0x00000001756f7824 */ /* 0x000fe200078e0251 */
[----:B------:R-:W-:Y:S01]  /*60e10*/  SHF.R.U64 R76, R74, 0x1f, R115 ;  /* 0x0000001f4a4c7819 */ /* 0x000fe20000001273 */
[----:B------:R-:W-:Y:S01]  /*60e20*/  IMAD.IADD R97, R97, 0x1, R125 ;  /* 0x0000000161617824 */ /* 0x000fe200078e027d */
[----:B------:R-:W-:Y:S01]  /*60e30*/  LOP3.LUT R129, R129, 0x1, RZ, 0xc0, !PT ;  /* 0x0000000181817812 */ /* 0x000fe200078ec0ff */
[----:B------:R-:W-:Y:S01]  /*60e40*/  IMAD.IADD R77, R121, 0x1, R79 ;  /* 0x00000001794d7824 */ /* 0x000fe200078e024f */
[----:B------:R-:W-:Y:S01]  /*60e50*/  IADD3.X R111, PT, PT, RZ, R111, RZ, P0, P4 ;  /* 0x0000006fff6f7210 */ /* 0x000fe200007e84ff */
[----:B------:R-:W-:Y:S01]  /*60e60*/  IMAD.WIDE.U32 R36, R88, R91, R36 ;  /* 0x0000005b58247225 */ /* 0x000fe200078e0024 */
[----:B------:R-:W-:-:S02]  /*60e70*/  LOP3.LUT R76, R76, 0xfffffffe, RZ, 0xc0, !PT ;  /* 0xfffffffe4c4c7812 */ /* 0x000fc400078ec0ff */
[C---:B------:R-:W-:Y:S01]  /*60e80*/  SHF.L.U64.HI R108, R78.reuse, 0x1, R77 ;  /* 0x000000014e6c7819 */ /* 0x040fe2000001024d */
[----:B------:R-:W-:Y:S01]  /*60e90*/  IMAD.X R39, R117, 0x1, R41, P1 ;  /* 0x0000000175277824 */ /* 0x000fe200008e0629 */
[----:B------:R-:W-:Y:S01]  /*60ea0*/  SHF.R.U64 R84, R78, 0x1f, R77 ;  /* 0x0000001f4e547819 */ /* 0x000fe2000000124d */
[----:B------:R-:W-:Y:S01]  /*60eb0*/  IMAD.WIDE.U32 R40, R92, R90, RZ ;  /* 0x0000005a5c287225 */ /* 0x000fe200078e00ff */
[----:B------:R-:W-:Y:S02]  /*60ec0*/  IADD3 R106, P4, P6, R75, R36, R97 ;  /* 0x000000244b6a7210 */ /* 0x000fe40007e9e061 */
[----:B------:R-:W-:Y:S01]  /*60ed0*/  IADD3.X R97, PT, PT, RZ, RZ, RZ, P3, P5 ;  /* 0x000000ffff617210 */ /* 0x000fe20001fea4ff */
[----:B------:R-:W-:Y:S01]  /*60ee0*/  IMAD.SHL.U32 R107, R74, 0x2, RZ ;  /* 0x000000024a6b7824 */ /* 0x000fe200078e00ff */
[----:B------:R-:W-:Y:S01]  /*60ef0*/  LOP3.LUT R108, R108, 0x1, RZ, 0xc0, !PT ;  /* 0x000000016c6c7812 */ /* 0x000fe200078ec0ff */
[----:B------:R-:W-:Y:S01]  /*60f00*/  IMAD.WIDE.U32 R74, R93, R90, RZ ;  /* 0x0000005a5d4a7225 */ /* 0x000fe200078e00ff */
[----:B------:R-:W-:-:S02]  /*60f10*/  LOP3.LUT R84, R84, 0xfffffffe, RZ, 0xc0, !PT ;  /* 0xfffffffe54547812 */ /* 0x000fc400078ec0ff */
[----:B------:R-:W-:Y:S01]  /*60f20*/  LOP3.LUT R107, R107, 0xfffffffe, RZ, 0xc0, !PT ;  /* 0xfffffffe6b6b7812 */ /* 0x000fe200078ec0ff */
[----:B------:R-:W-:-:S03]  /*60f30*/  IMAD.WIDE.U32 R78, R92, R91, RZ ;  /* 0x0000005b5c4e7225 */ /* 0x000fc600078e00ff */
[----:B------:R-:W-:Y:S01]  /*60f40*/  IADD3 R107, P0, PT, R107, R110, RZ ;  /* 0x0000006e6b6b7210 */ /* 0x000fe20007f1e0ff */
[----:B------:R-:W-:Y:S02]  /*60f50*/  IMAD.IADD R41, R41, 0x1, R119 ;  /* 0x0000000129297824 */ /* 0x000fe400078e0277 */
[----:B------:R-:W-:-:S03]  /*60f60*/  IMAD.WIDE.U32 R80, R85, R2, RZ ;  /* 0x0000000255507225 */ /* 0x000fc600078e00ff */
[----:B------:R-:W-:Y:S01]  /*60f70*/  IADD3 R41, P5, P3, R78, R41, R74 ;  /* 0x000000294e297210 */ /* 0x000fe20007bbe04a */
[----:B------:R-:W-:Y:S01]  /*60f80*/  IMAD.IADD R110, R123, 0x1, R37 ;  /* 0x000000017b6e7824 */ /* 0x000fe200078e0225 */
[----:B------:R-:W-:Y:S01]  /*60f90*/  SHF.R.U32.HI R74, RZ, 0x1f, R115 ;  /* 0x0000001fff4a7819 */ /* 0x000fe20000011673 */
[----:B------:R-:W-:Y:S01]  /*60fa0*/  IMAD.WIDE.U32 R36, R80, R4, RZ ;  /* 0x0000000450247225 */ /* 0x000fe200078e00ff */
[----:B------:R-:W-:Y:S02]  /*60fb0*/  SHF.R.U32.HI R117, RZ, 0x1f, R41 ;  /* 0x0000001fff757819 */ /* 0x000fe40000011629 */
[----:B------:R-:W-:Y:S01]  /*60fc0*/  IADD3.X R110, PT, PT, RZ, R110, RZ, P4, P6 ;  /* 0x0000006eff6e7210 */ /* 0x000fe200027ec4ff */
[----:B------:R-:W-:Y:S01]  /*60fd0*/  IMAD.X R108, RZ, RZ, R108, P2 ;  /* 0x000000ffff6c7224 */ /* 0x000fe200010e066c */
[----:B------:R-:W-:Y:S01]  /*60fe0*/  IADD3 R105, P2, PT, R117, R82, RZ ;  /* 0x0000005275697210 */ /* 0x000fe20007f5e0ff */
[----:B------:R-:W-:Y:S01]  /*60ff0*/  IMAD R114, R107, R2, RZ ;  /* 0x000000026b727224 */ /* 0x000fe200078e02ff */
[C---:B------:R-:W-:Y:S01]  /*61000*/  IADD3 RZ, P1, PT, R85.reuse, R36, RZ ;  /* 0x0000002455ff7210 */ /* 0x040fe20007f3e0ff */
[----:B------:R-:W-:Y:S01]  /*61010*/  IMAD.X R129, RZ, RZ, R129, P0 ;  /* 0x000000ffff817224 */ /* 0x000fe200000e0681 */
[----:B------:R-:W-:Y:S01]  /*61020*/  SHF.R.U32.HI R36, RZ, 0x1f, R77 ;  /* 0x0000001fff247819 */ /* 0x000fe2000001164d */
[----:B------:R-:W-:Y:S01]  /*61030*/  IMAD R125, R85, R3, R114 ;  /* 0x00000003557d7224 */ /* 0x000fe200078e0272 */
[----:B------:R-:W-:Y:S01]  /*61040*/  LOP3.LUT R77, R74, 0x1, RZ, 0xc0, !PT ;  /* 0x000000014a4d7812 */ /* 0x000fe200078ec0ff */
[----:B------:R-:W-:Y:S01]  /*61050*/  IMAD.X R74, RZ, RZ, R83, P2 ;  /* 0x000000ffff4a7224 */ /* 0x000fe200010e0653 */
[----:B------:R-:W-:Y:S01]  /*61060*/  ISETP.GT.U32.AND P0, PT, R82, R105, PT ;  /* 0x000000695200720c */ /* 0x000fe20003f04070 */
[----:B------:R-:W-:Y:S01]  /*61070*/  IMAD.IADD R125, R81, 0x1, R125 ;  /* 0x00000001517d7824 */ /* 0x000fe200078e027d */
[----:B------:R-:W-:Y:S01]  /*61080*/  LOP3.LUT R85, R36, 0x1, RZ, 0xc0, !PT ;  /* 0x0000000124557812 */ /* 0x000fe200078ec0ff */
[----:B------:R-:W-:Y:S01]  /*61090*/  IMAD.WIDE.U32 R76, R91, R91, R76 ;  /* 0x0000005b5b4c7225 */ /* 0x000fe200078e004c */
[----:B------:R-:W-:-:S02]  /*610a0*/  IADD3 R115, P2, PT, R105, R86, RZ ;  /* 0x0000005669737210 */ /* 0x000fc40007f5e0ff */
[----:B------:R-:W-:Y:S01]  /*610b0*/  ISETP.GT.U32.AND.EX P0, PT, R83, R74, PT, P0 ;  /* 0x0000004a5300720c */ /* 0x000fe20003f04100 */
[----:B------:R-:W-:-:S03]  /*610c0*/  IMAD.WIDE.U32 R84, R93, R93, R84 ;  /* 0x0000005d5d547225 */ /* 0x000fc600078e0054 */
[----:B------:R-:W-:Y:S01]  /*610d0*/  SEL R36, R82, R105, P0 ;  /* 0x0000006952247207 */ /* 0x000fe20000000000 */
[----:B------:R-:W-:Y:S01]  /*610e0*/  IMAD.X R123, R74, 0x1, R87, P2 ;  /* 0x000000014a7b7824 */ /* 0x000fe200010e0657 */
[----:B------:R-:W-:Y:S01]  /*610f0*/  IADD3 R105, P2, PT, R129, R76, RZ ;  /* 0x0000004c81697210 */ /* 0x000fe20007f5e0ff */
[----:B------:R-:W-:Y:S01]  /*61100*/  IMAD.WIDE.U32 R86, R125, R4, RZ ;  /* 0x000000047d567225 */ /* 0x000fe200078e00ff */
[----:B------:R-:W-:Y:S02]  /*61110*/  IADD3 R108, P6, P4, R108, R84, R35 ;  /* 0x000000546c6c7210 */ /* 0x000fe40007cde023 */
[----:B------:R-:W-:Y:S01]  /*61120*/  SEL R74, R83, R74, P0 ;  /* 0x0000004a534a7207 */ /* 0x000fe20000000000 */
[----:B------:R-:W-:Y:S01]  /*61130*/  IMAD.IADD R84, R121, 0x1, R85 ;  /* 0x0000000179547824 */ /* 0x000fe200078e0255 */
[----:B------:R-:W-:Y:S01]  /*61140*/  ISETP.GT.U32.AND P0, PT, R36, R115, PT ;  /* 0x000000732400720c */ /* 0x000fe20003f04070 */
[----:B------:R-:W-:Y:S01]  /*61150*/  IMAD.X R109, R109, 0x1, R77, P2 ;  /* 0x000000016d6d7824 */ /* 0x000fe200010e064d */
        /* <DEDUP_REMOVED lines=31> */
[----:B------:R-:W-:Y:S01]  /*61350*/  ISETP.GT.U32.AND P6, PT, R38, R37, PT ;  /* 0x000000252600720c */ /* 0x000fe20003fc4070 */
        /* <DEDUP_REMOVED lines=8> */
[----:B------:R-:W-:Y:S01]  /*613e0*/  ISETP.GT.U32.AND P1, PT, R120, R41, PT ;  /* 0x000000297800720c */ /* 0x000fe20003f24070 */
[----:B------:R-:W-:Y:S01]  /*613f0*/  IMAD.MOV.U32 R79, RZ, RZ, RZ ;  /* 0x000000ffff4f7224 */ /* 0x000fe200078e00ff */
        /* <DEDUP_REMOVED lines=13> */
[----:B------:R-:W-:Y:S01]  /*614d0*/  IMAD R34, R129, R2, RZ ;  /* 0x0000000281227224 */ /* 0x000fe200078e02ff */
[----:B------:R-:W-:Y:S01]  /*614e0*/  ISETP.GT.U32.AND.EX P4, PT, R86, R87, PT, P4 ;  /* 0x000000575600720c */ /* 0x000fe20003f84140 */
[----:B------:R-:W-:-:S04]  /*614f0*/  IMAD.WIDE.U32 R36, P6, R80, R11, R36 ;  /* 0x0000000b50247225 */ /* 0x000fc800078c0024 */
[----:B------:R-:W-:-:S04]  /*61500*/  IMAD.WIDE.U32 R40, R131, R2, RZ ;  /* 0x0000000283287225 */ /* 0x000fc800078e00ff */
[----:B------:R-:W-:Y:S02]  /*61510*/  IMAD R123, R131, R3, R34 ;  /* 0x00000003837b7224 */ /* 0x000fe400078e0222 */
[----:B------:R-:W-:-:S04]  /*61520*/  IMAD.WIDE.U32 R80, R80, R10, RZ ;  /* 0x0000000a50507225 */ /* 0x000fc800078e00ff */
[----:B------:R-:W-:Y:S02]  /*61530*/  IMAD.MOV.U32 R84, RZ, RZ, R35 ;  /* 0x000000ffff547224 */ /* 0x000fe400078e0023 */
[----:B------:R-:W-:Y:S01]  /*61540*/  IMAD.IADD R123, R41, 0x1, R123 ;  /* 0x00000001297b7824 */ /* 0x000fe200078e027b */
[----:B------:R-:W-:Y:S01]  /*61550*/  IADD3.X R41, P2, P0, R82, RZ, RZ, P2, P0 ;  /* 0x000000ff52297210 */ /* 0x000fe200010404ff */
[----:B------:R-:W-:Y:S01]  /*61560*/  IMAD.X R35, RZ, RZ, RZ, P6 ;  /* 0x000000ffff237224 */ /* 0x000fe200030e06ff */
[----:B------:R-:W-:Y:S01]  /*61570*/  IADD3 R122, P6, PT, R81, R36, RZ ;  /* 0x00000024517a7210 */ /* 0x000fe20007fde0ff */
[----:B------:R-:W-:Y:S01]  /*61580*/  IMAD.MOV.U32 R34, RZ, RZ, R37 ;  /* 0x000000ffff227224 */ /* 0x000fe200078e0025 */
[----:B------:R-:W-:Y:S01]  /*61590*/  SEL R81, RZ, 0x1, !P4 ;  /* 0x00000001ff517807 */ /* 0x000fe20006000000 */
[----:B------:R-:W-:Y:S01]  /*615a0*/  IMAD.WIDE.U32.X R36, R125, R9, R84, P1 ;  /* 0x000000097d247225 */ /* 0x000fe200008e0454 */
[----:B------:R-:W-:Y:S02]  /*615b0*/  IADD3 R77, P1, P4, R97, R112, R106 ;  /* 0x00000070614d7210 */ /* 0x000fe40007c3e06a */
[----:B------:R-:W-:Y:S01]  /*615c0*/  IADD3.X R83, PT, PT, R83, RZ, RZ, P2, P0 ;  /* 0x000000ff53537210 */ /* 0x000fe200017e04ff */
[----:B------:R-:W-:Y:S01]  /*615d0*/  IMAD.WIDE.U32 R84, R123, R4, RZ ;  /* 0x000000047b547225 */ /* 0x000fe200078e00ff */
[----:B------:R-:W-:-:S02]  /*615e0*/  IADD3.X R120, PT, PT, RZ, R39, R110, P1, P4 ;  /* 0x00000027ff787210 */ /* 0x000fc40000fe846e */
[----:B------:R-:W-:Y:S01]  /*615f0*/  IADD3 R112, P1, P4, R112, R77, R81 ;  /* 0x0000004d70707210 */ /* 0x000fe20007c3e051 */
[C---:B------:R-:W-:Y:S01]  /*61600*/  IMAD.WIDE.U32 R86, R40.reuse, R4, RZ ;  /* 0x0000000428567225 */ /* 0x040fe200078e00ff */
[----:B------:R-:W-:Y:S02]  /*61610*/  IADD3 R41, P0, PT, R41, R78, RZ ;  /* 0x0000004e29297210 */ /* 0x000fe40007f1e0ff */
[----:B------:R-:W-:Y:S01]  /*61620*/  IADD3.X R120, PT, PT, R39, R120, RZ, P1, P4 ;  /* 0x0000007827787210 */ /* 0x000fe20000fe84ff */
[----:B------:R-:W-:Y:S01]  /*61630*/  IMAD.WIDE.U32 R84, P2, R40, R5, R84 ;  /* 0x0000000528547225 */ /* 0x000fe20007840054 */
[----:B------:R-:W-:Y:S02]  /*61640*/  IADD3 RZ, P1, PT, R131, R86, RZ ;  /* 0x0000005683ff7210 */ /* 0x000fe40007f3e0ff */
[----:B------:R-:W-:Y:S01]  /*61650*/  IADD3 R130, P4, PT, R41, R76, RZ ;  /* 0x0000004c29827210 */ /* 0x000fe20007f9e0ff */
[----:B------:R-:W-:Y:S01]  /*61660*/  IMAD.WIDE.U32.X R34, R125, R11, R34, P6 ;  /* 0x0000000b7d227225 */ /* 0x000fe200030e0422 */
[----:B------:R-:W-:-:S02]  /*61670*/  IADD3 R86, P6, PT, R87, R84, RZ ;  /* 0x0000005457567210 */ /* 0x000fc40007fde0ff */
        /* <DEDUP_REMOVED lines=52> */
[----:B------:R-:W-:Y:S01]  /*619c0*/  IMAD.WIDE.U32.X R80, R123, R11, R80, P6 ;  /* 0x0000000b7b507225 */ /* 0x000fe200030e0450 */
[----:B------:R-:W-:Y:S02]  /*619d0*/  IADD3 R74, P6, PT, R41, R38, RZ ;  /* 0x00000026294a7210 */ /* 0x000fe40007fde0ff */
[----:B------:R-:W-:Y:S01]  /*619e0*/  IADD3.X R34, P2, PT, R34, R131, RZ, P2, !PT ;  /* 0x0000008322227210 */ /* 0x000fe2000175e4ff */
[----:B------:R-:W-:Y:S01]  /*619f0*/  IMAD.WIDE.U32 R76, P4, R36, R5, R76 ;  /* 0x00000005244c7225 */ /* 0x000fe2000788004c */
[----:B------:R-:W-:Y:S02]  /*61a00*/  IADD3 RZ, P0, PT, R125, R84, RZ ;  /* 0x000000547dff7210 */ /* 0x000fe40007f1e0ff */
[----:B------:R-:W-:Y:S01]  /*61a10*/  IADD3.X R75, P6, PT, R34, R39, RZ, P6, !PT ;  /* 0x00000027224b7210 */ /* 0x000fe200037de4ff */
[----:B------:R-:W-:Y:S01]  /*61a20*/  IMAD.X R35, RZ, RZ, RZ, P4 ;  /* 0x000000ffff237224 */ /* 0x000fe200020e06ff */
[----:B------:R-:W-:Y:S01]  /*61a30*/  IADD3 R84, P1, PT, R85, R76, RZ ;  /* 0x0000004c55547210 */ /* 0x000fe20007f3e0ff */
        /* <DEDUP_REMOVED lines=11> */
[----:B------:R-:W-:Y:S01]  /*61af0*/  IMAD.IADD R121, R121, 0x1, R79 ;  /* 0x0000000179797824 */ /* 0x000fe200078e024f */
        /* <DEDUP_REMOVED lines=182> */
.L_x_182:
        /* <DEDUP_REMOVED lines=21> */
.L_x_183:
        /* <DEDUP_REMOVED lines=64> */
.L_x_184:
        /* <DEDUP_REMOVED lines=64> */
.L_x_185:
        /* <DEDUP_REMOVED lines=65> */
.L_x_186:
[----:B------:R-:W-:-:S04]  /*633c0*/  IMAD.WIDE.U32 R78, R83, R90, RZ ;  /* 0x0000005a534e7225 */ /* 0x000fc800078e00ff */
[----:B------:R-:W-:Y:S02]  /*633d0*/  IMAD.MOV.U32 R109, RZ, RZ, RZ ;  /* 0x000000ffff6d7224 */ /* 0x000fe400078e00ff */
[----:B------:R-:W-:-:S04]  /*633e0*/  IMAD.WIDE.U32 R12, R97, R92, RZ ;  /* 0x0000005c610c7225 */ /* 0x000fc800078e00ff */
[----:B------:R-:W-:Y:S01]  /*633f0*/  IMAD.MOV.U32 R111, RZ, RZ, RZ ;  /* 0x000000ffff6f7224 */ /* 0x000fe200078e00ff */
[----:B------:R-:W-:Y:S01]  /*63400*/  IADD3 R125, P4, PT, R78, R12, RZ ;  /* 0x0000000c4e7d7210 */ /* 0x000fe20007f9e0ff */
        /* <DEDUP_REMOVED lines=15> */
[----:B------:R-:W-:Y:S01]  /*63500*/  IMAD.WIDE.U32 R40, R37, R90, RZ ;  /* 0x0000005a25287225 */ /* 0x000fe200078e00ff */
[----:B------:R-:W-:-:S03]  /*63510*/  IADD3 R77, P1, P3, R14, R77, R16 ;  /* 0x0000004d0e4d7210 */ /* 0x000fc60007b3e010 */
[----:B------:R-:W-:Y:S02]  /*63520*/  IMAD.MOV.U32 R135, RZ, RZ, RZ ;  /* 0x000000ffff877224 */ /* 0x000fe400078e00ff */
[----:B------:R-:W-:-:S04]  /*63530*/  IMAD.WIDE.U32 R12, R91, R87, R12 ;  /* 0x000000575b0c7225 */ /* 0x000fc800078e000c */
[----:B------:R-:W-:Y:S01]  /*63540*/  IMAD.IADD R74, R17, 0x1, R81 ;  /* 0x00000001114a7824 */ /* 0x000fe200078e0251 */
[----:B------:R-:W-:Y:S01]  /*63550*/  IADD3 R82, P0, P2, R25, R12, R82 ;  /* 0x0000000c19527210 */ /* 0x000fe20007a1e052 */
[----:B------:R-:W-:Y:S02]  /*63560*/  IMAD.IADD R129, R113, 0x1, R15 ;  /* 0x0000000171817824 */ /* 0x000fe400078e020f */
[----:B------:R-:W-:-:S04]  /*63570*/  IMAD.WIDE.U32 R14, R37, R91, RZ ;  /* 0x0000005b250e7225 */ /* 0x000fc800078e00ff */
[----:B------:R-:W-:-:S04]  /*63580*/  IMAD.WIDE.U32 R16, R80, R90, RZ ;  /* 0x0000005a50107225 */ /* 0x000fc800078e00ff */
[----:B------:R-:W-:Y:S02]  /*63590*/  IMAD.IADD R41, R41, 0x1, R135 ;  /* 0x0000000129297824 */ /* 0x000fe400078e0287 */
[----:B------:R-:W-:Y:S02]  /*635a0*/  IMAD.IADD R106, R111, 0x1, R13 ;  /* 0x000000016f6a7824 */ /* 0x000fe400078e020d */
[----:B------:R-:W-:Y:S01]  /*635b0*/  IMAD.MOV.U32 R133, RZ, RZ, RZ ;  /* 0x000000ffff857224 */ /* 0x000fe200078e00ff */
[----:B------:R-:W-:Y:S01]  /*635c0*/  IADD3 R41, P5, P6, R14, R41, R16 ;  /* 0x000000290e297210 */ /* 0x000fe20007ebe010 */
[----:B------:R-:W-:Y:S01]  /*635d0*/  IMAD.MOV.U32 R115, RZ, RZ, RZ ;  /* 0x000000ffff737224 */ /* 0x000fe200078e00ff */
[----:B------:R-:W-:Y:S01]  /*635e0*/  IADD3.X R106, PT, PT, RZ, R106, RZ, P0, P2 ;  /* 0x0000006aff6a7210 */ /* 0x000fe200007e44ff */
[----:B------:R-:W-:Y:S01]  /*635f0*/  IMAD.WIDE.U32 R36, R107, R92, RZ ;  /* 0x0000005c6b247225 */ /* 0x000fe200078e00ff */
[----:B------:R-:W-:-:S03]  /*63600*/  IADD3.X R86, PT, PT, RZ, RZ, RZ, P5, P6 ;  /* 0x000000ffff567210 */ /* 0x000fc60002fec4ff */
[----:B------:R-:W-:-:S04]  /*63610*/  IMAD.WIDE.U32 R34, R97, R93, RZ ;  /* 0x0000005d61227225 */ /* 0x000fc800078e00ff */
[----:B------:R-:W-:Y:S01]  /*63620*/  IMAD.WIDE.U32 R12, R83, R92, RZ ;  /* 0x0000005c530c7225 */ /* 0x000fe200078e00ff */
[----:B------:R-:W-:-:S03]  /*63630*/  IADD3 R84, P2, P0, R34, R39, R36 ;  /* 0x0000002722547210 */ /* 0x000fc6000785e024 */
[----:B------:R-:W-:Y:S02]  /*63640*/  IMAD.IADD R38, R17, 0x1, R133 ;  /* 0x0000000111267824 */ /* 0x000fe400078e0285 */
[----:B------:R-:W-:Y:S02]  /*63650*/  IMAD.IADD R24, R115, 0x1, R37 ;  /* 0x0000000173187824 */ /* 0x000fe400078e0225 */
[----:B------:R-:W-:Y:S02]  /*63660*/  IMAD.MOV.U32 R25, RZ, RZ, RZ ;  /* 0x000000ffff197224 */ /* 0x000fe400078e00ff */
[----:B------:R-:W-:Y:S02]  /*63670*/  IMAD.IADD R135, R135, 0x1, R15 ;  /* 0x0000000187877824 */ /* 0x000fe400078e020f */
[----:B------:R-:W-:-:S04]  /*63680*/  IMAD.WIDE.U32 R16, R83, R93, RZ ;  /* 0x0000005d53107225 */ /* 0x000fc800078e00ff */
[----:B------:R-:W-:-:S04]  /*63690*/  IMAD.WIDE.U32 R14, R87, R92, RZ ;  /* 0x0000005c570e7225 */ /* 0x000fc800078e00ff */
[----:B------:R-:W-:Y:S02]  /*636a0*/  IMAD.IADD R139, R109, 0x1, R13 ;  /* 0x000000016d8b7824 */ /* 0x000fe400078e020d */
[----:B------:R-:W-:Y:S02]  /*636b0*/  IMAD.IADD R35, R105, 0x1, R35 ;  /* 0x0000000169237824 */ /* 0x000fe400078e0223 */
[----:B------:R-:W-:-:S04]  /*636c0*/  IMAD.WIDE.U32 R24, R93, R107, R24 ;  /* 0x0000006b5d187225 */ /* 0x000fc800078e0018 */
[----:B------:R-:W-:Y:S01]  /*636d0*/  IMAD.IADD R79, R109, 0x1, R17 ;  /* 0x000000016d4f7824 */ /* 0x000fe200078e0211 */
[----:B------:R-:W-:Y:S01]  /*636e0*/  IADD3.X R17, PT, PT, RZ, RZ, RZ, P1, P3 ;  /* 0x000000ffff117210 */ /* 0x000fe20000fe64ff */
[----:B------:R-:W-:Y:S01]  /*636f0*/  IMAD.MOV.U32 R75, RZ, RZ, RZ ;  /* 0x000000ffff4b7224 */ /* 0x000fe200078e00ff */
[----:B------:R-:W-:Y:S01]  /*63700*/  IADD3 R139, P1, P3, R16, R139, R14 ;  /* 0x0000008b108b7210 */ /* 0x000fe20007b3e00e */
[----:B------:R-:W-:Y:S01]  /*63710*/  IMAD.X R84, R84, 0x1, R137, P4 ;  /* 0x0000000154547824 */ /* 0x000fe200020e0689 */
[----:B------:R-:W-:Y:S01]  /*63720*/  ISETP.GE.U32.AND P4, PT, R125, R78, PT ;  /* 0x0000004e7d00720c */ /* 0x000fe20003f86070 */
[----:B------:R-:W-:Y:S01]  /*63730*/  IMAD.IADD R34, R111, 0x1, R15 ;  /* 0x000000016f227824 */ /* 0x000fe200078e020f */
[----:B------:R-:W-:Y:S01]  /*63740*/  IADD3 R82, P5, P6, R82, R24, R35 ;  /* 0x0000001852527210 */ /* 0x000fe20007ebe023 */
[----:B------:R-:W-:Y:S01]  /*63750*/  IMAD.IADD R13, R115, 0x1, R25 ;  /* 0x00000001730d7824 */ /* 0x000fe200078e0219 */
[----:B------:R-:W-:Y:S01]  /*63760*/  ISETP.GE.U32.AND.EX P4, PT, R84, R137, PT, P4 ;  /* 0x000000895400720c */ /* 0x000fe20003f86140 */
[----:B------:R-:W-:-:S04]  /*63770*/  IMAD.WIDE.U32 R14, R131, R92, RZ ;  /* 0x0000005c830e7225 */ /* 0x000fc800078e00ff */
[----:B------:R-:W-:-:S04]  /*63780*/  IMAD.WIDE.U32 R74, R91, R131, R74 ;  /* 0x000000835b4a7225 */ /* 0x000fc800078e004a */
[C---:B------:R-:W-:Y:S01]  /*63790*/  IMAD.IADD R16, R81.reuse, 0x1, R15 ;  /* 0x0000000151107824 */ /* 0x040fe200078e020f */
        /* <DEDUP_REMOVED lines=139> */
[----:B------:R-:W-:Y:S02]  /*64050*/  ISETP.GT.U32.AND P5, PT, R16, R87, PT ;  /* 0x000000571000720c */ /* 0x000fe40003fa4070 */
[----:B------:R-:W-:Y:S02]  /*64060*/  IADD3.X R92, PT, PT, RZ, RZ, RZ, P2, P0 ;  /* 0x000000ffff5c7210 */ /* 0x000fe400017e04ff */
[----:B------:R-:W-:Y:S01]  /*64070*/  ISETP.GT.U32.AND.EX P5, PT, R17, R14, PT, P5 ;  /* 0x0000000e1100720c */ /* 0x000fe20003fa4150 */
[----:B------:R-:W-:-:S03]  /*64080*/  IMAD.MOV.U32 R17, RZ, RZ, RZ ;  /* 0x000000ffff117224 */ /* 0x000fc600078e00ff */
        /* <DEDUP_REMOVED lines=19> */
[----:B------:R-:W-:Y:S02]  /*641c0*/  IMAD.IADD R105, R105, 0x1, R13 ;  /* 0x0000000169697824 */ /* 0x000fe400078e020d */
[----:B------:R-:W-:Y:S01]  /*641d0*/  IMAD.IADD R89, R17, 0x1, R89 ;  /* 0x0000000111597824 */ /* 0x000fe200078e0259 */
[----:B------:R-:W-:Y:S01]  /*641e0*/  IADD3 R17, P5, P4, R24, R25, R38 ;  /* 0x0000001918117210 */ /* 0x000fe20007cbe026 */
[----:B------:R-:W-:-:S04]  /*641f0*/  IMAD.WIDE.U32 R24, P2, R34, R11, R74 ;  /* 0x0000000b22187225 */ /* 0x000fc8000784004a */
[----:B------:R-:W-:-:S04]  /*64200*/  IMAD.WIDE.U32 R74, R34, R10, RZ ;  /* 0x0000000a224a7225 */ /* 0x000fc800078e00ff */
[----:B------:R-:W-:-:S04]  /*64210*/  IMAD.WIDE.U32 R38, R89, R4, RZ ;  /* 0x0000000459267225 */ /* 0x000fc800078e00ff */
[----:B------:R-:W-:Y:S01]  /*64220*/  IMAD.X R41, RZ, RZ, RZ, P2 ;  /* 0x000000ffff297224 */ /* 0x000fe200010e06ff */
[----:B------:R-:W-:Y:S01]  /*64230*/  IADD3 R109, P2, PT, R75, R24, RZ ;  /* 0x000000184b6d7210 */ /* 0x000fe20007f5e0ff */
[----:B------:R-:W-:Y:S01]  /*64240*/  IMAD.X R75, R17, 0x1, R14, P0 ;  /* 0x00000001114b7824 */ /* 0x000fe200000e060e */
[----:B------:R-:W-:Y:S01]  /*64250*/  IADD3 R17, P0, PT, R84, R94, RZ ;  /* 0x0000005e54117210 */ /* 0x000fe20007f1e0ff */
[----:B------:R-:W-:-:S03]  /*64260*/  IMAD.WIDE.U32 R38, P6, R16, R5, R38 ;  /* 0x0000000510267225 */ /* 0x000fc600078c0026 */
[----:B------:R-:W-:Y:S01]  /*64270*/  IADD3.X R90, P0, PT, R90, R75, RZ, P0, !PT ;  /* 0x0000004b5a5a7210 */ /* 0x000fe2000071e4ff */
[----:B------:R-:W-:-:S04]  /*64280*/  IMAD.WIDE.U32 R84, R16, R4, RZ ;  /* 0x0000000410547225 */ /* 0x000fc800078e00ff */
[----:B------:R-:W-:Y:S02]  /*64290*/  IMAD.MOV.U32 R40, RZ, RZ, R25 ;  /* 0x000000ffff287224 */ /* 0x000fe400078e0019 */
[----:B------:R-:W-:Y:S01]  /*642a0*/  IMAD.X R25, RZ, RZ, RZ, P6 ;  /* 0x000000ffff197224 */ /* 0x000fe200030e06ff */
[----:B------:R-:W-:Y:S01]  /*642b0*/  IADD3 R12, P6, PT, R85, R38, RZ ;  /* 0x00000026550c7210 */ /* 0x000fe20007fde0ff */
[----:B------:R-:W-:Y:S02]  /*642c0*/  IMAD.MOV.U32 R24, RZ, RZ, R39 ;  /* 0x000000ffff187224 */ /* 0x000fe400078e0027 */
[----:B------:R-:W-:Y:S01]  /*642d0*/  IMAD.WIDE.U32.X R40, R35, R11, R40, P2 ;  /* 0x0000000b23287225 */ /* 0x000fe200010e0428 */
[----:B------:R-:W-:-:S03]  /*642e0*/  IADD3 R74, P2, PT, R17, R74, RZ ;  /* 0x0000004a114a7210 */ /* 0x000fc60007f5e0ff */
[----:B------:R-:W-:Y:S01]  /*642f0*/  IMAD.WIDE.U32.X R24, R89, R5, R24, P6 ;  /* 0x0000000559187225 */ /* 0x000fe200030e0418 */
[----:B------:R-:W-:Y:S02]  /*64300*/  IADD3 RZ, P6, PT, R79, R84, RZ ;  /* 0x000000544fff7210 */ /* 0x000fe40007fde0ff */
[----:B------:R-:W-:Y:S01]  /*64310*/  IADD3.X R109, P2, PT, R90, R109, RZ, P2, !PT ;  /* 0x0000006d5a6d7210 */ /* 0x000fe2000175e4ff */
[----:B------:R-:W-:Y:S01]  /*64320*/  IMAD.WIDE.U32 R34, R89, R6, RZ ;  /* 0x0000000659227225 */ /* 0x000fe200078e00ff */
[----:B------:R-:W-:Y:S02]  /*64330*/  IADD3.X RZ, P6, PT, R81, R12, RZ, P6, !PT ;  /* 0x0000000c51ff7210 */ /* 0x000fe400037de4ff */
[----:B------:R-:W-:Y:S01]  /*64340*/  IADD3.X R84, P0, P2, R40, RZ, RZ, P2, P0 ;  /* 0x000000ff28547210 */ /* 0x000fe200012004ff */
[C---:B------:R-:W-:Y:S01]  /*64350*/  IMAD.WIDE.U32 R38, R16.reuse, R6, RZ ;  /* 0x0000000610267225 */ /* 0x040fe200078e00ff */
[----:B------:R-:W-:Y:S02]  /*64360*/  IADD3.X R85, P6, PT, RZ, R24, RZ, P6, !PT ;  /* 0x00000018ff557210 */ /* 0x000fe400037de4ff */
[----:B------:R-:W-:Y:S01]  /*64370*/  IADD3.X R81, PT, PT, R41, RZ, RZ, P0, P2 ;  /* 0x000000ff29517210 */ /* 0x000fe200007e44ff */
[----:B------:R-:W-:Y:S01]  /*64380*/  IMAD.WIDE.U32 R34, P0, R16, R7, R34 ;  /* 0x0000000710227225 */ /* 0x000fe20007800022 */
[----:B------:R-:W-:-:S03]  /*64390*/  IADD3 R85, P2, PT, R85, R78, RZ ;  /* 0x0000004e55557210 */ /* 0x000fc60007f5e0ff */
        /* <DEDUP_REMOVED lines=11> */
[----:B------:R-:W-:Y:S01]  /*64450*/  IMAD.WIDE.U32 R12, R89, R10, RZ ;  /* 0x0000000a590c7225 */ /* 0x000fe200078e00ff */
[----:B------:R-:W-:Y:S02]  /*64460*/  IADD3.X R80, PT, PT, R35, RZ, RZ, P0, P6 ;  /* 0x000000ff23507210 */ /* 0x000fe400007ec4ff */
[----:B------:R-:W-:Y:S01]  /*64470*/  IADD3 R17, P0, PT, R17, R74, RZ ;  /* 0x0000004a11117210 */ /* 0x000fe20007f1e0ff */
[----:B------:R-:W-:Y:S01]  /*64480*/  IMAD.WIDE.U32 R24, P2, R16, R9, R24 ;  /* 0x0000000910187225 */ /* 0x000fe20007840018 */
[----:B------:R-:W-:Y:S02]  /*64490*/  IADD3.X R74, PT, PT, RZ, RZ, RZ, P1, P3 ;  /* 0x000000ffff4a7210 */ /* 0x000fe40000fe64ff */
[----:B------:R-:W-:Y:S01]  /*644a0*/  IADD3 R78, P1, PT, R17, R38, RZ ;  /* 0x00000026114e7210 */ /* 0x000fe20007f3e0ff */
[----:B------:R-:W-:Y:S01]  /*644b0*/  IMAD.WIDE.U32 R34, R85, R2, RZ ;  /* 0x0000000255227225 */ /* 0x000fe200078e00ff */
[----:B------:R-:W-:Y:S02]  /*644c0*/  IADD3 R41, P3, PT, R39, R24, RZ ;  /* 0x0000001827297210 */ /* 0x000fe40007f7e0ff */
[----:B------:R-:W-:Y:S01]  /*644d0*/  IADD3.X R80, P0, PT, R80, R109, RZ, P0, !PT ;  /* 0x0000006d50507210 */ /* 0x000fe2000071e4ff */
[----:B------:R-:W-:-:S02]  /*644e0*/  IMAD R24, R97, R2, RZ ;  /* 0x0000000261187224 */ /* 0x000fc400078e02ff */
[----:B------:R-:W-:Y:S01]  /*644f0*/  IMAD.X R39, RZ, RZ, RZ, P2 ;  /* 0x000000ffff277224 */ /* 0x000fe200010e06ff */
[----:B------:R-:W-:Y:S01]  /*64500*/  IADD3.X R80, P1, PT, R80, R41, RZ, P1, !PT ;  /* 0x0000002950507210 */ /* 0x000fe20000f3e4ff */
[----:B------:R-:W-:Y:S02]  /*64510*/  IMAD R79, R85, R3, R24 ;  /* 0x00000003554f7224 */ /* 0x000fe400078e0218 */
[----:B------:R-:W-:-:S04]  /*64520*/  IMAD.WIDE.U32 R12, P2, R16, R11, R12 ;  /* 0x0000000b100c7225 */ /* 0x000fc8000784000c */
[----:B------:R-:W-:-:S04]  /*64530*/  IMAD.WIDE.U32 R16, R16, R10, RZ ;  /* 0x0000000a10107225 */ /* 0x000fc800078e00ff */
[----:B------:R-:W-:Y:S02]  /*64540*/  IMAD.MOV.U32 R38, RZ, RZ, R25 ;  /* 0x000000ffff267224 */ /* 0x000fe400078e0019 */
[----:B------:R-:W-:Y:S02]  /*64550*/  IMAD.IADD R79, R35, 0x1, R79 ;  /* 0x00000001234f7824 */ /* 0x000fe400078e024f */
[----:B------:R-:W-:Y:S01]  /*64560*/  IMAD.X R25, RZ, RZ, RZ, P2 ;  /* 0x000000ffff197224 */ /* 0x000fe200010e06ff */
[----:B------:R-:W-:Y:S01]  /*64570*/  IADD3 R90, P2, PT, R17, R12, RZ ;  /* 0x0000000c115a7210 */ /* 0x000fe20007f5e0ff */
[----:B------:R-:W-:-:S04]  /*64580*/  IMAD.WIDE.U32.X R40, R89, R9, R38, P3 ;  /* 0x0000000959287225 */ /* 0x000fc800018e0426 */
[----:B------:R-:W-:Y:S01]  /*64590*/  IMAD.IADD R36, R37, 0x1, R115 ;  /* 0x0000000125247824 */ /* 0x000fe200078e0273 */
[----:B------:R-:W-:Y:S01]  /*645a0*/  IADD3.X R35, P0, P1, R40, RZ, RZ, P1, P0 ;  /* 0x000000ff28237210 */ /* 0x000fe200009004ff */
[----:B------:R-:W-:-:S03]  /*645b0*/  IMAD.WIDE.U32 R38, R79, R4, RZ ;  /* 0x000000044f267225 */ /* 0x000fc600078e00ff */
[----:B------:R-:W-:Y:S01]  /*645c0*/  IADD3.X R40, PT, PT, R41, RZ, RZ, P0, P1 ;  /* 0x000000ff29287210 */ /* 0x000fe200007e24ff */
[----:B------:R-:W-:Y:S02]  /*645d0*/  IMAD.MOV.U32 R37, RZ, RZ, RZ ;  /* 0x000000ffff257224 */ /* 0x000fe400078e00ff */
[----:B------:R-:W-:Y:S02]  /*645e0*/  IMAD.MOV.U32 R24, RZ, RZ, R13 ;  /* 0x000000ffff187224 */ /* 0x000fe400078e000d */
[----:B------:R-:W-:-:S04]  /*645f0*/  IMAD.WIDE.U32 R36, R91, R107, R36 ;  /* 0x0000006b5b247225 */ /* 0x000fc800078e0024 */
[----:B------:R-:W-:Y:S01]  /*64600*/  IMAD.WIDE.U32 R12, R34, R4, RZ ;  /* 0x00000004220c7225 */ /* 0x000fe200078e00ff */
[----:B------:R-:W-:-:S03]  /*64610*/  IADD3 R93, P3, P6, R93, R36, R105 ;  /* 0x000000245d5d7210 */ /* 0x000fc60007e7e069 */
        /* <DEDUP_REMOVED lines=8> */
[----:B------:R-:W-:Y:S01]  /*646a0*/  IADD3.X RZ, P6, PT, R97, R12, RZ, P0, !PT ;  /* 0x0000000c61ff7210 */ /* 0x000fe200007de4ff */
[----:B------:R-:W-:Y:S01]  /*646b0*/  IMAD.MOV.U32 R12, RZ, RZ, R39 ;  /* 0x000000ffff0c7224 */ /* 0x000fe200078e0027 */
[----:B------:R-:W-:Y:S01]  /*646c0*/  IADD3 R84, P3, PT, R84, R93, RZ ;  /* 0x0000005d54547210 */ /* 0x000fe20007f7e0ff */
[----:B------:R-:W-:-:S03]  /*646d0*/  IMAD.WIDE.U32 R36, P2, R34, R7, R36 ;  /* 0x0000000722247225 */ /* 0x000fc60007840024 */
[----:B------:R-:W-:Y:S01]  /*646e0*/  IADD3 R35, P0, PT, R35, R84, RZ ;  /* 0x0000005423237210 */ /* 0x000fe20007f1e0ff */
[----:B------:R-:W-:-:S04]  /*646f0*/  IMAD.WIDE.U32.X R38, R79, R5, R12, P1 ;  /* 0x000000054f267225 */ /* 0x000fc800008e040c */
[----:B------:R-:W-:-:S04]  /*64700*/  IMAD.WIDE.U32 R12, R34, R6, RZ ;  /* 0x00000006220c7225 */ /* 0x000fc800078e00ff */
[----:B------:R-:W-:Y:S01]  /*64710*/  IMAD.X R41, R81, 0x1, R96, P3 ;  /* 0x0000000151297824 */ /* 0x000fe200018e0660 */
[----:B------:R-:W-:Y:S01]  /*64720*/  IADD3.X R81, P3, PT, RZ, R38, RZ, P6, !PT ;  /* 0x00000026ff517210 */ /* 0x000fe2000377e4ff */
[----:B------:R-:W-:Y:S01]  /*64730*/  IMAD.X R17, RZ, RZ, RZ, P2 ;  /* 0x000000ffff117224 */ /* 0x000fe200010e06ff */
[----:B------:R-:W-:Y:S02]  /*64740*/  IADD3 R38, P6, PT, R13, R36, RZ ;  /* 0x000000240d267210 */ /* 0x000fe40007fde0ff */
[----:B------:R-:W-:Y:S01]  /*64750*/  IADD3 R35, P2, PT, R35, R16, RZ ;  /* 0x0000001023237210 */ /* 0x000fe20007f5e0ff */
[----:B------:R-:W-:Y:S01]  /*64760*/  IMAD.X R85, RZ, RZ, R39, P3 ;  /* 0x000000ffff557224 */ /* 0x000fe200018e0627 */
[----:B------:R-:W-:Y:S01]  /*64770*/  IADD3.X R13, P1, PT, R40, R41, RZ, P0, !PT ;  /* 0x00000029280d7210 */ /* 0x000fe2000073e4ff */
[----:B------:R-:W-:Y:S01]  /*64780*/  IMAD.MOV.U32 R16, RZ, RZ, R37 ;  /* 0x000000ffff107224 */ /* 0x000fe200078e0025 */
[----:B------:R-:W-:Y:S01]  /*64790*/  IADD3 R81, P0, PT, R81, R78, RZ ;  /* 0x0000004e51517210 */ /* 0x000fe20007f1e0ff */
[----:B------:R-:W-:Y:S01]  /*647a0*/  IMAD.WIDE.U32 R36, R79, R8, RZ ;  /* 0x000000084f247225 */ /* 0x000fe200078e00ff */
[----:B------:R-:W-:-:S02]  /*647b0*/  IADD3.X R39, P2, PT, R13, R90, RZ, P2, !PT ;  /* 0x0000005a0d277210 */ /* 0x000fc4000175e4ff */
[----:B------:R-:W-:Y:S01]  /*647c0*/  IADD3 R81, P3, PT, R81, R12, RZ ;  /* 0x0000000c51517210 */ /* 0x000fe20007f7e0ff */
[----:B------:R-:W-:Y:S01]  /*647d0*/  IMAD.WIDE.U32.X R16, R79, R7, R16, P6 ;  /* 0x000000074f107225 */ /* 0x000fe200030e0410 */
[----:B------:R-:W-:Y:S02]  /*647e0*/  IADD3.X R85, P0, PT, R85, R80, RZ, P0, !PT ;  /* 0x0000005055557210 */ /* 0x000fe4000071e4ff */
[----:B------:R-:W-:Y:S01]  /*647f0*/  IADD3.X R90, P1, P2, R24, RZ, RZ, P2, P1 ;  /* 0x000000ff185a7210 */ /* 0x000fe200012224ff */
[----:B------:R-:W-:Y:S01]  /*64800*/  IMAD.WIDE.U32 R36, P6, R34, R9, R36 ;  /* 0x0000000922247225 */ /* 0x000fe200078c0024 */
[----:B------:R-:W-:Y:S02]  /*64810*/  IADD3.X R85, P3, PT, R85, R38, RZ, P3, !PT ;  /* 0x0000002655557210 */ /* 0x000fe40001f7e4ff */
[----:B------:R-:W-:Y:S01]  /*64820*/  IADD3.X R80, PT, PT, R25, RZ, RZ, P1, P2 ;  /* 0x000000ff19507210 */ /* 0x000fe20000fe44ff */
[----:B------:R-:W-:Y:S01]  /*64830*/  IMAD.X R13, RZ, RZ, RZ, P6 ;  /* 0x000000ffff0d7224 */ /* 0x000fe200030e06ff */
[----:B------:R-:W-:Y:S01]  /*64840*/  IADD3.X R12, P0, P3, R16, RZ, RZ, P3, P0 ;  /* 0x000000ff100c7210 */ /* 0x000fe20001b004ff */
[----:B------:R-:W-:Y:S01]  /*64850*/  IMAD.WIDE.U32 R24, R34, R8, RZ ;  /* 0x0000000822187225 */ /* 0x000fe200078e00ff */
[----:B------:R-:W-:-:S02]  /*64860*/  IADD3 R82, P6, P2, R129, R82, R92 ;  /* 0x0000005281527210 */ /* 0x000fc40007ade05c */
[----:B------:R-:W-:Y:S02]  /*64870*/  ISETP.GE.U32.AND P1, PT, R84, R93, PT ;  /* 0x0000005d5400720c */ /* 0x000fe40003f26070 */
[----:B------:R-:W-:Y:S02]  /*64880*/  IADD3.X R84, PT, PT, R17, RZ, RZ, P0, P3 ;  /* 0x000000ff11547210 */ /* 0x000fe400007e64ff */
[----:B------:R-:W-:Y:S02]  /*64890*/  IADD3.X R40, PT, PT, RZ, R15, RZ, P6, P2 ;  /* 0x0000000fff287210 */ /* 0x000fe400037e44ff */
[----:B------:R-:W-:Y:S01]  /*648a0*/  IADD3 R17, P0, PT, R12, R35, RZ ;  /* 0x000000230c117210 */ /* 0x000fe20007f1e0ff */
[----:B------:R-:W-:Y:S01]  /*648b0*/  IMAD.MOV.U32 R12, RZ, RZ, R37 ;  /* 0x000000ffff0c7224 */ /* 0x000fe200078e0025 */
[----:B------:R-:W-:Y:S01]  /*648c0*/  IADD3 R15, P3, PT, R25, R36, RZ ;  /* 0x00000024190f7210 */ /* 0x000fe20007f7e0ff */
[----:B------:R-:W-:Y:S01]  /*648d0*/  IMAD R36, R85, R2, RZ ;  /* 0x0000000255247224 */ /* 0x000fe200078e02ff */
[----:B------:R-:W-:-:S02]  /*648e0*/  ISETP.GE.U32.AND.EX P1, PT, R41, R96, PT, P1 ;  /* 0x000000602900720c */ /* 0x000fc40003f26110 */
[----:B------:R-:W-:Y:S01]  /*648f0*/  IADD3 R78, P6, PT, R17, R24, RZ ;  /* 0x00000018114e7210 */ /* 0x000fe20007fde0ff */
[C---:B------:R-:W-:Y:S01]  /*64900*/  IMAD.WIDE.U32 R16, R81.reuse, R2, RZ ;  /* 0x0000000251107225 */ /* 0x040fe200078e00ff */
[----:B------:R-:W-:Y:S02]  /*64910*/  IADD3.X R84, P2, PT, R84, R39, RZ, P0, !PT ;  /* 0x0000002754547210 */ /* 0x000fe4000075e4ff */
[----:B------:R-:W-:Y:S01]  /*64920*/  SEL R89, RZ, 0x1, P1 ;  /* 0x00000001ff597807 */ /* 0x000fe20000800000 */
[----:B------:R-:W-:Y:S01]  /*64930*/  IMAD R41, R81, R3, R36 ;  /* 0x0000000351297224 */ /* 0x000fe200078e0224 */
[----:B------:R-:W-:Y:S01]  /*64940*/  IADD3.X R84, P1, PT, R84, R15, RZ, P6, !PT ;  /* 0x0000000f54547210 */ /* 0x000fe2000373e4ff */
[----:B------:R-:W-:Y:S01]  /*64950*/  IMAD.WIDE.U32 R24, R79, R10, RZ ;  /* 0x0000000a4f187225 */ /* 0x000fe200078e00ff */
[----:B------:R-:W-:-:S03]  /*64960*/  IADD3 R89, P0, PT, R89, R82, RZ ;  /* 0x0000005259597210 */ /* 0x000fc60007f1e0ff */
[----:B------:R-:W-:Y:S02]  /*64970*/  IMAD.IADD R41, R17, 0x1, R41 ;  /* 0x0000000111297824 */ /* 0x000fe400078e0229 */
[----:B------:R-:W-:-:S04]  /*64980*/  IMAD.WIDE.U32.X R12, R79, R9, R12, P3 ;  /* 0x000000094f0c7225 */ /* 0x000fc800018e040c */
[----:B------:R-:W-:Y:S01]  /*64990*/  IMAD.WIDE.U32 R24, P6, R34, R11, R24 ;  /* 0x0000000b22187225 */ /* 0x000fe200078c0018 */
[----:B------:R-:W-:-:S03]  /*649a0*/  IADD3.X R15, P1, P2, R12, RZ, RZ, P1, P2 ;  /* 0x000000ff0c0f7210 */ /* 0x000fc60000a244ff */
[----:B------:R-:W-:Y:S01]  /*649b0*/  IMAD.WIDE.U32 R34, R34, R10, RZ ;  /* 0x0000000a22227225 */ /* 0x000fe200078e00ff */
[----:B------:R-:W-:-:S03]  /*649c0*/  IADD3.X R17, PT, PT, R13, RZ, RZ, P1, P2 ;  /* 0x000000ff0d117210 */ /* 0x000fc60000fe44ff */
[----:B------:R-:W-:-:S04]  /*649d0*/  IMAD.WIDE.U32 R36, R41, R4, RZ ;  /* 0x0000000429247225 */ /* 0x000fc800078e00ff */
[----:B------:R-:W-:Y:S01]  /*649e0*/  IMAD.X R91, RZ, RZ, R40, P0 ;  /* 0x000000ffff5b7224 */ /* 0x000fe200000e0628 */
[----:B------:R-:W-:Y:S01]  /*649f0*/  ISETP.GE.U32.AND P0, PT, R94, R87, PT ;  /* 0x000000575e00720c */ /* 0x000fe20003f06070 */
[----:B------:R-:W-:Y:S01]  /*64a00*/  IMAD.X R39, RZ, RZ, RZ, P6 ;  /* 0x000000ffff277224 */ /* 0x000fe200030e06ff */
[----:B------:R-:W-:Y:S01]  /*64a10*/  IADD3 R90, P6, PT, R90, R89, RZ ;  /* 0x000000595a5a7210 */ /* 0x000fe20007fde0ff */
[----:B------:R-:W-:Y:S01]  /*64a20*/  IMAD.MOV.U32 R38, RZ, RZ, R25 ;  /* 0x000000ffff267224 */ /* 0x000fe200078e0019 */
[----:B------:R-:W-:Y:S01]  /*64a30*/  IADD3 R94, P3, PT, R35, R24, RZ ;  /* 0x00000018235e7210 */ /* 0x000fe20007f7e0ff */
        /* <DEDUP_REMOVED lines=32> */
[----:B------:R-:W-:-:S02]  /*64c40*/  ISETP.GE.U32.AND.EX P3, PT, R91, R40, PT, P3 ;  /* 0x000000285b00720c */ /* 0x000fc40003f66130 */
[----:B------:R-:W-:Y:S02]  /*64c50*/  SEL R15, RZ, 0x1, P0 ;  /* 0x00000001ff0f7807 */ /* 0x000fe40000000000 */
[----:B------:R-:W-:Y:S02]  /*64c60*/  IADD3.X R14, PT, PT, RZ, RZ, RZ, P5, P4 ;  /* 0x000000ffff0e7210 */ /* 0x000fe40002fe84ff */
[----:B------:R-:W-:Y:S02]  /*64c70*/  IADD3.X R17, P1, P2, R24, RZ, RZ, P2, P1 ;  /* 0x000000ff18117210 */ /* 0x000fe400012224ff */
[----:B------:R-:W-:Y:S02]  /*64c80*/  ISETP.GE.U32.AND P0, PT, R90, R89, PT ;  /* 0x000000595a00720c */ /* 0x000fe40003f06070 */
[----:B------:R-:W-:Y:S02]  /*64c90*/  IADD3 R74, P5, P4, R83, R76, R74 ;  /* 0x0000004c534a7210 */ /* 0x000fe40007cbe04a */
        /* <DEDUP_REMOVED lines=8> */
[----:B------:R-:W-:Y:S02]  /*64d20*/  IADD3 R39, P4, PT, R39, R74, RZ ;  /* 0x0000004a27277210 */ /* 0x000fe40007f9e0ff */
[----:B------:R-:W-:Y:S02]  /*64d30*/  IADD3 R17, P1, PT, R17, R34, RZ ;  /* 0x0000002211117210 */ /* 0x000fe40007f3e0ff */
[----:B------:R-:W-:Y:S01]  /*64d40*/  SEL R34, RZ, 0x1, P0 ;  /* 0x00000001ff227807 */ /* 0x000fe20000000000 */
[----:B------:R-:W-:Y:S01]  /*64d50*/  IMAD.X R36, RZ, RZ, R77, P4 ;  /* 0x000000ffff247224 */ /* 0x000fe200020e064d */
[----:B------:R-:W-:-:S02]  /*64d60*/  IADD3 R75, P5, PT, R15, R12, RZ ;  /* 0x0000000c0f4b7210 */ /* 0x000fc40007fbe0ff */
[----:B------:R-:W-:Y:S01]  /*64d70*/  IADD3 R40, P0, PT, R17, R14, RZ ;  /* 0x0000000e11287210 */ /* 0x000fe20007f1e0ff */
[----:B------:R-:W-:Y:S01]  /*64d80*/  IMAD.WIDE.U32 R14, R41, R10, RZ ;  /* 0x0000000a290e7225 */ /* 0x000fe200078e00ff */
[----:B------:R-:W-:Y:S02]  /*64d90*/  IADD3.X R12, P1, PT, R24, R37, RZ, P1, !PT ;  /* 0x00000025180c7210 */ /* 0x000fe40000f3e4ff */
[----:B------:R-:W-:Y:S01]  /*64da0*/  IADD3 R34, P4, PT, R34, R39, RZ ;  /* 0x0000002722227210 */ /* 0x000fe20007f9e0ff */
[----:B------:R-:W-:Y:S01]  /*64db0*/  IMAD.MOV.U32 R24, RZ, RZ, R13 ;  /* 0x000000ffff187224 */ /* 0x000fe200078e000d */
[----:B------:R-:W-:Y:S02]  /*64dc0*/  IADD3.X R75, P0, PT, R12, R75, RZ, P0, !PT ;  /* 0x0000004b0c4b7210 */ /* 0x000fe4000071e4ff */
[----:B------:R-:W-:Y:S01]  /*64dd0*/  ISETP.GE.U32.AND P3, PT, R39, R74, PT ;  /* 0x0000004a2700720c */ /* 0x000fe20003f66070 */
[----:B------:R-:W-:Y:S02]  /*64de0*/  IMAD.X R37, RZ, RZ, R36, P4 ;  /* 0x000000ffff257224 */ /* 0x000fe400020e0624 */
[----:B------:R-:W-:Y:S01]  /*64df0*/  IMAD.WIDE.U32.X R24, R41, R9, R24, P5 ;  /* 0x0000000929187225 */ /* 0x000fe200028e0418 */
[----:B------:R-:W-:-:S02]  /*64e00*/  ISETP.GE.U32.AND P5, PT, R34, R39, PT ;  /* 0x000000272200720c */ /* 0x000fc40003fa6070 */
[----:B------:R-:W-:Y:S01]  /*64e10*/  ISETP.GE.U32.AND.EX P3, PT, R36, R77, PT, P3 ;  /* 0x0000004d2400720c */ /* 0x000fe20003f66130 */
[----:B------:R-:W-:Y:S01]  /*64e20*/  IMAD.WIDE.U32 R14, P4, R16, R11, R14 ;  /* 0x0000000b100e7225 */ /* 0x000fe2000788000e */
[----:B------:R-:W-:Y:S02]  /*64e30*/  IADD3.X R24, P1, P0, R24, RZ, RZ, P0, P1 ;  /* 0x000000ff18187210 */ /* 0x000fe400000224ff */
[----:B------:R-:W-:Y:S01]  /*64e40*/  ISETP.GE.U32.AND.EX P5, PT, R37, R36, PT, P5 ;  /* 0x000000242500720c */ /* 0x000fe20003fa6150 */
[----:B------:R-:W-:Y:S01]  /*64e50*/  IMAD.X R13, RZ, RZ, RZ, P4 ;  /* 0x000000ffff0d7224 */ /* 0x000fe200020e06ff */
[----:B------:R-:W-:Y:S01]  /*64e60*/  IADD3 R35, P4, PT, R35, R34, RZ ;  /* 0x0000002223237210 */ /* 0x000fe20007f9e0ff */
[----:B------:R-:W-:Y:S01]  /*64e70*/  IMAD.WIDE.U32 R16, R16, R10, RZ ;  /* 0x0000000a10107225 */ /* 0x000fe200078e00ff */
[----:B------:R-:W-:Y:S02]  /*64e80*/  IADD3.X R25, PT, PT, R25, RZ, RZ, P1, P0 ;  /* 0x000000ff19197210 */ /* 0x000fe40000fe04ff */
[----:B------:R-:W-:Y:S01]  /*64e90*/  SEL R36, RZ, 0x1, P3 ;  /* 0x00000001ff247807 */ /* 0x000fe20001800000 */
[----:B------:R-:W-:Y:S01]  /*64ea0*/  IMAD.MOV.U32 R12, RZ, RZ, R15 ;  /* 0x000000ffff0c7224 */ /* 0x000fe200078e000f */
[----:B------:R-:W-:Y:S01]  /*64eb0*/  IADD3 R15, P0, PT, R24, R35, RZ ;  /* 0x00000023180f7210 */ /* 0x000fe20007f1e0ff */
[----:B------:R-:W-:Y:S01]  /*64ec0*/  IMAD.X R24, R38, 0x1, R37, P4 ;  /* 0x0000000126187824 */ /* 0x000fe200020e0625 */
[----:B------:R-:W-:-:S02]  /*64ed0*/  IADD3 R17, P1, PT, R17, R14, RZ ;  /* 0x0000000e11117210 */ /* 0x000fc40007f3e0ff */
[----:B------:R-:W-:Y:S02]  /*64ee0*/  ISETP.GE.U32.AND P4, PT, R35, R34, PT ;  /* 0x000000222300720c */ /* 0x000fe40003f86070 */
[----:B------:R-:W-:Y:S01]  /*64ef0*/  IADD3 R16, P3, PT, R15, R16, RZ ;  /* 0x000000100f107210 */ /* 0x000fe20007f7e0ff */
[----:B------:R-:W-:Y:S01]  /*64f00*/  IMAD.WIDE.U32.X R12, R41, R11, R12, P1 ;  /* 0x0000000b290c7225 */ /* 0x000fe200008e040c */
        /* <DEDUP_REMOVED lines=44> */
.L_x_187:
        /* <DEDUP_REMOVED lines=21> */
.L_x_188:
        /* <DEDUP_REMOVED lines=27> */
[----:B------:R-:W-:Y:S01]  /*654d0*/  IMAD.IADD R34, R19, 0x1, R39 ;  /* 0x0000000113227824 */ /* 0x000fe200078e0227 */
[----:B------:R-:W-:Y:S01]  /*654e0*/  IADD3.X R17, PT, PT, RZ, RZ, RZ, P1, P2 ;  /* 0x000000ffff117210 */ /* 0x000fe20000fe44ff */
[----:B------:R-:W-:Y:S02]  /*654f0*/  IMAD.IADD R88, R21, 0x1, R41 ;  /* 0x0000000115587824 */ /* 0x000fe400078e0229 */
[----:B------:R-:W-:-:S03]  /*65500*/  IMAD.WIDE.U32 R38, R42, R28, RZ ;  /* 0x0000001c2a267225 */ /* 0x000fc600078e00ff */
[----:B------:R-:W-:Y:S01]  /*65510*/  IADD3.X R88, PT, PT, RZ, R88, RZ, P4, P5 ;  /* 0x00000058ff587210 */ /* 0x000fe200027ea4ff */
[----:B------:R-:W-:-:S04]  /*65520*/  IMAD.WIDE.U32 R78, R43, R29, RZ ;  /* 0x0000001d2b4e7225 */ /* 0x000fc800078e00ff */
[----:B------:R-:W-:-:S04]  /*65530*/  IMAD.WIDE.U32 R36, R44, R28, RZ ;  /* 0x0000001c2c247225 */ /* 0x000fc800078e00ff */
[----:B------:R-:W-:-:S04]  /*65540*/  IMAD.WIDE.U32 R74, R45, R28, RZ ;  /* 0x0000001c2d4a7225 */ /* 0x000fc800078e00ff */
[----:B------:R-:W-:-:S04]  /*65550*/  IMAD.WIDE.U32 R76, R44, R29, RZ ;  /* 0x0000001d2c4c7225 */ /* 0x000fc800078e00ff */
[----:B------:R-:W-:Y:S01]  /*65560*/  IMAD.IADD R40, R18, 0x1, R39 ;  /* 0x0000000112287824 */ /* 0x000fe200078e0227 */
[----:B------:R-:W-:Y:S01]  /*65570*/  IADD3 R39, P4, P5, R78, R85, R38 ;  /* 0x000000554e277210 */ /* 0x000fe20007d9e026 */
[----:B------:R-:W-:Y:S02]  /*65580*/  IMAD.IADD R13, R128, 0x1, R37 ;  /* 0x00000001800d7824 */ /* 0x000fe400078e0225 */
[----:B------:R-:W-:Y:S02]  /*65590*/  IMAD.MOV.U32 R25, RZ, RZ, RZ ;  /* 0x000000ffff197224 */ /* 0x000fe400078e00ff */
[----:B------:R-:W-:Y:S01]  /*655a0*/  IMAD.MOV.U32 R41, RZ, RZ, RZ ;  /* 0x000000ffff297224 */ /* 0x000fe200078e00ff */
[----:B------:R-:W-:Y:S01]  /*655b0*/  IADD3 R20, P2, P1, R76, R13, R74 ;  /* 0x0000000d4c147210 */ /* 0x000fe2000795e04a */
[----:B------:R-:W-:Y:S01]  /*655c0*/  IMAD.X R74, R39, 0x1, R89, P0 ;  /* 0x00000001274a7824 */ /* 0x000fe200000e0659 */
[----:B------:R-:W-:Y:S01]  /*655d0*/  ISETP.GE.U32.AND P0, PT, R83, R16, PT ;  /* 0x000000105300720c */ /* 0x000fe20003f06070 */
[----:B------:R-:W-:Y:S01]  /*655e0*/  IMAD.WIDE.U32 R24, R46, R26, R24 ;  /* 0x0000001a2e187225 */ /* 0x000fe200078e0018 */
[----:B------:R-:W-:-:S02]  /*655f0*/  IADD3.X R39, PT, PT, RZ, RZ, RZ, P3, P6 ;  /* 0x000000ffff277210 */ /* 0x000fc40001fec4ff */
[----:B------:R-:W-:Y:S01]  /*65600*/  ISETP.GE.U32.AND.EX P0, PT, R74, R89, PT, P0 ;  /* 0x000000594a00720c */ /* 0x000fe20003f06100 */
[----:B------:R-:W-:Y:S01]  /*65610*/  IMAD.WIDE.U32 R40, R42, R29, R40 ;  /* 0x0000001d2a287225 */ /* 0x000fe200078e0028 */
[----:B------:R-:W-:-:S03]  /*65620*/  IADD3 R78, P3, P6, R17, R24, R86 ;  /* 0x00000018114e7210 */ /* 0x000fc60007e7e056 */
[----:B------:R-:W-:Y:S02]  /*65630*/  IMAD.IADD R24, R23, 0x1, R25 ;  /* 0x0000000117187824 */ /* 0x000fe400078e0219 */
[----:B------:R-:W-:Y:S01]  /*65640*/  IMAD.IADD R38, R21, 0x1, R75 ;  /* 0x0000000115267824 */ /* 0x000fe200078e024b */
[----:B------:R-:W-:Y:S01]  /*65650*/  SEL R75, RZ, 0x1, P0 ;  /* 0x00000001ff4b7807 */ /* 0x000fe20000000000 */
[----:B------:R-:W-:Y:S02]  /*65660*/  IMAD.IADD R35, R22, 0x1, R79 ;  /* 0x0000000116237824 */ /* 0x000fe400078e024f */
[----:B------:R-:W-:Y:S02]  /*65670*/  IMAD.IADD R15, R128, 0x1, R77 ;  /* 0x00000001800f7824 */ /* 0x000fe400078e024d */
[----:B------:R-:W-:Y:S01]  /*65680*/  IMAD.IADD R77, R18, 0x1, R41 ;  /* 0x00000001124d7824 */ /* 0x000fe200078e0229 */
[----:B------:R-:W-:Y:S01]  /*65690*/  IADD3.X R41, PT, PT, RZ, R24, RZ, P3, P6 ;  /* 0x00000018ff297210 */ /* 0x000fe20001fec4ff */
[----:B------:R-:W-:Y:S01]  /*656a0*/  IMAD.WIDE.U32 R16, R46, R28, RZ ;  /* 0x0000001c2e107225 */ /* 0x000fe200078e00ff */
[----:B------:R-:W-:-:S02]  /*656b0*/  IADD3 R13, P3, PT, R75, R14, RZ ;  /* 0x0000000e4b0d7210 */ /* 0x000fc40007f7e0ff */
[----:B------:R-:W-:Y:S01]  /*656c0*/  IADD3 R76, P0, P6, R87, R40, R35 ;  /* 0x00000028574c7210 */ /* 0x000fe20007e1e023 */
[----:B------:R-:W-:Y:S02]  /*656d0*/  IMAD.MOV.U32 R35, RZ, RZ, RZ ;  /* 0x000000ffff237224 */ /* 0x000fe400078e00ff */
[----:B------:R-:W-:Y:S01]  /*656e0*/  IMAD.IADD R24, R23, 0x1, R17 ;  /* 0x0000000117187824 */ /* 0x000fe200078e0211 */
[----:B------:R-:W-:Y:S01]  /*656f0*/  IADD3.X R77, PT, PT, R88, R77, RZ, P0, P6 ;  /* 0x0000004d584d7210 */ /* 0x000fe200007ec4ff */
[----:B------:R-:W-:Y:S01]  /*65700*/  IMAD.X R17, RZ, RZ, R84, P3 ;  /* 0x000000ffff117224 */ /* 0x000fe200018e0654 */
[----:B------:R-:W-:Y:S01]  /*65710*/  IADD3 R85, P3, PT, R13, R36, RZ ;  /* 0x000000240d557210 */ /* 0x000fe20007f7e0ff */
[----:B------:R-:W-:Y:S01]  /*65720*/  IMAD.WIDE.U32 R34, R48, R26, R34 ;  /* 0x0000001a30227225 */ /* 0x000fe200078e0022 */
[----:B------:R-:W-:-:S03]  /*65730*/  ISETP.GT.U32.AND P0, PT, R14, R13, PT ;  /* 0x0000000d0e00720c */ /* 0x000fc60003f04070 */
[----:B------:R-:W-:Y:S01]  /*65740*/  IMAD.X R87, R17, 0x1, R20, P3 ;  /* 0x0000000111577824 */ /* 0x000fe200018e0614 */
[----:B------:R-:W-:Y:S01]  /*65750*/  ISETP.GT.U32.AND.EX P0, PT, R84, R17, PT, P0 ;  /* 0x000000115400720c */ /* 0x000fe20003f04100 */
[----:B------:R-:W-:Y:S01]  /*65760*/  IMAD.MOV.U32 R25, RZ, RZ, RZ ;  /* 0x000000ffff197224 */ /* 0x000fe200078e00ff */
[----:B------:R-:W-:Y:S01]  /*65770*/  IADD3 R34, P3, P6, R39, R34, R49 ;  /* 0x0000002227227210 */ /* 0x000fe20007e7e031 */
[----:B------:R-:W-:Y:S01]  /*65780*/  IMAD.MOV.U32 R39, RZ, RZ, RZ ;  /* 0x000000ffff277224 */ /* 0x000fe200078e00ff */
[----:B------:R-:W-:Y:S01]  /*65790*/  SEL R14, R14, R13, P0 ;  /* 0x0000000d0e0e7207 */ /* 0x000fe20000000000 */
[----:B------:R-:W-:Y:S01]  /*657a0*/  IMAD.WIDE.U32 R36, R46, R29, R24 ;  /* 0x0000001d2e247225 */ /* 0x000fe200078e0018 */
[----:B------:R-:W-:Y:S02]  /*657b0*/  SEL R17, R84, R17, P0 ;  /* 0x0000001154117207 */ /* 0x000fe40000000000 */
[----:B------:R-:W-:Y:S01]  /*657c0*/  ISETP.GT.U32.AND P0, PT, R14, R85, PT ;  /* 0x000000550e00720c */ /* 0x000fe20003f04070 */
[----:B------:R-:W-:Y:S01]  /*657d0*/  IMAD.IADD R19, R19, 0x1, R35 ;  /* 0x0000000113137824 */ /* 0x000fe200078e0223 */
[----:B------:R-:W-:Y:S01]  /*657e0*/  IADD3.X R20, PT, PT, RZ, RZ, RZ, P2, P1 ;  /* 0x000000ffff147210 */ /* 0x000fe200017e24ff */
[----:B------:R-:W-:Y:S01]  /*657f0*/  IMAD.WIDE.U32 R38, R45, R29, R38 ;  /* 0x0000001d2d267225 */ /* 0x000fe200078e0026 */
[----:B------:R-:W-:-:S02]  /*65800*/  ISETP.GT.U32.AND.EX P0, PT, R17, R87, PT, P0 ;  /* 0x000000571100720c */ /* 0x000fc40003f04100 */
[----:B------:R-:W-:Y:S01]  /*65810*/  IADD3.X R19, PT, PT, RZ, R19, RZ, P3, P6 ;  /* 0x00000013ff137210 */ /* 0x000fe20001fec4ff */
[----:B------:R-:W-:Y:S01]  /*65820*/  IMAD.WIDE.U32 R24, R47, R29, RZ ;  /* 0x0000001d2f187225 */ /* 0x000fe200078e00ff */
[----:B------:R-:W-:-:S03]  /*65830*/  IADD3 R13, P3, P6, R78, R38, R15 ;  /* 0x000000264e0d7210 */ /* 0x000fc60007e7e00f */
[----:B------:R-:W-:Y:S02]  /*65840*/  IMAD.IADD R79, R127, 0x1, R25 ;  /* 0x000000017f4f7824 */ /* 0x000fe400078e0219 */
[----:B------:R-:W-:-:S03]  /*65850*/  IMAD.WIDE.U32 R14, R42, R31, RZ ;  /* 0x0000001f2a0e7225 */ /* 0x000fc600078e00ff */
[----:B------:R-:W-:Y:S01]  /*65860*/  IADD3 R79, P1, P2, R34, R36, R79 ;  /* 0x00000024224f7210 */ /* 0x000fe20007a3e04f */
[----:B------:R-:W-:Y:S02]  /*65870*/  IMAD.IADD R78, R23, 0x1, R37 ;  /* 0x00000001174e7824 */ /* 0x000fe400078e0225 */
[----:B------:R-:W-:Y:S02]  /*65880*/  IMAD.IADD R46, R21, 0x1, R39 ;  /* 0x00000001152e7824 */ /* 0x000fe400078e0227 */
[----:B------:R-:W-:Y:S01]  /*65890*/  IMAD.IADD R48, R18, 0x1, R15 ;  /* 0x0000000112307824 */ /* 0x000fe200078e020f */
[----:B------:R-:W-:Y:S01]  /*658a0*/  SEL R15, RZ, 0x1, !P0 ;  /* 0x00000001ff0f7807 */ /* 0x000fe20004000000 */
[----:B------:R-:W-:Y:S01]  /*658b0*/  IMAD.WIDE.U32 R34, R43, R30, RZ ;  /* 0x0000001e2b227225 */ /* 0x000fe200078e00ff */
[----:B------:R-:W-:Y:S02]  /*658c0*/  IADD3.X R78, PT, PT, R19, R78, RZ, P1, P2 ;  /* 0x0000004e134e7210 */ /* 0x000fe40000fe44ff */
[----:B------:R-:W-:Y:S01]  /*658d0*/  IADD3.X R46, PT, PT, R41, R46, RZ, P3, P6 ;  /* 0x0000002e292e7210 */ /* 0x000fe20001fec4ff */
[----:B------:R-:W-:Y:S01]  /*658e0*/  IMAD.MOV.U32 R49, RZ, RZ, RZ ;  /* 0x000000ffff317224 */ /* 0x000fe200078e00ff */
[----:B------:R-:W-:Y:S01]  /*658f0*/  IADD3 R13, P2, P3, R15, R13, R20 ;  /* 0x0000000d0f0d7210 */ /* 0x000fe20007b5e014 */
[----:B------:R-:W-:-:S02]  /*65900*/  IMAD.IADD R19, R22, 0x1, R35 ;  /* 0x0000000116137824 */ /* 0x000fc400078e0223 */
[----:B------:R-:W-:Y:S01]  /*65910*/  IMAD.WIDE.U32 R48, R42, R30, R48 ;  /* 0x0000001e2a307225 */ /* 0x000fe200078e0030 */
[----:B------:R-:W-:-:S03]  /*65920*/  IADD3.X R46, PT, PT, RZ, R46, RZ, P2, P3 ;  /* 0x0000002eff2e7210 */ /* 0x000fc600017e64ff */
[----:B------:R-:W-:Y:S01]  /*65930*/  IMAD.WIDE.U32 R36, R43, R27, RZ ;  /* 0x0000001b2b247225 */ /* 0x000fe200078e00ff */
[----:B------:R-:W-:-:S03]  /*65940*/  IADD3 R19, P0, P1, R13, R48, R19 ;  /* 0x000000300d137210 */ /* 0x000fc6000791e013 */
[----:B------:R-:W-:-:S04]  /*65950*/  IMAD.WIDE.U32 R38, R42, R27, RZ ;  /* 0x0000001b2a267225 */ /* 0x000fc800078e00ff */
[----:B------:R-:W-:-:S04]  /*65960*/  IMAD.WIDE.U32 R40, R43, R26, RZ ;  /* 0x0000001a2b287225 */ /* 0x000fc800078e00ff */
[----:B------:R-:W-:Y:S02]  /*65970*/  IMAD.IADD R27, R18, 0x1, R49 ;  /* 0x00000001121b7824 */ /* 0x000fe400078e0231 */
[----:B------:R-:W-:Y:S02]  /*65980*/  IMAD.IADD R89, R22, 0x1, R37 ;  /* 0x0000000116597824 */ /* 0x000fe400078e0225 */
[----:B------:R-:W-:Y:S01]  /*65990*/  IMAD.WIDE.U32 R48, R43, R31, RZ ;  /* 0x0000001f2b307225 */ /* 0x000fe200078e00ff */
[----:B------:R-:W-:Y:S02]  /*659a0*/  IADD3.X R27, PT, PT, R46, R27, RZ, P0, P1 ;  /* 0x0000001b2e1b7210 */ /* 0x000fe400007e24ff */
[----:B------:R-:W-:Y:S01]  /*659b0*/  IADD3 R89, P2, P3, R40, R89, R38 ;  /* 0x0000005928597210 */ /* 0x000fe20007b5e026 */
[----:B------:R-:W-:Y:S01]  /*659c0*/  IMAD.IADD R13, R22, 0x1, R49 ;  /* 0x00000001160d7824 */ /* 0x000fe200078e0231 */
[----:B------:R-:W-:Y:S01]  /*659d0*/  IADD3 R15, P1, PT, R15, R12, RZ ;  /* 0x0000000c0f0f7210 */ /* 0x000fe20007f3e0ff */
[----:B------:R-:W-:Y:S01]  /*659e0*/  IMAD.WIDE.U32 R28, R47, R28, RZ ;  /* 0x0000001c2f1c7225 */ /* 0x000fe200078e00ff */
[----:B------:R-:W-:-:S02]  /*659f0*/  IADD3.X R37, PT, PT, RZ, RZ, RZ, P2, P3 ;  /* 0x000000ffff257210 */ /* 0x000fc400017e64ff */
[----:B------:R-:W-:Y:S01]  /*65a00*/  IADD3 R48, P6, PT, R85, R48, RZ ;  /* 0x0000003055307210 */ /* 0x000fe20007fde0ff */
[----:B------:R-:W-:Y:S01]  /*65a10*/  IMAD.IADD R127, R127, 0x1, R29 ;  /* 0x000000017f7f7824 */ /* 0x000fe200078e021d */
[----:B------:R-:W-:Y:S01]  /*65a20*/  IADD3 R46, P3, P2, R34, R13, R14 ;  /* 0x0000000d222e7210 */ /* 0x000fe20007a7e00e */
[----:B------:R-:W-:Y:S01]  /*65a30*/  IMAD.X R17, RZ, RZ, R82, P1 ;  /* 0x000000ffff117224 */ /* 0x000fe200008e0652 */
[----:B------:R-:W-:Y:S01]  /*65a40*/  ISETP.GT.U32.AND P1, PT, R12, R15, PT ;  /* 0x0000000f0c00720c */ /* 0x000fe20003f24070 */
[----:B------:R-:W-:Y:S01]  /*65a50*/  IMAD.IADD R23, R22, 0x1, R41 ;  /* 0x0000000116177824 */ /* 0x000fe200078e0229 */
[----:B------:R-:W-:Y:S01]  /*65a60*/  IADD3.X R40, PT, PT, RZ, RZ, RZ, P4, P5 ;  /* 0x000000ffff287210 */ /* 0x000fe200027ea4ff */
[----:B------:R-:W-:Y:S01]  /*65a70*/  IMAD.X R46, R46, 0x1, R87, P6 ;  /* 0x000000012e2e7824 */ /* 0x000fe200030e0657 */
[----:B------:R-:W-:Y:S01]  /*65a80*/  IADD3 R88, P4, P5, R24, R127, R16 ;  /* 0x0000007f18587210 */ /* 0x000fe20007d9e010 */
[-C--:B------:R-:W-:Y:S01]  /*65a90*/  IMAD R16, R89, R2.reuse, RZ ;  /* 0x0000000259107224 */ /* 0x080fe200078e02ff */
[----:B------:R-:W-:Y:S01]  /*65aa0*/  ISETP.GT.U32.AND.EX P6, PT, R82, R17, PT, P1 ;  /* 0x000000115200720c */ /* 0x000fe20003fc4110 */
[----:B------:R-:W-:Y:S01]  /*65ab0*/  IMAD.IADD R20, R18, 0x1, R39 ;  /* 0x0000000112147824 */ /* 0x000fe200078e0227 */
[----:B------:R-:W-:Y:S01]  /*65ac0*/  ISETP.GE.U32.AND P0, PT, R48, R85, PT ;  /* 0x000000553000720c */ /* 0x000fe20003f06070 */
[----:B------:R-:W-:Y:S01]  /*65ad0*/  IMAD R41, R36, R3, R16 ;  /* 0x0000000324297224 */ /* 0x000fe200078e0210 */
[----:B------:R-:W-:Y:S01]  /*65ae0*/  SEL R14, R12, R15, P6 ;  /* 0x0000000f0c0e7207 */ /* 0x000fe20003000000 */
[----:B------:R-:W-:Y:S01]  /*65af0*/  IMAD.WIDE.U32 R12, R36, R2, RZ ;  /* 0x00000002240c7225 */ /* 0x000fe200078e00ff */
[----:B------:R-:W-:-:S02]  /*65b00*/  ISETP.GE.U32.AND.EX P1, PT, R46, R87, PT, P0 ;  /* 0x000000572e00720c */ /* 0x000fc40003f26100 */
[----:B------:R-:W-:Y:S01]  /*65b10*/  IADD3 R49, P0, PT, R15, R28, RZ ;  /* 0x0000001c0f317210 */ /* 0x000fe20007f1e0ff */
[----:B------:R-:W-:Y:S01]  /*65b20*/  IMAD.IADD R41, R13, 0x1, R41 ;  /* 0x000000010d297824 */ /* 0x000fe200078e0229 */
[----:B------:R-:W-:Y:S01]  /*65b30*/  SEL R82, R82, R17, P6 ;  /* 0x0000001152527207 */ /* 0x000fe20003000000 */
[----:B------:R-:W-:Y:S01]  /*65b40*/  IMAD.WIDE.U32 R38, R12, R4, RZ ;  /* 0x000000040c267225 */ /* 0x000fe200078e00ff */
[----:B------:R-:W-:-:S03]  /*65b50*/  IADD3.X R85, PT, PT, RZ, RZ, RZ, P4, P5 ;  /* 0x000000ffff557210 */ /* 0x000fc600027ea4ff */
[----:B------:R-:W-:Y:S01]  /*65b60*/  IMAD.X R88, R17, 0x1, R88, P0 ;  /* 0x0000000111587824 */ /* 0x000fe200000e0658 */
[----:B------:R-:W-:Y:S01]  /*65b70*/  ISETP.GT.U32.AND P0, PT, R14, R49, PT ;  /* 0x000000310e00720c */ /* 0x000fe20003f04070 */
[----:B------:R-:W-:-:S03]  /*65b80*/  IMAD.WIDE.U32 R14, R44, R31, RZ ;  /* 0x0000001f2c0e7225 */ /* 0x000fc600078e00ff */
[----:B------:R-:W-:Y:S01]  /*65b90*/  ISETP.GT.U32.AND.EX P0, PT, R82, R88, PT, P0 ;  /* 0x000000585200720c */ /* 0x000fe20003f04100 */
[----:B------:R-:W-:Y:S01]  /*65ba0*/  IMAD.WIDE.U32 R16, R44, R30, RZ ;  /* 0x0000001e2c107225 */ /* 0x000fe200078e00ff */
[----:B------:R-:W-:Y:S02]  /*65bb0*/  SEL R44, RZ, 0x1, P1 ;  /* 0x00000001ff2c7807 */ /* 0x000fe40000800000 */
[----:B------:R-:W-:Y:S01]  /*65bc0*/  SEL R86, RZ, 0x1, !P0 ;  /* 0x00000001ff567807 */ /* 0x000fe20004000000 */
[----:B------:R-:W-:Y:S01]  /*65bd0*/  IMAD.WIDE.U32 R34, R41, R4, RZ ;  /* 0x0000000429227225 */ /* 0x000fe200078e00ff */
[----:B------:R-:W-:Y:S02]  /*65be0*/  IADD3 R13, P4, PT, R44, R49, RZ ;  /* 0x000000312c0d7210 */ /* 0x000fe40007f9e0ff */
[----:B------:R-:W-:Y:S01]  /*65bf0*/  IADD3 RZ, P0, PT, R36, R38, RZ ;  /* 0x0000002624ff7210 */ /* 0x000fe20007f1e0ff */
[----:B------:R-:W-:-:S04]  /*65c00*/  IMAD.WIDE.U32 R24, R45, R31, RZ ;  /* 0x0000001f2d187225 */ /* 0x000fc800078e00ff */
[----:B------:R-:W-:Y:S02]  /*65c10*/  IMAD.IADD R15, R128, 0x1, R15 ;  /* 0x00000001800f7824 */ /* 0x000fe400078e020f */
[----:B------:R-:W-:-:S03]  /*65c20*/  IMAD.WIDE.U32 R34, P1, R12, R5, R34 ;  /* 0x000000050c227225 */ /* 0x000fc60007820022 */
[----:B------:R-:W-:Y:S01]  /*65c30*/  IADD3 R82, P6, P5, R16, R15, R24 ;  /* 0x0000000f10527210 */ /* 0x000fe20007dde018 */
[----:B------:R-:W-:Y:S01]  /*65c40*/  IMAD.X R31, RZ, RZ, R88, P4 ;  /* 0x000000ffff1f7224 */ /* 0x000fe200020e0658 */
[----:B------:R-:W-:Y:S01]  /*65c50*/  IADD3 R38, P4, PT, R39, R34, RZ ;  /* 0x0000002227267210 */ /* 0x000fe20007f9e0ff */
[----:B------:R-:W-:Y:S01]  /*65c60*/  IMAD.IADD R47, R128, 0x1, R17 ;  /* 0x00000001802f7824 */ /* 0x000fe200078e0211 */
[----:B------:R-:W-:Y:S01]  /*65c70*/  IADD3.X R84, PT, PT, RZ, RZ, RZ, P6, P5 ;  /* 0x000000ffff547210 */ /* 0x000fe200037ea4ff */
[----:B------:R-:W-:Y:S01]  /*65c80*/  IMAD.X R17, RZ, RZ, RZ, P1 ;  /* 0x000000ffff117224 */ /* 0x000fe200008e06ff */
[----:B------:R-:W-:Y:S01]  /*65c90*/  ISETP.GT.U32.AND P1, PT, R49, R13, PT ;  /* 0x0000000d3100720c */ /* 0x000fe20003f24070 */
[----:B------:R-:W-:Y:S01]  /*65ca0*/  IMAD.MOV.U32 R16, RZ, RZ, R35 ;  /* 0x000000ffff107224 */ /* 0x000fe200078e0023 */
[----:B------:R-:W-:Y:S01]  /*65cb0*/  IADD3.X RZ, P0, PT, R89, R38, RZ, P0, !PT ;  /* 0x0000002659ff7210 */ /* 0x000fe2000071e4ff */
[----:B------:R-:W-:Y:S01]  /*65cc0*/  IMAD.IADD R28, R21, 0x1, R25 ;  /* 0x00000001151c7824 */ /* 0x000fe200078e0219 */
[----:B------:R-:W-:Y:S01]  /*65cd0*/  ISETP.GT.U32.AND.EX P1, PT, R88, R31, PT, P1 ;  /* 0x0000001f5800720c */ /* 0x000fe20003f24110 */
[----:B------:R-:W-:Y:S01]  /*65ce0*/  IMAD.WIDE.U32.X R16, R41, R5, R16, P4 ;  /* 0x0000000529107225 */ /* 0x000fe200020e0410 */
[----:B------:R-:W-:-:S02]  /*65cf0*/  IADD3 R35, P4, PT, R13, R14, RZ ;  /* 0x0000000e0d237210 */ /* 0x000fc40007f9e0ff */
[----:B------:R-:W-:Y:S01]  /*65d00*/  IADD3 R36, P5, P6, R86, R79, R85 ;  /* 0x0000004f56247210 */ /* 0x000fe20007ebe055 */
[----:B------:R-:W-:Y:S01]  /*65d10*/  IMAD.WIDE.U32 R24, R41, R6, RZ ;  /* 0x0000000629187225 */ /* 0x000fe200078e00ff */
[----:B------:R-:W-:Y:S02]  /*65d20*/  IADD3.X R16, P0, PT, RZ, R16, RZ, P0, !PT ;  /* 0x00000010ff107210 */ /* 0x000fe4000071e4ff */
[----:B------:R-:W-:Y:S01]  /*65d30*/  SEL R38, R49, R13, P1 ;  /* 0x0000000d31267207 */ /* 0x000fe20000800000 */
[----:B------:R-:W-:Y:S01]  /*65d40*/  IMAD.MOV.U32 R29, RZ, RZ, RZ ;  /* 0x000000ffff1d7224 */ /* 0x000fe200078e00ff */
[----:B------:R-:W-:Y:S01]  /*65d50*/  SEL R39, R88, R31, P1 ;  /* 0x0000001f58277207 */ /* 0x000fe20000800000 */
[----:B------:R-:W-:Y:S01]  /*65d60*/  IMAD.X R34, R31, 0x1, R82, P4 ;  /* 0x000000011f227824 */ /* 0x000fe200020e0652 */
[----:B------:R-:W-:Y:S01]  /*65d70*/  IADD3.X R78, PT, PT, RZ, R78, RZ, P5, P6 ;  /* 0x0000004eff4e7210 */ /* 0x000fe20002fec4ff */
[----:B------:R-:W-:-:S04]  /*65d80*/  IMAD.WIDE.U32 R14, R12, R6, RZ ;  /* 0x000000060c0e7225 */ /* 0x000fc800078e00ff */
[----:B------:R-:W-:-:S04]  /*65d90*/  IMAD.WIDE.U32 R24, P4, R12, R7, R24 ;  /* 0x000000070c187225 */ /* 0x000fc80007880018 */
[----:B------:R-:W-:Y:S01]  /*65da0*/  IMAD.WIDE.U32 R28, R45, R30, R28 ;  /* 0x0000001e2d1c7225 */ /* 0x000fe200078e001c */
[----:B------:R-:W-:Y:S02]  /*65db0*/  IADD3 R45, P1, PT, R16, R83, RZ ;  /* 0x00000053102d7210 */ /* 0x000fe40007f3e0ff */
[----:B------:R-:W-:Y:S01]  /*65dc0*/  IADD3 R82, P6, PT, R15, R24, RZ ;  /* 0x000000180f527210 */ /* 0x000fe20007fde0ff */
[----:B------:R-:W-:Y:S01]  /*65dd0*/  IMAD.X R49, RZ, RZ, R17, P0 ;  /* 0x000000ffff317224 */ /* 0x000fe200000e0611 */
[----:B------:R-:W-:Y:S01]  /*65de0*/  IADD3 R45, P0, PT, R45, R14, RZ ;  /* 0x0000000e2d2d7210 */ /* 0x000fe20007f1e0ff */
[----:B------:R-:W-:Y:S01]  /*65df0*/  IMAD.X R17, RZ, RZ, RZ, P4 ;  /* 0x000000ffff117224 */ /* 0x000fe200020e06ff */
[----:B------:R-:W-:Y:S01]  /*65e00*/  IADD3 R36, P4, P5, R36, R28, R47 ;  /* 0x0000001c24247210 */ /* 0x000fe20007d9e02f */
[----:B------:R-:W-:Y:S01]  /*65e10*/  IMAD.MOV.U32 R16, RZ, RZ, R25 ;  /* 0x000000ffff107224 */ /* 0x000fe200078e0019 */
[----:B------:R-:W-:Y:S01]  /*65e20*/  IADD3.X R49, P1, PT, R49, R74, RZ, P1, !PT ;  /* 0x0000004a31317210 */ /* 0x000fe20000f3e4ff */
[----:B------:R-:W-:-:S04]  /*65e30*/  IMAD.WIDE.U32 R14, R43, R33, RZ ;  /* 0x000000212b0e7225 */ /* 0x000fc800078e00ff */
[----:B------:R-:W-:Y:S01]  /*65e40*/  IMAD.WIDE.U32.X R16, R41, R7, R16, P6 ;  /* 0x0000000729107225 */ /* 0x000fe200030e0410 */
[----:B------:R-:W-:Y:S02]  /*65e50*/  IADD3.X R49, P6, PT, R49, R82, RZ, P0, !PT ;  /* 0x0000005231317210 */ /* 0x000fe400007de4ff */
[----:B------:R-:W-:Y:S01]  /*65e60*/  ISETP.GT.U32.AND P0, PT, R38, R35, PT ;  /* 0x000000232600720c */ /* 0x000fe20003f04070 */
[----:B------:R-:W-:Y:S01]  /*65e70*/  IMAD.WIDE.U32 R30, R42, R33, RZ ;  /* 0x000000212a1e7225 */ /* 0x000fe200078e00ff */
[----:B------:R-:W-:Y:S02]  /*65e80*/  IADD3.X R13, P1, P6, R16, RZ, RZ, P6, P1 ;  /* 0x000000ff100d7210 */ /* 0x000fe400036224ff */
[----:B------:R-:W-:Y:S01]  /*65e90*/  ISETP.GT.U32.AND.EX P0, PT, R39, R34, PT, P0 ;  /* 0x000000222700720c */ /* 0x000fe20003f04100 */
[----:B------:R-:W-:Y:S01]  /*65ea0*/  IMAD.IADD R79, R21, 0x1, R29 ;  /* 0x00000001154f7824 */ /* 0x000fe200078e021d */
[----:B------:R-:W-:Y:S01]  /*65eb0*/  IADD3.X R39, PT, PT, R17, RZ, RZ, P1, P6 ;  /* 0x000000ff11277210 */ /* 0x000fe20000fec4ff */
[----:B------:R-:W-:Y:S01]  /*65ec0*/  IMAD.WIDE.U32 R28, R43, R32, RZ ;  /* 0x000000202b1c7225 */ /* 0x000fe200078e00ff */
[----:B------:R-:W-:-:S02]  /*65ed0*/  SEL R17, RZ, 0x1, !P0 ;  /* 0x00000001ff117807 */ /* 0x000fc40004000000 */
[----:B------:R-:W-:Y:S01]  /*65ee0*/  IADD3.X R79, PT, PT, R78, R79, RZ, P4, P5 ;  /* 0x0000004f4e4f7210 */ /* 0x000fe200027ea4ff */
[----:B------:R-:W-:Y:S01]  /*65ef0*/  IMAD.IADD R47, R22, 0x1, R15 ;  /* 0x00000001162f7824 */ /* 0x000fe200078e020f */
[----:B------:R-:W-:Y:S01]  /*65f00*/  IADD3 R13, P1, PT, R13, R48, RZ ;  /* 0x000000300d0d7210 */ /* 0x000fe20007f3e0ff */
[----:B------:R-:W-:Y:S02]  /*65f10*/  IMAD.IADD R24, R18, 0x1, R31 ;  /* 0x0000000112187824 */ /* 0x000fe400078e021f */
[----:B------:R-:W-:Y:S01]  /*65f20*/  IMAD.MOV.U32 R25, RZ, RZ, RZ ;  /* 0x000000ffff197224 */ /* 0x000fe200078e00ff */
[----:B------:R-:W-:Y:S01]  /*65f30*/  IADD3 R47, P4, P5, R28, R47, R30 ;  /* 0x0000002f1c2f7210 */ /* 0x000fe20007d9e01e */
[----:B------:R-:W-:Y:S01]  /*65f40*/  IMAD.IADD R15, R22, 0x1, R29 ;  /* 0x00000001160f7824 */ /* 0x000fe200078e021d */
[----:B------:R-:W-:Y:S01]  /*65f50*/  IADD3.X R22, PT, PT, RZ, RZ, RZ, P3, P2 ;  /* 0x000000ffff167210 */ /* 0x000fe20001fe44ff */
[----:B------:R-:W-:Y:S01]  /*65f60*/  IMAD.MOV.U32 R21, RZ, RZ, RZ ;  /* 0x000000ffff157224 */ /* 0x000fe200078e00ff */
[----:B------:R-:W-:Y:S01]  /*65f70*/  IADD3 R28, P2, P3, R17, R36, R84 ;  /* 0x00000024111c7210 */ /* 0x000fe20007b5e054 */
[----:B------:R-:W-:Y:S01]  /*65f80*/  IMAD.WIDE.U32 R32, R42, R32, R24 ;  /* 0x000000202a207225 */ /* 0x000fe200078e0018 */
[----:B------:R-:W-:-:S02]  /*65f90*/  IADD3.X R46, P1, PT, R39, R46, RZ, P1, !PT ;  /* 0x0000002e272e7210 */ /* 0x000fc40000f3e4ff */
[----:B------:R-:W-:Y:S01]  /*65fa0*/  IADD3.X R79, PT, PT, RZ, R79, RZ, P2, P3 ;  /* 0x0000004fff4f7210 */ /* 0x000fe200017e64ff */
[----:B------:R-:W-:Y:S01]  /*65fb0*/  IMAD.WIDE.U32 R30, R41, R8, RZ ;  /* 0x00000008291e7225 */ /* 0x000fe200078e00ff */
[----:B------:R-:W-:-:S03]  /*65fc0*/  IADD3 R15, P2, P3, R28, R32, R15 ;  /* 0x000000201c0f7210 */ /* 0x000fc60007b5e00f */
[----:B------:R-:W-:Y:S02]  /*65fd0*/  IMAD R36, R49, R2, RZ ;  /* 0x0000000231247224 */ /* 0x000fe400078e02ff */
[----:B------:R-:W-:-:S04]  /*65fe0*/  IMAD.WIDE.U32 R20, R42, R26, R20 ;  /* 0x0000001a2a147225 */ /* 0x000fc800078e0014 */
[----:B------:R-:W-:Y:S02]  /*65ff0*/  IMAD.IADD R26, R18, 0x1, R33 ;  /* 0x00000001121a7824 */ /* 0x000fe400078e0221 */
[----:B------:R-:W-:-:S04]  /*66000*/  IMAD.WIDE.U32 R16, R45, R2, RZ ;  /* 0x000000022d107225 */ /* 0x000fc800078e00ff */
[----:B------:R-:W-:Y:S02]  /*66010*/  IMAD R43, R45, R3, R36 ;  /* 0x000000032d2b7224 */ /* 0x000fe400078e0224 */
[----:B------:R-:W-:-:S04]  /*66020*/  IMAD.WIDE.U32 R24, R12, R8, RZ ;  /* 0x000000080c187225 */ /* 0x000fc800078e00ff */
[----:B------:R-:W-:-:S04]  /*66030*/  IMAD.WIDE.U32 R30, P0, R12, R9, R30 ;  /* 0x000000090c1e7225 */ /* 0x000fc8000780001e */
[----:B------:R-:W-:Y:S01]  /*66040*/  IMAD.WIDE.U32 R32, R41, R10, RZ ;  /* 0x0000000a29207225 */ /* 0x000fe200078e00ff */
[----:B------:R-:W-:-:S03]  /*66050*/  IADD3 R83, P6, PT, R25, R30, RZ ;  /* 0x0000001e19537210 */ /* 0x000fc60007fde0ff */
[----:B------:R-:W-:Y:S01]  /*66060*/  IMAD.IADD R43, R17, 0x1, R43 ;  /* 0x00000001112b7824 */ /* 0x000fe200078e022b */
[----:B------:R-:W-:Y:S01]  /*66070*/  IADD3.X R17, PT, PT, R79, R26, RZ, P2, P3 ;  /* 0x0000001a4f117210 */ /* 0x000fe200017e64ff */
[----:B------:R-:W-:Y:S01]  /*66080*/  IMAD.X R29, RZ, RZ, RZ, P0 ;  /* 0x000000ffff1d7224 */ /* 0x000fe200000e06ff */
[----:B------:R-:W-:Y:S01]  /*66090*/  IADD3 R42, P0, PT, R13, R24, RZ ;  /* 0x000000180d2a7210 */ /* 0x000fe20007f1e0ff */
[----:B------:R-:W-:-:S03]  /*660a0*/  IMAD.WIDE.U32 R24, P3, R12, R11, R32 ;  /* 0x0000000b0c187225 */ /* 0x000fc60007860020 */
[----:B------:R-:W-:Y:S01]  /*660b0*/  IADD3.X R46, P2, PT, R46, R83, RZ, P0, !PT ;  /* 0x000000532e2e7210 */ /* 0x000fe2000075e4ff */
[----:B------:R-:W-:-:S04]  /*660c0*/  IMAD.WIDE.U32 R32, R43, R4, RZ ;  /* 0x000000042b207225 */ /* 0x000fc800078e00ff */
[----:B------:R-:W-:Y:S02]  /*660d0*/  IMAD.MOV.U32 R28, RZ, RZ, R31 ;  /* 0x000000ffff1c7224 */ /* 0x000fe400078e001f */
[----:B------:R-:W-:-:S04]  /*660e0*/  IMAD.WIDE.U32 R12, R12, R10, RZ ;  /* 0x0000000a0c0c7225 */ /* 0x000fc800078e00ff */
[----:B------:R-:W-:Y:S01]  /*660f0*/  IMAD.X R31, RZ, RZ, RZ, P3 ;  /* 0x000000ffff1f7224 */ /* 0x000fe200018e06ff */
[----:B------:R-:W-:Y:S01]  /*66100*/  IADD3 R48, P0, PT, R13, R24, RZ ;  /* 0x000000180d307210 */ /* 0x000fe20007f1e0ff */
[----:B------:R-:W-:-:S04]  /*66110*/  IMAD.WIDE.U32.X R28, R41, R9, R28, P6 ;  /* 0x00000009291c7225 */ /* 0x000fc800030e041c */
[----:B------:R-:W-:Y:S01]  /*66120*/  IMAD.WIDE.U32 R32, P3, R16, R5, R32 ;  /* 0x0000000510207225 */ /* 0x000fe20007860020 */
[----:B------:R-:W-:-:S03]  /*66130*/  IADD3.X R13, P2, P6, R28, RZ, RZ, P2, P1 ;  /* 0x000000ff1c0d7210 */ /* 0x000fc600016424ff */
[----:B------:R-:W-:Y:S01]  /*66140*/  IMAD.WIDE.U32 R38, R16, R4, RZ ;  /* 0x0000000410267225 */ /* 0x000fe200078e00ff */
[----:B------:R-:W-:Y:S02]  /*66150*/  IADD3.X R36, PT, PT, R29, RZ, RZ, P2, P6 ;  /* 0x000000ff1d247210 */ /* 0x000fe400017ec4ff */
[----:B------:R-:W-:Y:S01]  /*66160*/  IADD3 R26, P6, PT, R35, R14, RZ ;  /* 0x0000000e231a7210 */ /* 0x000fe20007fde0ff */
[----:B------:R-:W-:Y:S01]  /*66170*/  IMAD.MOV.U32 R30, RZ, RZ, R25 ;  /* 0x000000ffff1e7224 */ /* 0x000fe200078e0019 */
[----:B------:R-:W-:Y:S01]  /*66180*/  IADD3 RZ, P1, PT, R45, R38, RZ ;  /* 0x000000262dff7210 */ /* 0x000fe20007f3e0ff */
[----:B------:R-:W-:Y:S01]  /*66190*/  IMAD.X R25, RZ, RZ, RZ, P3 ;  /* 0x000000ffff197224 */ /* 0x000fe200018e06ff */
[----:B------:R-:W-:Y:S01]  /*661a0*/  IADD3 R32, P3, PT, R39, R32, RZ ;  /* 0x0000002027207210 */ /* 0x000fe20007f7e0ff */
[----:B------:R-:W-:Y:S01]  /*661b0*/  IMAD.MOV.U32 R24, RZ, RZ, R33 ;  /* 0x000000ffff187224 */ /* 0x000fe200078e0021 */
[----:B------:R-:W-:Y:S01]  /*661c0*/  IADD3.X R14, PT, PT, RZ, RZ, RZ, P4, P5 ;  /* 0x000000ffff0e7210 */ /* 0x000fe200027ea4ff */
[----:B------:R-:W-:Y:S01]  /*661d0*/  IMAD.WIDE.U32.X R30, R41, R11, R30, P0 ;  /* 0x0000000b291e7225 */ /* 0x000fe200000e041e */
[----:B------:R-:W-:-:S02]  /*661e0*/  IADD3.X RZ, P2, PT, R49, R32, RZ, P1, !PT ;  /* 0x0000002031ff7210 */ /* 0x000fc40000f5e4ff */
[----:B------:R-:W-:Y:S01]  /*661f0*/  IADD3 R45, P1, PT, R13, R26, RZ ;  /* 0x0000001a0d2d7210 */ /* 0x000fe20007f3e0ff */
[----:B------:R-:W-:Y:S01]  /*66200*/  IMAD.WIDE.U32.X R28, R43, R5, R24, P3 ;  /* 0x000000052b1c7225 */ /* 0x000fe200018e0418 */
[----:B------:R-:W-:Y:S02]  /*66210*/  ISETP.GE.U32.AND P3, PT, R80, R95, PT ;  /* 0x0000005f5000720c */ /* 0x000fe40003f66070 */
[----:B------:R-:W-:Y:S01]  /*66220*/  IADD3 R45, P0, PT, R45, R12, RZ ;  /* 0x0000000c2d2d7210 */ /* 0x000fe20007f1e0ff */
[----:B------:R-:W-:Y:S01]  /*66230*/  IMAD.WIDE.U32 R24, R43, R6, RZ ;  /* 0x000000062b187225 */ /* 0x000fe200078e00ff */
[----:B------:R-:W-:Y:S02]  /*66240*/  ISETP.GE.U32.AND.EX P3, PT, R81, R104, PT, P3 ;  /* 0x000000685100720c */ /* 0x000fe40003f66130 */
[----:B------:R-:W-:Y:S01]  /*66250*/  IADD3.X R39, P2, PT, RZ, R28, RZ, P2, !PT ;  /* 0x0000001cff277210 */ /* 0x000fe2000175e4ff */
[----:B------:R-:W-:Y:S01]  /*66260*/  IMAD.WIDE.U32 R32, R16, R6, RZ ;  /* 0x0000000610207225 */ /* 0x000fe200078e00ff */
[----:B------:R-:W-:-:S03]  /*66270*/  SEL R49, RZ, 0x1, P3 ;  /* 0x00000001ff317807 */ /* 0x000fc60001800000 */
[----:B------:R-:W-:Y:S01]  /*66280*/  IMAD.WIDE.U32 R12, P3, R16, R7, R24 ;  /* 0x00000007100c7225 */ /* 0x000fe20007860018 */
[----:B------:R-:W-:-:S03]  /*66290*/  IADD3 R70, P4, PT, R70, R49, RZ ;  /* 0x0000003146467210 */ /* 0x000fc60007f9e0ff */
[----:B------:R-:W-:Y:S02]  /*662a0*/  IMAD.X R25, R47, 0x1, R34, P6 ;  /* 0x000000012f197824 */ /* 0x000fe400030e0622 */
        /* <DEDUP_REMOVED lines=8> */
[----:B------:R-:W-:Y:S01]  /*66330*/  IMAD.X R71, RZ, RZ, R71, P4 ;  /* 0x000000ffff477224 */ /* 0x000fe200020e0647 */
[----:B------:R-:W-:-:S02]  /*66340*/  IADD3.X R41, P2, PT, R41, R46, RZ, P2, !PT ;  /* 0x0000002e29297210 */ /* 0x000fc4000175e4ff */
[----:B------:R-:W-:Y:S02]  /*66350*/  IADD3.X R33, P0, PT, R33, R48, RZ, P0, !PT ;  /* 0x0000003021217210 */ /* 0x000fe4000071e4ff */
[----:B------:R-:W-:Y:S01]  /*66360*/  IADD3.X R41, P5, PT, R41, R12, RZ, P5, !PT ;  /* 0x0000000c29297210 */ /* 0x000fe20002fbe4ff */
[----:B------:R-:W-:Y:S01]  /*66370*/  IMAD.WIDE.U32.X R12, R43, R7, R28, P3 ;  /* 0x000000072b0c7225 */ /* 0x000fe200018e041c */
[----:B------:R-:W-:Y:S02]  /*66380*/  IADD3.X R38, P3, P6, R30, RZ, RZ, P0, P1 ;  /* 0x000000ff1e267210 */ /* 0x000fe400006624ff */
[----:B------:R-:W-:Y:S01]  /*66390*/  IADD3 R23, P0, P1, R37, R20, R23 ;  /* 0x0000001425177210 */ /* 0x000fe2000791e017 */
[-C--:B------:R-:W-:Y:S01]  /*663a0*/  IMAD.WIDE.U32 R28, R43, R8.reuse, RZ ;  /* 0x000000082b1c7225 */ /* 0x080fe200078e00ff */
[----:B------:R-:W-:Y:S02]  /*663b0*/  IADD3.X R47, PT, PT, R31, RZ, RZ, P3, P6 ;  /* 0x000000ff1f2f7210 */ /* 0x000fe40001fec4ff */
[----:B------:R-:W-:Y:S01]  /*663c0*/  IADD3.X R12, P3, P6, R12, RZ, RZ, P5, P2 ;  /* 0x000000ff0c0c7210 */ /* 0x000fe20002e644ff */
[----:B------:R-:W-:Y:S01]  /*663d0*/  IMAD.WIDE.U32 R30, R16, R8, RZ ;  /* 0x00000008101e7225 */ /* 0x000fe200078e00ff */
[----:B------:R-:W-:-:S02]  /*663e0*/  IADD3.X R24, PT, PT, RZ, R24, RZ, P0, P1 ;  /* 0x00000018ff187210 */ /* 0x000fc400007e24ff */
[----:B------:R-:W-:Y:S01]  /*663f0*/  IADD3.X R48, PT, PT, R13, RZ, RZ, P3, P6 ;  /* 0x000000ff0d307210 */ /* 0x000fe20001fec4ff */
[----:B------:R-:W-:Y:S01]  /*66400*/  IMAD.WIDE.U32 R20, P5, R16, R9, R28 ;  /* 0x0000000910147225 */ /* 0x000fe200078a001c */
[----:B------:R-:W-:Y:S02]  /*66410*/  IADD3 R29, P0, PT, R12, R45, RZ ;  /* 0x0000002d0c1d7210 */ /* 0x000fe40007f1e0ff */
[----:B------:R-:W-:Y:S01]  /*66420*/  ISETP.GE.U32.AND P4, PT, R97, R70, PT ;  /* 0x000000466100720c */ /* 0x000fe20003f86070 */
[----:B------:R-:W-:Y:S01]  /*66430*/  IMAD R18, R41, R2, RZ ;  /* 0x0000000229127224 */ /* 0x000fe200078e02ff */
[----:B------:R-:W-:Y:S01]  /*66440*/  IADD3 R37, P6, PT, R31, R20, RZ ;  /* 0x000000141f257210 */ /* 0x000fe20007fde0ff */
[----:B------:R-:W-:Y:S01]  /*66450*/  IMAD.WIDE.U32 R12, R39, R2, RZ ;  /* 0x00000002270c7225 */ /* 0x000fe200078e00ff */
[----:B------:R-:W-:Y:S02]  /*66460*/  IADD3 R46, P3, PT, R29, R30, RZ ;  /* 0x0000001e1d2e7210 */ /* 0x000fe40007f7e0ff */
[----:B------:R-:W-:Y:S01]  /*66470*/  IADD3.X R48, P0, PT, R48, R33, RZ, P0, !PT ;  /* 0x0000002130307210 */ /* 0x000fe2000071e4ff */
[----:B------:R-:W-:Y:S01]  /*66480*/  IMAD.X R33, RZ, RZ, RZ, P5 ;  /* 0x000000ffff217224 */ /* 0x000fe200028e06ff */
[----:B------:R-:W-:Y:S01]  /*66490*/  ISETP.GE.U32.AND.EX P4, PT, R96, R71, PT, P4 ;  /* 0x000000476000720c */ /* 0x000fe20003f86140 */
[----:B------:R-:W-:Y:S01]  /*664a0*/  IMAD R29, R39, R3, R18 ;  /* 0x00000003271d7224 */ /* 0x000fe200078e0212 */
[----:B------:R-:W-:Y:S01]  /*664b0*/  IADD3.X R48, P3, PT, R48, R37, RZ, P3, !PT ;  /* 0x0000002530307210 */ /* 0x000fe20001f7e4ff */
[----:B------:R-:W-:Y:S01]  /*664c0*/  IMAD.MOV.U32 R32, RZ, RZ, R21 ;  /* 0x000000ffff207224 */ /* 0x000fe200078e0015 */
[----:B------:R-:W-:Y:S01]  /*664d0*/  SEL R21, RZ, 0x1, P4 ;  /* 0x00000001ff157807 */ /* 0x000fe20002000000 */
[----:B------:R-:W-:Y:S01]  /*664e0*/  IMAD.WIDE.U32 R30, R43, R10, RZ ;  /* 0x0000000a2b1e7225 */ /* 0x000fe200078e00ff */
[----:B------:R-:W-:-:S02]  /*664f0*/  IADD3 R40, P1, P2, R75, R76, R40 ;  /* 0x0000004c4b287210 */ /* 0x000fc40007a3e028 */
[----:B------:R-:W-:Y:S01]  /*66500*/  IADD3 R72, P5, PT, R72, R21, RZ ;  /* 0x0000001548487210 */ /* 0x000fe20007fbe0ff */
[----:B------:R-:W-:Y:S01]  /*66510*/  IMAD.IADD R13, R13, 0x1, R29 ;  /* 0x000000010d0d7824 */ /* 0x000fe200078e021d */
[----:B------:R-:W-:Y:S01]  /*66520*/  IADD3.X R77, PT, PT, RZ, R77, RZ, P1, P2 ;  /* 0x0000004dff4d7210 */ /* 0x000fe20000fe44ff */
[----:B------:R-:W-:Y:S01]  /*66530*/  IMAD.WIDE.U32.X R32, R43, R9, R32, P6 ;  /* 0x000000092b207225 */ /* 0x000fe200030e0420 */
[----:B------:R-:W-:Y:S02]  /*66540*/  IADD3 R45, P6, PT, R38, R23, RZ ;  /* 0x00000017262d7210 */ /* 0x000fe40007fde0ff */
[----:B------:R-:W-:Y:S01]  /*66550*/  IADD3 R22, P2, P1, R44, R19, R22 ;  /* 0x000000132c167210 */ /* 0x000fe2000795e016 */
[----:B------:R-:W-:-:S03]  /*66560*/  IMAD.WIDE.U32 R30, P4, R16, R11, R30 ;  /* 0x0000000b101e7225 */ /* 0x000fc6000788001e */
[----:B------:R-:W-:Y:S01]  /*66570*/  IADD3.X R27, PT, PT, RZ, R27, RZ, P2, P1 ;  /* 0x0000001bff1b7210 */ /* 0x000fe200017e24ff */
[----:B------:R-:W-:Y:S01]  /*66580*/  IMAD.WIDE.U32 R28, R16, R10, RZ ;  /* 0x0000000a101c7225 */ /* 0x000fe200078e00ff */
[----:B------:R-:W-:Y:S02]  /*66590*/  IADD3.X R16, P0, P3, R32, RZ, RZ, P3, P0 ;  /* 0x000000ff20107210 */ /* 0x000fe40001b004ff */
[----:B------:R-:W-:Y:S01]  /*665a0*/  ISETP.GE.U32.AND P2, PT, R26, R35, PT ;  /* 0x000000231a00720c */ /* 0x000fe20003f46070 */
[----:B------:R-:W-:Y:S01]  /*665b0*/  IMAD.WIDE.U32 R36, R13, R4, RZ ;  /* 0x000000040d247225 */ /* 0x000fe200078e00ff */
[----:B------:R-:W-:-:S03]  /*665c0*/  IADD3.X R42, PT, PT, R33, RZ, RZ, P0, P3 ;  /* 0x000000ff212a7210 */ /* 0x000fc600007e64ff */
        /* <DEDUP_REMOVED lines=38> */
[----:B------:R-:W-:Y:S01]  /*66830*/  IMAD R18, R41, R2, RZ ;  /* 0x0000000229127224 */ /* 0x000fe200078e02ff */
[----:B------:R-:W-:Y:S01]  /*66840*/  IADD3.X R37, PT, PT, R19, RZ, RZ, P0, P6 ;  /* 0x000000ff13257210 */ /* 0x000fe200007ec4ff */
[----:B------:R-:W-:Y:S01]  /*66850*/  IMAD.WIDE.U32 R30, R12, R8, RZ ;  /* 0x000000080c1e7225 */ /* 0x000fe200078e00ff */
[----:B------:R-:W-:Y:S02]  /*66860*/  IADD3 R35, P3, PT, R35, R38, RZ ;  /* 0x0000002623237210 */ /* 0x000fe40007f7e0ff */
[----:B------:R-:W-:Y:S01]  /*66870*/  IADD3 R43, P4, PT, R43, R40, RZ ;  /* 0x000000282b2b7210 */ /* 0x000fe20007f9e0ff */
[----:B------:R-:W-:Y:S01]  /*66880*/  IMAD.WIDE.U32 R32, R13, R10, RZ ;  /* 0x0000000a0d207225 */ /* 0x000fe200078e00ff */
[----:B------:R-:W-:-:S02]  /*66890*/  IADD3 R35, P0, PT, R35, R30, RZ ;  /* 0x0000001e23237210 */ /* 0x000fc40007f1e0ff */
[----:B------:R-:W-:Y:S01]  /*668a0*/  IADD3.X R37, P3, PT, R37, R42, RZ, P3, !PT ;  /* 0x0000002a25257210 */ /* 0x000fe20001f7e4ff */
[----:B------:R-:W-:Y:S02]  /*668b0*/  IMAD R23, R39, R3, R18 ;  /* 0x0000000327177224 */ /* 0x000fe400078e0212 */
[----:B------:R-:W-:Y:S01]  /*668c0*/  IMAD.X R21, RZ, RZ, RZ, P1 ;  /* 0x000000ffff157224 */ /* 0x000fe200008e06ff */
[----:B------:R-:W-:Y:S01]  /*668d0*/  IADD3 R24, P1, PT, R31, R28, RZ ;  /* 0x0000001c1f187210 */ /* 0x000fe20007f3e0ff */
[----:B------:R-:W-:-:S03]  /*668e0*/  IMAD.WIDE.U32 R2, R39, R2, RZ ;  /* 0x0000000227027225 */ /* 0x000fc600078e00ff */
[----:B------:R-:W-:Y:S01]  /*668f0*/  IADD3.X R37, P0, PT, R37, R24, RZ, P0, !PT ;  /* 0x0000001825257210 */ /* 0x000fe2000071e4ff */
[----:B------:R-:W-:Y:S02]  /*66900*/  IMAD.MOV.U32 R20, RZ, RZ, R29 ;  /* 0x000000ffff147224 */ /* 0x000fe400078e001d */
[----:B------:R-:W-:-:S04]  /*66910*/  IMAD.WIDE.U32 R28, P6, R12, R11, R32 ;  /* 0x0000000b0c1c7225 */ /* 0x000fc800078c0020 */
[----:B------:R-:W-:-:S04]  /*66920*/  IMAD.WIDE.U32 R18, R12, R10, RZ ;  /* 0x0000000a0c127225 */ /* 0x000fc800078e00ff */
[----:B------:R-:W-:Y:S02]  /*66930*/  IMAD.IADD R3, R3, 0x1, R23 ;  /* 0x0000000103037824 */ /* 0x000fe400078e0217 */
[----:B------:R-:W-:Y:S01]  /*66940*/  IMAD.X R31, RZ, RZ, RZ, P6 ;  /* 0x000000ffff1f7224 */ /* 0x000fe200030e06ff */
[----:B------:R-:W-:Y:S01]  /*66950*/  IADD3 R26, P6, PT, R19, R28, RZ ;  /* 0x0000001c131a7210 */ /* 0x000fe20007fde0ff */
[----:B------:R-:W-:-:S04]  /*66960*/  IMAD.WIDE.U32 R32, R3, R4, RZ ;  /* 0x0000000403207225 */ /* 0x000fc800078e00ff */
[----:B------:R-:W-:Y:S02]  /*66970*/  IMAD.MOV.U32 R30, RZ, RZ, R29 ;  /* 0x000000ffff1e7224 */ /* 0x000fe400078e001d */
[----:B------:R-:W-:Y:S01]  /*66980*/  IMAD.WIDE.U32.X R20, R13, R9, R20, P1 ;  /* 0x000000090d147225 */ /* 0x000fe200008e0414 */
[----:B------:R-:W-:-:S03]  /*66990*/  ISETP.GE.U32.AND P1, PT, R43, R40, PT ;  /* 0x000000282b00720c */ /* 0x000fc60003f26070 */
[----:B------:R-:W-:Y:S01]  /*669a0*/  IMAD.WIDE.U32.X R12, R13, R11, R30, P6 ;  /* 0x0000000b0d0c7225 */ /* 0x000fe200030e041e */
[----:B------:R-:W-:Y:S02]  /*669b0*/  IADD3 R24, P6, PT, R16, R43, RZ ;  /* 0x0000002b10187210 */ /* 0x000fe40007fde0ff */
[----:B------:R-:W-:Y:S01]  /*669c0*/  IADD3.X R23, P0, P3, R20, RZ, RZ, P0, P3 ;  /* 0x000000ff14177210 */ /* 0x000fe200003064ff */
[----:B------:R-:W-:Y:S02]  /*669d0*/  IMAD.X R45, RZ, RZ, R77, P4 ;  /* 0x000000ffff2d7224 */ /* 0x000fe400020e064d */
[C---:B------:R-:W-:Y:S01]  /*669e0*/  IMAD.WIDE.U32 R28, P4, R2.reuse, R5, R32 ;  /* 0x00000005021c7225 */ /* 0x040fe20007880020 */
[----:B------:R-:W-:Y:S02]  /*669f0*/  IADD3.X R33, PT, PT, R21, RZ, RZ, P0, P3 ;  /* 0x000000ff15217210 */ /* 0x000fe400007e64ff */
[----:B------:R-:W-:Y:S01]  /*66a00*/  IADD3 R23, P0, PT, R23, R24, RZ ;  /* 0x0000001817177210 */ /* 0x000fe20007f1e0ff */
[----:B------:R-:W-:Y:S01]  /*66a10*/  IMAD.WIDE.U32 R30, R2, R4, RZ ;  /* 0x00000004021e7225 */ /* 0x000fe200078e00ff */
[----:B------:R-:W-:-:S02]  /*66a20*/  ISETP.GE.U32.AND.EX P1, PT, R45, R77, PT, P1 ;  /* 0x0000004d2d00720c */ /* 0x000fc40003f26110 */
[----:B------:R-:W-:Y:S01]  /*66a30*/  IADD3 R23, P3, PT, R23, R18, RZ ;  /* 0x0000001217177210 */ /* 0x000fe20007f7e0ff */
[----:B------:R-:W-:Y:S01]  /*66a40*/  IMAD.X R32, R36, 0x1, R45, P6 ;  /* 0x0000000124207824 */ /* 0x000fe200030e062d */
[----:B------:R-:W-:Y:S01]  /*66a50*/  IADD3 R16, P6, PT, R31, R28, RZ ;  /* 0x0000001c1f107210 */ /* 0x000fe20007fde0ff */
[----:B------:R-:W-:Y:S01]  /*66a60*/  IMAD.X R21, RZ, RZ, RZ, P4 ;  /* 0x000000ffff157224 */ /* 0x000fe200020e06ff */
[----:B------:R-:W-:Y:S01]  /*66a70*/  IADD3 RZ, P4, PT, R39, R30, RZ ;  /* 0x0000001e27ff7210 */ /* 0x000fe20007f9e0ff */
[----:B------:R-:W-:Y:S01]  /*66a80*/  IMAD.MOV.U32 R20, RZ, RZ, R29 ;  /* 0x000000ffff147224 */ /* 0x000fe200078e001d */
[----:B------:R-:W-:Y:S01]  /*66a90*/  IADD3.X R33, P0, PT, R33, R32, RZ, P0, !PT ;  /* 0x0000002021217210 */ /* 0x000fe2000071e4ff */
[----:B------:R-:W-:Y:S01]  /*66aa0*/  IMAD.WIDE.U32 R30, R3, R6, RZ ;  /* 0x00000006031e7225 */ /* 0x000fe200078e00ff */
[----:B------:R-:W-:Y:S02]  /*66ab0*/  IADD3.X RZ, P4, PT, R41, R16, RZ, P4, !PT ;  /* 0x0000001029ff7210 */ /* 0x000fe4000279e4ff */
[----:B------:R-:W-:Y:S01]  /*66ac0*/  IADD3.X R33, P3, PT, R33, R26, RZ, P3, !PT ;  /* 0x0000001a21217210 */ /* 0x000fe20001f7e4ff */
[----:B------:R-:W-:-:S03]  /*66ad0*/  IMAD.WIDE.U32.X R20, R3, R5, R20, P6 ;  /* 0x0000000503147225 */ /* 0x000fc600030e0414 */
        /* <DEDUP_REMOVED lines=9> */
[----:B------:R-:W-:Y:S01]  /*66b70*/  SEL R35, RZ, 0x1, P1 ;  /* 0x00000001ff237807 */ /* 0x000fe20000800000 */
[----:B------:R-:W-:Y:S01]  /*66b80*/  IMAD.X R73, RZ, RZ, R73, P5 ;  /* 0x000000ffff497224 */ /* 0x000fe200028e0649 */
[----:B------:R-:W-:Y:S01]  /*66b90*/  IADD3 R21, P1, PT, R21, R30, RZ ;  /* 0x0000001e15157210 */ /* 0x000fe20007f3e0ff */
[----:B------:R-:W-:Y:S01]  /*66ba0*/  IMAD.WIDE.U32.X R18, R3, R7, R18, P6 ;  /* 0x0000000703127225 */ /* 0x000fe200030e0412 */
[----:B------:R-:W-:Y:S02]  /*66bb0*/  IADD3.X R16, P4, PT, R20, R37, RZ, P4, !PT ;  /* 0x0000002514107210 */ /* 0x000fe4000279e4ff */
[----:B------:R-:W-:Y:S01]  /*66bc0*/  IADD3.X R28, PT, PT, R13, RZ, RZ, P3, P0 ;  /* 0x000000ff0d1c7210 */ /* 0x000fe20001fe04ff */
[----:B------:R-:W-:Y:S01]  /*66bd0*/  IMAD.WIDE.U32 R12, R3, R8, RZ ;  /* 0x00000008030c7225 */ /* 0x000fe200078e00ff */
[----:B------:R-:W-:-:S02]  /*66be0*/  IADD3.X R16, P1, PT, R16, R31, RZ, P1, !PT ;  /* 0x0000001f10107210 */ /* 0x000fc40000f3e4ff */
[----:B------:R-:W-:Y:S02]  /*66bf0*/  IADD3 R31, P0, PT, R35, R22, RZ ;  /* 0x00000016231f7210 */ /* 0x000fe40007f1e0ff */
[----:B------:R-:W-:Y:S02]  /*66c00*/  IADD3.X R20, P4, P1, R18, RZ, RZ, P1, P4 ;  /* 0x000000ff12147210 */ /* 0x000fe400009884ff */
[----:B------:R-:W-:Y:S01]  /*66c10*/  ISETP.GE.U32.AND.EX P3, PT, R25, R34, PT, P2 ;  /* 0x000000221900720c */ /* 0x000fe20003f66120 */
[----:B------:R-:W-:Y:S01]  /*66c20*/  IMAD.X R30, RZ, RZ, R27, P0 ;  /* 0x000000ffff1e7224 */ /* 0x000fe200000e061b */
[----:B------:R-:W-:Y:S02]  /*66c30*/  ISETP.GE.U32.AND P2, PT, R31, R22, PT ;  /* 0x000000161f00720c */ /* 0x000fe40003f46070 */
[----:B------:R-:W-:Y:S01]  /*66c40*/  IADD3.X R22, PT, PT, R19, RZ, RZ, P4, P1 ;  /* 0x000000ff13167210 */ /* 0x000fe200027e24ff */
[----:B------:R-:W-:Y:S01]  /*66c50*/  IMAD.WIDE.U32 R18, P4, R2, R9, R12 ;  /* 0x0000000902127225 */ /* 0x000fe2000788000c */
[----:B------:R-:W-:-:S02]  /*66c60*/  ISETP.GE.U32.AND P6, PT, R24, R43, PT ;  /* 0x0000002b1800720c */ /* 0x000fc40003fc6070 */
[----:B------:R-:W-:Y:S01]  /*66c70*/  IADD3 R25, P1, PT, R20, R23, RZ ;  /* 0x0000001714197210 */ /* 0x000fe20007f3e0ff */
[----:B------:R-:W-:Y:S01]  /*66c80*/  IMAD.WIDE.U32 R12, R2, R8, RZ ;  /* 0x00000008020c7225 */ /* 0x000fe200078e00ff */
[----:B------:R-:W-:Y:S02]  /*66c90*/  ISETP.GE.U32.AND.EX P6, PT, R32, R45, PT, P6 ;  /* 0x0000002d2000720c */ /* 0x000fe40003fc6160 */
[----:B------:R-:W-:Y:S01]  /*66ca0*/  SEL R32, RZ, 0x1, P3 ;  /* 0x00000001ff207807 */ /* 0x000fe20001800000 */
[----:B------:R-:W-:Y:S01]  /*66cb0*/  IMAD.X R23, RZ, RZ, RZ, P4 ;  /* 0x000000ffff177224 */ /* 0x000fe200020e06ff */
[----:B------:R-:W-:Y:S02]  /*66cc0*/  IADD3 R29, P4, PT, R13, R18, RZ ;  /* 0x000000120d1d7210 */ /* 0x000fe40007f9e0ff */
[----:B------:R-:W-:Y:S01]  /*66cd0*/  IADD3.X R18, P1, PT, R22, R33, RZ, P1, !PT ;  /* 0x0000002116127210 */ /* 0x000fe20000f3e4ff */
[----:B------:R-:W-:Y:S01]  /*66ce0*/  IMAD.MOV.U32 R22, RZ, RZ, R19 ;  /* 0x000000ffff167224 */ /* 0x000fe200078e0013 */
[----:B------:R-:W-:Y:S01]  /*66cf0*/  IADD3 R34, P3, PT, R25, R12, RZ ;  /* 0x0000000c19227210 */ /* 0x000fe20007f7e0ff */
[----:B------:R-:W-:Y:S01]  /*66d00*/  IMAD.WIDE.U32 R12, R3, R10, RZ ;  /* 0x0000000a030c7225 */ /* 0x000fe200078e00ff */
[----:B------:R-:W-:-:S02]  /*66d10*/  SEL R20, RZ, 0x1, P6 ;  /* 0x00000001ff147807 */ /* 0x000fc40003000000 */
[----:B------:R-:W-:Y:S01]  /*66d20*/  IADD3.X R33, P3, PT, R18, R29, RZ, P3, !PT ;  /* 0x0000001d12217210 */ /* 0x000fe20001f7e4ff */
[----:B------:R-:W-:Y:S01]  /*66d30*/  IMAD.WIDE.U32.X R22, R3, R9, R22, P4 ;  /* 0x0000000903167225 */ /* 0x000fe200020e0416 */
[----:B------:R-:W-:Y:S02]  /*66d40*/  IADD3 R20, P0, PT, R20, R31, RZ ;  /* 0x0000001f14147210 */ /* 0x000fe40007f1e0ff */
[----:B------:R-:W-:Y:S01]  /*66d50*/  ISETP.GE.U32.AND.EX P2, PT, R30, R27, PT, P2 ;  /* 0x0000001b1e00720c */ /* 0x000fe20003f46120 */
[----:B------:R-:W-:Y:S01]  /*66d60*/  IMAD.WIDE.U32 R24, P6, R2, R11, R12 ;  /* 0x0000000b02187225 */ /* 0x000fe200078c000c */
[----:B------:R-:W-:-:S03]  /*66d70*/  ISETP.GE.U32.AND P5, PT, R105, R72, PT ;  /* 0x000000486900720c */ /* 0x000fc60003fa6070 */
[----:B------:R-:W-:Y:S01]  /*66d80*/  IMAD.WIDE.U32 R18, R2, R10, RZ ;  /* 0x0000000a02127225 */ /* 0x000fe200078e00ff */
[----:B------:R-:W-:Y:S02]  /*66d90*/  IADD3.X R2, P3, P1, R22, RZ, RZ, P3, P1 ;  /* 0x000000ff16027210 */ /* 0x000fe400019624ff */
[----:B------:R-:W-:Y:S01]  /*66da0*/  ISETP.GE.U32.AND.EX P5, PT, R94, R73, PT, P5 ;  /* 0x000000495e00720c */ /* 0x000fe20003fa6150 */
[----:B------:R-:W-:Y:S01]  /*66db0*/  IMAD.X R29, RZ, RZ, R30, P0 ;  /* 0x000000ffff1d7224 */ /* 0x000fe200000e061e */
[----:B------:R-:W-:Y:S01]  /*66dc0*/  IADD3.X R22, PT, PT, R23, RZ, RZ, P3, P1 ;  /* 0x000000ff17167210 */ /* 0x000fe20001fe24ff */
[----:B------:R-:W-:Y:S01]  /*66dd0*/  IMAD.X R13, RZ, RZ, RZ, P6 ;  /* 0x000000ffff0d7224 */ /* 0x000fe200030e06ff */
[----:B------:R-:W-:Y:S01]  /*66de0*/  IADD3 R27, P3, PT, R19, R24, RZ ;  /* 0x00000018131b7210 */ /* 0x000fe20007f7e0ff */
[----:B------:R-:W-:Y:S01]  /*66df0*/  IMAD.MOV.U32 R12, RZ, RZ, R25 ;  /* 0x000000ffff0c7224 */ /* 0x000fe200078e0019 */
[----:B------:R-:W-:Y:S02]  /*66e00*/  ISETP.GE.U32.AND P0, PT, R20, R31, PT ;  /* 0x0000001f1400720c */ /* 0x000fe40003f06070 */
[----:B------:R-:W-:Y:S01]  /*66e10*/  IADD3 R19, P1, PT, R26, R20, RZ ;  /* 0x000000141a137210 */ /* 0x000fe20007f3e0ff */
[----:B------:R-:W-:Y:S01]  /*66e20*/  IMAD.WIDE.U32.X R12, R3, R11, R12, P3 ;  /* 0x0000000b030c7225 */ /* 0x000fe200018e040c */
[----:B------:R-:W-:-:S02]  /*66e30*/  ISETP.GE.U32.AND.EX P0, PT, R29, R30, PT, P0 ;  /* 0x0000001e1d00720c */ /* 0x000fc40003f06100 */
[----:B------:R-:W-:Y:S01]  /*66e40*/  IADD3 R31, P6, P4, R32, R15, R14 ;  /* 0x0000000f201f7210 */ /* 0x000fe20007cde00e */
[----:B------:R-:W-:Y:S01]  /*66e50*/  IMAD.X R23, R28, 0x1, R29, P1 ;  /* 0x000000011c177824 */ /* 0x000fe200008e061d */
[----:B------:R-:W-:Y:S02]  /*66e60*/  SEL R25, RZ, 0x1, P2 ;  /* 0x00000001ff197807 */ /* 0x000fe40001000000 */
[----:B------:R-:W-:Y:S02]  /*66e70*/  IADD3 R15, P2, PT, R2, R19, RZ ;  /* 0x00000013020f7210 */ /* 0x000fe40007f5e0ff */
[----:B------:R-:W-:Y:S02]  /*66e80*/  SEL R14, RZ, 0x1, P0 ;  /* 0x00000001ff0e7807 */ /* 0x000fe40000000000 */
[----:B------:R-:W-:Y:S02]  /*66e90*/  ISETP.GE.U32.AND P0, PT, R19, R20, PT ;  /* 0x000000141300720c */ /* 0x000fe40003f06070 */
[----:B------:R-:W-:-:S02]  /*66ea0*/  IADD3 R19, P1, PT, R15, R18, RZ ;  /* 0x000000120f137210 */ /* 0x000fc40007f3e0ff */
[----:B------:R-:W-:Y:S02]  /*66eb0*/  IADD3.X R2, P2, PT, R22, R23, RZ, P2, !PT ;  /* 0x0000001716027210 */ /* 0x000fe4000175e4ff */
[----:B------:R-:W-:Y:S02]  /*66ec0*/  SEL R20, RZ, 0x1, P5 ;  /* 0x00000001ff147807 */ /* 0x000fe40002800000 */
[----:B------:R-:W-:Y:S02]  /*66ed0*/  IADD3.X R27, P1, PT, R2, R27, RZ, P1, !PT ;  /* 0x0000001b021b7210 */ /* 0x000fe40000f3e4ff */
[----:B------:R-:W-:Y:S02]  /*66ee0*/  IADD3.X R15, PT, PT, RZ, R17, RZ, P6, P4 ;  /* 0x00000011ff0f7210 */ /* 0x000fe400037e84ff */
[----:B------:R-:W-:Y:S02]  /*66ef0*/  IADD3.X R2, P2, P1, R12, RZ, RZ, P1, P2 ;  /* 0x000000ff0c027210 */ /* 0x000fe400009444ff */
[----:B------:R-:W-:-:S02]  /*66f00*/  IADD3 R20, P6, PT, R69, R20, RZ ;  /* 0x0000001445147210 */ /* 0x000fc40007fde0ff */
[----:B------:R-:W-:Y:S02]  /*66f10*/  IADD3.X R12, PT, PT, R13, RZ, RZ, P2, P1 ;  /* 0x000000ff0d0c7210 */ /* 0x000fe400017e24ff */
[----:B------:R-:W-:Y:S01]  /*66f20*/  ISETP.GE.U32.AND.EX P0, PT, R23, R29, PT, P0 ;  /* 0x0000001d1700720c */ /* 0x000fe20003f06100 */
[----:B------:R-:W-:Y:S01]  /*66f30*/  IMAD.X R13, RZ, RZ, R68, P6 ;  /* 0x000000ffff0d7224 */ /* 0x000fe200030e0644 */
[----:B------:R-:W-:Y:S02]  /*66f40*/  ISETP.GE.U32.AND P1, PT, R107, R20, PT ;  /* 0x000000146b00720c */ /* 0x000fe40003f26070 */
[----:B------:R-:W-:Y:S02]  /*66f50*/  SEL R3, RZ, 0x1, P0 ;  /* 0x00000001ff037807 */ /* 0x000fe40000000000 */
[----:B------:R-:W-:Y:S02]  /*66f60*/  IADD3 R14, P3, P0, R14, R31, R25 ;  /* 0x0000001f0e0e7210 */ /* 0x000fe4000787e019 */
[----:B------:R-:W-:-:S02]  /*66f70*/  ISETP.GE.U32.AND.EX P1, PT, R106, R13, PT, P1 ;  /* 0x0000000d6a00720c */ /* 0x000fc40003f26110 */
[----:B------:R-:W-:Y:S02]  /*66f80*/  IADD3 R17, P4, P5, R2, R14, R3 ;  /* 0x0000000e02117210 */ /* 0x000fe40007d9e003 */
[----:B------:R-:W-:Y:S02]  /*66f90*/  IADD3.X R3, PT, PT, RZ, R15, RZ, P3, P0 ;  /* 0x0000000fff037210 */ /* 0x000fe40001fe04ff */
[----:B------:R-:W-:Y:S02]  /*66fa0*/  IADD3 R95, P2, PT, -R95, R80, RZ ;  /* 0x000000505f5f7210 */ /* 0x000fe40007f5e1ff */
[----:B------:R-:W-:Y:S02]  /*66fb0*/  IADD3.X R18, PT, PT, R12, R3, RZ, P4, P5 ;  /* 0x000000030c127210 */ /* 0x000fe400027ea4ff */
[----:B------:R-:W-:Y:S01]  /*66fc0*/  IADD3 R97, P3, PT, R97, -R70, RZ ;  /* 0x8000004661617210 */ /* 0x000fe20007f7e0ff */
[----:B------:R-:W-:Y:S01]  /*66fd0*/  IMAD.X R104, R81, 0x1, ~R104, P2 ;  /* 0x0000000151687824 */ /* 0x000fe200010e0e68 */
[----:B------:R-:W-:-:S02]  /*66fe0*/  IADD3 R105, P4, PT, R105, -R72, RZ ;  /* 0x8000004869697210 */ /* 0x000fc40007f9e0ff */
[----:B------:R-:W-:Y:S01]  /*66ff0*/  IADD3 R107, P5, PT, R107, -R20, RZ ;  /* 0x800000146b6b7210 */ /* 0x000fe20007fbe0ff */
[----:B------:R-:W-:Y:S01]  /*67000*/  IMAD.X R96, R96, 0x1, ~R71, P3 ;  /* 0x0000000160607824 */ /* 0x000fe200018e0e47 */
[----:B------:R-:W-:Y:S01]  /*67010*/  ISETP.GT.U32.AND P0, PT, R17, R10, PT ;  /* 0x0000000a1100720c */ /* 0x000fe20003f04070 */
[----:B------:R-:W-:Y:S02]  /*67020*/  IMAD.X R94, R94, 0x1, ~R73, P4 ;  /* 0x000000015e5e7824 */ /* 0x000fe400020e0e49 */
        /* <DEDUP_REMOVED lines=41> */
.L_x_189:
        /* <DEDUP_REMOVED lines=30> */
.L_x_190:
        /* <DEDUP_REMOVED lines=21> */
.L_x_191:
        /* <DEDUP_REMOVED lines=41> */
[----:B------:R-:W-:-:S03]  /*67880*/  UMOV UR5, URZ ;  /* 0x000000ff00057c82 */ /* 0x000fc60008000000 */
[----:B------:R-:W-:-:S13]  /*67890*/  ISETP.GE.U32.AND.EX P0, PT, R114, R11, PT, P0 ;  /* 0x0000000b7200720c */ /* 0x000fda0003f06100 */
[----:B------:R-:W-:Y:S05]  /*678a0*/  @!P0 BRA `(.L_x_140) ;  /* 0x0000012800008947 */ /* 0x000fea0003800000 */
[----:B------:R-:W-:-:S04]  /*678b0*/  ISETP.GT.U32.AND P0, PT, R112, R8, PT ;  /* 0x000000087000720c */ /* 0x000fc80003f04070 */
[----:B------:R-:W-:-:S13]  /*678c0*/  ISETP.GT.U32.AND.EX P0, PT, R113, R9, PT, P0 ;  /* 0x000000097100720c */ /* 0x000fda0003f04100 */
        /* <DEDUP_REMOVED lines=9> */
[----:B------:R-:W-:Y:S01]  /*67960*/  UMOV UR5, URZ ;  /* 0x000000ff00057c82 */ /* 0x000fe20008000000 */
[----:B------:R-:W-:Y:S02]  /*67970*/  ISETP.LT.U32.AND P1, PT, R111, R6, PT ;  /* 0x000000066f00720c */ /* 0x000fe40003f21070 */
[----:B------:R-:W-:-:S04]  /*67980*/  ISETP.GE.U32.AND.EX P0, PT, R109, R5, PT, P0 ;  /* 0x000000056d00720c */ /* 0x000fc80003f06100 */
[----:B------:R-:W-:-:S13]  /*67990*/  ISETP.LT.U32.OR.EX P0, PT, R110, R7, !P0, P1 ;  /* 0x000000076e00720c */ /* 0x000fda0004701510 */
[----:B------:R-:W-:Y:S05]  /*679a0*/  @P0 BRA `(.L_x_140) ;  /* 0x0000012400c00947 */ /* 0x000fea0003800000 */
.L_x_192:
        /* <DEDUP_REMOVED lines=23> */
.L_x_159:
        /* <DEDUP_REMOVED lines=32> */
[----:B------:R-:W-:Y:S02]  /*67d20*/  ISETP.GE.U32.AND P1, PT, R31, R71, PT ;  /* 0x000000471f00720c */ /* 0x000fe40003f26070 */
        /* <DEDUP_REMOVED lines=36> */
.L_x_193:
        /* <DEDUP_REMOVED lines=21> */
.L_x_194:
        /* <DEDUP_REMOVED lines=12> */
[----:B------:R-:W-:-:S04]  /*68180*/  IMAD.WIDE.U32 R20, R76, R76, RZ ;  /* 0x0000004c4c147225 */ /* 0x000fc800078e00ff */
[----:B------:R-:W-:Y:S01]  /*68190*/  IMAD.MOV.U32 R127, RZ, RZ, RZ ;  /* 0x000000ffff7f7224 */ /* 0x000fe200078e00ff */
[----:B------:R-:W-:Y:S01]  /*681a0*/  LOP3.LUT R149, R20, 0xfffffffd, RZ, 0xc0, !PT ;  /* 0xfffffffd14957812 */ /* 0x000fe200078ec0ff */
[----:B------:R-:W-:-:S04]  /*681b0*/  IMAD.WIDE.U32 R22, R31, R34, RZ ;  /* 0x000000221f167225 */ /* 0x000fc800078e00ff */
[----:B------:R-:W-:Y:S02]  /*681c0*/  IMAD.MOV.U32 R151, RZ, RZ, RZ ;  /* 0x000000ffff977224 */ /* 0x000fe400078e00ff */
[----:B------:R-:W-:Y:S02]  /*681d0*/  IMAD.IADD R39, R29, 0x1, R81 ;  /* 0x000000011d277824 */ /* 0x000fe400078e0251 */
[----:B------:R-:W-:Y:S02]  /*681e0*/  IMAD.MOV.U32 R77, RZ, RZ, RZ ;  /* 0x000000ffff4d7224 */ /* 0x000fe400078e00ff */
[----:B------:R-:W-:Y:S01]  /*681f0*/  IMAD.WIDE.U32 R32, R35, R34, RZ ;  /* 0x0000002223207225 */ /* 0x000fe200078e00ff */
[----:B------:R-:W-:-:S03]  /*68200*/  SHF.R.U64 R78, R28, 0x1f, R39 ;  /* 0x0000001f1c4e7819 */ /* 0x000fc60000001227 */
[----:B------:R-:W-:Y:S01]  /*68210*/  IMAD.WIDE.U32 R30, R31, R118, RZ ;  /* 0x000000761f1e7225 */ /* 0x000fe200078e00ff */
[----:B------:R-:W-:-:S03]  /*68220*/  LOP3.LUT R78, R78, 0xfffffffe, RZ, 0xc0, !PT ;  /* 0xfffffffe4e4e7812 */ /* 0x000fc600078ec0ff */
[----:B------:R-:W-:Y:S02]  /*68230*/  IMAD.IADD R147, R23, 0x1, R127 ;  /* 0x0000000117937824 */ /* 0x000fe400078e027f */
[----:B------:R-:W-:Y:S02]  /*68240*/  IMAD.SHL.U32 R87, R28, 0x2, RZ ;  /* 0x000000021c577824 */ /* 0x000fe400078e00ff */
[----:B------:R-:W-:Y:S01]  /*68250*/  IMAD.IADD R20, R19, 0x1, R151 ;  /* 0x0000000113147824 */ /* 0x000fe200078e0297 */
[----:B------:R-:W-:Y:S01]  /*68260*/  IADD3 R147, P1, P0, R30, R147, R32 ;  /* 0x000000931e937210 */ /* 0x000fe2000783e020 */
[----:B------:R-:W-:Y:S01]  /*68270*/  IMAD.IADD R37, R121, 0x1, R41 ;  /* 0x0000000179257824 */ /* 0x000fe200078e0229 */
[----:B------:R-:W-:Y:S01]  /*68280*/  SHF.L.U64.HI R41, R28, 0x1, R39 ;  /* 0x000000011c297819 */ /* 0x000fe20000010227 */
[----:B------:R-:W-:Y:S01]  /*68290*/  IMAD.IADD R18, R33, 0x1, R77 ;  /* 0x0000000121127824 */ /* 0x000fe200078e024d */
[----:B------:R-:W-:Y:S01]  /*682a0*/  LOP3.LUT R87, R87, 0xfffffffe, RZ, 0xc0, !PT ;  /* 0xfffffffe57577812 */ /* 0x000fe200078ec0ff */
[----:B------:R-:W-:Y:S01]  /*682b0*/  IMAD.MOV.U32 R19, RZ, RZ, RZ ;  /* 0x000000ffff137224 */ /* 0x000fe200078e00ff */
[----:B------:R-:W-:Y:S01]  /*682c0*/  LOP3.LUT R41, R41, 0x1, RZ, 0xc0, !PT ;  /* 0x0000000129297812 */ /* 0x000fe200078ec0ff */
[----:B------:R-:W-:Y:S01]  /*682d0*/  IMAD.MOV.U32 R85, RZ, RZ, RZ ;  /* 0x000000ffff557224 */ /* 0x000fe200078e00ff */
[----:B------:R-:W-:Y:S01]  /*682e0*/  IADD3 R87, P5, PT, R87, R38, RZ ;  /* 0x0000002657577210 */ /* 0x000fe20007fbe0ff */
[----:B------:R-:W-:-:S04]  /*682f0*/  IMAD.WIDE.U32 R28, R76, R34, RZ ;  /* 0x000000224c1c7225 */ /* 0x000fc800078e00ff */
[----:B------:R-:W-:Y:S02]  /*68300*/  IMAD.IADD R127, R127, 0x1, R31 ;  /* 0x000000017f7f7824 */ /* 0x000fe400078e021f */
[----:B------:R-:W-:-:S04]  /*68310*/  IMAD.WIDE.U32 R18, R35, R118, R18 ;  /* 0x0000007623127225 */ /* 0x000fc800078e0012 */
[----:B------:R-:W-:-:S04]  /*68320*/  IMAD.WIDE.U32 R30, R75, R76, RZ ;  /* 0x0000004c4b1e7225 */ /* 0x000fc800078e00ff */
[----:B------:R-:W-:-:S04]  /*68330*/  IMAD.WIDE.U32 R32, R117, R34, RZ ;  /* 0x0000002275207225 */ /* 0x000fc800078e00ff */
[----:B------:R-:W-:-:S04]  /*68340*/  IMAD.WIDE.U32 R34, R76, R118, RZ ;  /* 0x000000764c227225 */ /* 0x000fc800078e00ff */
[----:B------:R-:W-:Y:S01]  /*68350*/  IMAD.IADD R23, R29, 0x1, R85 ;  /* 0x000000011d177824 */ /* 0x000fe200078e0255 */
[----:B------:R-:W-:Y:S01]  /*68360*/  SHF.R.U32.HI R29, RZ, 0x1f, R39 ;  /* 0x0000001fff1d7819 */ /* 0x000fe20000011627 */
[----:B------:R-:W-:Y:S01]  /*68370*/  IMAD.IADD R38, R151, 0x1, R31 ;  /* 0x0000000197267824 */ /* 0x000fe200078e021f */
[----:B------:R-:W-:Y:S01]  /*68380*/  IADD3.X R31, PT, PT, RZ, RZ, RZ, P2, P3 ;  /* 0x000000ffff1f7210 */ /* 0x000fe200017e64ff */
[----:B------:R-:W-:Y:S01]  /*68390*/  IMAD.WIDE.U32 R26, R117, R76, RZ ;  /* 0x0000004c751a7225 */ /* 0x000fe200078e00ff */
[----:B------:R-:W-:Y:S02]  /*683a0*/  IADD3 R23, P3, P4, R34, R23, R32 ;  /* 0x0000001722177210 */ /* 0x000fe40007c7e020 */
[----:B------:R-:W-:Y:S01]  /*683b0*/  LOP3.LUT R79, R29, 0x1, RZ, 0xc0, !PT ;  /* 0x000000011d4f7812 */ /* 0x000fe200078ec0ff */
[----:B------:R-:W-:Y:S01]  /*683c0*/  IMAD.SHL.U32 R80, R26, 0x2, RZ ;  /* 0x000000021a507824 */ /* 0x000fe200078e00ff */
[----:B------:R-:W-:Y:S01]  /*683d0*/  SHF.R.U32.HI R86, RZ, 0x1f, R23 ;  /* 0x0000001fff567819 */ /* 0x000fe20000011617 */
[----:B------:R-:W-:Y:S01]  /*683e0*/  IMAD.X R41, RZ, RZ, R41, P5 ;  /* 0x000000ffff297224 */ /* 0x000fe200028e0629 */
[----:B------:R-:W-:Y:S01]  /*683f0*/  IADD3.X R32, PT, PT, RZ, RZ, RZ, P1, P0 ;  /* 0x000000ffff207210 */ /* 0x000fe20000fe04ff */
[----:B------:R-:W-:Y:S01]  /*68400*/  IMAD.WIDE.U32 R78, R118, R118, R78 ;  /* 0x00000076764e7225 */ /* 0x000fe200078e004e */
[----:B------:R-:W-:-:S02]  /*68410*/  IADD3 R29, P2, PT, R86, R36, RZ ;  /* 0x00000024561d7210 */ /* 0x000fc40007f5e0ff */
[----:B------:R-:W-:Y:S01]  /*68420*/  LOP3.LUT R80, R80, 0xfffffffe, RZ, 0xc0, !PT ;  /* 0xfffffffe50507812 */ /* 0x000fe200078ec0ff */
[----:B------:R-:W-:Y:S01]  /*68430*/  IMAD.IADD R21, R85, 0x1, R21 ;  /* 0x0000000155157824 */ /* 0x000fe200078e0215 */
[----:B------:R-:W-:Y:S01]  /*68440*/  ISETP.GT.U32.AND P5, PT, R36, R29, PT ;  /* 0x0000001d2400720c */ /* 0x000fe20003fa4070 */
[----:B------:R-:W-:Y:S01]  /*68450*/  IMAD.MOV.U32 R119, RZ, RZ, RZ ;  /* 0x000000ffff777224 */ /* 0x000fe200078e00ff */
[----:B------:R-:W-:Y:S01]  /*68460*/  IADD3 R41, P1, PT, R41, R78, RZ ;  /* 0x0000004e29297210 */ /* 0x000fe20007f3e0ff */
[----:B------:R-:W-:Y:S01]  /*68470*/  IMAD.X R153, RZ, RZ, R40, P2 ;  /* 0x000000ffff997224 */ /* 0x000fe200010e0628 */
[----:B------:R-:W-:Y:S01]  /*68480*/  IADD3 R80, P6, PT, R80, R21, RZ ;  /* 0x0000001550507210 */ /* 0x000fe20007fde0ff */
[----:B------:R-:W-:Y:S01]  /*68490*/  IMAD.MOV.U32 R21, RZ, RZ, RZ ;  /* 0x000000ffff157224 */ /* 0x000fe200078e00ff */
[----:B------:R-:W-:Y:S01]  /*684a0*/  SHF.L.U64.HI R23, R28, 0x1, R23 ;  /* 0x000000011c177819 */ /* 0x000fe20000010217 */
[----:B------:R-:W-:Y:S01]  /*684b0*/  IMAD.MOV.U32 R39, RZ, RZ, RZ ;  /* 0x000000ffff277224 */ /* 0x000fe200078e00ff */
[----:B------:R-:W-:Y:S01]  /*684c0*/  ISETP.GT.U32.AND.EX P5, PT, R40, R153, PT, P5 ;  /* 0x000000992800720c */ /* 0x000fe20003fa4150 */
[----:B------:R-:W-:-:S02]  /*684d0*/  IMAD.IADD R27, R119, 0x1, R27 ;  /* 0x00000001771b7824 */ /* 0x000fc400078e021b */
[----:B------:R-:W-:Y:S01]  /*684e0*/  IMAD.X R78, R81, 0x1, R79, P1 ;  /* 0x00000001514e7824 */ /* 0x000fe200008e064f */
[----:B------:R-:W-:Y:S01]  /*684f0*/  IADD3 R149, P1, PT, R29, R149, RZ ;  /* 0x000000951d957210 */ /* 0x000fe20007f3e0ff */
[-C--:B------:R-:W-:Y:S01]  /*68500*/  IMAD.WIDE.U32 R20, R118, R75.reuse, R20 ;  /* 0x0000004b76147225 */ /* 0x080fe200078e0014 */
        /* <DEDUP_REMOVED lines=19> */
[----:B------:R-:W-:Y:S01]  /*68640*/  IMAD.WIDE.U32 R26, R123, R117, RZ ;  /* 0x000000757b1a7225 */ /* 0x000fe200078e00ff */
        /* <DEDUP_REMOVED lines=188> */
[----:B------:R-:W-:Y:S02]  /*69210*/  ISETP.GT.U32.AND P1, PT, R83, R76, PT ;  /* 0x0000004c5300720c */ /* 0x000fe40003f24070 */
[----:B------:R-:W-:Y:S01]  /*69220*/  IADD3.X R33, PT, PT, R27, RZ, RZ, P3, P6 ;  /* 0x000000ff1b217210 */ /* 0x000fe20001fec4ff */
[----:B------:R-:W-:Y:S01]  /*69230*/  IMAD R36, R23, R2, RZ ;  /* 0x0000000217247224 */ /* 0x000fe200078e02ff */
[----:B------:R-:W-:Y:S02]  /*69240*/  IADD3.X R31, P2, P6, R20, RZ, RZ, P2, P0 ;  /* 0x000000ff141f7210 */ /* 0x000fe400016404ff */
[----:B------:R-:W-:Y:S01]  /*69250*/  ISETP.GT.U32.AND.EX P1, PT, R87, R82, PT, P1 ;  /* 0x000000525700720c */ /* 0x000fe20003f24110 */
[----:B------:R-:W-:Y:S01]  /*69260*/  IMAD R27, R35, R3, R36 ;  /* 0x00000003231b7224 */ /* 0x000fe200078e0224 */
[----:B------:R-:W-:Y:S01]  /*69270*/  IADD3.X R39, PT, PT, R21, RZ, RZ, P2, P6 ;  /* 0x000000ff15277210 */ /* 0x000fe200017ec4ff */
[----:B------:R-:W-:Y:S01]  /*69280*/  IMAD.WIDE.U32 R20, R35, R2, RZ ;  /* 0x0000000223147225 */ /* 0x000fe200078e00ff */
[----:B------:R-:W-:-:S02]  /*69290*/  IADD3 R86, P4, P5, R86, R85, R85 ;  /* 0x0000005556567210 */ /* 0x000fc40007d9e055 */
[----:B------:R-:W-:Y:S01]  /*692a0*/  SEL R26, RZ, 0x1, !P1 ;  /* 0x00000001ff1a7807 */ /* 0x000fe20004800000 */
[----:B------:R-:W-:Y:S01]  /*692b0*/  IMAD.IADD R21, R21, 0x1, R27 ;  /* 0x0000000115157824 */ /* 0x000fe200078e021b */
[----:B------:R-:W-:Y:S01]  /*692c0*/  ISETP.GE.U32.AND P2, PT, R32, R41, PT ;  /* 0x000000292000720c */ /* 0x000fe20003f46070 */
[----:B------:R-:W-:Y:S01]  /*692d0*/  IMAD.WIDE.U32 R18, P6, R22, R9, R18 ;  /* 0x0000000916127225 */ /* 0x000fe200078c0012 */
[----:B------:R-:W-:Y:S02]  /*692e0*/  IADD3.X R32, PT, PT, RZ, R28, R28, P4, P5 ;  /* 0x0000001cff207210 */ /* 0x000fe400027ea41c */
[----:B------:R-:W-:Y:S01]  /*692f0*/  IADD3 R40, P4, P5, R26, R81, R40 ;  /* 0x000000511a287210 */ /* 0x000fe20007d9e028 */
[----:B------:R-:W-:Y:S01]  /*69300*/  IMAD.WIDE.U32 R28, R22, R8, RZ ;  /* 0x00000008161c7225 */ /* 0x000fe200078e00ff */
[----:B------:R-:W-:Y:S02]  /*69310*/  ISETP.GE.U32.AND.EX P1, PT, R37, R78, PT, P2 ;  /* 0x0000004e2500720c */ /* 0x000fe40003f26120 */
[----:B------:R-:W-:Y:S01]  /*69320*/  IADD3 R37, P2, PT, R31, R30, RZ ;  /* 0x0000001e1f257210 */ /* 0x000fe20007f5e0ff */
[----:B------:R-:W-:Y:S01]  /*69330*/  IMAD.WIDE.U32 R30, R21, R4, RZ ;  /* 0x00000004151e7225 */ /* 0x000fe200078e00ff */
[----:B------:R-:W-:-:S02]  /*69340*/  IADD3.X R74, PT, PT, RZ, R74, RZ, P4, P5 ;  /* 0x0000004aff4a7210 */ /* 0x000fc400027ea4ff */
[----:B------:R-:W-:Y:S01]  /*69350*/  IADD3 R29, P4, PT, R29, R18, RZ ;  /* 0x000000121d1d7210 */ /* 0x000fe20007f9e0ff */
[----:B------:R-:W-:Y:S01]  /*69360*/  IMAD.X R27, RZ, RZ, RZ, P6 ;  /* 0x000000ffff1b7224 */ /* 0x000fe200030e06ff */
[----:B------:R-:W-:Y:S01]  /*69370*/  IADD3 R36, P6, PT, R37, R28, RZ ;  /* 0x0000001c25247210 */ /* 0x000fe20007fde0ff */
[----:B------:R-:W-:Y:S01]  /*69380*/  IMAD.MOV.U32 R26, RZ, RZ, R19 ;  /* 0x000000ffff1a7224 */ /* 0x000fe200078e0013 */
[----:B------:R-:W-:Y:S01]  /*69390*/  IADD3.X R38, P2, PT, R39, R38, RZ, P2, !PT ;  /* 0x0000002627267210 */ /* 0x000fe2000175e4ff */
[----:B------:R-:W-:Y:S01]  /*693a0*/  IMAD.WIDE.U32 R18, R20, R4, RZ ;  /* 0x0000000414127225 */ /* 0x000fe200078e00ff */
[----:B------:R-:W-:Y:S02]  /*693b0*/  SEL R37, RZ, 0x1, P1 ;  /* 0x00000001ff257807 */ /* 0x000fe40000800000 */
[----:B------:R-:W-:Y:S01]  /*693c0*/  IADD3.X R38, P6, PT, R38, R29, RZ, P6, !PT ;  /* 0x0000001d26267210 */ /* 0x000fe200037de4ff */
[----:B------:R-:W-:Y:S01]  /*693d0*/  IMAD.WIDE.U32 R30, P5, R20, R5, R30 ;  /* 0x00000005141e7225 */ /* 0x000fe200078a001e */
[----:B------:R-:W-:-:S02]  /*693e0*/  IADD3 RZ, P1, PT, R35, R18, RZ ;  /* 0x0000001223ff7210 */ /* 0x000fc40007f3e0ff */
[----:B------:R-:W-:Y:S01]  /*693f0*/  ISETP.GE.U32.AND P0, PT, R121, R76, PT ;  /* 0x0000004c7900720c */ /* 0x000fe20003f06070 */
[----:B------:R-:W-:Y:S01]  /*69400*/  IMAD.WIDE.U32.X R26, R149, R9, R26, P4 ;  /* 0x00000009951a7225 */ /* 0x000fe200020e041a */
[----:B------:R-:W-:Y:S02]  /*69410*/  IADD3 R18, P4, PT, R19, R30, RZ ;  /* 0x0000001e13127210 */ /* 0x000fe40007f9e0ff */
[----:B------:R-:W-:Y:S01]  /*69420*/  ISETP.GE.U32.AND.EX P0, PT, R147, R82, PT, P0 ;  /* 0x000000529300720c */ /* 0x000fe20003f06100 */
        /* <DEDUP_REMOVED lines=27> */
[C---:B------:R-:W-:Y:S01]  /*695e0*/  IMAD.WIDE.U32 R22, P1, R20.reuse, R7, R18 ;  /* 0x0000000714167225 */ /* 0x040fe20007820012 */
        /* <DEDUP_REMOVED lines=13> */
[----:B------:R-:W-:-:S02]  /*696c0*/  IADD3.X R27, P0, P1, R18, RZ, RZ, P1, P0 ;  /* 0x000000ff121b7210 */ /* 0x000fc400009004ff */
[----:B------:R-:W-:Y:S02]  /*696d0*/  ISETP.GE.U32.AND P2, PT, R76, R37, PT ;  /* 0x000000254c00720c */ /* 0x000fe40003f46070 */
[----:B------:R-:W-:Y:S01]  /*696e0*/  IADD3.X R26, PT, PT, R19, RZ, RZ, P0, P1 ;  /* 0x000000ff131a7210 */ /* 0x000fe200007e24ff */
[----:B------:R-:W-:Y:S01]  /*696f0*/  IMAD.WIDE.U32 R18, R20, R8, RZ ;  /* 0x0000000814127225 */ /* 0x000fe200078e00ff */
[----:B------:R-:W-:Y:S02]  /*69700*/  SEL R38, RZ, 0x1, P5 ;  /* 0x00000001ff267807 */ /* 0x000fe40002800000 */
[----:B------:R-:W-:Y:S01]  /*69710*/  ISETP.GE.U32.AND.EX P2, PT, R78, R81, PT, P2 ;  /* 0x000000514e00720c */ /* 0x000fe20003f46120 */
[----:B------:R-:W-:Y:S01]  /*69720*/  IMAD.WIDE.U32 R22, P5, R20, R9, R22 ;  /* 0x0000000914167225 */ /* 0x000fe200078a0016 */
[----:B------:R-:W-:Y:S02]  /*69730*/  IADD3 R27, P0, PT, R27, R28, RZ ;  /* 0x0000001c1b1b7210 */ /* 0x000fe40007f1e0ff */
[----:B------:R-:W-:-:S02]  /*69740*/  IADD3.X R32, PT, PT, R31, RZ, RZ, P4, P6 ;  /* 0x000000ff1f207210 */ /* 0x000fc400027ec4ff */
[----:B------:R-:W-:Y:S02]  /*69750*/  SEL R28, RZ, 0x1, P2 ;  /* 0x00000001ff1c7807 */ /* 0x000fe40001000000 */
[----:B------:R-:W-:Y:S02]  /*69760*/  IADD3 R38, P3, PT, R38, R77, RZ ;  /* 0x0000004d26267210 */ /* 0x000fe40007f7e0ff */
[----:B------:R-:W-:Y:S02]  /*69770*/  IADD3 R31, P2, PT, R19, R22, RZ ;  /* 0x00000016131f7210 */ /* 0x000fe40007f5e0ff */
[----:B------:R-:W-:Y:S01]  /*69780*/  IADD3 R36, P1, PT, R27, R18, RZ ;  /* 0x000000121b247210 */ /* 0x000fe20007f3e0ff */
[C---:B------:R-:W-:Y:S01]  /*69790*/  IMAD.WIDE.U32 R18, R21.reuse, R10, RZ ;  /* 0x0000000a15127225 */ /* 0x040fe200078e00ff */
[----:B------:R-:W-:Y:S02]  /*697a0*/  IADD3.X R22, P0, PT, R26, R33, RZ, P0, !PT ;  /* 0x000000211a167210 */ /* 0x000fe4000071e4ff */
[----:B------:R-:W-:Y:S01]  /*697b0*/  IADD3 R75, P6, P4, R82, R75, R40 ;  /* 0x0000004b524b7210 */ /* 0x000fe20007cde028 */
        /* <DEDUP_REMOVED lines=8> */
[----:B------:R-:W-:-:S04]  /*69840*/  IMAD.WIDE.U32 R18, P2, R20, R11, R18 ;  /* 0x0000000b14127225 */ /* 0x000fc80007840012 */
[----:B------:R-:W-:Y:S01]  /*69850*/  IMAD.WIDE.U32 R28, R20, R10, RZ ;  /* 0x0000000a141c7225 */ /* 0x000fe200078e00ff */
[----:B------:R-:W-:-:S03]  /*69860*/  IADD3.X R20, P1, P0, R26, RZ, RZ, P1, P0 ;  /* 0x000000ff1a147210 */ /* 0x000fc600008204ff */
[----:B------:R-:W-:Y:S01]  /*69870*/  IMAD.X R23, RZ, RZ, RZ, P2 ;  /* 0x000000ffff177224 */ /* 0x000fe200010e06ff */
[----:B------:R-:W-:Y:S01]  /*69880*/  IADD3 R31, P2, PT, R30, R33, RZ ;  /* 0x000000211e1f7210 */ /* 0x000fe20007f5e0ff */
[----:B------:R-:W-:Y:S01]  /*69890*/  IMAD.X R37, RZ, RZ, R40, P5 ;  /* 0x000000ffff257224 */ /* 0x000fe200028e0628 */
[----:B------:R-:W-:Y:S01]  /*698a0*/  IADD3.X R26, PT, PT, R27, RZ, RZ, P1, P0 ;  /* 0x000000ff1b1a7210 */ /* 0x000fe20000fe04ff */
[----:B------:R-:W-:Y:S01]  /*698b0*/  IMAD.MOV.U32 R22, RZ, RZ, R19 ;  /* 0x000000ffff167224 */ /* 0x000fe200078e0013 */
[----:B------:R-:W-:Y:S01]  /*698c0*/  ISETP.GE.U32.AND P5, PT, R33, R38, PT ;  /* 0x000000262100720c */ /* 0x000fe20003fa6070 */
[----:B------:R-:W-:Y:S01]  /*698d0*/  IMAD.X R27, R32, 0x1, R37, P2 ;  /* 0x00000001201b7824 */ /* 0x000fe200010e0625 */
[----:B------:R-:W-:Y:S02]  /*698e0*/  IADD3 R19, P0, PT, R20, R31, RZ ;  /* 0x0000001f14137210 */ /* 0x000fe40007f1e0ff */
[----:B------:R-:W-:Y:S02]  /*698f0*/  IADD3 R29, P1, PT, R29, R18, RZ ;  /* 0x000000121d1d7210 */ /* 0x000fe40007f3e0ff */
[----:B------:R-:W-:-:S02]  /*69900*/  SEL R20, RZ, 0x1, P3 ;  /* 0x00000001ff147807 */ /* 0x000fc40001800000 */
[----:B------:R-:W-:Y:S01]  /*69910*/  ISETP.GE.U32.AND.EX P5, PT, R37, R40, PT, P5 ;  /* 0x000000282500720c */ /* 0x000fe20003fa6150 */
        /* <DEDUP_REMOVED lines=44> */
.L_x_195:
        /* <DEDUP_REMOVED lines=21> */
.L_x_196:
[----:B------:R-:W-:Y:S01]  /*69d30*/  CS2R R80, SRZ ;  /* 0x0000000000507805 */ /* 0x000fe2000001ff00 */
[-C--:B------:R-:W-:Y:S01]  /*69d40*/  IMAD.WIDE.U32 R22, R36, R73.reuse, RZ ;  /* 0x0000004924167225 */ /* 0x080fe200078e00ff */
[----:B------:R-:W-:Y:S02]  /*69d50*/  CS2R R84, SRZ ;  /* 0x0000000000547805 */ /* 0x000fe4000001ff00 */
[----:B------:R-:W-:Y:S02]  /*69d60*/  CS2R R82, SRZ ;  /* 0x0000000000527805 */ /* 0x000fe4000001ff00 */
[----:B------:R-:W-:Y:S01]  /*69d70*/  CS2R R86, SRZ ;  /* 0x0000000000567805 */ /* 0x000fe2000001ff00 */
[----:B------:R-:W-:Y:S01]  /*69d80*/  IMAD.WIDE.U32 R26, R37, R73, RZ ;  /* 0x00000049251a7225 */ /* 0x000fe200078e00ff */
[----:B------:R-:W-:-:S03]  /*69d90*/  LOP3.LUT R0, R0, 0xfffffffe, RZ, 0xc0, !PT ;  /* 0xfffffffe00007812 */ /* 0x000fc600078ec0ff */
        /* <DEDUP_REMOVED lines=11> */
[----:B------:R-:W-:Y:S01]  /*69e50*/  IMAD.IADD R20, R27, 0x1, R82 ;  /* 0x000000011b147824 */ /* 0x000fe200078e0252 */
[----:B------:R-:W-:Y:S01]  /*69e60*/  IADD3 R19, P1, P5, R40, R19, R74 ;  /* 0x0000001328137210 */ /* 0x000fe20007d3e04a */
[----:B------:R-:W-:-:S04]  /*69e70*/  IMAD.WIDE.U32 R30, R35, R25, RZ ;  /* 0x00000019231e7225 */ /* 0x000fc800078e00ff */
[----:B------:R-:W-:Y:S02]  /*69e80*/  IMAD.MOV.U32 R21, RZ, RZ, RZ ;  /* 0x000000ffff157224 */ /* 0x000fe400078e00ff */
[----:B------:R-:W-:-:S04]  /*69e90*/  IMAD.WIDE.U32 R28, R34, R24, RZ ;  /* 0x00000018221c7225 */ /* 0x000fc800078e00ff */
[----:B------:R-:W-:Y:S01]  /*69ea0*/  IMAD.IADD R23, R84, 0x1, R41 ;  /* 0x0000000154177824 */ /* 0x000fe200078e0229 */
[----:B------:R-:W-:Y:S01]  /*69eb0*/  IADD3 R123, P6, P4, R28, R123, R30 ;  /* 0x0000007b1c7b7210 */ /* 0x000fe20007cde01e */
[----:B------:R-:W-:Y:S01]  /*69ec0*/  IMAD.IADD R74, R83, 0x1, R31 ;  /* 0x00000001534a7824 */ /* 0x000fe200078e021f */
[----:B------:R-:W-:Y:S01]  /*69ed0*/  IADD3.X R31, PT, PT, RZ, RZ, RZ, P2, P3 ;  /* 0x000000ffff1f7210 */ /* 0x000fe200017e64ff */
[----:B------:R-:W-:Y:S01]  /*69ee0*/  IMAD.WIDE.U32 R20, R72, R37, R20 ;  /* 0x0000002548147225 */ /* 0x000fe200078e0014 */
[----:B------:R-:W-:-:S03]  /*69ef0*/  P2R R122, PR, RZ, 0x10 ;  /* 0x00000010ff7a7803 */ /* 0x000fc60000000000 */
[----:B------:R-:W-:Y:S01]  /*69f00*/  IMAD.WIDE.U32 R40, R33, R73, RZ ;  /* 0x0000004921287225 */ /* 0x000fe200078e00ff */
[----:B------:R-:W-:-:S03]  /*69f10*/  IADD3 R30, P2, P3, R31, R20, R78 ;  /* 0x000000141f1e7210 */ /* 0x000fc60007b5e04e */
[----:B------:R-:W-:Y:S02]  /*69f20*/  IMAD.IADD R26, R75, 0x1, R85 ;  /* 0x000000014b1a7824 */ /* 0x000fe400078e0255 */
[----:B------:R-:W-:Y:S01]  /*69f30*/  IMAD.IADD R27, R80, 0x1, R29 ;  /* 0x00000001501b7824 */ /* 0x000fe200078e021d */
[----:B------:R-:W-:Y:S01]  /*69f40*/  @P6 LOP3.LUT R0, R0, 0x1, RZ, 0xfc, !PT ;  /* 0x0000000100006812 */ /* 0x000fe200078efcff */
[----:B------:R-:W-:Y:S02]  /*69f50*/  IMAD.IADD R120, R82, 0x1, R21 ;  /* 0x0000000152787824 */ /* 0x000fe400078e0215 */
[----:B------:R-:W-:Y:S01]  /*69f60*/  IMAD.WIDE.U32 R28, R32, R73, RZ ;  /* 0x00000049201c7225 */ /* 0x000fe200078e00ff */
[----:B------:R-:W-:Y:S02]  /*69f70*/  LOP3.LUT R0, R0, 0xfffffffb, RZ, 0xc0, !PT ;  /* 0xfffffffb00007812 */ /* 0x000fe400078ec0ff */
        /* <DEDUP_REMOVED lines=150> */
[----:B------:R-:W-:-:S05]  /*6a8e0*/  IMAD.IADD R27, R81, 0x1, R79 ;  /* 0x00000001511b7824 */ /* 0x000fca00078e024f */
[----:B------:R-:W-:-:S04]  /*6a8f0*/  IADD3 R30, P0, P2, R20, R27, R30 ;  /* 0x0000001b141e7210 */ /* 0x000fc80007a1e01e */
[----:B------:R-:W-:Y:S02]  /*6a900*/  IADD3.X R31, PT, PT, RZ, RZ, RZ, P0, P2 ;  /* 0x000000ffff1f7210 */ /* 0x000fe400007e44ff */
[----:B------:R-:W-:Y:S01]  /*6a910*/  ISETP.GE.U32.AND P0, PT, R148, R153, PT ;  /* 0x000000999400720c */ /* 0x000fe20003f06070 */
[----:B------:R-:W-:-:S03]  /*6a920*/  IMAD.WIDE.U32 R152, R77, R10, RZ ;  /* 0x0000000a4d987225 */ /* 0x000fc600078e00ff */
        /* <DEDUP_REMOVED lines=85> */
[----:B------:R-:W-:-:S03]  /*6ae80*/  IMAD.WIDE.U32 R18, R72, R35, R18 ;  /* 0x0000002348127225 */ /* 0x000fc600078e0012 */
[----:B------:R-:W-:Y:S02]  /*6ae90*/  IADD3.X R128, PT, PT, R27, RZ, RZ, P5, P6 ;  /* 0x000000ff1b807210 */ /* 0x000fe40002fec4ff */
[C---:B------:R-:W-:Y:S01]  /*6aea0*/  LOP3.LUT P5, RZ, R0.reuse, 0x4, RZ, 0xc0, !PT ;  /* 0x0000000400ff7812 */ /* 0x040fe200078ac0ff */
[----:B------:R-:W-:Y:S01]  /*6aeb0*/  IMAD R27, R21, R3, R22 ;  /* 0x00000003151b7224 */ /* 0x000fe200078e0216 */
[----:B------:R-:W-:Y:S01]  /*6aec0*/  LOP3.LUT P6, RZ, R0, 0x1, RZ, 0xc0, !PT ;  /* 0x0000000100ff7812 */ /* 0x000fe200078cc0ff */
[----:B------:R-:W-:Y:S01]  /*6aed0*/  IMAD.IADD R22, R80, 0x1, R23 ;  /* 0x0000000150167824 */ /* 0x000fe200078e0217 */
[----:B------:R-:W-:Y:S01]  /*6aee0*/  IADD3.X R123, PT, PT, RZ, RZ, RZ, P5, P4 ;  /* 0x000000ffff7b7210 */ /* 0x000fe20002fe84ff */
[----:B------:R-:W-:Y:S01]  /*6aef0*/  IMAD.IADD R29, R29, 0x1, R27 ;  /* 0x000000011d1d7824 */ /* 0x000fe200078e021b */
[----:B------:R-:W-:Y:S01]  /*6af00*/  ISETP.NE.AND P4, PT, R122, RZ, PT ;  /* 0x000000ff7a00720c */ /* 0x000fe20003f85270 */
[----:B------:R-:W-:Y:S02]  /*6af10*/  IMAD.IADD R124, R83, 0x1, R19 ;  /* 0x00000001537c7824 */ /* 0x000fe400078e0213 */
[----:B------:R-:W-:Y:S01]  /*6af20*/  IMAD.WIDE.U32 R26, R147, R10, RZ ;  /* 0x0000000a931a7225 */ /* 0x000fe200078e00ff */
[----:B------:R-:W-:-:S02]  /*6af30*/  IADD3.X R122, PT, PT, RZ, RZ, RZ, P6, P4 ;  /* 0x000000ffff7a7210 */ /* 0x000fc400037e84ff */
        /* <DEDUP_REMOVED lines=78> */
[----:B------:R-:W-:-:S03]  /*6b420*/  IMAD.WIDE.U32 R20, R18, R4, RZ ;  /* 0x0000000412147225 */ /* 0x000fc600078e00ff */
[----:B------:R-:W-:Y:S01]  /*6b430*/  IADD3.X R121, P3, PT, R22, R77, RZ, P3, !PT ;  /* 0x0000004d16797210 */ /* 0x000fe20001f7e4ff */
        /* <DEDUP_REMOVED lines=29> */
[----:B------:R-:W-:Y:S02]  /*6b610*/  IADD3.X R74, PT, PT, RZ, RZ, RZ, P0, P2 ;  /* 0x000000ffff4a7210 */ /* 0x000fe400007e44ff */
[----:B------:R-:W-:Y:S02]  /*6b620*/  IADD3.X R26, P3, P4, R22, RZ, RZ, P4, P3 ;  /* 0x000000ff161a7210 */ /* 0x000fe400024664ff */
[----:B------:R-:W-:Y:S02]  /*6b630*/  IADD3 R128, P2, P0, R120, R41, R128 ;  /* 0x0000002978807210 */ /* 0x000fe4000785e080 */
[----:B------:R-:W-:-:S02]  /*6b640*/  ISETP.GE.U32.AND.EX P1, PT, R77, R28, PT, P1 ;  /* 0x0000001c4d00720c */ /* 0x000fc40003f26110 */
[----:B------:R-:W-:Y:S01]  /*6b650*/  SEL R41, RZ, 0x1, P5 ;  /* 0x00000001ff297807 */ /* 0x000fe20002800000 */
[C---:B------:R-:W-:Y:S01]  /*6b660*/  IMAD.WIDE.U32 R20, P5, R18.reuse, R9, R20 ;  /* 0x0000000912147225 */ /* 0x040fe200078a0014 */
[----:B------:R-:W-:Y:S02]  /*6b670*/  IADD3.X R40, PT, PT, R23, RZ, RZ, P3, P4 ;  /* 0x000000ff17287210 */ /* 0x000fe40001fe84ff */
[----:B------:R-:W-:Y:S01]  /*6b680*/  IADD3.X R28, PT, PT, RZ, R75, RZ, P2, P0 ;  /* 0x0000004bff1c7210 */ /* 0x000fe200017e04ff */
[----:B------:R-:W-:Y:S01]  /*6b690*/  IMAD.WIDE.U32 R22, R18, R8, RZ ;  /* 0x0000000812167225 */ /* 0x000fe200078e00ff */
[----:B------:R-:W-:Y:S02]  /*6b6a0*/  IADD3 R29, P0, PT, R26, R29, RZ ;  /* 0x0000001d1a1d7210 */ /* 0x000fe40007f1e0ff */
[----:B------:R-:W-:Y:S02]  /*6b6b0*/  IADD3 R41, P2, PT, R41, R128, RZ ;  /* 0x0000008029297210 */ /* 0x000fe40007f5e0ff */
[----:B------:R-:W-:-:S02]  /*6b6c0*/  SEL R26, RZ, 0x1, P1 ;  /* 0x00000001ff1a7807 */ /* 0x000fc40000800000 */
[----:B------:R-:W-:Y:S01]  /*6b6d0*/  IADD3 R118, P4, P3, R27, R118, R74 ;  /* 0x000000761b767210 */ /* 0x000fe20007b9e04a */
[----:B------:R-:W-:Y:S01]  /*6b6e0*/  IMAD.X R27, RZ, RZ, RZ, P5 ;  /* 0x000000ffff1b7224 */ /* 0x000fe200028e06ff */
[----:B------:R-:W-:Y:S01]  /*6b6f0*/  IADD3 R20, P6, PT, R23, R20, RZ ;  /* 0x0000001417147210 */ /* 0x000fe20007fde0ff */
[----:B------:R-:W-:Y:S01]  /*6b700*/  IMAD.X R75, RZ, RZ, R28, P2 ;  /* 0x000000ffff4b7224 */ /* 0x000fe200010e061c */
[----:B------:R-:W-:Y:S01]  /*6b710*/  IADD3 R117, P1, PT, R29, R22, RZ ;  /* 0x000000161d757210 */ /* 0x000fe20007f3e0ff */
[----:B------:R-:W-:Y:S01]  /*6b720*/  IMAD.WIDE.U32 R22, R19, R10, RZ ;  /* 0x0000000a13167225 */ /* 0x000fe200078e00ff */
[----:B------:R-:W-:Y:S02]  /*6b730*/  IADD3.X R77, P0, PT, R40, R121, RZ, P0, !PT ;  /* 0x00000079284d7210 */ /* 0x000fe4000071e4ff */
[----:B------:R-:W-:Y:S01]  /*6b740*/  IADD3 R40, P5, PT, R26, R41, RZ ;  /* 0x000000291a287210 */ /* 0x000fe20007fbe0ff */
[----:B------:R-:W-:Y:S01]  /*6b750*/  IMAD.MOV.U32 R26, RZ, RZ, R21 ;  /* 0x000000ffff1a7224 */ /* 0x000fe200078e0015 */
[----:B------:R-:W-:-:S02]  /*6b760*/  ISETP.GE.U32.AND P2, PT, R41, R128, PT ;  /* 0x000000802900720c */ /* 0x000fc40003f46070 */
        /* <DEDUP_REMOVED lines=67> */
.L_x_197:
        /* <DEDUP_REMOVED lines=21> */
.L_x_198:
        /* <DEDUP_REMOVED lines=13> */
[----:B------:R-:W-:-:S04]  /*6bdc0*/  IMAD.WIDE.U32 R18, R97, R37, R18 ;  /* 0x0000002561127225 */ /* 0x000fc800078e0012 */
[----:B------:R-:W-:-:S04]  /*6bdd0*/  IMAD.WIDE.U32 R26, R35, R104, RZ ;  /* 0x00000068231a7225 */ /* 0x000fc800078e00ff */
[----:B------:R-:W-:-:S04]  /*6bde0*/  IMAD.WIDE.U32 R22, R38, R96, RZ ;  /* 0x0000006026167225 */ /* 0x000fc800078e00ff */
[----:B------:R-:W-:Y:S01]  /*6bdf0*/  IMAD.IADD R21, R84, 0x1, R123 ;  /* 0x0000000154157824 */ /* 0x000fe200078e027b */
[----:B------:R-:W-:Y:S01]  /*6be00*/  IADD3 R123, P3, P5, R117, R18, R118 ;  /* 0x00000012757b7210 */ /* 0x000fe20007d7e076 */
[----:B------:R-:W-:Y:S02]  /*6be10*/  IMAD.IADD R124, R82, 0x1, R19 ;  /* 0x00000001527c7824 */ /* 0x000fe400078e0213 */
[----:B------:R-:W-:-:S04]  /*6be20*/  IMAD.WIDE.U32 R18, R33, R96, RZ ;  /* 0x0000006021127225 */ /* 0x000fc800078e00ff */
[----:B------:R-:W-:Y:S02]  /*6be30*/  IMAD.IADD R120, R83, 0x1, R27 ;  /* 0x0000000153787824 */ /* 0x000fe400078e021b */
[----:B------:R-:W-:-:S04]  /*6be40*/  IMAD.WIDE.U32 R118, R34, R105, RZ ;  /* 0x0000006922767225 */ /* 0x000fc800078e00ff */
[----:B------:R-:W-:Y:S02]  /*6be50*/  IMAD.MOV.U32 R121, RZ, RZ, RZ ;  /* 0x000000ffff797224 */ /* 0x000fe400078e00ff */
[----:B------:R-:W-:-:S04]  /*6be60*/  IMAD.WIDE.U32 R30, R39, R96, RZ ;  /* 0x00000060271e7225 */ /* 0x000fc800078e00ff */
[----:B------:R-:W-:Y:S02]  /*6be70*/  IMAD.IADD R23, R84, 0x1, R23 ;  /* 0x0000000154177824 */ /* 0x000fe400078e0217 */
[----:B------:R-:W-:-:S03]  /*6be80*/  IMAD.WIDE.U32 R150, R33, R97, RZ ;  /* 0x0000006121967225 */ /* 0x000fc600078e00ff */
[----:B------:R-:W-:Y:S01]  /*6be90*/  IADD3 R122, P2, P0, R122, R23, R30 ;  /* 0x000000177a7a7210 */ /* 0x000fe2000785e01e */
[----:B------:R-:W-:Y:S02]  /*6bea0*/  IMAD.IADD R117, R86, 0x1, R19 ;  /* 0x0000000156757824 */ /* 0x000fe400078e0213 */
[----:B------:R-:W-:-:S04]  /*6beb0*/  IMAD.WIDE.U32 R120, R105, R35, R120 ;  /* 0x0000002369787225 */ /* 0x000fc800078e0078 */
[----:B------:R-:W-:Y:S02]  /*6bec0*/  IMAD.IADD R19, R80, 0x1, R119 ;  /* 0x0000000150137824 */ /* 0x000fe400078e0277 */
[----:B------:R-:W-:Y:S01]  /*6bed0*/  IMAD.IADD R23, R86, 0x1, R151 ;  /* 0x0000000156177824 */ /* 0x000fe200078e0297 */
[----:B------:R-:W-:Y:S01]  /*6bee0*/  IADD3.X R86, PT, PT, RZ, R124, RZ, P3, P5 ;  /* 0x0000007cff567210 */ /* 0x000fe20001fea4ff */
[----:B------:R-:W-:Y:S01]  /*6bef0*/  IMAD.IADD R28, R85, 0x1, R31 ;  /* 0x00000001551c7824 */ /* 0x000fe200078e021f */
[----:B------:R-:W-:Y:S01]  /*6bf00*/  IADD3 R19, P3, P5, R123, R120, R19 ;  /* 0x000000787b137210 */ /* 0x000fe20007d7e013 */
[----:B------:R-:W-:Y:S01]  /*6bf10*/  IMAD.IADD R31, R83, 0x1, R121 ;  /* 0x00000001531f7824 */ /* 0x000fe200078e0279 */
[----:B------:R-:W-:Y:S01]  /*6bf20*/  IADD3.X R123, PT, PT, RZ, RZ, RZ, P2, P0 ;  /* 0x000000ffff7b7210 */ /* 0x000fe200017e04ff */
[----:B------:R-:W-:Y:S01]  /*6bf30*/  IMAD.WIDE.U32 R152, R32, R96, RZ ;  /* 0x0000006020987225 */ /* 0x000fe200078e00ff */
[----:B------:R-:W-:Y:S02]  /*6bf40*/  IADD3 R124, P2, P0, R118, R127, R26 ;  /* 0x0000007f767c7210 */ /* 0x000fe4000785e01a */
[----:B------:R-:W-:Y:S01]  /*6bf50*/  IADD3.X R127, PT, PT, R86, R31, RZ, P3, P5 ;  /* 0x0000001f567f7210 */ /* 0x000fe20001fea4ff */
[----:B------:R-:W-:Y:S01]  /*6bf60*/  IMAD.WIDE.U32 R26, R36, R104, RZ ;  /* 0x00000068241a7225 */ /* 0x000fe200078e00ff */
[----:B------:R-:W-:-:S02]  /*6bf70*/  ISETP.GE.U32.AND P3, PT, R149, R20, PT ;  /* 0x000000149500720c */ /* 0x000fc40003f66070 */
[----:B------:R-:W-:Y:S01]  /*6bf80*/  IADD3 R117, P4, P6, R150, R117, R152 ;  /* 0x0000007596757210 */ /* 0x000fe20007e9e098 */
[----:B------:R-:W-:Y:S02]  /*6bf90*/  IMAD.X R124, R124, 0x1, R29, P1 ;  /* 0x000000017c7c7824 */ /* 0x000fe400008e061d */
[----:B------:R-:W-:Y:S01]  /*6bfa0*/  IMAD.WIDE.U32 R120, R37, R104, RZ ;  /* 0x0000006825787225 */ /* 0x000fe200078e00ff */
[----:B------:R-:W-:Y:S02]  /*6bfb0*/  IADD3.X R86, PT, PT, RZ, RZ, RZ, P4, P6 ;  /* 0x000000ffff567210 */ /* 0x000fe400027ec4ff */
[----:B------:R-:W-:Y:S01]  /*6bfc0*/  ISETP.GE.U32.AND.EX P3, PT, R124, R29, PT, P3 ;  /* 0x0000001d7c00720c */ /* 0x000fe20003f66130 */
[----:B------:R-:W-:Y:S02]  /*6bfd0*/  IMAD.MOV.U32 R29, RZ, RZ, RZ ;  /* 0x000000ffff1d7224 */ /* 0x000fe400078e00ff */
[----:B------:R-:W-:Y:S01]  /*6bfe0*/  IMAD.WIDE.U32 R118, R36, R105, RZ ;  /* 0x0000006924767225 */ /* 0x000fe200078e00ff */
[----:B------:R-:W-:-:S03]  /*6bff0*/  SEL R128, RZ, 0x1, P3 ;  /* 0x00000001ff807807 */ /* 0x000fc60001800000 */
[----:B------:R-:W-:Y:S02]  /*6c000*/  IMAD.IADD R27, R81, 0x1, R27 ;  /* 0x00000001511b7824 */ /* 0x000fe400078e021b */
[----:B------:R-:W-:Y:S02]  /*6c010*/  IMAD.IADD R30, R87, 0x1, R153 ;  /* 0x00000001571e7824 */ /* 0x000fe400078e0299 */
[C---:B------:R-:W-:Y:S01]  /*6c020*/  IMAD.WIDE.U32 R28, R97.reuse, R39, R28 ;  /* 0x00000027611c7225 */ /* 0x040fe200078e001c */
        /* <DEDUP_REMOVED lines=41> */
[----:B------:R-:W-:Y:S02]  /*6c2c0*/  IMAD.IADD R23, R23, 0x1, R123 ;  /* 0x0000000117177824 */ /* 0x000fe400078e027b */
        /* <DEDUP_REMOVED lines=113> */
[----:B------:R-:W-:Y:S01]  /*6c9e0*/  IMAD.WIDE.U32 R94, R34, R95, RZ ;  /* 0x0000005f225e7225 */ /* 0x000fe200078e00ff */
[----:B------:R-:W-:Y:S02]  /*6c9f0*/  IADD3.X R34, PT, PT, RZ, RZ, RZ, P2, P0 ;  /* 0x000000ffff227210 */ /* 0x000fe400017e04ff */
[----:B------:R-:W-:Y:S01]  /*6ca00*/  IADD3.X R38, PT, PT, R37, R38, RZ, P5, P6 ;  /* 0x0000002625267210 */ /* 0x000fe20002fec4ff */
[----:B------:R-:W-:Y:S01]  /*6ca10*/  IMAD.WIDE.U32 R20, R85, R2, RZ ;  /* 0x0000000255147225 */ /* 0x000fe200078e00ff */
[----:B------:R-:W-:Y:S02]  /*6ca20*/  ISETP.NE.AND P6, PT, R28, RZ, PT ;  /* 0x000000ff1c00720c */ /* 0x000fe40003fc5270 */
[----:B------:R-:W-:Y:S01]  /*6ca30*/  IADD3 R84, P0, PT, R81, R94, RZ ;  /* 0x0000005e51547210 */ /* 0x000fe20007f1e0ff */
[----:B------:R-:W-:-:S02]  /*6ca40*/  IMAD R28, R121, R2, RZ ;  /* 0x00000002791c7224 */ /* 0x000fc400078e02ff */
[----:B------:R-:W-:Y:S02]  /*6ca50*/  IMAD.IADD R107, R80, 0x1, R95 ;  /* 0x00000001506b7824 */ /* 0x000fe400078e025f */
[----:B------:R-:W-:Y:S01]  /*6ca60*/  IMAD R27, R85, R3, R28 ;  /* 0x00000003551b7224 */ /* 0x000fe200078e021c */
[----:B------:R-:W-:Y:S01]  /*6ca70*/  IADD3.X R28, PT, PT, RZ, RZ, RZ, P6, P4 ;  /* 0x000000ffff1c7210 */ /* 0x000fe200037e84ff */
[----:B------:R-:W-:Y:S01]  /*6ca80*/  IMAD.WIDE.U32 R36, R23, R10, RZ ;  /* 0x0000000a17247225 */ /* 0x000fe200078e00ff */
[----:B------:R-:W-:-:S03]  /*6ca90*/  IADD3 R107, P5, P4, R26, R107, R32 ;  /* 0x0000006b1a6b7210 */ /* 0x000fc60007cbe020 */
        /* <DEDUP_REMOVED lines=50> */
[-C--:B------:R-:W-:Y:S01]  /*6cdc0*/  IMAD R22, R31, R2.reuse, RZ ;  /* 0x000000021f167224 */ /* 0x080fe200078e02ff */
        /* <DEDUP_REMOVED lines=30> */
[----:B------:R-:W-:-:S04]  /*6cfb0*/  IMAD.WIDE.U32.X R28, R33, R5, R26, P1 ;  /* 0x00000005211c7225 */ /* 0x000fc800008e041a */
[----:B------:R-:W-:Y:S01]  /*6cfc0*/  IMAD.WIDE.U32 R20, P2, R32, R7, R20 ;  /* 0x0000000720147225 */ /* 0x000fe20007840014 */
[----:B------:R-:W-:Y:S02]  /*6cfd0*/  IADD3.X R37, P3, PT, RZ, R28, RZ, P6, !PT ;  /* 0x0000001cff257210 */ /* 0x000fe4000377e4ff */
[----:B------:R-:W-:Y:S01]  /*6cfe0*/  IADD3.X R28, P1, PT, R106, R85, RZ, P0, !PT ;  /* 0x000000556a1c7210 */ /* 0x000fe2000073e4ff */
        /* <DEDUP_REMOVED lines=104> */
[----:B------:R-:W-:Y:S02]  /*6d670*/  IADD3 R32, P4, PT, R32, R21, RZ ;  /* 0x0000001520207210 */ /* 0x000fe40007f9e0ff */
[----:B------:R-:W-:Y:S02]  /*6d680*/  ISETP.GE.U32.AND P3, PT, R21, R36, PT ;  /* 0x000000241500720c */ /* 0x000fe40003f66070 */
[----:B------:R-:W-:Y:S01]  /*6d690*/  IADD3.X R36, P0, PT, R37, R18, RZ, P0, !PT ;  /* 0x0000001225247210 */ /* 0x000fe2000071e4ff */
[----:B------:R-:W-:Y:S01]  /*6d6a0*/  IMAD.X R34, RZ, RZ, R35, P4 ;  /* 0x000000ffff227224 */ /* 0x000fe200020e0623 */
[----:B------:R-:W-:Y:S01]  /*6d6b0*/  ISETP.GE.U32.AND.EX P3, PT, R35, R80, PT, P3 ;  /* 0x000000502300720c */ /* 0x000fe20003f66130 */
[----:B------:R-:W-:Y:S01]  /*6d6c0*/  IMAD.WIDE.U32.X R18, R31, R9, R26, P5 ;  /* 0x000000091f127225 */ /* 0x000fe200028e041a */
[----:B------:R-:W-:-:S03]  /*6d6d0*/  ISETP.GE.U32.AND P5, PT, R32, R21, PT ;  /* 0x000000152000720c */ /* 0x000fc60003fa6070 */
        /* <DEDUP_REMOVED lines=62> */
.L_x_199:
        /* <DEDUP_REMOVED lines=21> */
.L_x_200:
[----:B------:R-:W-:Y:S02]  /*6dc10*/  ISETP.GT.U32.AND P0, PT, R93, -0x1, PT ;  /* 0xffffffff5d00780c */ /* 0x000fe40003f04070 */
        /* <DEDUP_REMOVED lines=22> */
[----:B------:R-:W-:Y:S01]  /*6dd80*/  ISETP.NE.AND.EX P3, PT, R22, R90, PT, P3 ;  /* 0x0000005a1600720c */ /* 0x000fe20003f65330 */
[----:B------:R-:W-:Y:S01]  /*6dd90*/  IMAD.SHL.U32 R90, R93, 0x2, RZ ;  /* 0x000000025d5a7824 */ /* 0x000fe200078e00ff */
[----:B------:R-:W-:-:S02]  /*6dda0*/  SEL R18, RZ, 0xffffffff, P2 ;  /* 0xffffffffff127807 */ /* 0x000fc40001000000 */
[----:B------:R-:W-:Y:S02]  /*6ddb0*/  SEL R19, RZ, 0xffffffff, P3 ;  /* 0xffffffffff137807 */ /* 0x000fe40001800000 */
[----:B------:R-:W-:Y:S02]  /*6ddc0*/  SHF.L.U64.HI R91, R93, 0x1, R146 ;  /* 0x000000015d5b7819 */ /* 0x000fe40000010292 */
        /* <DEDUP_REMOVED lines=41> */
.L_x_201:
        /* <DEDUP_REMOVED lines=21> */
.L_x_202:
        /* <DEDUP_REMOVED lines=40> */
[C---:B------:R-:W-:Y:S01]  /*6e430*/  SHF.L.U64.HI R105, R20.reuse, 0x1, R149 ;  /* 0x0000000114697819 */ /* 0x040fe20000010295 */
[----:B------:R-:W-:Y:S01]  /*6e440*/  IMAD.WIDE.U32 R30, R91, R95, R30 ;  /* 0x0000005f5b1e7225 */ /* 0x000fe200078e001e */
[----:B------:R-:W-:-:S02]  /*6e450*/  SHF.R.U64 R22, R20, 0x1f, R149 ;  /* 0x0000001f14167819 */ /* 0x000fc40000001295 */
[----:B------:R-:W-:Y:S01]  /*6e460*/  IADD3 R118, P4, PT, R118, R19, RZ ;  /* 0x0000001376767210 */ /* 0x000fe20007f9e0ff */
[----:B------:R-:W-:Y:S01]  /*6e470*/  IMAD.WIDE.U32 R20, R92, R90, RZ ;  /* 0x0000005a5c147225 */ /* 0x000fe200078e00ff */
        /* <DEDUP_REMOVED lines=389> */
.L_x_203:
        /* <DEDUP_REMOVED lines=21> */
.L_x_204:
        /* <DEDUP_REMOVED lines=64> */
.L_x_205:
        /* <DEDUP_REMOVED lines=64> */
.L_x_206:
        /* <DEDUP_REMOVED lines=64> */
.L_x_207:
        /* <DEDUP_REMOVED lines=24> */
[----:B------:R-:W-:Y:S02]  /*70ba0*/  IMAD.X R127, R80, 0x1, ~R127, P3 ;  /* 0x00000001507f7824 */ /* 0x000fe400018e0e7f */
[----:B------:R-:W-:-:S02]  /*70bb0*/  IMAD.MOV.U32 R82, RZ, RZ, RZ ;  /* 0x000000ffff527224 */ /* 0x000fc400078e00ff */
        /* <DEDUP_REMOVED lines=40> */
.L_x_208:
        /* <DEDUP_REMOVED lines=11> */
[----:B------:R-:W-:Y:S02]  /*70ef0*/  IMAD.IADD R145, R87, 0x1, R147 ;  /* 0x0000000157917824 */ /* 0x000fe400078e0293 */
[----:B------:R-:W-:Y:S02]  /*70f00*/  IMAD.IADD R96, R82, 0x1, R21 ;  /* 0x0000000152607824 */ /* 0x000fe400078e0215 */
        /* <DEDUP_REMOVED lines=8> */
[----:B------:R-:W-:Y:S01]  /*70f90*/  IMAD.WIDE.U32 R30, R83, R92, RZ ;  /* 0x0000005c531e7225 */ /* 0x000fe200078e00ff */
[----:B------:R-:W-:-:S03]  /*70fa0*/  IADD3 R38, P2, P0, R22, R21, R28 ;  /* 0x0000001516267210 */ /* 0x000fc6000785e01c */
[----:B------:R-:W-:Y:S02]  /*70fb0*/  IMAD.MOV.U32 R107, RZ, RZ, RZ ;  /* 0x000000ffff6b7224 */ /* 0x000fe400078e00ff */
[----:B------:R-:W-:Y:S02]  /*70fc0*/  IMAD.IADD R106, R128, 0x1, R19 ;  /* 0x00000001806a7824 */ /* 0x000fe400078e0213 */
[----:B------:R-:W-:Y:S02]  /*70fd0*/  IMAD.MOV.U32 R21, RZ, RZ, RZ ;  /* 0x000000ffff157224 */ /* 0x000fe400078e00ff */
[----:B------:R-:W-:-:S04]  /*70fe0*/  IMAD.WIDE.U32 R18, R81, R90, RZ ;  /* 0x0000005a51127225 */ /* 0x000fc800078e00ff */
[----:B------:R-:W-:Y:S02]  /*70ff0*/  IMAD.IADD R34, R29, 0x1, R39 ;  /* 0x000000011d227824 */ /* 0x000fe400078e0227 */
[----:B------:R-:W-:Y:S02]  /*71000*/  IMAD.IADD R32, R107, 0x1, R31 ;  /* 0x000000016b207824 */ /* 0x000fe400078e021f */
[----:B------:R-:W-:-:S04]  /*71010*/  IMAD.WIDE.U32 R28, R85, R93, RZ ;  /* 0x0000005d551c7225 */ /* 0x000fc800078e00ff */
        /* <DEDUP_REMOVED lines=8> */
[----:B------:R-:W-:Y:S01]  /*710a0*/  IADD3.X R23, PT, PT, RZ, R106, RZ, P3, P5 ;  /* 0x0000006aff177210 */ /* 0x000fe20001fea4ff */
[----:B------:R-:W-:Y:S01]  /*710b0*/  IMAD.IADD R104, R107, 0x1, R33 ;  /* 0x000000016b687824 */ /* 0x000fe200078e0221 */
[----:B------:R-:W-:Y:S01]  /*710c0*/  IADD3.X R80, PT, PT, RZ, RZ, RZ, P2, P0 ;  /* 0x000000ffff507210 */ /* 0x000fe200017e04ff */
[----:B------:R-:W-:Y:S01]  /*710d0*/  IMAD.MOV.U32 R37, RZ, RZ, RZ ;  /* 0x000000ffff257224 */ /* 0x000fe200078e00ff */
[----:B------:R-:W-:Y:S01]  /*710e0*/  IADD3 R19, P3, P5, R96, R32, R19 ;  /* 0x0000002060137210 */ /* 0x000fe20007d7e013 */
[----:B------:R-:W-:Y:S01]  /*710f0*/  IMAD.WIDE.U32 R32, R84, R92, RZ ;  /* 0x0000005c54207225 */ /* 0x000fe200078e00ff */
[----:B------:R-:W-:Y:S02]  /*71100*/  IADD3 R96, P2, P0, R28, R145, R30 ;  /* 0x000000911c607210 */ /* 0x000fe4000785e01e */
[----:B------:R-:W-:Y:S01]  /*71110*/  IADD3.X R104, PT, PT, R23, R104, RZ, P3, P5 ;  /* 0x0000006817687210 */ /* 0x000fe20001fea4ff */
[----:B------:R-:W-:Y:S01]  /*71120*/  IMAD.WIDE.U32 R28, R97, R92, RZ ;  /* 0x0000005c611c7225 */ /* 0x000fe200078e00ff */
[----:B------:R-:W-:-:S03]  /*71130*/  ISETP.GE.U32.AND P3, PT, R146, R26, PT ;  /* 0x0000001a9200720c */ /* 0x000fc60003f66070 */
[----:B------:R-:W-:Y:S02]  /*71140*/  IMAD.X R96, R96, 0x1, R35, P1 ;  /* 0x0000000160607824 */ /* 0x000fe400008e0623 */
[----:B------:R-:W-:-:S03]  /*71150*/  IMAD.WIDE.U32 R30, R97, R93, RZ ;  /* 0x0000005d611e7225 */ /* 0x000fc600078e00ff */
[----:B------:R-:W-:Y:S01]  /*71160*/  ISETP.GE.U32.AND.EX P3, PT, R96, R35, PT, P3 ;  /* 0x000000236000720c */ /* 0x000fe20003f66130 */
[----:B------:R-:W-:Y:S02]  /*71170*/  IMAD.MOV.U32 R35, RZ, RZ, RZ ;  /* 0x000000ffff237224 */ /* 0x000fe400078e00ff */
[----:B------:R-:W-:Y:S01]  /*71180*/  IMAD.IADD R23, R82, 0x1, R29 ;  /* 0x0000000152177824 */ /* 0x000fe200078e021d */
[----:B------:R-:W-:Y:S01]  /*71190*/  SEL R106, RZ, 0x1, P3 ;  /* 0x00000001ff6a7807 */ /* 0x000fe20001800000 */
[----:B------:R-:W-:-:S03]  /*711a0*/  IMAD.WIDE.U32 R34, R91, R36, R34 ;  /* 0x000000245b227225 */ /* 0x000fc600078e0022 */
[----:B------:R-:W-:Y:S01]  /*711b0*/  IADD3 R30, P1, P5, R30, R23, R32 ;  /* 0x000000171e1e7210 */ /* 0x000fe20007d3e020 */
[----:B------:R-:W-:Y:S01]  /*711c0*/  IMAD.IADD R22, R149, 0x1, R37 ;  /* 0x0000000195167824 */ /* 0x000fe200078e0225 */
[----:B------:R-:W-:Y:S01]  /*711d0*/  IADD3 R149, P3, PT, R106, R20, RZ ;  /* 0x000000146a957210 */ /* 0x000fe20007f7e0ff */
        /* <DEDUP_REMOVED lines=8> */
[----:B------:R-:W-:-:S02]  /*71260*/  IMAD.IADD R150, R39, 0x1, R35 ;  /* 0x0000000127967824 */ /* 0x000fc400078e0223 */
        /* <DEDUP_REMOVED lines=30> */
[----:B------:R-:W-:Y:S02]  /*71450*/  IMAD.MOV.U32 R35, RZ, RZ, RZ ;  /* 0x000000ffff237224 */ /* 0x000fe400078e00ff */
        /* <DEDUP_REMOVED lines=84> */
[----:B------:R-:W-:Y:S01]  /*719a0*/  IMAD.WIDE.U32 R94, R97, R94, RZ ;  /* 0x0000005e615e7225 */ /* 0x000fe200078e00ff */
[----:B------:R-:W-:-:S03]  /*719b0*/  IADD3 R22, P5, P6, R30, R22, R27 ;  /* 0x000000161e167210 */ /* 0x000fc60007ebe01b */
[----:B------:R-:W-:Y:S02]  /*719c0*/  IMAD.IADD R23, R128, 0x1, R23 ;  /* 0x0000000180177824 */ /* 0x000fe400078e0217 */
[----:B------:R-:W-:Y:S01]  /*719d0*/  IMAD.IADD R27, R82, 0x1, R95 ;  /* 0x00000001521b7824 */ /* 0x000fe200078e025f */
[----:B------:R-:W-:Y:S02]  /*719e0*/  IADD3.X R82, PT, PT, RZ, RZ, RZ, P2, P0 ;  /* 0x000000ffff527210 */ /* 0x000fe400017e04ff */
[----:B------:R-:W-:Y:S02]  /*719f0*/  IADD3.X R23, PT, PT, R18, R23, RZ, P5, P6 ;  /* 0x0000001712177210 */ /* 0x000fe40002fec4ff */
        /* <DEDUP_REMOVED lines=21> */
[----:B------:R-:W-:Y:S02]  /*71b50*/  IMAD.MOV.U32 R23, RZ, RZ, RZ ;  /* 0x000000ffff177224 */ /* 0x000fe400078e00ff */
[----:B------:R-:W-:Y:S02]  /*71b60*/  IMAD.IADD R27, R87, 0x1, R27 ;  /* 0x00000001571b7824 */ /* 0x000fe400078e021b */
[----:B------:R-:W-:-:S04]  /*71b70*/  IMAD.WIDE.U32 R22, R88, R83, R22 ;  /* 0x0000005358167225 */ /* 0x000fc800078e0016 */
[----:B------:R-:W-:Y:S01]  /*71b80*/  IMAD.IADD R38, R107, 0x1, R23 ;  /* 0x000000016b267824 */ /* 0x000fe200078e0217 */
[----:B------:R-:W-:Y:S01]  /*71b90*/  IADD3 R80, P5, P6, R80, R22, R27 ;  /* 0x0000001650507210 */ /* 0x000fe20007ebe01b */
[----:B------:R-:W-:Y:S02]  /*71ba0*/  IMAD R27, R149, R2, RZ ;  /* 0x00000002951b7224 */ /* 0x000fe400078e02ff */
[----:B------:R-:W-:Y:S01]  /*71bb0*/  IMAD.WIDE.U32 R88, R85, R89, RZ ;  /* 0x0000005955587225 */ /* 0x000fe200078e00ff */
[----:B------:R-:W-:Y:S02]  /*71bc0*/  IADD3.X R38, PT, PT, R93, R38, RZ, P5, P6 ;  /* 0x000000265d267210 */ /* 0x000fe40002fec4ff */
[----:B------:R-:W-:Y:S01]  /*71bd0*/  ISETP.NE.AND P6, PT, R28, RZ, PT ;  /* 0x000000ff1c00720c */ /* 0x000fe20003fc5270 */
[C---:B------:R-:W-:Y:S01]  /*71be0*/  IMAD.WIDE.U32 R22, R90.reuse, R2, RZ ;  /* 0x000000025a167225 */ /* 0x040fe200078e00ff */
[----:B------:R-:W-:Y:S02]  /*71bf0*/  IADD3 R86, P0, PT, R95, R88, RZ ;  /* 0x000000585f567210 */ /* 0x000fe40007f1e0ff */
[----:B------:R-:W-:Y:S01]  /*71c00*/  IADD3.X R28, PT, PT, RZ, RZ, RZ, P6, P4 ;  /* 0x000000ffff1c7210 */ /* 0x000fe200037e84ff */
[----:B------:R-:W-:-:S02]  /*71c10*/  IMAD R27, R90, R3, R27 ;  /* 0x000000035a1b7224 */ /* 0x000fc400078e021b */
[----:B------:R-:W-:Y:S02]  /*71c20*/  IMAD.IADD R93, R87, 0x1, R89 ;  /* 0x00000001575d7824 */ /* 0x000fe400078e0259 */
        /* <DEDUP_REMOVED lines=79> */
[----:B------:R-:W-:Y:S01]  /*72120*/  IMAD.WIDE.U32 R22, P2, R32, R7, R22 ;  /* 0x0000000720167225 */ /* 0x000fe20007840016 */
[----:B------:R-:W-:Y:S02]  /*72130*/  IADD3.X RZ, P6, PT, R31, R26, RZ, P0, !PT ;  /* 0x0000001a1fff7210 */ /* 0x000fe400007de4ff */
[----:B------:R-:W-:Y:S01]  /*72140*/  IADD3 R31, P0, PT, R28, R97, RZ ;  /* 0x000000611c1f7210 */ /* 0x000fe20007f1e0ff */
[----:B------:R-:W-:Y:S02]  /*72150*/  IMAD.MOV.U32 R26, RZ, RZ, R37 ;  /* 0x000000ffff1a7224 */ /* 0x000fe400078e0025 */
[----:B------:R-:W-:Y:S02]  /*72160*/  IMAD.X R90, R90, 0x1, R93, P3 ;  /* 0x000000015a5a7824 */ /* 0x000fe400018e065d */
[----:B------:R-:W-:-:S04]  /*72170*/  IMAD.WIDE.U32.X R28, R33, R5, R26, P1 ;  /* 0x00000005211c7225 */ /* 0x000fc800008e041a */
[----:B------:R-:W-:Y:S01]  /*72180*/  IMAD.X R35, RZ, RZ, RZ, P2 ;  /* 0x000000ffff237224 */ /* 0x000fe200010e06ff */
[----:B------:R-:W-:Y:S01]  /*72190*/  IADD3.X R28, P3, PT, RZ, R28, RZ, P6, !PT ;  /* 0x0000001cff1c7210 */ /* 0x000fe2000377e4ff */
[----:B------:R-:W-:Y:S01]  /*721a0*/  IMAD.WIDE.U32 R26, R32, R6, RZ ;  /* 0x00000006201a7225 */ /* 0x000fe200078e00ff */
[----:B------:R-:W-:Y:S02]  /*721b0*/  IADD3 R36, P2, PT, R31, R88, RZ ;  /* 0x000000581f247210 */ /* 0x000fe40007f5e0ff */
[----:B------:R-:W-:Y:S01]  /*721c0*/  IADD3.X R88, P1, PT, R92, R90, RZ, P0, !PT ;  /* 0x0000005a5c587210 */ /* 0x000fe2000073e4ff */
[----:B------:R-:W-:Y:S01]  /*721d0*/  IMAD.MOV.U32 R34, RZ, RZ, R23 ;  /* 0x000000ffff227224 */ /* 0x000fe200078e0017 */
[----:B------:R-:W-:Y:S01]  /*721e0*/  IADD3 R85, P0, PT, R28, R87, RZ ;  /* 0x000000571c557210 */ /* 0x000fe20007f1e0ff */
[----:B------:R-:W-:Y:S01]  /*721f0*/  IMAD.X R28, RZ, RZ, R29, P3 ;  /* 0x000000ffff1c7224 */ /* 0x000fe200018e061d */
[----:B------:R-:W-:Y:S01]  /*72200*/  IADD3 R96, P6, PT, R27, R22, RZ ;  /* 0x000000161b607210 */ /* 0x000fe20007fde0ff */
[----:B------:R-:W-:Y:S01]  /*72210*/  IMAD.WIDE.U32 R22, R33, R8, RZ ;  /* 0x0000000821167225 */ /* 0x000fe200078e00ff */
        /* <DEDUP_REMOVED lines=13> */
[----:B------:R-:W-:Y:S01]  /*722f0*/  IMAD R28, R87, R2, RZ ;  /* 0x00000002571c7224 */ /* 0x000fe200078e02ff */
[----:B------:R-:W-:Y:S01]  /*72300*/  IADD3.X R88, PT, PT, R35, RZ, RZ, P0, P3 ;  /* 0x000000ff23587210 */ /* 0x000fe200007e64ff */
[----:B------:R-:W-:Y:S01]  /*72310*/  IMAD.MOV.U32 R20, RZ, RZ, R23 ;  /* 0x000000ffff147224 */ /* 0x000fe200078e0017 */
[----:B------:R-:W-:Y:S02]  /*72320*/  IADD3 R29, P0, PT, R29, R36, RZ ;  /* 0x000000241d1d7210 */ /* 0x000fe40007f1e0ff */
[----:B------:R-:W-:Y:S02]  /*72330*/  ISETP.GE.U32.AND.EX P1, PT, R90, R93, PT, P1 ;  /* 0x0000005d5a00720c */ /* 0x000fe40003f26110 */
[----:B------:R-:W-:-:S02]  /*72340*/  IADD3.X R104, PT, PT, RZ, R104, RZ, P6, P2 ;  /* 0x00000068ff687210 */ /* 0x000fc400037e44ff */
[----:B------:R-:W-:Y:S01]  /*72350*/  IADD3 R35, P3, PT, R27, R22, RZ ;  /* 0x000000161b237210 */ /* 0x000fe20007f7e0ff */
[----:B------:R-:W-:Y:S01]  /*72360*/  IMAD.WIDE.U32 R22, R85, R2, RZ ;  /* 0x0000000255167225 */ /* 0x000fe200078e00ff */
[----:B------:R-:W-:Y:S02]  /*72370*/  IADD3 R90, P6, PT, R29, R26, RZ ;  /* 0x0000001a1d5a7210 */ /* 0x000fe40007fde0ff */
[----:B------:R-:W-:Y:S01]  /*72380*/  IADD3.X R88, P2, PT, R88, R31, RZ, P0, !PT ;  /* 0x0000001f58587210 */ /* 0x000fe2000075e4ff */
[----:B------:R-:W-:Y:S01]  /*72390*/  IMAD.WIDE.U32 R26, R33, R10, RZ ;  /* 0x0000000a211a7225 */ /* 0x000fe200078e00ff */
[----:B------:R-:W-:Y:S02]  /*723a0*/  SEL R82, RZ, 0x1, P1 ;  /* 0x00000001ff527807 */ /* 0x000fe40000800000 */
[----:B------:R-:W-:Y:S01]  /*723b0*/  IADD3.X R88, P1, PT, R88, R35, RZ, P6, !PT ;  /* 0x0000002358587210 */ /* 0x000fe2000373e4ff */
[----:B------:R-:W-:Y:S01]  /*723c0*/  IMAD R31, R85, R3, R28 ;  /* 0x00000003551f7224 */ /* 0x000fe200078e021c */
[----:B------:R-:W-:Y:S01]  /*723d0*/  IADD3 R82, P0, PT, R82, R19, RZ ;  /* 0x0000001352527210 */ /* 0x000fe20007f1e0ff */
[----:B------:R-:W-:-:S04]  /*723e0*/  IMAD.WIDE.U32.X R20, R33, R9, R20, P3 ;  /* 0x0000000921147225 */ /* 0x000fc800018e0414 */
[----:B------:R-:W-:Y:S01]  /*723f0*/  IMAD.WIDE.U32 R26, P6, R32, R11, R26 ;  /* 0x0000000b201a7225 */ /* 0x000fe200078c001a */
[----:B------:R-:W-:-:S03]  /*72400*/  IADD3.X R20, P1, P2, R20, RZ, RZ, P1, P2 ;  /* 0x000000ff14147210 */ /* 0x000fc60000a244ff */
[----:B------:R-:W-:Y:S01]  /*72410*/  IMAD.IADD R31, R23, 0x1, R31 ;  /* 0x00000001171f7824 */ /* 0x000fe200078e021f */
[----:B------:R-:W-:Y:S01]  /*72420*/  IADD3.X R91, PT, PT, R21, RZ, RZ, P1, P2 ;  /* 0x000000ff155b7210 */ /* 0x000fe20000fe44ff */
        /* <DEDUP_REMOVED lines=8> */
[----:B------:R-:W-:Y:S01]  /*724b0*/  IMAD.WIDE.U32 R34, P2, R22, R5, R34 ;  /* 0x0000000516227225 */ /* 0x000fe20007840022 */
        /* <DEDUP_REMOVED lines=30> */
[----:B------:R-:W-:-:S02]  /*726a0*/  SEL R21, RZ, 0x1, P0 ;  /* 0x00000001ff157807 */ /* 0x000fc40000000000 */
[----:B------:R-:W-:Y:S02]  /*726b0*/  ISETP.GE.U32.AND P0, PT, R89, R82, PT ;  /* 0x000000525900720c */ /* 0x000fe40003f06070 */
[----:B------:R-:W-:Y:S02]  /*726c0*/  IADD3.X R20, PT, PT, RZ, RZ, RZ, P5, P4 ;  /* 0x000000ffff147210 */ /* 0x000fe40002fe84ff */
[----:B------:R-:W-:Y:S02]  /*726d0*/  ISETP.GE.U32.AND.EX P3, PT, R23, R104, PT, P3 ;  /* 0x000000681700720c */ /* 0x000fe40003f66130 */
[----:B------:R-:W-:Y:S01]  /*726e0*/  IADD3 R84, P5, P4, R18, R39, R83 ;  /* 0x0000002712547210 */ /* 0x000fe20007cbe053 */
[----:B------:R-:W-:Y:S01]  /*726f0*/  IMAD.WIDE.U32 R18, R31, R8, RZ ;  /* 0x000000081f127225 */ /* 0x000fe200078e00ff */
[----:B------:R-:W-:Y:S02]  /*72700*/  IADD3.X R97, P1, P2, R26, RZ, RZ, P2, P1 ;  /* 0x000000ff1a617210 */ /* 0x000fe400012224ff */
[----:B------:R-:W-:-:S02]  /*72710*/  ISETP.GE.U32.AND.EX P0, PT, R92, R23, PT, P0 ;  /* 0x000000175c00720c */ /* 0x000fc40003f06100 */
[----:B------:R-:W-:Y:S01]  /*72720*/  SEL R23, RZ, 0x1, P3 ;  /* 0x00000001ff177807 */ /* 0x000fe20001800000 */
[C---:B------:R-:W-:Y:S01]  /*72730*/  IMAD.WIDE.U32 R18, P3, R22.reuse, R9, R18 ;  /* 0x0000000916127225 */ /* 0x040fe20007860012 */
[----:B------:R-:W-:Y:S02]  /*72740*/  IADD3.X R26, PT, PT, R27, RZ, RZ, P1, P2 ;  /* 0x000000ff1b1a7210 */ /* 0x000fe40000fe44ff */
[----:B------:R-:W-:Y:S01]  /*72750*/  IADD3 R80, P6, P2, R21, R80, R20 ;  /* 0x0000005015507210 */ /* 0x000fe20007ade014 */
[----:B------:R-:W-:Y:S01]  /*72760*/  IMAD.WIDE.U32 R20, R22, R8, RZ ;  /* 0x0000000816147225 */ /* 0x000fe200078e00ff */
[----:B------:R-:W-:Y:S02]  /*72770*/  IADD3.X R81, PT, PT, RZ, R81, RZ, P5, P4 ;  /* 0x00000051ff517210 */ /* 0x000fe40002fe84ff */
[----:B------:R-:W-:Y:S01]  /*72780*/  IADD3 R23, P4, PT, R23, R84, RZ ;  /* 0x0000005417177210 */ /* 0x000fe20007f9e0ff */
[----:B------:R-:W-:Y:S01]  /*72790*/  IMAD.X R27, RZ, RZ, RZ, P3 ;  /* 0x000000ffff1b7224 */ /* 0x000fe200018e06ff */
[----:B------:R-:W-:-:S02]  /*727a0*/  IADD3 R97, P1, PT, R97, R32, RZ ;  /* 0x0000002061617210 */ /* 0x000fc40007f3e0ff */
[----:B------:R-:W-:Y:S01]  /*727b0*/  SEL R32, RZ, 0x1, P0 ;  /* 0x00000001ff207807 */ /* 0x000fe20000000000 */
[----:B------:R-:W-:Y:S01]  /*727c0*/  IMAD.X R34, RZ, RZ, R81, P4 ;  /* 0x000000ffff227224 */ /* 0x000fe200020e0651 */
[----:B------:R-:W-:Y:S02]  /*727d0*/  IADD3 R18, P5, PT, R21, R18, RZ ;  /* 0x0000001215127210 */ /* 0x000fe40007fbe0ff */
[----:B------:R-:W-:Y:S01]  /*727e0*/  IADD3 R97, P0, PT, R97, R20, RZ ;  /* 0x0000001461617210 */ /* 0x000fe20007f1e0ff */
[----:B------:R-:W-:Y:S01]  /*727f0*/  IMAD.WIDE.U32 R20, R31, R10, RZ ;  /* 0x0000000a1f147225 */ /* 0x000fe200078e00ff */
[----:B------:R-:W-:Y:S02]  /*72800*/  IADD3 R32, P4, PT, R32, R23, RZ ;  /* 0x0000001720207210 */ /* 0x000fe40007f9e0ff */
[----:B------:R-:W-:Y:S01]  /*72810*/  IADD3.X R33, P1, PT, R26, R33, RZ, P1, !PT ;  /* 0x000000211a217210 */ /* 0x000fe20000f3e4ff */
[----:B------:R-:W-:Y:S01]  /*72820*/  IMAD.MOV.U32 R26, RZ, RZ, R19 ;  /* 0x000000ffff1a7224 */ /* 0x000fe200078e0013 */
        /* <DEDUP_REMOVED lines=12> */
[----:B------:R-:W-:Y:S01]  /*728f0*/  IMAD.X R36, R36, 0x1, R35, P4 ;  /* 0x0000000124247824 */ /* 0x000fe200020e0623 */
[----:B------:R-:W-:Y:S01]  /*72900*/  IADD3.X R29, PT, PT, R19, RZ, RZ, P1, P0 ;  /* 0x000000ff131d7210 */ /* 0x000fe20000fe04ff */
[----:B------:R-:W-:Y:S01]  /*72910*/  IMAD.MOV.U32 R22, RZ, RZ, R21 ;  /* 0x000000ffff167224 */ /* 0x000fe200078e0015 */
        /* <DEDUP_REMOVED lines=50> */
.L_x_209:
        /* <DEDUP_REMOVED lines=21> */
.L_x_210:
[----:B------:R-:W-:Y:S01]  /*72d90*/  CS2R R84, SRZ ;  /* 0x0000000000547805 */ /* 0x000fe2000001ff00 */
[----:B------:R-:W-:Y:S01]  /*72da0*/  IMAD.WIDE.U32 R30, R78, R139, RZ ;  /* 0x0000008b4e1e7225 */ /* 0x000fe200078e00ff */
[----:B------:R-:W-:-:S03]  /*72db0*/  CS2R R82, SRZ ;  /* 0x0000000000527805 */ /* 0x000fc6000001ff00 */
        /* <DEDUP_REMOVED lines=15> */
[----:B------:R-:W-:Y:S01]  /*72eb0*/  IMAD.WIDE.U32 R86, R41, R140, RZ ;  /* 0x0000008c29567225 */ /* 0x000fe200078e00ff */
[----:B------:R-:W-:-:S03]  /*72ec0*/  IADD3 R90, P4, PT, R20, R90, RZ ;  /* 0x0000005a145a7210 */ /* 0x000fc60007f9e0ff */
[----:B------:R-:W-:-:S04]  /*72ed0*/  IMAD.WIDE.U32 R32, R40, R139, RZ ;  /* 0x0000008b28207225 */ /* 0x000fc800078e00ff */
[----:B------:R-:W-:Y:S02]  /*72ee0*/  IMAD.IADD R19, R19, 0x1, R93 ;  /* 0x0000000113137824 */ /* 0x000fe400078e025d */
[----:B------:R-:W-:Y:S01]  /*72ef0*/  IMAD.IADD R21, R84, 0x1, R23 ;  /* 0x0000000154157824 */ /* 0x000fe200078e0217 */
[----:B------:R-:W-:Y:S01]  /*72f00*/  IADD3.X R23, PT, PT, RZ, RZ, RZ, P0, P2 ;  /* 0x000000ffff177210 */ /* 0x000fe200007e44ff */
[----:B------:R-:W-:Y:S01]  /*72f10*/  IMAD.WIDE.U32 R26, R140, R77, R26 ;  /* 0x0000004d8c1a7225 */ /* 0x000fe200078e001a */
[----:B------:R-:W-:-:S03]  /*72f20*/  IADD3 R86, P5, P6, R86, R19, R32 ;  /* 0x0000001356567210 */ /* 0x000fc60007ebe020 */
[----:B------:R-:W-:Y:S01]  /*72f30*/  IMAD.IADD R145, R83, 0x1, R91 ;  /* 0x0000000153917824 */ /* 0x000fe200078e025b */
[----:B------:R-:W-:Y:S01]  /*72f40*/  IADD3 R23, P0, P2, R23, R26, R21 ;  /* 0x0000001a17177210 */ /* 0x000fe20007a1e015 */
[----:B------:R-:W-:Y:S02]  /*72f50*/  IMAD.MOV.U32 R91, RZ, RZ, RZ ;  /* 0x000000ffff5b7224 */ /* 0x000fe400078e00ff */
[----:B------:R-:W-:Y:S02]  /*72f60*/  IMAD.IADD R93, R93, 0x1, R87 ;  /* 0x000000015d5d7824 */ /* 0x000fe400078e0257 */
        /* <DEDUP_REMOVED lines=15> */
[----:B------:R-:W-:-:S04]  /*73060*/  IMAD.WIDE.U32 R32, R142, R75, R32 ;  /* 0x0000004b8e207225 */ /* 0x000fc800078e0020 */
[----:B------:R-:W-:Y:S02]  /*73070*/  IMAD.MOV.U32 R39, RZ, RZ, RZ ;  /* 0x000000ffff277224 */ /* 0x000fe400078e00ff */
[----:B------:R-:W-:Y:S01]  /*73080*/  IMAD.IADD R34, R82, 0x1, R81 ;  /* 0x0000000152227824 */ /* 0x000fe200078e0251 */
[----:B------:R-:W-:Y:S01]  /*73090*/  IADD3.X R81, PT, PT, RZ, RZ, RZ, P1, P3 ;  /* 0x000000ffff517210 */ /* 0x000fe20000fe64ff */
[----:B------:R-:W-:Y:S01]  /*730a0*/  IMAD.IADD R22, R29, 0x1, R39 ;  /* 0x000000011d167824 */ /* 0x000fe200078e0227 */
[----:B------:R-:W-:Y:S01]  /*730b0*/  IADD3 R36, P1, P3, R36, R19, R80 ;  /* 0x0000001324247210 */ /* 0x000fe20007b3e050 */
[----:B------:R-:W-:Y:S01]  /*730c0*/  IMAD.X R89, R89, 0x1, R38, P4 ;  /* 0x0000000159597824 */ /* 0x000fe200020e0626 */
[----:B------:R-:W-:Y:S01]  /*730d0*/  IADD3 R19, P5, P6, R23, R32, R21 ;  /* 0x0000002017137210 */ /* 0x000fe20007ebe015 */
[----:B------:R-:W-:Y:S01]  /*730e0*/  IMAD.MOV.U32 R23, RZ, RZ, RZ ;  /* 0x000000ffff177224 */ /* 0x000fe200078e00ff */
[----:B------:R-:W-:Y:S01]  /*730f0*/  ISETP.GE.U32.AND P4, PT, R90, R20, PT ;  /* 0x000000145a00720c */ /* 0x000fe20003f86070 */
[----:B------:R-:W-:-:S02]  /*73100*/  IMAD.IADD R80, R87, 0x1, R33 ;  /* 0x0000000157507824 */ /* 0x000fc400078e0221 */
[----:B------:R-:W-:Y:S01]  /*73110*/  IMAD.WIDE.U32 R20, R79, R141, RZ ;  /* 0x0000008d4f147225 */ /* 0x000fe200078e00ff */
[----:B------:R-:W-:Y:S02]  /*73120*/  ISETP.GE.U32.AND.EX P4, PT, R89, R38, PT, P4 ;  /* 0x000000265900720c */ /* 0x000fe40003f86140 */
[----:B------:R-:W-:Y:S01]  /*73130*/  IADD3.X R38, PT, PT, RZ, RZ, RZ, P1, P3 ;  /* 0x000000ffff267210 */ /* 0x000fe20000fe64ff */
[----:B------:R-:W-:Y:S01]  /*73140*/  IMAD.WIDE.U32 R22, R140, R79, R22 ;  /* 0x0000004f8c167225 */ /* 0x000fe200078e0016 */
[----:B------:R-:W-:-:S03]  /*73150*/  SEL R88, RZ, 0x1, P4 ;  /* 0x00000001ff587807 */ /* 0x000fc60002000000 */
[----:B------:R-:W-:Y:S01]  /*73160*/  IMAD.IADD R32, R39, 0x1, R21 ;  /* 0x0000000127207824 */ /* 0x000fe200078e0215 */
[----:B------:R-:W-:Y:S01]  /*73170*/  IADD3.X R21, PT, PT, R35, R80, RZ, P5, P6 ;  /* 0x0000005023157210 */ /* 0x000fe20002fec4ff */
[----:B------:R-:W-:Y:S01]  /*73180*/  IMAD.IADD R92, R39, 0x1, R23 ;  /* 0x00000001275c7824 */ /* 0x000fe200078e0217 */
[----:B------:R-:W-:Y:S01]  /*73190*/  IADD3 R80, P5, P6, R81, R22, R127 ;  /* 0x0000001651507210 */ /* 0x000fe20007ebe07f */
[----:B------:R-:W-:Y:S02]  /*731a0*/  IMAD.MOV.U32 R29, RZ, RZ, RZ ;  /* 0x000000ffff1d7224 */ /* 0x000fe400078e00ff */
[----:B------:R-:W-:Y:S01]  /*731b0*/  IMAD.MOV.U32 R33, RZ, RZ, RZ ;  /* 0x000000ffff217224 */ /* 0x000fe200078e00ff */
[----:B------:R-:W-:Y:S01]  /*731c0*/  IADD3.X R92, PT, PT, RZ, R92, RZ, P5, P6 ;  /* 0x0000005cff5c7210 */ /* 0x000fe20002fec4ff */
[----:B------:R-:W-:Y:S01]  /*731d0*/  IMAD.WIDE.U32 R40, R140, R40, R28 ;  /* 0x000000288c287225 */ /* 0x000fe200078e001c */
[----:B------:R-:W-:-:S03]  /*731e0*/  IADD3 R81, P6, PT, R88, R30, RZ ;  /* 0x0000001e58517210 */ /* 0x000fc60007fde0ff */
[----:B------:R-:W-:Y:S01]  /*731f0*/  IMAD.WIDE.U32 R22, R74, R139, RZ ;  /* 0x0000008b4a167225 */ /* 0x000fe200078e00ff */
[----:B------:R-:W-:Y:S02]  /*73200*/  IADD3 R127, P4, P5, R27, R40, R93 ;  /* 0x000000281b7f7210 */ /* 0x000fe40007d9e05d */
[----:B------:R-:W-:Y:S01]  /*73210*/  ISETP.GT.U32.AND P1, PT, R30, R81, PT ;  /* 0x000000511e00720c */ /* 0x000fe20003f24070 */
[----:B------:R-:W-:Y:S01]  /*73220*/  IMAD.WIDE.U32 R32, R142, R79, R32 ;  /* 0x0000004f8e207225 */ /* 0x000fe200078e0020 */
[----:B------:R-:W-:-:S03]  /*73230*/  IADD3 R79, P3, PT, R81, R26, RZ ;  /* 0x0000001a514f7210 */ /* 0x000fc60007f7e0ff */
        /* <DEDUP_REMOVED lines=59> */
[----:B------:R-:W-:Y:S01]  /*735f0*/  IMAD.WIDE.U32 R32, R34, R8, RZ ;  /* 0x0000000822207225 */ /* 0x000fe200078e00ff */
[----:B------:R-:W-:-:S03]  /*73600*/  IADD3.X R41, P3, PT, R22, R89, RZ, P3, !PT ;  /* 0x0000005916297210 */ /* 0x000fc60001f7e4ff */
[----:B------:R-:W-:Y:S01]  /*73610*/  IMAD.MOV.U32 R22, RZ, RZ, R31 ;  /* 0x000000ffff167224 */ /* 0x000fe200078e001f */
[----:B------:R-:W-:Y:S01]  /*73620*/  IADD3.X R41, P1, PT, R41, R30, RZ, P1, !PT ;  /* 0x0000001e29297210 */ /* 0x000fe20000f3e4ff */
[----:B------:R-:W-:-:S04]  /*73630*/  IMAD.WIDE.U32 R30, R74, R143, RZ ;  /* 0x0000008f4a1e7225 */ /* 0x000fc800078e00ff */
[----:B------:R-:W-:Y:S01]  /*73640*/  IMAD.WIDE.U32.X R22, R35, R7, R22, P5 ;  /* 0x0000000723167225 */ /* 0x000fe200028e0416 */
[----:B------:R-:W-:-:S03]  /*73650*/  IADD3 R128, P5, PT, R79, R30, RZ ;  /* 0x0000001e4f807210 */ /* 0x000fc60007fbe0ff */
[----:B------:R-:W-:Y:S01]  /*73660*/  IMAD.IADD R93, R83, 0x1, R31 ;  /* 0x00000001535d7824 */ /* 0x000fe200078e021f */
        /* <DEDUP_REMOVED lines=29> */
[----:B------:R-:W-:Y:S01]  /*73840*/  SEL R31, R86, R31, P5 ;  /* 0x0000001f561f7207 */ /* 0x000fe20002800000 */
[----:B------:R-:W-:Y:S01]  /*73850*/  IMAD.IADD R86, R83, 0x1, R27 ;  /* 0x0000000153567824 */ /* 0x000fe200078e021b */
[----:B------:R-:W-:Y:S01]  /*73860*/  ISETP.GT.U32.AND P5, PT, R23, R20, PT ;  /* 0x000000141700720c */ /* 0x000fe20003fa4070 */
[----:B------:R-:W-:-:S03]  /*73870*/  IMAD.MOV.U32 R27, RZ, RZ, RZ ;  /* 0x000000ffff1b7224 */ /* 0x000fc600078e00ff */
        /* <DEDUP_REMOVED lines=78> */
[----:B------:R-:W-:Y:S01]  /*73d60*/  IMAD.IADD R26, R29, 0x1, R87 ;  /* 0x000000011d1a7824 */ /* 0x000fe200078e0257 */
[----:B------:R-:W-:Y:S01]  /*73d70*/  IADD3 R79, P2, PT, R79, R38, RZ ;  /* 0x000000264f4f7210 */ /* 0x000fe20007f5e0ff */
[----:B------:R-:W-:Y:S01]  /*73d80*/  IMAD.X R32, RZ, RZ, R33, P6 ;  /* 0x000000ffff207224 */ /* 0x000fe200030e0621 */
[----:B------:R-:W-:Y:S01]  /*73d90*/  IADD3 R28, P6, PT, R35, R30, RZ ;  /* 0x0000001e231c7210 */ /* 0x000fe20007fde0ff */
[----:B------:R-:W-:Y:S01]  /*73da0*/  IMAD.X R33, RZ, RZ, RZ, P0 ;  /* 0x000000ffff217224 */ /* 0x000fe200000e06ff */
[----:B------:R-:W-:Y:S01]  /*73db0*/  IADD3 R79, P0, PT, R79, R34, RZ ;  /* 0x000000224f4f7210 */ /* 0x000fe20007f1e0ff */
[----:B------:R-:W-:Y:S01]  /*73dc0*/  IMAD.WIDE.U32 R26, R140, R75, R26 ;  /* 0x0000004b8c1a7225 */ /* 0x000fe200078e001a */
[----:B------:R-:W-:Y:S02]  /*73dd0*/  IADD3.X R81, P2, PT, R32, R89, RZ, P2, !PT ;  /* 0x0000005920517210 */ /* 0x000fe4000175e4ff */
[----:B------:R-:W-:Y:S01]  /*73de0*/  IADD3.X R75, PT, PT, RZ, RZ, RZ, P1, P3 ;  /* 0x000000ffff4b7210 */ /* 0x000fe20000fe64ff */
[----:B------:R-:W-:Y:S01]  /*73df0*/  IMAD.MOV.U32 R32, RZ, RZ, R31 ;  /* 0x000000ffff207224 */ /* 0x000fe200078e001f */
[----:B------:R-:W-:Y:S01]  /*73e00*/  IADD3.X R81, P0, PT, R81, R28, RZ, P0, !PT ;  /* 0x0000001c51517210 */ /* 0x000fe2000071e4ff */
[----:B------:R-:W-:-:S04]  /*73e10*/  IMAD.WIDE.U32 R28, R23, R8, RZ ;  /* 0x00000008171c7225 */ /* 0x000fc800078e00ff */
[----:B------:R-:W-:-:S04]  /*73e20*/  IMAD.WIDE.U32.X R32, R23, R7, R32, P6 ;  /* 0x0000000717207225 */ /* 0x000fc800030e0420 */
[----:B------:R-:W-:Y:S01]  /*73e30*/  IMAD.WIDE.U32 R30, R22, R8, RZ ;  /* 0x00000008161e7225 */ /* 0x000fe200078e00ff */
[----:B------:R-:W-:-:S03]  /*73e40*/  IADD3.X R32, P0, P6, R32, RZ, RZ, P0, P2 ;  /* 0x000000ff20207210 */ /* 0x000fc600006044ff */
[----:B------:R-:W-:Y:S01]  /*73e50*/  IMAD.WIDE.U32 R28, P2, R22, R9, R28 ;  /* 0x00000009161c7225 */ /* 0x000fe2000784001c */
[----:B------:R-:W-:Y:S02]  /*73e60*/  IADD3.X R35, PT, PT, R33, RZ, RZ, P0, P6 ;  /* 0x000000ff21237210 */ /* 0x000fe400007ec4ff */
[----:B------:R-:W-:Y:S01]  /*73e70*/  IADD3 R77, P0, PT, R32, R77, RZ ;  /* 0x0000004d204d7210 */ /* 0x000fe20007f1e0ff */
[----:B------:R-:W-:Y:S01]  /*73e80*/  IMAD.WIDE.U32 R32, R23, R10, RZ ;  /* 0x0000000a17207225 */ /* 0x000fe200078e00ff */
[----:B------:R-:W-:Y:S02]  /*73e90*/  IADD3 R41, P3, PT, R31, R28, RZ ;  /* 0x0000001c1f297210 */ /* 0x000fe40007f7e0ff */
[----:B------:R-:W-:Y:S01]  /*73ea0*/  IADD3 R80, P1, PT, R77, R30, RZ ;  /* 0x0000001e4d507210 */ /* 0x000fe20007f3e0ff */
        /* <DEDUP_REMOVED lines=44> */
[C---:B------:R-:W-:Y:S01]  /*74170*/  IMAD.WIDE.U32 R22, R77.reuse, R8, RZ ;  /* 0x000000084d167225 */ /* 0x040fe200078e00ff */
        /* <DEDUP_REMOVED lines=9> */
[----:B------:R-:W-:Y:S01]  /*74210*/  IADD3 R74, P6, P2, R88, R19, R74 ;  /* 0x00000013584a7210 */ /* 0x000fe20007ade04a */
[----:B------:R-:W-:Y:S01]  /*74220*/  IMAD.WIDE.U32 R28, R30, R8, RZ ;  /* 0x000000081e1c7225 */ /* 0x000fe200078e00ff */
[----:B------:R-:W-:Y:S02]  /*74230*/  IADD3.X R40, PT, PT, R35, RZ, RZ, P0, P3 ;  /* 0x000000ff23287210 */ /* 0x000fe400007e64ff */
[----:B------:R-:W-:Y:S01]  /*74240*/  ISETP.GE.U32.AND P1, PT, R76, R93, PT ;  /* 0x0000005d4c00720c */ /* 0x000fe20003f26070 */
[----:B------:R-:W-:Y:S01]  /*74250*/  IMAD R32, R41, R2, RZ ;  /* 0x0000000229207224 */ /* 0x000fe200078e02ff */
[----:B------:R-:W-:Y:S01]  /*74260*/  IADD3 R19, P0, PT, R26, R39, RZ ;  /* 0x000000271a137210 */ /* 0x000fe20007f1e0ff */
[----:B------:R-:W-:Y:S01]  /*74270*/  IMAD.MOV.U32 R26, RZ, RZ, R23 ;  /* 0x000000ffff1a7224 */ /* 0x000fe200078e0017 */
[----:B------:R-:W-:Y:S01]  /*74280*/  IADD3.X R38, PT, PT, RZ, R21, RZ, P6, P2 ;  /* 0x00000015ff267210 */ /* 0x000fe200037e44ff */
[----:B------:R-:W-:Y:S01]  /*74290*/  IMAD R21, R79, R3, R32 ;  /* 0x000000034f157224 */ /* 0x000fe200078e0220 */
[----:B------:R-:W-:-:S02]  /*742a0*/  ISETP.GE.U32.AND.EX P1, PT, R81, R87, PT, P1 ;  /* 0x000000575100720c */ /* 0x000fc40003f26110 */
[----:B------:R-:W-:Y:S01]  /*742b0*/  IADD3 R31, P3, PT, R29, R22, RZ ;  /* 0x000000161d1f7210 */ /* 0x000fe20007f7e0ff */
[----:B------:R-:W-:Y:S01]  /*742c0*/  IMAD.WIDE.U32 R22, R79, R2, RZ ;  /* 0x000000024f167225 */ /* 0x000fe200078e00ff */
[----:B------:R-:W-:Y:S02]  /*742d0*/  IADD3 R76, P6, PT, R19, R28, RZ ;  /* 0x0000001c134c7210 */ /* 0x000fe40007fde0ff */
        /* <DEDUP_REMOVED lines=142> */
.L_x_211:
        /* <DEDUP_REMOVED lines=21> */
.L_x_212:
        /* <DEDUP_REMOVED lines=72> */
.L_x_213:
        /* <DEDUP_REMOVED lines=21> */
.L_x_214:
        /* <DEDUP_REMOVED lines=22> */
[----:B------:R-:W-:Y:S02]  /*75440*/  IADD3.X R34, PT, PT, R17, R46, RZ, P2, P3 ;  /* 0x0000002e11227210 */ /* 0x000fe400017e64ff */
[-C--:B------:R-:W-:Y:S02]  /*75450*/  ISETP.GE.U32.AND P1, PT, R31, R47.reuse, PT ;  /* 0x0000002f1f00720c */ /* 0x080fe40003f26070 */
        /* <DEDUP_REMOVED lines=18> */
[----:B------:R-:W-:Y:S01]  /*75580*/  IADD3 R77, P1, P2, R125, R49, R12 ;  /* 0x000000317d4d7210 */ /* 0x000fe20007a3e00c */
        /* <DEDUP_REMOVED lines=12> */
[----:B------:R-:W-:-:S02]  /*75650*/  ISETP.GE.U32.AND.EX P1, PT, R106, R13, PT, P3 ;  /* 0x0000000d6a00720c */ /* 0x000fc40003f26130 */
[----:B------:R-:W-:Y:S02]  /*75660*/  ISETP.GE.U32.AND P0, PT, R77, R49, PT ;  /* 0x000000314d00720c */ /* 0x000fe40003f06070 */
[----:B------:R-:W-:Y:S02]  /*75670*/  IADD3 R105, P3, PT, R105, -R16, RZ ;  /* 0x8000001069697210 */ /* 0x000fe40007f7e0ff */
[----:B------:R-:W-:Y:S02]  /*75680*/  ISETP.GE.U32.AND.EX P0, PT, R28, R48, PT, P0 ;  /* 0x000000301c00720c */ /* 0x000fe40003f06100 */
[----:B------:R-:W-:Y:S01]  /*75690*/  IADD3 R107, P5, PT, R107, -R14, RZ ;  /* 0x8000000e6b6b7210 */ /* 0x000fe20007fbe0ff */
[----:B------:R-:W-:Y:S01]  /*756a0*/  IMAD.X R94, R94, 0x1, ~R15, P3 ;  /* 0x000000015e5e7824 */ /* 0x000fe200018e0e0f */
[----:B------:R-:W-:Y:S02]  /*756b0*/  PLOP3.LUT P0, PT, P0, P2, PT, 0x8f, 0xf8 ;  /* 0x0000000000f8781c */ /* 0x000fe40000705177 */
[----:B------:R-:W-:Y:S01]  /*756c0*/  IADD3 R97, P2, PT, R97, -R18, RZ ;  /* 0x8000001261617210 */ /* 0x000fe20007f5e0ff */
[----:B------:R-:W-:-:S04]  /*756d0*/  IMAD.X R106, R106, 0x1, ~R13, P5 ;  /* 0x000000016a6a7824 */ /* 0x000fc800028e0e0d */
        /* <DEDUP_REMOVED lines=40> */
.L_x_215:
        /* <DEDUP_REMOVED lines=33> */
.L_x_216:
        /* <DEDUP_REMOVED lines=21> */
.L_x_217:
        /* <DEDUP_REMOVED lines=12> */
[----:B------:R-:W-:Y:S01]  /*75d80*/  IMAD.IADD R20, R13, 0x1, R81 ;  /* 0x000000010d147824 */ /* 0x000fe200078e0251 */
[----:B------:R-:W-:Y:S01]  /*75d90*/  LOP3.LUT R34, R16, 0xfffffffd, RZ, 0xc0, !PT ;  /* 0xfffffffd10227812 */ /* 0x000fe200078ec0ff */
[----:B------:R-:W-:Y:S01]  /*75da0*/  IMAD.WIDE.U32 R12, R49, R36, RZ ;  /* 0x00000024310c7225 */ /* 0x000fe200078e00ff */
[----:B------:R-:W-:-:S03]  /*75db0*/  IADD3.X R74, PT, PT, RZ, RZ, RZ, P2, P3 ;  /* 0x000000ffff4a7210 */ /* 0x000fc600017e64ff */
[----:B------:R-:W-:Y:S02]  /*75dc0*/  IMAD.MOV.U32 R79, RZ, RZ, RZ ;  /* 0x000000ffff4f7224 */ /* 0x000fe400078e00ff */
[----:B------:R-:W-:Y:S02]  /*75dd0*/  IMAD.SHL.U32 R43, R12, 0x2, RZ ;  /* 0x000000020c2b7824 */ /* 0x000fe400078e00ff */
[----:B------:R-:W-:Y:S02]  /*75de0*/  IMAD.IADD R32, R79, 0x1, R17 ;  /* 0x000000014f207824 */ /* 0x000fe400078e0211 */
[----:B------:R-:W-:Y:S01]  /*75df0*/  IMAD.WIDE.U32 R16, R77, R36, RZ ;  /* 0x000000244d107225 */ /* 0x000fe200078e00ff */
[----:B------:R-:W-:-:S03]  /*75e00*/  LOP3.LUT R43, R43, 0xfffffffe, RZ, 0xc0, !PT ;  /* 0xfffffffe2b2b7812 */ /* 0x000fc600078ec0ff */
[----:B------:R-:W-:Y:S01]  /*75e10*/  IMAD.IADD R31, R39, 0x1, R15 ;  /* 0x00000001271f7824 */ /* 0x000fe200078e020f */
[----:B------:R-:W-:Y:S01]  /*75e20*/  IADD3 R43, P5, PT, R43, R26, RZ ;  /* 0x0000001a2b2b7210 */ /* 0x000fe20007fbe0ff */
[----:B------:R-:W-:Y:S02]  /*75e30*/  IMAD.MOV.U32 R19, RZ, RZ, RZ ;  /* 0x000000ffff137224 */ /* 0x000fe400078e00ff */
[----:B------:R-:W-:-:S04]  /*75e40*/  IMAD.WIDE.U32 R76, R77, R49, RZ ;  /* 0x000000314d4c7225 */ /* 0x000fc800078e00ff */
[----:B------:R-:W-:Y:S02]  /*75e50*/  IMAD.MOV.U32 R75, RZ, RZ, RZ ;  /* 0x000000ffff4b7224 */ /* 0x000fe400078e00ff */
[----:B------:R-:W-:Y:S02]  /*75e60*/  IMAD.MOV.U32 R85, RZ, RZ, RZ ;  /* 0x000000ffff557224 */ /* 0x000fe400078e00ff */
[----:B------:R-:W-:-:S04]  /*75e70*/  IMAD.WIDE.U32 R14, R47, R44, RZ ;  /* 0x0000002c2f0e7225 */ /* 0x000fc800078e00ff */
[----:B------:R-:W-:-:S04]  /*75e80*/  IMAD.WIDE.U32 R22, R28, R36, RZ ;  /* 0x000000241c167225 */ /* 0x000fc800078e00ff */
[----:B------:R-:W-:Y:S02]  /*75e90*/  IMAD.IADD R17, R17, 0x1, R19 ;  /* 0x0000000111117824 */ /* 0x000fe400078e0213 */
[----:B------:R-:W-:Y:S02]  /*75ea0*/  IMAD.IADD R42, R19, 0x1, R77 ;  /* 0x00000001132a7824 */ /* 0x000fe400078e024d */
[----:B------:R-:W-:Y:S01]  /*75eb0*/  IMAD.MOV.U32 R87, RZ, RZ, RZ ;  /* 0x000000ffff577224 */ /* 0x000fe200078e00ff */
[----:B------:R-:W-:Y:S01]  /*75ec0*/  IADD3 R76, P1, P0, R76, R17, R22 ;  /* 0x000000114c4c7210 */ /* 0x000fe2000783e016 */
[----:B------:R-:W-:Y:S02]  /*75ed0*/  IMAD.IADD R21, R13, 0x1, R85 ;  /* 0x000000010d157824 */ /* 0x000fe400078e0255 */
[----:B------:R-:W-:Y:S02]  /*75ee0*/  IMAD.IADD R77, R75, 0x1, R15 ;  /* 0x000000014b4d7824 */ /* 0x000fe400078e020f */
[----:B------:R-:W-:Y:S01]  /*75ef0*/  IMAD.WIDE.U32 R26, R44, R36, RZ ;  /* 0x000000242c1a7225 */ /* 0x000fe200078e00ff */
[----:B------:R-:W-:-:S02]  /*75f00*/  SHF.L.U64.HI R83, R12, 0x1, R21 ;  /* 0x000000010c537819 */ /* 0x000fc40000010215 */
[----:B------:R-:W-:Y:S01]  /*75f10*/  SHF.R.U64 R40, R12, 0x1f, R21 ;  /* 0x0000001f0c287819 */ /* 0x000fe20000001215 */
[----:B------:R-:W-:Y:S01]  /*75f20*/  IMAD.IADD R18, R23, 0x1, R87 ;  /* 0x0000000117127824 */ /* 0x000fe200078e0257 */
[C-C-:B------:R-:W-:Y:S01]  /*75f30*/  SHF.L.U64.HI R38, R14.reuse, 0x1, R77.reuse ;  /* 0x000000010e267819 */ /* 0x140fe2000001024d */
[C---:B------:R-:W-:Y:S01]  /*75f40*/  IMAD.SHL.U32 R23, R14.reuse, 0x2, RZ ;  /* 0x000000020e177824 */ /* 0x040fe200078e00ff */
[----:B------:R-:W-:Y:S01]  /*75f50*/  SHF.R.U64 R22, R14, 0x1f, R77 ;  /* 0x0000001f0e167819 */ /* 0x000fe2000000124d */
[----:B------:R-:W-:Y:S01]  /*75f60*/  IMAD.WIDE.U32 R14, R47, R36, RZ ;  /* 0x000000242f0e7225 */ /* 0x000fe200078e00ff */
[----:B------:R-:W-:Y:S02]  /*75f70*/  SHF.R.U32.HI R17, RZ, 0x1f, R21 ;  /* 0x0000001fff117819 */ /* 0x000fe40000011615 */
[----:B------:R-:W-:Y:S01]  /*75f80*/  LOP3.LUT R40, R40, 0xfffffffe, RZ, 0xc0, !PT ;  /* 0xfffffffe28287812 */ /* 0x000fe200078ec0ff */
[----:B------:R-:W-:Y:S01]  /*75f90*/  IMAD.WIDE.U32 R12, R44, R49, RZ ;  /* 0x000000312c0c7225 */ /* 0x000fe200078e00ff */
[----:B------:R-:W-:-:S02]  /*75fa0*/  LOP3.LUT R41, R17, 0x1, RZ, 0xc0, !PT ;  /* 0x0000000111297812 */ /* 0x000fc400078ec0ff */
[----:B------:R-:W-:Y:S01]  /*75fb0*/  LOP3.LUT R83, R83, 0x1, RZ, 0xc0, !PT ;  /* 0x0000000153537812 */ /* 0x000fe200078ec0ff */
[----:B------:R-:W-:Y:S01]  /*75fc0*/  IMAD.IADD R27, R27, 0x1, R79 ;  /* 0x000000011b1b7824 */ /* 0x000fe200078e024f */
[----:B------:R-:W-:Y:S01]  /*75fd0*/  LOP3.LUT R23, R23, 0xfffffffe, RZ, 0xc0, !PT ;  /* 0xfffffffe17177812 */ /* 0x000fe200078ec0ff */
[----:B------:R-:W-:Y:S02]  /*75fe0*/  IMAD.MOV.U32 R19, RZ, RZ, RZ ;  /* 0x000000ffff137224 */ /* 0x000fe400078e00ff */
[----:B------:R-:W-:Y:S01]  /*75ff0*/  IMAD.WIDE.U32 R40, R49, R49, R40 ;  /* 0x0000003131287225 */ /* 0x000fe200078e0028 */
[----:B------:R-:W-:Y:S02]  /*76000*/  IADD3 R27, P3, P4, R12, R27, R14 ;  /* 0x0000001b0c1b7210 */ /* 0x000fe40007c7e00e */
[----:B------:R-:W-:Y:S01]  /*76010*/  IADD3 R23, P6, PT, R23, R32, RZ ;  /* 0x0000002017177210 */ /* 0x000fe20007fde0ff */
[----:B------:R-:W-:Y:S01]  /*76020*/  IMAD.WIDE.U32 R18, R28, R49, R18 ;  /* 0x000000311c127225 */ /* 0x000fe200078e0012 */
[----:B------:R-:W-:-:S03]  /*76030*/  SHF.R.U32.HI R46, RZ, 0x1f, R27 ;  /* 0x0000001fff2e7819 */ /* 0x000fc6000001161b */
[----:B------:R-:W-:Y:S01]  /*76040*/  IMAD.WIDE.U32 R28, R37, R44, RZ ;  /* 0x0000002c251c7225 */ /* 0x000fe200078e00ff */
[----:B------:R-:W-:-:S03]  /*76050*/  IADD3 R17, P2, PT, R46, R30, RZ ;  /* 0x0000001e2e117210 */ /* 0x000fc60007f5e0ff */
[----:B------:R-:W-:Y:S01]  /*76060*/  IMAD.X R83, RZ, RZ, R83, P5 ;  /* 0x000000ffff537224 */ /* 0x000fe200028e0653 */
[C---:B------:R-:W-:Y:S01]  /*76070*/  ISETP.GT.U32.AND P5, PT, R30.reuse, R17, PT ;  /* 0x000000111e00720c */ /* 0x040fe20003fa4070 */
[----:B------:R-:W-:Y:S01]  /*76080*/  IMAD.IADD R32, R81, 0x1, R29 ;  /* 0x0000000151207824 */ /* 0x000fe200078e021d */
[----:B------:R-:W-:Y:S01]  /*76090*/  IADD3.X R29, PT, PT, RZ, RZ, RZ, P1, P0 ;  /* 0x000000ffff1d7210 */ /* 0x000fe20000fe04ff */
[----:B------:R-:W-:Y:S01]  /*760a0*/  IMAD.X R14, RZ, RZ, R45, P2 ;  /* 0x000000ffff0e7224 */ /* 0x000fe200010e062d */
[----:B------:R-:W-:Y:S01]  /*760b0*/  IADD3 R36, P1, PT, R83, R40, RZ ;  /* 0x0000002853247210 */ /* 0x000fe20007f3e0ff */
[----:B------:R-:W-:Y:S02]  /*760c0*/  IMAD.MOV.U32 R21, RZ, RZ, RZ ;  /* 0x000000ffff157224 */ /* 0x000fe400078e00ff */
[----:B------:R-:W-:Y:S01]  /*760d0*/  IMAD.MOV.U32 R33, RZ, RZ, RZ ;  /* 0x000000ffff217224 */ /* 0x000fe200078e00ff */
[----:B------:R-:W-:Y:S01]  /*760e0*/  ISETP.GT.U32.AND.EX P5, PT, R45, R14, PT, P5 ;  /* 0x0000000e2d00720c */ /* 0x000fe20003fa4150 */
[----:B------:R-:W-:Y:S01]  /*760f0*/  IMAD.X R40, R85, 0x1, R41, P1 ;  /* 0x0000000155287824 */ /* 0x000fe200008e0629 */
[----:B------:R-:W-:Y:S01]  /*76100*/  IADD3 R12, P1, PT, R17, R34, RZ ;  /* 0x00000022110c7210 */ /* 0x000fe20007f3e0ff */
[----:B------:R-:W-:Y:S01]  /*76110*/  IMAD.WIDE.U32 R20, R49, R37, R20 ;  /* 0x0000002531147225 */ /* 0x000fe200078e0014 */
[----:B------:R-:W-:-:S03]  /*76120*/  SEL R17, R30, R17, P5 ;  /* 0x000000111e117207 */ /* 0x000fc60002800000 */
[----:B------:R-:W-:Y:S01]  /*76130*/  IMAD.WIDE.U32 R32, R47, R37, R32 ;  /* 0x000000252f207225 */ /* 0x000fe200078e0020 */
[----:B------:R-:W-:Y:S02]  /*76140*/  IADD3 R37, P2, P0, R29, R18, R42 ;  /* 0x000000121d257210 */ /* 0x000fe4000785e02a */
[----:B------:R-:W-:Y:S01]  /*76150*/  LOP3.LUT R29, R38, 0x1, RZ, 0xc0, !PT ;  /* 0x00000001261d7812 */ /* 0x000fe200078ec0ff */
[----:B------:R-:W-:Y:S01]  /*76160*/  IMAD.IADD R41, R87, 0x1, R19 ;  /* 0x0000000157297824 */ /* 0x000fe200078e0213 */
[----:B------:R-:W-:Y:S01]  /*76170*/  SHF.R.U32.HI R19, RZ, 0x1f, R77 ;  /* 0x0000001fff137819 */ /* 0x000fe2000001164d */
[----:B------:R-:W-:Y:S01]  /*76180*/  IMAD.X R78, R14, 0x1, R23, P1 ;  /* 0x000000010e4e7824 */ /* 0x000fe200008e0617 */
[----:B------:R-:W-:Y:S01]  /*76190*/  LOP3.LUT R18, R22, 0xfffffffe, RZ, 0xc0, !PT ;  /* 0xfffffffe16127812 */ /* 0x000fe200078ec0ff */
[----:B------:R-:W-:Y:S01]  /*761a0*/  IMAD.X R29, RZ, RZ, R29, P6 ;  /* 0x000000ffff1d7224 */ /* 0x000fe200030e061d */
[----:B------:R-:W-:Y:S01]  /*761b0*/  LOP3.LUT R19, R19, 0x1, RZ, 0xc0, !PT ;  /* 0x0000000113137812 */ /* 0x000fe200078ec0ff */
[----:B------:R-:W-:Y:S01]  /*761c0*/  IMAD R34, R43, R2, RZ ;  /* 0x000000022b227224 */ /* 0x000fe200078e02ff */
[----:B------:R-:W-:Y:S01]  /*761d0*/  ISETP.GT.U32.AND P1, PT, R17, R12, PT ;  /* 0x0000000c1100720c */ /* 0x000fe20003f24070 */
[----:B------:R-:W-:Y:S01]  /*761e0*/  IMAD.WIDE.U32 R22, R35, R2, RZ ;  /* 0x0000000223167225 */ /* 0x000fe200078e00ff */
[----:B------:R-:W-:-:S02]  /*761f0*/  SEL R17, R45, R14, P5 ;  /* 0x0000000e2d117207 */ /* 0x000fc40002800000 */
[----:B------:R-:W-:Y:S01]  /*76200*/  IADD3 R31, P5, P6, R74, R20, R31 ;  /* 0x000000144a1f7210 */ /* 0x000fe20007ebe01f */
[----:B------:R-:W-:Y:S01]  /*76210*/  IMAD.IADD R14, R81, 0x1, R21 ;  /* 0x00000001510e7824 */ /* 0x000fe200078e0215 */
[----:B------:R-:W-:Y:S01]  /*76220*/  ISETP.GT.U32.AND.EX P1, PT, R17, R78, PT, P1 ;  /* 0x0000004e1100720c */ /* 0x000fe20003f24110 */
[----:B------:R-:W-:Y:S01]  /*76230*/  IMAD.WIDE.U32 R20, R48, R47, RZ ;  /* 0x0000002f30147225 */ /* 0x000fe200078e00ff */
[----:B------:R-:W-:Y:S02]  /*76240*/  IADD3.X R41, PT, PT, RZ, R41, RZ, P2, P0 ;  /* 0x00000029ff297210 */ /* 0x000fe400017e04ff */
[----:B------:R-:W-:Y:S01]  /*76250*/  IADD3.X R17, PT, PT, RZ, R14, RZ, P5, P6 ;  /* 0x0000000eff117210 */ /* 0x000fe20002fec4ff */
[----:B------:R-:W-:Y:S01]  /*76260*/  IMAD.WIDE.U32 R18, R47, R47, R18 ;  /* 0x0000002f2f127225 */ /* 0x000fe200078e0012 */
[----:B------:R-:W-:-:S03]  /*76270*/  SEL R85, RZ, 0x1, !P1 ;  /* 0x00000001ff557807 */ /* 0x000fc60004800000 */
[----:B------:R-:W-:Y:S01]  /*76280*/  IMAD.IADD R77, R39, 0x1, R21 ;  /* 0x00000001274d7824 */ /* 0x000fe200078e0215 */
[----:B------:R-:W-:Y:S01]  /*76290*/  IADD3 R38, P5, P6, R29, R18, R31 ;  /* 0x000000121d267210 */ /* 0x000fe20007ebe01f */
[----:B------:R-:W-:Y:S02]  /*762a0*/  IMAD.IADD R42, R75, 0x1, R19 ;  /* 0x000000014b2a7824 */ /* 0x000fe400078e0213 */
[----:B------:R-:W-:Y:S01]  /*762b0*/  IMAD R83, R35, R3, R34 ;  /* 0x0000000323537224 */ /* 0x000fe200078e0222 */
[----:B------:R-:W-:Y:S01]  /*762c0*/  IADD3 R77, P1, PT, R77, R32, RZ ;  /* 0x000000204d4d7210 */ /* 0x000fe20007f3e0ff */
[----:B------:R-:W-:Y:S01]  /*762d0*/  IMAD.WIDE.U32 R18, R22, R4, RZ ;  /* 0x0000000416127225 */ /* 0x000fe200078e00ff */
[----:B------:R-:W-:Y:S02]  /*762e0*/  IADD3.X R42, PT, PT, RZ, R42, R17, P5, P6 ;  /* 0x0000002aff2a7210 */ /* 0x000fe40002fec411 */
[----:B------:R-:W-:Y:S01]  /*762f0*/  IADD3 R38, P5, P6, R31, R38, R85 ;  /* 0x000000261f267210 */ /* 0x000fe20007ebe055 */
[----:B------:R-:W-:-:S02]  /*76300*/  IMAD.IADD R83, R23, 0x1, R83 ;  /* 0x0000000117537824 */ /* 0x000fc400078e0253 */
        /* <DEDUP_REMOVED lines=8> */
[----:B------:R-:W-:Y:S02]  /*76390*/  IMAD.X R14, R78, 0x1, R45, P6 ;  /* 0x000000014e0e7824 */ /* 0x000fe400030e062d */
[----:B------:R-:W-:-:S03]  /*763a0*/  IMAD.WIDE.U32 R34, P5, R22, R5, R34 ;  /* 0x0000000516227225 */ /* 0x000fc600078a0022 */
[----:B------:R-:W-:Y:S01]  /*763b0*/  ISETP.GE.U32.AND.EX P0, PT, R14, R78, PT, P0 ;  /* 0x0000004e0e00720c */ /* 0x000fe20003f06100 */
[----:B------:R-:W-:Y:S01]  /*763c0*/  IMAD.WIDE.U32 R32, P6, R22, R7, R32 ;  /* 0x0000000716207225 */ /* 0x000fe200078c0020 */
[----:B------:R-:W-:Y:S02]  /*763d0*/  IADD3 R12, P2, PT, R19, R34, RZ ;  /* 0x00000022130c7210 */ /* 0x000fe40007f5e0ff */
[----:B------:R-:W-:Y:S01]  /*763e0*/  SEL R45, RZ, 0x1, P0 ;  /* 0x00000001ff2d7807 */ /* 0x000fe20000000000 */
[----:B------:R-:W-:Y:S01]  /*763f0*/  IMAD.IADD R39, R39, 0x1, R31 ;  /* 0x0000000127277824 */ /* 0x000fe200078e021f */
[----:B------:R-:W-:Y:S01]  /*76400*/  IADD3.X RZ, P1, PT, R43, R12, RZ, P1, !PT ;  /* 0x0000000c2bff7210 */ /* 0x000fe20000f3e4ff */
[----:B------:R-:W-:Y:S02]  /*76410*/  IMAD.X R29, RZ, RZ, RZ, P5 ;  /* 0x000000ffff1d7224 */ /* 0x000fe400028e06ff */
[----:B------:R-:W-:Y:S01]  /*76420*/  IMAD.X R21, RZ, RZ, RZ, P6 ;  /* 0x000000ffff157224 */ /* 0x000fe200030e06ff */
[----:B------:R-:W-:Y:S01]  /*76430*/  IADD3 R44, P5, P6, R20, R39, R28 ;  /* 0x00000027142c7210 */ /* 0x000fe20007ebe01c */
[----:B------:R-:W-:-:S03]  /*76440*/  IMAD.WIDE.U32 R18, R22, R6, RZ ;  /* 0x0000000616127225 */ /* 0x000fc600078e00ff */
[----:B------:R-:W-:Y:S01]  /*76450*/  IADD3.X R12, PT, PT, RZ, RZ, RZ, P5, P6 ;  /* 0x000000ffff0c7210 */ /* 0x000fe20002fec4ff */
[----:B------:R-:W-:Y:S02]  /*76460*/  IMAD.MOV.U32 R28, RZ, RZ, R35 ;  /* 0x000000ffff1c7224 */ /* 0x000fe400078e0023 */
[----:B------:R-:W-:Y:S02]  /*76470*/  IMAD.MOV.U32 R20, RZ, RZ, R33 ;  /* 0x000000ffff147224 */ /* 0x000fe400078e0021 */
[----:B------:R-:W-:Y:S01]  /*76480*/  IMAD.WIDE.U32.X R28, R83, R5, R28, P2 ;  /* 0x00000005531c7225 */ /* 0x000fe200010e041c */
[----:B------:R-:W-:Y:S02]  /*76490*/  IADD3 R82, P2, PT, R19, R32, RZ ;  /* 0x0000002013527210 */ /* 0x000fe40007f5e0ff */
[----:B------:R-:W-:Y:S01]  /*764a0*/  IADD3 R19, P5, PT, R85, R16, RZ ;  /* 0x0000001055137210 */ /* 0x000fe20007fbe0ff */
[----:B------:R-:W-:Y:S01]  /*764b0*/  IMAD.IADD R13, R79, 0x1, R13 ;  /* 0x000000014f0d7824 */ /* 0x000fe200078e020d */
[----:B------:R-:W-:Y:S01]  /*764c0*/  IADD3.X R85, P1, PT, RZ, R28, RZ, P1, !PT ;  /* 0x0000001cff557210 */ /* 0x000fe20000f3e4ff */
[----:B------:R-:W-:Y:S01]  /*764d0*/  IMAD.WIDE.U32.X R20, R83, R7, R20, P2 ;  /* 0x0000000753147225 */ /* 0x000fe200010e0414 */
[----:B------:R-:W-:-:S02]  /*764e0*/  SHF.L.U64.HI R32, R26, 0x1, R27 ;  /* 0x000000011a207819 */ /* 0x000fc4000001021b */
[----:B------:R-:W-:Y:S01]  /*764f0*/  LEA R85, P0, R26, R85, 0x1 ;  /* 0x000000551a557211 */ /* 0x000fe200078008ff */
[----:B------:R-:W-:Y:S01]  /*76500*/  IMAD.X R31, RZ, RZ, R76, P5 ;  /* 0x000000ffff1f7224 */ /* 0x000fe200028e064c */
[----:B------:R-:W-:Y:S01]  /*76510*/  IADD3 R78, P5, PT, R19, R30, RZ ;  /* 0x0000001e134e7210 */ /* 0x000fe20007fbe0ff */
[----:B------:R-:W-:Y:S01]  /*76520*/  IMAD.X R87, RZ, RZ, R29, P1 ;  /* 0x000000ffff577224 */ /* 0x000fe200008e061d */
[----:B------:R-:W-:Y:S01]  /*76530*/  ISETP.GT.U32.AND P6, PT, R16, R19, PT ;  /* 0x000000131000720c */ /* 0x000fe20003fc4070 */
[----:B------:R-:W-:-:S03]  /*76540*/  IMAD.WIDE.U32 R26, R83, R8, RZ ;  /* 0x00000008531a7225 */ /* 0x000fc600078e00ff */
[----:B------:R-:W-:Y:S01]  /*76550*/  ISETP.GT.U32.AND.EX P6, PT, R76, R31, PT, P6 ;  /* 0x0000001f4c00720c */ /* 0x000fe20003fc4160 */
[----:B------:R-:W-:Y:S01]  /*76560*/  IMAD.X R35, R31, 0x1, R44, P5 ;  /* 0x000000011f237824 */ /* 0x000fe200028e062c */
[----:B------:R-:W-:Y:S02]  /*76570*/  IADD3 R23, P5, PT, R45, R78, RZ ;  /* 0x0000004e2d177210 */ /* 0x000fe40007fbe0ff */
[----:B------:R-:W-:Y:S01]  /*76580*/  IADD3.X R87, P0, PT, R87, R32, RZ, P0, !PT ;  /* 0x0000002057577210 */ /* 0x000fe2000071e4ff */
[----:B------:R-:W-:Y:S01]  /*76590*/  IMAD.WIDE.U32 R32, R83, R10, RZ ;  /* 0x0000000a53207225 */ /* 0x000fe200078e00ff */
[----:B------:R-:W-:Y:S02]  /*765a0*/  IADD3 R39, P1, PT, R23, R30, RZ ;  /* 0x0000001e17277210 */ /* 0x000fe40007f3e0ff */
[----:B------:R-:W-:Y:S01]  /*765b0*/  SEL R30, R16, R19, P6 ;  /* 0x00000013101e7207 */ /* 0x000fe20003000000 */
[----:B------:R-:W-:Y:S01]  /*765c0*/  IMAD.X R48, RZ, RZ, R35, P5 ;  /* 0x000000ffff307224 */ /* 0x000fe200028e0623 */
[----:B------:R-:W-:Y:S01]  /*765d0*/  IADD3 R85, P5, PT, R85, R18, RZ ;  /* 0x0000001255557210 */ /* 0x000fe20007fbe0ff */
[----:B------:R-:W-:Y:S01]  /*765e0*/  IMAD.WIDE.U32 R18, R22, R8, RZ ;  /* 0x0000000816127225 */ /* 0x000fe200078e00ff */
[----:B------:R-:W-:-:S02]  /*765f0*/  SEL R34, R76, R31, P6 ;  /* 0x0000001f4c227207 */ /* 0x000fc40003000000 */
[----:B------:R-:W-:Y:S01]  /*76600*/  IADD3.X R87, P5, PT, R87, R82, RZ, P5, !PT ;  /* 0x0000005257577210 */ /* 0x000fe20002fbe4ff */
[----:B------:R-:W-:Y:S01]  /*76610*/  IMAD.X R43, R48, 0x1, R44, P1 ;  /* 0x00000001302b7824 */ /* 0x000fe200008e062c */
[----:B------:R-:W-:Y:S01]  /*76620*/  ISETP.GT.U32.AND P1, PT, R78, R23, PT ;  /* 0x000000174e00720c */ /* 0x000fe20003f24070 */
[----:B------:R-:W-:Y:S01]  /*76630*/  IMAD.WIDE.U32 R26, P6, R22, R9, R26 ;  /* 0x00000009161a7225 */ /* 0x000fe200078c001a */
[----:B------:R-:W-:Y:S02]  /*76640*/  ISETP.GT.U32.AND P2, PT, R30, R78, PT ;  /* 0x0000004e1e00720c */ /* 0x000fe40003f44070 */
[----:B------:R-:W-:Y:S01]  /*76650*/  ISETP.GT.U32.AND.EX P1, PT, R35, R48, PT, P1 ;  /* 0x000000302300720c */ /* 0x000fe20003f24110 */
[----:B------:R-:W-:Y:S01]  /*76660*/  IMAD R30, R87, R2, RZ ;  /* 0x00000002571e7224 */ /* 0x000fe200078e02ff */
[----:B------:R-:W-:Y:S01]  /*76670*/  ISETP.GT.U32.AND.EX P2, PT, R34, R35, PT, P2 ;  /* 0x000000232200720c */ /* 0x000fe20003f44120 */
[----:B------:R-:W-:Y:S01]  /*76680*/  IMAD.X R29, RZ, RZ, RZ, P6 ;  /* 0x000000ffff1d7224 */ /* 0x000fe200030e06ff */
[----:B------:R-:W-:Y:S01]  /*76690*/  SEL R44, R78, R23, P1 ;  /* 0x000000174e2c7207 */ /* 0x000fe20000800000 */
[----:B------:R-:W-:Y:S01]  /*766a0*/  IMAD.MOV.U32 R28, RZ, RZ, R27 ;  /* 0x000000ffff1c7224 */ /* 0x000fe200078e001b */
[----:B------:R-:W-:Y:S01]  /*766b0*/  SEL R48, R35, R48, P1 ;  /* 0x0000003023307207 */ /* 0x000fe20000800000 */
[----:B------:R-:W-:Y:S01]  /*766c0*/  IMAD.WIDE.U32 R32, P1, R22, R11, R32 ;  /* 0x0000000b16207225 */ /* 0x000fe20007820020 */
[----:B------:R-:W-:-:S02]  /*766d0*/  IADD3 R80, P6, PT, R19, R26, RZ ;  /* 0x0000001a13507210 */ /* 0x000fc40007fde0ff */
[----:B------:R-:W-:Y:S01]  /*766e0*/  IADD3.X R20, P5, P0, R20, RZ, RZ, P5, P0 ;  /* 0x000000ff14147210 */ /* 0x000fe200028a04ff */
[----:B------:R-:W-:-:S03]  /*766f0*/  IMAD.WIDE.U32 R22, R22, R10, RZ ;  /* 0x0000000a16167225 */ /* 0x000fc600078e00ff */
[----:B------:R-:W-:Y:S01]  /*76700*/  IADD3.X R21, PT, PT, R21, RZ, RZ, P5, P0 ;  /* 0x000000ff15157210 */ /* 0x000fe20002fe04ff */
[----:B------:R-:W-:Y:S01]  /*76710*/  IMAD.WIDE.U32 R26, R85, R2, RZ ;  /* 0x00000002551a7225 */ /* 0x000fe200078e00ff */
[----:B------:R-:W-:-:S03]  /*76720*/  IADD3 R17, P0, PT, R20, R17, RZ ;  /* 0x0000001114117210 */ /* 0x000fc60007f1e0ff */
[----:B------:R-:W-:Y:S02]  /*76730*/  IMAD R81, R85, R3, R30 ;  /* 0x0000000355517224 */ /* 0x000fe400078e021e */
[----:B------:R-:W-:Y:S01]  /*76740*/  IMAD.X R31, RZ, RZ, RZ, P1 ;  /* 0x000000ffff1f7224 */ /* 0x000fe200008e06ff */
[----:B------:R-:W-:Y:S01]  /*76750*/  IADD3 R78, P1, PT, R23, R32, RZ ;  /* 0x00000020174e7210 */ /* 0x000fe20007f3e0ff */
[----:B------:R-:W-:Y:S01]  /*76760*/  IMAD.WIDE.U32.X R28, R83, R9, R28, P6 ;  /* 0x00000009531c7225 */ /* 0x000fe200030e041c */
[----:B------:R-:W-:Y:S02]  /*76770*/  SEL R23, RZ, 0x1, !P2 ;  /* 0x00000001ff177807 */ /* 0x000fe40005000000 */
[----:B------:R-:W-:Y:S01]  /*76780*/  IADD3 R34, P6, P2, R12, R77, R37 ;  /* 0x0000004d0c227210 */ /* 0x000fe20007ade025 */
[----:B------:R-:W-:Y:S02]  /*76790*/  IMAD.IADD R81, R27, 0x1, R81 ;  /* 0x000000011b517824 */ /* 0x000fe400078e0251 */
[----:B------:R-:W-:Y:S01]  /*767a0*/  IMAD.MOV.U32 R30, RZ, RZ, R33 ;  /* 0x000000ffff1e7224 */ /* 0x000fe200078e0021 */
[----:B------:R-:W-:Y:S01]  /*767b0*/  IADD3.X R19, PT, PT, RZ, R74, R41, P6, P2 ;  /* 0x0000004aff137210 */ /* 0x000fe200037e4429 */
[----:B------:R-:W-:-:S04]  /*767c0*/  IMAD.WIDE.U32 R32, R81, R4, RZ ;  /* 0x0000000451207225 */ /* 0x000fc800078e00ff */
[----:B------:R-:W-:Y:S01]  /*767d0*/  IMAD.WIDE.U32.X R30, R83, R11, R30, P1 ;  /* 0x0000000b531e7225 */ /* 0x000fe200008e041e */
[----:B------:R-:W-:-:S03]  /*767e0*/  IADD3 R77, P1, P2, R77, R34, R23 ;  /* 0x000000224d4d7210 */ /* 0x000fc60007a3e017 */
[----:B------:R-:W-:Y:S01]  /*767f0*/  IMAD.WIDE.U32 R34, R26, R4, RZ ;  /* 0x000000041a227225 */ /* 0x000fe200078e00ff */
[----:B------:R-:W-:-:S03]  /*76800*/  IADD3.X R74, PT, PT, R74, R19, RZ, P1, P2 ;  /* 0x000000134a4a7210 */ /* 0x000fc60000fe44ff */
[----:B------:R-:W-:Y:S01]  /*76810*/  IMAD.WIDE.U32 R32, P5, R26, R5, R32 ;  /* 0x000000051a207225 */ /* 0x000fe200078a0020 */
[----:B------:R-:W-:Y:S02]  /*76820*/  IADD3 RZ, P1, PT, R85, R34, RZ ;  /* 0x0000002255ff7210 */ /* 0x000fe40007f3e0ff */
[----:B------:R-:W-:Y:S01]  /*76830*/  IADD3 R34, P2, PT, R17, R18, RZ ;  /* 0x0000001211227210 */ /* 0x000fe20007f5e0ff */
[----:B------:R-:W-:Y:S01]  /*76840*/  IMAD.X R19, RZ, RZ, RZ, P5 ;  /* 0x000000ffff137224 */ /* 0x000fe200028e06ff */
[----:B------:R-:W-:Y:S01]  /*76850*/  IADD3.X R17, P0, PT, R21, R14, RZ, P0, !PT ;  /* 0x0000000e15117210 */ /* 0x000fe2000071e4ff */
[----:B------:R-:W-:Y:S01]  /*76860*/  IMAD.IADD R14, R15, 0x1, R75 ;  /* 0x000000010f0e7824 */ /* 0x000fe200078e024b */
[----:B------:R-:W-:Y:S01]  /*76870*/  IADD3 R18, P6, PT, R35, R32, RZ ;  /* 0x0000002023127210 */ /* 0x000fe20007fde0ff */
[----:B------:R-:W-:Y:S01]  /*76880*/  IMAD.WIDE.U32 R20, R81, R6, RZ ;  /* 0x0000000651147225 */ /* 0x000fe200078e00ff */
[----:B------:R-:W-:Y:S02]  /*76890*/  IADD3.X R82, P5, PT, R17, R80, RZ, P2, !PT ;  /* 0x0000005011527210 */ /* 0x000fe400017be4ff */
[----:B------:R-:W-:Y:S01]  /*768a0*/  IADD3.X RZ, P2, PT, R87, R18, RZ, P1, !PT ;  /* 0x0000001257ff7210 */ /* 0x000fe20000f5e4ff */
[----:B------:R-:W-:Y:S01]  /*768b0*/  IMAD.MOV.U32 R18, RZ, RZ, R33 ;  /* 0x000000ffff127224 */ /* 0x000fe200078e0021 */
[----:B------:R-:W-:Y:S01]  /*768c0*/  IADD3.X R15, P0, P5, R28, RZ, RZ, P5, P0 ;  /* 0x000000ff1c0f7210 */ /* 0x000fe20002d004ff */
[----:B------:R-:W-:Y:S01]  /*768d0*/  IMAD.WIDE.U32 R32, R81, R8, RZ ;  /* 0x0000000851207225 */ /* 0x000fe200078e00ff */
[----:B------:R-:W-:-:S02]  /*768e0*/  IADD3 R80, P1, PT, R39, R16, RZ ;  /* 0x0000001027507210 */ /* 0x000fc40007f3e0ff */
        /* <DEDUP_REMOVED lines=74> */
[----:B------:R-:W-:Y:S01]  /*76d90*/  IADD3 R33, P2, PT, R33, R20, RZ ;  /* 0x0000001421217210 */ /* 0x000fe20007f5e0ff */
[----:B------:R-:W-:Y:S01]  /*76da0*/  IMAD.MOV.U32 R16, RZ, RZ, R15 ;  /* 0x000000ffff107224 */ /* 0x000fe200078e000f */
[----:B------:R-:W-:Y:S02]  /*76db0*/  IADD3.X R47, P0, PT, R47, R34, RZ, P0, !PT ;  /* 0x000000222f2f7210 */ /* 0x000fe4000071e4ff */
        /* <DEDUP_REMOVED lines=11> */
[----:B------:R-:W-:-:S02]  /*76e70*/  IADD3 R46, P4, P5, R46, R35, R35 ;  /* 0x000000232e2e7210 */ /* 0x000fc40007d9e023 */
        /* <DEDUP_REMOVED lines=18> */
[----:B------:R-:W-:Y:S01]  /*76fa0*/  ISETP.GE.U32.AND P0, PT, R80, R39, PT ;  /* 0x000000275000720c */ /* 0x000fe20003f06070 */
[----:B------:R-:W-:Y:S01]  /*76fb0*/  IMAD.WIDE.U32 R12, R16, R4, RZ ;  /* 0x00000004100c7225 */ /* 0x000fe200078e00ff */
[----:B------:R-:W-:-:S02]  /*76fc0*/  IADD3.X R35, P6, PT, R35, R14, RZ, P6, !PT ;  /* 0x0000000e23237210 */ /* 0x000fc400037de4ff */
[----:B------:R-:W-:Y:S01]  /*76fd0*/  SEL R39, RZ, 0x1, P1 ;  /* 0x00000001ff277807 */ /* 0x000fe20000800000 */
[----:B------:R-:W-:Y:S01]  /*76fe0*/  IMAD.WIDE.U32 R20, P5, R16, R5, R20 ;  /* 0x0000000510147225 */ /* 0x000fe200078a0014 */
[----:B------:R-:W-:Y:S02]  /*76ff0*/  IADD3 RZ, P1, PT, R33, R12, RZ ;  /* 0x0000000c21ff7210 */ /* 0x000fe40007f3e0ff */
[----:B------:R-:W-:Y:S01]  /*77000*/  ISETP.GE.U32.AND.EX P0, PT, R76, R43, PT, P0 ;  /* 0x0000002b4c00720c */ /* 0x000fe20003f06100 */
[----:B------:R-:W-:Y:S01]  /*77010*/  IMAD.WIDE.U32.X R18, R27, R9, R18, P4 ;  /* 0x000000091b127225 */ /* 0x000fe200020e0412 */
[----:B------:R-:W-:Y:S02]  /*77020*/  IADD3 R12, P4, PT, R13, R20, RZ ;  /* 0x000000140d0c7210 */ /* 0x000fe40007f9e0ff */
[----:B------:R-:W-:Y:S01]  /*77030*/  IADD3 R38, P3, PT, R38, R45, RZ ;  /* 0x0000002d26267210 */ /* 0x000fe20007f7e0ff */
        /* <DEDUP_REMOVED lines=37> */
[----:B------:R-:W-:Y:S02]  /*77290*/  ISETP.GE.U32.AND.EX P5, PT, R43, R28, PT, P2 ;  /* 0x0000001c2b00720c */ /* 0x000fe40003fa6120 */
[----:B------:R-:W-:Y:S02]  /*772a0*/  ISETP.GE.U32.AND P2, PT, R26, R39, PT ;  /* 0x000000271a00720c */ /* 0x000fe40003f46070 */
[----:B------:R-:W-:Y:S01]  /*772b0*/  IADD3.X R20, P1, PT, R20, R15, RZ, P1, !PT ;  /* 0x0000000f14147210 */ /* 0x000fe20000f3e4ff */
[----:B------:R-:W-:Y:S01]  /*772c0*/  IMAD.WIDE.U32 R14, R16, R8, RZ ;  /* 0x00000008100e7225 */ /* 0x000fe200078e00ff */
[----:B------:R-:W-:-:S02]  /*772d0*/  IADD3.X R26, PT, PT, R13, RZ, RZ, P4, P6 ;  /* 0x000000ff0d1a7210 */ /* 0x000fc400027ec4ff */
[----:B------:R-:W-:Y:S01]  /*772e0*/  IADD3.X R17, P0, P1, R18, RZ, RZ, P1, P0 ;  /* 0x000000ff12117210 */ /* 0x000fe200009004ff */
[----:B------:R-:W-:Y:S01]  /*772f0*/  IMAD.WIDE.U32 R12, R29, R8, RZ ;  /* 0x000000081d0c7225 */ /* 0x000fe200078e00ff */
[----:B------:R-:W-:Y:S02]  /*77300*/  IADD3 R30, P6, P4, R31, R37, R30 ;  /* 0x000000251f1e7210 */ /* 0x000fe40007cde01e */
[----:B------:R-:W-:Y:S02]  /*77310*/  SEL R31, RZ, 0x1, P5 ;  /* 0x00000001ff1f7807 */ /* 0x000fe40002800000 */
[----:B------:R-:W-:Y:S01]  /*77320*/  ISETP.GE.U32.AND.EX P2, PT, R36, R43, PT, P2 ;  /* 0x0000002b2400720c */ /* 0x000fe20003f46120 */
[----:B------:R-:W-:Y:S01]  /*77330*/  IMAD.WIDE.U32 R12, P5, R16, R9, R12 ;  /* 0x00000009100c7225 */ /* 0x000fe200078a000c */
[----:B------:R-:W-:Y:S02]  /*77340*/  IADD3.X R18, PT, PT, R19, RZ, RZ, P0, P1 ;  /* 0x000000ff13127210 */ /* 0x000fe400007e24ff */
[----:B------:R-:W-:-:S02]  /*77350*/  IADD3 R17, P0, PT, R17, R32, RZ ;  /* 0x0000002011117210 */ /* 0x000fc40007f1e0ff */
[----:B------:R-:W-:Y:S02]  /*77360*/  SEL R28, RZ, 0x1, P2 ;  /* 0x00000001ff1c7807 */ /* 0x000fe40001000000 */
[----:B------:R-:W-:Y:S01]  /*77370*/  IADD3 R35, P2, PT, R15, R12, RZ ;  /* 0x0000000c0f237210 */ /* 0x000fe20007f5e0ff */
[----:B------:R-:W-:Y:S01]  /*77380*/  IMAD.X R15, RZ, RZ, RZ, P5 ;  /* 0x000000ffff0f7224 */ /* 0x000fe200028e06ff */
[----:B------:R-:W-:Y:S02]  /*77390*/  IADD3 R31, P3, PT, R31, R38, RZ ;  /* 0x000000261f1f7210 */ /* 0x000fe40007f7e0ff */
        /* <DEDUP_REMOVED lines=77> */
.L_x_218:
        /* <DEDUP_REMOVED lines=21> */
.L_x_219:
        /* <DEDUP_REMOVED lines=64> */
.L_x_220:
[----:B------:R-:W-:Y:S01]  /*77dc0*/  ISETP.GE.U32.AND P0, PT, R27, R113, PT ;  /* 0x000000711b00720c */ /* 0x000fe20003f06070 */
[----:B------:R-:W-:Y:S01]  /*77dd0*/  IMAD.MOV.U32 R39, RZ, RZ, RZ ;  /* 0x000000ffff277224 */ /* 0x000fe200078e00ff */
        /* <DEDUP_REMOVED lines=63> */
.L_x_221:
        /* <DEDUP_REMOVED lines=14> */
[----:B------:R-:W-:Y:S02]  /*782b0*/  IMAD.MOV.U32 R37, RZ, RZ, RZ ;  /* 0x000000ffff257224 */ /* 0x000fe400078e00ff */
[----:B------:R-:W-:Y:S01]  /*782c0*/  IMAD.MOV.U32 R40, RZ, RZ, RZ ;  /* 0x000000ffff287224 */ /* 0x000fe200078e00ff */
[----:B------:R-:W-:Y:S01]  /*782d0*/  IADD3 R36, P1, P3, R12, R15, R18 ;  /* 0x0000000f0c247210 */ /* 0x000fe20007b3e012 */
[----:B------:R-:W-:Y:S01]  /*782e0*/  IMAD.IADD R26, R19, 0x1, R37 ;  /* 0x00000001131a7824 */ /* 0x000fe200078e0225 */
[----:B------:R-:W-:Y:S01]  /*782f0*/  IADD3.X R15, PT, PT, RZ, RZ, RZ, P0, P2 ;  /* 0x000000ffff0f7210 */ /* 0x000fe200007e44ff */
[----:B------:R-:W-:Y:S02]  /*78300*/  IMAD.IADD R74, R49, 0x1, R13 ;  /* 0x00000001314a7824 */ /* 0x000fe400078e020d */
[----:B------:R-:W-:-:S04]  /*78310*/  IMAD.WIDE.U32 R12, R71, R113, RZ ;  /* 0x00000071470c7225 */ /* 0x000fc800078e00ff */
[----:B------:R-:W-:Y:S02]  /*78320*/  IMAD.MOV.U32 R19, RZ, RZ, RZ ;  /* 0x000000ffff137224 */ /* 0x000fe400078e00ff */
[----:B------:R-:W-:Y:S02]  /*78330*/  IMAD.IADD R16, R23, 0x1, R40 ;  /* 0x0000000117107824 */ /* 0x000fe400078e0228 */
[----:B------:R-:W-:Y:S02]  /*78340*/  IMAD.MOV.U32 R17, RZ, RZ, RZ ;  /* 0x000000ffff117224 */ /* 0x000fe400078e00ff */
[----:B------:R-:W-:-:S04]  /*78350*/  IMAD.WIDE.U32 R46, R71, R112, RZ ;  /* 0x00000070472e7225 */ /* 0x000fc800078e00ff */
[----:B------:R-:W-:-:S04]  /*78360*/  IMAD.WIDE.U32 R22, R70, R113, RZ ;  /* 0x0000007146167225 */ /* 0x000fc800078e00ff */
[----:B------:R-:W-:Y:S02]  /*78370*/  IMAD.IADD R13, R13, 0x1, R19 ;  /* 0x000000010d0d7824 */ /* 0x000fe400078e0213 */
[----:B------:R-:W-:Y:S02]  /*78380*/  IMAD.IADD R44, R45, 0x1, R27 ;  /* 0x000000012d2c7824 */ /* 0x000fe400078e021b */
[----:B------:R-:W-:Y:S01]  /*78390*/  IMAD.MOV.U32 R83, RZ, RZ, RZ ;  /* 0x000000ffff537224 */ /* 0x000fe200078e00ff */
[----:B------:R-:W-:Y:S01]  /*783a0*/  IADD3 R46, P5, P6, R46, R13, R22 ;  /* 0x0000000d2e2e7210 */ /* 0x000fe20007ebe016 */
[----:B------:R-:W-:-:S03]  /*783b0*/  IMAD.WIDE.U32 R16, R24, R112, R16 ;  /* 0x0000007018107225 */ /* 0x000fc600078e0010 */
[----:B------:R-:W-:Y:S01]  /*783c0*/  IADD3.X R21, PT, PT, RZ, RZ, RZ, P5, P6 ;  /* 0x000000ffff157210 */ /* 0x000fe20002fec4ff */
        /* <DEDUP_REMOVED lines=8> */
[----:B------:R-:W-:-:S04]  /*78450*/  IMAD.WIDE.U32 R16, R25, R75, RZ ;  /* 0x0000004b19107225 */ /* 0x000fc800078e00ff */
[----:B------:R-:W-:Y:S01]  /*78460*/  IMAD.IADD R32, R13, 0x1, R23 ;  /* 0x000000010d207824 */ /* 0x000fe200078e0217 */
[----:B------:R-:W-:Y:S01]  /*78470*/  IADD3.X R23, PT, PT, RZ, RZ, RZ, P1, P3 ;  /* 0x000000ffff177210 */ /* 0x000fe20000fe64ff */
[----:B------:R-:W-:Y:S02]  /*78480*/  IMAD.MOV.U32 R33, RZ, RZ, RZ ;  /* 0x000000ffff217224 */ /* 0x000fe400078e00ff */
[----:B------:R-:W-:-:S04]  /*78490*/  IMAD.WIDE.U32 R28, R24, R75, RZ ;  /* 0x0000004b181c7225 */ /* 0x000fc800078e00ff */
[----:B------:R-:W-:-:S04]  /*784a0*/  IMAD.WIDE.U32 R30, R25, R79, RZ ;  /* 0x0000004f191e7225 */ /* 0x000fc800078e00ff */
[----:B------:R-:W-:Y:S02]  /*784b0*/  IMAD.IADD R15, R45, 0x1, R17 ;  /* 0x000000012d0f7824 */ /* 0x000fe400078e0211 */
[----:B------:R-:W-:Y:S02]  /*784c0*/  IMAD.IADD R76, R19, 0x1, R47 ;  /* 0x00000001134c7824 */ /* 0x000fe400078e022f */
[----:B------:R-:W-:Y:S01]  /*784d0*/  IMAD.IADD R19, R39, 0x1, R35 ;  /* 0x0000000127137824 */ /* 0x000fe200078e0223 */
[----:B------:R-:W-:Y:S01]  /*784e0*/  IADD3 R34, P1, P3, R30, R15, R28 ;  /* 0x0000000f1e227210 */ /* 0x000fe20007b3e01c */
[----:B------:R-:W-:-:S04]  /*784f0*/  IMAD.WIDE.U32 R32, R72, R79, R32 ;  /* 0x0000004f48207225 */ /* 0x000fc800078e0020 */
[----:B------:R-:W-:Y:S01]  /*78500*/  IMAD.X R48, R48, 0x1, R81, P4 ;  /* 0x0000000130307824 */ /* 0x000fe200020e0651 */
[----:B------:R-:W-:Y:S01]  /*78510*/  ISETP.GE.U32.AND P4, PT, R77, R14, PT ;  /* 0x0000000e4d00720c */ /* 0x000fe20003f86070 */
[----:B------:R-:W-:Y:S01]  /*78520*/  IMAD.MOV.U32 R27, RZ, RZ, RZ ;  /* 0x000000ffff1b7224 */ /* 0x000fe200078e00ff */
[----:B------:R-:W-:Y:S01]  /*78530*/  IADD3 R44, P5, P6, R44, R32, R19 ;  /* 0x000000202c2c7210 */ /* 0x000fe20007ebe013 */
[----:B------:R-:W-:Y:S01]  /*78540*/  IMAD.IADD R17, R13, 0x1, R33 ;  /* 0x000000010d117824 */ /* 0x000fe200078e0221 */
[----:B------:R-:W-:Y:S01]  /*78550*/  ISETP.GE.U32.AND.EX P4, PT, R48, R81, PT, P4 ;  /* 0x000000513000720c */ /* 0x000fe20003f86140 */
[----:B------:R-:W-:-:S03]  /*78560*/  IMAD.WIDE.U32 R14, R68, R75, RZ ;  /* 0x0000004b440e7225 */ /* 0x000fc600078e00ff */
[----:B------:R-:W-:Y:S01]  /*78570*/  SEL R47, RZ, 0x1, P4 ;  /* 0x00000001ff2f7807 */ /* 0x000fe20002000000 */
[----:B------:R-:W-:-:S04]  /*78580*/  IMAD.WIDE.U32 R26, R68, R112, R26 ;  /* 0x00000070441a7225 */ /* 0x000fc800078e001a */
[----:B------:R-:W-:Y:S02]  /*78590*/  IMAD.MOV.U32 R19, RZ, RZ, RZ ;  /* 0x000000ffff137224 */ /* 0x000fe400078e00ff */
[C---:B------:R-:W-:Y:S01]  /*785a0*/  IMAD.IADD R28, R37.reuse, 0x1, R15 ;  /* 0x00000001251c7824 */ /* 0x040fe200078e020f */
[----:B------:R-:W-:Y:S01]  /*785b0*/  IADD3.X R15, PT, PT, R78, R17, RZ, P5, P6 ;  /* 0x000000114e0f7210 */ /* 0x000fe20002fec4ff */
[----:B------:R-:W-:Y:S01]  /*785c0*/  IMAD.IADD R78, R37, 0x1, R27 ;  /* 0x00000001254e7824 */ /* 0x000fe200078e021b */
[----:B------:R-:W-:Y:S01]  /*785d0*/  IADD3 R32, P5, P6, R23, R26, R74 ;  /* 0x0000001a17207210 */ /* 0x000fe20007ebe04a */
[----:B------:R-:W-:-:S03]  /*785e0*/  IMAD.WIDE.U32 R18, R70, R112, R18 ;  /* 0x0000007046127225 */ /* 0x000fc600078e0012 */
[----:B------:R-:W-:Y:S01]  /*785f0*/  IADD3.X R78, PT, PT, RZ, R78, RZ, P5, P6 ;  /* 0x0000004eff4e7210 */ /* 0x000fe20002fec4ff */
[----:B------:R-:W-:Y:S01]  /*78600*/  IMAD.IADD R22, R40, 0x1, R29 ;  /* 0x0000000128167824 */ /* 0x000fe200078e021d */
[----:B------:R-:W-:Y:S01]  /*78610*/  IADD3 R76, P4, P5, R21, R18, R76 ;  /* 0x00000012154c7210 */ /* 0x000fe20007d9e04c */
[----:B------:R-:W-:Y:S01]  /*78620*/  IMAD.MOV.U32 R29, RZ, RZ, RZ ;  /* 0x000000ffff1d7224 */ /* 0x000fe200078e00ff */
[----:B------:R-:W-:Y:S01]  /*78630*/  IADD3 R21, P6, PT, R47, R20, RZ ;  /* 0x000000142f157210 */ /* 0x000fe20007fde0ff */
[----:B------:R-:W-:Y:S02]  /*78640*/  IMAD.IADD R35, R45, 0x1, R31 ;  /* 0x000000012d237824 */ /* 0x000fe400078e021f */
[----:B------:R-:W-:-:S04]  /*78650*/  IMAD.WIDE.U32 R30, R73, R113, RZ ;  /* 0x00000071491e7225 */ /* 0x000fc800078e00ff */
[----:B------:R-:W-:Y:S01]  /*78660*/  IMAD.WIDE.U32 R26, R68, R79, R28 ;  /* 0x0000004f441a7225 */ /* 0x000fe200078e001c */
[----:B------:R-:W-:Y:S02]  /*78670*/  IADD3.X R28, PT, PT, RZ, RZ, RZ, P1, P3 ;  /* 0x000000ffff1c7210 */ /* 0x000fe40000fe64ff */
[----:B------:R-:W-:Y:S01]  /*78680*/  IADD3 R71, P3, PT, R21, R16, RZ ;  /* 0x0000001015477210 */ /* 0x000fe20007f7e0ff */
[----:B------:R-:W-:Y:S01]  /*78690*/  IMAD.IADD R70, R83, 0x1, R19 ;  /* 0x0000000153467824 */ /* 0x000fe200078e0213 */
[----:B------:R-:W-:Y:S01]  /*786a0*/  ISETP.GT.U32.AND P1, PT, R20, R21, PT ;  /* 0x000000151400720c */ /* 0x000fe20003f24070 */
        /* <DEDUP_REMOVED lines=104> */
[----:B------:R-:W-:-:S03]  /*78d30*/  IMAD.WIDE.U32 R24, R25, R41, RZ ;  /* 0x0000002919187225 */ /* 0x000fc600078e00ff */
[----:B------:R-:W-:Y:S01]  /*78d40*/  IADD3 R32, P5, P6, R32, R28, R23 ;  /* 0x0000001c20207210 */ /* 0x000fe20007ebe017 */
[----:B------:R-:W-:Y:S02]  /*78d50*/  IMAD.IADD R29, R40, 0x1, R29 ;  /* 0x00000001281d7824 */ /* 0x000fe400078e021d */
        /* <DEDUP_REMOVED lines=22> */
[----:B------:R-:W-:Y:S02]  /*78ec0*/  IMAD.IADD R22, R13, 0x1, R25 ;  /* 0x000000010d167824 */ /* 0x000fe400078e0219 */
[----:B------:R-:W-:Y:S01]  /*78ed0*/  IMAD.MOV.U32 R23, RZ, RZ, RZ ;  /* 0x000000ffff177224 */ /* 0x000fe200078e00ff */
[----:B------:R-:W-:Y:S01]  /*78ee0*/  IADD3.X R29, PT, PT, RZ, R29, RZ, P5, P6 ;  /* 0x0000001dff1d7210 */ /* 0x000fe20002fec4ff */
[----:B------:R-:W-:Y:S02]  /*78ef0*/  IMAD.IADD R25, R39, 0x1, R27 ;  /* 0x0000000127197824 */ /* 0x000fe400078e021b */
[----:B------:R-:W-:Y:S01]  /*78f00*/  IMAD.WIDE.U32 R22, R72, R38, R22 ;  /* 0x0000002648167225 */ /* 0x000fe200078e0016 */
[----:B------:R-:W-:-:S03]  /*78f10*/  IADD3.X R38, PT, PT, RZ, RZ, RZ, P2, P0 ;  /* 0x000000ffff267210 */ /* 0x000fc600017e04ff */
        /* <DEDUP_REMOVED lines=8> */
[----:B------:R-:W-:Y:S02]  /*78fa0*/  IMAD R27, R34, R3, R25 ;  /* 0x00000003221b7224 */ /* 0x000fe400078e0219 */
[----:B------:R-:W-:Y:S02]  /*78fb0*/  IMAD.IADD R25, R39, 0x1, R29 ;  /* 0x0000000127197824 */ /* 0x000fe400078e021d */
[----:B------:R-:W-:Y:S01]  /*78fc0*/  IMAD.IADD R40, R23, 0x1, R27 ;  /* 0x0000000117287824 */ /* 0x000fe200078e021b */
[----:B------:R-:W-:Y:S01]  /*78fd0*/  IADD3 R23, P0, PT, R14, R28, RZ ;  /* 0x0000001c0e177210 */ /* 0x000fe20007f1e0ff */
[----:B------:R-:W-:Y:S01]  /*78fe0*/  IMAD.WIDE.U32 R28, R22, R4, RZ ;  /* 0x00000004161c7225 */ /* 0x000fe200078e00ff */
[----:B------:R-:W-:-:S03]  /*78ff0*/  IADD3 R42, P5, P4, R26, R25, R24 ;  /* 0x000000191a2a7210 */ /* 0x000fc60007cbe018 */
        /* <DEDUP_REMOVED lines=9> */
[----:B------:R-:W-:Y:S02]  /*79090*/  IMAD.MOV.U32 R42, RZ, RZ, R25 ;  /* 0x000000ffff2a7224 */ /* 0x000fe400078e0019 */
[----:B------:R-:W-:Y:S01]  /*790a0*/  IMAD.X R25, RZ, RZ, RZ, P6 ;  /* 0x000000ffff197224 */ /* 0x000fe200030e06ff */
[----:B------:R-:W-:Y:S01]  /*790b0*/  IADD3 R30, P6, PT, R29, R30, RZ ;  /* 0x0000001e1d1e7210 */ /* 0x000fe20007fde0ff */
[----:B------:R-:W-:Y:S01]  /*790c0*/  IMAD.WIDE.U32.X R42, R21, R11, R42, P2 ;  /* 0x0000000b152a7225 */ /* 0x000fe200010e042a */
[----:B------:R-:W-:-:S03]  /*790d0*/  IADD3 R46, P2, PT, R27, R26, RZ ;  /* 0x0000001a1b2e7210 */ /* 0x000fc60007f5e0ff */
        /* <DEDUP_REMOVED lines=23> */
[----:B------:R-:W-:Y:S01]  /*79250*/  IMAD.IADD R18, R17, 0x1, R13 ;  /* 0x0000000111127824 */ /* 0x000fe200078e020d */
[----:B------:R-:W-:Y:S01]  /*79260*/  IADD3.X R17, PT, PT, RZ, RZ, RZ, P1, P3 ;  /* 0x000000ffff117210 */ /* 0x000fe20000fe64ff */
[----:B------:R-:W-:Y:S01]  /*79270*/  IMAD.MOV.U32 R19, RZ, RZ, RZ ;  /* 0x000000ffff137224 */ /* 0x000fe200078e00ff */
[----:B------:R-:W-:Y:S01]  /*79280*/  IADD3.X R48, PT, PT, R25, RZ, RZ, P0, P6 ;  /* 0x000000ff19307210 */ /* 0x000fe200007ec4ff */
[----:B------:R-:W-:Y:S01]  /*79290*/  IMAD.WIDE.U32 R26, P2, R22, R9, R26 ;  /* 0x00000009161a7225 */ /* 0x000fe2000784001a */
[----:B------:R-:W-:-:S03]  /*792a0*/  IADD3 R21, P0, PT, R21, R46, RZ ;  /* 0x0000002e15157210 */ /* 0x000fc60007f1e0ff */
[----:B------:R-:W-:Y:S01]  /*792b0*/  IMAD.WIDE.U32 R72, R72, R112, R18 ;  /* 0x0000007048487225 */ /* 0x000fe200078e0012 */
[----:B------:R-:W-:-:S03]  /*792c0*/  IADD3.X R48, P0, PT, R48, R49, RZ, P0, !PT ;  /* 0x0000003130307210 */ /* 0x000fc6000071e4ff */
[----:B------:R-:W-:-:S04]  /*792d0*/  IMAD.WIDE.U32 R18, R22, R8, RZ ;  /* 0x0000000816127225 */ /* 0x000fc800078e00ff */
[----:B------:R-:W-:Y:S01]  /*792e0*/  IMAD R24, R45, R2, RZ ;  /* 0x000000022d187224 */ /* 0x000fe200078e02ff */
[----:B------:R-:W-:Y:S01]  /*792f0*/  IADD3 R35, P3, PT, R19, R26, RZ ;  /* 0x0000001a13237210 */ /* 0x000fe20007f7e0ff */
[----:B------:R-:W-:Y:S01]  /*79300*/  IMAD.WIDE.U32 R30, R40, R10, RZ ;  /* 0x0000000a281e7225 */ /* 0x000fe200078e00ff */
[----:B------:R-:W-:-:S03]  /*79310*/  IADD3 R46, P1, PT, R21, R18, RZ ;  /* 0x00000012152e7210 */ /* 0x000fc60007f3e0ff */
        /* <DEDUP_REMOVED lines=50> */
[----:B------:R-:W-:Y:S01]  /*79640*/  ISETP.GE.U32.AND P1, PT, R68, R49, PT ;  /* 0x000000314400720c */ /* 0x000fe20003f26070 */
[----:B------:R-:W-:Y:S01]  /*79650*/  IMAD.X R25, RZ, RZ, RZ, P6 ;  /* 0x000000ffff197224 */ /* 0x000fe200030e06ff */
[----:B------:R-:W-:Y:S01]  /*79660*/  IADD3.X R13, P0, P3, R34, RZ, RZ, P3, P0 ;  /* 0x000000ff220d7210 */ /* 0x000fe20001b004ff */
[----:B------:R-:W-:Y:S01]  /*79670*/  IMAD.WIDE.U32 R26, R18, R8, RZ ;  /* 0x00000008121a7225 */ /* 0x000fe200078e00ff */
[----:B------:R-:W-:Y:S02]  /*79680*/  IADD3 R44, P6, P2, R47, R44, R38 ;  /* 0x0000002c2f2c7210 */ /* 0x000fe40007ade026 */
[----:B------:R-:W-:Y:S01]  /*79690*/  ISETP.GE.U32.AND.EX P1, PT, R70, R43, PT, P1 ;  /* 0x0000002b4600720c */ /* 0x000fe20003f26110 */
[----:B------:R-:W-:Y:S01]  /*796a0*/  IMAD.MOV.U32 R24, RZ, RZ, R29 ;  /* 0x000000ffff187224 */ /* 0x000fe200078e001d */
[----:B------:R-:W-:-:S02]  /*796b0*/  IADD3.X R31, PT, PT, R35, RZ, RZ, P0, P3 ;  /* 0x000000ff231f7210 */ /* 0x000fc400007e64ff */
[----:B------:R-:W-:Y:S01]  /*796c0*/  IADD3 R13, P0, PT, R13, R22, RZ ;  /* 0x000000160d0d7210 */ /* 0x000fe20007f1e0ff */
[----:B------:R-:W-:Y:S01]  /*796d0*/  IMAD R22, R39, R2, RZ ;  /* 0x0000000227167224 */ /* 0x000fe200078e02ff */
        /* <DEDUP_REMOVED lines=19> */
[----:B------:R-:W-:Y:S02]  /*79810*/  IADD3 R45, P3, PT, R27, R28, RZ ;  /* 0x0000001c1b2d7210 */ /* 0x000fe40007f7e0ff */
[----:B------:R-:W-:Y:S01]  /*79820*/  IADD3.X R28, PT, PT, R25, RZ, RZ, P1, P2 ;  /* 0x000000ff191c7210 */ /* 0x000fe20000fe44ff */
[----:B------:R-:W-:Y:S01]  /*79830*/  IMAD.X R15, RZ, RZ, RZ, P6 ;  /* 0x000000ffff0f7224 */ /* 0x000fe200030e06ff */
[----:B------:R-:W-:Y:S01]  /*79840*/  IADD3 R34, P6, PT, R40, R35, RZ ;  /* 0x0000002328227210 */ /* 0x000fe20007fde0ff */
[----:B------:R-:W-:-:S03]  /*79850*/  IMAD.WIDE.U32 R24, P2, R2, R5, R22 ;  /* 0x0000000502187225 */ /* 0x000fc60007840016 */
[----:B------:R-:W-:Y:S01]  /*79860*/  IADD3 R13, P1, PT, R13, R34, RZ ;  /* 0x000000220d0d7210 */ /* 0x000fe20007f3e0ff */
[----:B------:R-:W-:Y:S02]  /*79870*/  IMAD.MOV.U32 R14, RZ, RZ, R29 ;  /* 0x000000ffff0e7224 */ /* 0x000fe400078e001d */
        /* <DEDUP_REMOVED lines=47> */
[----:B------:R-:W-:Y:S01]  /*79b70*/  IADD3.X R13, P1, PT, R17, R28, RZ, P1, !PT ;  /* 0x0000001c110d7210 */ /* 0x000fe20000f3e4ff */
[----:B------:R-:W-:Y:S01]  /*79b80*/  IMAD.WIDE.U32 R16, R3, R10, RZ ;  /* 0x0000000a03107225 */ /* 0x000fe200078e00ff */
[----:B------:R-:W-:Y:S02]  /*79b90*/  IADD3 R23, P4, PT, R23, R20, RZ ;  /* 0x0000001417177210 */ /* 0x000fe40007f9e0ff */
[----:B------:R-:W-:Y:S01]  /*79ba0*/  IADD3 R18, P5, PT, R15, R18, RZ ;  /* 0x000000120f127210 */ /* 0x000fe20007fbe0ff */
[----:B------:R-:W-:Y:S01]  /*79bb0*/  IMAD.X R15, RZ, RZ, RZ, P3 ;  /* 0x000000ffff0f7224 */ /* 0x000fe200018e06ff */
[----:B------:R-:W-:Y:S01]  /*79bc0*/  ISETP.GE.U32.AND P3, PT, R20, R33, PT ;  /* 0x000000211400720c */ /* 0x000fe20003f66070 */
[----:B------:R-:W-:Y:S01]  /*79bd0*/  IMAD.MOV.U32 R14, RZ, RZ, R19 ;  /* 0x000000ffff0e7224 */ /* 0x000fe200078e0013 */
[----:B------:R-:W-:Y:S01]  /*79be0*/  IADD3.X R110, P0, PT, R13, R18, RZ, P0, !PT ;  /* 0x000000120d6e7210 */ /* 0x000fe2000071e4ff */
[----:B------:R-:W-:Y:S01]  /*79bf0*/  IMAD.X R22, RZ, RZ, R27, P4 ;  /* 0x000000ffff167224 */ /* 0x000fe200020e061b */
[----:B------:R-:W-:Y:S01]  /*79c00*/  ISETP.GE.U32.AND.EX P3, PT, R27, R30, PT, P3 ;  /* 0x0000001e1b00720c */ /* 0x000fe20003f66130 */
[----:B------:R-:W-:Y:S01]  /*79c10*/  IMAD.WIDE.U32.X R14, R3, R9, R14, P5 ;  /* 0x00000009030e7225 */ /* 0x000fe200028e040e */
[----:B------:R-:W-:-:S03]  /*79c20*/  ISETP.GE.U32.AND P5, PT, R23, R20, PT ;  /* 0x000000141700720c */ /* 0x000fc60003fa6070 */
[----:B------:R-:W-:Y:S01]  /*79c30*/  IMAD.WIDE.U32 R18, P4, R2, R11, R16 ;  /* 0x0000000b02127225 */ /* 0x000fe20007880010 */
[----:B------:R-:W-:Y:S02]  /*79c40*/  IADD3.X R13, P1, P0, R14, RZ, RZ, P0, P1 ;  /* 0x000000ff0e0d7210 */ /* 0x000fe400000224ff */
[----:B------:R-:W-:Y:S01]  /*79c50*/  ISETP.GE.U32.AND.EX P5, PT, R22, R27, PT, P5 ;  /* 0x0000001b1600720c */ /* 0x000fe20003fa6150 */
[----:B------:R-:W-:Y:S01]  /*79c60*/  IMAD.WIDE.U32 R16, R2, R10, RZ ;  /* 0x0000000a02107225 */ /* 0x000fe200078e00ff */
[----:B------:R-:W-:-:S03]  /*79c70*/  IADD3.X R14, PT, PT, R15, RZ, RZ, P1, P0 ;  /* 0x000000ff0f0e7210 */ /* 0x000fc60000fe04ff */
[----:B------:R-:W-:Y:S01]  /*79c80*/  IMAD.X R21, RZ, RZ, RZ, P4 ;  /* 0x000000ffff157224 */ /* 0x000fe200020e06ff */
[-C--:B------:R-:W-:Y:S01]  /*79c90*/  IADD3 R2, P4, PT, R24, R23.reuse, RZ ;  /* 0x0000001718027210 */ /* 0x080fe20007f9e0ff */
[----:B------:R-:W-:Y:S01]  /*79ca0*/  IMAD.MOV.U32 R20, RZ, RZ, R19 ;  /* 0x000000ffff147224 */ /* 0x000fe200078e0013 */
[----:B------:R-:W-:Y:S02]  /*79cb0*/  IADD3 R18, P1, PT, R17, R18, RZ ;  /* 0x0000001211127210 */ /* 0x000fe40007f3e0ff */
[----:B------:R-:W-:Y:S01]  /*79cc0*/  IADD3 R13, P0, PT, R13, R2, RZ ;  /* 0x000000020d0d7210 */ /* 0x000fe20007f1e0ff */
[----:B------:R-:W-:Y:S01]  /*79cd0*/  IMAD.X R15, R25, 0x1, R22, P4 ;  /* 0x00000001190f7824 */ /* 0x000fe200020e0616 */
[----:B------:R-:W-:Y:S02]  /*79ce0*/  SEL R17, RZ, 0x1, P3 ;  /* 0x00000001ff117807 */ /* 0x000fe40001800000 */
[----:B------:R-:W-:Y:S02]  /*79cf0*/  IADD3 R112, P3, PT, R13, R16, RZ ;  /* 0x000000100d707210 */ /* 0x000fe40007f7e0ff */
[----:B------:R-:W-:Y:S01]  /*79d00*/  ISETP.GE.U32.AND P4, PT, R2, R23, PT ;  /* 0x000000170200720c */ /* 0x000fe20003f86070 */
[----:B------:R-:W-:Y:S01]  /*79d10*/  IMAD.WIDE.U32.X R2, R3, R11, R20, P1 ;  /* 0x0000000b03027225 */ /* 0x000fe200008e0414 */
        /* <DEDUP_REMOVED lines=35> */
.L_x_222:
        /* <DEDUP_REMOVED lines=22> */
.L_x_140:
[----:B------:R-:W3:Y:S01]  /*7a0b0*/  LDC R84, c[0x3][0x1a8] ;  /* 0x00c06a00ff547b82 */ /* 0x000ee20000000800 */
[----:B------:R-:W-:Y:S01]  /*7a0c0*/  UISETP.NE.AND UP0, UPT, UR4, URZ, UPT ;  /* 0x000000ff0400728c */ /* 0x000fe2000bf05270 */
[----:B------:R-:W-:Y:S01]  /*7a0d0*/  IMAD.MOV.U32 R125, RZ, RZ, RZ ;  /* 0x000000ffff7d7224 */ /* 0x000fe200078e00ff */
[----:B------:R-:W-:Y:S01]  /*7a0e0*/  CS2R R16, SRZ ;  /* 0x0000000000107805 */ /* 0x000fe2000001ff00 */
[----:B------:R-:W-:Y:S01]  /*7a0f0*/  IMAD.MOV.U32 R126, RZ, RZ, RZ ;  /* 0x000000ffff7e7224 */ /* 0x000fe200078e00ff */
        /* <DEDUP_REMOVED lines=62> */
[----:B------:R-:W-:Y:S01]  /*7a4e0*/  IMAD.IADD R37, R47, 0x1, R5 ;  /* 0x000000012f257824 */ /* 0x000fe200078e0205 */
[----:B------:R-:W-:Y:S01]  /*7a4f0*/  LOP3.LUT R21, R2, 0xfffffffd, RZ, 0xc0, !PT ;  /* 0xfffffffd02157812 */ /* 0x000fe200078ec0ff */
[----:B------:R-:W-:-:S04]  /*7a500*/  IMAD.WIDE.U32 R8, R65, R58, RZ ;  /* 0x0000003a41087225 */ /* 0x000fc800078e00ff */
[----:B------:R-:W-:-:S04]  /*7a510*/  IMAD.WIDE.U32 R6, R64, R59, RZ ;  /* 0x0000003b40067225 */ /* 0x000fc800078e00ff */
[----:B------:R-:W-:Y:S02]  /*7a520*/  IMAD.IADD R13, R13, 0x1, R45 ;  /* 0x000000010d0d7824 */ /* 0x000fe400078e022d */
[----:B------:R-:W-:Y:S02]  /*7a530*/  IMAD.MOV.U32 R27, RZ, RZ, RZ ;  /* 0x000000ffff1b7224 */ /* 0x000fe400078e00ff */
[----:B------:R-:W-:Y:S01]  /*7a540*/  IMAD.WIDE.U32 R4, R58, R59, RZ ;  /* 0x0000003b3a047225 */ /* 0x000fe200078e00ff */
[----:B------:R-:W-:-:S03]  /*7a550*/  IADD3 R13, P1, P4, R8, R13, R6 ;  /* 0x0000000d080d7210 */ /* 0x000fc60007c3e006 */
[----:B------:R-:W-:-:S04]  /*7a560*/  IMAD.WIDE.U32 R10, R61, R60, RZ ;  /* 0x0000003c3d0a7225 */ /* 0x000fc800078e00ff */
[----:B------:R-:W-:Y:S02]  /*7a570*/  IMAD.IADD R15, R33, 0x1, R3 ;  /* 0x00000001210f7824 */ /* 0x000fe400078e0203 */
[----:B------:R-:W-:Y:S02]  /*7a580*/  IMAD.IADD R3, R5, 0x1, R27 ;  /* 0x0000000105037824 */ /* 0x000fe400078e021b */
[----:B------:R-:W-:Y:S02]  /*7a590*/  IMAD.SHL.U32 R5, R4, 0x2, RZ ;  /* 0x0000000204057824 */ /* 0x000fe400078e00ff */
[----:B------:R-:W-:Y:S01]  /*7a5a0*/  IMAD.SHL.U32 R6, R10, 0x2, RZ ;  /* 0x000000020a067824 */ /* 0x000fe200078e00ff */
[----:B------:R-:W-:Y:S01]  /*7a5b0*/  SHF.L.U64.HI R8, R4, 0x1, R3 ;  /* 0x0000000104087819 */ /* 0x000fe20000010203 */
[----:B------:R-:W-:Y:S01]  /*7a5c0*/  IMAD.MOV.U32 R29, RZ, RZ, RZ ;  /* 0x000000ffff1d7224 */ /* 0x000fe200078e00ff */
[----:B------:R-:W-:Y:S01]  /*7a5d0*/  LOP3.LUT R5, R5, 0xfffffffe, RZ, 0xc0, !PT ;  /* 0xfffffffe05057812 */ /* 0x000fe200078ec0ff */
[----:B------:R-:W-:Y:S01]  /*7a5e0*/  IMAD.MOV.U32 R43, RZ, RZ, RZ ;  /* 0x000000ffff2b7224 */ /* 0x000fe200078e00ff */
[----:B------:R-:W-:Y:S01]  /*7a5f0*/  LOP3.LUT R6, R6, 0xfffffffe, RZ, 0xc0, !PT ;  /* 0xfffffffe06067812 */ /* 0x000fe200078ec0ff */
[----:B------:R-:W-:Y:S01]  /*7a600*/  IMAD.IADD R45, R45, 0x1, R9 ;  /* 0x000000012d2d7824 */ /* 0x000fe200078e0209 */
[----:B------:R-:W-:Y:S01]  /*7a610*/  IADD3 R38, P3, PT, R5, R14, RZ ;  /* 0x0000000e05267210 */ /* 0x000fe20007f7e0ff */
[----:B------:R-:W-:Y:S01]  /*7a620*/  IMAD.IADD R65, R29, 0x1, R11 ;  /* 0x000000011d417824 */ /* 0x000fe200078e020b */
[----:B------:R-:W-:Y:S01]  /*7a630*/  IADD3 R36, P0, PT, R6, R15, RZ ;  /* 0x0000000f06247210 */ /* 0x000fe20007f1e0ff */
[----:B------:R-:W-:Y:S01]  /*7a640*/  IMAD.WIDE.U32 R14, R60, R59, RZ ;  /* 0x0000003b3c0e7225 */ /* 0x000fe200078e00ff */
[----:B------:R-:W-:-:S02]  /*7a650*/  SHF.R.U64 R16, R4, 0x1f, R3 ;  /* 0x0000001f04107819 */ /* 0x000fc40000001203 */
[----:B------:R-:W-:Y:S01]  /*7a660*/  SHF.R.U32.HI R9, RZ, 0x1f, R3 ;  /* 0x0000001fff097819 */ /* 0x000fe20000011603 */
[----:B------:R-:W-:Y:S01]  /*7a670*/  IMAD.IADD R26, R7, 0x1, R43 ;  /* 0x00000001071a7824 */ /* 0x000fe200078e022b */
[----:B------:R-:W-:Y:S01]  /*7a680*/  LOP3.LUT R3, R8, 0x1, RZ, 0xc0, !PT ;  /* 0x0000000108037812 */ /* 0x000fe200078ec0ff */
[----:B------:R-:W-:Y:S01]  /*7a690*/  IMAD.WIDE.U32 R24, R61, R59, RZ ;  /* 0x0000003b3d187225 */ /* 0x000fe200078e00ff */
[----:B------:R-:W-:Y:S02]  /*7a6a0*/  LOP3.LUT R16, R16, 0xfffffffe, RZ, 0xc0, !PT ;  /* 0xfffffffe10107812 */ /* 0x000fe400078ec0ff */
[----:B------:R-:W-:Y:S01]  /*7a6b0*/  LOP3.LUT R17, R9, 0x1, RZ, 0xc0, !PT ;  /* 0x0000000109117812 */ /* 0x000fe200078ec0ff */
[----:B------:R-:W-:Y:S01]  /*7a6c0*/  IMAD.WIDE.U32 R6, R60, R58, RZ ;  /* 0x0000003a3c067225 */ /* 0x000fe200078e00ff */
[C-C-:B------:R-:W-:Y:S02]  /*7a6d0*/  SHF.L.U64.HI R28, R10.reuse, 0x1, R65.reuse ;  /* 0x000000010a1c7819 */ /* 0x140fe40000010241 */
[----:B------:R-:W-:Y:S01]  /*7a6e0*/  SHF.R.U64 R40, R10, 0x1f, R65 ;  /* 0x0000001f0a287819 */ /* 0x000fe20000001241 */
[----:B------:R-:W-:Y:S01]  /*7a6f0*/  IMAD.IADD R15, R15, 0x1, R33 ;  /* 0x000000010f0f7824 */ /* 0x000fe200078e0221 */
[----:B------:R-:W0:Y:S01]  /*7a700*/  LDC.64 R10, c[0x3][0xe0] ;  /* 0x00c03800ff0a7b82 */ /* 0x000e220000000a00 */
[----:B------:R-:W-:Y:S01]  /*7a710*/  IMAD.MOV.U32 R49, RZ, RZ, RZ ;  /* 0x000000ffff317224 */ /* 0x000fe200078e00ff */
[----:B------:R-:W-:Y:S01]  /*7a720*/  LOP3.LUT R28, R28, 0x1, RZ, 0xc0, !PT ;  /* 0x000000011c1c7812 */ /* 0x000fe200078ec0ff */
[----:B------:R-:W-:Y:S01]  /*7a730*/  IMAD.X R19, RZ, RZ, R3, P3 ;  /* 0x000000ffff137224 */ /* 0x000fe200018e0603 */
[----:B------:R-:W-:Y:S01]  /*7a740*/  IADD3 R59, P3, P5, R6, R15, R24 ;  /* 0x0000000f063b7210 */ /* 0x000fe20007d7e018 */
[----:B------:R-:W-:Y:S01]  /*7a750*/  IMAD.WIDE.U32 R4, R62, R60, RZ ;  /* 0x0000003c3e047225 */ /* 0x000fe200078e00ff */
[----:B------:R-:W-:-:S03]  /*7a760*/  SHF.R.U32.HI R65, RZ, 0x1f, R65 ;  /* 0x0000001fff417819 */ /* 0x000fc60000011641 */
[----:B------:R-:W-:-:S04]  /*7a770*/  IMAD.WIDE.U32 R16, R58, R58, R16 ;  /* 0x0000003a3a107225 */ /* 0x000fc800078e0010 */
[----:B------:R-:W-:Y:S01]  /*7a780*/  IMAD.IADD R2, R23, 0x1, R49 ;  /* 0x0000000117027824 */ /* 0x000fe200078e0231 */
[----:B------:R-:W-:Y:S01]  /*7a790*/  SHF.R.U32.HI R23, RZ, 0x1f, R59 ;  /* 0x0000001fff177819 */ /* 0x000fe2000001163b */
[----:B------:R-:W-:Y:S01]  /*7a7a0*/  IMAD.IADD R8, R49, 0x1, R5 ;  /* 0x0000000131087824 */ /* 0x000fe200078e0205 */
[----:B------:R-:W-:Y:S01]  /*7a7b0*/  IADD3.X R5, PT, PT, RZ, RZ, RZ, P6, P2 ;  /* 0x000000ffff057210 */ /* 0x000fe200037e44ff */
[----:B------:R-:W-:Y:S01]  /*7a7c0*/  IMAD.MOV.U32 R3, RZ, RZ, RZ ;  /* 0x000000ffff037224 */ /* 0x000fe200078e00ff */
[----:B------:R-:W-:Y:S01]  /*7a7d0*/  IADD3 R19, P2, PT, R19, R16, RZ ;  /* 0x0000001013137210 */ /* 0x000fe20007f5e0ff */
[----:B------:R-:W-:Y:S01]  /*7a7e0*/  IMAD.MOV.U32 R9, RZ, RZ, RZ ;  /* 0x000000ffff097224 */ /* 0x000fe200078e00ff */
[----:B------:R-:W-:Y:S01]  /*7a7f0*/  IADD3 R39, P6, PT, R23, R20, RZ ;  /* 0x0000001417277210 */ /* 0x000fe20007fde0ff */
[----:B------:R-:W-:Y:S02]  /*7a800*/  IMAD.WIDE.U32 R30, R62, R58, R2 ;  /* 0x0000003a3e1e7225 */ /* 0x000fe400078e0002 */
[----:B------:R-:W3:Y:S02]  /*7a810*/  LDC.64 R2, c[0x3][RZ] ;  /* 0x00c00000ff027b82 */ /* 0x000ee40000000a00 */
[----:B------:R-:W-:-:S04]  /*7a820*/  IMAD.WIDE.U32 R34, R63, R61, RZ ;  /* 0x0000003d3f227225 */ /* 0x000fc800078e00ff */
[----:B------:R-:W-:Y:S01]  /*7a830*/  IMAD.X R18, R27, 0x1, R17, P2 ;  /* 0x000000011b127824 */ /* 0x000fe200010e0611 */
[-C--:B------:R-:W-:Y:S01]  /*7a840*/  ISETP.GT.U32.AND P2, PT, R20, R39.reuse, PT ;  /* 0x000000271400720c */ /* 0x080fe20003f44070 */
[----:B------:R-:W-:Y:S01]  /*7a850*/  IMAD.X R17, RZ, RZ, R22, P6 ;  /* 0x000000ffff117224 */ /* 0x000fe200030e0616 */
[----:B------:R-:W-:Y:S01]  /*7a860*/  IADD3 R15, P6, PT, R21, R39, RZ ;  /* 0x00000027150f7210 */ /* 0x000fe20007fde0ff */
[----:B------:R-:W-:-:S03]  /*7a870*/  IMAD.WIDE.U32 R8, R62, R61, R8 ;  /* 0x0000003d3e087225 */ /* 0x000fc600078e0008 */
[----:B------:R-:W-:Y:S01]  /*7a880*/  ISETP.GT.U32.AND.EX P2, PT, R22, R17, PT, P2 ;  /* 0x000000111600720c */ /* 0x000fe20003f44120 */
[----:B------:R-:W-:Y:S02]  /*7a890*/  IMAD.IADD R35, R47, 0x1, R35 ;  /* 0x000000012f237824 */ /* 0x000fe400078e0223 */
[----:B------:R-:W-:Y:S02]  /*7a8a0*/  IMAD.X R27, RZ, RZ, R28, P0 ;  /* 0x000000ffff1b7224 */ /* 0x000fe400000e061c */
[----:B0-----:R-:W-:Y:S01]  /*7a8b0*/  IMAD R24, R38, R10, RZ ;  /* 0x0000000a26187224 */ /* 0x001fe200078e02ff */
[----:B------:R-:W-:Y:S01]  /*7a8c0*/  IADD3 R32, P0, PT, R35, R8, RZ ;  /* 0x0000000823207210 */ /* 0x000fe20007f1e0ff */
[----:B------:R-:W-:Y:S01]  /*7a8d0*/  IMAD.X R6, R17, 0x1, R36, P6 ;  /* 0x0000000111067824 */ /* 0x000fe200030e0624 */
[----:B------:R-:W-:Y:S02]  /*7a8e0*/  SEL R8, R20, R39, P2 ;  /* 0x0000002714087207 */ /* 0x000fe40001000000 */
[----:B------:R-:W-:Y:S01]  /*7a8f0*/  SEL R35, R22, R17, P2 ;  /* 0x0000001116237207 */ /* 0x000fe20001000000 */
[----:B------:R-:W-:Y:S01]  /*7a900*/  IMAD.X R39, R49, 0x1, R9, P0 ;  /* 0x0000000131277824 */ /* 0x000fe200000e0609 */
[----:B------:R-:W-:Y:S01]  /*7a910*/  IADD3 R21, P2, P6, R5, R30, R37 ;  /* 0x0000001e05157210 */ /* 0x000fe20007e5e025 */
[----:B------:R-:W-:Y:S01]  /*7a920*/  IMAD.WIDE.U32 R16, R41, R10, RZ ;  /* 0x0000000a29107225 */ /* 0x000fe200078e00ff */
[----:B------:R-:W-:-:S02]  /*7a930*/  ISETP.GT.U32.AND P0, PT, R8, R15, PT ;  /* 0x0000000f0800720c */ /* 0x000fc40003f04070 */
[----:B------:R-:W-:Y:S01]  /*7a940*/  LOP3.LUT R36, R40, 0xfffffffe, RZ, 0xc0, !PT ;  /* 0xfffffffe28247812 */ /* 0x000fe200078ec0ff */
[----:B------:R-:W-:Y:S01]  /*7a950*/  IMAD.WIDE.U32 R8, R63, R60, RZ ;  /* 0x0000003c3f087225 */ /* 0x000fe200078e00ff */
[----:B------:R-:W-:Y:S02]  /*7a960*/  LOP3.LUT R37, R65, 0x1, RZ, 0xc0, !PT ;  /* 0x0000000141257812 */ /* 0x000fe400078ec0ff */
[----:B------:R-:W-:Y:S01]  /*7a970*/  ISETP.GT.U32.AND.EX P0, PT, R35, R6, PT, P0 ;  /* 0x000000062300720c */ /* 0x000fe20003f04100 */
[----:B------:R-:W-:Y:S01]  /*7a980*/  IMAD R5, R41, R11, R24 ;  /* 0x0000000b29057224 */ /* 0x000fe200078e0218 */
[----:B------:R-:W-:Y:S01]  /*7a990*/  IADD3.X R24, PT, PT, RZ, RZ, RZ, P1, P4 ;  /* 0x000000ffff187210 */ /* 0x000fe20000fe84ff */
[----:B------:R-:W-:Y:S02]  /*7a9a0*/  IMAD.IADD R30, R49, 0x1, R31 ;  /* 0x00000001311e7824 */ /* 0x000fe400078e021f */
[----:B------:R-:W-:Y:S01]  /*7a9b0*/  IMAD.IADD R35, R47, 0x1, R9 ;  /* 0x000000012f237824 */ /* 0x000fe200078e0209 */
[----:B------:R-:W-:Y:S01]  /*7a9c0*/  SEL R47, RZ, 0x1, !P0 ;  /* 0x00000001ff2f7807 */ /* 0x000fe20004000000 */
[----:B------:R-:W-:Y:S01]  /*7a9d0*/  IMAD.IADD R28, R17, 0x1, R5 ;  /* 0x00000001111c7824 */ /* 0x000fe200078e0205 */
[----:B------:R-:W-:Y:S01]  /*7a9e0*/  IADD3.X R17, PT, PT, RZ, R30, RZ, P2, P6 ;  /* 0x0000001eff117210 */ /* 0x000fe200017ec4ff */
[----:B------:R-:W-:Y:S01]  /*7a9f0*/  IMAD.WIDE.U32 R30, R61, R61, R36 ;  /* 0x0000003d3d1e7225 */ /* 0x000fe200078e0024 */
[----:B------:R-:W-:-:S02]  /*7aa00*/  IADD3 R35, P2, P6, R34, R35, R4 ;  /* 0x0000002322237210 */ /* 0x000fc40007e5e004 */
[----:B------:R-:W0:Y:S01]  /*7aa10*/  LDC.64 R4, c[0x3][0x8] ;  /* 0x00c00200ff047b82 */ /* 0x000e220000000a00 */
[----:B---3--:R-:W-:Y:S01]  /*7aa20*/  IMAD.WIDE.U32 R36, R28, R2, RZ ;  /* 0x000000021c247225 */ /* 0x008fe200078e00ff */
[----:B------:R-:W-:-:S03]  /*7aa30*/  IADD3 R40, P0, P4, R27, R30, R21 ;  /* 0x0000001e1b287210 */ /* 0x000fc60007c1e015 */
[----:B------:R-:W-:Y:S02]  /*7aa40*/  IMAD.IADD R34, R29, 0x1, R31 ;  /* 0x000000011d227824 */ /* 0x000fe400078e021f */
[----:B------:R-:W-:Y:S02]  /*7aa50*/  IMAD.MOV.U32 R27, RZ, RZ, RZ ;  /* 0x000000ffff1b7224 */ /* 0x000fe400078e00ff */
[C---:B------:R-:W-:Y:S01]  /*7aa60*/  IMAD.WIDE.U32 R30, R16.reuse, R2, RZ ;  /* 0x00000002101e7225 */ /* 0x040fe200078e00ff */
[----:B------:R-:W-:Y:S02]  /*7aa70*/  IADD3.X R34, PT, PT, RZ, R34, R17, P0, P4 ;  /* 0x00000022ff227210 */ /* 0x000fe400007e8411 */
[----:B------:R-:W-:Y:S01]  /*7aa80*/  IADD3 R21, P0, P4, R21, R40, R47 ;  /* 0x0000002815157210 */ /* 0x000fe20007c1e02f */
[----:B------:R-:W-:-:S03]  /*7aa90*/  IMAD.WIDE.U32 R36, P1, R16, R3, R36 ;  /* 0x0000000310247225 */ /* 0x000fc60007820024 */
[----:B------:R-:W-:Y:S01]  /*7aaa0*/  IADD3.X R17, PT, PT, R17, R34, RZ, P0, P4 ;  /* 0x0000002211117210 */ /* 0x000fe200007e84ff */
[----:B------:R-:W-:Y:S01]  /*7aab0*/  IMAD.WIDE.U32 R64, R64, R58, R26 ;  /* 0x0000003a40407225 */ /* 0x000fe200078e001a */
[----:B------:R-:W-:Y:S02]  /*7aac0*/  IADD3 RZ, P4, PT, R41, R30, RZ ;  /* 0x0000001e29ff7210 */ /* 0x000fe40007f9e0ff */
[----:B------:R-:W-:Y:S01]  /*7aad0*/  IADD3 R40, P0, PT, R15, R20, RZ ;  /* 0x000000140f287210 */ /* 0x000fe20007f1e0ff */
[----:B------:R-:W-:Y:S01]  /*7aae0*/  IMAD.X R27, RZ, RZ, RZ, P1 ;  /* 0x000000ffff1b7224 */ /* 0x000fe200008e06ff */
[----:B------:R-:W-:Y:S01]  /*7aaf0*/  IADD3 R9, P1, PT, R31, R36, RZ ;  /* 0x000000241f097210 */ /* 0x000fe20007f3e0ff */
[----:B------:R-:W-:Y:S02]  /*7ab00*/  IMAD.MOV.U32 R26, RZ, RZ, R37 ;  /* 0x000000ffff1a7224 */ /* 0x000fe400078e0025 */
[----:B------:R-:W-:Y:S01]  /*7ab10*/  IMAD.X R49, R6, 0x1, R22, P0 ;  /* 0x0000000106317824 */ /* 0x000fe200000e0616 */
[----:B------:R-:W-:Y:S01]  /*7ab20*/  IADD3.X RZ, P4, PT, R38, R9, RZ, P4, !PT ;  /* 0x0000000926ff7210 */ /* 0x000fe2000279e4ff */
[----:B------:R-:W-:Y:S01]  /*7ab30*/  IMAD.WIDE.U32.X R30, R28, R3, R26, P1 ;  /* 0x000000031c1e7225 */ /* 0x000fe200008e041a */
[----:B------:R-:W-:-:S02]  /*7ab40*/  ISETP.GE.U32.AND P1, PT, R40, R15, PT ;  /* 0x0000000f2800720c */ /* 0x000fc40003f26070 */
[----:B------:R-:W-:Y:S01]  /*7ab50*/  IADD3.X R27, PT, PT, RZ, RZ, RZ, P2, P6 ;  /* 0x000000ffff1b7210 */ /* 0x000fe200017ec4ff */
[----:B------:R-:W-:Y:S01]  /*7ab60*/  IMAD.IADD R22, R43, 0x1, R65 ;  /* 0x000000012b167824 */ /* 0x000fe200078e0241 */
[----:B------:R-:W-:Y:S01]  /*7ab70*/  IADD3.X R9, P4, PT, RZ, R30, RZ, P4, !PT ;  /* 0x0000001eff097210 */ /* 0x000fe2000279e4ff */
[----:B0-----:R-:W-:Y:S01]  /*7ab80*/  IMAD.WIDE.U32 R36, R28, R4, RZ ;  /* 0x000000041c247225 */ /* 0x001fe200078e00ff */
[----:B------:R-:W-:Y:S02]  /*7ab90*/  ISETP.GE.U32.AND.EX P1, PT, R49, R6, PT, P1 ;  /* 0x000000063100720c */ /* 0x000fe40003f26110 */
[----:B------:R-:W-:Y:S01]  /*7aba0*/  IADD3 R20, P0, P2, R24, R64, R45 ;  /* 0x0000004018147210 */ /* 0x000fe20007a1e02d */
[----:B------:R-:W-:Y:S01]  /*7abb0*/  IMAD.X R43, RZ, RZ, R31, P4 ;  /* 0x000000ffff2b7224 */ /* 0x000fe200020e061f */
[----:B------:R-:W-:Y:S01]  /*7abc0*/  IADD3 R41, P4, PT, R47, R12, RZ ;  /* 0x0000000c2f297210 */ /* 0x000fe20007f9e0ff */
[----:B------:R-:W-:Y:S01]  /*7abd0*/  IMAD.IADD R65, R33, 0x1, R7 ;  /* 0x0000000121417824 */ /* 0x000fe200078e0207 */
[----:B------:R-:W-:-:S02]  /*7abe0*/  SEL R24, RZ, 0x1, P1 ;  /* 0x00000001ff187807 */ /* 0x000fc40000800000 */
[----:B------:R-:W-:Y:S01]  /*7abf0*/  IADD3.X R22, PT, PT, RZ, R22, RZ, P0, P2 ;  /* 0x00000016ff167210 */ /* 0x000fe200007e44ff */
[----:B------:R-:W-:Y:S01]  /*7ac00*/  IMAD.X R26, RZ, RZ, R13, P4 ;  /* 0x000000ffff1a7224 */ /* 0x000fe200020e060d */
[----:B------:R-:W-:Y:S02]  /*7ac10*/  ISETP.GT.U32.AND P1, PT, R12, R41, PT ;  /* 0x000000290c00720c */ /* 0x000fe40003f24070 */
[----:B------:R-:W-:Y:S02]  /*7ac20*/  IADD3 R38, P2, P6, R27, R32, R20 ;  /* 0x000000201b267210 */ /* 0x000fe40007e5e014 */
[C---:B------:R-:W-:Y:S02]  /*7ac30*/  SHF.L.U64.HI R6, R14.reuse, 0x1, R59 ;  /* 0x000000010e067819 */ /* 0x040fe4000001023b */
[----:B------:R-:W-:Y:S01]  /*7ac40*/  LEA R9, P0, R14, R9, 0x1 ;  /* 0x000000090e097211 */ /* 0x000fe200078008ff */
[----:B------:R-:W-:Y:S01]  /*7ac50*/  IMAD.WIDE.U32 R14, R16, R4, RZ ;  /* 0x00000004100e7225 */ /* 0x000fe200078e00ff */
[----:B------:R-:W-:-:S02]  /*7ac60*/  IADD3 R34, P4, PT, R41, R8, RZ ;  /* 0x0000000829227210 */ /* 0x000fc40007f9e0ff */
[----:B------:R-:W-:Y:S02]  /*7ac70*/  ISETP.GT.U32.AND.EX P1, PT, R13, R26, PT, P1 ;  /* 0x0000001a0d00720c */ /* 0x000fe40003f24110 */
[----:B------:R-:W-:Y:S01]  /*7ac80*/  IADD3.X R44, PT, PT, RZ, R39, R22, P2, P6 ;  /* 0x00000027ff2c7210 */ /* 0x000fe200017ec416 */
[----:B------:R-:W-:Y:S01]  /*7ac90*/  IMAD.WIDE.U32 R30, P2, R16, R5, R36 ;  /* 0x00000005101e7225 */ /* 0x000fe20007840024 */
[----:B------:R-:W-:Y:S02]  /*7aca0*/  IADD3.X R43, P0, PT, R43, R6, RZ, P0, !PT ;  /* 0x000000062b2b7210 */ /* 0x000fe4000071e4ff */
[----:B------:R-:W-:Y:S01]  /*7acb0*/  SEL R6, R12, R41, P1 ;  /* 0x000000290c067207 */ /* 0x000fe20000800000 */
[----:B------:R-:W-:Y:S01]  /*7acc0*/  IMAD.X R63, R26, 0x1, R35, P4 ;  /* 0x000000011a3f7824 */ /* 0x000fe200020e0623 */
[----:B------:R-:W-:Y:S01]  /*7acd0*/  IADD3 R9, P4, PT, R9, R14, RZ ;  /* 0x0000000e09097210 */ /* 0x000fe20007f9e0ff */
[----:B------:R-:W-:Y:S01]  /*7ace0*/  IMAD.X R33, RZ, RZ, RZ, P2 ;  /* 0x000000ffff217224 */ /* 0x000fe200010e06ff */
[----:B------:R-:W-:-:S02]  /*7acf0*/  IADD3 R30, P6, PT, R15, R30, RZ ;  /* 0x0000001e0f1e7210 */ /* 0x000fc40007fde0ff */
[----:B------:R-:W-:Y:S02]  /*7ad00*/  SEL R14, R13, R26, P1 ;  /* 0x0000001a0d0e7207 */ /* 0x000fe40000800000 */
[----:B------:R-:W-:Y:S02]  /*7ad10*/  ISETP.GT.U32.AND P1, PT, R6, R34, PT ;  /* 0x000000220600720c */ /* 0x000fe40003f24070 */
[----:B------:R-:W-:Y:S01]  /*7ad20*/  IADD3.X R43, P4, PT, R43, R30, RZ, P4, !PT ;  /* 0x0000001e2b2b7210 */ /* 0x000fe2000279e4ff */
[----:B------:R-:W0:Y:S01]  /*7ad30*/  LDC.64 R6, c[0x3][0x10] ;  /* 0x00c00400ff067b82 */ /* 0x000e220000000a00 */
[----:B------:R-:W-:Y:S01]  /*7ad40*/  ISETP.GT.U32.AND.EX P1, PT, R14, R63, PT, P1 ;  /* 0x0000003f0e00720c */ /* 0x000fe20003f24110 */
[----:B------:R-:W-:-:S03]  /*7ad50*/  IMAD.WIDE.U32 R14, R9, R10, RZ ;  /* 0x0000000a090e7225 */ /* 0x000fc600078e00ff */
[----:B------:R-:W-:Y:S01]  /*7ad60*/  SEL R37, RZ, 0x1, !P1 ;  /* 0x00000001ff257807 */ /* 0x000fe20004800000 */
[----:B------:R-:W-:Y:S01]  /*7ad70*/  IMAD R26, R43, R10, RZ ;  /* 0x0000000a2b1a7224 */ /* 0x000fe200078e02ff */
[----:B------:R-:W-:Y:S01]  /*7ad80*/  IADD3 R41, P1, PT, R24, R34, RZ ;  /* 0x0000002218297210 */ /* 0x000fe20007f3e0ff */
[----:B------:R-:W-:Y:S02]  /*7ad90*/  IMAD.IADD R30, R25, 0x1, R29 ;  /* 0x00000001191e7824 */ /* 0x000fe400078e021d */
[----:B------:R-:W-:Y:S02]  /*7ada0*/  IMAD R45, R9, R11, R26 ;  /* 0x0000000b092d7224 */ /* 0x000fe400078e021a */
[----:B------:R-:W-:Y:S01]  /*7adb0*/  IMAD.X R42, RZ, RZ, R63, P1 ;  /* 0x000000ffff2a7224 */ /* 0x000fe200008e063f */
[----:B------:R-:W-:Y:S01]  /*7adc0*/  IADD3 R26, P1, P2, R32, R38, R37 ;  /* 0x00000026201a7210 */ /* 0x000fe20007a3e025 */
[----:B------:R-:W-:Y:S02]  /*7add0*/  IMAD.IADD R15, R15, 0x1, R45 ;  /* 0x000000010f0f7824 */ /* 0x000fe400078e022d */
[----:B------:R-:W-:Y:S01]  /*7ade0*/  IMAD.MOV.U32 R32, RZ, RZ, R31 ;  /* 0x000000ffff207224 */ /* 0x000fe200078e001f */
[----:B------:R-:W-:Y:S01]  /*7adf0*/  IADD3.X R25, PT, PT, R39, R44, RZ, P1, P2 ;  /* 0x0000002c27197210 */ /* 0x000fe20000fe44ff */
[----:B------:R-:W-:-:S04]  /*7ae00*/  IMAD.WIDE.U32 R36, R15, R2, RZ ;  /* 0x000000020f247225 */ /* 0x000fc800078e00ff */
[----:B------:R-:W-:Y:S01]  /*7ae10*/  IMAD.WIDE.U32.X R32, R28, R5, R32, P6 ;  /* 0x000000051c207225 */ /* 0x000fe200030e0420 */
[----:B------:R-:W-:-:S03]  /*7ae20*/  ISETP.GT.U32.AND P6, PT, R34, R41, PT ;  /* 0x000000292200720c */ /* 0x000fc60003fc4070 */
[----:B------:R-:W-:Y:S01]  /*7ae30*/  IMAD.MOV.U32 R31, RZ, RZ, RZ ;  /* 0x000000ffff1f7224 */ /* 0x000fe200078e00ff */
[----:B------:R-:W-:Y:S01]  /*7ae40*/  ISETP.GT.U32.AND.EX P1, PT, R63, R42, PT, P6 ;  /* 0x0000002a3f00720c */ /* 0x000fe20003f24160 */
[----:B------:R-:W-:Y:S01]  /*7ae50*/  IMAD.WIDE.U32 R36, P2, R14, R3, R36 ;  /* 0x000000030e247225 */ /* 0x000fe20007840024 */
[----:B------:R-:W-:Y:S02]  /*7ae60*/  IADD3.X R47, P0, P6, R32, RZ, RZ, P4, P0 ;  /* 0x000000ff202f7210 */ /* 0x000fe400026004ff */
[----:B------:R-:W-:Y:S01]  /*7ae70*/  SEL R34, R34, R41, P1 ;  /* 0x0000002922227207 */ /* 0x000fe20000800000 */
[----:B------:R-:W-:Y:S01]  /*7ae80*/  IMAD.WIDE.U32 R38, R14, R2, RZ ;  /* 0x000000020e267225 */ /* 0x000fe200078e00ff */
[----:B------:R-:W-:Y:S02]  /*7ae90*/  IADD3.X R44, PT, PT, R33, RZ, RZ, P0, P6 ;  /* 0x000000ff212c7210 */ /* 0x000fe400007ec4ff */
[----:B------:R-:W-:Y:S01]  /*7aea0*/  IADD3 R47, P0, PT, R47, R40, RZ ;  /* 0x000000282f2f7210 */ /* 0x000fe20007f1e0ff */
[----:B------:R-:W-:Y:S01]  /*7aeb0*/  IMAD.WIDE.U32 R58, R61, R58, R30 ;  /* 0x0000003a3d3a7225 */ /* 0x000fe200078e001e */
[----:B------:R-:W-:-:S02]  /*7aec0*/  IADD3 R31, P4, PT, R41, R8, RZ ;  /* 0x00000008291f7210 */ /* 0x000fc40007f9e0ff */
[----:B------:R-:W-:Y:S01]  /*7aed0*/  IADD3 R30, P6, PT, R39, R36, RZ ;  /* 0x00000024271e7210 */ /* 0x000fe20007fde0ff */
[----:B------:R-:W-:Y:S01]  /*7aee0*/  IMAD.X R41, RZ, RZ, RZ, P2 ;  /* 0x000000ffff297224 */ /* 0x000fe200010e06ff */
[----:B------:R-:W-:Y:S01]  /*7aef0*/  IADD3 RZ, P2, PT, R9, R38, RZ ;  /* 0x0000002609ff7210 */ /* 0x000fe20007f5e0ff */
[----:B------:R-:W-:Y:S01]  /*7af00*/  IMAD.MOV.U32 R40, RZ, RZ, R37 ;  /* 0x000000ffff287224 */ /* 0x000fe200078e0025 */
[----:B------:R-:W3:Y:S01]  /*7af10*/  LDC.64 R8, c[0x3][0x18] ;  /* 0x00c00600ff087b82 */ /* 0x000ee20000000a00 */
[----:B0-----:R-:W-:Y:S01]  /*7af20*/  IMAD.WIDE.U32 R38, R28, R6, RZ ;  /* 0x000000061c267225 */ /* 0x001fe200078e00ff */
[----:B------:R-:W-:Y:S02]  /*7af30*/  IADD3.X RZ, P2, PT, R43, R30, RZ, P2, !PT ;  /* 0x0000001e2bff7210 */ /* 0x000fe4000175e4ff */
[----:B------:R-:W-:Y:S01]  /*7af40*/  IADD3.X R44, P0, PT, R44, R49, RZ, P0, !PT ;  /* 0x000000312c2c7210 */ /* 0x000fe2000071e4ff */
[----:B------:R-:W-:-:S04]  /*7af50*/  IMAD.WIDE.U32.X R32, R15, R3, R40, P6 ;  /* 0x000000030f207225 */ /* 0x000fc800030e0428 */
[----:B------:R-:W-:Y:S01]  /*7af60*/  IMAD.X R30, R42, 0x1, R35, P4 ;  /* 0x000000012a1e7824 */ /* 0x000fe200020e0623 */
[----:B------:R-:W-:Y:S01]  /*7af70*/  IADD3.X R45, P2, PT, RZ, R32, RZ, P2, !PT ;  /* 0x00000020ff2d7210 */ /* 0x000fe2000175e4ff */
[----:B------:R-:W-:Y:S01]  /*7af80*/  IMAD.WIDE.U32 R36, R16, R6, RZ ;  /* 0x0000000610247225 */ /* 0x000fe200078e00ff */
[----:B------:R-:W-:-:S03]  /*7af90*/  SEL R35, R63, R42, P1 ;  /* 0x0000002a3f237207 */ /* 0x000fc60000800000 */
[----:B------:R-:W-:Y:S01]  /*7afa0*/  IMAD.WIDE.U32 R38, P4, R16, R7, R38 ;  /* 0x0000000710267225 */ /* 0x000fe20007880026 */
[----:B------:R-:W-:-:S03]  /*7afb0*/  IADD3 R32, P1, PT, R47, R36, RZ ;  /* 0x000000242f207210 */ /* 0x000fc60007f3e0ff */
[----:B------:R-:W-:-:S04]  /*7afc0*/  IMAD.WIDE.U32 R42, R15, R4, RZ ;  /* 0x000000040f2a7225 */ /* 0x000fc800078e00ff */
[----:B------:R-:W-:Y:S01]  /*7afd0*/  IMAD.X R49, RZ, RZ, R33, P2 ;  /* 0x000000ffff317224 */ /* 0x000fe200010e0621 */
[----:B------:R-:W-:Y:S01]  /*7afe0*/  IADD3 R61, P2, PT, R37, R38, RZ ;  /* 0x00000026253d7210 */ /* 0x000fe20007f5e0ff */
[----:B------:R-:W-:Y:S02]  /*7aff0*/  IMAD.X R33, RZ, RZ, RZ, P4 ;  /* 0x000000ffff217224 */ /* 0x000fe400020e06ff */
[C---:B------:R-:W-:Y:S01]  /*7b000*/  IMAD.WIDE.U32 R36, P4, R14.reuse, R5, R42 ;  /* 0x000000050e247225 */ /* 0x040fe2000788002a */
[----:B------:R-:W-:Y:S02]  /*7b010*/  IADD3.X R42, PT, PT, RZ, RZ, RZ, P3, P5 ;  /* 0x000000ffff2a7210 */ /* 0x000fe40001fea4ff */
[----:B------:R-:W-:Y:S01]  /*7b020*/  IADD3 R45, P5, PT, R45, R32, RZ ;  /* 0x000000202d2d7210 */ /* 0x000fe20007fbe0ff */
[----:B------:R-:W-:Y:S01]  /*7b030*/  IMAD.WIDE.U32 R40, R14, R4, RZ ;  /* 0x000000040e287225 */ /* 0x000fe200078e00ff */
[----:B------:R-:W-:-:S03]  /*7b040*/  IADD3.X R38, P1, PT, R44, R61, RZ, P1, !PT ;  /* 0x0000003d2c267210 */ /* 0x000fc60000f3e4ff */
[----:B------:R-:W-:Y:S01]  /*7b050*/  IMAD.MOV.U32 R32, RZ, RZ, R39 ;  /* 0x000000ffff207224 */ /* 0x000fe200078e0027 */
[----:B------:R-:W-:Y:S01]  /*7b060*/  IADD3 R36, P6, PT, R41, R36, RZ ;  /* 0x0000002429247210 */ /* 0x000fe20007fde0ff */
[----:B------:R-:W-:Y:S01]  /*7b070*/  IMAD.X R39, RZ, RZ, RZ, P4 ;  /* 0x000000ffff277224 */ /* 0x000fe200020e06ff */
[----:B------:R-:W-:Y:S01]  /*7b080*/  IADD3 R45, P3, PT, R45, R40, RZ ;  /* 0x000000282d2d7210 */ /* 0x000fe20007f7e0ff */
[----:B---3--:R-:W-:Y:S01]  /*7b090*/  IMAD.WIDE.U32 R40, R28, R8, RZ ;  /* 0x000000081c287225 */ /* 0x008fe200078e00ff */
[----:B------:R-:W-:-:S03]  /*7b0a0*/  IADD3.X R49, P5, PT, R49, R38, RZ, P5, !PT ;  /* 0x0000002631317210 */ /* 0x000fc60002fbe4ff */
[----:B------:R-:W-:Y:S01]  /*7b0b0*/  IMAD.MOV.U32 R38, RZ, RZ, R37 ;  /* 0x000000ffff267224 */ /* 0x000fe200078e0025 */
[----:B------:R-:W-:Y:S01]  /*7b0c0*/  IADD3.X R49, P3, PT, R49, R36, RZ, P3, !PT ;  /* 0x0000002431317210 */ /* 0x000fe20001f7e4ff */
[----:B------:R-:W-:Y:S01]  /*7b0d0*/  IMAD.WIDE.U32.X R32, R28, R7, R32, P2 ;  /* 0x000000071c207225 */ /* 0x000fe200010e0420 */
[----:B------:R-:W-:-:S03]  /*7b0e0*/  IADD3 R48, P2, P4, R42, R58, R65 ;  /* 0x0000003a2a307210 */ /* 0x000fc60007c5e041 */
[----:B------:R-:W-:-:S04]  /*7b0f0*/  IMAD.WIDE.U32.X R42, R15, R5, R38, P6 ;  /* 0x000000050f2a7225 */ /* 0x000fc800030e0426 */
[----:B------:R-:W-:Y:S01]  /*7b100*/  IMAD.WIDE.U32 R40, P6, R16, R9, R40 ;  /* 0x0000000910287225 */ /* 0x000fe200078c0028 */
[----:B------:R-:W-:-:S03]  /*7b110*/  IADD3.X R47, P3, P5, R42, RZ, RZ, P3, P5 ;  /* 0x000000ff2a2f7210 */ /* 0x000fc60001d6a4ff */
[----:B------:R-:W-:Y:S01]  /*7b120*/  IMAD.IADD R58, R29, 0x1, R59 ;  /* 0x000000011d3a7824 */ /* 0x000fe200078e023b */
[----:B------:R-:W-:Y:S01]  /*7b130*/  IADD3.X R29, P1, P0, R32, RZ, RZ, P1, P0 ;  /* 0x000000ff201d7210 */ /* 0x000fe200008204ff */
[----:B------:R-:W-:Y:S01]  /*7b140*/  IMAD.WIDE.U32 R36, R16, R8, RZ ;  /* 0x0000000810247225 */ /* 0x000fe200078e00ff */
[----:B------:R-:W-:Y:S02]  /*7b150*/  IADD3.X R46, PT, PT, R43, RZ, RZ, P3, P5 ;  /* 0x000000ff2b2e7210 */ /* 0x000fe40001fea4ff */
[----:B------:R-:W-:Y:S01]  /*7b160*/  IADD3.X R58, PT, PT, RZ, R58, RZ, P2, P4 ;  /* 0x0000003aff3a7210 */ /* 0x000fe200017e84ff */
[----:B------:R-:W-:Y:S01]  /*7b170*/  IMAD.X R39, RZ, RZ, RZ, P6 ;  /* 0x000000ffff277224 */ /* 0x000fe200030e06ff */
[----:B------:R-:W-:Y:S01]  /*7b180*/  IADD3 R16, P6, PT, R31, R12, RZ ;  /* 0x0000000c1f107210 */ /* 0x000fe20007fde0ff */
[----:B------:R-:W-:Y:S01]  /*7b190*/  IMAD R42, R49, R10, RZ ;  /* 0x0000000a312a7224 */ /* 0x000fe200078e02ff */
[----:B------:R-:W-:Y:S01]  /*7b1a0*/  IADD3.X R12, PT, PT, R33, RZ, RZ, P1, P0 ;  /* 0x000000ff210c7210 */ /* 0x000fe20000fe04ff */
[----:B------:R-:W-:Y:S01]  /*7b1b0*/  IMAD.WIDE.U32 R32, R15, R6, RZ ;  /* 0x000000060f207225 */ /* 0x000fe200078e00ff */
[----:B------:R-:W-:-:S02]  /*7b1c0*/  IADD3 R44, P0, PT, R37, R40, RZ ;  /* 0x00000028252c7210 */ /* 0x000fc40007f1e0ff */
[----:B------:R-:W-:Y:S01]  /*7b1d0*/  IADD3 R37, P1, PT, R29, R16, RZ ;  /* 0x000000101d257210 */ /* 0x000fe20007f3e0ff */
[----:B------:R-:W-:Y:S02]  /*7b1e0*/  IMAD.X R29, R30, 0x1, R13, P6 ;  /* 0x000000011e1d7824 */ /* 0x000fe400030e060d */
[----:B------:R-:W-:Y:S01]  /*7b1f0*/  IMAD.MOV.U32 R38, RZ, RZ, R41 ;  /* 0x000000ffff267224 */ /* 0x000fe200078e0029 */
[----:B------:R-:W-:Y:S01]  /*7b200*/  IADD3 R40, P3, PT, R37, R36, RZ ;  /* 0x0000002425287210 */ /* 0x000fe20007f7e0ff */
[C---:B------:R-:W-:Y:S01]  /*7b210*/  IMAD R41, R45.reuse, R11, R42 ;  /* 0x0000000b2d297224 */ /* 0x040fe200078e022a */
[----:B------:R-:W-:Y:S01]  /*7b220*/  IADD3.X R61, P1, PT, R12, R29, RZ, P1, !PT ;  /* 0x0000001d0c3d7210 */ /* 0x000fe20000f3e4ff */
[----:B------:R-:W-:-:S03]  /*7b230*/  IMAD.WIDE.U32 R12, R45, R10, RZ ;  /* 0x0000000a2d0c7225 */ /* 0x000fc600078e00ff */
[----:B------:R-:W-:Y:S01]  /*7b240*/  IADD3.X R61, P3, PT, R61, R44, RZ, P3, !PT ;  /* 0x0000002c3d3d7210 */ /* 0x000fe20001f7e4ff */
[----:B------:R-:W-:-:S04]  /*7b250*/  IMAD.WIDE.U32 R36, P5, R14, R7, R32 ;  /* 0x000000070e247225 */ /* 0x000fc800078a0020 */
[----:B------:R-:W-:Y:S01]  /*7b260*/  IMAD.WIDE.U32.X R42, R28, R9, R38, P0 ;  /* 0x000000091c2a7225 */ /* 0x000fe200000e0426 */
[----:B------:R-:W-:-:S03]  /*7b270*/  IADD3 R47, P0, PT, R47, R40, RZ ;  /* 0x000000282f2f7210 */ /* 0x000fc60007f1e0ff */
[----:B------:R-:W-:Y:S01]  /*7b280*/  IMAD.IADD R13, R13, 0x1, R41 ;  /* 0x000000010d0d7824 */ /* 0x000fe200078e0229 */
[----:B------:R-:W-:Y:S01]  /*7b290*/  IADD3.X R46, P0, PT, R46, R61, RZ, P0, !PT ;  /* 0x0000003d2e2e7210 */ /* 0x000fe2000071e4ff */
[----:B------:R-:W-:Y:S01]  /*7b2a0*/  IMAD.X R33, RZ, RZ, RZ, P5 ;  /* 0x000000ffff217224 */ /* 0x000fe200028e06ff */
[----:B------:R-:W-:Y:S01]  /*7b2b0*/  IADD3.X R44, P1, P5, R42, RZ, RZ, P3, P1 ;  /* 0x000000ff2a2c7210 */ /* 0x000fe20001d224ff */
[----:B------:R-:W-:-:S03]  /*7b2c0*/  IMAD.WIDE.U32 R38, R14, R6, RZ ;  /* 0x000000060e267225 */ /* 0x000fc600078e00ff */
        /* <DEDUP_REMOVED lines=17> */
[----:B------:R-:W-:Y:S01]  /*7b3e0*/  IMAD.X R33, RZ, RZ, RZ, P5 ;  /* 0x000000ffff217224 */ /* 0x000fe200028e06ff */
[----:B------:R-:W-:Y:S01]  /*7b3f0*/  IADD3 R23, P5, P3, R23, R48, R48 ;  /* 0x0000003017177210 */ /* 0x000fe20007bbe030 */
[----:B------:R-:W-:Y:S01]  /*7b400*/  IMAD.WIDE.U32 R44, R14, R8, RZ ;  /* 0x000000080e2c7225 */ /* 0x000fe200078e00ff */
[----:B------:R-:W-:Y:S02]  /*7b410*/  IADD3.X R43, PT, PT, R43, RZ, RZ, P0, P1 ;  /* 0x000000ff2b2b7210 */ /* 0x000fe400007e24ff */
[----:B------:R-:W-:Y:S01]  /*7b420*/  IADD3.X R58, PT, PT, RZ, R58, R58, P5, P3 ;  /* 0x0000003aff3a7210 */ /* 0x000fe20002fe643a */
[----:B------:R-:W-:Y:S01]  /*7b430*/  IMAD.MOV.U32 R40, RZ, RZ, R39 ;  /* 0x000000ffff287224 */ /* 0x000fe200078e0027 */
[----:B------:R-:W-:Y:S01]  /*7b440*/  IADD3 R39, P1, PT, R28, R42, RZ ;  /* 0x0000002a1c277210 */ /* 0x000fe20007f3e0ff */
[----:B------:R-:W-:Y:S01]  /*7b450*/  IMAD.X R48, R59, 0x1, R18, P6 ;  /* 0x000000013b307824 */ /* 0x000fe200030e0612 */
[----:B------:R-:W-:Y:S01]  /*7b460*/  IADD3 R14, P0, PT, R45, R36, RZ ;  /* 0x000000242d0e7210 */ /* 0x000fe20007f1e0ff */
[----:B------:R-:W-:Y:S01]  /*7b470*/  IMAD.WIDE.U32.X R40, R13, R3, R40, P4 ;  /* 0x000000030d287225 */ /* 0x000fe200020e0428 */
[----:B------:R-:W-:-:S02]  /*7b480*/  IADD3 R45, P6, PT, R39, R44, RZ ;  /* 0x0000002c272d7210 */ /* 0x000fc40007fde0ff */
[----:B------:R-:W-:Y:S01]  /*7b490*/  IADD3.X R43, P1, PT, R43, R48, RZ, P1, !PT ;  /* 0x000000302b2b7210 */ /* 0x000fe20000f3e4ff */
[----:B------:R-:W-:Y:S01]  /*7b4a0*/  IMAD.MOV.U32 R32, RZ, RZ, R37 ;  /* 0x000000ffff207224 */ /* 0x000fe200078e0025 */
[----:B------:R-:W-:Y:S01]  /*7b4b0*/  IADD3.X R28, P2, PT, RZ, R40, RZ, P2, !PT ;  /* 0x00000028ff1c7210 */ /* 0x000fe2000175e4ff */
[----:B------:R-:W-:Y:S01]  /*7b4c0*/  IMAD.WIDE.U32 R38, R13, R4, RZ ;  /* 0x000000040d267225 */ /* 0x000fe200078e00ff */
[----:B------:R-:W-:-:S03]  /*7b4d0*/  IADD3.X R43, P6, PT, R43, R14, RZ, P6, !PT ;  /* 0x0000000e2b2b7210 */ /* 0x000fc600037de4ff */
[----:B------:R-:W-:Y:S01]  /*7b4e0*/  IMAD.WIDE.U32.X R32, R15, R9, R32, P0 ;  /* 0x000000090f207225 */ /* 0x000fe200000e0420 */
[----:B------:R-:W-:-:S03]  /*7b4f0*/  ISETP.GT.U32.AND P0, PT, R34, R31, PT ;  /* 0x0000001f2200720c */ /* 0x000fc60003f04070 */
[----:B------:R-:W-:Y:S01]  /*7b500*/  IMAD.WIDE.U32 R14, P4, R12, R5, R38 ;  /* 0x000000050c0e7225 */ /* 0x000fe20007880026 */
[----:B------:R-:W-:Y:S02]  /*7b510*/  IADD3.X R38, P1, P6, R32, RZ, RZ, P6, P1 ;  /* 0x000000ff20267210 */ /* 0x000fe400036224ff */
[----:B------:R-:W-:Y:S01]  /*7b520*/  ISETP.GT.U32.AND.EX P0, PT, R35, R30, PT, P0 ;  /* 0x0000001e2300720c */ /* 0x000fe20003f04100 */
[----:B------:R-:W-:Y:S01]  /*7b530*/  IMAD.WIDE.U32 R36, R12, R4, RZ ;  /* 0x000000040c247225 */ /* 0x000fe200078e00ff */
[----:B------:R-:W-:Y:S02]  /*7b540*/  IADD3.X R40, PT, PT, R33, RZ, RZ, P1, P6 ;  /* 0x000000ff21287210 */ /* 0x000fe40000fec4ff */
[----:B------:R-:W-:Y:S01]  /*7b550*/  SEL R44, RZ, 0x1, !P0 ;  /* 0x00000001ff2c7807 */ /* 0x000fe20004000000 */
[----:B------:R-:W-:Y:S01]  /*7b560*/  IMAD.X R41, RZ, RZ, R41, P2 ;  /* 0x000000ffff297224 */ /* 0x000fe200010e0629 */
[----:B------:R-:W-:Y:S01]  /*7b570*/  IADD3 R39, P2, PT, R28, R47, RZ ;  /* 0x0000002f1c277210 */ /* 0x000fe20007f5e0ff */
[----:B------:R-:W-:Y:S01]  /*7b580*/  IMAD.X R33, RZ, RZ, RZ, P4 ;  /* 0x000000ffff217224 */ /* 0x000fe200020e06ff */
[----:B------:R-:W-:Y:S01]  /*7b590*/  IADD3 R14, P6, PT, R37, R14, RZ ;  /* 0x0000000e250e7210 */ /* 0x000fe20007fde0ff */
[----:B------:R-:W-:Y:S01]  /*7b5a0*/  IMAD.MOV.U32 R32, RZ, RZ, R15 ;  /* 0x000000ffff207224 */ /* 0x000fe200078e000f */
[----:B------:R-:W-:Y:S01]  /*7b5b0*/  IADD3 R39, P1, PT, R39, R36, RZ ;  /* 0x0000002427277210 */ /* 0x000fe20007f3e0ff */
[----:B------:R-:W-:Y:S01]  /*7b5c0*/  IMAD.WIDE.U32 R34, R13, R6, RZ ;  /* 0x000000060d227225 */ /* 0x000fe200078e00ff */
[----:B------:R-:W-:-:S02]  /*7b5d0*/  IADD3.X R41, P2, PT, R41, R46, RZ, P2, !PT ;  /* 0x0000002e29297210 */ /* 0x000fc4000175e4ff */
[----:B------:R-:W-:Y:S01]  /*7b5e0*/  IADD3 R21, P4, PT, R21, R24, RZ ;  /* 0x0000001815157210 */ /* 0x000fe20007f9e0ff */
[----:B------:R-:W-:Y:S01]  /*7b5f0*/  IMAD.WIDE.U32.X R32, R13, R5, R32, P6 ;  /* 0x000000050d207225 */ /* 0x000fe200030e0420 */
[----:B------:R-:W-:Y:S02]  /*7b600*/  IADD3.X R41, P1, PT, R41, R14, RZ, P1, !PT ;  /* 0x0000000e29297210 */ /* 0x000fe40000f3e4ff */
[----:B------:R-:W-:Y:S01]  /*7b610*/  ISETP.GE.U32.AND P0, PT, R16, R31, PT ;  /* 0x0000001f1000720c */ /* 0x000fe20003f06070 */
[----:B------:R-:W-:Y:S01]  /*7b620*/  IMAD.WIDE.U32 R14, R39, R10, RZ ;  /* 0x0000000a270e7225 */ /* 0x000fe200078e00ff */
[----:B------:R-:W-:Y:S02]  /*7b630*/  IADD3.X R16, P1, P2, R32, RZ, RZ, P1, P2 ;  /* 0x000000ff20107210 */ /* 0x000fe40000a244ff */
[----:B------:R-:W-:Y:S01]  /*7b640*/  IADD3 R44, P5, P3, R44, R26, R27 ;  /* 0x0000001a2c2c7210 */ /* 0x000fe20007bbe01b */
[----:B------:R-:W-:Y:S01]  /*7b650*/  IMAD R24, R41, R10, RZ ;  /* 0x0000000a29187224 */ /* 0x000fe200078e02ff */
[----:B------:R-:W-:Y:S01]  /*7b660*/  ISETP.GE.U32.AND.EX P0, PT, R29, R30, PT, P0 ;  /* 0x0000001e1d00720c */ /* 0x000fe20003f06100 */
[----:B------:R-:W-:Y:S01]  /*7b670*/  IMAD.WIDE.U32 R34, P6, R12, R7, R34 ;  /* 0x000000070c227225 */ /* 0x000fe200078c0022 */
[----:B------:R-:W-:-:S03]  /*7b680*/  IADD3.X R25, PT, PT, RZ, R25, RZ, P5, P3 ;  /* 0x00000019ff197210 */ /* 0x000fc60002fe64ff */
[----:B------:R-:W-:Y:S01]  /*7b690*/  IMAD R31, R39, R11, R24 ;  /* 0x0000000b271f7224 */ /* 0x000fe200078e0218 */
[----:B------:R-:W-:Y:S01]  /*7b6a0*/  IADD3.X R24, PT, PT, R33, RZ, RZ, P1, P2 ;  /* 0x000000ff21187210 */ /* 0x000fe20000fe44ff */
[----:B------:R-:W-:Y:S01]  /*7b6b0*/  IMAD.WIDE.U32 R26, R12, R6, RZ ;  /* 0x000000060c1a7225 */ /* 0x000fe200078e00ff */
[----:B------:R-:W-:Y:S02]  /*7b6c0*/  ISETP.GE.U32.AND P2, PT, R42, R19, PT ;  /* 0x000000132a00720c */ /* 0x000fe40003f46070 */
[----:B------:R-:W-:Y:S01]  /*7b6d0*/  IADD3 R19, P1, PT, R16, R45, RZ ;  /* 0x0000002d10137210 */ /* 0x000fe20007f3e0ff */
[----:B------:R-:W-:Y:S01]  /*7b6e0*/  IMAD.IADD R15, R15, 0x1, R31 ;  /* 0x000000010f0f7824 */ /* 0x000fe200078e021f */
[----:B------:R-:W-:Y:S01]  /*7b6f0*/  IADD3 R16, P3, PT, R27, R34, RZ ;  /* 0x000000221b107210 */ /* 0x000fe20007f7e0ff */
[----:B------:R-:W-:Y:S01]  /*7b700*/  IMAD.X R33, RZ, RZ, RZ, P6 ;  /* 0x000000ffff217224 */ /* 0x000fe200030e06ff */
[----:B------:R-:W-:Y:S01]  /*7b710*/  IADD3 R34, P6, PT, R19, R26, RZ ;  /* 0x0000001a13227210 */ /* 0x000fe20007fde0ff */
[----:B------:R-:W-:Y:S01]  /*7b720*/  IMAD.WIDE.U32 R36, R15, R2, RZ ;  /* 0x000000020f247225 */ /* 0x000fe200078e00ff */
[----:B------:R-:W-:-:S03]  /*7b730*/  ISETP.GE.U32.AND.EX P2, PT, R48, R18, PT, P2 ;  /* 0x000000123000720c */ /* 0x000fc60003f46120 */
[----:B------:R-:W-:Y:S01]  /*7b740*/  IMAD.MOV.U32 R32, RZ, RZ, R35 ;  /* 0x000000ffff207224 */ /* 0x000fe200078e0023 */
[----:B------:R-:W-:Y:S01]  /*7b750*/  IADD3.X R35, P1, PT, R24, R43, RZ, P1, !PT ;  /* 0x0000002b18237210 */ /* 0x000fe20000f3e4ff */
[C---:B------:R-:W-:Y:S01]  /*7b760*/  IMAD.WIDE.U32 R26, R14.reuse, R2, RZ ;  /* 0x000000020e1a7225 */ /* 0x040fe200078e00ff */
[----:B------:R-:W-:Y:S02]  /*7b770*/  SEL R24, RZ, 0x1, P2 ;  /* 0x00000001ff187807 */ /* 0x000fe40001000000 */
[----:B------:R-:W-:Y:S01]  /*7b780*/  IADD3.X R35, P6, PT, R35, R16, RZ, P6, !PT ;  /* 0x0000001023237210 */ /* 0x000fe200037de4ff */
[----:B------:R-:W-:Y:S01]  /*7b790*/  IMAD.WIDE.U32 R36, P5, R14, R3, R36 ;  /* 0x000000030e247225 */ /* 0x000fe200078a0024 */
[----:B------:R-:W-:-:S03]  /*7b7a0*/  SEL R43, RZ, 0x1, P0 ;  /* 0x00000001ff2b7807 */ /* 0x000fc60000000000 */
        /* <DEDUP_REMOVED lines=22> */
[----:B------:R-:W-:Y:S01]  /*7b910*/  IADD3 R23, P0, PT, R23, R34, RZ ;  /* 0x0000002217177210 */ /* 0x000fe20007f1e0ff */
[----:B------:R-:W-:-:S02]  /*7b920*/  IMAD.X R39, R40, 0x1, R41, P5 ;  /* 0x0000000128277824 */ /* 0x000fc400028e0629 */
[----:B------:R-:W-:Y:S01]  /*7b930*/  IMAD.WIDE.U32.X R12, R13, R9, R28, P6 ;  /* 0x000000090d0c7225 */ /* 0x000fe200030e041c */
[----:B------:R-:W-:-:S03]  /*7b940*/  IADD3 R29, P6, PT, R19, R18, RZ ;  /* 0x00000012131d7210 */ /* 0x000fc60007fde0ff */
[----:B------:R-:W-:Y:S01]  /*7b950*/  IMAD.X R16, RZ, RZ, R31, P3 ;  /* 0x000000ffff107224 */ /* 0x000fe200018e061f */
[----:B------:R-:W-:Y:S01]  /*7b960*/  IADD3.X R31, P2, PT, R24, R39, RZ, P2, !PT ;  /* 0x00000027181f7210 */ /* 0x000fe2000175e4ff */
[----:B------:R-:W-:-:S03]  /*7b970*/  IMAD.WIDE.U32 R32, P3, R14, R5, R32 ;  /* 0x000000050e207225 */ /* 0x000fc60007860020 */
[----:B------:R-:W-:Y:S01]  /*7b980*/  IADD3.X R31, P6, PT, R31, R26, RZ, P6, !PT ;  /* 0x0000001a1f1f7210 */ /* 0x000fe200037de4ff */
[----:B------:R-:W-:Y:S01]  /*7b990*/  IMAD.WIDE.U32 R18, R14, R4, RZ ;  /* 0x000000040e127225 */ /* 0x000fe200078e00ff */
[----:B------:R-:W-:-:S03]  /*7b9a0*/  IADD3.X R16, P0, PT, R16, R35, RZ, P0, !PT ;  /* 0x0000002310107210 */ /* 0x000fc6000071e4ff */
        /* <DEDUP_REMOVED lines=15> */
[----:B------:R-:W-:Y:S02]  /*7baa0*/  SEL R20, RZ, 0x1, P5 ;  /* 0x00000001ff147807 */ /* 0x000fe40002800000 */
[----:B------:R-:W-:Y:S02]  /*7bab0*/  ISETP.GE.U32.AND.EX P1, PT, R39, R41, PT, P1 ;  /* 0x000000292700720c */ /* 0x000fe40003f26110 */
[----:B------:R-:W-:Y:S01]  /*7bac0*/  IADD3.X R18, PT, PT, R19, RZ, RZ, P0, P3 ;  /* 0x000000ff13127210 */ /* 0x000fe200007e64ff */
        /* <DEDUP_REMOVED lines=8> */
[----:B------:R-:W-:Y:S02]  /*7bb50*/  IADD3 R37, P1, PT, R19, R12, RZ ;  /* 0x0000000c13257210 */ /* 0x000fe40007f3e0ff */
[----:B------:R-:W-:Y:S01]  /*7bb60*/  IADD3.X R18, P0, PT, R18, R31, RZ, P0, !PT ;  /* 0x0000001f12127210 */ /* 0x000fe2000071e4ff */
        /* <DEDUP_REMOVED lines=19> */
[----:B------:R-:W-:Y:S02]  /*7bca0*/  SEL R18, RZ, 0x1, P3 ;  /* 0x00000001ff127807 */ /* 0x000fe40001800000 */
[----:B------:R-:W-:Y:S02]  /*7bcb0*/  ISETP.GE.U32.AND P4, PT, R23, R26, PT ;  /* 0x0000001a1700720c */ /* 0x000fe40003f86070 */
[----:B------:R-:W-:Y:S01]  /*7bcc0*/  IADD3 R19, P3, PT, R13, R16, RZ ;  /* 0x000000100d137210 */ /* 0x000fe20007f7e0ff */
[----:B------:R-:W-:Y:S01]  /*7bcd0*/  IMAD.WIDE.U32.X R12, R15, R9, R20, P1 ;  /* 0x000000090f0c7225 */ /* 0x000fe200008e0414 */
        /* <DEDUP_REMOVED lines=44> */
.L_x_223:
        /* <DEDUP_REMOVED lines=21> */
.L_x_224:
[----:B------:R-:W-:Y:S02]  /*7c0f0*/  IMAD.MOV.U32 R59, RZ, RZ, RZ ;  /* 0x000000ffff3b7224 */ /* 0x000fe400078e00ff */
[----:B------:R-:W-:-:S04]  /*7c100*/  IMAD.WIDE.U32 R16, R46, R51, RZ ;  /* 0x000000332e107225 */ /* 0x000fc800078e00ff */
[----:B------:R-:W-:Y:S02]  /*7c110*/  IMAD.MOV.U32 R33, RZ, RZ, RZ ;  /* 0x000000ffff217224 */ /* 0x000fe400078e00ff */
[----:B------:R-:W-:-:S04]  /*7c120*/  IMAD.WIDE.U32 R30, R32, R53, RZ ;  /* 0x00000035201e7225 */ /* 0x000fc800078e00ff */
[----:B------:R-:W-:Y:S01]  /*7c130*/  IMAD.WIDE.U32 R12, R47, R51, RZ ;  /* 0x000000332f0c7225 */ /* 0x000fe200078e00ff */
[----:B------:R-:W-:-:S03]  /*7c140*/  IADD3 R30, P4, PT, R16, R30, RZ ;  /* 0x0000001e101e7210 */ /* 0x000fc60007f9e0ff */
[----:B------:R-:W-:-:S04]  /*7c150*/  IMAD.WIDE.U32 R14, R46, R50, RZ ;  /* 0x000000322e0e7225 */ /* 0x000fc800078e00ff */
[----:B------:R-:W-:Y:S02]  /*7c160*/  IMAD.IADD R19, R17, 0x1, R59 ;  /* 0x0000000111137824 */ /* 0x000fe400078e023b */
[----:B------:R-:W-:Y:S02]  /*7c170*/  IMAD.IADD R17, R33, 0x1, R31 ;  /* 0x0000000121117824 */ /* 0x000fe400078e021f */
[----:B------:R-:W-:Y:S01]  /*7c180*/  IMAD.MOV.U32 R45, RZ, RZ, RZ ;  /* 0x000000ffff2d7224 */ /* 0x000fe200078e00ff */
[----:B------:R-:W-:Y:S01]  /*7c190*/  IADD3 R31, P0, P1, R14, R19, R12 ;  /* 0x000000130e1f7210 */ /* 0x000fe2000791e00c */
        /* <DEDUP_REMOVED lines=17> */
[----:B------:R-:W-:-:S04]  /*7c2b0*/  IMAD.WIDE.U32 R22, R58, R51, RZ ;  /* 0x000000333a167225 */ /* 0x000fc800078e00ff */
[----:B------:R-:W-:-:S04]  /*7c2c0*/  IMAD.WIDE.U32 R28, R41, R50, RZ ;  /* 0x00000032291c7225 */ /* 0x000fc800078e00ff */
[----:B------:R-:W-:Y:S02]  /*7c2d0*/  IMAD.IADD R21, R21, 0x1, R35 ;  /* 0x0000000115157824 */ /* 0x000fe400078e0223 */
[----:B------:R-:W-:Y:S02]  /*7c2e0*/  IMAD.MOV.U32 R63, RZ, RZ, RZ ;  /* 0x000000ffff3f7224 */ /* 0x000fe400078e00ff */
[----:B------:R-:W-:Y:S01]  /*7c2f0*/  IMAD.IADD R15, R45, 0x1, R13 ;  /* 0x000000012d0f7824 */ /* 0x000fe200078e020d */
[----:B------:R-:W-:Y:S01]  /*7c300*/  IADD3 R21, P2, P6, R28, R21, R22 ;  /* 0x000000151c157210 */ /* 0x000fe20007e5e016 */
[----:B------:R-:W-:Y:S02]  /*7c310*/  IMAD.MOV.U32 R37, RZ, RZ, RZ ;  /* 0x000000ffff257224 */ /* 0x000fe400078e00ff */
[----:B------:R-:W-:-:S04]  /*7c320*/  IMAD.WIDE.U32 R26, R49, R53, RZ ;  /* 0x00000035311a7225 */ /* 0x000fc800078e00ff */
[----:B------:R-:W-:-:S04]  /*7c330*/  IMAD.WIDE.U32 R24, R32, R52, RZ ;  /* 0x0000003420187225 */ /* 0x000fc800078e00ff */
[----:B------:R-:W-:Y:S02]  /*7c340*/  IMAD.IADD R12, R23, 0x1, R63 ;  /* 0x00000001170c7824 */ /* 0x000fe400078e023f */
[----:B------:R-:W-:Y:S02]  /*7c350*/  IMAD.IADD R22, R37, 0x1, R27 ;  /* 0x0000000125167824 */ /* 0x000fe400078e021b */
[----:B------:R-:W-:Y:S01]  /*7c360*/  IMAD.IADD R13, R33, 0x1, R25 ;  /* 0x00000001210d7824 */ /* 0x000fe200078e0219 */
[----:B------:R-:W-:Y:S01]  /*7c370*/  IADD3.X R25, PT, PT, RZ, R15, RZ, P0, P3 ;  /* 0x0000000fff197210 */ /* 0x000fe200007e64ff */
[----:B------:R-:W-:Y:S01]  /*7c380*/  IMAD.MOV.U32 R19, RZ, RZ, RZ ;  /* 0x000000ffff137224 */ /* 0x000fe200078e00ff */
[----:B------:R-:W-:Y:S01]  /*7c390*/  IADD3 R42, P3, P0, R24, R17, R26 ;  /* 0x00000011182a7210 */ /* 0x000fe2000787e01a */
[----:B------:R-:W-:Y:S01]  /*7c3a0*/  IMAD.MOV.U32 R23, RZ, RZ, RZ ;  /* 0x000000ffff177224 */ /* 0x000fe200078e00ff */
[----:B------:R-:W-:Y:S01]  /*7c3b0*/  IADD3.X R15, PT, PT, RZ, RZ, RZ, P1, P5 ;  /* 0x000000ffff0f7210 */ /* 0x000fe20000fea4ff */
[----:B------:R-:W-:Y:S01]  /*7c3c0*/  IMAD.WIDE.U32 R18, R50, R39, R18 ;  /* 0x0000002732127225 */ /* 0x000fe200078e0012 */
[----:B------:R-:W-:-:S02]  /*7c3d0*/  ISETP.GE.U32.AND P1, PT, R30, R16, PT ;  /* 0x000000101e00720c */ /* 0x000fc40003f26070 */
[----:B------:R-:W-:Y:S01]  /*7c3e0*/  IADD3.X R17, PT, PT, RZ, RZ, RZ, P2, P6 ;  /* 0x000000ffff117210 */ /* 0x000fe200017ec4ff */
[----:B------:R-:W-:-:S04]  /*7c3f0*/  IMAD.WIDE.U32 R22, R52, R49, R22 ;  /* 0x0000003134167225 */ /* 0x000fc800078e0016 */
[----:B------:R-:W-:Y:S01]  /*7c400*/  IMAD.X R42, R42, 0x1, R31, P4 ;  /* 0x000000012a2a7824 */ /* 0x000fe200020e061f */
[----:B------:R-:W-:Y:S01]  /*7c410*/  IADD3 R34, P4, P5, R15, R18, R34 ;  /* 0x000000120f227210 */ /* 0x000fe20007d9e022 */
[----:B------:R-:W-:Y:S01]  /*7c420*/  IMAD.IADD R40, R37, 0x1, R23 ;  /* 0x0000000125287824 */ /* 0x000fe200078e0217 */
[----:B------:R-:W-:Y:S01]  /*7c430*/  IADD3 R36, P2, P6, R36, R22, R13 ;  /* 0x0000001624247210 */ /* 0x000fe20007e5e00d */
[----:B------:R-:W-:Y:S01]  /*7c440*/  IMAD.IADD R62, R65, 0x1, R19 ;  /* 0x00000001413e7824 */ /* 0x000fe200078e0213 */
[----:B------:R-:W-:Y:S01]  /*7c450*/  ISETP.GE.U32.AND.EX P1, PT, R42, R31, PT, P1 ;  /* 0x0000001f2a00720c */ /* 0x000fe20003f26110 */
[-C--:B------:R-:W-:Y:S01]  /*7c460*/  IMAD.WIDE.U32 R18, R46, R53.reuse, RZ ;  /* 0x000000352e127225 */ /* 0x080fe200078e00ff */
[----:B------:R-:W-:Y:S02]  /*7c470*/  IADD3.X R40, PT, PT, R25, R40, RZ, P2, P6 ;  /* 0x0000002819287210 */ /* 0x000fe400017ec4ff */
[----:B------:R-:W-:Y:S01]  /*7c480*/  SEL R43, RZ, 0x1, P1 ;  /* 0x00000001ff2b7807 */ /* 0x000fe20000800000 */
[----:B------:R-:W-:Y:S01]  /*7c490*/  IMAD.WIDE.U32 R22, R47, R53, RZ ;  /* 0x000000352f167225 */ /* 0x000fe200078e00ff */
[----:B------:R-:W-:-:S03]  /*7c4a0*/  IADD3.X R62, PT, PT, RZ, R62, RZ, P4, P5 ;  /* 0x0000003eff3e7210 */ /* 0x000fc600027ea4ff */
[----:B------:R-:W-:-:S04]  /*7c4b0*/  IMAD.WIDE.U32 R24, R46, R52, RZ ;  /* 0x000000342e187225 */ /* 0x000fc800078e00ff */
[----:B------:R-:W-:Y:S02]  /*7c4c0*/  IMAD.IADD R15, R59, 0x1, R19 ;  /* 0x000000013b0f7824 */ /* 0x000fe400078e0213 */
[----:B------:R-:W-:Y:S02]  /*7c4d0*/  IMAD.MOV.U32 R13, RZ, RZ, RZ ;  /* 0x000000ffff0d7224 */ /* 0x000fe400078e00ff */
[----:B------:R-:W-:Y:S01]  /*7c4e0*/  IMAD.IADD R44, R35, 0x1, R29 ;  /* 0x00000001232c7824 */ /* 0x000fe200078e021d */
[----:B------:R-:W-:Y:S01]  /*7c4f0*/  IADD3 R24, P1, P2, R24, R15, R22 ;  /* 0x0000000f18187210 */ /* 0x000fe20007a3e016 */
[----:B------:R-:W-:Y:S01]  /*7c500*/  IMAD.WIDE.U32 R12, R50, R58, R12 ;  /* 0x0000003a320c7225 */ /* 0x000fe200078e000c */
[----:B------:R-:W-:Y:S02]  /*7c510*/  IADD3 R15, P6, PT, R43, R14, RZ ;  /* 0x0000000e2b0f7210 */ /* 0x000fe40007fde0ff */
[----:B------:R-:W-:Y:S01]  /*7c520*/  IADD3.X R38, PT, PT, RZ, RZ, RZ, P1, P2 ;  /* 0x000000ffff267210 */ /* 0x000fe20000fe44ff */
[----:B------:R-:W-:Y:S01]  /*7c530*/  IMAD.WIDE.U32 R28, R32, R51, RZ ;  /* 0x00000033201c7225 */ /* 0x000fe200078e00ff */
[----:B------:R-:W-:-:S02]  /*7c540*/  IADD3 R44, P4, P5, R17, R12, R44 ;  /* 0x0000000c112c7210 */ /* 0x000fc40007d9e02c */
[----:B------:R-:W-:Y:S01]  /*7c550*/  ISETP.GT.U32.AND P1, PT, R14, R15, PT ;  /* 0x0000000f0e00720c */ /* 0x000fe20003f24070 */
[----:B------:R-:W-:Y:S01]  /*7c560*/  IMAD.IADD R16, R45, 0x1, R23 ;  /* 0x000000012d107824 */ /* 0x000fe200078e0217 */
[----:B------:R-:W-:Y:S01]  /*7c570*/  IADD3 R79, P2, PT, R15, R18, RZ ;  /* 0x000000120f4f7210 */ /* 0x000fe20007f5e0ff */
[----:B------:R-:W-:Y:S02]  /*7c580*/  IMAD.IADD R60, R63, 0x1, R13 ;  /* 0x000000013f3c7824 */ /* 0x000fe400078e020d */
[----:B------:R-:W-:-:S03]  /*7c590*/  IMAD.WIDE.U32 R26, R49, R51, RZ ;  /* 0x00000033311a7225 */ /* 0x000fc600078e00ff */
[----:B------:R-:W-:Y:S01]  /*7c5a0*/  IADD3.X R60, PT, PT, RZ, R60, RZ, P4, P5 ;  /* 0x0000003cff3c7210 */ /* 0x000fe200027ea4ff */
[----:B------:R-:W-:-:S04]  /*7c5b0*/  IMAD.WIDE.U32 R22, R32, R50, RZ ;  /* 0x0000003220167225 */ /* 0x000fc800078e00ff */
[----:B------:R-:W-:Y:S02]  /*7c5c0*/  IMAD.IADD R77, R29, 0x1, R33 ;  /* 0x000000011d4d7824 */ /* 0x000fe400078e0221 */
[----:B------:R-:W-:Y:S02]  /*7c5d0*/  IMAD.IADD R19, R59, 0x1, R25 ;  /* 0x000000013b137824 */ /* 0x000fe400078e0219 */
[----:B------:R-:W-:Y:S01]  /*7c5e0*/  IMAD.MOV.U32 R17, RZ, RZ, RZ ;  /* 0x000000ffff117224 */ /* 0x000fe200078e00ff */
[----:B------:R-:W-:Y:S01]  /*7c5f0*/  IADD3 R77, P5, P4, R22, R77, R26 ;  /* 0x0000004d164d7210 */ /* 0x000fe20007cbe01a */
[----:B------:R-:W-:Y:S02]  /*7c600*/  IMAD.X R25, RZ, RZ, R64, P6 ;  /* 0x000000ffff197224 */ /* 0x000fe400030e0640 */
[----:B------:R-:W-:Y:S01]  /*7c610*/  IMAD.WIDE.U32 R16, R52, R47, R16 ;  /* 0x0000002f34107225 */ /* 0x000fe200078e0010 */
[----:B------:R-:W-:Y:S02]  /*7c620*/  P2R R22, PR, RZ, 0x20 ;  /* 0x00000020ff167803 */ /* 0x000fe40000000000 */
        /* <DEDUP_REMOVED lines=8> */
[----:B------:R-:W-:Y:S01]  /*7c6b0*/  IMAD R13, R77, R10, RZ ;  /* 0x0000000a4d0d7224 */ /* 0x000fe200078e02ff */
[----:B------:R-:W-:Y:S01]  /*7c6c0*/  ISETP.GT.U32.AND P1, PT, R16, R79, PT ;  /* 0x0000004f1000720c */ /* 0x000fe20003f24070 */
[----:B------:R-:W-:Y:S01]  /*7c6d0*/  IMAD.WIDE.U32 R16, R48, R52, RZ ;  /* 0x0000003430107225 */ /* 0x000fe200078e00ff */
[----:B------:R-:W-:Y:S02]  /*7c6e0*/  IADD3.X R75, PT, PT, R62, R75, RZ, P2, P5 ;  /* 0x0000004b3e4b7210 */ /* 0x000fe400017ea4ff */
[----:B------:R-:W-:Y:S01]  /*7c6f0*/  ISETP.GT.U32.AND.EX P1, PT, R25, R26, PT, P1 ;  /* 0x0000001a1900720c */ /* 0x000fe20003f24110 */
[----:B------:R-:W-:Y:S01]  /*7c700*/  IMAD.WIDE.U32 R18, R28, R10, RZ ;  /* 0x0000000a1c127225 */ /* 0x000fe200078e00ff */
[----:B------:R-:W-:-:S03]  /*7c710*/  IADD3.X R64, PT, PT, RZ, RZ, RZ, P3, P0 ;  /* 0x000000ffff407210 */ /* 0x000fc60001fe04ff */
[----:B------:R-:W-:Y:S02]  /*7c720*/  IMAD R13, R28, R11, R13 ;  /* 0x0000000b1c0d7224 */ /* 0x000fe400078e020d */
[----:B------:R-:W-:Y:S02]  /*7c730*/  IMAD.MOV.U32 R15, RZ, RZ, RZ ;  /* 0x000000ffff0f7224 */ /* 0x000fe400078e00ff */
[----:B------:R-:W-:Y:S02]  /*7c740*/  IMAD.IADD R17, R61, 0x1, R17 ;  /* 0x000000013d117824 */ /* 0x000fe400078e0211 */
[----:B------:R-:W-:-:S04]  /*7c750*/  IMAD.WIDE.U32 R14, R52, R39, R14 ;  /* 0x00000027340e7225 */ /* 0x000fc800078e000e */
[----:B------:R-:W-:Y:S01]  /*7c760*/  IMAD.IADD R31, R19, 0x1, R13 ;  /* 0x00000001131f7824 */ /* 0x000fe200078e020d */
[----:B------:R-:W-:Y:S01]  /*7c770*/  IADD3 R17, P2, P5, R44, R14, R17 ;  /* 0x0000000e2c117210 */ /* 0x000fe20007d5e011 */
[----:B------:R-:W-:Y:S01]  /*7c780*/  IMAD.IADD R13, R65, 0x1, R15 ;  /* 0x00000001410d7824 */ /* 0x000fe200078e020f */
[----:B------:R-:W-:Y:S01]  /*7c790*/  SEL R19, RZ, 0x1, !P1 ;  /* 0x00000001ff137807 */ /* 0x000fe20004800000 */
        /* <DEDUP_REMOVED lines=21> */
[----:B------:R-:W-:Y:S02]  /*7c8f0*/  IADD3.X R38, PT, PT, R75, R38, RZ, P2, P5 ;  /* 0x000000264b267210 */ /* 0x000fe400017ea4ff */
[----:B------:R-:W-:Y:S01]  /*7c900*/  IADD3.X R75, P1, PT, RZ, R28, RZ, P1, !PT ;  /* 0x0000001cff4b7210 */ /* 0x000fe20000f3e4ff */
[----:B------:R-:W-:-:S03]  /*7c910*/  IMAD.WIDE.U32 R70, R18, R4, RZ ;  /* 0x0000000412467225 */ /* 0x000fc600078e00ff */
        /* <DEDUP_REMOVED lines=88> */
[----:B------:R-:W-:Y:S01]  /*7cea0*/  IMAD.WIDE.U32 R20, P5, R18, R9, R20 ;  /* 0x0000000912147225 */ /* 0x000fe200078a0014 */
[----:B------:R-:W-:-:S03]  /*7ceb0*/  ISETP.NE.AND P6, PT, R22, RZ, PT ;  /* 0x000000ff1600720c */ /* 0x000fc60003fc5270 */
[----:B------:R-:W-:Y:S01]  /*7cec0*/  IMAD R22, R73, R10, RZ ;  /* 0x0000000a49167224 */ /* 0x000fe200078e02ff */
[----:B------:R-:W-:Y:S01]  /*7ced0*/  IADD3.X R74, PT, PT, RZ, RZ, RZ, P6, P4 ;  /* 0x000000ffff4a7210 */ /* 0x000fe200037e84ff */
[----:B------:R-:W-:-:S04]  /*7cee0*/  IMAD.WIDE.U32 R18, R18, R8, RZ ;  /* 0x0000000812127225 */ /* 0x000fc800078e00ff */
[----:B------:R-:W-:Y:S02]  /*7cef0*/  IMAD R79, R75, R11, R22 ;  /* 0x0000000b4b4f7224 */ /* 0x000fe400078e0216 */
[----:B------:R-:W-:Y:S01]  /*7cf00*/  IMAD.X R29, RZ, RZ, RZ, P5 ;  /* 0x000000ffff1d7224 */ /* 0x000fe200028e06ff */
[----:B------:R-:W-:Y:S01]  /*7cf10*/  IADD3 R76, P5, PT, R19, R20, RZ ;  /* 0x00000014134c7210 */ /* 0x000fe20007fbe0ff */
[----:B------:R-:W-:Y:S02]  /*7cf20*/  IMAD.IADD R79, R13, 0x1, R79 ;  /* 0x000000010d4f7824 */ /* 0x000fe400078e024f */
[----:B------:R-:W-:Y:S02]  /*7cf30*/  IMAD.MOV.U32 R28, RZ, RZ, R21 ;  /* 0x000000ffff1c7224 */ /* 0x000fe400078e0015 */
[----:B------:R-:W-:-:S04]  /*7cf40*/  IMAD.WIDE.U32 R24, R79, R2, RZ ;  /* 0x000000024f187225 */ /* 0x000fc800078e00ff */
[----:B------:R-:W-:-:S04]  /*7cf50*/  IMAD.WIDE.U32.X R20, R31, R9, R28, P5 ;  /* 0x000000091f147225 */ /* 0x000fc800028e041c */
[----:B------:R-:W-:-:S04]  /*7cf60*/  IMAD.WIDE.U32 R24, P5, R12, R3, R24 ;  /* 0x000000030c187225 */ /* 0x000fc800078a0018 */
[----:B------:R-:W-:-:S04]  /*7cf70*/  IMAD.WIDE.U32 R28, R12, R2, RZ ;  /* 0x000000020c1c7225 */ /* 0x000fc800078e00ff */
[----:B------:R-:W-:Y:S01]  /*7cf80*/  IMAD.X R31, RZ, RZ, RZ, P5 ;  /* 0x000000ffff1f7224 */ /* 0x000fe200028e06ff */
[----:B------:R-:W-:Y:S01]  /*7cf90*/  IADD3 R24, P4, PT, R29, R24, RZ ;  /* 0x000000181d187210 */ /* 0x000fe20007f9e0ff */
[----:B------:R-:W-:Y:S01]  /*7cfa0*/  IMAD.MOV.U32 R30, RZ, RZ, R25 ;  /* 0x000000ffff1e7224 */ /* 0x000fe200078e0019 */
[----:B------:R-:W-:Y:S01]  /*7cfb0*/  IADD3 RZ, P5, PT, R75, R28, RZ ;  /* 0x0000001c4bff7210 */ /* 0x000fe20007fbe0ff */
[----:B------:R-:W-:Y:S02]  /*7cfc0*/  IMAD.IADD R22, R27, 0x1, R37 ;  /* 0x000000011b167824 */ /* 0x000fe400078e0225 */
[----:B------:R-:W-:Y:S01]  /*7cfd0*/  IMAD.WIDE.U32 R26, R32, R57, RZ ;  /* 0x00000039201a7225 */ /* 0x000fe200078e00ff */
[----:B------:R-:W-:-:S03]  /*7cfe0*/  IADD3.X RZ, P5, PT, R73, R24, RZ, P5, !PT ;  /* 0x0000001849ff7210 */ /* 0x000fc60002fbe4ff */
[----:B------:R-:W-:-:S04]  /*7cff0*/  IMAD.WIDE.U32 R28, R79, R4, RZ ;  /* 0x000000044f1c7225 */ /* 0x000fc800078e00ff */
[----:B------:R-:W-:-:S04]  /*7d000*/  IMAD.WIDE.U32.X R30, R79, R3, R30, P4 ;  /* 0x000000034f1e7225 */ /* 0x000fc800020e041e */
[----:B------:R-:W-:Y:S01]  /*7d010*/  IMAD.IADD R13, R33, 0x1, R27 ;  /* 0x00000001210d7824 */ /* 0x000fe200078e021b */
[----:B------:R-:W-:Y:S01]  /*7d020*/  IADD3.X R73, P6, PT, RZ, R30, RZ, P5, !PT ;  /* 0x0000001eff497210 */ /* 0x000fe20002fde4ff */
[----:B------:R-:W-:Y:S01]  /*7d030*/  IMAD.WIDE.U32 R28, P0, R12, R5, R28 ;  /* 0x000000050c1c7225 */ /* 0x000fe2000780001c */
[----:B------:R-:W-:Y:S02]  /*7d040*/  IADD3 R62, P5, PT, R69, R26, RZ ;  /* 0x0000001a453e7210 */ /* 0x000fe40007fbe0ff */
[----:B------:R-:W-:Y:S01]  /*7d050*/  IADD3 R13, P4, P3, R16, R13, R14 ;  /* 0x0000000d100d7210 */ /* 0x000fe20007b9e00e */
[----:B------:R-:W-:Y:S01]  /*7d060*/  IMAD.WIDE.U32 R16, R12, R4, RZ ;  /* 0x000000040c107225 */ /* 0x000fe200078e00ff */
[----:B------:R-:W-:-:S03]  /*7d070*/  IADD3.X R30, PT, PT, RZ, RZ, RZ, P2, P1 ;  /* 0x000000ffff1e7210 */ /* 0x000fc600017e24ff */
        /* <DEDUP_REMOVED lines=21> */
[----:B------:R-:W-:Y:S01]  /*7d1d0*/  IMAD.WIDE.U32 R14, R73, R10, RZ ;  /* 0x0000000a490e7225 */ /* 0x000fe200078e00ff */
[----:B------:R-:W-:Y:S02]  /*7d1e0*/  IADD3 R27, P2, PT, R19, R24, RZ ;  /* 0x00000018131b7210 */ /* 0x000fe40007f5e0ff */
[----:B------:R-:W-:Y:S01]  /*7d1f0*/  IADD3 R28, P0, PT, R13, R18, RZ ;  /* 0x000000120d1c7210 */ /* 0x000fe20007f1e0ff */
[----:B------:R-:W-:Y:S01]  /*7d200*/  IMAD.WIDE.U32 R18, R79, R8, RZ ;  /* 0x000000084f127225 */ /* 0x000fe200078e00ff */
[----:B------:R-:W-:Y:S02]  /*7d210*/  IADD3.X R70, P5, P6, R20, RZ, RZ, P6, P5 ;  /* 0x000000ff14467210 */ /* 0x000fe400036aa4ff */
[----:B------:R-:W-:Y:S01]  /*7d220*/  IADD3.X R68, P1, PT, R68, R23, RZ, P1, !PT ;  /* 0x0000001744447210 */ /* 0x000fe20000f3e4ff */
[----:B------:R-:W-:Y:S01]  /*7d230*/  IMAD R20, R75, R10, RZ ;  /* 0x0000000a4b147224 */ /* 0x000fe200078e02ff */
[----:B------:R-:W-:Y:S01]  /*7d240*/  IADD3.X R72, PT, PT, R21, RZ, RZ, P5, P6 ;  /* 0x000000ff15487210 */ /* 0x000fe20002fec4ff */
[----:B------:R-:W-:Y:S01]  /*7d250*/  IMAD.WIDE.U32 R18, P5, R12, R9, R18 ;  /* 0x000000090c127225 */ /* 0x000fe200078a0012 */
[----:B------:R-:W-:-:S03]  /*7d260*/  IADD3.X R68, P0, PT, R68, R27, RZ, P0, !PT ;  /* 0x0000001b44447210 */ /* 0x000fc6000071e4ff */
[----:B------:R-:W-:Y:S02]  /*7d270*/  IMAD R31, R73, R11, R20 ;  /* 0x0000000b491f7224 */ /* 0x000fe400078e0214 */
[----:B------:R-:W-:-:S04]  /*7d280*/  IMAD.WIDE.U32 R12, R12, R8, RZ ;  /* 0x000000080c0c7225 */ /* 0x000fc800078e00ff */
[----:B------:R-:W-:Y:S02]  /*7d290*/  IMAD.MOV.U32 R16, RZ, RZ, R25 ;  /* 0x000000ffff107224 */ /* 0x000fe400078e0019 */
[----:B------:R-:W-:Y:S02]  /*7d2a0*/  IMAD.IADD R31, R15, 0x1, R31 ;  /* 0x000000010f1f7824 */ /* 0x000fe400078e021f */
[----:B------:R-:W-:Y:S02]  /*7d2b0*/  IMAD.MOV.U32 R23, RZ, RZ, RZ ;  /* 0x000000ffff177224 */ /* 0x000fe400078e00ff */
[----:B------:R-:W-:Y:S01]  /*7d2c0*/  IMAD.X R25, RZ, RZ, RZ, P5 ;  /* 0x000000ffff197224 */ /* 0x000fe200028e06ff */
[----:B------:R-:W-:Y:S01]  /*7d2d0*/  IADD3 R77, P5, PT, R13, R18, RZ ;  /* 0x000000120d4d7210 */ /* 0x000fe20007fbe0ff */
[----:B------:R-:W-:-:S04]  /*7d2e0*/  IMAD.WIDE.U32.X R16, R79, R7, R16, P2 ;  /* 0x000000074f107225 */ /* 0x000fc800010e0410 */
[----:B------:R-:W-:Y:S01]  /*7d2f0*/  IMAD.WIDE.U32 R26, R31, R2, RZ ;  /* 0x000000021f1a7225 */ /* 0x000fe200078e00ff */
[----:B------:R-:W-:-:S03]  /*7d300*/  IADD3.X R15, P0, P1, R16, RZ, RZ, P0, P1 ;  /* 0x000000ff100f7210 */ /* 0x000fc600001024ff */
[----:B------:R-:W-:Y:S02]  /*7d310*/  IMAD.MOV.U32 R24, RZ, RZ, R19 ;  /* 0x000000ffff187224 */ /* 0x000fe400078e0013 */
[----:B------:R-:W-:-:S04]  /*7d320*/  IMAD.WIDE.U32 R22, R50, R49, R22 ;  /* 0x0000003132167225 */ /* 0x000fc800078e0016 */
[----:B------:R-:W-:Y:S01]  /*7d330*/  IMAD.WIDE.U32 R20, R14, R2, RZ ;  /* 0x000000020e147225 */ /* 0x000fe200078e00ff */
[----:B------:R-:W-:-:S03]  /*7d340*/  IADD3 R81, P6, P2, R74, R22, R81 ;  /* 0x000000164a517210 */ /* 0x000fc60007ade051 */
[----:B------:R-:W-:-:S04]  /*7d350*/  IMAD.WIDE.U32.X R18, R79, R9, R24, P5 ;  /* 0x000000094f127225 */ /* 0x000fc800028e0418 */
[----:B------:R-:W-:Y:S01]  /*7d360*/  IMAD.WIDE.U32 R24, P5, R14, R3, R26 ;  /* 0x000000030e187225 */ /* 0x000fe200078a001a */
[----:B------:R-:W-:Y:S02]  /*7d370*/  IADD3.X R26, PT, PT, R17, RZ, RZ, P0, P1 ;  /* 0x000000ff111a7210 */ /* 0x000fe400007e24ff */
[----:B------:R-:W-:Y:S01]  /*7d380*/  IADD3 RZ, P0, PT, R73, R20, RZ ;  /* 0x0000001449ff7210 */ /* 0x000fe20007f1e0ff */
        /* <DEDUP_REMOVED lines=41> */
[----:B------:R-:W-:Y:S01]  /*7d620*/  IADD3 R24, P5, PT, R19, R16, RZ ;  /* 0x0000001013187210 */ /* 0x000fe20007fbe0ff */
[----:B------:R-:W-:Y:S01]  /*7d630*/  IMAD.WIDE.U32 R16, R25, R10, RZ ;  /* 0x0000000a19107225 */ /* 0x000fe200078e00ff */
[----:B------:R-:W-:-:S02]  /*7d640*/  ISETP.GE.U32.AND.EX P1, PT, R27, R74, PT, P1 ;  /* 0x0000004a1b00720c */ /* 0x000fc40003f26110 */
[----:B------:R-:W-:Y:S01]  /*7d650*/  IADD3 R26, P6, PT, R15, R18, RZ ;  /* 0x000000120f1a7210 */ /* 0x000fe20007fde0ff */
[----:B------:R-:W-:Y:S01]  /*7d660*/  IMAD.WIDE.U32 R18, R31, R8, RZ ;  /* 0x000000081f127225 */ /* 0x000fe200078e00ff */
[----:B------:R-:W-:Y:S02]  /*7d670*/  IADD3.X R43, P2, PT, R43, R22, RZ, P0, !PT ;  /* 0x000000162b2b7210 */ /* 0x000fe4000075e4ff */
[----:B------:R-:W-:Y:S01]  /*7d680*/  SEL R75, RZ, 0x1, P1 ;  /* 0x00000001ff4b7807 */ /* 0x000fe20000800000 */
[----:B------:R-:W-:Y:S01]  /*7d690*/  IMAD.IADD R17, R17, 0x1, R21 ;  /* 0x0000000111117824 */ /* 0x000fe200078e0215 */
[----:B------:R-:W-:Y:S01]  /*7d6a0*/  IADD3.X R43, P1, PT, R43, R24, RZ, P6, !PT ;  /* 0x000000182b2b7210 */ /* 0x000fe2000373e4ff */
[----:B------:R-:W-:Y:S01]  /*7d6b0*/  IMAD.WIDE.U32.X R20, R31, R7, R12, P5 ;  /* 0x000000071f147225 */ /* 0x000fe200028e040c */
[----:B------:R-:W-:-:S03]  /*7d6c0*/  IADD3 R75, P0, PT, R75, R64, RZ ;  /* 0x000000404b4b7210 */ /* 0x000fc60007f1e0ff */
        /* <DEDUP_REMOVED lines=42> */
[----:B------:R-:W-:Y:S01]  /*7d970*/  SEL R19, RZ, 0x1, P0 ;  /* 0x00000001ff137807 */ /* 0x000fe20000000000 */
[----:B------:R-:W-:Y:S01]  /*7d980*/  IMAD.WIDE.U32 R14, R17, R6, RZ ;  /* 0x00000006110e7225 */ /* 0x000fe200078e00ff */
[----:B------:R-:W-:-:S02]  /*7d990*/  IADD3.X R20, P1, P2, R12, RZ, RZ, P2, P1 ;  /* 0x000000ff0c147210 */ /* 0x000fc400012224ff */
[----:B------:R-:W-:Y:S02]  /*7d9a0*/  IADD3.X R18, PT, PT, RZ, RZ, RZ, P4, P3 ;  /* 0x000000ffff127210 */ /* 0x000fe400027e64ff */
[----:B------:R-:W-:Y:S02]  /*7d9b0*/  ISETP.GE.U32.AND.EX P5, PT, R36, R77, PT, P5 ;  /* 0x0000004d2400720c */ /* 0x000fe40003fa6150 */
[----:B------:R-:W-:Y:S02]  /*7d9c0*/  ISETP.GE.U32.AND P0, PT, R28, R75, PT ;  /* 0x0000004b1c00720c */ /* 0x000fe40003f06070 */
[----:B------:R-:W-:Y:S02]  /*7d9d0*/  IADD3 R30, P4, P3, R71, R34, R30 ;  /* 0x00000022471e7210 */ /* 0x000fe40007b9e01e */
[----:B------:R-:W-:Y:S02]  /*7d9e0*/  IADD3.X R21, PT, PT, R13, RZ, RZ, P1, P2 ;  /* 0x000000ff0d157210 */ /* 0x000fe40000fe44ff */
[----:B------:R-:W-:Y:S01]  /*7d9f0*/  IADD3 R60, P6, P2, R19, R60, R18 ;  /* 0x0000003c133c7210 */ /* 0x000fe20007ade012 */
[----:B------:R-:W-:Y:S01]  /*7da00*/  IMAD.WIDE.U32 R18, R16, R6, RZ ;  /* 0x0000000610127225 */ /* 0x000fe200078e00ff */
[----:B------:R-:W-:-:S02]  /*7da10*/  ISETP.GE.U32.AND.EX P0, PT, R69, R36, PT, P0 ;  /* 0x000000244500720c */ /* 0x000fc40003f06100 */
[----:B------:R-:W-:Y:S01]  /*7da20*/  SEL R26, RZ, 0x1, P5 ;  /* 0x00000001ff1a7807 */ /* 0x000fe20002800000 */
[----:B------:R-:W-:Y:S01]  /*7da30*/  IMAD.WIDE.U32 R12, P5, R16, R7, R14 ;  /* 0x00000007100c7225 */ /* 0x000fe200078a000e */
[----:B------:R-:W-:Y:S02]  /*7da40*/  IADD3 R15, P1, PT, R20, R27, RZ ;  /* 0x0000001b140f7210 */ /* 0x000fe40007f3e0ff */
[----:B------:R-:W-:Y:S02]  /*7da50*/  IADD3.X R38, PT, PT, RZ, R38, RZ, P4, P3 ;  /* 0x00000026ff267210 */ /* 0x000fe400027e64ff */
        /* <DEDUP_REMOVED lines=78> */
.L_x_225:
        /* <DEDUP_REMOVED lines=21> */
.L_x_226:
        /* <DEDUP_REMOVED lines=69> */
.L_x_227:
        /* <DEDUP_REMOVED lines=21> */
.L_x_228:
        /* <DEDUP_REMOVED lines=76> */
.L_x_229:
        /* <DEDUP_REMOVED lines=21> */
.L_x_230:
        /* <DEDUP_REMOVED lines=15> */
[C-C-:B------:R-:W-:Y:S01]  /*7ed30*/  SHF.L.U64.HI R44, R20.reuse, 0x1, R23.reuse ;  /* 0x00000001142c7819 */ /* 0x140fe20000010217 */
[----:B------:R-:W-:Y:S01]  /*7ed40*/  IMAD.WIDE.U32 R24, R47, R46, RZ ;  /* 0x0000002e2f187225 */ /* 0x000fe200078e00ff */
[--C-:B------:R-:W-:Y:S02]  /*7ed50*/  SHF.R.U64 R42, R20, 0x1f, R23.reuse ;  /* 0x0000001f142a7819 */ /* 0x100fe40000001217 */
[----:B------:R-:W-:Y:S01]  /*7ed60*/  SHF.R.U32.HI R23, RZ, 0x1f, R23 ;  /* 0x0000001fff177819 */ /* 0x000fe20000011617 */
[----:B------:R-:W-:Y:S01]  /*7ed70*/  IMAD.WIDE.U32 R28, R32, R32, RZ ;  /* 0x00000020201c7225 */ /* 0x000fe200078e00ff */
[----:B------:R-:W-:-:S02]  /*7ed80*/  LOP3.LUT R42, R42, 0xfffffffe, RZ, 0xc0, !PT ;  /* 0xfffffffe2a2a7812 */ /* 0x000fc400078ec0ff */
[----:B------:R-:W-:Y:S01]  /*7ed90*/  LOP3.LUT R43, R23, 0x1, RZ, 0xc0, !PT ;  /* 0x00000001172b7812 */ /* 0x000fe200078ec0ff */
[----:B------:R-:W-:Y:S02]  /*7eda0*/  IMAD.SHL.U32 R71, R20, 0x2, RZ ;  /* 0x0000000214477824 */ /* 0x000fe400078e00ff */
        /* <DEDUP_REMOVED lines=8> */
[----:B------:R-:W-:-:S04]  /*7ee30*/  IMAD.WIDE.U32 R40, R46, R46, RZ ;  /* 0x0000002e2e287225 */ /* 0x000fc800078e00ff */
[----:B------:R-:W-:Y:S02]  /*7ee40*/  IMAD.SHL.U32 R29, R24, 0x2, RZ ;  /* 0x00000002181d7824 */ /* 0x000fe400078e00ff */
[----:B------:R-:W-:-:S04]  /*7ee50*/  IMAD.WIDE.U32 R20, R47, R32, RZ ;  /* 0x000000202f147225 */ /* 0x000fc800078e00ff */
[----:B------:R-:W-:-:S04]  /*7ee60*/  IMAD.WIDE.U32 R24, R46, R49, RZ ;  /* 0x000000312e187225 */ /* 0x000fc800078e00ff */
[C---:B------:R-:W-:Y:S02]  /*7ee70*/  IMAD.IADD R31, R59.reuse, 0x1, R31 ;  /* 0x000000013b1f7824 */ /* 0x040fe400078e021f */
[----:B------:R-:W-:Y:S01]  /*7ee80*/  IMAD.IADD R69, R59, 0x1, R41 ;  /* 0x000000013b457824 */ /* 0x000fe200078e0229 */
[----:B------:R-:W-:Y:S01]  /*7ee90*/  LOP3.LUT R41, R44, 0x1, RZ, 0xc0, !PT ;  /* 0x000000012c297812 */ /* 0x000fe200078ec0ff */
[----:B------:R-:W-:Y:S01]  /*7eea0*/  IMAD.WIDE.U32 R42, R49, R49, R42 ;  /* 0x00000031312a7225 */ /* 0x000fe200078e002a */
[----:B------:R-:W-:Y:S02]  /*7eeb0*/  IADD3 R31, P3, P4, R24, R31, R20 ;  /* 0x0000001f181f7210 */ /* 0x000fe40007c7e014 */
[----:B------:R-:W-:Y:S01]  /*7eec0*/  LOP3.LUT R24, R29, 0xfffffffe, RZ, 0xc0, !PT ;  /* 0xfffffffe1d187812 */ /* 0x000fe200078ec0ff */
[----:B------:R-:W-:Y:S01]  /*7eed0*/  IMAD.X R41, RZ, RZ, R41, P0 ;  /* 0x000000ffff297224 */ /* 0x000fe200000e0629 */
[----:B------:R-:W-:Y:S01]  /*7eee0*/  SHF.R.U32.HI R23, RZ, 0x1f, R31 ;  /* 0x0000001fff177819 */ /* 0x000fe2000001161f */
[----:B------:R-:W-:Y:S01]  /*7eef0*/  IMAD.WIDE.U32 R32, R48, R47, RZ ;  /* 0x0000002f30207225 */ /* 0x000fe200078e00ff */
[----:B------:R-:W-:-:S02]  /*7ef00*/  IADD3 R24, P1, PT, R24, R69, RZ ;  /* 0x0000004518187210 */ /* 0x000fc40007f3e0ff */
[----:B------:R-:W-:Y:S01]  /*7ef10*/  IADD3 R20, P6, PT, R41, R42, RZ ;  /* 0x0000002a29147210 */ /* 0x000fe20007fde0ff */
[----:B------:R-:W-:Y:S01]  /*7ef20*/  IMAD.WIDE.U32 R34, R39, R46, RZ ;  /* 0x0000002e27227225 */ /* 0x000fe200078e00ff */
[----:B------:R-:W-:-:S03]  /*7ef30*/  IADD3 R41, P0, PT, R23, R26, RZ ;  /* 0x0000001a17297210 */ /* 0x000fc60007f1e0ff */
[----:B------:R-:W-:Y:S02]  /*7ef40*/  IMAD.X R44, R37, 0x1, R43, P6 ;  /* 0x00000001252c7824 */ /* 0x000fe400030e062b */
[----:B------:R-:W-:Y:S01]  /*7ef50*/  IMAD.IADD R42, R65, 0x1, R35 ;  /* 0x00000001412a7824 */ /* 0x000fe200078e0223 */
[----:B------:R-:W-:Y:S01]  /*7ef60*/  IADD3 R35, P6, PT, R41, R40, RZ ;  /* 0x0000002829237210 */ /* 0x000fe20007fde0ff */
[----:B------:R-:W-:Y:S02]  /*7ef70*/  IMAD.IADD R29, R61, 0x1, R33 ;  /* 0x000000013d1d7824 */ /* 0x000fe400078e0221 */
[----:B------:R-:W-:Y:S02]  /*7ef80*/  IMAD.MOV.U32 R43, RZ, RZ, RZ ;  /* 0x000000ffff2b7224 */ /* 0x000fe400078e00ff */
[----:B------:R-:W-:Y:S01]  /*7ef90*/  IMAD.X R33, RZ, RZ, R74, P0 ;  /* 0x000000ffff217224 */ /* 0x000fe200000e064a */
[----:B------:R-:W-:Y:S01]  /*7efa0*/  ISETP.GT.U32.AND P0, PT, R26, R41, PT ;  /* 0x000000291a00720c */ /* 0x000fe20003f04070 */
[----:B------:R-:W-:-:S03]  /*7efb0*/  IMAD.WIDE.U32 R42, R47, R39, R42 ;  /* 0x000000272f2a7225 */ /* 0x000fc600078e002a */
[----:B------:R-:W-:Y:S01]  /*7efc0*/  ISETP.GT.U32.AND.EX P0, PT, R74, R33, PT, P0 ;  /* 0x000000214a00720c */ /* 0x000fe20003f04100 */
[----:B------:R-:W-:Y:S02]  /*7efd0*/  IMAD.IADD R36, R65, 0x1, R75 ;  /* 0x0000000141247824 */ /* 0x000fe400078e024b */
[----:B------:R-:W-:Y:S02]  /*7efe0*/  IMAD.MOV.U32 R37, RZ, RZ, RZ ;  /* 0x000000ffff257224 */ /* 0x000fe400078e00ff */
[----:B------:R-:W-:Y:S01]  /*7eff0*/  IMAD.X R75, R33, 0x1, R24, P6 ;  /* 0x00000001214b7824 */ /* 0x000fe200030e0618 */
[----:B------:R-:W-:Y:S01]  /*7f000*/  IADD3 R24, P6, PT, R29, R42, RZ ;  /* 0x0000002a1d187210 */ /* 0x000fe20007fde0ff */
[----:B------:R-:W-:Y:S01]  /*7f010*/  IMAD.WIDE.U32 R68, R49, R39, R36 ;  /* 0x0000002731447225 */ /* 0x000fe200078e0024 */
[----:B------:R-:W-:Y:S02]  /*7f020*/  SEL R29, R26, R41, P0 ;  /* 0x000000291a1d7207 */ /* 0x000fe40000000000 */
[----:B------:R-:W-:Y:S01]  /*7f030*/  SEL R33, R74, R33, P0 ;  /* 0x000000214a217207 */ /* 0x000fe20000000000 */
[----:B------:R-:W-:Y:S01]  /*7f040*/  IMAD.MOV.U32 R39, RZ, RZ, RZ ;  /* 0x000000ffff277224 */ /* 0x000fe200078e00ff */
[----:B------:R-:W-:Y:S01]  /*7f050*/  ISETP.GT.U32.AND P0, PT, R29, R35, PT ;  /* 0x000000231d00720c */ /* 0x000fe20003f04070 */
[----:B------:R-:W-:Y:S01]  /*7f060*/  IMAD.WIDE.U32 R36, R28, R10, RZ ;  /* 0x0000000a1c247225 */ /* 0x000fe200078e00ff */
[----:B------:R-:W-:-:S02]  /*7f070*/  SHF.R.U32.HI R29, RZ, 0x1f, R77 ;  /* 0x0000001fff1d7819 */ /* 0x000fc4000001164d */
[----:B------:R-:W-:Y:S01]  /*7f080*/  LOP3.LUT R42, R62, 0xfffffffe, RZ, 0xc0, !PT ;  /* 0xfffffffe3e2a7812 */ /* 0x000fe200078ec0ff */
[----:B------:R-:W-:Y:S01]  /*7f090*/  IMAD.WIDE.U32 R40, R58, R49, R38 ;  /* 0x000000313a287225 */ /* 0x000fe200078e0026 */
[----:B------:R-:W-:Y:S02]  /*7f0a0*/  LOP3.LUT R38, R64, 0x1, RZ, 0xc0, !PT ;  /* 0x0000000140267812 */ /* 0x000fe400078ec0ff */
[----:B------:R-:W-:Y:S01]  /*7f0b0*/  ISETP.GT.U32.AND.EX P0, PT, R33, R75, PT, P0 ;  /* 0x0000004b2100720c */ /* 0x000fe20003f04100 */
[----:B------:R-:W-:Y:S01]  /*7f0c0*/  IMAD.X R70, R65, 0x1, R43, P6 ;  /* 0x0000000141467824 */ /* 0x000fe200030e062b */
[----:B------:R-:W-:Y:S01]  /*7f0d0*/  LOP3.LUT R43, R29, 0x1, RZ, 0xc0, !PT ;  /* 0x000000011d2b7812 */ /* 0x000fe200078ec0ff */
[----:B------:R-:W-:Y:S01]  /*7f0e0*/  IMAD.X R29, RZ, RZ, R38, P1 ;  /* 0x000000ffff1d7224 */ /* 0x000fe200008e0626 */
[----:B------:R-:W-:Y:S01]  /*7f0f0*/  IADD3 R58, P1, P6, R72, R68, R73 ;  /* 0x00000044483a7210 */ /* 0x000fe20007e3e049 */
[----:B------:R-:W-:Y:S01]  /*7f100*/  IMAD.IADD R65, R65, 0x1, R69 ;  /* 0x0000000141417824 */ /* 0x000fe200078e0245 */
[----:B------:R-:W-:Y:S01]  /*7f110*/  SEL R69, RZ, 0x1, !P0 ;  /* 0x00000001ff457807 */ /* 0x000fe20004000000 */
[----:B------:R-:W-:-:S03]  /*7f120*/  IMAD.WIDE.U32 R38, R36, R2, RZ ;  /* 0x0000000224267225 */ /* 0x000fc600078e00ff */
[----:B------:R-:W-:Y:S01]  /*7f130*/  IADD3.X R33, PT, PT, RZ, R65, RZ, P1, P6 ;  /* 0x00000041ff217210 */ /* 0x000fe20000fec4ff */
[----:B------:R-:W-:Y:S01]  /*7f140*/  IMAD R62, R71, R10, RZ ;  /* 0x0000000a473e7224 */ /* 0x000fe200078e02ff */
[----:B------:R-:W-:Y:S01]  /*7f150*/  IADD3 RZ, P1, PT, R28, R38, RZ ;  /* 0x000000261cff7210 */ /* 0x000fe20007f3e0ff */
[----:B------:R-:W-:Y:S01]  /*7f160*/  IMAD.WIDE.U32 R42, R47, R47, R42 ;  /* 0x0000002f2f2a7225 */ /* 0x000fe200078e002a */
[----:B------:R-:W-:-:S03]  /*7f170*/  IADD3.X R38, PT, PT, RZ, RZ, RZ, P2, P5 ;  /* 0x000000ffff267210 */ /* 0x000fc600017ea4ff */
[----:B------:R-:W-:Y:S01]  /*7f180*/  IMAD R73, R28, R11, R62 ;  /* 0x0000000b1c497224 */ /* 0x000fe200078e023e */
[----:B------:R-:W-:Y:S01]  /*7f190*/  IADD3 R42, P0, P6, R29, R42, R58 ;  /* 0x0000002a1d2a7210 */ /* 0x000fe20007e1e03a */
[----:B------:R-:W-:Y:S02]  /*7f1a0*/  IMAD.IADD R28, R45, 0x1, R43 ;  /* 0x000000012d1c7824 */ /* 0x000fe400078e022b */
        /* <DEDUP_REMOVED lines=15> */
[----:B------:R-:W-:Y:S02]  /*7f2a0*/  IMAD.X R35, RZ, RZ, RZ, P5 ;  /* 0x000000ffff237224 */ /* 0x000fe400028e06ff */
[----:B------:R-:W-:Y:S01]  /*7f2b0*/  IMAD.X R33, RZ, RZ, RZ, P6 ;  /* 0x000000ffff217224 */ /* 0x000fe200030e06ff */
[----:B------:R-:W-:Y:S01]  /*7f2c0*/  IADD3 R46, P5, P6, R32, R61, R34 ;  /* 0x0000003d202e7210 */ /* 0x000fe20007ebe022 */
[----:B------:R-:W-:Y:S01]  /*7f2d0*/  IMAD.X R58, R75, 0x1, R74, P2 ;  /* 0x000000014b3a7824 */ /* 0x000fe200010e064a */
[----:B------:R-:W-:Y:S01]  /*7f2e0*/  IADD3 R48, P2, PT, R39, R64, RZ ;  /* 0x0000004027307210 */ /* 0x000fe20007f5e0ff */
[----:B------:R-:W-:Y:S01]  /*7f2f0*/  IMAD.WIDE.U32 R28, R36, R4, RZ ;  /* 0x00000004241c7225 */ /* 0x000fe200078e00ff */
[----:B------:R-:W-:Y:S02]  /*7f300*/  IADD3.X R39, PT, PT, RZ, RZ, RZ, P5, P6 ;  /* 0x000000ffff277210 */ /* 0x000fe40002fec4ff */
[----:B------:R-:W-:Y:S01]  /*7f310*/  IADD3 R27, P5, PT, R69, R22, RZ ;  /* 0x00000016451b7210 */ /* 0x000fe20007fbe0ff */
[----:B------:R-:W-:Y:S01]  /*7f320*/  IMAD.MOV.U32 R34, RZ, RZ, R65 ;  /* 0x000000ffff227224 */ /* 0x000fe200078e0041 */
[----:B------:R-:W-:Y:S01]  /*7f330*/  ISETP.GE.U32.AND.EX P0, PT, R58, R75, PT, P0 ;  /* 0x0000004b3a00720c */ /* 0x000fe20003f06100 */
        /* <DEDUP_REMOVED lines=9> */
[C---:B------:R-:W-:Y:S01]  /*7f3d0*/  SHF.L.U64.HI R74, R30.reuse, 0x1, R31 ;  /* 0x000000011e4a7819 */ /* 0x040fe2000001021f */
[----:B------:R-:W-:Y:S01]  /*7f3e0*/  IMAD.X R65, R29, 0x1, R46, P5 ;  /* 0x000000011d417824 */ /* 0x000fe200028e062e */
[----:B------:R-:W-:Y:S01]  /*7f3f0*/  IADD3 R37, P5, PT, R43, R68, RZ ;  /* 0x000000442b257210 */ /* 0x000fe20007fbe0ff */
[----:B------:R-:W-:Y:S01]  /*7f400*/  IMAD.X R79, RZ, RZ, R35, P1 ;  /* 0x000000ffff4f7224 */ /* 0x000fe200008e0623 */
[----:B------:R-:W-:Y:S01]  /*7f410*/  LEA R61, P0, R30, R61, 0x1 ;  /* 0x0000003d1e3d7211 */ /* 0x000fe200078008ff */
[----:B------:R-:W-:Y:S01]  /*7f420*/  IMAD.WIDE.U32 R30, R73, R6, RZ ;  /* 0x00000006491e7225 */ /* 0x000fe200078e00ff */
[----:B------:R-:W-:-:S02]  /*7f430*/  ISETP.GT.U32.AND P6, PT, R22, R27, PT ;  /* 0x0000001b1600720c */ /* 0x000fc40003fc4070 */
[----:B------:R-:W-:Y:S01]  /*7f440*/  IADD3 R69, P1, PT, R37, R26, RZ ;  /* 0x0000001a25457210 */ /* 0x000fe20007f3e0ff */
[----:B------:R-:W-:Y:S01]  /*7f450*/  IMAD.X R48, RZ, RZ, R65, P5 ;  /* 0x000000ffff307224 */ /* 0x000fe200028e0641 */
[----:B------:R-:W-:Y:S02]  /*7f460*/  ISETP.GT.U32.AND.EX P6, PT, R60, R29, PT, P6 ;  /* 0x0000001d3c00720c */ /* 0x000fe40003fc4160 */
[----:B------:R-:W-:Y:S01]  /*7f470*/  IADD3 R61, P5, PT, R61, R28, RZ ;  /* 0x0000001c3d3d7210 */ /* 0x000fe20007fbe0ff */
[----:B------:R-:W-:Y:S01]  /*7f480*/  IMAD.X R71, R48, 0x1, R46, P1 ;  /* 0x0000000130477824 */ /* 0x000fe200008e062e */
[----:B------:R-:W-:Y:S02]  /*7f490*/  IADD3.X R79, P0, PT, R79, R74, RZ, P0, !PT ;  /* 0x0000004a4f4f7210 */ /* 0x000fe4000071e4ff */
[----:B------:R-:W-:Y:S02]  /*7f4a0*/  SEL R62, R22, R27, P6 ;  /* 0x0000001b163e7207 */ /* 0x000fe40003000000 */
[----:B------:R-:W-:-:S02]  /*7f4b0*/  IADD3.X R79, P5, PT, R79, R76, RZ, P5, !PT ;  /* 0x0000004c4f4f7210 */ /* 0x000fc40002fbe4ff */
[----:B------:R-:W-:Y:S01]  /*7f4c0*/  SEL R64, R60, R29, P6 ;  /* 0x0000001d3c407207 */ /* 0x000fe20003000000 */
[----:B------:R-:W-:Y:S01]  /*7f4d0*/  IMAD.WIDE.U32 R26, P6, R36, R7, R30 ;  /* 0x00000007241a7225 */ /* 0x000fe200078c001e */
[----:B------:R-:W-:Y:S02]  /*7f4e0*/  ISETP.GT.U32.AND P1, PT, R68, R37, PT ;  /* 0x000000254400720c */ /* 0x000fe40003f24070 */
[----:B------:R-:W-:Y:S01]  /*7f4f0*/  ISETP.GT.U32.AND P2, PT, R62, R68, PT ;  /* 0x000000443e00720c */ /* 0x000fe20003f44070 */
[----:B------:R-:W-:Y:S01]  /*7f500*/  IMAD.WIDE.U32 R30, R36, R6, RZ ;  /* 0x00000006241e7225 */ /* 0x000fe200078e00ff */
[----:B------:R-:W-:Y:S02]  /*7f510*/  ISETP.GT.U32.AND.EX P1, PT, R65, R48, PT, P1 ;  /* 0x000000304100720c */ /* 0x000fe40003f24110 */
[----:B------:R-:W-:Y:S01]  /*7f520*/  ISETP.GT.U32.AND.EX P2, PT, R64, R65, PT, P2 ;  /* 0x000000414000720c */ /* 0x000fe20003f44120 */
[----:B------:R-:W-:Y:S01]  /*7f530*/  IMAD.WIDE.U32 R28, R73, R8, RZ ;  /* 0x00000008491c7225 */ /* 0x000fe200078e00ff */
[----:B------:R-:W-:-:S02]  /*7f540*/  SEL R46, R68, R37, P1 ;  /* 0x00000025442e7207 */ /* 0x000fc40000800000 */
[----:B------:R-:W-:Y:S01]  /*7f550*/  SEL R48, R65, R48, P1 ;  /* 0x0000003041307207 */ /* 0x000fe20000800000 */
[----:B------:R-:W-:Y:S01]  /*7f560*/  IMAD R62, R79, R10, RZ ;  /* 0x0000000a4f3e7224 */ /* 0x000fe200078e02ff */
[----:B------:R-:W-:Y:S01]  /*7f570*/  SEL R68, RZ, 0x1, !P2 ;  /* 0x00000001ff447807 */ /* 0x000fe20005000000 */
[----:B------:R-:W-:Y:S01]  /*7f580*/  IMAD.X R35, RZ, RZ, RZ, P6 ;  /* 0x000000ffff237224 */ /* 0x000fe200030e06ff */
[----:B------:R-:W-:Y:S01]  /*7f590*/  IADD3 R81, P6, PT, R31, R26, RZ ;  /* 0x0000001a1f517210 */ /* 0x000fe20007fde0ff */
[----:B------:R-:W-:Y:S02]  /*7f5a0*/  IMAD.MOV.U32 R34, RZ, RZ, R27 ;  /* 0x000000ffff227224 */ /* 0x000fe400078e001b */
[----:B------:R-:W-:-:S04]  /*7f5b0*/  IMAD.WIDE.U32 R26, R61, R10, RZ ;  /* 0x0000000a3d1a7225 */ /* 0x000fc800078e00ff */
[----:B------:R-:W-:Y:S02]  /*7f5c0*/  IMAD R77, R61, R11, R62 ;  /* 0x0000000b3d4d7224 */ /* 0x000fe400078e023e */
[----:B------:R-:W-:-:S04]  /*7f5d0*/  IMAD.WIDE.U32 R28, P1, R36, R9, R28 ;  /* 0x00000009241c7225 */ /* 0x000fc8000782001c */
        /* <DEDUP_REMOVED lines=11> */
[----:B------:R-:W-:-:S03]  /*7f690*/  IADD3 R27, P0, PT, R27, R72, RZ ;  /* 0x000000481b1b7210 */ /* 0x000fc60007f1e0ff */
        /* <DEDUP_REMOVED lines=8> */
[----:B------:R-:W-:Y:S01]  /*7f720*/  IMAD.X R31, RZ, RZ, RZ, P5 ;  /* 0x000000ffff1f7224 */ /* 0x000fe200028e06ff */
[----:B------:R-:W-:Y:S01]  /*7f730*/  IADD3 R62, P6, PT, R63, R64, RZ ;  /* 0x000000403f3e7210 */ /* 0x000fe20007fde0ff */
[----:B------:R-:W-:Y:S01]  /*7f740*/  IMAD.MOV.U32 R30, RZ, RZ, R65 ;  /* 0x000000ffff1e7224 */ /* 0x000fe200078e0041 */
[----:B------:R-:W-:Y:S01]  /*7f750*/  IADD3.X R58, P5, PT, R58, R81, RZ, P2, !PT ;  /* 0x000000513a3a7210 */ /* 0x000fe200017be4ff */
[----:B------:R-:W-:Y:S01]  /*7f760*/  IMAD.IADD R24, R45, 0x1, R21 ;  /* 0x000000012d187824 */ /* 0x000fe200078e0215 */
[----:B------:R-:W-:Y:S01]  /*7f770*/  IADD3.X RZ, P2, PT, R79, R62, RZ, P1, !PT ;  /* 0x0000003e4fff7210 */ /* 0x000fe20000f5e4ff */
[----:B------:R-:W-:Y:S01]  /*7f780*/  IMAD.WIDE.U32.X R30, R77, R3, R30, P6 ;  /* 0x000000034d1e7225 */ /* 0x000fe200030e041e */
[----:B------:R-:W-:Y:S02]  /*7f790*/  IADD3.X R21, P0, P5, R34, RZ, RZ, P5, P0 ;  /* 0x000000ff22157210 */ /* 0x000fe40002d004ff */
[----:B------:R-:W-:Y:S01]  /*7f7a0*/  IADD3 R74, P1, PT, R69, R22, RZ ;  /* 0x00000016454a7210 */ /* 0x000fe20007f3e0ff */
[----:B------:R-:W-:Y:S01]  /*7f7b0*/  IMAD.WIDE.U32 R32, R77, R4, RZ ;  /* 0x000000044d207225 */ /* 0x000fe200078e00ff */
[----:B------:R-:W-:-:S03]  /*7f7c0*/  IADD3.X R81, PT, PT, R35, RZ, RZ, P0, P5 ;  /* 0x000000ff23517210 */ /* 0x000fc600007ea4ff */
[----:B------:R-:W-:Y:S01]  /*7f7d0*/  IMAD.IADD R73, R59, 0x1, R25 ;  /* 0x000000013b497824 */ /* 0x000fe200078e0219 */
[----:B------:R-:W-:Y:S01]  /*7f7e0*/  IADD3.X R25, P2, PT, RZ, R30, RZ, P2, !PT ;  /* 0x0000001eff197210 */ /* 0x000fe2000175e4ff */
[----:B------:R-:W-:-:S03]  /*7f7f0*/  IMAD.WIDE.U32 R34, P0, R26, R5, R32 ;  /* 0x000000051a227225 */ /* 0x000fc60007800020 */
[----:B------:R-:W-:Y:S01]  /*7f800*/  IADD3 R25, P5, PT, R25, R72, RZ ;  /* 0x0000004819197210 */ /* 0x000fe20007fbe0ff */
[----:B------:R-:W-:-:S04]  /*7f810*/  IMAD.WIDE.U32 R32, R26, R4, RZ ;  /* 0x000000041a207225 */ /* 0x000fc800078e00ff */
        /* <DEDUP_REMOVED lines=9> */
[----:B------:R-:W-:-:S04]  /*7f8b0*/  IMAD.WIDE.U32 R64, R77, R8, RZ ;  /* 0x000000084d407225 */ /* 0x000fc800078e00ff */
[----:B------:R-:W-:Y:S02]  /*7f8c0*/  IMAD.MOV.U32 R58, RZ, RZ, R35 ;  /* 0x000000ffff3a7224 */ /* 0x000fe400078e0023 */
[----:B------:R-:W-:Y:S02]  /*7f8d0*/  IMAD R22, R79, R10, RZ ;  /* 0x0000000a4f167224 */ /* 0x000fe400078e02ff */
[----:B------:R-:W-:Y:S01]  /*7f8e0*/  IMAD.X R72, R71, 0x1, R60, P1 ;  /* 0x0000000147487824 */ /* 0x000fe200008e063c */
[----:B------:R-:W-:Y:S01]  /*7f8f0*/  IADD3 R78, P1, PT, R31, R62, RZ ;  /* 0x0000003e1f4e7210 */ /* 0x000fe20007f3e0ff */
        /* <DEDUP_REMOVED lines=21> */
[----:B------:R-:W-:-:S03]  /*7fa50*/  IMAD.WIDE.U32 R62, R34, R2, RZ ;  /* 0x00000002223e7225 */ /* 0x000fc600078e00ff */
[----:B------:R-:W-:Y:S01]  /*7fa60*/  IADD3.X R65, PT, PT, R29, RZ, RZ, P0, P1 ;  /* 0x000000ff1d417210 */ /* 0x000fe200007e24ff */
[----:B------:R-:W-:Y:S01]  /*7fa70*/  IMAD.WIDE.U32.X R36, R77, R9, R36, P6 ;  /* 0x000000094d247225 */ /* 0x000fe200030e0424 */
[----:B------:R-:W-:Y:S02]  /*7fa80*/  IADD3 R58, P6, PT, R21, R30, RZ ;  /* 0x0000001e153a7210 */ /* 0x000fe40007fde0ff */
[----:B------:R-:W-:Y:S01]  /*7fa90*/  IADD3.X R21, P2, PT, R59, R76, RZ, P2, !PT ;  /* 0x0000004c3b157210 */ /* 0x000fe2000175e4ff */
[----:B------:R-:W-:Y:S01]  /*7faa0*/  IMAD.WIDE.U32 R60, P5, R34, R3, R60 ;  /* 0x00000003223c7225 */ /* 0x000fe200078a003c */
[----:B------:R-:W-:-:S03]  /*7fab0*/  IADD3 RZ, P0, PT, R25, R62, RZ ;  /* 0x0000003e19ff7210 */ /* 0x000fc60007f1e0ff */
[----:B------:R-:W-:Y:S01]  /*7fac0*/  IMAD.MOV.U32 R25, RZ, RZ, RZ ;  /* 0x000000ffff197224 */ /* 0x000fe200078e00ff */
[----:B------:R-:W-:Y:S01]  /*7fad0*/  IADD3 R62, P1, PT, R63, R60, RZ ;  /* 0x0000003c3f3e7210 */ /* 0x000fe20007f3e0ff */
[----:B------:R-:W-:Y:S01]  /*7fae0*/  IMAD.X R29, RZ, RZ, RZ, P5 ;  /* 0x000000ffff1d7224 */ /* 0x000fe200028e06ff */
[----:B------:R-:W-:Y:S01]  /*7faf0*/  IADD3.X R60, P6, PT, R21, R78, RZ, P6, !PT ;  /* 0x0000004e153c7210 */ /* 0x000fe200037de4ff */
[----:B------:R-:W-:Y:S01]  /*7fb00*/  IMAD.MOV.U32 R28, RZ, RZ, R61 ;  /* 0x000000ffff1c7224 */ /* 0x000fe200078e003d */
[----:B------:R-:W-:Y:S01]  /*7fb10*/  IADD3.X RZ, P0, PT, R79, R62, RZ, P0, !PT ;  /* 0x0000003e4fff7210 */ /* 0x000fe2000071e4ff */
[----:B------:R-:W-:Y:S01]  /*7fb20*/  IMAD.WIDE.U32 R24, R49, R47, R24 ;  /* 0x0000002f31187225 */ /* 0x000fe200078e0018 */
[----:B------:R-:W-:Y:S02]  /*7fb30*/  IADD3 R47, P5, PT, R27, R20, RZ ;  /* 0x000000141b2f7210 */ /* 0x000fe40007fbe0ff */
[----:B------:R-:W-:Y:S01]  /*7fb40*/  IADD3.X R21, P2, P6, R32, RZ, RZ, P6, P2 ;  /* 0x000000ff20157210 */ /* 0x000fe200036444ff */
[----:B------:R-:W-:Y:S01]  /*7fb50*/  IMAD.WIDE.U32.X R28, R22, R3, R28, P1 ;  /* 0x00000003161c7225 */ /* 0x000fe200008e041c */
[----:B------:R-:W-:-:S02]  /*7fb60*/  IADD3.X R62, PT, PT, RZ, RZ, RZ, P3, P4 ;  /* 0x000000ffff3e7210 */ /* 0x000fc40001fe84ff */
[----:B------:R-:W-:Y:S01]  /*7fb70*/  IADD3 R21, P3, PT, R21, R47, RZ ;  /* 0x0000002f15157210 */ /* 0x000fe20007f7e0ff */
[----:B------:R-:W-:Y:S01]  /*7fb80*/  IMAD.WIDE.U32 R30, R22, R4, RZ ;  /* 0x00000004161e7225 */ /* 0x000fe200078e00ff */
[----:B------:R-:W-:Y:S02]  /*7fb90*/  IADD3.X R32, PT, PT, R33, RZ, RZ, P2, P6 ;  /* 0x000000ff21207210 */ /* 0x000fe400017ec4ff */
[----:B------:R-:W-:Y:S01]  /*7fba0*/  IADD3.X R35, P0, PT, RZ, R28, RZ, P0, !PT ;  /* 0x0000001cff237210 */ /* 0x000fe2000071e4ff */
[----:B------:R-:W-:Y:S01]  /*7fbb0*/  IMAD.X R33, R65, 0x1, R44, P5 ;  /* 0x0000000141217824 */ /* 0x000fe200028e062c */
[----:B------:R-:W-:Y:S02]  /*7fbc0*/  IADD3 R62, P4, P1, R62, R24, R73 ;  /* 0x000000183e3e7210 */ /* 0x000fe4000799e049 */
[----:B------:R-:W-:Y:S01]  /*7fbd0*/  IADD3 R24, P6, PT, R21, R26, RZ ;  /* 0x0000001a15187210 */ /* 0x000fe20007fde0ff */
[----:B------:R-:W-:Y:S01]  /*7fbe0*/  IMAD.WIDE.U32 R26, P2, R34, R5, R30 ;  /* 0x00000005221a7225 */ /* 0x000fe2000784001e */
[----:B------:R-:W-:-:S03]  /*7fbf0*/  IADD3.X R32, P3, PT, R32, R33, RZ, P3, !PT ;  /* 0x0000002120207210 */ /* 0x000fc60001f7e4ff */
[----:B------:R-:W-:Y:S01]  /*7fc00*/  IMAD.WIDE.U32 R30, R34, R4, RZ ;  /* 0x00000004221e7225 */ /* 0x000fe200078e00ff */
        /* <DEDUP_REMOVED lines=14> */
[----:B------:R-:W-:Y:S02]  /*7fcf0*/  ISETP.GT.U32.AND P1, PT, R46, R69, PT ;  /* 0x000000452e00720c */ /* 0x000fe40003f24070 */
[----:B------:R-:W-:Y:S02]  /*7fd00*/  IADD3.X R46, PT, PT, R37, RZ, RZ, P3, P6 ;  /* 0x000000ff252e7210 */ /* 0x000fe40001fec4ff */
[----:B------:R-:W-:Y:S01]  /*7fd10*/  IADD3.X R37, P2, P6, R28, RZ, RZ, P2, P0 ;  /* 0x000000ff1c257210 */ /* 0x000fe200016404ff */
[----:B------:R-:W-:Y:S01]  /*7fd20*/  IMAD R28, R45, R10, RZ ;  /* 0x0000000a2d1c7224 */ /* 0x000fe200078e02ff */
[----:B------:R-:W-:Y:S02]  /*7fd30*/  IADD3 R58, P4, P5, R23, R62, R62 ;  /* 0x0000003e173a7210 */ /* 0x000fe40007d9e03e */
[----:B------:R-:W-:Y:S02]  /*7fd40*/  ISETP.GT.U32.AND.EX P1, PT, R48, R71, PT, P1 ;  /* 0x000000473000720c */ /* 0x000fe40003f24110 */
[----:B------:R-:W-:Y:S01]  /*7fd50*/  IADD3.X R23, PT, PT, R29, RZ, RZ, P2, P6 ;  /* 0x000000ff1d177210 */ /* 0x000fe200017ec4ff */
[----:B------:R-:W-:Y:S01]  /*7fd60*/  IMAD R29, R35, R11, R28 ;  /* 0x0000000b231d7224 */ /* 0x000fe200078e021c */
[----:B------:R-:W-:Y:S01]  /*7fd70*/  ISETP.GE.U32.AND P2, PT, R47, R20, PT ;  /* 0x000000142f00720c */ /* 0x000fe20003f46070 */
[----:B------:R-:W-:Y:S01]  /*7fd80*/  IMAD.WIDE.U32 R20, R35, R10, RZ ;  /* 0x0000000a23147225 */ /* 0x000fe200078e00ff */
[----:B------:R-:W-:-:S02]  /*7fd90*/  SEL R25, RZ, 0x1, !P1 ;  /* 0x00000001ff197807 */ /* 0x000fc40004800000 */
[----:B------:R-:W-:Y:S01]  /*7fda0*/  IADD3.X R47, PT, PT, RZ, R30, R30, P4, P5 ;  /* 0x0000001eff2f7210 */ /* 0x000fe200027ea41e */
[----:B------:R-:W-:Y:S01]  /*7fdb0*/  IMAD.IADD R21, R21, 0x1, R29 ;  /* 0x0000000115157824 */ /* 0x000fe200078e021d */
[----:B------:R-:W-:Y:S01]  /*7fdc0*/  IADD3 R68, P4, P5, R25, R68, R39 ;  /* 0x0000004419447210 */ /* 0x000fe20007d9e027 */
[C---:B------:R-:W-:Y:S01]  /*7fdd0*/  IMAD.WIDE.U32 R26, P6, R34.reuse, R7, R26 ;  /* 0x00000007221a7225 */ /* 0x040fe200078c001a */
[----:B------:R-:W-:Y:S02]  /*7fde0*/  ISETP.GE.U32.AND.EX P1, PT, R33, R44, PT, P2 ;  /* 0x0000002c2100720c */ /* 0x000fe40003f26120 */
[----:B------:R-:W-:Y:S01]  /*7fdf0*/  IADD3 R37, P2, PT, R37, R24, RZ ;  /* 0x0000001825257210 */ /* 0x000fe20007f5e0ff */
[----:B------:R-:W-:Y:S01]  /*7fe00*/  IMAD.WIDE.U32 R28, R34, R6, RZ ;  /* 0x00000006221c7225 */ /* 0x000fe200078e00ff */
[----:B------:R-:W-:Y:S02]  /*7fe10*/  IADD3.X R70, PT, PT, RZ, R70, RZ, P4, P5 ;  /* 0x00000046ff467210 */ /* 0x000fe400027ea4ff */
[----:B------:R-:W-:Y:S01]  /*7fe20*/  IADD3.X R39, P2, PT, R23, R32, RZ, P2, !PT ;  /* 0x0000002017277210 */ /* 0x000fe2000175e4ff */
[----:B------:R-:W-:Y:S01]  /*7fe30*/  IMAD.WIDE.U32 R30, R21, R2, RZ ;  /* 0x00000002151e7225 */ /* 0x000fe200078e00ff */
[----:B------:R-:W-:-:S02]  /*7fe40*/  IADD3 R44, P4, PT, R29, R26, RZ ;  /* 0x0000001a1d2c7210 */ /* 0x000fc40007f9e0ff */
[----:B------:R-:W-:Y:S01]  /*7fe50*/  IADD3 R42, P3, PT, R42, R43, RZ ;  /* 0x0000002b2a2a7210 */ /* 0x000fe20007f7e0ff */
[----:B------:R-:W-:Y:S01]  /*7fe60*/  IMAD.X R25, RZ, RZ, RZ, P6 ;  /* 0x000000ffff197224 */ /* 0x000fe200030e06ff */
[----:B------:R-:W-:Y:S01]  /*7fe70*/  IADD3 R37, P6, PT, R37, R28, RZ ;  /* 0x0000001c25257210 */ /* 0x000fe20007fde0ff */
[----:B------:R-:W-:Y:S01]  /*7fe80*/  IMAD.MOV.U32 R24, RZ, RZ, R27 ;  /* 0x000000ffff187224 */ /* 0x000fe200078e001b */
[----:B------:R-:W-:Y:S01]  /*7fe90*/  SEL R43, RZ, 0x1, P1 ;  /* 0x00000001ff2b7807 */ /* 0x000fe20000800000 */
[----:B------:R-:W-:Y:S01]  /*7fea0*/  IMAD.WIDE.U32 R32, R20, R2, RZ ;  /* 0x0000000214207225 */ /* 0x000fe200078e00ff */
[----:B------:R-:W-:Y:S02]  /*7feb0*/  IADD3.X R39, P6, PT, R39, R44, RZ, P6, !PT ;  /* 0x0000002c27277210 */ /* 0x000fe400037de4ff */
[----:B------:R-:W-:Y:S01]  /*7fec0*/  ISETP.GE.U32.AND P0, PT, R74, R69, PT ;  /* 0x000000454a00720c */ /* 0x000fe20003f06070 */
[----:B------:R-:W-:Y:S01]  /*7fed0*/  IMAD.WIDE.U32 R26, P5, R20, R3, R30 ;  /* 0x00000003141a7225 */ /* 0x000fe200078a001e */
[----:B------:R-:W-:-:S02]  /*7fee0*/  IADD3 RZ, P1, PT, R35, R32, RZ ;  /* 0x0000002023ff7210 */ /* 0x000fc40007f3e0ff */
[----:B------:R-:W-:Y:S01]  /*7fef0*/  ISETP.GE.U32.AND.EX P0, PT, R72, R71, PT, P0 ;  /* 0x000000474800720c */ /* 0x000fe20003f06100 */
        /* <DEDUP_REMOVED lines=9> */
[C---:B------:R-:W-:Y:S01]  /*7ff90*/  IMAD.WIDE.U32 R26, P6, R34.reuse, R9, R30 ;  /* 0x00000009221a7225 */ /* 0x040fe200078c001e */
[----:B------:R-:W-:Y:S02]  /*7ffa0*/  SEL R45, RZ, 0x1, P0 ;  /* 0x00000001ff2d7807 */ /* 0x000fe40000000000 */
[----:B------:R-:W-:Y:S01]  /*7ffb0*/  ISETP.GE.U32.AND P2, PT, R43, R58, PT ;  /* 0x0000003a2b00720c */ /* 0x000fe20003f46070 */
        /* <DEDUP_REMOVED lines=22> */
[----:B------:R-:W-:Y:S02]  /*80120*/  IADD3 R37, P1, PT, R31, R26, RZ ;  /* 0x0000001a1f257210 */ /* 0x000fe40007f3e0ff */
[----:B------:R-:W-:Y:S01]  /*80130*/  IADD3.X R24, P0, PT, R30, R39, RZ, P0, !PT ;  /* 0x000000271e187210 */ /* 0x000fe2000071e4ff */
[----:B------:R-:W-:Y:S01]  /*80140*/  IMAD.WIDE.U32.X R28, R21, R5, R28, P5 ;  /* 0x00000005151c7225 */ /* 0x000fe200028e041c */
[----:B------:R-:W-:Y:S02]  /*80150*/  IADD3.X R31, P4, P6, R22, RZ, RZ, P6, P4 ;  /* 0x000000ff161f7210 */ /* 0x000fe400036884ff */
[----:B------:R-:W-:Y:S01]  /*80160*/  IADD3.X R46, P1, PT, R24, R27, RZ, P1, !PT ;  /* 0x0000001b182e7210 */ /* 0x000fe20000f3e4ff */
[----:B------:R-:W-:Y:S01]  /*80170*/  IMAD.WIDE.U32 R24, R20, R6, RZ ;  /* 0x0000000614187225 */ /* 0x000fe200078e00ff */
[----:B------:R-:W-:-:S02]  /*80180*/  IADD3.X R30, PT, PT, R23, RZ, RZ, P4, P6 ;  /* 0x000000ff171e7210 */ /* 0x000fc400027ec4ff */
[----:B------:R-:W-:Y:S01]  /*80190*/  IADD3.X R27, P0, P1, R28, RZ, RZ, P1, P0 ;  /* 0x000000ff1c1b7210 */ /* 0x000fe200009004ff */
[----:B------:R-:W-:Y:S01]  /*801a0*/  IMAD.WIDE.U32 R22, R21, R6, RZ ;  /* 0x0000000615167225 */ /* 0x000fe200078e00ff */
[----:B------:R-:W-:Y:S02]  /*801b0*/  ISETP.GE.U32.AND.EX P5, PT, R44, R47, PT, P2 ;  /* 0x0000002f2c00720c */ /* 0x000fe40003fa6120 */
[----:B------:R-:W-:Y:S02]  /*801c0*/  ISETP.GE.U32.AND P2, PT, R36, R43, PT ;  /* 0x0000002b2400720c */ /* 0x000fe40003f46070 */
[----:B------:R-:W-:Y:S02]  /*801d0*/  IADD3.X R28, PT, PT, R29, RZ, RZ, P0, P1 ;  /* 0x000000ff1d1c7210 */ /* 0x000fe400007e24ff */
[----:B------:R-:W-:Y:S01]  /*801e0*/  SEL R29, RZ, 0x1, P5 ;  /* 0x00000001ff1d7807 */ /* 0x000fe20002800000 */
[----:B------:R-:W-:Y:S01]  /*801f0*/  IMAD.WIDE.U32 R22, P5, R20, R7, R22 ;  /* 0x0000000714167225 */ /* 0x000fe200078a0016 */
[----:B------:R-:W-:-:S02]  /*80200*/  ISETP.GE.U32.AND.EX P2, PT, R35, R44, PT, P2 ;  /* 0x0000002c2300720c */ /* 0x000fc40003f46120 */
[----:B------:R-:W-:Y:S01]  /*80210*/  IADD3 R27, P0, PT, R27, R34, RZ ;  /* 0x000000221b1b7210 */ /* 0x000fe20007f1e0ff */
[----:B------:R-:W-:Y:S01]  /*80220*/  IMAD.X R35, RZ, RZ, R40, P3 ;  /* 0x000000ffff237224 */ /* 0x000fe200018e0628 */
[----:B------:R-:W-:Y:S02]  /*80230*/  SEL R32, RZ, 0x1, P2 ;  /* 0x00000001ff207807 */ /* 0x000fe40001000000 */
[----:B------:R-:W-:Y:S02]  /*80240*/  IADD3 R29, P3, PT, R29, R42, RZ ;  /* 0x0000002a1d1d7210 */ /* 0x000fe40007f7e0ff */
[----:B------:R-:W-:Y:S01]  /*80250*/  IADD3 R39, P2, PT, R25, R22, RZ ;  /* 0x0000001619277210 */ /* 0x000fe20007f5e0ff */
[----:B------:R-:W-:Y:S01]  /*80260*/  IMAD.X R25, RZ, RZ, RZ, P5 ;  /* 0x000000ffff197224 */ /* 0x000fe200028e06ff */
[----:B------:R-:W-:Y:S01]  /*80270*/  IADD3 R34, P1, PT, R27, R24, RZ ;  /* 0x000000181b227210 */ /* 0x000fe20007f3e0ff */
[----:B------:R-:W-:Y:S01]  /*80280*/  IMAD.WIDE.U32 R26, R21, R8, RZ ;  /* 0x00000008151a7225 */ /* 0x000fe200078e00ff */
[----:B------:R-:W-:-:S02]  /*80290*/  IADD3.X R22, P0, PT, R28, R33, RZ, P0, !PT ;  /* 0x000000211c167210 */ /* 0x000fc4000071e4ff */
[----:B------:R-:W-:Y:S01]  /*802a0*/  IADD3 R32, P5, PT, R32, R29, RZ ;  /* 0x0000001d20207210 */ /* 0x000fe20007fbe0ff */
[----:B------:R-:W-:Y:S01]  /*802b0*/  IMAD.MOV.U32 R24, RZ, RZ, R23 ;  /* 0x000000ffff187224 */ /* 0x000fe200078e0017 */
        /* <DEDUP_REMOVED lines=73> */
.L_x_231:
        /* <DEDUP_REMOVED lines=21> */
.L_x_232:
        /* <DEDUP_REMOVED lines=69> */
.L_x_233:
        /* <DEDUP_REMOVED lines=21> */
.L_x_234:
        /* <DEDUP_REMOVED lines=69> */
.L_x_235:
        /* <DEDUP_REMOVED lines=21> */
.L_x_236:
        /* <DEDUP_REMOVED lines=70> */
.L_x_237:
        /* <DEDUP_REMOVED lines=21> */
.L_x_238:
        /* <DEDUP_REMOVED lines=8> */
[----:B------:R-:W-:-:S04]  /*81a10*/  IMAD.WIDE.U32 R26, R57, R51, RZ ;  /* 0x00000033391a7225 */ /* 0x000fc800078e00ff */
        /* <DEDUP_REMOVED lines=8> */
[----:B------:R-:W-:Y:S02]  /*81aa0*/  IMAD.MOV.U32 R27, RZ, RZ, RZ ;  /* 0x000000ffff1b7224 */ /* 0x000fe400078e00ff */
[----:B------:R-:W-:Y:S01]  /*81ab0*/  IMAD.WIDE.U32 R46, R51, R51, RZ ;  /* 0x00000033332e7225 */ /* 0x000fe200078e00ff */
[C-C-:B------:R-:W-:Y:S02]  /*81ac0*/  SHF.L.U64.HI R43, R28.reuse, 0x1, R37.reuse ;  /* 0x000000011c2b7819 */ /* 0x140fe40000010225 */
[C-C-:B------:R-:W-:Y:S01]  /*81ad0*/  SHF.R.U64 R58, R28.reuse, 0x1f, R37.reuse ;  /* 0x0000001f1c3a7819 */ /* 0x140fe20000001225 */
[----:B------:R-:W-:Y:S01]  /*81ae0*/  IMAD.SHL.U32 R29, R28, 0x2, RZ ;  /* 0x000000021c1d7824 */ /* 0x000fe200078e00ff */
[----:B------:R-:W-:Y:S01]  /*81af0*/  SHF.R.U32.HI R37, RZ, 0x1f, R37 ;  /* 0x0000001fff257819 */ /* 0x000fe20000011625 */
[----:B------:R-:W-:Y:S01]  /*81b00*/  IMAD.IADD R42, R31, 0x1, R41 ;  /* 0x000000011f2a7824 */ /* 0x000fe200078e0229 */
[----:B------:R-:W-:Y:S01]  /*81b10*/  LOP3.LUT R58, R58, 0xfffffffe, RZ, 0xc0, !PT ;  /* 0xfffffffe3a3a7812 */ /* 0x000fe200078ec0ff */
[----:B------:R-:W-:Y:S01]  /*81b20*/  IMAD.MOV.U32 R71, RZ, RZ, RZ ;  /* 0x000000ffff477224 */ /* 0x000fe200078e00ff */
[----:B------:R-:W-:Y:S01]  /*81b30*/  LOP3.LUT R28, R29, 0xfffffffe, RZ, 0xc0, !PT ;  /* 0xfffffffe1d1c7812 */ /* 0x000fe200078ec0ff */
[----:B------:R-:W-:Y:S01]  /*81b40*/  IMAD.MOV.U32 R45, RZ, RZ, RZ ;  /* 0x000000ffff2d7224 */ /* 0x000fe200078e00ff */
[----:B------:R-:W-:Y:S01]  /*81b50*/  LOP3.LUT R59, R37, 0x1, RZ, 0xc0, !PT ;  /* 0x00000001253b7812 */ /* 0x000fe200078ec0ff */
[----:B------:R-:W-:Y:S01]  /*81b60*/  IMAD.WIDE.U32 R30, R52, R53, RZ ;  /* 0x00000035341e7225 */ /* 0x000fe200078e00ff */
[----:B------:R-:W-:-:S03]  /*81b70*/  LOP3.LUT R43, R43, 0x1, RZ, 0xc0, !PT ;  /* 0x000000012b2b7812 */ /* 0x000fc600078ec0ff */
[----:B------:R-:W-:Y:S02]  /*81b80*/  IMAD.IADD R27, R47, 0x1, R27 ;  /* 0x000000012f1b7824 */ /* 0x000fe400078e021b */
[----:B------:R-:W-:Y:S02]  /*81b90*/  IMAD.IADD R32, R65, 0x1, R71 ;  /* 0x0000000141207824 */ /* 0x000fe400078e0247 */
[----:B------:R-:W-:Y:S01]  /*81ba0*/  IMAD.IADD R75, R45, 0x1, R31 ;  /* 0x000000012d4b7824 */ /* 0x000fe200078e021f */
[----:B------:R-:W-:Y:S01]  /*81bb0*/  IADD3 R65, P0, PT, R28, R27, RZ ;  /* 0x0000001b1c417210 */ /* 0x000fe20007f1e0ff */
[----:B------:R-:W-:Y:S02]  /*81bc0*/  IMAD.IADD R69, R69, 0x1, R35 ;  /* 0x0000000145457824 */ /* 0x000fe400078e0223 */
[----:B------:R-:W-:Y:S01]  /*81bd0*/  IMAD.MOV.U32 R27, RZ, RZ, RZ ;  /* 0x000000ffff1b7224 */ /* 0x000fe200078e00ff */
[C-C-:B------:R-:W-:Y:S01]  /*81be0*/  SHF.L.U64.HI R68, R30.reuse, 0x1, R75.reuse ;  /* 0x000000011e447819 */ /* 0x140fe2000001024b */
[----:B------:R-:W-:Y:S01]  /*81bf0*/  IMAD.WIDE.U32 R34, R53, R51, RZ ;  /* 0x0000003335227225 */ /* 0x000fe200078e00ff */
[----:B------:R-:W-:-:S02]  /*81c00*/  SHF.R.U64 R70, R30, 0x1f, R75 ;  /* 0x0000001f1e467819 */ /* 0x000fc4000000124b */
[----:B------:R-:W-:Y:S01]  /*81c10*/  LOP3.LUT R68, R68, 0x1, RZ, 0xc0, !PT ;  /* 0x0000000144447812 */ /* 0x000fe200078ec0ff */
[----:B------:R-:W-:Y:S01]  /*81c20*/  IMAD.SHL.U32 R60, R30, 0x2, RZ ;  /* 0x000000021e3c7824 */ /* 0x000fe200078e00ff */
[----:B------:R-:W-:Y:S01]  /*81c30*/  SHF.R.U32.HI R75, RZ, 0x1f, R75 ;  /* 0x0000001fff4b7819 */ /* 0x000fe2000001164b */
[----:B------:R-:W-:Y:S01]  /*81c40*/  IMAD.WIDE.U32 R28, R52, R51, RZ ;  /* 0x00000033341c7225 */ /* 0x000fe200078e00ff */
[----:B------:R-:W-:-:S03]  /*81c50*/  IADD3.X R51, PT, PT, RZ, RZ, RZ, P1, P6 ;  /* 0x000000ffff337210 */ /* 0x000fc60000fec4ff */
        /* <DEDUP_REMOVED lines=12> */
[----:B------:R-:W-:Y:S02]  /*81d20*/  IMAD.IADD R60, R71, 0x1, R37 ;  /* 0x00000001473c7824 */ /* 0x000fe400078e0225 */
[----:B------:R-:W-:Y:S01]  /*81d30*/  IMAD.X R37, RZ, RZ, R64, P0 ;  /* 0x000000ffff257224 */ /* 0x000fe200000e0640 */
[----:B------:R-:W-:Y:S01]  /*81d40*/  ISETP.GT.U32.AND P0, PT, R40, R77, PT ;  /* 0x0000004d2800720c */ /* 0x000fe20003f04070 */
[----:B------:R-:W-:Y:S01]  /*81d50*/  IMAD.WIDE.U32 R38, R55, R52, RZ ;  /* 0x0000003437267225 */ /* 0x000fe200078e00ff */
[----:B------:R-:W-:-:S02]  /*81d60*/  IADD3 R28, P1, PT, R49, R44, RZ ;  /* 0x0000002c311c7210 */ /* 0x000fc40007f3e0ff */
[----:B------:R-:W-:Y:S01]  /*81d70*/  ISETP.GT.U32.AND.EX P0, PT, R64, R37, PT, P0 ;  /* 0x000000254000720c */ /* 0x000fe20003f04100 */
[----:B------:R-:W-:Y:S02]  /*81d80*/  IMAD.MOV.U32 R61, RZ, RZ, RZ ;  /* 0x000000ffff3d7224 */ /* 0x000fe400078e00ff */
[----:B------:R-:W-:Y:S01]  /*81d90*/  IMAD.X R44, R33, 0x1, R59, P6 ;  /* 0x00000001212c7824 */ /* 0x000fe200030e063b */
[----:B------:R-:W-:Y:S01]  /*81da0*/  IADD3 R79, P6, PT, R77, R48, RZ ;  /* 0x000000304d4f7210 */ /* 0x000fe20007fde0ff */
[----:B------:R-:W-:Y:S02]  /*81db0*/  IMAD.MOV.U32 R33, RZ, RZ, RZ ;  /* 0x000000ffff217224 */ /* 0x000fe400078e00ff */
[----:B------:R-:W-:Y:S02]  /*81dc0*/  IMAD.IADD R39, R63, 0x1, R39 ;  /* 0x000000013f277824 */ /* 0x000fe400078e0227 */
[----:B------:R-:W-:-:S04]  /*81dd0*/  IMAD.WIDE.U32 R60, R54, R52, R60 ;  /* 0x00000034363c7225 */ /* 0x000fc800078e003c */
[----:B------:R-:W-:Y:S01]  /*81de0*/  IMAD.WIDE.U32 R48, R54, R50, R32 ;  /* 0x0000003236307225 */ /* 0x000fe200078e0020 */
[----:B------:R-:W-:-:S03]  /*81df0*/  SEL R32, R40, R77, P0 ;  /* 0x0000004d28207207 */ /* 0x000fc60000000000 */
[----:B------:R-:W-:Y:S01]  /*81e00*/  IMAD.X R72, R37, 0x1, R28, P6 ;  /* 0x0000000125487824 */ /* 0x000fe200030e061c */
[----:B------:R-:W-:Y:S01]  /*81e10*/  IADD3 R28, P6, PT, R39, R60, RZ ;  /* 0x0000003c271c7210 */ /* 0x000fe20007fde0ff */
[----:B------:R-:W-:Y:S01]  /*81e20*/  IMAD.MOV.U32 R43, RZ, RZ, RZ ;  /* 0x000000ffff2b7224 */ /* 0x000fe200078e00ff */
[----:B------:R-:W-:Y:S01]  /*81e30*/  SEL R37, R64, R37, P0 ;  /* 0x0000002540257207 */ /* 0x000fe20000000000 */
[----:B------:R-:W-:Y:S01]  /*81e40*/  IMAD.X R68, RZ, RZ, R68, P1 ;  /* 0x000000ffff447224 */ /* 0x000fe200008e0644 */
[----:B------:R-:W-:Y:S01]  /*81e50*/  ISETP.GT.U32.AND P0, PT, R32, R79, PT ;  /* 0x0000004f2000720c */ /* 0x000fe20003f04070 */
[----:B------:R-:W-:Y:S01]  /*81e60*/  IMAD.WIDE.U32 R32, R46, R10, RZ ;  /* 0x0000000a2e207225 */ /* 0x000fe200078e00ff */
[----:B------:R-:W-:Y:S02]  /*81e70*/  LOP3.LUT R60, R70, 0xfffffffe, RZ, 0xc0, !PT ;  /* 0xfffffffe463c7812 */ /* 0x000fe400078ec0ff */
[----:B------:R-:W-:Y:S01]  /*81e80*/  ISETP.GT.U32.AND.EX P0, PT, R37, R72, PT, P0 ;  /* 0x000000482500720c */ /* 0x000fe20003f04100 */
[----:B------:R-:W-:Y:S01]  /*81e90*/  IMAD.X R62, R71, 0x1, R61, P6 ;  /* 0x00000001473e7824 */ /* 0x000fe200030e063d */
[----:B------:R-:W-:Y:S01]  /*81ea0*/  LOP3.LUT R61, R75, 0x1, RZ, 0xc0, !PT ;  /* 0x000000014b3d7812 */ /* 0x000fe200078ec0ff */
[----:B------:R-:W-:Y:S01]  /*81eb0*/  IMAD.WIDE.U32 R58, R56, R50, R42 ;  /* 0x00000032383a7225 */ /* 0x000fe200078e002a */
[----:B------:R-:W-:-:S03]  /*81ec0*/  IADD3 R51, P1, P6, R51, R48, R73 ;  /* 0x0000003033337210 */ /* 0x000fc60007e3e049 */
[----:B------:R-:W-:Y:S02]  /*81ed0*/  IMAD.IADD R48, R71, 0x1, R49 ;  /* 0x0000000147307824 */ /* 0x000fe400078e0231 */
[----:B------:R-:W-:-:S03]  /*81ee0*/  IMAD.WIDE.U32 R42, R32, R2, RZ ;  /* 0x00000002202a7225 */ /* 0x000fc600078e00ff */
[----:B------:R-:W-:Y:S01]  /*81ef0*/  IADD3.X R49, PT, PT, RZ, R48, RZ, P1, P6 ;  /* 0x00000030ff317210 */ /* 0x000fe20000fec4ff */
[----:B------:R-:W-:Y:S01]  /*81f00*/  IMAD.WIDE.U32 R60, R52, R52, R60 ;  /* 0x00000034343c7225 */ /* 0x000fe200078e003c */
[----:B------:R-:W-:Y:S02]  /*81f10*/  IADD3 RZ, P1, PT, R46, R42, RZ ;  /* 0x0000002a2eff7210 */ /* 0x000fe40007f3e0ff */
[----:B------:R-:W-:Y:S01]  /*81f20*/  SEL R42, RZ, 0x1, !P0 ;  /* 0x00000001ff2a7807 */ /* 0x000fe20004000000 */
[----:B------:R-:W-:Y:S01]  /*81f30*/  IMAD R37, R65, R10, RZ ;  /* 0x0000000a41257224 */ /* 0x000fe200078e02ff */
[----:B------:R-:W-:Y:S01]  /*81f40*/  IADD3 R48, P0, P6, R68, R60, R51 ;  /* 0x0000003c44307210 */ /* 0x000fe20007e1e033 */
[----:B------:R-:W-:Y:S02]  /*81f50*/  IMAD.IADD R60, R45, 0x1, R61 ;  /* 0x000000012d3c7824 */ /* 0x000fe400078e023d */
[----:B------:R-:W-:Y:S01]  /*81f60*/  IMAD R37, R46, R11, R37 ;  /* 0x0000000b2e257224 */ /* 0x000fe200078e0225 */
[----:B------:R-:W-:-:S02]  /*81f70*/  IADD3.X R46, PT, PT, RZ, RZ, RZ, P2, P5 ;  /* 0x000000ffff2e7210 */ /* 0x000fc400017ea4ff */
[----:B------:R-:W-:Y:S01]  /*81f80*/  IADD3 R48, P2, P5, R51, R48, R42 ;  /* 0x0000003033307210 */ /* 0x000fe20007d5e02a */
[----:B------:R-:W-:Y:S01]  /*81f90*/  IMAD.IADD R71, R33, 0x1, R37 ;  /* 0x0000000121477824 */ /* 0x000fe200078e0225 */
[----:B------:R-:W-:Y:S01]  /*81fa0*/  IADD3.X R54, PT, PT, RZ, R60, R49, P0, P6 ;  /* 0x0000003cff367210 */ /* 0x000fe200007ec431 */
[----:B------:R-:W-:Y:S01]  /*81fb0*/  IMAD.IADD R51, R41, 0x1, R59 ;  /* 0x0000000129337824 */ /* 0x000fe200078e023b */
[----:B------:R-:W-:Y:S01]  /*81fc0*/  IADD3 R46, P0, P6, R46, R58, R69 ;  /* 0x0000003a2e2e7210 */ /* 0x000fe20007e1e045 */
[----:B------:R-:W-:Y:S01]  /*81fd0*/  IMAD.WIDE.U32 R60, R71, R2, RZ ;  /* 0x00000002473c7225 */ /* 0x000fe200078e00ff */
[----:B------:R-:W-:Y:S02]  /*81fe0*/  IADD3.X R49, PT, PT, R49, R54, RZ, P2, P5 ;  /* 0x0000003631317210 */ /* 0x000fe400017ea4ff */
[----:B------:R-:W-:Y:S01]  /*81ff0*/  IADD3 R68, P2, PT, R79, R40, RZ ;  /* 0x000000284f447210 */ /* 0x000fe20007f5e0ff */
[----:B------:R-:W-:Y:S01]  /*82000*/  IMAD.WIDE.U32 R58, R71, R4, RZ ;  /* 0x00000004473a7225 */ /* 0x000fe200078e00ff */
[----:B------:R-:W-:-:S02]  /*82010*/  IADD3.X R51, PT, PT, RZ, R51, RZ, P0, P6 ;  /* 0x00000033ff337210 */ /* 0x000fc400007ec4ff */
[----:B------:R-:W-:Y:S01]  /*82020*/  ISETP.GE.U32.AND P0, PT, R68, R79, PT ;  /* 0x0000004f4400720c */ /* 0x000fe20003f06070 */
[----:B------:R-:W-:Y:S01]  /*82030*/  IMAD.WIDE.U32 R40, R55, R53, RZ ;  /* 0x0000003537287225 */ /* 0x000fe200078e00ff */
[----:B------:R-:W-:-:S03]  /*82040*/  SHF.L.U64.HI R33, R34, 0x1, R35 ;  /* 0x0000000122217819 */ /* 0x000fc60000010223 */
        /* <DEDUP_REMOVED lines=12> */
[----:B------:R-:W-:-:S03]  /*82110*/  ISETP.GE.U32.AND.EX P0, PT, R69, R72, PT, P0 ;  /* 0x000000484500720c */ /* 0x000fc60003f06100 */
[----:B------:R-:W-:Y:S01]  /*82120*/  IMAD.WIDE.U32.X R38, R71, R3, R38, P2 ;  /* 0x0000000347267225 */ /* 0x000fe200010e0426 */
[----:B------:R-:W-:Y:S02]  /*82130*/  IADD3 R64, P2, PT, R37, R54, RZ ;  /* 0x0000003625407210 */ /* 0x000fe40007f5e0ff */
[----:B------:R-:W-:Y:S01]  /*82140*/  IADD3 R37, P5, PT, R42, R26, RZ ;  /* 0x0000001a2a257210 */ /* 0x000fe20007fbe0ff */
[----:B------:R-:W-:Y:S01]  /*82150*/  IMAD.MOV.U32 R42, RZ, RZ, R55 ;  /* 0x000000ffff2a7224 */ /* 0x000fe200078e0037 */
[----:B------:R-:W-:Y:S02]  /*82160*/  IADD3.X R35, P1, PT, RZ, R38, RZ, P1, !PT ;  /* 0x00000026ff237210 */ /* 0x000fe40000f3e4ff */
[----:B------:R-:W-:Y:S01]  /*82170*/  SEL R61, RZ, 0x1, P0 ;  /* 0x00000001ff3d7807 */ /* 0x000fe20000000000 */
        /* <DEDUP_REMOVED lines=9> */
[----:B------:R-:W-:Y:S01]  /*82210*/  IMAD.WIDE.U32.X R42, R71, R5, R42, P2 ;  /* 0x00000005472a7225 */ /* 0x000fe200010e042a */
        /* <DEDUP_REMOVED lines=9> */
[----:B------:R-:W-:Y:S02]  /*822b0*/  ISETP.GT.U32.AND.EX P1, PT, R58, R73, PT, P1 ;  /* 0x000000493a00720c */ /* 0x000fe40003f24110 */
[----:B------:R-:W-:Y:S01]  /*822c0*/  SEL R59, R57, R38, P6 ;  /* 0x00000026393b7207 */ /* 0x000fe20003000000 */
[----:B------:R-:W-:Y:S01]  /*822d0*/  IMAD.WIDE.U32 R34, P6, R32, R7, R34 ;  /* 0x0000000720227225 */ /* 0x000fe200078c0022 */
[----:B------:R-:W-:Y:S02]  /*822e0*/  SEL R60, R54, R65, P1 ;  /* 0x00000041363c7207 */ /* 0x000fe40000800000 */
[----:B------:R-:W-:Y:S01]  /*822f0*/  ISETP.GT.U32.AND P2, PT, R55, R54, PT ;  /* 0x000000363700720c */ /* 0x000fe20003f44070 */
[----:B------:R-:W-:Y:S01]  /*82300*/  IMAD.WIDE.U32 R38, R32, R6, RZ ;  /* 0x0000000620267225 */ /* 0x000fe200078e00ff */
[----:B------:R-:W-:Y:S02]  /*82310*/  SEL R65, R58, R73, P1 ;  /* 0x000000493a417207 */ /* 0x000fe40000800000 */
[----:B------:R-:W-:Y:S01]  /*82320*/  ISETP.GT.U32.AND.EX P2, PT, R59, R58, PT, P2 ;  /* 0x0000003a3b00720c */ /* 0x000fe20003f44120 */
[----:B------:R-:W-:-:S02]  /*82330*/  IMAD R54, R77, R10, RZ ;  /* 0x0000000a4d367224 */ /* 0x000fc400078e02ff */
[----:B------:R-:W-:Y:S01]  /*82340*/  IMAD.X R41, RZ, RZ, RZ, P6 ;  /* 0x000000ffff297224 */ /* 0x000fe200030e06ff */
[----:B------:R-:W-:Y:S01]  /*82350*/  IADD3 R72, P6, PT, R39, R34, RZ ;  /* 0x0000002227487210 */ /* 0x000fe20007fde0ff */
[----:B------:R-:W-:Y:S01]  /*82360*/  IMAD.MOV.U32 R40, RZ, RZ, R35 ;  /* 0x000000ffff287224 */ /* 0x000fe200078e0023 */
[----:B------:R-:W-:Y:S01]  /*82370*/  IADD3.X R39, P5, P0, R42, RZ, RZ, P5, P0 ;  /* 0x000000ff2a277210 */ /* 0x000fe200028a04ff */
[----:B------:R-:W-:-:S03]  /*82380*/  IMAD.WIDE.U32 R36, P1, R32, R9, R36 ;  /* 0x0000000920247225 */ /* 0x000fc60007820024 */
[----:B------:R-:W-:Y:S01]  /*82390*/  IADD3.X R42, PT, PT, R43, RZ, RZ, P5, P0 ;  /* 0x000000ff2b2a7210 */ /* 0x000fe20002fe04ff */
[----:B------:R-:W-:Y:S01]  /*823a0*/  IMAD.WIDE.U32 R34, R32, R8, RZ ;  /* 0x0000000820227225 */ /* 0x000fe200078e00ff */
[----:B------:R-:W-:-:S03]  /*823b0*/  IADD3 R39, P0, PT, R39, R68, RZ ;  /* 0x0000004427277210 */ /* 0x000fc60007f1e0ff */
        /* <DEDUP_REMOVED lines=29> */
[----:B------:R-:W-:-:S02]  /*82590*/  IADD3.X R38, P2, PT, RZ, R38, RZ, P2, !PT ;  /* 0x00000026ff267210 */ /* 0x000fc4000175e4ff */
[----:B------:R-:W-:Y:S01]  /*825a0*/  IADD3.X R72, PT, PT, R41, RZ, RZ, P0, P5 ;  /* 0x000000ff29487210 */ /* 0x000fe200007ea4ff */
[----:B------:R-:W-:Y:S01]  /*825b0*/  IMAD.IADD R69, R27, 0x1, R31 ;  /* 0x000000011b457824 */ /* 0x000fe200078e021f */
[----:B------:R-:W-:Y:S01]  /*825c0*/  IADD3 R35, P5, PT, R38, R35, RZ ;  /* 0x0000002326237210 */ /* 0x000fe20007fbe0ff */
[----:B------:R-:W-:-:S04]  /*825d0*/  IMAD.WIDE.U32 R54, R73, R6, RZ ;  /* 0x0000000649367225 */ /* 0x000fc800078e00ff */
[----:B------:R-:W-:-:S04]  /*825e0*/  IMAD.WIDE.U32 R42, P0, R32, R5, R42 ;  /* 0x00000005202a7225 */ /* 0x000fc8000780002a */
[----:B------:R-:W-:-:S04]  /*825f0*/  IMAD.WIDE.U32 R26, R32, R4, RZ ;  /* 0x00000004201a7225 */ /* 0x000fc800078e00ff */
        /* <DEDUP_REMOVED lines=8> */
[----:B------:R-:W-:Y:S02]  /*82680*/  IMAD.MOV.U32 R40, RZ, RZ, R43 ;  /* 0x000000ffff287224 */ /* 0x000fe400078e002b */
[----:B------:R-:W-:-:S04]  /*82690*/  IMAD.WIDE.U32 R58, R73, R8, RZ ;  /* 0x00000008493a7225 */ /* 0x000fc800078e00ff */
[----:B------:R-:W-:Y:S01]  /*826a0*/  IMAD.X R57, R56, 0x1, R57, P1 ;  /* 0x0000000138397824 */ /* 0x000fe200008e0639 */
[----:B------:R-:W-:Y:S01]  /*826b0*/  IADD3 R74, P1, PT, R27, R54, RZ ;  /* 0x000000361b4a7210 */ /* 0x000fe20007f3e0ff */
[----:B------:R-:W-:Y:S02]  /*826c0*/  IMAD.X R39, RZ, RZ, RZ, P6 ;  /* 0x000000ffff277224 */ /* 0x000fe400030e06ff */
[----:B------:R-:W-:Y:S02]  /*826d0*/  IMAD.MOV.U32 R38, RZ, RZ, R55 ;  /* 0x000000ffff267224 */ /* 0x000fe400078e0037 */
[----:B------:R-:W-:Y:S01]  /*826e0*/  IMAD.WIDE.U32.X R42, R73, R5, R40, P0 ;  /* 0x00000005492a7225 */ /* 0x000fe200000e0428 */
[----:B------:R-:W-:-:S03]  /*826f0*/  IADD3 R29, P0, PT, R29, R68, RZ ;  /* 0x000000441d1d7210 */ /* 0x000fc60007f1e0ff */
[----:B------:R-:W-:Y:S01]  /*82700*/  IMAD.WIDE.U32 R54, P6, R32, R9, R58 ;  /* 0x0000000920367225 */ /* 0x000fe200078c003a */
[----:B------:R-:W-:Y:S02]  /*82710*/  IADD3.X R27, P0, PT, R72, R57, RZ, P0, !PT ;  /* 0x00000039481b7210 */ /* 0x000fe4000071e4ff */
[----:B------:R-:W-:Y:S01]  /*82720*/  IADD3.X R42, P2, P5, R42, RZ, RZ, P2, P5 ;  /* 0x000000ff2a2a7210 */ /* 0x000fe2000154a4ff */
[----:B------:R-:W-:Y:S02]  /*82730*/  IMAD R58, R75, R10, RZ ;  /* 0x0000000a4b3a7224 */ /* 0x000fe400078e02ff */
[----:B------:R-:W-:Y:S01]  /*82740*/  IMAD.WIDE.U32.X R38, R73, R7, R38, P1 ;  /* 0x0000000749267225 */ /* 0x000fe200008e0426 */
[----:B------:R-:W-:-:S03]  /*82750*/  IADD3 R29, P1, PT, R29, R34, RZ ;  /* 0x000000221d1d7210 */ /* 0x000fc60007f3e0ff */
[----:B------:R-:W-:Y:S01]  /*82760*/  IMAD.WIDE.U32 R32, R32, R8, RZ ;  /* 0x0000000820207225 */ /* 0x000fe200078e00ff */
[----:B------:R-:W-:-:S03]  /*82770*/  IADD3.X R27, P1, PT, R27, R70, RZ, P1, !PT ;  /* 0x000000461b1b7210 */ /* 0x000fc60000f3e4ff */
[----:B------:R-:W-:-:S04]  /*82780*/  IMAD.WIDE.U32 R40, R71, R10, RZ ;  /* 0x0000000a47287225 */ /* 0x000fc800078e00ff */
[----:B------:R-:W-:Y:S02]  /*82790*/  IMAD R31, R71, R11, R58 ;  /* 0x0000000b471f7224 */ /* 0x000fe400078e023a */
[----:B------:R-:W-:Y:S01]  /*827a0*/  IMAD.X R35, RZ, RZ, RZ, P6 ;  /* 0x000000ffff237224 */ /* 0x000fe200030e06ff */
[----:B------:R-:W-:Y:S01]  /*827b0*/  IADD3 R72, P6, PT, R33, R54, RZ ;  /* 0x0000003621487210 */ /* 0x000fe20007fde0ff */
[----:B------:R-:W-:Y:S01]  /*827c0*/  IMAD.IADD R31, R41, 0x1, R31 ;  /* 0x00000001291f7824 */ /* 0x000fe200078e021f */
[----:B------:R-:W-:Y:S01]  /*827d0*/  IADD3.X R41, P0, P1, R36, RZ, RZ, P1, P0 ;  /* 0x000000ff24297210 */ /* 0x000fe200009004ff */
[----:B------:R-:W-:Y:S01]  /*827e0*/  IMAD.MOV.U32 R34, RZ, RZ, R55 ;  /* 0x000000ffff227224 */ /* 0x000fe200078e0037 */
[----:B------:R-:W-:Y:S01]  /*827f0*/  IADD3.X R36, PT, PT, R43, RZ, RZ, P2, P5 ;  /* 0x000000ff2b247210 */ /* 0x000fe200017ea4ff */
[----:B------:R-:W-:Y:S01]  /*82800*/  IMAD.WIDE.U32 R54, R31, R2, RZ ;  /* 0x000000021f367225 */ /* 0x000fe200078e00ff */
[----:B------:R-:W-:Y:S02]  /*82810*/  IADD3 R29, P2, PT, R42, R29, RZ ;  /* 0x0000001d2a1d7210 */ /* 0x000fe40007f5e0ff */
[----:B------:R-:W-:Y:S01]  /*82820*/  IADD3.X R43, PT, PT, R37, RZ, RZ, P0, P1 ;  /* 0x000000ff252b7210 */ /* 0x000fe200007e24ff */
[----:B------:R-:W-:Y:S01]  /*82830*/  IMAD.WIDE.U32.X R34, R73, R9, R34, P6 ;  /* 0x0000000949227225 */ /* 0x000fe200030e0422 */
[----:B------:R-:W-:-:S02]  /*82840*/  IADD3 R42, P6, PT, R29, R26, RZ ;  /* 0x0000001a1d2a7210 */ /* 0x000fc40007fde0ff */
[----:B------:R-:W-:Y:S01]  /*82850*/  IADD3.X R27, P2, PT, R36, R27, RZ, P2, !PT ;  /* 0x0000001b241b7210 */ /* 0x000fe2000175e4ff */
[C---:B------:R-:W-:Y:S01]  /*82860*/  IMAD.WIDE.U32 R58, R40.reuse, R2, RZ ;  /* 0x00000002283a7225 */ /* 0x040fe200078e00ff */
[----:B------:R-:W-:Y:S02]  /*82870*/  IADD3.X R33, PT, PT, RZ, RZ, RZ, P3, P4 ;  /* 0x000000ffff217210 */ /* 0x000fe40001fe84ff */
        /* <DEDUP_REMOVED lines=9> */
[----:B------:R-:W-:-:S03]  /*82910*/  IADD3.X RZ, P0, PT, R75, R58, RZ, P0, !PT ;  /* 0x0000003a4bff7210 */ /* 0x000fc6000071e4ff */
[----:B------:R-:W-:Y:S01]  /*82920*/  IMAD.MOV.U32 R26, RZ, RZ, R55 ;  /* 0x000000ffff1a7224 */ /* 0x000fe200078e0037 */
[----:B------:R-:W-:Y:S01]  /*82930*/  IADD3 R55, P3, PT, R38, R41, RZ ;  /* 0x0000002926377210 */ /* 0x000fe20007f7e0ff */
[----:B------:R-:W-:-:S04]  /*82940*/  IMAD.WIDE.U32 R36, R31, R4, RZ ;  /* 0x000000041f247225 */ /* 0x000fc800078e00ff */
[----:B------:R-:W-:Y:S01]  /*82950*/  IMAD.WIDE.U32.X R26, R31, R3, R26, P1 ;  /* 0x000000031f1a7225 */ /* 0x000fe200008e041a */
[----:B------:R-:W-:Y:S02]  /*82960*/  IADD3 R38, P4, P1, R33, R28, R69 ;  /* 0x0000001c21267210 */ /* 0x000fe4000799e045 */
[----:B------:R-:W-:Y:S01]  /*82970*/  IADD3.X R28, PT, PT, R39, RZ, RZ, P2, P6 ;  /* 0x000000ff271c7210 */ /* 0x000fe200017ec4ff */
[C---:B------:R-:W-:Y:S01]  /*82980*/  IMAD.WIDE.U32 R36, P2, R40.reuse, R5, R36 ;  /* 0x0000000528247225 */ /* 0x040fe20007840024 */
[----:B------:R-:W-:Y:S02]  /*82990*/  IADD3 R55, P6, PT, R55, R32, RZ ;  /* 0x0000002037377210 */ /* 0x000fe40007fde0ff */
[----:B------:R-:W-:Y:S01]  /*829a0*/  IADD3.X R39, P0, PT, RZ, R26, RZ, P0, !PT ;  /* 0x0000001aff277210 */ /* 0x000fe2000071e4ff */
[----:B------:R-:W-:-:S04]  /*829b0*/  IMAD.WIDE.U32 R32, R40, R4, RZ ;  /* 0x0000000428207225 */ /* 0x000fc800078e00ff */
        /* <DEDUP_REMOVED lines=13> */
[----:B------:R-:W-:Y:S02]  /*82a90*/  IADD3.X R59, P2, PT, R59, R36, RZ, P2, !PT ;  /* 0x000000243b3b7210 */ /* 0x000fe4000175e4ff */
[----:B------:R-:W-:Y:S01]  /*82aa0*/  IADD3.X R32, PT, PT, RZ, R28, RZ, P4, P1 ;  /* 0x0000001cff207210 */ /* 0x000fe200027e24ff */
[----:B------:R-:W-:Y:S01]  /*82ab0*/  IMAD.WIDE.U32 R28, R31, R6, RZ ;  /* 0x000000061f1c7225 */ /* 0x000fe200078e00ff */
[----:B------:R-:W-:Y:S02]  /*82ac0*/  IADD3.X R45, PT, PT, R35, RZ, RZ, P3, P6 ;  /* 0x000000ff232d7210 */ /* 0x000fe40001fec4ff */
[----:B------:R-:W-:Y:S01]  /*82ad0*/  ISETP.GT.U32.AND P1, PT, R60, R63, PT ;  /* 0x0000003f3c00720c */ /* 0x000fe20003f24070 */
[----:B------:R-:W-:Y:S01]  /*82ae0*/  IMAD R34, R59, R10, RZ ;  /* 0x0000000a3b227224 */ /* 0x000fe200078e02ff */
[----:B------:R-:W-:-:S02]  /*82af0*/  IADD3.X R36, P2, P6, R26, RZ, RZ, P2, P0 ;  /* 0x000000ff1a247210 */ /* 0x000fc400016404ff */
[----:B------:R-:W-:Y:S01]  /*82b00*/  IADD3 R38, P4, P5, R47, R38, R38 ;  /* 0x000000262f267210 */ /* 0x000fe20007d9e026 */
[----:B------:R-:W-:Y:S01]  /*82b10*/  IMAD R33, R69, R11, R34 ;  /* 0x0000000b45217224 */ /* 0x000fe200078e0222 */
[----:B------:R-:W-:Y:S01]  /*82b20*/  ISETP.GT.U32.AND.EX P1, PT, R65, R56, PT, P1 ;  /* 0x000000384100720c */ /* 0x000fe20003f24110 */
[C---:B------:R-:W-:Y:S01]  /*82b30*/  IMAD.WIDE.U32 R34, R40.reuse, R6, RZ ;  /* 0x0000000628227225 */ /* 0x040fe200078e00ff */
[----:B------:R-:W-:Y:S02]  /*82b40*/  IADD3.X R47, PT, PT, R27, RZ, RZ, P2, P6 ;  /* 0x000000ff1b2f7210 */ /* 0x000fe400017ec4ff */
[----:B------:R-:W-:Y:S01]  /*82b50*/  ISETP.GE.U32.AND P2, PT, R41, R30, PT ;  /* 0x0000001e2900720c */ /* 0x000fe20003f46070 */
[----:B------:R-:W-:Y:S01]  /*82b60*/  IMAD.WIDE.U32 R26, R69, R10, RZ ;  /* 0x0000000a451a7225 */ /* 0x000fe200078e00ff */
[----:B------:R-:W-:Y:S02]  /*82b70*/  SEL R30, RZ, 0x1, !P1 ;  /* 0x00000001ff1e7807 */ /* 0x000fe40004800000 */
[----:B------:R-:W-:Y:S01]  /*82b80*/  IADD3.X R39, PT, PT, RZ, R32, R32, P4, P5 ;  /* 0x00000020ff277210 */ /* 0x000fe200027ea420 */
[----:B------:R-:W-:Y:S01]  /*82b90*/  IMAD.IADD R27, R27, 0x1, R33 ;  /* 0x000000011b1b7824 */ /* 0x000fe200078e0221 */
[----:B------:R-:W-:Y:S01]  /*82ba0*/  ISETP.GE.U32.AND.EX P1, PT, R43, R44, PT, P2 ;  /* 0x0000002c2b00720c */ /* 0x000fe20003f26120 */
[----:B------:R-:W-:Y:S01]  /*82bb0*/  IMAD.WIDE.U32 R28, P6, R40, R7, R28 ;  /* 0x00000007281c7225 */ /* 0x000fe200078c001c */
[----:B------:R-:W-:-:S02]  /*82bc0*/  IADD3 R53, P4, P5, R30, R64, R53 ;  /* 0x000000401e357210 */ /* 0x000fc40007d9e035 */
[----:B------:R-:W-:Y:S01]  /*82bd0*/  IADD3 R55, P2, PT, R36, R55, RZ ;  /* 0x0000003724377210 */ /* 0x000fe20007f5e0ff */
[----:B------:R-:W-:Y:S01]  /*82be0*/  IMAD.WIDE.U32 R36, R27, R2, RZ ;  /* 0x000000021b247225 */ /* 0x000fe200078e00ff */
[----:B------:R-:W-:Y:S02]  /*82bf0*/  IADD3.X R62, PT, PT, RZ, R62, RZ, P4, P5 ;  /* 0x0000003eff3e7210 */ /* 0x000fe400027ea4ff */
[----:B------:R-:W-:Y:S01]  /*82c00*/  IADD3 R30, P4, PT, R35, R28, RZ ;  /* 0x0000001c231e7210 */ /* 0x000fe20007f9e0ff */
[----:B------:R-:W-:Y:S01]  /*82c10*/  IMAD.MOV.U32 R32, RZ, RZ, R29 ;  /* 0x000000ffff207224 */ /* 0x000fe200078e001d */
[----:B------:R-:W-:Y:S01]  /*82c20*/  IADD3.X R47, P2, PT, R47, R72, RZ, P2, !PT ;  /* 0x000000482f2f7210 */ /* 0x000fe2000175e4ff */
[----:B------:R-:W-:Y:S01]  /*82c30*/  IMAD.WIDE.U32 R28, R26, R2, RZ ;  /* 0x000000021a1c7225 */ /* 0x000fe200078e00ff */
[----:B------:R-:W-:Y:S02]  /*82c40*/  SEL R35, RZ, 0x1, P1 ;  /* 0x00000001ff237807 */ /* 0x000fe40000800000 */
        /* <DEDUP_REMOVED lines=8> */
[----:B------:R-:W-:Y:S01]  /*82cd0*/  ISETP.GE.U32.AND P0, PT, R68, R63, PT ;  /* 0x0000003f4400720c */ /* 0x000fe20003f06070 */
        /* <DEDUP_REMOVED lines=9> */
[----:B------:R-:W-:Y:S01]  /*82d70*/  ISETP.GE.U32.AND.EX P0, PT, R57, R56, PT, P0 ;  /* 0x000000383900720c */ /* 0x000fe20003f06100 */
[----:B------:R-:W-:-:S04]  /*82d80*/  IMAD.WIDE.U32 R40, R40, R8, RZ ;  /* 0x0000000828287225 */ /* 0x000fc800078e00ff */
[----:B------:R-:W-:Y:S01]  /*82d90*/  IMAD.X R38, RZ, RZ, R39, P5 ;  /* 0x000000ffff267224 */ /* 0x000fe200028e0627 */
[----:B------:R-:W-:Y:S01]  /*82da0*/  IADD3 R42, P5, PT, R42, R43, RZ ;  /* 0x0000002b2a2a7210 */ /* 0x000fe20007fbe0ff */
[----:B------:R-:W-:-:S03]  /*82db0*/  IMAD.WIDE.U32.X R36, R27, R3, R28, P4 ;  /* 0x000000031b247225 */ /* 0x000fc600020e041c */
[----:B------:R-:W-:Y:S01]  /*82dc0*/  IADD3 R61, P4, PT, R61, R42, RZ ;  /* 0x0000002a3d3d7210 */ /* 0x000fe20007f9e0ff */
[----:B------:R-:W-:Y:S01]  /*82dd0*/  IMAD.X R29, RZ, RZ, RZ, P6 ;  /* 0x000000ffff1d7224 */ /* 0x000fe200030e06ff */
[----:B------:R-:W-:Y:S01]  /*82de0*/  IADD3 R32, P6, PT, R41, R32, RZ ;  /* 0x0000002029207210 */ /* 0x000fe20007fde0ff */
[----:B------:R-:W-:Y:S01]  /*82df0*/  IMAD.MOV.U32 R28, RZ, RZ, R33 ;  /* 0x000000ffff1c7224 */ /* 0x000fe200078e0021 */
[----:B------:R-:W-:Y:S01]  /*82e00*/  IADD3.X R50, P1, PT, RZ, R36, RZ, P1, !PT ;  /* 0x00000024ff327210 */ /* 0x000fe20000f3e4ff */
[----:B------:R-:W-:Y:S01]  /*82e10*/  IMAD.WIDE.U32 R34, R27, R4, RZ ;  /* 0x000000041b227225 */ /* 0x000fe200078e00ff */
[----:B------:R-:W-:Y:S02]  /*82e20*/  SEL R36, RZ, 0x1, P0 ;  /* 0x00000001ff247807 */ /* 0x000fe40000000000 */
[----:B------:R-:W-:Y:S01]  /*82e30*/  IADD3 R55, P0, PT, R50, R55, RZ ;  /* 0x0000003732377210 */ /* 0x000fe20007f1e0ff */
[----:B------:R-:W-:Y:S02]  /*82e40*/  IMAD.X R45, R45, 0x1, R38, P5 ;  /* 0x000000012d2d7824 */ /* 0x000fe400028e0626 */
[----:B------:R-:W-:Y:S01]  /*82e50*/  IMAD.WIDE.U32.X R28, R31, R9, R28, P6 ;  /* 0x000000091f1c7225 */ /* 0x000fe200030e041c */
[----:B------:R-:W-:-:S03]  /*82e60*/  IADD3 R61, P6, PT, R61, R40, RZ ;  /* 0x000000283d3d7210 */ /* 0x000fc60007fde0ff */
[----:B------:R-:W-:Y:S01]  /*82e70*/  IMAD.X R40, RZ, RZ, R37, P1 ;  /* 0x000000ffff287224 */ /* 0x000fe200008e0625 */
[----:B------:R-:W-:Y:S01]  /*82e80*/  IADD3.X R37, P4, PT, R44, R45, RZ, P4, !PT ;  /* 0x0000002d2c257210 */ /* 0x000fe2000279e4ff */
[----:B------:R-:W-:-:S03]  /*82e90*/  IMAD.WIDE.U32 R34, P1, R26, R5, R34 ;  /* 0x000000051a227225 */ /* 0x000fc60007820022 */
        /* <DEDUP_REMOVED lines=8> */
[----:B------:R-:W-:Y:S02]  /*82f20*/  IMAD.X R49, RZ, RZ, R49, P3 ;  /* 0x000000ffff317224 */ /* 0x000fe400018e0631 */
[----:B------:R-:W-:Y:S01]  /*82f30*/  IMAD.WIDE.U32.X R32, R27, R5, R32, P5 ;  /* 0x000000051b207225 */ /* 0x000fe200028e0420 */
[----:B------:R-:W-:-:S02]  /*82f40*/  IADD3.X R44, P1, PT, R40, R31, RZ, P1, !PT ;  /* 0x0000001f282c7210 */ /* 0x000fc40000f3e4ff */
[----:B------:R-:W-:Y:S01]  /*82f50*/  IADD3.X R40, PT, PT, R29, RZ, RZ, P4, P6 ;  /* 0x000000ff1d287210 */ /* 0x000fe200027ec4ff */
[-C--:B------:R-:W-:Y:S01]  /*82f60*/  IMAD.WIDE.U32 R28, R27, R6.reuse, RZ ;  /* 0x000000061b1c7225 */ /* 0x080fe200078e00ff */
[----:B------:R-:W-:Y:S02]  /*82f70*/  ISETP.GE.U32.AND.EX P5, PT, R38, R39, PT, P2 ;  /* 0x000000272600720c */ /* 0x000fe40003fa6120 */
[----:B------:R-:W-:Y:S01]  /*82f80*/  IADD3.X R32, P0, P1, R32, RZ, RZ, P1, P0 ;  /* 0x000000ff20207210 */ /* 0x000fe200009004ff */
[----:B------:R-:W-:Y:S01]  /*82f90*/  IMAD.WIDE.U32 R30, R26, R6, RZ ;  /* 0x000000061a1e7225 */ /* 0x000fe200078e00ff */
[----:B------:R-:W-:Y:S02]  /*82fa0*/  ISETP.GE.U32.AND P2, PT, R42, R43, PT ;  /* 0x0000002b2a00720c */ /* 0x000fe40003f46070 */
[----:B------:R-:W-:Y:S02]  /*82fb0*/  IADD3.X R34, PT, PT, R33, RZ, RZ, P0, P1 ;  /* 0x000000ff21227210 */ /* 0x000fe400007e24ff */
        /* <DEDUP_REMOVED lines=12> */
[----:B------:R-:W-:Y:S01]  /*83080*/  IMAD.MOV.U32 R30, RZ, RZ, R29 ;  /* 0x000000ffff1e7224 */ /* 0x000fe200078e001d */
[----:B------:R-:W-:Y:S01]  /*83090*/  IADD3 R36, P6, P4, R36, R46, R53 ;  /* 0x0000002e24247210 */ /* 0x000fe20007cde035 */
[----:B------:R-:W-:Y:S01]  /*830a0*/  IMAD.X R34, RZ, RZ, R49, P3 ;  /* 0x000000ffff227224 */ /* 0x000fe200018e0631 */
[----:B------:R-:W-:Y:S01]  /*830b0*/  IADD3.X R43, P1, PT, R37, R28, RZ, P1, !PT ;  /* 0x0000001c252b7210 */ /* 0x000fe20000f3e4ff */
[----:B------:R-:W-:Y:S01]  /*830c0*/  IMAD.WIDE.U32.X R30, R27, R7, R30, P2 ;  /* 0x000000071b1e7225 */ /* 0x000fe200010e041e */
[----:B------:R-:W-:Y:S02]  /*830d0*/  ISETP.GE.U32.AND P3, PT, R35, R48, PT ;  /* 0x000000302300720c */ /* 0x000fe40003f66070 */
[----:B------:R-:W-:Y:S01]  /*830e0*/  IADD3.X R62, PT, PT, RZ, R51, R62, P6, P4 ;  /* 0x00000033ff3e7210 */ /* 0x000fe200037e843e */
[----:B------:R-:W-:Y:S01]  /*830f0*/  IMAD.WIDE.U32 R32, P2, R26, R9, R32 ;  /* 0x000000091a207225 */ /* 0x000fe20007840020 */
[----:B------:R-:W-:-:S03]  /*83100*/  ISETP.GE.U32.AND.EX P3, PT, R34, R49, PT, P3 ;  /* 0x000000312200720c */ /* 0x000fc60003f66130 */
[----:B------:R-:W-:Y:S01]  /*83110*/  IMAD.X R37, RZ, RZ, R34, P5 ;  /* 0x000000ffff257224 */ /* 0x000fe200028e0622 */
[----:B------:R-:W-:Y:S01]  /*83120*/  ISETP.GE.U32.AND P5, PT, R38, R35, PT ;  /* 0x000000232600720c */ /* 0x000fe20003fa6070 */
        /* <DEDUP_REMOVED lines=8> */
[----:B------:R-:W-:-:S02]  /*831b0*/  IADD3 R33, P0, PT, R26, R41, RZ ;  /* 0x000000291a217210 */ /* 0x000fc40007f1e0ff */
[----:B------:R-:W-:Y:S02]  /*831c0*/  IADD3 R30, P1, PT, R29, R32, RZ ;  /* 0x000000201d1e7210 */ /* 0x000fe40007f3e0ff */
[----:B------:R-:W-:Y:S02]  /*831d0*/  SEL R29, RZ, 0x1, P3 ;  /* 0x00000001ff1d7807 */ /* 0x000fe40001800000 */
[----:B------:R-:W-:Y:S01]  /*831e0*/  ISETP.GE.U32.AND P3, PT, R41, R38, PT ;  /* 0x000000262900720c */ /* 0x000fe20003f66070 */
[----:B------:R-:W-:Y:S01]  /*831f0*/  IMAD.WIDE.U32.X R34, R27, R9, R34, P1 ;  /* 0x000000091b227225 */ /* 0x000fe200008e0422 */
[----:B------:R-:W-:Y:S02]  /*83200*/  IADD3 R33, P2, PT, R33, R28, RZ ;  /* 0x0000001c21217210 */ /* 0x000fe40007f5e0ff */
[----:B------:R-:W-:Y:S02]  /*83210*/  IADD3.X R31, P0, PT, R31, R40, RZ, P0, !PT ;  /* 0x000000281f1f7210 */ /* 0x000fe4000071e4ff */
[----:B------:R-:W-:-:S02]  /*83220*/  SEL R26, RZ, 0x1, P5 ;  /* 0x00000001ff1a7807 */ /* 0x000fc40002800000 */
[----:B------:R-:W-:Y:S02]  /*83230*/  ISETP.GE.U32.AND.EX P3, PT, R40, R37, PT, P3 ;  /* 0x000000252800720c */ /* 0x000fe40003f66130 */
[----:B------:R-:W-:Y:S02]  /*83240*/  IADD3.X R31, P2, PT, R31, R30, RZ, P2, !PT ;  /* 0x0000001e1f1f7210 */ /* 0x000fe4000175e4ff */
        /* <DEDUP_REMOVED lines=45> */
.L_x_239:
        /* <DEDUP_REMOVED lines=21> */
.L_x_240:
        /* <DEDUP_REMOVED lines=69> */
.L_x_241:
        /* <DEDUP_REMOVED lines=21> */
.L_x_242:
        /* <DEDUP_REMOVED lines=76> */
.L_x_243:
        /* <DEDUP_REMOVED lines=21> */
.L_x_244:
[----:B------:R-:W-:-:S04]  /*84220*/  IMAD.WIDE.U32 R34, R30, R30, RZ ;  /* 0x0000001e1e227225 */ /* 0x000fc800078e00ff */
[----:B------:R-:W-:Y:S01]  /*84230*/  IMAD.MOV.U32 R75, RZ, RZ, RZ ;  /* 0x000000ffff4b7224 */ /* 0x000fe200078e00ff */
[----:B------:R-:W-:Y:S01]  /*84240*/  LOP3.LUT R51, R34, 0xfffffffd, RZ, 0xc0, !PT ;  /* 0xfffffffd22337812 */ /* 0x000fe200078ec0ff */
[----:B------:R-:W-:Y:S02]  /*84250*/  IMAD.MOV.U32 R41, RZ, RZ, RZ ;  /* 0x000000ffff297224 */ /* 0x000fe400078e00ff */
[----:B------:R-:W-:Y:S02]  /*84260*/  IMAD.IADD R53, R75, 0x1, R35 ;  /* 0x000000014b357824 */ /* 0x000fe400078e0223 */
        /* <DEDUP_REMOVED lines=13> */
[----:B------:R-:W-:-:S04]  /*84340*/  IMAD.WIDE.U32 R42, R27, R29, RZ ;  /* 0x0000001d1b2a7225 */ /* 0x000fc800078e00ff */
[----:B------:R-:W-:-:S04]  /*84350*/  IMAD.WIDE.U32 R44, R26, R28, RZ ;  /* 0x0000001c1a2c7225 */ /* 0x000fc800078e00ff */
[----:B------:R-:W-:Y:S02]  /*84360*/  IMAD.IADD R79, R47, 0x1, R35 ;  /* 0x000000012f4f7824 */ /* 0x000fe400078e0223 */
[----:B------:R-:W-:Y:S02]  /*84370*/  IMAD.IADD R40, R37, 0x1, R55 ;  /* 0x0000000125287824 */ /* 0x000fe400078e0237 */
[----:B------:R-:W-:Y:S01]  /*84380*/  IMAD.MOV.U32 R59, RZ, RZ, RZ ;  /* 0x000000ffff3b7224 */ /* 0x000fe200078e00ff */
[----:B------:R-:W-:Y:S01]  /*84390*/  IADD3 R79, P1, P6, R42, R79, R44 ;  /* 0x0000004f2a4f7210 */ /* 0x000fe20007e3e02c */
[----:B------:R-:W-:-:S04]  /*843a0*/  IMAD.WIDE.U32 R36, R32, R30, RZ ;  /* 0x0000001e20247225 */ /* 0x000fc800078e00ff */
[----:B------:R-:W-:Y:S02]  /*843b0*/  IMAD.IADD R47, R35, 0x1, R43 ;  /* 0x00000001232f7824 */ /* 0x000fe400078e022b */
[----:B------:R-:W-:Y:S02]  /*843c0*/  IMAD.IADD R34, R45, 0x1, R59 ;  /* 0x000000012d227824 */ /* 0x000fe400078e023b */
[----:B------:R-:W-:-:S04]  /*843d0*/  IMAD.WIDE.U32 R64, R32, R31, RZ ;  /* 0x0000001f20407225 */ /* 0x000fc800078e00ff */
[----:B------:R-:W-:-:S04]  /*843e0*/  IMAD.WIDE.U32 R44, R33, R30, RZ ;  /* 0x0000001e212c7225 */ /* 0x000fc800078e00ff */
[----:B------:R-:W-:Y:S01]  /*843f0*/  IMAD.IADD R35, R77, 0x1, R37 ;  /* 0x000000014d237824 */ /* 0x000fe200078e0225 */
[----:B------:R-:W-:Y:S01]  /*84400*/  IADD3.X R37, PT, PT, RZ, RZ, RZ, P1, P6 ;  /* 0x000000ffff257210 */ /* 0x000fe20000fec4ff */
[----:B------:R-:W-:Y:S02]  /*84410*/  IMAD.IADD R42, R55, 0x1, R45 ;  /* 0x00000001372a7824 */ /* 0x000fe400078e022d */
[----:B------:R-:W-:Y:S01]  /*84420*/  IMAD.MOV.U32 R41, RZ, RZ, RZ ;  /* 0x000000ffff297224 */ /* 0x000fe200078e00ff */
[----:B------:R-:W-:Y:S01]  /*84430*/  IADD3 R64, P3, P5, R64, R35, R44 ;  /* 0x0000002340407210 */ /* 0x000fe20007d7e02c */
[----:B------:R-:W-:-:S04]  /*84440*/  IMAD.WIDE.U32 R44, R29, R28, RZ ;  /* 0x0000001c1d2c7225 */ /* 0x000fc800078e00ff */
[----:B------:R-:W-:Y:S02]  /*84450*/  IMAD.MOV.U32 R43, RZ, RZ, RZ ;  /* 0x000000ffff2b7224 */ /* 0x000fe400078e00ff */
[----:B------:R-:W-:Y:S01]  /*84460*/  IMAD.IADD R77, R77, 0x1, R65 ;  /* 0x000000014d4d7824 */ /* 0x000fe200078e0241 */
[----:B------:R-:W-:Y:S01]  /*84470*/  IADD3.X R65, PT, PT, RZ, RZ, RZ, P0, P2 ;  /* 0x000000ffff417210 */ /* 0x000fe200007e44ff */
[----:B------:R-:W-:-:S04]  /*84480*/  IMAD.WIDE.U32 R40, R29, R33, R40 ;  /* 0x000000211d287225 */ /* 0x000fc800078e0028 */
[----:B------:R-:W-:Y:S01]  /*84490*/  IMAD.SHL.U32 R69, R44, 0x2, RZ ;  /* 0x000000022c457824 */ /* 0x000fe200078e00ff */
[----:B------:R-:W-:Y:S01]  /*844a0*/  IADD3 R65, P0, P4, R65, R40, R52 ;  /* 0x0000002841417210 */ /* 0x000fe20007c1e034 */
[----:B------:R-:W-:-:S03]  /*844b0*/  IMAD.WIDE.U32 R42, R31, R33, R42 ;  /* 0x000000211f2a7225 */ /* 0x000fc600078e002a */
[----:B------:R-:W-:Y:S01]  /*844c0*/  LOP3.LUT R69, R69, 0xfffffffe, RZ, 0xc0, !PT ;  /* 0xfffffffe45457812 */ /* 0x000fe200078ec0ff */
[----:B------:R-:W-:Y:S01]  /*844d0*/  IMAD.MOV.U32 R35, RZ, RZ, RZ ;  /* 0x000000ffff237224 */ /* 0x000fe200078e00ff */
[----:B------:R-:W-:Y:S01]  /*844e0*/  IADD3 R77, P1, PT, R77, R42, RZ ;  /* 0x0000002a4d4d7210 */ /* 0x000fe20007f3e0ff */
[----:B------:R-:W-:-:S04]  /*844f0*/  IMAD.WIDE.U32 R48, R31, R30, RZ ;  /* 0x0000001e1f307225 */ /* 0x000fc800078e00ff */
[----:B------:R-:W-:Y:S02]  /*84500*/  IMAD.IADD R58, R55, 0x1, R41 ;  /* 0x00000001373a7824 */ /* 0x000fe400078e0229 */
[----:B------:R-:W-:-:S03]  /*84510*/  IMAD.WIDE.U32 R34, R26, R29, R34 ;  /* 0x0000001d1a227225 */ /* 0x000fc600078e0022 */
[----:B------:R-:W-:Y:S01]  /*84520*/  IADD3.X R58, PT, PT, RZ, R58, RZ, P0, P4 ;  /* 0x0000003aff3a7210 */ /* 0x000fe200007e84ff */
[----:B------:R-:W-:Y:S01]  /*84530*/  IMAD.SHL.U32 R60, R48, 0x2, RZ ;  /* 0x00000002303c7824 */ /* 0x000fe200078e00ff */
[----:B------:R-:W-:Y:S01]  /*84540*/  IADD3 R69, P0, PT, R69, R54, RZ ;  /* 0x0000003645457210 */ /* 0x000fe20007f1e0ff */
[----:B------:R-:W-:Y:S01]  /*84550*/  IMAD.WIDE.U32 R56, R61, R10, RZ ;  /* 0x0000000a3d387225 */ /* 0x000fe200078e00ff */
[----:B------:R-:W-:Y:S02]  /*84560*/  IADD3 R37, P4, P6, R37, R34, R47 ;  /* 0x0000002225257210 */ /* 0x000fe40007e9e02f */
[----:B------:R-:W-:Y:S01]  /*84570*/  LOP3.LUT R60, R60, 0xfffffffe, RZ, 0xc0, !PT ;  /* 0xfffffffe3c3c7812 */ /* 0x000fe200078ec0ff */
[----:B------:R-:W-:Y:S02]  /*84580*/  IMAD.MOV.U32 R73, RZ, RZ, RZ ;  /* 0x000000ffff497224 */ /* 0x000fe400078e00ff */
[----:B------:R-:W-:Y:S01]  /*84590*/  IMAD.X R47, R55, 0x1, R43, P1 ;  /* 0x00000001372f7824 */ /* 0x000fe200008e062b */
[----:B------:R-:W-:Y:S01]  /*845a0*/  IADD3 R60, P2, PT, R60, R53, RZ ;  /* 0x000000353c3c7210 */ /* 0x000fe20007f5e0ff */
[----:B------:R-:W-:-:S04]  /*845b0*/  IMAD.WIDE.U32 R42, R30, R28, RZ ;  /* 0x0000001c1e2a7225 */ /* 0x000fc800078e00ff */
[----:B------:R-:W-:-:S04]  /*845c0*/  IMAD.WIDE.U32 R40, R56, R2, RZ ;  /* 0x0000000238287225 */ /* 0x000fc800078e00ff */
[----:B------:R-:W-:Y:S01]  /*845d0*/  IMAD.IADD R49, R73, 0x1, R49 ;  /* 0x0000000149317824 */ /* 0x000fe200078e0231 */
[----:B------:R-:W-:Y:S01]  /*845e0*/  IADD3 RZ, P1, PT, R61, R40, RZ ;  /* 0x000000283dff7210 */ /* 0x000fe20007f3e0ff */
[----:B------:R-:W-:Y:S02]  /*845f0*/  IMAD R34, R69, R10, RZ ;  /* 0x0000000a45227224 */ /* 0x000fe400078e02ff */
[----:B------:R-:W-:Y:S01]  /*84600*/  IMAD.MOV.U32 R39, RZ, RZ, RZ ;  /* 0x000000ffff277224 */ /* 0x000fe200078e00ff */
[C-C-:B------:R-:W-:Y:S01]  /*84610*/  SHF.L.U64.HI R62, R48.reuse, 0x1, R49.reuse ;  /* 0x00000001303e7819 */ /* 0x140fe20000010231 */
[----:B------:R-:W-:Y:S01]  /*84620*/  IMAD.WIDE.U32 R52, R31, R28, RZ ;  /* 0x0000001c1f347225 */ /* 0x000fe200078e00ff */
[----:B------:R-:W-:Y:S02]  /*84630*/  SHF.R.U64 R48, R48, 0x1f, R49 ;  /* 0x0000001f30307819 */ /* 0x000fe40000001231 */
[----:B------:R-:W-:Y:S01]  /*84640*/  LOP3.LUT R62, R62, 0x1, RZ, 0xc0, !PT ;  /* 0x000000013e3e7812 */ /* 0x000fe200078ec0ff */
[----:B------:R-:W-:Y:S01]  /*84650*/  IMAD.WIDE.U32 R54, R30, R29, RZ ;  /* 0x0000001d1e367225 */ /* 0x000fe200078e00ff */
[----:B------:R-:W-:-:S03]  /*84660*/  LOP3.LUT R48, R48, 0xfffffffe, RZ, 0xc0, !PT ;  /* 0xfffffffe30307812 */ /* 0x000fc600078ec0ff */
[----:B------:R-:W-:Y:S02]  /*84670*/  IMAD.IADD R81, R43, 0x1, R75 ;  /* 0x000000012b517824 */ /* 0x000fe400078e024b */
[----:B------:R-:W-:Y:S01]  /*84680*/  IMAD R61, R61, R11, R34 ;  /* 0x0000000b3d3d7224 */ /* 0x000fe200078e0222 */
[----:B------:R-:W-:Y:S01]  /*84690*/  IADD3.X R34, PT, PT, RZ, RZ, RZ, P3, P5 ;  /* 0x000000ffff227210 */ /* 0x000fe20001fea4ff */
[----:B------:R-:W-:Y:S01]  /*846a0*/  IMAD.IADD R63, R45, 0x1, R39 ;  /* 0x000000012d3f7824 */ /* 0x000fe200078e0227 */
[----:B------:R-:W-:Y:S01]  /*846b0*/  IADD3 R81, P5, P3, R54, R81, R52 ;  /* 0x0000005136517210 */ /* 0x000fe20007bbe034 */
[----:B------:R-:W-:Y:S01]  /*846c0*/  IMAD.IADD R59, R59, 0x1, R35 ;  /* 0x000000013b3b7824 */ /* 0x000fe200078e0223 */
[----:B------:R-:W-:Y:S01]  /*846d0*/  SHF.R.U32.HI R35, RZ, 0x1f, R49 ;  /* 0x0000001fff237819 */ /* 0x000fe20000011631 */
[----:B------:R-:W-:Y:S01]  /*846e0*/  IMAD.X R62, RZ, RZ, R62, P2 ;  /* 0x000000ffff3e7224 */ /* 0x000fe200010e063e */
[----:B------:R-:W-:Y:S01]  /*846f0*/  SHF.L.U64.HI R45, R44, 0x1, R63 ;  /* 0x000000012c2d7819 */ /* 0x000fe2000001023f */
[----:B------:R-:W-:Y:S01]  /*84700*/  IMAD.IADD R75, R75, 0x1, R55 ;  /* 0x000000014b4b7824 */ /* 0x000fe200078e0237 */
[----:B------:R-:W-:Y:S01]  /*84710*/  SHF.R.U32.HI R68, RZ, 0x1f, R81 ;  /* 0x0000001fff447819 */ /* 0x000fe20000011651 */
[----:B------:R-:W-:Y:S01]  /*84720*/  IMAD.MOV.U32 R55, RZ, RZ, RZ ;  /* 0x000000ffff377224 */ /* 0x000fe200078e00ff */
[----:B------:R-:W-:-:S02]  /*84730*/  SHF.R.U32.HI R40, RZ, 0x1f, R63 ;  /* 0x0000001fff287819 */ /* 0x000fc4000001163f */
[----:B------:R-:W-:Y:S02]  /*84740*/  LOP3.LUT R49, R35, 0x1, RZ, 0xc0, !PT ;  /* 0x0000000123317812 */ /* 0x000fe400078ec0ff */
[----:B------:R-:W-:Y:S02]  /*84750*/  LOP3.LUT R35, R45, 0x1, RZ, 0xc0, !PT ;  /* 0x000000012d237812 */ /* 0x000fe400078ec0ff */
[----:B------:R-:W-:Y:S01]  /*84760*/  IADD3 R43, P2, PT, R68, R38, RZ ;  /* 0x00000026442b7210 */ /* 0x000fe20007f5e0ff */
[----:B------:R-:W-:Y:S01]  /*84770*/  IMAD.WIDE.U32 R48, R31, R31, R48 ;  /* 0x0000001f1f307225 */ /* 0x000fe200078e0030 */
[----:B------:R-:W-:Y:S02]  /*84780*/  SHF.R.U64 R44, R44, 0x1f, R63 ;  /* 0x0000001f2c2c7819 */ /* 0x000fe4000000123f */
[----:B------:R-:W-:Y:S01]  /*84790*/  LOP3.LUT R45, R40, 0x1, RZ, 0xc0, !PT ;  /* 0x00000001282d7812 */ /* 0x000fe200078ec0ff */
[----:B------:R-:W-:Y:S01]  /*847a0*/  IMAD.X R35, RZ, RZ, R35, P0 ;  /* 0x000000ffff237224 */ /* 0x000fe200000e0623 */
[----:B------:R-:W-:Y:S01]  /*847b0*/  IADD3.X R40, PT, PT, RZ, R59, RZ, P4, P6 ;  /* 0x0000003bff287210 */ /* 0x000fe200027ec4ff */
[----:B------:R-:W-:Y:S01]  /*847c0*/  IMAD.X R59, RZ, RZ, R50, P2 ;  /* 0x000000ffff3b7224 */ /* 0x000fe200010e0632 */
[----:B------:R-:W-:Y:S01]  /*847d0*/  LOP3.LUT R44, R44, 0xfffffffe, RZ, 0xc0, !PT ;  /* 0xfffffffe2c2c7812 */ /* 0x000fe200078ec0ff */
[----:B------:R-:W-:Y:S01]  /*847e0*/  IMAD.IADD R63, R57, 0x1, R61 ;  /* 0x00000001393f7824 */ /* 0x000fe200078e023d */
[----:B------:R-:W-:Y:S01]  /*847f0*/  ISETP.GT.U32.AND P0, PT, R38, R43, PT ;  /* 0x0000002b2600720c */ /* 0x000fe20003f04070 */
[----:B------:R-:W-:Y:S01]  /*84800*/  IMAD.IADD R57, R73, 0x1, R49 ;  /* 0x0000000149397824 */ /* 0x000fe200078e0231 */
[----:B------:R-:W-:Y:S01]  /*84810*/  IADD3 R51, P2, PT, R43, R51, RZ ;  /* 0x000000332b337210 */ /* 0x000fe20007f5e0ff */
[----:B------:R-:W-:Y:S01]  /*84820*/  IMAD.WIDE.U32 R44, R29, R29, R44 ;  /* 0x0000001d1d2c7225 */ /* 0x000fe200078e002c */
[----:B------:R-:W-:-:S02]  /*84830*/  ISETP.GT.U32.AND.EX P0, PT, R50, R59, PT, P0 ;  /* 0x0000003b3200720c */ /* 0x000fc40003f04100 */
[----:B------:R-:W-:Y:S01]  /*84840*/  IADD3 R62, P6, P4, R62, R48, R65 ;  /* 0x000000303e3e7210 */ /* 0x000fe20007cde041 */
[----:B------:R-:W-:Y:S01]  /*84850*/  IMAD.X R71, R59, 0x1, R60, P2 ;  /* 0x000000013b477824 */ /* 0x000fe200010e063c */
[----:B------:R-:W-:Y:S01]  /*84860*/  SEL R43, R38, R43, P0 ;  /* 0x0000002b262b7207 */ /* 0x000fe20000000000 */
[----:B------:R-:W-:Y:S01]  /*84870*/  IMAD.WIDE.U32 R60, R63, R2, RZ ;  /* 0x000000023f3c7225 */ /* 0x000fe200078e00ff */
[----:B------:R-:W-:Y:S02]  /*84880*/  IADD3 R35, P2, PT, R35, R44, RZ ;  /* 0x0000002c23237210 */ /* 0x000fe40007f5e0ff */
[----:B------:R-:W-:Y:S01]  /*84890*/  SEL R44, R50, R59, P0 ;  /* 0x0000003b322c7207 */ /* 0x000fe20000000000 */
[----:B------:R-:W-:Y:S01]  /*848a0*/  IMAD.WIDE.U32 R48, R63, R4, RZ ;  /* 0x000000043f307225 */ /* 0x000fe200078e00ff */
[----:B------:R-:W-:Y:S02]  /*848b0*/  ISETP.GT.U32.AND P0, PT, R43, R51, PT ;  /* 0x000000332b00720c */ /* 0x000fe40003f04070 */
[----:B------:R-:W-:Y:S01]  /*848c0*/  IADD3.X R43, PT, PT, RZ, R57, R58, P6, P4 ;  /* 0x00000039ff2b7210 */ /* 0x000fe200037e843a */
[----:B------:R-:W-:Y:S01]  /*848d0*/  IMAD.X R39, R39, 0x1, R45, P2 ;  /* 0x0000000127277824 */ /* 0x000fe200010e062d */
[----:B------:R-:W-:Y:S01]  /*848e0*/  ISETP.GT.U32.AND.EX P0, PT, R44, R71, PT, P0 ;  /* 0x000000472c00720c */ /* 0x000fe20003f04100 */
[----:B------:R-:W-:Y:S01]  /*848f0*/  IMAD.WIDE.U32 R60, P4, R56, R3, R60 ;  /* 0x00000003383c7225 */ /* 0x000fe2000788003c */
[----:B------:R-:W-:-:S02]  /*84900*/  IADD3 R54, P2, PT, R51, R38, RZ ;  /* 0x0000002633367210 */ /* 0x000fc40007f5e0ff */
[----:B------:R-:W-:Y:S01]  /*84910*/  SEL R57, RZ, 0x1, !P0 ;  /* 0x00000001ff397807 */ /* 0x000fe20004000000 */
[----:B------:R-:W-:Y:S01]  /*84920*/  IMAD.WIDE.U32 R48, P6, R56, R5, R48 ;  /* 0x0000000538307225 */ /* 0x000fe200078c0030 */
[----:B------:R-:W-:-:S03]  /*84930*/  ISETP.GE.U32.AND P0, PT, R54, R51, PT ;  /* 0x000000333600720c */ /* 0x000fc60003f06070 */
        /* <DEDUP_REMOVED lines=323> */
.L_x_245:
        /* <DEDUP_REMOVED lines=21> */
.L_x_246:
        /* <DEDUP_REMOVED lines=64> */
.L_x_247:
        /* <DEDUP_REMOVED lines=64> */
.L_x_248:
        /* <DEDUP_REMOVED lines=65> */
.L_x_249:
[----:B------:R-:W-:-:S04]  /*86ad0*/  IMAD.WIDE.U32 R12, R57, R30, RZ ;  /* 0x0000001e390c7225 */ /* 0x000fc800078e00ff */
[----:B------:R-:W-:-:S04]  /*86ae0*/  IMAD.WIDE.U32 R14, R53, R28, RZ ;  /* 0x0000001c350e7225 */ /* 0x000fc800078e00ff */
[----:B------:R-:W-:Y:S01]  /*86af0*/  IMAD.MOV.U32 R59, RZ, RZ, RZ ;  /* 0x000000ffff3b7224 */ /* 0x000fe200078e00ff */
[----:B------:R-:W-:Y:S01]  /*86b00*/  IADD3 R69, P4, PT, R14, R12, RZ ;  /* 0x0000000c0e457210 */ /* 0x000fe20007f9e0ff */
[----:B------:R-:W-:Y:S02]  /*86b10*/  IMAD.MOV.U32 R63, RZ, RZ, RZ ;  /* 0x000000ffff3f7224 */ /* 0x000fe400078e00ff */
[----:B------:R-:W-:-:S04]  /*86b20*/  IMAD.WIDE.U32 R34, R61, R28, RZ ;  /* 0x0000001c3d227225 */ /* 0x000fc800078e00ff */
[----:B------:R-:W-:Y:S02]  /*86b30*/  IMAD.IADD R45, R51, 0x1, R13 ;  /* 0x00000001332d7824 */ /* 0x000fe400078e020d */
        /* <DEDUP_REMOVED lines=9> */
[----:B------:R-:W-:Y:S01]  /*86bd0*/  IADD3 R71, P0, P2, R38, R71, R36 ;  /* 0x0000004726477210 */ /* 0x000fe20007a1e024 */
[----:B------:R-:W-:-:S04]  /*86be0*/  IMAD.WIDE.U32 R12, R40, R28, RZ ;  /* 0x0000001c280c7225 */ /* 0x000fc800078e00ff */
[----:B------:R-:W-:Y:S02]  /*86bf0*/  IMAD.MOV.U32 R15, RZ, RZ, RZ ;  /* 0x000000ffff0f7224 */ /* 0x000fe400078e00ff */
[----:B------:R-:W-:Y:S02]  /*86c00*/  IMAD.MOV.U32 R49, RZ, RZ, RZ ;  /* 0x000000ffff317224 */ /* 0x000fe400078e00ff */
[----:B------:R-:W-:Y:S02]  /*86c10*/  IMAD.IADD R16, R37, 0x1, R56 ;  /* 0x0000000125107824 */ /* 0x000fe400078e0238 */
[----:B------:R-:W-:Y:S02]  /*86c20*/  IMAD.MOV.U32 R17, RZ, RZ, RZ ;  /* 0x000000ffff117224 */ /* 0x000fe400078e00ff */
[----:B------:R-:W-:-:S04]  /*86c30*/  IMAD.WIDE.U32 R36, R40, R29, RZ ;  /* 0x0000001d28247225 */ /* 0x000fc800078e00ff */
[----:B------:R-:W-:-:S04]  /*86c40*/  IMAD.WIDE.U32 R40, R52, R28, RZ ;  /* 0x0000001c34287225 */ /* 0x000fc800078e00ff */
[----:B------:R-:W-:Y:S02]  /*86c50*/  IMAD.IADD R13, R13, 0x1, R15 ;  /* 0x000000010d0d7824 */ /* 0x000fe400078e020f */
[----:B------:R-:W-:Y:S02]  /*86c60*/  IMAD.IADD R39, R59, 0x1, R39 ;  /* 0x000000013b277824 */ /* 0x000fe400078e0227 */
[----:B------:R-:W-:Y:S01]  /*86c70*/  IMAD.IADD R38, R19, 0x1, R49 ;  /* 0x0000000113267824 */ /* 0x000fe200078e0231 */
[----:B------:R-:W-:Y:S01]  /*86c80*/  IADD3.X R19, PT, PT, RZ, RZ, RZ, P0, P2 ;  /* 0x000000ffff137210 */ /* 0x000fe200007e44ff */
[----:B------:R-:W-:Y:S01]  /*86c90*/  IMAD.WIDE.U32 R16, R29, R54, R16 ;  /* 0x000000361d107225 */ /* 0x000fe200078e0010 */
[----:B------:R-:W-:-:S03]  /*86ca0*/  IADD3 R58, P5, P6, R36, R13, R40 ;  /* 0x0000000d243a7210 */ /* 0x000fc60007ebe028 */
[----:B------:R-:W-:Y:S01]  /*86cb0*/  IMAD.IADD R62, R15, 0x1, R37 ;  /* 0x000000010f3e7824 */ /* 0x000fe200078e0225 */
[----:B------:R-:W-:Y:S01]  /*86cc0*/  IADD3 R19, P0, P2, R19, R16, R39 ;  /* 0x0000001013137210 */ /* 0x000fe20007a1e027 */
[----:B------:R-:W-:Y:S01]  /*86cd0*/  IMAD.IADD R68, R56, 0x1, R17 ;  /* 0x0000000138447824 */ /* 0x000fe200078e0211 */
[----:B------:R-:W-:Y:S01]  /*86ce0*/  IADD3.X R35, PT, PT, RZ, RZ, RZ, P5, P6 ;  /* 0x000000ffff237210 */ /* 0x000fe20002fec4ff */
[----:B------:R-:W-:-:S03]  /*86cf0*/  IMAD.WIDE.U32 R36, R50, R30, RZ ;  /* 0x0000001e32247225 */ /* 0x000fc600078e00ff */
[----:B------:R-:W-:Y:S01]  /*86d00*/  IADD3.X R68, PT, PT, RZ, R68, RZ, P0, P2 ;  /* 0x00000044ff447210 */ /* 0x000fe200007e44ff */
[----:B------:R-:W-:-:S04]  /*86d10*/  IMAD.WIDE.U32 R46, R57, R31, RZ ;  /* 0x0000001f392e7225 */ /* 0x000fc800078e00ff */
[----:B------:R-:W-:Y:S01]  /*86d20*/  IMAD.MOV.U32 R55, RZ, RZ, RZ ;  /* 0x000000ffff377224 */ /* 0x000fe200078e00ff */
[----:B------:R-:W-:Y:S01]  /*86d30*/  IADD3 R60, P2, P0, R46, R45, R36 ;  /* 0x0000002d2e3c7210 */ /* 0x000fe2000785e024 */
[----:B------:R-:W-:Y:S02]  /*86d40*/  IMAD.MOV.U32 R73, RZ, RZ, RZ ;  /* 0x000000ffff497224 */ /* 0x000fe400078e00ff */
[----:B------:R-:W-:-:S04]  /*86d50*/  IMAD.WIDE.U32 R16, R53, R30, RZ ;  /* 0x0000001e35107225 */ /* 0x000fc800078e00ff */
[----:B------:R-:W-:Y:S01]  /*86d60*/  IMAD.IADD R44, R55, 0x1, R37 ;  /* 0x00000001372c7824 */ /* 0x000fe200078e0225 */
[----:B------:R-:W-:Y:S01]  /*86d70*/  IADD3.X R37, PT, PT, RZ, RZ, RZ, P1, P3 ;  /* 0x000000ffff257210 */ /* 0x000fe20000fe64ff */
[----:B------:R-:W-:Y:S02]  /*86d80*/  IMAD.MOV.U32 R45, RZ, RZ, RZ ;  /* 0x000000ffff2d7224 */ /* 0x000fe400078e00ff */
[----:B------:R-:W-:Y:S02]  /*86d90*/  IMAD.IADD R18, R41, 0x1, R73 ;  /* 0x0000000129127824 */ /* 0x000fe400078e0249 */
[----:B------:R-:W-:-:S04]  /*86da0*/  IMAD.WIDE.U32 R40, R54, R30, RZ ;  /* 0x0000001e36287225 */ /* 0x000fc800078e00ff */
[----:B------:R-:W-:-:S04]  /*86db0*/  IMAD.WIDE.U32 R42, R53, R31, RZ ;  /* 0x0000001f352a7225 */ /* 0x000fc800078e00ff */
[----:B------:R-:W-:Y:S02]  /*86dc0*/  IMAD.IADD R13, R59, 0x1, R17 ;  /* 0x000000013b0d7824 */ /* 0x000fe400078e0211 */
[----:B------:R-:W-:Y:S02]  /*86dd0*/  IMAD.IADD R15, R51, 0x1, R47 ;  /* 0x00000001330f7824 */ /* 0x000fe400078e022f */
[----:B------:R-:W-:Y:S01]  /*86de0*/  IMAD.WIDE.U32 R44, R31, R50, R44 ;  /* 0x000000321f2c7225 */ /* 0x000fe200078e002c */
[----:B------:R-:W-:-:S03]  /*86df0*/  IADD3 R46, P1, P3, R42, R13, R40 ;  /* 0x0000000d2a2e7210 */ /* 0x000fc60007b3e028 */
[----:B------:R-:W-:Y:S01]  /*86e00*/  IMAD.MOV.U32 R39, RZ, RZ, RZ ;  /* 0x000000ffff277224 */ /* 0x000fe200078e00ff */
[----:B------:R-:W-:Y:S01]  /*86e10*/  IADD3 R13, P5, P6, R19, R44, R15 ;  /* 0x0000002c130d7210 */ /* 0x000fe20007ebe00f */
[----:B------:R-:W-:Y:S01]  /*86e20*/  IMAD.X R60, R60, 0x1, R71, P4 ;  /* 0x000000013c3c7824 */ /* 0x000fe200020e0647 */
[----:B------:R-:W-:Y:S01]  /*86e30*/  ISETP.GE.U32.AND P4, PT, R69, R14, PT ;  /* 0x0000000e4500720c */ /* 0x000fe20003f86070 */
[----:B------:R-:W-:Y:S02]  /*86e40*/  IMAD.IADD R17, R55, 0x1, R45 ;  /* 0x0000000137117824 */ /* 0x000fe400078e022d */
[----:B------:R-:W-:Y:S01]  /*86e50*/  IMAD.WIDE.U32 R14, R65, R30, RZ ;  /* 0x0000001e410e7225 */ /* 0x000fe200078e00ff */
[----:B------:R-:W-:-:S03]  /*86e60*/  ISETP.GE.U32.AND.EX P4, PT, R60, R71, PT, P4 ;  /* 0x000000473c00720c */ /* 0x000fc60003f86140 */
[----:B------:R-:W-:-:S04]  /*86e70*/  IMAD.WIDE.U32 R38, R29, R65, R38 ;  /* 0x000000411d267225 */ /* 0x000fc800078e0026 */
[----:B------:R-:W-:Y:S02]  /*86e80*/  IMAD.MOV.U32 R19, RZ, RZ, RZ ;  /* 0x000000ffff137224 */ /* 0x000fe400078e00ff */
[C---:B------:R-:W-:Y:S01]  /*86e90*/  IMAD.IADD R40, R49.reuse, 0x1, R15 ;  /* 0x0000000131287824 */ /* 0x040fe200078e020f */
[----:B------:R-:W-:Y:S01]  /*86ea0*/  IADD3.X R15, PT, PT, R68, R17, RZ, P5, P6 ;  /* 0x00000011440f7210 */ /* 0x000fe20002fec4ff */
[----:B------:R-:W-:Y:S01]  /*86eb0*/  IMAD.IADD R44, R49, 0x1, R39 ;  /* 0x00000001312c7824 */ /* 0x000fe200078e0227 */
[----:B------:R-:W-:Y:S01]  /*86ec0*/  IADD3 R64, P5, P6, R37, R38, R64 ;  /* 0x0000002625407210 */ /* 0x000fe20007ebe040 */
[----:B------:R-:W-:Y:S01]  /*86ed0*/  IMAD.WIDE.U32 R18, R29, R52, R18 ;  /* 0x000000341d127225 */ /* 0x000fe200078e0012 */
[----:B------:R-:W-:Y:S02]  /*86ee0*/  SEL R52, RZ, 0x1, P4 ;  /* 0x00000001ff347807 */ /* 0x000fe40002000000 */
[----:B------:R-:W-:Y:S01]  /*86ef0*/  IADD3.X R44, PT, PT, RZ, R44, RZ, P5, P6 ;  /* 0x0000002cff2c7210 */ /* 0x000fe20002fec4ff */
[----:B------:R-:W-:Y:S01]  /*86f00*/  IMAD.IADD R36, R56, 0x1, R41 ;  /* 0x0000000138247824 */ /* 0x000fe200078e0229 */
[----:B------:R-:W-:Y:S01]  /*86f10*/  IADD3 R62, P4, P5, R35, R18, R62 ;  /* 0x00000012233e7210 */ /* 0x000fe20007d9e03e */
[----:B------:R-:W-:Y:S01]  /*86f20*/  IMAD.MOV.U32 R41, RZ, RZ, RZ ;  /* 0x000000ffff297224 */ /* 0x000fe200078e00ff */
[----:B------:R-:W-:Y:S01]  /*86f30*/  IADD3 R35, P6, PT, R52, R34, RZ ;  /* 0x0000002234237210 */ /* 0x000fe20007fde0ff */
[----:B------:R-:W-:-:S02]  /*86f40*/  IMAD.IADD R47, R59, 0x1, R43 ;  /* 0x000000013b2f7824 */ /* 0x000fc400078e022b */
        /* <DEDUP_REMOVED lines=15> */
[----:B------:R-:W-:Y:S01]  /*87040*/  IMAD R43, R73, R10, RZ ;  /* 0x0000000a492b7224 */ /* 0x000fe200078e02ff */
[----:B------:R-:W-:Y:S01]  /*87050*/  P2R R18, PR, RZ, 0x20 ;  /* 0x00000020ff127803 */ /* 0x000fe20000000000 */
[----:B------:R-:W-:Y:S01]  /*87060*/  IMAD.X R28, R41, 0x1, R46, P3 ;  /* 0x00000001291c7824 */ /* 0x000fe200018e062e */
        /* <DEDUP_REMOVED lines=11> */
[----:B------:R-:W-:Y:S02]  /*87120*/  IMAD.IADD R31, R35, 0x1, R31 ;  /* 0x00000001231f7824 */ /* 0x000fe400078e021f */
[----:B------:R-:W-:Y:S01]  /*87130*/  IMAD.IADD R35, R49, 0x1, R39 ;  /* 0x0000000131237824 */ /* 0x000fe200078e0227 */
[----:B------:R-:W-:Y:S01]  /*87140*/  IADD3 R62, P3, P5, R62, R38, R37 ;  /* 0x000000263e3e7210 */ /* 0x000fe20007d7e025 */
[----:B------:R-:W-:Y:S01]  /*87150*/  IMAD.WIDE.U32 R44, R31, R2, RZ ;  /* 0x000000021f2c7225 */ /* 0x000fe200078e00ff */
[----:B------:R-:W-:-:S02]  /*87160*/  SEL R37, RZ, 0x1, !P1 ;  /* 0x00000001ff257807 */ /* 0x000fc40004800000 */
        /* <DEDUP_REMOVED lines=30> */
[----:B------:R-:W-:-:S04]  /*87350*/  IADD3.X R47, P3, PT, R39, R60, RZ, P3, !PT ;  /* 0x0000003c272f7210 */ /* 0x000fc80001f7e4ff */
        /* <DEDUP_REMOVED lines=19> */
[----:B------:R-:W-:-:S04]  /*87490*/  IADD3 R49, P6, PT, R49, R38, RZ ;  /* 0x0000002631317210 */ /* 0x000fc80007fde0ff */
[----:B------:R-:W-:Y:S01]  /*874a0*/  IADD3.X R44, P6, PT, R44, R39, RZ, P6, !PT ;  /* 0x000000272c2c7210 */ /* 0x000fe200037de4ff */
[----:B------:R-:W-:-:S03]  /*874b0*/  IMAD.WIDE.U32 R38, R61, R30, RZ ;  /* 0x0000001e3d267225 */ /* 0x000fc600078e00ff */
[----:B------:R-:W-:Y:S01]  /*874c0*/  IADD3.X R69, P5, P6, R42, RZ, RZ, P6, P5 ;  /* 0x000000ff2a457210 */ /* 0x000fe200036aa4ff */
[----:B------:R-:W-:-:S03]  /*874d0*/  IMAD.IADD R63, R63, 0x1, R39 ;  /* 0x000000013f3f7824 */ /* 0x000fc600078e0227 */
        /* <DEDUP_REMOVED lines=14> */
[----:B------:R-:W-:-:S03]  /*875c0*/  ISETP.GT.U32.AND.EX P5, PT, R58, R61, PT, P5 ;  /* 0x0000003d3a00720c */ /* 0x000fc60003fa4150 */
[----:B------:R-:W-:Y:S01]  /*875d0*/  IMAD.WIDE.U32 R40, R33, R54, R40 ;  /* 0x0000003621287225 */ /* 0x000fe200078e0028 */
[----:B------:R-:W-:-:S04]  /*875e0*/  SEL R37, RZ, 0x1, !P5 ;  /* 0x00000001ff257807 */ /* 0x000fc80006800000 */
[----:B------:R-:W-:Y:S01]  /*875f0*/  IADD3 R62, P5, P6, R37, R62, R30 ;  /* 0x0000003e253e7210 */ /* 0x000fe20007ebe01e */
[----:B------:R-:W-:-:S03]  /*87600*/  IMAD.WIDE.U32 R36, R53, R33, RZ ;  /* 0x0000002135247225 */ /* 0x000fc600078e00ff */
[----:B------:R-:W-:Y:S01]  /*87610*/  IADD3.X R12, PT, PT, RZ, R35, RZ, P5, P6 ;  /* 0x00000023ff0c7210 */ /* 0x000fe20002fec4ff */
[----:B------:R-:W-:Y:S02]  /*87620*/  IMAD.IADD R33, R59, 0x1, R37 ;  /* 0x000000013b217824 */ /* 0x000fe400078e0225 */
[----:B------:R-:W-:-:S03]  /*87630*/  IMAD.IADD R35, R56, 0x1, R41 ;  /* 0x0000000138237824 */ /* 0x000fc600078e0229 */
        /* <DEDUP_REMOVED lines=17> */
[----:B------:R-:W-:Y:S01]  /*87750*/  ISETP.GT.U32.AND.EX P5, PT, R61, R28, PT, P5 ;  /* 0x0000001c3d00720c */ /* 0x000fe20003fa4150 */
[----:B------:R-:W-:-:S03]  /*87760*/  IMAD.WIDE.U32 R36, R26, R50, R36 ;  /* 0x000000321a247225 */ /* 0x000fc600078e0024 */
[----:B------:R-:W-:Y:S02]  /*87770*/  SEL R14, R14, R33, P5 ;  /* 0x000000210e0e7207 */ /* 0x000fe40002800000 */
[----:B------:R-:W-:Y:S02]  /*87780*/  SEL R33, R61, R28, P5 ;  /* 0x0000001c3d217207 */ /* 0x000fe40002800000 */
[----:B------:R-:W-:Y:S01]  /*87790*/  ISETP.GT.U32.AND P5, PT, R14, R45, PT ;  /* 0x0000002d0e00720c */ /* 0x000fe20003fa4070 */
[----:B------:R-:W-:-:S03]  /*877a0*/  IMAD.IADD R14, R55, 0x1, R37 ;  /* 0x00000001370e7824 */ /* 0x000fc600078e0225 */
[----:B------:R-:W-:-:S04]  /*877b0*/  ISETP.GT.U32.AND.EX P5, PT, R33, R12, PT, P5 ;  /* 0x0000000c2100720c */ /* 0x000fc80003fa4150 */
[----:B------:R-:W-:-:S04]  /*877c0*/  SEL R33, RZ, 0x1, !P5 ;  /* 0x00000001ff217807 */ /* 0x000fc80006800000 */
[----:B------:R-:W-:Y:S01]  /*877d0*/  IADD3 R28, P5, P6, R33, R40, R30 ;  /* 0x00000028211c7210 */ /* 0x000fe20007ebe01e */
[----:B------:R-:W-:Y:S01]  /*877e0*/  IMAD.WIDE.U32 R32, R57, R26, RZ ;  /* 0x0000001a39207225 */ /* 0x000fe200078e00ff */
[----:B------:R-:W-:Y:S02]  /*877f0*/  IADD3.X R30, PT, PT, RZ, RZ, RZ, P2, P0 ;  /* 0x000000ffff1e7210 */ /* 0x000fe400017e04ff */
[----:B------:R-:W-:Y:S01]  /*87800*/  IADD3.X R35, PT, PT, RZ, R35, RZ, P5, P6 ;  /* 0x00000023ff237210 */ /* 0x000fe20002fec4ff */
[----:B------:R-:W-:Y:S02]  /*87810*/  IMAD.IADD R33, R51, 0x1, R33 ;  /* 0x0000000133217824 */ /* 0x000fe400078e0221 */
[----:B------:R-:W-:-:S03]  /*87820*/  IMAD.WIDE.U32 R40, R31, R8, RZ ;  /* 0x000000081f287225 */ /* 0x000fc600078e00ff */
[----:B------:R-:W-:Y:S01]  /*87830*/  IADD3 R28, P5, P6, R28, R36, R33 ;  /* 0x000000241c1c7210 */ /* 0x000fe20007ebe021 */
[----:B------:R-:W-:-:S03]  /*87840*/  IMAD.WIDE.U32 R36, R57, R27, RZ ;  /* 0x0000001b39247225 */ /* 0x000fc600078e00ff */
[----:B------:R-:W-:Y:S01]  /*87850*/  IADD3.X R14, PT, PT, R35, R14, RZ, P5, P6 ;  /* 0x0000000e230e7210 */ /* 0x000fe20002fec4ff */
[----:B------:R-:W-:Y:S01]  /*87860*/  IMAD.WIDE.U32 R26, R46, R10, RZ ;  /* 0x0000000a2e1a7225 */ /* 0x000fe200078e00ff */
[----:B------:R-:W-:Y:S02]  /*87870*/  ISETP.NE.AND P6, PT, R18, RZ, PT ;  /* 0x000000ff1200720c */ /* 0x000fe40003fc5270 */
[----:B------:R-:W-:Y:S01]  /*87880*/  IADD3 R42, P0, PT, R45, R36, RZ ;  /* 0x000000242d2a7210 */ /* 0x000fe20007f1e0ff */
[----:B------:R-:W-:Y:S01]  /*87890*/  IMAD R18, R47, R10, RZ ;  /* 0x0000000a2f127224 */ /* 0x000fe200078e02ff */
[----:B------:R-:W-:Y:S01]  /*878a0*/  IADD3.X R57, PT, PT, RZ, RZ, RZ, P6, P4 ;  /* 0x000000ffff397210 */ /* 0x000fe200037e84ff */
[----:B------:R-:W-:Y:S02]  /*878b0*/  IMAD.IADD R33, R51, 0x1, R37 ;  /* 0x0000000133217824 */ /* 0x000fe400078e0225 */
[----:B------:R-:W-:Y:S02]  /*878c0*/  IMAD R53, R46, R11, R18 ;  /* 0x0000000b2e357224 */ /* 0x000fe400078e0212 */
[----:B------:R-:W-:-:S04]  /*878d0*/  IMAD.WIDE.U32 R36, R26, R2, RZ ;  /* 0x000000021a247225 */ /* 0x000fc800078e00ff */
[----:B------:R-:W-:Y:S01]  /*878e0*/  IMAD.IADD R53, R27, 0x1, R53 ;  /* 0x000000011b357824 */ /* 0x000fe200078e0235 */
[----:B------:R-:W-:Y:S01]  /*878f0*/  IADD3 R27, P5, P4, R32, R33, R38 ;  /* 0x00000021201b7210 */ /* 0x000fe20007cbe026 */
[----:B------:R-:W-:-:S04]  /*87900*/  IMAD.WIDE.U32 R32, P2, R34, R9, R40 ;  /* 0x0000000922207225 */ /* 0x000fc80007840028 */
[----:B------:R-:W-:-:S04]  /*87910*/  IMAD.WIDE.U32 R40, R53, R2, RZ ;  /* 0x0000000235287225 */ /* 0x000fc800078e00ff */
[----:B------:R-:W-:-:S04]  /*87920*/  IMAD.WIDE.U32 R34, R34, R8, RZ ;  /* 0x0000000822227225 */ /* 0x000fc800078e00ff */
[----:B------:R-:W-:-:S04]  /*87930*/  IMAD.WIDE.U32 R40, P6, R26, R3, R40 ;  /* 0x000000031a287225 */ /* 0x000fc800078c0028 */
[----:B------:R-:W-:Y:S01]  /*87940*/  IMAD.X R39, RZ, RZ, RZ, P2 ;  /* 0x000000ffff277224 */ /* 0x000fe200010e06ff */
[----:B------:R-:W-:Y:S01]  /*87950*/  IADD3 R59, P2, PT, R35, R32, RZ ;  /* 0x00000020233b7210 */ /* 0x000fe20007f5e0ff */
[----:B------:R-:W-:Y:S02]  /*87960*/  IMAD.MOV.U32 R38, RZ, RZ, R33 ;  /* 0x000000ffff267224 */ /* 0x000fe400078e0021 */
[----:B------:R-:W-:Y:S01]  /*87970*/  IMAD.X R35, R27, 0x1, R12, P0 ;  /* 0x000000011b237824 */ /* 0x000fe200000e060c */
[----:B------:R-:W-:Y:S01]  /*87980*/  IADD3 R69, P0, PT, R69, R42, RZ ;  /* 0x0000002a45457210 */ /* 0x000fe20007f1e0ff */
        /* <DEDUP_REMOVED lines=11> */
[----:B------:R-:W-:Y:S01]  /*87a40*/  IADD3.X R34, P0, P2, R38, RZ, RZ, P2, P0 ;  /* 0x000000ff26227210 */ /* 0x000fe200012004ff */
[----:B------:R-:W-:Y:S01]  /*87a50*/  IMAD.IADD R40, R51, 0x1, R17 ;  /* 0x0000000133287824 */ /* 0x000fe200078e0211 */
        /* <DEDUP_REMOVED lines=16> */
[----:B------:R-:W-:Y:S01]  /*87b60*/  IMAD.MOV.U32 R39, RZ, RZ, RZ ;  /* 0x000000ffff277224 */ /* 0x000fe200078e00ff */
[----:B------:R-:W-:Y:S01]  /*87b70*/  IADD3.X R56, PT, PT, R19, RZ, RZ, P0, P6 ;  /* 0x000000ff13387210 */ /* 0x000fe200007ec4ff */
[----:B------:R-:W-:Y:S01]  /*87b80*/  IMAD.WIDE.U32 R36, P2, R26, R7, R36 ;  /* 0x000000071a247225 */ /* 0x000fe20007840024 */
[----:B------:R-:W-:Y:S02]  /*87b90*/  IADD3 R19, P0, PT, R17, R54, RZ ;  /* 0x0000003611137210 */ /* 0x000fe40007f1e0ff */
[----:B------:R-:W-:Y:S01]  /*87ba0*/  IADD3.X R17, PT, PT, RZ, RZ, RZ, P1, P3 ;  /* 0x000000ffff117210 */ /* 0x000fe20000fe64ff */
[----:B------:R-:W-:Y:S01]  /*87bb0*/  IMAD.WIDE.U32 R50, R29, R50, R38 ;  /* 0x000000321d327225 */ /* 0x000fe200078e0026 */
[----:B------:R-:W-:-:S03]  /*87bc0*/  IADD3.X R56, P0, PT, R56, R41, RZ, P0, !PT ;  /* 0x0000002938387210 */ /* 0x000fc6000071e4ff */
        /* <DEDUP_REMOVED lines=60> */
[----:B------:R-:W-:Y:S01]  /*87f90*/  IADD3 R13, P0, PT, R29, R44, RZ ;  /* 0x0000002c1d0d7210 */ /* 0x000fe20007f1e0ff */
[----:B------:R-:W-:Y:S01]  /*87fa0*/  IMAD.MOV.U32 R30, RZ, RZ, R27 ;  /* 0x000000ffff1e7224 */ /* 0x000fe200078e001b */
[----:B------:R-:W-:Y:S02]  /*87fb0*/  ISETP.GE.U32.AND P1, PT, R50, R57, PT ;  /* 0x000000393200720c */ /* 0x000fe40003f26070 */
[----:B------:R-:W-:Y:S02]  /*87fc0*/  IADD3.X R50, PT, PT, RZ, R15, RZ, P6, P2 ;  /* 0x0000000fff327210 */ /* 0x000fe400037e44ff */
[----:B------:R-:W-:Y:S01]  /*87fd0*/  IADD3 R44, P6, PT, R13, R32, RZ ;  /* 0x000000200d2c7210 */ /* 0x000fe20007fde0ff */
[----:B------:R-:W-:Y:S01]  /*87fe0*/  IMAD R32, R49, R10, RZ ;  /* 0x0000000a31207224 */ /* 0x000fe200078e02ff */
[----:B------:R-:W-:Y:S02]  /*87ff0*/  ISETP.GE.U32.AND.EX P1, PT, R58, R51, PT, P1 ;  /* 0x000000333a00720c */ /* 0x000fe40003f26110 */
[----:B------:R-:W-:Y:S01]  /*88000*/  IADD3 R38, P3, PT, R33, R26, RZ ;  /* 0x0000001a21267210 */ /* 0x000fe20007f7e0ff */
[----:B------:R-:W-:Y:S01]  /*88010*/  IMAD.WIDE.U32 R26, R47, R10, RZ ;  /* 0x0000000a2f1a7225 */ /* 0x000fe200078e00ff */
[----:B------:R-:W-:-:S02]  /*88020*/  IADD3.X R29, P2, PT, R36, R41, RZ, P0, !PT ;  /* 0x00000029241d7210 */ /* 0x000fc4000075e4ff */
        /* <DEDUP_REMOVED lines=13> */
[----:B------:R-:W-:Y:S01]  /*88100*/  IMAD.X R53, RZ, RZ, R50, P0 ;  /* 0x000000ffff357224 */ /* 0x000fe200000e0632 */
[----:B------:R-:W-:Y:S01]  /*88110*/  ISETP.GE.U32.AND P0, PT, R42, R45, PT ;  /* 0x0000002d2a00720c */ /* 0x000fe20003f06070 */
[----:B------:R-:W-:Y:S01]  /*88120*/  IMAD.X R31, RZ, RZ, RZ, P6 ;  /* 0x000000ffff1f7224 */ /* 0x000fe200030e06ff */
[----:B------:R-:W-:Y:S01]  /*88130*/  IADD3 R42, P6, PT, R34, R51, RZ ;  /* 0x00000033222a7210 */ /* 0x000fe20007fde0ff */
[----:B------:R-:W-:Y:S01]  /*88140*/  IMAD.MOV.U32 R30, RZ, RZ, R37 ;  /* 0x000000ffff1e7224 */ /* 0x000fe200078e0025 */
[----:B------:R-:W-:Y:S01]  /*88150*/  ISETP.GE.U32.AND.EX P0, PT, R35, R12, PT, P0 ;  /* 0x0000000c2300720c */ /* 0x000fe20003f06100 */
        /* <DEDUP_REMOVED lines=43> */
[----:B------:R-:W-:Y:S01]  /*88410*/  IADD3.X R34, PT, PT, RZ, R16, RZ, P5, P4 ;  /* 0x00000010ff227210 */ /* 0x000fe20002fe84ff */
[----:B------:R-:W-:Y:S01]  /*88420*/  IMAD.X R17, RZ, RZ, RZ, P3 ;  /* 0x000000ffff117224 */ /* 0x000fe200018e06ff */
        /* <DEDUP_REMOVED lines=9> */
[----:B------:R-:W-:Y:S01]  /*884c0*/  IADD3.X R12, P1, PT, R12, R27, RZ, P1, !PT ;  /* 0x0000001b0c0c7210 */ /* 0x000fe20000f3e4ff */
[----:B------:R-:W-:Y:S01]  /*884d0*/  IMAD.WIDE.U32.X R16, R13, R7, R16, P5 ;  /* 0x000000070d107225 */ /* 0x000fe200028e0410 */
[----:B------:R-:W-:Y:S02]  /*884e0*/  ISETP.GE.U32.AND P3, PT, R28, R43, PT ;  /* 0x0000002b1c00720c */ /* 0x000fe40003f66070 */
[----:B------:R-:W-:Y:S01]  /*884f0*/  IADD3.X R31, P0, PT, R12, R29, RZ, P0, !PT ;  /* 0x0000001d0c1f7210 */ /* 0x000fe2000071e4ff */
[----:B------:R-:W-:Y:S01]  /*88500*/  IMAD.X R30, RZ, RZ, R35, P4 ;  /* 0x000000ffff1e7224 */ /* 0x000fe200020e0623 */
[----:B------:R-:W-:Y:S01]  /*88510*/  ISETP.GE.U32.AND.EX P3, PT, R35, R34, PT, P3 ;  /* 0x000000222300720c */ /* 0x000fe20003f66130 */
[----:B------:R-:W-:Y:S01]  /*88520*/  IMAD.WIDE.U32 R18, P4, R26, R9, R18 ;  /* 0x000000091a127225 */ /* 0x000fe20007880012 */
[----:B------:R-:W-:-:S02]  /*88530*/  IADD3.X R15, P1, P0, R16, RZ, RZ, P0, P1 ;  /* 0x000000ff100f7210 */ /* 0x000fc400000224ff */
        /* <DEDUP_REMOVED lines=61> */
.L_x_250:
        /* <DEDUP_REMOVED lines=21> */
.L_x_251:
        /* <DEDUP_REMOVED lines=17> */
[----:B------:R-:W-:Y:S01]  /*88b70*/  ISETP.GE.U32.AND.EX P0, PT, R18, R25, PT, P0 ;  /* 0x000000191200720c */ /* 0x000fe20003f06100 */
[----:B------:R-:W-:-:S03]  /*88b80*/  IMAD.MOV.U32 R25, RZ, RZ, RZ ;  /* 0x000000ffff197224 */ /* 0x000fc600078e00ff */
        /* <DEDUP_REMOVED lines=46> */
.L_x_252:
[----:B------:R-:W-:-:S04]  /*88e70*/  IMAD.WIDE.U32 R12, R98, R86, RZ ;  /* 0x00000056620c7225 */ /* 0x000fc800078e00ff */
[----:B------:R-:W-:Y:S02]  /*88e80*/  IMAD.MOV.U32 R24, RZ, RZ, RZ ;  /* 0x000000ffff187224 */ /* 0x000fe400078e00ff */
        /* <DEDUP_REMOVED lines=10> */
[----:B------:R-:W-:Y:S01]  /*88f30*/  IMAD.IADD R20, R26, 0x1, R15 ;  /* 0x000000011a147824 */ /* 0x000fe200078e020f */
[----:B------:R-:W-:Y:S01]  /*88f40*/  IADD3.X R15, PT, PT, RZ, RZ, RZ, P0, P2 ;  /* 0x000000ffff0f7210 */ /* 0x000fe200007e44ff */
[----:B------:R-:W-:Y:S01]  /*88f50*/  IMAD.MOV.U32 R21, RZ, RZ, RZ ;  /* 0x000000ffff157224 */ /* 0x000fe200078e00ff */
[----:B------:R-:W-:Y:S01]  /*88f60*/  IADD3 R34, P1, P3, R30, R13, R22 ;  /* 0x0000000d1e227210 */ /* 0x000fe20007b3e016 */
[----:B------:R-:W-:-:S04]  /*88f70*/  IMAD.WIDE.U32 R32, R67, R88, RZ ;  /* 0x0000005843207225 */ /* 0x000fc800078e00ff */
[----:B------:R-:W-:Y:S01]  /*88f80*/  IMAD.MOV.U32 R35, RZ, RZ, RZ ;  /* 0x000000ffff237224 */ /* 0x000fe200078e00ff */
[----:B------:R-:W-:Y:S01]  /*88f90*/  IADD3 R32, P4, PT, R12, R32, RZ ;  /* 0x000000200c207210 */ /* 0x000fe20007f9e0ff */
[----:B------:R-:W-:Y:S02]  /*88fa0*/  IMAD.IADD R27, R24, 0x1, R19 ;  /* 0x00000001181b7824 */ /* 0x000fe400078e0213 */
[----:B------:R-:W-:-:S04]  /*88fb0*/  IMAD.WIDE.U32 R18, R103, R86, RZ ;  /* 0x0000005667127225 */ /* 0x000fc800078e00ff */
        /* <DEDUP_REMOVED lines=13> */
[----:B------:R-:W-:-:S03]  /*89090*/  IADD3.X R47, PT, PT, RZ, R47, RZ, P0, P2 ;  /* 0x0000002fff2f7210 */ /* 0x000fc600007e44ff */
[----:B------:R-:W-:Y:S02]  /*890a0*/  IMAD.IADD R30, R49, 0x1, R23 ;  /* 0x00000001311e7824 */ /* 0x000fe400078e0217 */
[----:B------:R-:W-:-:S04]  /*890b0*/  IMAD.WIDE.U32 R22, R67, R89, RZ ;  /* 0x0000005943167225 */ /* 0x000fc800078e00ff */
[----:B------:R-:W-:Y:S02]  /*890c0*/  IMAD.IADD R44, R13, 0x1, R37 ;  /* 0x000000010d2c7824 */ /* 0x000fe400078e0225 */
[----:B------:R-:W-:-:S04]  /*890d0*/  IMAD.WIDE.U32 R38, R98, R88, RZ ;  /* 0x0000005862267225 */ /* 0x000fc800078e00ff */
[----:B------:R-:W-:Y:S02]  /*890e0*/  IMAD.IADD R36, R19, 0x1, R21 ;  /* 0x0000000113247824 */ /* 0x000fe400078e0215 */
[----:B------:R-:W-:Y:S02]  /*890f0*/  IMAD.MOV.U32 R37, RZ, RZ, RZ ;  /* 0x000000ffff257224 */ /* 0x000fe400078e00ff */
[----:B------:R-:W-:Y:S01]  /*89100*/  IMAD.IADD R27, R25, 0x1, R23 ;  /* 0x00000001191b7824 */ /* 0x000fe200078e0217 */
[----:B------:R-:W-:Y:S01]  /*89110*/  IADD3 R23, P2, P0, R22, R45, R20 ;  /* 0x0000002d16177210 */ /* 0x000fe2000785e014 */
[----:B------:R-:W-:-:S04]  /*89120*/  IMAD.WIDE.U32 R42, R98, R89, RZ ;  /* 0x00000059622a7225 */ /* 0x000fc800078e00ff */
[----:B------:R-:W-:-:S04]  /*89130*/  IMAD.WIDE.U32 R40, R99, R88, RZ ;  /* 0x0000005863287225 */ /* 0x000fc800078e00ff */
[----:B------:R-:W-:Y:S02]  /*89140*/  IMAD.IADD R13, R24, 0x1, R39 ;  /* 0x00000001180d7824 */ /* 0x000fe400078e0227 */
[----:B------:R-:W-:Y:S01]  /*89150*/  IMAD.WIDE.U32 R20, R66, R89, R36 ;  /* 0x0000005942147225 */ /* 0x000fe200078e0024 */
[----:B------:R-:W-:Y:S02]  /*89160*/  IADD3.X R37, PT, PT, RZ, RZ, RZ, P1, P3 ;  /* 0x000000ffff257210 */ /* 0x000fe40000fe64ff */
[----:B------:R-:W-:Y:S01]  /*89170*/  IADD3 R40, P1, P3, R42, R13, R40 ;  /* 0x0000000d2a287210 */ /* 0x000fe20007b3e028 */
[----:B------:R-:W-:Y:S01]  /*89180*/  IMAD.IADD R17, R24, 0x1, R43 ;  /* 0x0000000118117824 */ /* 0x000fe200078e022b */
[----:B------:R-:W-:Y:S01]  /*89190*/  IADD3.X R43, PT, PT, RZ, RZ, RZ, P5, P6 ;  /* 0x000000ffff2b7210 */ /* 0x000fe20002fec4ff */
[----:B------:R-:W-:Y:S01]  /*891a0*/  IMAD.X R42, R23, 0x1, R28, P4 ;  /* 0x00000001172a7824 */ /* 0x000fe200020e061c */
[----:B------:R-:W-:Y:S01]  /*891b0*/  IADD3 R27, P5, P6, R15, R20, R27 ;  /* 0x000000140f1b7210 */ /* 0x000fe20007ebe01b */
[----:B------:R-:W-:Y:S01]  /*891c0*/  IMAD.MOV.U32 R15, RZ, RZ, RZ ;  /* 0x000000ffff0f7224 */ /* 0x000fe200078e00ff */
[----:B------:R-:W-:Y:S01]  /*891d0*/  ISETP.GE.U32.AND P4, PT, R32, R12, PT ;  /* 0x0000000c2000720c */ /* 0x000fe20003f86070 */
[----:B------:R-:W-:Y:S01]  /*891e0*/  IMAD.IADD R46, R29, 0x1, R31 ;  /* 0x000000011d2e7824 */ /* 0x000fe200078e021f */
[----:B------:R-:W-:Y:S01]  /*891f0*/  IADD3.X R45, PT, PT, RZ, RZ, RZ, P1, P3 ;  /* 0x000000ffff2d7210 */ /* 0x000fe20000fe64ff */
[----:B------:R-:W-:Y:S01]  /*89200*/  IMAD.IADD R12, R19, 0x1, R21 ;  /* 0x00000001130c7824 */ /* 0x000fe200078e0215 */
[----:B------:R-:W-:Y:S01]  /*89210*/  ISETP.GE.U32.AND.EX P4, PT, R42, R28, PT, P4 ;  /* 0x0000001c2a00720c */ /* 0x000fe20003f86140 */
[----:B------:R-:W-:-:S02]  /*89220*/  IMAD.MOV.U32 R31, RZ, RZ, RZ ;  /* 0x000000ffff1f7224 */ /* 0x000fc400078e00ff */
[----:B------:R-:W-:Y:S01]  /*89230*/  IMAD.WIDE.U32 R20, R100, R88, RZ ;  /* 0x0000005864147225 */ /* 0x000fe200078e00ff */
[----:B------:R-:W-:-:S03]  /*89240*/  SEL R28, RZ, 0x1, P4 ;  /* 0x00000001ff1c7807 */ /* 0x000fc60002000000 */
[----:B------:R-:W-:-:S04]  /*89250*/  IMAD.WIDE.U32 R14, R100, R87, R14 ;  /* 0x00000057640e7225 */ /* 0x000fc800078e000e */
[----:B------:R-:W-:-:S04]  /*89260*/  IMAD.WIDE.U32 R102, R102, R87, R30 ;  /* 0x0000005766667225 */ /* 0x000fc800078e001e */
[----:B------:R-:W-:Y:S01]  /*89270*/  IMAD.IADD R30, R35, 0x1, R21 ;  /* 0x00000001231e7824 */ /* 0x000fe200078e0215 */
[----:B------:R-:W-:Y:S01]  /*89280*/  IADD3.X R21, PT, PT, R47, R12, RZ, P5, P6 ;  /* 0x0000000c2f157210 */ /* 0x000fe20002fec4ff */
[----:B------:R-:W-:Y:S01]  /*89290*/  IMAD.IADD R48, R35, 0x1, R15 ;  /* 0x0000000123307824 */ /* 0x000fe200078e020f */
[----:B------:R-:W-:Y:S01]  /*892a0*/  IADD3 R46, P5, P6, R37, R14, R46 ;  /* 0x0000000e252e7210 */ /* 0x000fe20007ebe02e */
[----:B------:R-:W-:-:S03]  /*892b0*/  IMAD.WIDE.U32 R36, R67, R86, RZ ;  /* 0x0000005643247225 */ /* 0x000fc600078e00ff */
[----:B------:R-:W-:Y:S01]  /*892c0*/  IADD3.X R48, PT, PT, RZ, R48, RZ, P5, P6 ;  /* 0x00000030ff307210 */ /* 0x000fe20002fec4ff */
[----:B------:R-:W-:Y:S01]  /*892d0*/  IMAD.WIDE.U32 R14, R66, R86, RZ ;  /* 0x00000056420e7225 */ /* 0x000fe200078e00ff */
[----:B------:R-:W-:Y:S02]  /*892e0*/  IADD3 R43, P4, P5, R43, R102, R44 ;  /* 0x000000662b2b7210 */ /* 0x000fe40007d9e02c */
[----:B------:R-:W-:Y:S01]  /*892f0*/  IADD3 R39, P6, PT, R28, R16, RZ ;  /* 0x000000101c277210 */ /* 0x000fe20007fde0ff */
[----:B------:R-:W-:Y:S02]  /*89300*/  IMAD.IADD R44, R49, 0x1, R103 ;  /* 0x00000001312c7824 */ /* 0x000fe400078e0267 */
[----:B------:R-:W-:Y:S01]  /*89310*/  IMAD.WIDE.U32 R12, R67, R87, RZ ;  /* 0x00000057430c7225 */ /* 0x000fe200078e00ff */
[----:B------:R-:W-:Y:S02]  /*89320*/  ISETP.GT.U32.AND P1, PT, R16, R39, PT ;  /* 0x000000271000720c */ /* 0x000fe40003f24070 */
[----:B------:R-:W-:Y:S01]  /*89330*/  IADD3.X R44, PT, PT, RZ, R44, RZ, P4, P5 ;  /* 0x0000002cff2c7210 */ /* 0x000fe200027ea4ff */
[----:B------:R-:W-:Y:S01]  /*89340*/  IMAD.IADD R53, R25, 0x1, R37 ;  /* 0x0000000119357824 */ /* 0x000fe200078e0225 */
[----:B------:R-:W-:Y:S01]  /*89350*/  IADD3 R38, P3, PT, R39, R38, RZ ;  /* 0x0000002627267210 */ /* 0x000fe20007f7e0ff */
[----:B------:R-:W-:-:S02]  /*89360*/  IMAD.IADD R22, R26, 0x1, R41 ;  /* 0x000000011a167824 */ /* 0x000fc400078e0229 */
        /* <DEDUP_REMOVED lines=47> */
[----:B------:R-:W-:Y:S01]  /*89660*/  IMAD.IADD R53, R25, 0x1, R13 ;  /* 0x0000000119357824 */ /* 0x000fe200078e020d */
        /* <DEDUP_REMOVED lines=18> */
[----:B------:R-:W-:-:S03]  /*89790*/  IMAD.WIDE.U32 R40, R16, R6, RZ ;  /* 0x0000000610287225 */ /* 0x000fc600078e00ff */
[----:B------:R-:W-:Y:S01]  /*897a0*/  IADD3.X R13, PT, PT, RZ, RZ, RZ, P1, P3 ;  /* 0x000000ffff0d7210 */ /* 0x000fe20000fe64ff */
        /* <DEDUP_REMOVED lines=13> */
[----:B------:R-:W-:Y:S02]  /*89880*/  IMAD.IADD R29, R29, 0x1, R45 ;  /* 0x000000011d1d7824 */ /* 0x000fe400078e022d */
[----:B------:R-:W-:-:S03]  /*89890*/  IMAD.MOV.U32 R45, RZ, RZ, RZ ;  /* 0x000000ffff2d7224 */ /* 0x000fc600078e00ff */
        /* <DEDUP_REMOVED lines=12> */
[----:B------:R-:W-:-:S03]  /*89960*/  IMAD.IADD R29, R24, 0x1, R43 ;  /* 0x00000001181d7824 */ /* 0x000fc600078e022b */
        /* <DEDUP_REMOVED lines=43> */
[----:B------:R-:W-:Y:S01]  /*89c20*/  IMAD R33, R31, R11, R30 ;  /* 0x0000000b1f217224 */ /* 0x000fe200078e021e */
[----:B------:R-:W-:Y:S01]  /*89c30*/  ISETP.NE.AND P6, PT, R50, RZ, PT ;  /* 0x000000ff3200720c */ /* 0x000fe20003fc5270 */
[----:B------:R-:W-:Y:S02]  /*89c40*/  IMAD.IADD R37, R25, 0x1, R39 ;  /* 0x0000000119257824 */ /* 0x000fe400078e0227 */
[----:B------:R-:W-:Y:S01]  /*89c50*/  IMAD.IADD R30, R23, 0x1, R33 ;  /* 0x00000001171e7824 */ /* 0x000fe200078e0221 */
[----:B------:R-:W-:Y:S02]  /*89c60*/  IADD3.X R39, PT, PT, RZ, RZ, RZ, P6, P4 ;  /* 0x000000ffff277210 */ /* 0x000fe400037e84ff */
[----:B------:R-:W-:Y:S01]  /*89c70*/  IADD3 R37, P5, P4, R44, R37, R42 ;  /* 0x000000252c257210 */ /* 0x000fe20007cbe02a */
[----:B------:R-:W-:Y:S01]  /*89c80*/  IMAD.WIDE.U32 R42, R16, R8, RZ ;  /* 0x00000008102a7225 */ /* 0x000fe200078e00ff */
[----:B------:R-:W-:-:S02]  /*89c90*/  IADD3.X R23, PT, PT, RZ, RZ, RZ, P2, P0 ;  /* 0x000000ffff177210 */ /* 0x000fc400017e04ff */
[----:B------:R-:W-:Y:S01]  /*89ca0*/  IADD3 R33, P0, PT, R18, R38, RZ ;  /* 0x0000002612217210 */ /* 0x000fe20007f1e0ff */
[----:B------:R-:W-:-:S04]  /*89cb0*/  IMAD.WIDE.U32 R46, P2, R16, R9, R46 ;  /* 0x00000009102e7225 */ /* 0x000fc8000784002e */
        /* <DEDUP_REMOVED lines=24> */
[----:B------:R-:W-:Y:S01]  /*89e40*/  IMAD.X R35, RZ, RZ, RZ, P0 ;  /* 0x000000ffff237224 */ /* 0x000fe200000e06ff */
[----:B------:R-:W-:Y:S01]  /*89e50*/  IADD3 R49, P2, PT, R49, R34, RZ ;  /* 0x0000002231317210 */ /* 0x000fe20007f5e0ff */
[----:B------:R-:W-:Y:S01]  /*89e60*/  IMAD.X R41, RZ, RZ, R41, P6 ;  /* 0x000000ffff297224 */ /* 0x000fe200030e0629 */
[----:B------:R-:W-:Y:S01]  /*89e70*/  IADD3 R51, P6, PT, R17, R42, RZ ;  /* 0x0000002a11337210 */ /* 0x000fe20007fde0ff */
[----:B------:R-:W-:Y:S01]  /*89e80*/  IMAD.MOV.U32 R34, RZ, RZ, R43 ;  /* 0x000000ffff227224 */ /* 0x000fe200078e002b */
        /* <DEDUP_REMOVED lines=43> */
[----:B------:R-:W-:Y:S01]  /*8a140*/  IMAD.WIDE.U32 R44, P2, R16, R5, R40 ;  /* 0x00000005102c7225 */ /* 0x000fe20007840028 */
[----:B------:R-:W-:Y:S02]  /*8a150*/  IADD3.X RZ, P6, PT, R51, R38, RZ, P0, !PT ;  /* 0x0000002633ff7210 */ /* 0x000fe400007de4ff */
[----:B------:R-:W-:Y:S01]  /*8a160*/  IADD3 R46, P3, PT, R50, R53, RZ ;  /* 0x00000035322e7210 */ /* 0x000fe20007f7e0ff */
[----:B------:R-:W-:-:S02]  /*8a170*/  IMAD.MOV.U32 R38, RZ, RZ, R43 ;  /* 0x000000ffff267224 */ /* 0x000fc400078e002b */
[----:B------:R-:W-:Y:S01]  /*8a180*/  IMAD.X R35, RZ, RZ, RZ, P2 ;  /* 0x000000ffff237224 */ /* 0x000fe200010e06ff */
[----:B------:R-:W-:Y:S01]  /*8a190*/  IADD3 R17, P0, PT, R17, R46, RZ ;  /* 0x0000002e11117210 */ /* 0x000fe20007f1e0ff */
[----:B------:R-:W-:-:S03]  /*8a1a0*/  IMAD.WIDE.U32.X R38, R15, R3, R38, P1 ;  /* 0x000000030f267225 */ /* 0x000fc600008e0426 */
[----:B------:R-:W-:Y:S01]  /*8a1b0*/  IADD3 R32, P2, PT, R17, R34, RZ ;  /* 0x0000002211207210 */ /* 0x000fe20007f5e0ff */
[----:B------:R-:W-:Y:S01]  /*8a1c0*/  IMAD.X R50, R36, 0x1, R47, P3 ;  /* 0x0000000124327824 */ /* 0x000fe200018e062f */
[----:B------:R-:W-:Y:S01]  /*8a1d0*/  IADD3.X R17, P3, PT, RZ, R38, RZ, P6, !PT ;  /* 0x00000026ff117210 */ /* 0x000fe2000377e4ff */
[----:B------:R-:W-:-:S03]  /*8a1e0*/  IMAD.WIDE.U32 R40, R16, R4, RZ ;  /* 0x0000000410287225 */ /* 0x000fc600078e00ff */
[----:B------:R-:W-:Y:S01]  /*8a1f0*/  IADD3.X R42, P1, PT, R19, R50, RZ, P0, !PT ;  /* 0x00000032132a7210 */ /* 0x000fe2000073e4ff */
        /* <DEDUP_REMOVED lines=23> */
[----:B------:R-:W-:Y:S01]  /*8a370*/  SEL R39, RZ, 0x1, P1 ;  /* 0x00000001ff277807 */ /* 0x000fe20000800000 */
[C---:B------:R-:W-:Y:S01]  /*8a380*/  IMAD R19, R41.reuse, R11, R28 ;  /* 0x0000000b29137224 */ /* 0x040fe200078e021c */
[----:B------:R-:W-:Y:S01]  /*8a390*/  IADD3.X R46, PT, PT, RZ, R21, RZ, P6, P2 ;  /* 0x00000015ff2e7210 */ /* 0x000fe200037e44ff */
        /* <DEDUP_REMOVED lines=144> */
.L_x_253:
        /* <DEDUP_REMOVED lines=21> */
.L_x_254:
        /* <DEDUP_REMOVED lines=73> */
.L_x_255:
        /* <DEDUP_REMOVED lines=22> */
.L_x_106:
[----:B------:R-:W-:Y:S02]  /*8b3e0*/  UISETP.GT.AND UP0, UPT, UR6, URZ, UPT ;  /* 0x000000ff0600728c */ /* 0x000fe4000bf04270 */
[----:B------:R-:W-:-:S07]  /*8b3f0*/  UIADD3 UR7, UPT, UPT, UR6, -0x1, URZ ;  /* 0xffffffff06077890 */ /* 0x000fce000fffe0ff */
[----:B------:R-:W-:Y:S01]  /*8b400*/  UMOV UR6, UR7 ;  /* 0x0000000700067c82 */ /* 0x000fe20008000000 */
[----:B------:R-:W-:Y:S05]  /*8b410*/  BRA.U UP0, `(.L_x_256) ;  /* 0xfffff75d00a47547 */ /* 0x000fea000b83ffff */
[----:B------:R-:W-:-:S11]  /*8b420*/  UISETP.EQ.AND UP0, UPT, UR5, URZ, UPT ;  /* 0x000000ff0500728c */ /* 0x000fd6000bf02270 */
.L_x_18:
[----:B------:R-:W-:Y:S02]  /*8b430*/  LOP3.LUT R2, R112, R108, R111, 0xfe, !PT ;  /* 0x0000006c70027212 */ /* 0x000fe400078efe6f */
[----:B------:R-:W-:Y:S02]  /*8b440*/  LOP3.LUT R3, R113, R109, R110, 0xfe, !PT ;  /* 0x0000006d71037212 */ /* 0x000fe400078efe6e */
[----:B------:R-:W-:-:S04]  /*8b450*/  LOP3.LUT P0, RZ, R2, R115, RZ, 0xfc, !PT ;  /* 0x0000007302ff7212 */ /* 0x000fc8000780fcff */
[----:B------:R-:W-:-:S04]  /*8b460*/  LOP3.LUT P0, RZ, R3, R114, RZ, 0xfc, P0 ;  /* 0x0000007203ff7212 */ /* 0x000fc8000000fcff */
[----:B------:R-:W-:-:S13]  /*8b470*/  PLOP3.LUT P0, PT, P0, PT, UP0, 0x5d, 0xd5 ;  /* 0x0000000000d5781c */ /* 0x000fda000070eb0d */
[----:B------:R-:W-:Y:S05]  /*8b480*/  @P0 BRA `(.L_x_257) ;  /* 0x000000f000600947 */ /* 0x000fea0003800000 */
[----:B------:R-:W2:Y:S01]  /*8b490*/  LDCU.64 UR4, c[0x3][0xe0] ;  /* 0x00c01c00ff0477ac */ /* 0x000ea20008000a00 */
[----:B-1----:R-:W1:Y:S01]  /*8b4a0*/  LDCU.128 UR12, c[0x3][URZ] ;  /* 0x00c00000ff0c77ac */ /* 0x002e620008000c00 */
[----:B--2---:R-:W-:Y:S02]  /*8b4b0*/  IMAD R3, R109, UR4, RZ ;  /* 0x000000046d037c24 */ /* 0x004fe4000f8e02ff */
[----:B------:R-:W-:-:S04]  /*8b4c0*/  IMAD.WIDE.U32 R12, R108, UR4, RZ ;  /* 0x000000046c0c7c25 */ /* 0x000fc8000f8e00ff */
[----:B------:R-:W-:-:S04]  /*8b4d0*/  IMAD R3, R108, UR5, R3 ;  /* 0x000000056c037c24 */ /* 0x000fc8000f8e0203 */
[----:B------:R-:W-:-:S04]  /*8b4e0*/  IMAD.IADD R29, R13, 0x1, R3 ;  /* 0x000000010d1d7824 */ /* 0x000fc800078e0203 */
[----:B-1----:R-:W-:-:S04]  /*8b4f0*/  IMAD.WIDE.U32 R2, R29, UR12, RZ ;  /* 0x0000000c1d027c25 */ /* 0x002fc8000f8e00ff */
[----:B0-----:R-:W-:-:S04]  /*8b500*/  IMAD.WIDE.U32 R8, R29, UR14, RZ ;  /* 0x0000000e1d087c25 */ /* 0x001fc8000f8e00ff */
[----:B------:R-:W-:-:S04]  /*8b510*/  IMAD.WIDE.U32 R4, P0, R12, UR13, R2 ;  /* 0x0000000d0c047c25 */ /* 0x000fc8000f800002 */
[----:B------:R-:W-:-:S04]  /*8b520*/  IMAD.WIDE.U32 R2, R12, UR12, RZ ;  /* 0x0000000c0c027c25 */ /* 0x000fc8000f8e00ff */
[----:B------:R-:W-:Y:S01]  /*8b530*/  IMAD.X R7, RZ, RZ, RZ, P0 ;  /* 0x000000ffff077224 */ /* 0x000fe200000e06ff */
[----:B------:R-:W-:Y:S01]  /*8b540*/  IADD3 R4, P1, PT, R3, R4, RZ ;  /* 0x0000000403047210 */ /* 0x000fe20007f3e0ff */
[----:B------:R-:W-:Y:S01]  /*8b550*/  IMAD.MOV.U32 R6, RZ, RZ, R5 ;  /* 0x000000ffff067224 */ /* 0x000fe200078e0005 */
[----:B------:R-:W-:-:S03]  /*8b560*/  IADD3 RZ, P0, PT, R108, R2, RZ ;  /* 0x000000026cff7210 */ /* 0x000fc60007f1e0ff */
[----:B------:R-:W-:Y:S01]  /*8b570*/  IMAD.WIDE.U32.X R2, R29, UR13, R6, P1 ;  /* 0x0000000d1d027c25 */ /* 0x000fe200088e0406 */
[----:B------:R-:W-:-:S03]  /*8b580*/  IADD3.X RZ, P0, PT, R109, R4, RZ, P0, !PT ;  /* 0x000000046dff7210 */ /* 0x000fc6000071e4ff */
[----:B------:R-:W-:Y:S01]  /*8b590*/  IMAD.WIDE.U32 R4, R12, UR14, RZ ;  /* 0x0000000e0c047c25 */ /* 0x000fe2000f8e00ff */
[----:B------:R-:W-:-:S03]  /*8b5a0*/  IADD3.X R2, P0, PT, RZ, R2, RZ, P0, !PT ;  /* 0x00000002ff027210 */ /* 0x000fc6000071e4ff */
[----:B------:R-:W-:Y:S01]  /*8b5b0*/  IMAD.WIDE.U32 R6, P2, R12, UR15, R8 ;  /* 0x0000000f0c067c25 */ /* 0x000fe2000f840008 */
[----:B------:R-:W-:-:S03]  /*8b5c0*/  IADD3 R13, P1, PT, R111, R2, RZ ;  /* 0x000000026f0d7210 */ /* 0x000fc60007f3e0ff */
[----:B------:R-:W-:Y:S01]  /*8b5d0*/  IMAD.X R21, RZ, RZ, R3, P0 ;  /* 0x000000ffff157224 */ /* 0x000fe200000e0603 */
[----:B------:R-:W-:Y:S01]  /*8b5e0*/  IADD3 R2, P3, PT, R5, R6, RZ ;  /* 0x0000000605027210 */ /* 0x000fe20007f7e0ff */
[----:B------:R-:W-:Y:S01]  /*8b5f0*/  IMAD.X R5, RZ, RZ, RZ, P2 ;  /* 0x000000ffff057224 */ /* 0x000fe200010e06ff */
[----:B------:R-:W-:Y:S02]  /*8b600*/  IADD3 R13, P0, PT, R13, R4, RZ ;  /* 0x000000040d0d7210 */ /* 0x000fe40007f1e0ff */
[----:B------:R-:W-:-:S03]  /*8b610*/  IADD3.X R21, P1, PT, R110, R21, RZ, P1, !PT ;  /* 0x000000156e157210 */ /* 0x000fc60000f3e4ff */
[----:B------:R-:W-:Y:S01]  /*8b620*/  IMAD.WIDE.U32 R8, R13, UR4, RZ ;  /* 0x000000040d087c25 */ /* 0x000fe2000f8e00ff */
[----:B------:R-:W-:Y:S02]  /*8b630*/  IADD3.X R21, P0, PT, R21, R2, RZ, P0, !PT ;  /* 0x0000000215157210 */ /* 0x000fe4000071e4ff */
[----:B------:R-:W0:Y:S03]  /*8b640*/  LDC.64 R2, c[0x3][0x10] ;  /* 0x00c00400ff027b82 */ /* 0x000e260000000a00 */
[----:B------:R-:W-:Y:S02]  /*8b650*/  IMAD R4, R21, UR4, RZ ;  /* 0x0000000415047c24 */ /* 0x000fe4000f8e02ff */
[----:B------:R-:W-:-:S04]  /*8b660*/  IMAD.WIDE.U32 R14, R8, UR12, RZ ;  /* 0x0000000c080e7c25 */ /* 0x000fc8000f8e00ff */
[----:B------:R-:W-:Y:S02]  /*8b670*/  IMAD R11, R13, UR5, R4 ;  /* 0x000000050d0b7c24 */ /* 0x000fe4000f8e0204 */
[----:B------:R-:W-:Y:S02]  /*8b680*/  IMAD.MOV.U32 R4, RZ, RZ, R7 ;  /* 0x000000ffff047224 */ /* 0x000fe400078e0007 */
[----:B------:R-:W-:Y:S02]  /*8b690*/  IMAD.IADD R10, R9, 0x1, R11 ;  /* 0x00000001090a7824 */ /* 0x000fe400078e020b */
[----:B------:R-:W-:-:S04]  /*8b6a0*/  IMAD.WIDE.U32.X R4, R29, UR15, R4, P3 ;  /* 0x0000000f1d047c25 */ /* 0x000fc800098e0404 */
[----:B------:R-:W-:Y:S01]  /*8b6b0*/  IMAD.WIDE.U32 R6, R10, UR12, RZ ;  /* 0x0000000c0a067c25 */ /* 0x000fe2000f8e00ff */
[----:B------:R-:W-:-:S04]  /*8b6c0*/  IADD3.X R11, P0, P1, R4, RZ, RZ, P0, P1 ;  /* 0x000000ff040b7210 */ /* 0x000fc800001024ff */
[----:B------:R-:W-:Y:S01]  /*8b6d0*/  IADD3.X R20, PT, PT, R5, RZ, RZ, P0, P1 ;  /* 0x000000ff05147210 */ /* 0x000fe200007e24ff */
[----:B------:R-:W-:Y:S01]  /*8b6e0*/  IMAD.WIDE.U32 R16, P2, R8, UR13, R6 ;  /* 0x0000000d08107c25 */ /* 0x000fe2000f840006 */
[----:B------:R-:W-:Y:S02]  /*8b6f0*/  IADD3 RZ, P0, PT, R13, R14, RZ ;  /* 0x0000000e0dff7210 */ /* 0x000fe40007f1e0ff */
[----:B------:R-:W-:Y:S01]  /*8b700*/  IADD3 R11, P3, PT, R112, R11, RZ ;  /* 0x0000000b700b7210 */ /* 0x000fe20007f7e0ff */
[----:B0-----:R-:W-:-:S03]  /*8b710*/  IMAD.WIDE.U32 R6, R29, R2, RZ ;  /* 0x000000021d067225 */ /* 0x001fc600078e00ff */
[----:B------:R-:W-:Y:S01]  /*8b720*/  IADD3.X R113, P3, PT, R113, R20, RZ, P3, !PT ;  /* 0x0000001471717210 */ /* 0x000fe20001f7e4ff */
[----:B------:R-:W-:Y:S01]  /*8b730*/  IMAD.X R19, RZ, RZ, RZ, P2 ;  /* 0x000000ffff137224 */ /* 0x000fe200010e06ff */
[----:B------:R-:W-:Y:S01]  /*8b740*/  IADD3 R16, P2, PT, R15, R16, RZ ;  /* 0x000000100f107210 */ /* 0x000fe20007f5e0ff */
[----:B------:R-:W-:Y:S02]  /*8b750*/  IMAD.MOV.U32 R18, RZ, RZ, R17 ;  /* 0x000000ffff127224 */ /* 0x000fe400078e0011 */
[----:B------:R-:W-:Y:S01]  /*8b760*/  IMAD.WIDE.U32 R14, P1, R12, R3, R6 ;  /* 0x000000030c0e7225 */ /* 0x000fe20007820006 */
[----:B------:R-:W-:-:S03]  /*8b770*/  IADD3.X RZ, P0, PT, R21, R16, RZ, P0, !PT ;  /* 0x0000001015ff7210 */ /* 0x000fc6000071e4ff */
[----:B------:R-:W-:-:S04]  /*8b780*/  IMAD.WIDE.U32.X R6, R10, UR13, R18, P2 ;  /* 0x0000000d0a067c25 */ /* 0x000fc800090e0412 */
[----:B------:R-:W-:Y:S01]  /*8b790*/  IMAD.WIDE.U32 R4, R12, R2, RZ ;  /* 0x000000020c047225 */ /* 0x000fe200078e00ff */
[----:B------:R-:W-:-:S03]  /*8b7a0*/  IADD3.X R9, P0, PT, RZ, R6, RZ, P0, !PT ;  /* 0x00000006ff097210 */ /* 0x000fc6000071e4ff */
[----:B------:R-:W-:Y:S01]  /*8b7b0*/  IMAD.WIDE.U32 R16, R10, UR14, RZ ;  /* 0x0000000e0a107c25 */ /* 0x000fe2000f8e00ff */
[----:B------:R-:W-:Y:S02]  /*8b7c0*/  IADD3 R6, P2, PT, R11, R4, RZ ;  /* 0x000000040b067210 */ /* 0x000fe40007f5e0ff */
[----:B------:R-:W-:Y:S01]  /*8b7d0*/  IADD3 R14, P4, PT, R5, R14, RZ ;  /* 0x0000000e050e7210 */ /* 0x000fe20007f9e0ff */
[----:B------:R-:W-:Y:S01]  /*8b7e0*/  IMAD.X R11, RZ, RZ, R7, P0 ;  /* 0x000000ffff0b7224 */ /* 0x000fe200000e0607 */
[----:B------:R-:W-:Y:S01]  /*8b7f0*/  IADD3 R9, P0, PT, R9, R6, RZ ;  /* 0x0000000609097210 */ /* 0x000fe20007f1e0ff */
[----:B------:R-:W-:Y:S01]  /*8b800*/  IMAD.WIDE.U32 R4, R8, UR14, RZ ;  /* 0x0000000e08047c25 */ /* 0x000fe2000f8e00ff */
[----:B------:R-:W-:-:S03]  /*8b810*/  IADD3.X R6, P2, PT, R113, R14, RZ, P2, !PT ;  /* 0x0000000e71067210 */ /* 0x000fc6000175e4ff */
[----:B------:R-:W-:Y:S01]  /*8b820*/  IMAD.WIDE.U32 R18, P6, R8, UR15, R16 ;  /* 0x0000000f08127c25 */ /* 0x000fe2000f8c0010 */
[----:B------:R-:W-:-:S03]  /*8b830*/  IADD3.X R11, P0, PT, R11, R6, RZ, P0, !PT ;  /* 0x000000060b0b7210 */ /* 0x000fc6000071e4ff */
[----:B------:R-:W-:Y:S01]  /*8b840*/  IMAD.X R17, RZ, RZ, RZ, P1 ;  /* 0x000000ffff117224 */ /* 0x000fe200008e06ff */
[----:B------:R-:W-:Y:S01]  /*8b850*/  IADD3 R14, P5, PT, R5, R18, RZ ;  /* 0x00000012050e7210 */ /* 0x000fe20007fbe0ff */
[----:B------:R-:W-:Y:S01]  /*8b860*/  IMAD.MOV.U32 R16, RZ, RZ, R15 ;  /* 0x000000ffff107224 */ /* 0x000fe200078e000f */
[----:B------:R-:W-:Y:S02]  /*8b870*/  IADD3 R9, P1, PT, R9, R4, RZ ;  /* 0x0000000409097210 */ /* 0x000fe40007f3e0ff */
[----:B------:R-:W0:Y:S02]  /*8b880*/  LDC.64 R4, c[0x3][0x18] ;  /* 0x00c00600ff047b82 */ /* 0x000e240000000a00 */
[----:B------:R-:W-:Y:S01]  /*8b890*/  IADD3.X R11, P1, PT, R11, R14, RZ, P1, !PT ;  /* 0x0000000e0b0b7210 */ /* 0x000fe20000f3e4ff */
[----:B------:R-:W-:-:S04]  /*8b8a0*/  IMAD.WIDE.U32 R6, R9, UR4, RZ ;  /* 0x0000000409067c25 */ /* 0x000fc8000f8e00ff */
[----:B------:R-:W-:Y:S02]  /*8b8b0*/  IMAD R14, R11, UR4, RZ ;  /* 0x000000040b0e7c24 */ /* 0x000fe4000f8e02ff */
[----:B------:R-:W-:-:S04]  /*8b8c0*/  IMAD.WIDE.U32 R20, R6, UR12, RZ ;  /* 0x0000000c06147c25 */ /* 0x000fc8000f8e00ff */
[----:B------:R-:W-:Y:S02]  /*8b8d0*/  IMAD R13, R9, UR5, R14 ;  /* 0x00000005090d7c24 */ /* 0x000fe4000f8e020e */
[----:B------:R-:W-:-:S04]  /*8b8e0*/  IMAD.WIDE.U32.X R14, R29, R3, R16, P4 ;  /* 0x000000031d0e7225 */ /* 0x000fc800020e0410 */
[----:B------:R-:W-:Y:S01]  /*8b8f0*/  IMAD.IADD R7, R7, 0x1, R13 ;  /* 0x0000000107077824 */ /* 0x000fe200078e020d */
[----:B------:R-:W-:Y:S01]  /*8b900*/  IADD3.X R14, P2, P3, R14, RZ, RZ, P2, P3 ;  /* 0x000000ff0e0e7210 */ /* 0x000fe200013464ff */
[----:B------:R-:W-:Y:S02]  /*8b910*/  IMAD.MOV.U32 R16, RZ, RZ, R19 ;  /* 0x000000ffff107224 */ /* 0x000fe400078e0013 */
[----:B------:R-:W-:Y:S01]  /*8b920*/  IMAD.WIDE.U32 R22, R7, UR12, RZ ;  /* 0x0000000c07167c25 */ /* 0x000fe2000f8e00ff */
[----:B------:R-:W-:Y:S02]  /*8b930*/  IADD3.X R13, PT, PT, R15, RZ, RZ, P2, P3 ;  /* 0x000000ff0f0d7210 */ /* 0x000fe400017e64ff */
[----:B------:R-:W-:Y:S01]  /*8b940*/  IADD3 RZ, P2, PT, R9, R20, RZ ;  /* 0x0000001409ff7210 */ /* 0x000fe20007f5e0ff */
[----:B------:R-:W-:Y:S01]  /*8b950*/  IMAD.X R17, RZ, RZ, RZ, P6 ;  /* 0x000000ffff117224 */ /* 0x000fe200030e06ff */
[----:B------:R-:W-:Y:S01]  /*8b960*/  IADD3 R115, P6, PT, R115, R14, RZ ;  /* 0x0000000e73737210 */ /* 0x000fe20007fde0ff */
[----:B------:R-:W-:-:S04]  /*8b970*/  IMAD.WIDE.U32 R22, P4, R6, UR13, R22 ;  /* 0x0000000d06167c25 */ /* 0x000fc8000f880016 */
[----:B------:R-:W-:Y:S01]  /*8b980*/  IMAD.WIDE.U32 R18, R10, R2, RZ ;  /* 0x000000020a127225 */ /* 0x000fe200078e00ff */
[----:B------:R-:W-:-:S03]  /*8b990*/  IADD3 R20, P3, PT, R21, R22, RZ ;  /* 0x0000001615147210 */ /* 0x000fc60007f7e0ff */
[----:B------:R-:W-:Y:S01]  /*8b9a0*/  IMAD.X R25, RZ, RZ, RZ, P4 ;  /* 0x000000ffff197224 */ /* 0x000fe200020e06ff */
[----:B------:R-:W-:Y:S01]  /*8b9b0*/  IADD3.X R114, P4, PT, R114, R13, RZ, P6, !PT ;  /* 0x0000000d72727210 */ /* 0x000fe2000379e4ff */
[----:B0-----:R-:W-:Y:S01]  /*8b9c0*/  IMAD.WIDE.U32 R14, R29, R4, RZ ;  /* 0x000000041d0e7225 */ /* 0x001fe200078e00ff */
[----:B------:R-:W-:-:S03]  /*8b9d0*/  IADD3.X RZ, P2, PT, R11, R20, RZ, P2, !PT ;  /* 0x000000140bff7210 */ /* 0x000fc6000175e4ff */
[----:B------:R-:W-:-:S04]  /*8b9e0*/  IMAD.WIDE.U32 R20, P6, R8, R3, R18 ;  /* 0x0000000308147225 */ /* 0x000fc800078c0012 */
[----:B------:R-:W-:-:S04]  /*8b9f0*/  IMAD.WIDE.U32.X R16, R10, UR15, R16, P5 ;  /* 0x0000000f0a107c25 */ /* 0x000fc8000a8e0410 */
[----:B------:R-:W-:Y:S02]  /*8ba00*/  IMAD.MOV.U32 R24, RZ, RZ, R23 ;  /* 0x000000ffff187224 */ /* 0x000fe400078e0017 */
[----:B------:R-:W-:-:S04]  /*8ba10*/  IMAD.WIDE.U32 R14, P5, R12, R5, R14 ;  /* 0x000000050c0e7225 */ /* 0x000fc800078a000e */
[----:B------:R-:W-:-:S04]  /*8ba20*/  IMAD.WIDE.U32 R18, R8, R2, RZ ;  /* 0x0000000208127225 */ /* 0x000fc800078e00ff */
[----:B------:R-:W-:Y:S01]  /*8ba30*/  IMAD.X R23, RZ, RZ, RZ, P6 ;  /* 0x000000ffff177224 */ /* 0x000fe200030e06ff */
[----:B------:R-:W-:Y:S01]  /*8ba40*/  IADD3.X R9, P1, P6, R16, RZ, RZ, P1, P0 ;  /* 0x000000ff10097210 */ /* 0x000fe20000e204ff */
[----:B------:R-:W-:Y:S01]  /*8ba50*/  IMAD.WIDE.U32 R12, R12, R4, RZ ;  /* 0x000000040c0c7225 */ /* 0x000fe200078e00ff */
[----:B------:R-:W-:Y:S02]  /*8ba60*/  IADD3 R28, P0, PT, R19, R20, RZ ;  /* 0x00000014131c7210 */ /* 0x000fe40007f1e0ff */
[----:B------:R-:W-:Y:S01]  /*8ba70*/  IADD3.X R11, PT, PT, R17, RZ, RZ, P1, P6 ;  /* 0x000000ff110b7210 */ /* 0x000fe20000fec4ff */
[----:B------:R-:W-:Y:S01]  /*8ba80*/  IMAD.WIDE.U32.X R24, R7, UR13, R24, P3 ;  /* 0x0000000d07187c25 */ /* 0x000fe200098e0418 */
[----:B------:R-:W-:Y:S02]  /*8ba90*/  IADD3 R19, P1, PT, R13, R14, RZ ;  /* 0x0000000e0d137210 */ /* 0x000fe40007f3e0ff */
[----:B------:R-:W-:Y:S01]  /*8baa0*/  IADD3 R14, P6, PT, R115, R12, RZ ;  /* 0x0000000c730e7210 */ /* 0x000fe20007fde0ff */
[----:B------:R-:W-:Y:S01]  /*8bab0*/  IMAD.X R17, RZ, RZ, RZ, P5 ;  /* 0x000000ffff117224 */ /* 0x000fe200028e06ff */
[----:B------:R-:W-:Y:S01]  /*8bac0*/  IADD3.X R27, P2, PT, RZ, R24, RZ, P2, !PT ;  /* 0x00000018ff1b7210 */ /* 0x000fe2000175e4ff */
[----:B------:R-:W-:-:S02]  /*8bad0*/  IMAD.MOV.U32 R16, RZ, RZ, R15 ;  /* 0x000000ffff107224 */ /* 0x000fc400078e000f */
[----:B------:R-:W-:Y:S02]  /*8bae0*/  IMAD.MOV.U32 R22, RZ, RZ, R21 ;  /* 0x000000ffff167224 */ /* 0x000fe400078e0015 */
[----:B------:R-:W-:-:S04]  /*8baf0*/  IMAD.WIDE.U32 R20, R7, UR14, RZ ;  /* 0x0000000e07147c25 */ /* 0x000fc8000f8e00ff */
[----:B------:R-:W-:Y:S01]  /*8bb00*/  IMAD.WIDE.U32.X R12, R29, R5, R16, P1 ;  /* 0x000000051d0c7225 */ /* 0x000fe200008e0410 */
[----:B------:R-:W-:Y:S02]  /*8bb10*/  IADD3 R9, P1, PT, R9, R14, RZ ;  /* 0x0000000e09097210 */ /* 0x000fe40007f3e0ff */
[----:B------:R-:W-:Y:S01]  /*8bb20*/  IADD3.X R14, P6, PT, R114, R19, RZ, P6, !PT ;  /* 0x00000013720e7210 */ /* 0x000fe200037de4ff */
[----:B------:R-:W-:Y:S01]  /*8bb30*/  IMAD.X R26, RZ, RZ, R25, P2 ;  /* 0x000000ffff1a7224 */ /* 0x000fe200010e0619 */
[----:B------:R-:W-:Y:S01]  /*8bb40*/  IADD3 R18, P2, PT, R9, R18, RZ ;  /* 0x0000001209127210 */ /* 0x000fe20007f5e0ff */
[----:B------:R-:W-:Y:S01]  /*8bb50*/  IMAD.WIDE.U32 R24, R7, R2, RZ ;  /* 0x0000000207187225 */ /* 0x000fe200078e00ff */
[----:B------:R-:W-:-:S03]  /*8bb60*/  IADD3.X R9, P1, PT, R11, R14, RZ, P1, !PT ;  /* 0x0000000e0b097210 */ /* 0x000fc60000f3e4ff */
[----:B------:R-:W-:Y:S01]  /*8bb70*/  IMAD.WIDE.U32 R20, P3, R6, UR15, R20 ;  /* 0x0000000f06147c25 */ /* 0x000fe2000f860014 */
[----:B------:R-:W-:Y:S02]  /*8bb80*/  IADD3.X R9, P2, PT, R9, R28, RZ, P2, !PT ;  /* 0x0000001c09097210 */ /* 0x000fe4000175e4ff */
[----:B------:R-:W-:Y:S01]  /*8bb90*/  IADD3.X R28, P4, P6, R12, RZ, RZ, P6, P4 ;  /* 0x000000ff0c1c7210 */ /* 0x000fe200036884ff */
[----:B------:R-:W-:Y:S02]  /*8bba0*/  IMAD.X R19, RZ, RZ, RZ, P3 ;  /* 0x000000ffff137224 */ /* 0x000fe400018e06ff */
[----:B------:R-:W-:Y:S01]  /*8bbb0*/  IMAD.WIDE.U32 R16, R6, UR14, RZ ;  /* 0x0000000e06107c25 */ /* 0x000fe2000f8e00ff */
[----:B------:R-:W-:-:S03]  /*8bbc0*/  IADD3.X R30, PT, PT, R13, RZ, RZ, P4, P6 ;  /* 0x000000ff0d1e7210 */ /* 0x000fc600027ec4ff */
[-C--:B------:R-:W-:Y:S01]  /*8bbd0*/  IMAD.WIDE.U32.X R14, R10, R3.reuse, R22, P0 ;  /* 0x000000030a0e7225 */ /* 0x080fe200000e0416 */
[----:B------:R-:W-:Y:S02]  /*8bbe0*/  IADD3 R27, P0, PT, R27, R18, RZ ;  /* 0x000000121b1b7210 */ /* 0x000fe40007f1e0ff */
[----:B------:R-:W-:Y:S01]  /*8bbf0*/  IADD3 R11, P5, PT, R17, R20, RZ ;  /* 0x00000014110b7210 */ /* 0x000fe20007fbe0ff */
[----:B------:R-:W-:Y:S01]  /*8bc00*/  IMAD.WIDE.U32 R24, P3, R6, R3, R24 ;  /* 0x0000000306187225 */ /* 0x000fe20007860018 */
[----:B------:R-:W-:-:S03]  /*8bc10*/  IADD3.X R26, P0, PT, R26, R9, RZ, P0, !PT ;  /* 0x000000091a1a7210 */ /* 0x000fc6000071e4ff */
[----:B------:R-:W-:Y:S01]  /*8bc20*/  IMAD.X R23, RZ, RZ, RZ, P3 ;  /* 0x000000ffff177224 */ /* 0x000fe200018e06ff */
[----:B------:R-:W-:Y:S01]  /*8bc30*/  IADD3 R27, P3, PT, R27, R16, RZ ;  /* 0x000000101b1b7210 */ /* 0x000fe20007f7e0ff */
[----:B------:R-:W-:-:S03]  /*8bc40*/  IMAD.WIDE.U32 R16, R10, R4, RZ ;  /* 0x000000040a107225 */ /* 0x000fc600078e00ff */
[----:B------:R-:W-:Y:S01]  /*8bc50*/  IADD3.X R26, P3, PT, R26, R11, RZ, P3, !PT ;  /* 0x0000000b1a1a7210 */ /* 0x000fe20001f7e4ff */
[----:B------:R-:W-:Y:S01]  /*8bc60*/  IMAD.MOV.U32 R18, RZ, RZ, R21 ;  /* 0x000000ffff127224 */ /* 0x000fe200078e0015 */
[----:B------:R-:W-:Y:S01]  /*8bc70*/  IADD3.X R11, P1, P2, R14, RZ, RZ, P2, P1 ;  /* 0x000000ff0e0b7210 */ /* 0x000fe200012224ff */
[----:B------:R-:W-:-:S04]  /*8bc80*/  IMAD.WIDE.U32 R20, R6, R2, RZ ;  /* 0x0000000206147225 */ /* 0x000fc800078e00ff */
[----:B------:R-:W-:Y:S01]  /*8bc90*/  IMAD R14, R26, UR4, RZ ;  /* 0x000000041a0e7c24 */ /* 0x000fe2000f8e02ff */
[----:B------:R-:W-:Y:S01]  /*8bca0*/  IADD3 R32, P4, PT, R21, R24, RZ ;  /* 0x0000001815207210 */ /* 0x000fe20007f9e0ff */
[----:B------:R-:W-:Y:S01]  /*8bcb0*/  IMAD.MOV.U32 R22, RZ, RZ, R25 ;  /* 0x000000ffff167224 */ /* 0x000fe200078e0019 */
[----:B------:R-:W-:Y:S01]  /*8bcc0*/  IADD3.X R21, PT, PT, R15, RZ, RZ, P1, P2 ;  /* 0x000000ff0f157210 */ /* 0x000fe20000fe44ff */
[----:B------:R-:W-:Y:S01]  /*8bcd0*/  IMAD.WIDE.U32 R16, P6, R8, R5, R16 ;  /* 0x0000000508107225 */ /* 0x000fe200078c0010 */
[----:B------:R-:W-:-:S03]  /*8bce0*/  IADD3 R11, P1, PT, R11, R28, RZ ;  /* 0x0000001c0b0b7210 */ /* 0x000fc60007f3e0ff */
[----:B------:R-:W-:-:S04]  /*8bcf0*/  IMAD.WIDE.U32 R12, R8, R4, RZ ;  /* 0x00000004080c7225 */ /* 0x000fc800078e00ff */
[----:B------:R-:W-:-:S04]  /*8bd00*/  IMAD.WIDE.U32 R8, R27, UR4, RZ ;  /* 0x000000041b087c25 */ /* 0x000fc8000f8e00ff */
[----:B------:R-:W-:Y:S02]  /*8bd10*/  IMAD R25, R27, UR5, R14 ;  /* 0x000000051b197c24 */ /* 0x000fe4000f8e020e */
[----:B------:R-:W-:-:S04]  /*8bd20*/  IMAD.WIDE.U32.X R18, R7, UR15, R18, P5 ;  /* 0x0000000f07127c25 */ /* 0x000fc8000a8e0412 */
[----:B------:R-:W-:Y:S01]  /*8bd30*/  IMAD.IADD R25, R9, 0x1, R25 ;  /* 0x0000000109197824 */ /* 0x000fe200078e0219 */
[----:B------:R-:W-:Y:S01]  /*8bd40*/  IADD3.X R9, P0, P3, R18, RZ, RZ, P3, P0 ;  /* 0x000000ff12097210 */ /* 0x000fe20001b004ff */
[----:B------:R-:W-:Y:S01]  /*8bd50*/  IMAD.X R15, RZ, RZ, RZ, P6 ;  /* 0x000000ffff0f7224 */ /* 0x000fe200030e06ff */
[----:B------:R-:W-:Y:S01]  /*8bd60*/  IADD3 R24, P6, PT, R13, R16, RZ ;  /* 0x000000100d187210 */ /* 0x000fe20007fde0ff */
[----:B------:R-:W-:Y:S01]  /*8bd70*/  IMAD.MOV.U32 R14, RZ, RZ, R17 ;  /* 0x000000ffff0e7224 */ /* 0x000fe200078e0011 */
[----:B------:R-:W-:Y:S01]  /*8bd80*/  IADD3 R16, P2, PT, R11, R12, RZ ;  /* 0x0000000c0b107210 */ /* 0x000fe20007f5e0ff */
[----:B------:R-:W-:Y:S01]  /*8bd90*/  IMAD.WIDE.U32 R12, R25, UR12, RZ ;  /* 0x0000000c190c7c25 */ /* 0x000fe2000f8e00ff */
[----:B------:R-:W-:Y:S02]  /*8bda0*/  IADD3.X R17, P1, PT, R21, R30, RZ, P1, !PT ;  /* 0x0000001e15117210 */ /* 0x000fe40000f3e4ff */
[----:B------:R-:W-:Y:S01]  /*8bdb0*/  IADD3 R9, P5, PT, R9, R16, RZ ;  /* 0x0000001009097210 */ /* 0x000fe20007fbe0ff */
[----:B------:R-:W-:Y:S01]  /*8bdc0*/  IMAD.WIDE.U32.X R10, R10, R5, R14, P6 ;  /* 0x000000050a0a7225 */ /* 0x000fe200030e040e */
[----:B------:R-:W-:-:S02]  /*8bdd0*/  IADD3.X R18, P2, PT, R17, R24, RZ, P2, !PT ;  /* 0x0000001811127210 */ /* 0x000fc4000175e4ff */
[----:B------:R-:W-:Y:S01]  /*8bde0*/  IADD3.X R21, PT, PT, R19, RZ, RZ, P0, P3 ;  /* 0x000000ff13157210 */ /* 0x000fe200007e64ff */
[C---:B------:R-:W-:Y:S01]  /*8bdf0*/  IMAD.WIDE.U32 R14, R8.reuse, UR12, RZ ;  /* 0x0000000c080e7c25 */ /* 0x040fe2000f8e00ff */
[----:B------:R-:W-:Y:S02]  /*8be00*/  IADD3 R20, P3, PT, R9, R20, RZ ;  /* 0x0000001409147210 */ /* 0x000fe40007f7e0ff */
[----:B------:R-:W-:Y:S01]  /*8be10*/  IADD3.X R21, P5, PT, R21, R18, RZ, P5, !PT ;  /* 0x0000001215157210 */ /* 0x000fe20002fbe4ff */
[----:B------:R-:W-:Y:S01]  /*8be20*/  IMAD.WIDE.U32 R16, P6, R8, UR13, R12 ;  /* 0x0000000d08107c25 */ /* 0x000fe2000f8c000c */
[----:B------:R-:W-:Y:S02]  /*8be30*/  IADD3 RZ, P0, PT, R27, R14, RZ ;  /* 0x0000000e1bff7210 */ /* 0x000fe40007f1e0ff */
[----:B------:R-:W-:Y:S01]  /*8be40*/  IADD3.X R21, P3, PT, R21, R32, RZ, P3, !PT ;  /* 0x0000002015157210 */ /* 0x000fe20001f7e4ff */
[----:B------:R-:W-:Y:S01]  /*8be50*/  IMAD.WIDE.U32.X R12, R7, R3, R22, P4 ;  /* 0x00000003070c7225 */ /* 0x000fe200020e0416 */
[----:B------:R-:W-:-:S02]  /*8be60*/  IADD3 R9, P4, PT, R15, R16, RZ ;  /* 0x000000100f097210 */ /* 0x000fc40007f9e0ff */
[----:B------:R-:W-:Y:S01]  /*8be70*/  IADD3.X R18, P2, P1, R10, RZ, RZ, P2, P1 ;  /* 0x000000ff0a127210 */ /* 0x000fe200011424ff */
[----:B------:R-:W-:Y:S01]  /*8be80*/  IMAD.X R15, RZ, RZ, RZ, P6 ;  /* 0x000000ffff0f7224 */ /* 0x000fe200030e06ff */
[----:B------:R-:W-:Y:S01]  /*8be90*/  IADD3.X RZ, P0, PT, R26, R9, RZ, P0, !PT ;  /* 0x000000091aff7210 */ /* 0x000fe2000071e4ff */
[----:B------:R-:W-:Y:S01]  /*8bea0*/  IMAD.MOV.U32 R14, RZ, RZ, R17 ;  /* 0x000000ffff0e7224 */ /* 0x000fe200078e0011 */
[----:B------:R-:W-:Y:S01]  /*8beb0*/  IADD3.X R23, P3, P5, R12, RZ, RZ, P3, P5 ;  /* 0x000000ff0c177210 */ /* 0x000fe20001d6a4ff */
[----:B------:R-:W-:Y:S01]  /*8bec0*/  IMAD.WIDE.U32 R16, R25, UR14, RZ ;  /* 0x0000000e19107c25 */ /* 0x000fe2000f8e00ff */
[----:B------:R-:W-:Y:S02]  /*8bed0*/  IADD3.X R27, PT, PT, R11, RZ, RZ, P2, P1 ;  /* 0x000000ff0b1b7210 */ /* 0x000fe400017e24ff */
[----:B------:R-:W-:Y:S01]  /*8bee0*/  IADD3.X R22, PT, PT, R13, RZ, RZ, P3, P5 ;  /* 0x000000ff0d167210 */ /* 0x000fe20001fea4ff */
[----:B------:R-:W-:-:S04]  /*8bef0*/  IMAD.WIDE.U32.X R14, R25, UR13, R14, P4 ;  /* 0x0000000d190e7c25 */ /* 0x000fc8000a0e040e */
[----:B------:R-:W-:Y:S01]  /*8bf00*/  IMAD.WIDE.U32 R12, R8, UR14, RZ ;  /* 0x0000000e080c7c25 */ /* 0x000fe2000f8e00ff */
[----:B------:R-:W-:-:S03]  /*8bf10*/  IADD3.X R9, P0, PT, RZ, R14, RZ, P0, !PT ;  /* 0x0000000eff097210 */ /* 0x000fc6000071e4ff */
[----:B------:R-:W-:Y:S01]  /*8bf20*/  IMAD.WIDE.U32 R16, P1, R8, UR15, R16 ;  /* 0x0000000f08107c25 */ /* 0x000fe2000f820010 */
[----:B------:R-:W-:-:S03]  /*8bf30*/  IADD3 R9, P2, PT, R9, R20, RZ ;  /* 0x0000001409097210 */ /* 0x000fc60007f5e0ff */
[----:B------:R-:W-:Y:S01]  /*8bf40*/  IMAD.X R14, RZ, RZ, R15, P0 ;  /* 0x000000ffff0e7224 */ /* 0x000fe200000e060f */
        /* <DEDUP_REMOVED lines=8> */
[----:B------:R-:W-:-:S04]  /*8bfd0*/  IMAD.WIDE.U32 R12, P1, R6, R5, R10 ;  /* 0x00000005060c7225 */ /* 0x000fc8000782000a */
[----:B------:R-:W-:Y:S01]  /*8bfe0*/  IMAD.WIDE.U32.X R16, R25, UR15, R18, P4 ;  /* 0x0000000f19107c25 */ /* 0x000fe2000a0e0412 */
[----:B------:R-:W-:-:S03]  /*8bff0*/  IADD3.X R19, P0, PT, R22, R27, RZ, P0, !PT ;  /* 0x0000001b16137210 */ /* 0x000fc6000071e4ff */
[----:B------:R-:W-:Y:S01]  /*8c000*/  IMAD.WIDE.U32 R10, R6, R4, RZ ;  /* 0x00000004060a7225 */ /* 0x000fe200078e00ff */
[----:B------:R-:W-:-:S03]  /*8c010*/  IADD3.X R9, P2, P3, R16, RZ, RZ, P3, P2 ;  /* 0x000000ff10097210 */ /* 0x000fc60001b444ff */
[----:B------:R-:W-:Y:S01]  /*8c020*/  IMAD.WIDE.U32 R20, R25, R2, RZ ;  /* 0x0000000219147225 */ /* 0x000fe200078e00ff */
[----:B------:R-:W-:Y:S02]  /*8c030*/  IADD3 R12, P4, PT, R11, R12, RZ ;  /* 0x0000000c0b0c7210 */ /* 0x000fe40007f9e0ff */
[----:B------:R-:W-:Y:S01]  /*8c040*/  IADD3.X R16, PT, PT, R17, RZ, RZ, P2, P3 ;  /* 0x000000ff11107210 */ /* 0x000fe200017e64ff */
[----:B------:R-:W-:Y:S01]  /*8c050*/  IMAD.X R15, RZ, RZ, RZ, P1 ;  /* 0x000000ffff0f7224 */ /* 0x000fe200008e06ff */
[----:B------:R-:W-:Y:S01]  /*8c060*/  IADD3 R6, P1, PT, R23, R10, RZ ;  /* 0x0000000a17067210 */ /* 0x000fe20007f3e0ff */
[----:B------:R-:W-:Y:S02]  /*8c070*/  IMAD.MOV.U32 R14, RZ, RZ, R13 ;  /* 0x000000ffff0e7224 */ /* 0x000fe400078e000d */
[C---:B------:R-:W-:Y:S01]  /*8c080*/  IMAD.WIDE.U32 R20, P5, R8.reuse, R3, R20 ;  /* 0x0000000308147225 */ /* 0x040fe200078a0014 */
[----:B------:R-:W-:Y:S02]  /*8c090*/  IADD3 R9, P2, PT, R9, R6, RZ ;  /* 0x0000000609097210 */ /* 0x000fe40007f5e0ff */
[----:B------:R-:W-:Y:S01]  /*8c0a0*/  IADD3.X R19, P1, PT, R19, R12, RZ, P1, !PT ;  /* 0x0000000c13137210 */ /* 0x000fe20000f3e4ff */
[----:B------:R-:W-:-:S04]  /*8c0b0*/  IMAD.WIDE.U32 R10, R8, R2, RZ ;  /* 0x00000002080a7225 */ /* 0x000fc800078e00ff */
[----:B------:R-:W-:Y:S01]  /*8c0c0*/  IMAD.WIDE.U32.X R6, R7, R5, R14, P4 ;  /* 0x0000000507067225 */ /* 0x000fe200020e040e */
[----:B------:R-:W-:Y:S02]  /*8c0d0*/  IADD3 R18, P4, PT, R11, R20, RZ ;  /* 0x000000140b127210 */ /* 0x000fe40007f9e0ff */
[----:B------:R-:W-:Y:S01]  /*8c0e0*/  IADD3 R23, P3, PT, R9, R10, RZ ;  /* 0x0000000a09177210 */ /* 0x000fe20007f7e0ff */
[----:B------:R-:W-:Y:S01]  /*8c0f0*/  IMAD.X R13, RZ, RZ, RZ, P5 ;  /* 0x000000ffff0d7224 */ /* 0x000fe200028e06ff */
[----:B------:R-:W-:Y:S01]  /*8c100*/  IADD3.X R9, P2, PT, R16, R19, RZ, P2, !PT ;  /* 0x0000001310097210 */ /* 0x000fe2000175e4ff */
[----:B------:R-:W-:Y:S01]  /*8c110*/  IMAD.MOV.U32 R12, RZ, RZ, R21 ;  /* 0x000000ffff0c7224 */ /* 0x000fe200078e0015 */
[----:B------:R-:W-:Y:S01]  /*8c120*/  IADD3.X R6, P0, P1, R6, RZ, RZ, P1, P0 ;  /* 0x000000ff06067210 */ /* 0x000fe200009004ff */
[----:B------:R-:W-:Y:S01]  /*8c130*/  IMAD.WIDE.U32 R14, R25, R4, RZ ;  /* 0x00000004190e7225 */ /* 0x000fe200078e00ff */
[----:B------:R-:W-:Y:S02]  /*8c140*/  IADD3.X R19, P3, PT, R9, R18, RZ, P3, !PT ;  /* 0x0000001209137210 */ /* 0x000fe40001f7e4ff */
[----:B------:R-:W-:Y:S01]  /*8c150*/  IADD3.X R17, PT, PT, R7, RZ, RZ, P0, P1 ;  /* 0x000000ff07117210 */ /* 0x000fe200007e24ff */
[----:B------:R-:W-:-:S04]  /*8c160*/  IMAD.WIDE.U32.X R10, R25, R3, R12, P4 ;  /* 0x00000003190a7225 */ /* 0x000fc800020e040c */
[----:B------:R-:W-:Y:S01]  /*8c170*/  IMAD.WIDE.U32 R14, P4, R8, R5, R14 ;  /* 0x00000005080e7225 */ /* 0x000fe2000788000e */
[----:B------:R-:W-:-:S03]  /*8c180*/  IADD3.X R13, P2, P3, R10, RZ, RZ, P3, P2 ;  /* 0x000000ff0a0d7210 */ /* 0x000fc60001b444ff */
[----:B------:R-:W-:Y:S01]  /*8c190*/  IMAD.WIDE.U32 R8, R8, R4, RZ ;  /* 0x0000000408087225 */ /* 0x000fe200078e00ff */
[----:B------:R-:W-:Y:S02]  /*8c1a0*/  IADD3 R13, P0, PT, R13, R6, RZ ;  /* 0x000000060d0d7210 */ /* 0x000fe40007f1e0ff */
[----:B------:R-:W-:Y:S01]  /*8c1b0*/  IADD3.X R10, PT, PT, R11, RZ, RZ, P2, P3 ;  /* 0x000000ff0b0a7210 */ /* 0x000fe200017e64ff */
[----:B------:R-:W-:Y:S01]  /*8c1c0*/  IMAD.X R7, RZ, RZ, RZ, P4 ;  /* 0x000000ffff077224 */ /* 0x000fe200020e06ff */
[----:B------:R-:W-:Y:S01]  /*8c1d0*/  IADD3 R9, P3, PT, R9, R14, RZ ;  /* 0x0000000e09097210 */ /* 0x000fe20007f7e0ff */
[----:B------:R-:W-:Y:S01]  /*8c1e0*/  IMAD.MOV.U32 R6, RZ, RZ, R15 ;  /* 0x000000ffff067224 */ /* 0x000fe200078e000f */
[----:B------:R-:W-:Y:S02]  /*8c1f0*/  IADD3 R13, P1, PT, R13, R8, RZ ;  /* 0x000000080d0d7210 */ /* 0x000fe40007f3e0ff */
[----:B------:R-:W-:Y:S01]  /*8c200*/  IADD3.X R8, P2, PT, R10, R17, RZ, P0, !PT ;  /* 0x000000110a087210 */ /* 0x000fe2000075e4ff */
[----:B------:R-:W-:-:S03]  /*8c210*/  IMAD.WIDE.U32.X R6, R25, R5, R6, P3 ;  /* 0x0000000519067225 */ /* 0x000fc600018e0406 */
[----:B------:R-:W-:-:S04]  /*8c220*/  IADD3.X R14, P0, PT, R8, R9, RZ, P1, !PT ;  /* 0x00000009080e7210 */ /* 0x000fc80000f1e4ff */
[----:B------:R-:W-:-:S04]  /*8c230*/  IADD3.X R9, P0, P1, R6, RZ, RZ, P0, P2 ;  /* 0x000000ff06097210 */ /* 0x000fc800001044ff */
[----:B------:R-:W-:Y:S02]  /*8c240*/  IADD3.X R6, PT, PT, R7, RZ, RZ, P0, P1 ;  /* 0x000000ff07067210 */ /* 0x000fe400007e24ff */
        /* <DEDUP_REMOVED lines=24> */
[----:B------:R-:W-:-:S04]  /*8c3d0*/  ISETP.GT.U32.AND P0, PT, R23, UR14, PT ;  /* 0x0000000e17007c0c */ /* 0x000fc8000bf04070 */
[----:B------:R-:W-:-:S13]  /*8c3e0*/  ISETP.GT.U32.AND.EX P0, PT, R19, UR15, PT, P0 ;  /* 0x0000000f13007c0c */ /* 0x000fda000bf04100 */
[----:B------:R-:W-:Y:S05]  /*8c3f0*/  @P0 BRA `(.L_x_258) ;  /* 0x00000000002c0947 */ /* 0x000fea0003800000 */
[----:B------:R-:W-:Y:S01]  /*8c400*/  ISETP.GE.U32.AND P0, PT, R24, UR12, PT ;  /* 0x0000000c18007c0c */ /* 0x000fe2000bf06070 */
[----:B------:R-:W-:Y:S01]  /*8c410*/  IMAD.MOV.U32 R25, RZ, RZ, R24 ;  /* 0x000000ffff197224 */ /* 0x000fe200078e0018 */
[----:B------:R-:W-:Y:S01]  /*8c420*/  ISETP.LT.U32.AND P1, PT, R23, UR14, PT ;  /* 0x0000000e17007c0c */ /* 0x000fe2000bf21070 */
[----:B------:R-:W-:Y:S01]  /*8c430*/  IMAD.MOV.U32 R12, RZ, RZ, R26 ;  /* 0x000000ffff0c7224 */ /* 0x000fe200078e001a */
[----:B------:R-:W-:Y:S01]  /*8c440*/  ISETP.GE.U32.AND.EX P0, PT, R26, UR13, PT, P0 ;  /* 0x0000000d1a007c0c */ /* 0x000fe2000bf06100 */
[----:B------:R-:W-:Y:S02]  /*8c450*/  IMAD.MOV.U32 R11, RZ, RZ, R23 ;  /* 0x000000ffff0b7224 */ /* 0x000fe400078e0017 */
[----:B------:R-:W-:Y:S01]  /*8c460*/  IMAD.MOV.U32 R10, RZ, RZ, R19 ;  /* 0x000000ffff0a7224 */ /* 0x000fe200078e0013 */
[----:B------:R-:W-:Y:S01]  /*8c470*/  ISETP.LT.U32.OR.EX P0, PT, R19, UR15, !P0, P1 ;  /* 0x0000000f13007c0c */ /* 0x000fe2000c701510 */
[----:B------:R-:W-:Y:S02]  /*8c480*/  IMAD.MOV.U32 R8, RZ, RZ, R13 ;  /* 0x000000ffff087224 */ /* 0x000fe400078e000d */
[----:B------:R-:W-:-:S10]  /*8c490*/  IMAD.MOV.U32 R7, RZ, RZ, R14 ;  /* 0x000000ffff077224 */ /* 0x000fd400078e000e */
[----:B------:R-:W-:Y:S05]  /*8c4a0*/  @P0 BRA `(.L_x_259) ;  /* 0x0000000000540947 */ /* 0x000fea0003800000 */
.L_x_258:
[----:B------:R-:W-:-:S04]  /*8c4b0*/  ISETP.GE.U32.AND P0, PT, R24, UR12, PT ;  /* 0x0000000c18007c0c */ /* 0x000fc8000bf06070 */
[----:B------:R-:W-:-:S04]  /*8c4c0*/  ISETP.GE.U32.AND.EX P0, PT, R26, UR13, PT, P0 ;  /* 0x0000000d1a007c0c */ /* 0x000fc8000bf06100 */
[----:B------:R-:W-:-:S04]  /*8c4d0*/  SEL R8, RZ, 0x1, P0 ;  /* 0x00000001ff087807 */ /* 0x000fc80000000000 */
[----:B------:R-:W-:-:S04]  /*8c4e0*/  IADD3 R8, P0, PT, R8, UR14, RZ ;  /* 0x0000000e08087c10 */ /* 0x000fc8000ff1e0ff */
[CC--:B------:R-:W-:Y:S01]  /*8c4f0*/  IADD3 R11, P1, PT, R23.reuse, -R8.reuse, RZ ;  /* 0x80000008170b7210 */ /* 0x0c0fe20007f3e0ff */
[----:B------:R-:W-:Y:S01]  /*8c500*/  IMAD.X R10, RZ, RZ, UR15, P0 ;  /* 0x0000000fff0a7e24 */ /* 0x000fe200080e06ff */
        /* <DEDUP_REMOVED lines=10> */
[----:B------:R-:W-:Y:S02]  /*8c5b0*/  SEL R2, RZ, 0x1, P0 ;  /* 0x00000001ff027807 */ /* 0x000fe40000000000 */
[----:B------:R-:W-:Y:S02]  /*8c5c0*/  IADD3 R25, P0, PT, R24, -UR12, RZ ;  /* 0x8000000c18197c10 */ /* 0x000fe4000ff1e0ff */
[----:B------:R-:W-:Y:S02]  /*8c5d0*/  IADD3 R9, P3, P4, R9, -R4, -R2 ;  /* 0x8000000409097210 */ /* 0x000fe40007c7e802 */
[----:B------:R-:W-:Y:S02]  /*8c5e0*/  IADD3.X R12, PT, PT, R26, ~UR13, RZ, P0, !PT ;  /* 0x8000000d1a0c7c10 */ /* 0x000fe400087fe4ff */
[----:B------:R-:W-:-:S09]  /*8c5f0*/  IADD3.X R6, PT, PT, R6, -0x1, ~R5, P3, P4 ;  /* 0xffffffff06067810 */ /* 0x000fd20001fe8c05 */
.L_x_259:
[----:B------:R-:W-:Y:S01]  /*8c600*/  LOP3.LUT R2, R9, R11, R8, 0xfe, !PT ;  /* 0x0000000b09027212 */ /* 0x000fe200078efe08 */
[----:B------:R-:W-:Y:S01]  /*8c610*/  IMAD.MOV.U32 R19, RZ, RZ, RZ ;  /* 0x000000ffff137224 */ /* 0x000fe200078e00ff */
[----:B------:R-:W-:Y:S02]  /*8c620*/  LOP3.LUT R3, R6, R10, R7, 0xfe, !PT ;  /* 0x0000000a06037212 */ /* 0x000fe400078efe07 */
[----:B------:R-:W-:Y:S02]  /*8c630*/  CS2R R20, SRZ ;  /* 0x0000000000147805 */ /* 0x000fe4000001ff00 */
[----:B------:R-:W-:Y:S02]  /*8c640*/  LOP3.LUT P0, RZ, R2, R25, RZ, 0xfc, !PT ;  /* 0x0000001902ff7212 */ /* 0x000fe4000780fcff */
[----:B------:R-:W-:Y:S02]  /*8c650*/  CS2R R22, SRZ ;  /* 0x0000000000167805 */ /* 0x000fe4000001ff00 */
[----:B------:R-:W-:Y:S01]  /*8c660*/  CS2R R28, SRZ ;  /* 0x00000000001c7805 */ /* 0x000fe2000001ff00 */
[----:B------:R-:W-:Y:S01]  /*8c670*/  IMAD.MOV.U32 R31, RZ, RZ, RZ ;  /* 0x000000ffff1f7224 */ /* 0x000fe200078e00ff */
[----:B------:R-:W-:-:S13]  /*8c680*/  LOP3.LUT P0, RZ, R3, R12, RZ, 0xfc, P0 ;  /* 0x0000000c03ff7212 */ /* 0x000fda000000fcff */
[----:B------:R-:W-:Y:S05]  /*8c690*/  @!P0 BRA `(.L_x_260) ;  /* 0x0000004000648947 */ /* 0x000fea0003800000 */
[----:B------:R-:W-:Y:S01]  /*8c6a0*/  IMAD.MOV.U32 R3, RZ, RZ, 0x1 ;  /* 0x00000001ff037424 */ /* 0x000fe200078e00ff */
[----:B------:R-:W-:Y:S01]  /*8c6b0*/  UMOV UR4, URZ ;  /* 0x000000ff00047c82 */ /* 0x000fe20008000000 */
[----:B------:R-:W-:Y:S02]  /*8c6c0*/  IMAD.MOV.U32 R4, RZ, RZ, -0x3d1 ;  /* 0xfffffc2fff047424 */ /* 0x000fe400078e00ff */
[----:B------:R-:W-:Y:S02]  /*8c6d0*/  IMAD.MOV.U32 R5, RZ, RZ, -0x2 ;  /* 0xfffffffeff057424 */ /* 0x000fe400078e00ff */
[----:B------:R-:W-:Y:S02]  /*8c6e0*/  IMAD.MOV.U32 R34, RZ, RZ, RZ ;  /* 0x000000ffff227224 */ /* 0x000fe400078e00ff */
[----:B------:R-:W-:Y:S02]  /*8c6f0*/  IMAD.MOV.U32 R36, RZ, RZ, RZ ;  /* 0x000000ffff247224 */ /* 0x000fe400078e00ff */
        /* <DEDUP_REMOVED lines=9> */
[----:B------:R-:W-:Y:S02]  /*8c790*/  IMAD.MOV.U32 R133, RZ, RZ, RZ ;  /* 0x000000ffff857224 */ /* 0x000fe400078e00ff */
[----:B------:R-:W-:Y:S02]  /*8c7a0*/  IMAD.MOV.U32 R28, RZ, RZ, RZ ;  /* 0x000000ffff1c7224 */ /* 0x000fe400078e00ff */
[----:B------:R-:W-:Y:S02]  /*8c7b0*/  IMAD.MOV.U32 R39, RZ, RZ, RZ ;  /* 0x000000ffff277224 */ /* 0x000fe400078e00ff */
[----:B------:R-:W-:-:S02]  /*8c7c0*/  IMAD.MOV.U32 R13, RZ, RZ, RZ ;  /* 0x000000ffff0d7224 */ /* 0x000fc400078e00ff */
[----:B------:R-:W-:-:S07]  /*8c7d0*/  IMAD.MOV.U32 R8, RZ, RZ, RZ ;  /* 0x000000ffff087224 */ /* 0x000fce00078e00ff */
.L_x_262:
[----:B------:R-:W-:Y:S01]  /*8c7e0*/  LOP3.LUT R14, R4, 0x1, RZ, 0xc0, !PT ;  /* 0x00000001040e7812 */ /* 0x000fe200078ec0ff */
[----:B------:R-:W-:Y:S01]  /*8c7f0*/  IMAD.MOV.U32 R98, RZ, RZ, RZ ;  /* 0x000000ffff627224 */ /* 0x000fe200078e00ff */
[----:B------:R-:W-:Y:S01]  /*8c800*/  CS2R R32, SRZ ;  /* 0x0000000000207805 */ /* 0x000fe2000001ff00 */
[----:B------:R-:W-:Y:S01]  /*8c810*/  IMAD.MOV.U32 R108, RZ, RZ, RZ ;  /* 0x000000ffff6c7224 */ /* 0x000fe200078e00ff */
[----:B------:R-:W-:Y:S01]  /*8c820*/  ISETP.NE.U32.AND P0, PT, R14, RZ, PT ;  /* 0x000000ff0e00720c */ /* 0x000fe20003f05070 */
[----:B------:R-:W-:Y:S01]  /*8c830*/  IMAD.MOV.U32 R19, RZ, RZ, RZ ;  /* 0x000000ffff137224 */ /* 0x000fe200078e00ff */
[----:B------:R-:W-:Y:S01]  /*8c840*/  IADD3 R14, P1, PT, RZ, -R14, RZ ;  /* 0x8000000eff0e7210 */ /* 0x000fe20007f3e0ff */
[----:B------:R-:W-:Y:S01]  /*8c850*/  IMAD.MOV.U32 R103, RZ, RZ, RZ ;  /* 0x000000ffff677224 */ /* 0x000fe200078e00ff */
        /* <DEDUP_REMOVED lines=14> */
[----:B------:R-:W-:Y:S01]  /*8c940*/  LOP3.LUT R4, R11, R14, RZ, 0xc0, !PT ;  /* 0x0000000e0b047212 */ /* 0x000fe200078ec0ff */
[----:B------:R-:W-:Y:S01]  /*8c950*/  IMAD.MOV.U32 R63, RZ, RZ, RZ ;  /* 0x000000ffff3f7224 */ /* 0x000fe200078e00ff */
[----:B------:R-:W-:Y:S01]  /*8c960*/  SEL R10, R5, R12, P0 ;  /* 0x0000000c050a7207 */ /* 0x000fe20000000000 */
[----:B------:R-:W-:Y:S01]  /*8c970*/  @!P0 IMAD.MOV R3, RZ, RZ, -R3 ;  /* 0x000000ffff038224 */ /* 0x000fe200078e0a03 */
[----:B------:R-:W-:Y:S01]  /*8c980*/  IADD3 R4, P1, PT, R4, R7, RZ ;  /* 0x0000000704047210 */ /* 0x000fe20007f3e0ff */
[----:B------:R-:W-:Y:S01]  /*8c990*/  IMAD.MOV.U32 R12, RZ, RZ, RZ ;  /* 0x000000ffff0c7224 */ /* 0x000fe200078e00ff */
[----:B------:R-:W-:-:S02]  /*8c9a0*/  LOP3.LUT R5, R2, R101, RZ, 0xc0, !PT ;  /* 0x0000006502057212 */ /* 0x000fc400078ec0ff */
[----:B------:R-:W-:Y:S02]  /*8c9b0*/  CS2R R46, SRZ ;  /* 0x00000000002e7805 */ /* 0x000fe4000001ff00 */
[----:B------:R-:W-:Y:S02]  /*8c9c0*/  SEL R142, R99, R30, P0 ;  /* 0x0000001e638e7207 */ /* 0x000fe40000000000 */
[----:B------:R-:W-:Y:S02]  /*8c9d0*/  CS2R R40, SRZ ;  /* 0x0000000000287805 */ /* 0x000fe4000001ff00 */
[----:B------:R-:W-:Y:S01]  /*8c9e0*/  SEL R99, R30, R99, P0 ;  /* 0x000000631e637207 */ /* 0x000fe20000000000 */
[----:B------:R-:W-:Y:S01]  /*8c9f0*/  IMAD.X R5, R5, 0x1, R10, P1 ;  /* 0x0000000105057824 */ /* 0x000fe200008e060a */
[----:B-----5:R-:W-:Y:S02]  /*8ca00*/  SEL R82, R48, R21, P0 ;  /* 0x0000001530527207 */ /* 0x020fe40000000000 */
[----:B------:R-:W-:-:S02]  /*8ca10*/  CS2R R128, SRZ ;  /* 0x0000000000807805 */ /* 0x000fc4000001ff00 */
[----:B------:R-:W-:Y:S01]  /*8ca20*/  SEL R110, R125, R34, P0 ;  /* 0x000000227d6e7207 */ /* 0x000fe20000000000 */
[----:B------:R-:W-:Y:S01]  /*8ca30*/  VIADD R3, R3, 0x1 ;  /* 0x0000000103037836 */ /* 0x000fe20000000000 */
[----:B------:R-:W-:Y:S01]  /*8ca40*/  SEL R130, R133, R36, P0 ;  /* 0x0000002485827207 */ /* 0x000fe20000000000 */
[----:B------:R-:W-:Y:S01]  /*8ca50*/  UMOV UR5, URZ ;  /* 0x000000ff00057c82 */ /* 0x000fe20008000000 */
[----:B------:R-:W-:Y:S02]  /*8ca60*/  SEL R6, R28, R17, P0 ;  /* 0x000000111c067207 */ /* 0x000fe40000000000 */
[----:B------:R-:W-:Y:S02]  /*8ca70*/  SEL R30, R39, R22, P0 ;  /* 0x00000016271e7207 */ /* 0x000fe40000000000 */
[----:B------:R-:W-:Y:S02]  /*8ca80*/  SEL R48, R21, R48, P0 ;  /* 0x0000003015307207 */ /* 0x000fe40000000000 */
[----:B------:R-:W-:-:S02]  /*8ca90*/  CS2R R20, SRZ ;  /* 0x0000000000147805 */ /* 0x000fc4000001ff00 */
[----:B------:R-:W-:Y:S01]  /*8caa0*/  SEL R125, R34, R125, P0 ;  /* 0x0000007d227d7207 */ /* 0x000fe20000000000 */
[----:B------:R-:W-:Y:S01]  /*8cab0*/  IMAD.MOV.U32 R34, RZ, RZ, 0x1 ;  /* 0x00000001ff227424 */ /* 0x000fe200078e00ff */
[----:B------:R-:W-:Y:S01]  /*8cac0*/  SEL R133, R36, R133, P0 ;  /* 0x0000008524857207 */ /* 0x000fe20000000000 */
[----:B------:R-:W-:Y:S01]  /*8cad0*/  IMAD.MOV.U32 R36, RZ, RZ, RZ ;  /* 0x000000ffff247224 */ /* 0x000fe200078e00ff */
[----:B------:R-:W-:Y:S02]  /*8cae0*/  SEL R28, R17, R28, P0 ;  /* 0x0000001c111c7207 */ /* 0x000fe40000000000 */
[----:B------:R-:W-:Y:S02]  /*8caf0*/  CS2R R16, SRZ ;  /* 0x0000000000107805 */ /* 0x000fe4000001ff00 */
[----:B------:R-:W-:Y:S02]  /*8cb00*/  SEL R39, R22, R39, P0 ;  /* 0x0000002716277207 */ /* 0x000fe40000000000 */
[----:B------:R-:W-:-:S02]  /*8cb10*/  CS2R R22, SRZ ;  /* 0x0000000000167805 */ /* 0x000fc4000001ff00 */
[----:B------:R-:W-:Y:S02]  /*8cb20*/  SEL R27, R13, R18, P0 ;  /* 0x000000120d1b7207 */ /* 0x000fe40000000000 */
[----:B------:R-:W-:Y:S02]  /*8cb30*/  SEL R7, R8, R15, P0 ;  /* 0x0000000f08077207 */ /* 0x000fe40000000000 */
[--C-:B------:R-:W-:Y:S02]  /*8cb40*/  SHF.R.U64 R4, R4, 0x1, R5.reuse ;  /* 0x0000000104047819 */ /* 0x100fe40000001205 */
[----:B------:R-:W-:Y:S02]  /*8cb50*/  SEL R13, R18, R13, P0 ;  /* 0x0000000d120d7207 */ /* 0x000fe40000000000 */
[----:B------:R-:W-:Y:S02]  /*8cb60*/  SEL R8, R15, R8, P0 ;  /* 0x000000080f087207 */ /* 0x000fe40000000000 */
[----:B------:R-:W-:-:S07]  /*8cb70*/  SHF.R.U32.HI R5, RZ, 0x1, R5 ;  /* 0x00000001ff057819 */ /* 0x000fce0000011605 */
.L_x_261:
[----:B------:R-:W-:Y:S01]  /*8cb80*/  ISETP.GT.AND P0, PT, R3, RZ, PT ;  /* 0x000000ff0300720c */ /* 0x000fe20003f04270 */
[----:B------:R-:W-:Y:S01]  /*8cb90*/  UIADD3 UR5, UPT, UPT, UR5, 0x1, URZ ;  /* 0x0000000105057890 */ /* 0x000fe2000fffe0ff */
[C---:B------:R-:W-:Y:S02]  /*8cba0*/  IADD3 R15, P1, PT, R4.reuse, -R11, RZ ;  /* 0x8000000b040f7210 */ /* 0x040fe40007f3e0ff */
[----:B------:R-:W-:Y:S01]  /*8cbb0*/  SEL R9, RZ, 0x1, !P0 ;  /* 0x00000001ff097807 */ /* 0x000fe20004000000 */
[----:B------:R-:W-:Y:S01]  /*8cbc0*/  UISETP.NE.AND UP0, UPT, UR5, 0x3e, UPT ;  /* 0x0000003e0500788c */ /* 0x000fe2000bf05270 */
[----:B------:R-:W-:Y:S01]  /*8cbd0*/  ISETP.GE.U32.AND P2, PT, R135, R71, PT ;  /* 0x000000478700720c */ /* 0x000fe20003f46070 */
[----:B------:R-:W-:Y:S01]  /*8cbe0*/  IMAD.X R62, R5, 0x1, ~R2, P1 ;  /* 0x00000001053e7824 */ /* 0x000fe200008e0e02 */
[----:B------:R-:W-:Y:S02]  /*8cbf0*/  IADD3 R61, P0, PT, -R4, R11, RZ ;  /* 0x0000000b043d7210 */ /* 0x000fe40007f1e1ff */
[----:B------:R-:W-:-:S02]  /*8cc00*/  ISETP.GE.U32.AND P3, PT, R34, R67, PT ;  /* 0x000000432200720c */ /* 0x000fc40003f66070 */
[----:B------:R-:W-:Y:S01]  /*8cc10*/  ISETP.GE.U32.AND P6, PT, R71, R135, PT ;  /* 0x000000874700720c */ /* 0x000fe20003fc6070 */
[----:B------:R-:W-:Y:S01]  /*8cc20*/  IMAD.X R64, R2, 0x1, ~R5, P0 ;  /* 0x0000000102407824 */ /* 0x000fe200000e0e05 */
[----:B------:R-:W-:Y:S02]  /*8cc30*/  LOP3.LUT R18, R9, 0x1, R4, 0x8, !PT ;  /* 0x0000000109127812 */ /* 0x000fe400078e0804 */
[----:B------:R-:W-:Y:S02]  /*8cc40*/  ISETP.GE.U32.AND.EX P2, PT, R33, R63, PT, P2 ;  /* 0x0000003f2100720c */ /* 0x000fe40003f46120 */
[----:B------:R-:W-:Y:S02]  /*8cc50*/  ISETP.GE.U32.AND P5, PT, R67, R34, PT ;  /* 0x000000224300720c */ /* 0x000fe40003fa6070 */
[----:B------:R-:W-:Y:S02]  /*8cc60*/  ISETP.GE.U32.AND.EX P3, PT, R12, R36, PT, P3 ;  /* 0x000000240c00720c */ /* 0x000fe40003f66130 */
[----:B------:R-:W-:-:S02]  /*8cc70*/  ISETP.GE.U32.AND.EX P6, PT, R63, R33, PT, P6 ;  /* 0x000000213f00720c */ /* 0x000fc40003fc6160 */
[----:B------:R-:W-:Y:S02]  /*8cc80*/  SHF.R.U64 R15, R15, 0x1, R62 ;  /* 0x000000010f0f7819 */ /* 0x000fe4000000123e */
[----:B------:R-:W-:Y:S02]  /*8cc90*/  LOP3.LUT R24, R4, R9, RZ, 0xc0, !PT ;  /* 0x0000000904187212 */ /* 0x000fe400078ec0ff */
[----:B------:R-:W-:Y:S02]  /*8cca0*/  IADD3 R18, P4, PT, RZ, -R18, RZ ;  /* 0x80000012ff127210 */ /* 0x000fe40007f9e0ff */
[----:B------:R-:W-:Y:S02]  /*8ccb0*/  SEL R49, RZ, 0x1, P2 ;  /* 0x00000001ff317807 */ /* 0x000fe40001000000 */
[----:B------:R-:W-:Y:S02]  /*8ccc0*/  ISETP.GE.U32.AND.EX P5, PT, R36, R12, PT, P5 ;  /* 0x0000000c2400720c */ /* 0x000fe40003fa6150 */
[----:B------:R-:W-:-:S02]  /*8ccd0*/  SEL R37, RZ, 0x1, P3 ;  /* 0x00000001ff257807 */ /* 0x000fc40001800000 */
[----:B------:R-:W-:Y:S02]  /*8cce0*/  SEL R25, RZ, 0x1, P6 ;  /* 0x00000001ff197807 */ /* 0x000fe40003000000 */
[----:B------:R-:W-:Y:S02]  /*8ccf0*/  SHF.R.U64 R61, R61, 0x1, R64 ;  /* 0x000000013d3d7819 */ /* 0x000fe40000001240 */
[----:B------:R-:W-:Y:S02]  /*8cd00*/  IADD3 R9, P1, PT, RZ, -R24, RZ ;  /* 0x80000018ff097210 */ /* 0x000fe40007f3e0ff */
[----:B------:R-:W-:Y:S01]  /*8cd10*/  LOP3.LUT R10, R15, R18, RZ, 0xc0, !PT ;  /* 0x000000120f0a7212 */ /* 0x000fe200078ec0ff */
[----:B------:R-:W-:Y:S01]  /*8cd20*/  IMAD.X R15, RZ, RZ, -0x1, P4 ;  /* 0xffffffffff0f7424 */ /* 0x000fe200020e06ff */
[----:B------:R-:W-:Y:S02]  /*8cd30*/  IADD3 R49, P2, PT, R46, R49, RZ ;  /* 0x000000312e317210 */ /* 0x000fe40007f5e0ff */
[----:B------:R-:W-:-:S02]  /*8cd40*/  SEL R51, RZ, 0x1, P5 ;  /* 0x00000001ff337807 */ /* 0x000fc40002800000 */
[----:B------:R-:W-:Y:S01]  /*8cd50*/  IADD3 R37, P3, PT, R42, R37, RZ ;  /* 0x000000252a257210 */ /* 0x000fe20007f7e0ff */
[----:B------:R-:W-:Y:S01]  /*8cd60*/  IMAD.X R56, RZ, RZ, R47, P2 ;  /* 0x000000ffff387224 */ /* 0x000fe200010e062f */
[----:B------:R-:W-:Y:S02]  /*8cd70*/  IADD3 R25, P5, PT, R26, R25, RZ ;  /* 0x000000191a197210 */ /* 0x000fe40007fbe0ff */
[----:B------:R-:W-:Y:S01]  /*8cd80*/  LOP3.LUT R61, R10, R61, R9, 0xf8, !PT ;  /* 0x0000003d0a3d7212 */ /* 0x000fe200078ef809 */
[----:B------:R-:W-:Y:S01]  /*8cd90*/  IMAD.X R10, RZ, RZ, -0x1, P1 ;  /* 0xffffffffff0a7424 */ /* 0x000fe200008e06ff */
[CC--:B------:R-:W-:Y:S01]  /*8cda0*/  ISETP.GE.U32.AND P1, PT, R26.reuse, R49.reuse, PT ;  /* 0x000000311a00720c */ /* 0x0c0fe20003f26070 */
[----:B------:R-:W-:Y:S01]  /*8cdb0*/  IMAD.X R54, RZ, RZ, R43, P3 ;  /* 0x000000ffff367224 */ /* 0x000fe200018e062b */
[----:B------:R-:W-:Y:S01]  /*8cdc0*/  IADD3 R49, P4, PT, R26, -R49, RZ ;  /* 0x800000311a317210 */ /* 0x000fe20007f9e0ff */
[----:B------:R-:W-:Y:S01]  /*8cdd0*/  IMAD.X R59, RZ, RZ, R21, P5 ;  /* 0x000000ffff3b7224 */ /* 0x000fe200028e0615 */
[----:B------:R-:W-:-:S02]  /*8cde0*/  ISETP.GE.U32.AND P2, PT, R46, R25, PT ;  /* 0x000000192e00720c */ /* 0x000fc40003f46070 */
[----:B------:R-:W-:Y:S01]  /*8cdf0*/  IADD3 R58, P3, PT, R46, -R25, RZ ;  /* 0x800000192e3a7210 */ /* 0x000fe20007f7e0ff */
[----:B------:R-:W-:Y:S01]  /*8ce00*/  VIADD R25, R3, 0x1 ;  /* 0x0000000103197836 */ /* 0x000fe20000000000 */
[C---:B------:R-:W-:Y:S02]  /*8ce10*/  IADD3 R51, P6, PT, R32.reuse, R51, RZ ;  /* 0x0000003320337210 */ /* 0x040fe40007fde0ff */
[C---:B------:R-:W-:Y:S01]  /*8ce20*/  ISETP.GE.U32.AND.EX P1, PT, R21.reuse, R56, PT, P1 ;  /* 0x000000381500720c */ /* 0x040fe20003f26110 */
[----:B------:R-:W-:Y:S01]  /*8ce30*/  IMAD.X R56, R21, 0x1, ~R56, P4 ;  /* 0x0000000115387824 */ /* 0x000fe200020e0e38 */
[C---:B------:R-:W-:Y:S01]  /*8ce40*/  ISETP.GE.U32.AND P4, PT, R32.reuse, R37, PT ;  /* 0x000000252000720c */ /* 0x040fe20003f86070 */
[----:B------:R-:W-:Y:S01]  /*8ce50*/  IMAD.X R53, RZ, RZ, R19, P6 ;  /* 0x000000ffff357224 */ /* 0x000fe200030e0613 */
[C---:B------:R-:W-:Y:S01]  /*8ce60*/  ISETP.GE.U32.AND.EX P2, PT, R47.reuse, R59, PT, P2 ;  /* 0x0000003b2f00720c */ /* 0x040fe20003f46120 */
[----:B------:R-:W-:Y:S01]  /*8ce70*/  IMAD.X R59, R47, 0x1, ~R59, P3 ;  /* 0x000000012f3b7824 */ /* 0x000fe200018e0e3b */
[----:B------:R-:W-:-:S02]  /*8ce80*/  IADD3 R37, P5, PT, R32, -R37, RZ ;  /* 0x8000002520257210 */ /* 0x000fc40007fbe0ff */
[CC--:B------:R-:W-:Y:S02]  /*8ce90*/  ISETP.GE.U32.AND P3, PT, R42.reuse, R51.reuse, PT ;  /* 0x000000332a00720c */ /* 0x0c0fe40003f66070 */
[----:B------:R-:W-:Y:S02]  /*8cea0*/  IADD3 R51, P6, PT, R42, -R51, RZ ;  /* 0x800000332a337210 */ /* 0x000fe40007fde0ff */
[C---:B------:R-:W-:Y:S01]  /*8ceb0*/  ISETP.GE.U32.AND.EX P4, PT, R19.reuse, R54, PT, P4 ;  /* 0x000000361300720c */ /* 0x040fe20003f86140 */
[----:B------:R-:W-:Y:S01]  /*8cec0*/  IMAD.X R54, R19, 0x1, ~R54, P5 ;  /* 0x0000000113367824 */ /* 0x000fe200028e0e36 */
[----:B------:R-:W-:Y:S02]  /*8ced0*/  ISETP.NE.U32.AND P0, PT, R24, RZ, PT ;  /* 0x000000ff1800720c */ /* 0x000fe40003f05070 */
[----:B------:R-:W-:Y:S02]  /*8cee0*/  IADD3 R24, P5, PT, -R135, R71, RZ ;  /* 0x0000004787187210 */ /* 0x000fe40007fbe1ff */
[C---:B------:R-:W-:Y:S01]  /*8cef0*/  ISETP.GE.U32.AND.EX P3, PT, R43.reuse, R53, PT, P3 ;  /* 0x000000352b00720c */ /* 0x040fe20003f66130 */
[----:B------:R-:W-:Y:S01]  /*8cf00*/  IMAD.X R53, R43, 0x1, ~R53, P6 ;  /* 0x000000012b357824 */ /* 0x000fe200030e0e35 */
[----:B------:R-:W-:Y:S01]  /*8cf10*/  IADD3 R35, P6, PT, R135, -R71, RZ ;  /* 0x8000004787237210 */ /* 0x000fe20007fde0ff */
[----:B------:R-:W-:Y:S01]  /*8cf20*/  IMAD.X R60, R63, 0x1, ~R33, P5 ;  /* 0x000000013f3c7824 */ /* 0x000fe200028e0e21 */
[----:B------:R-:W-:-:S02]  /*8cf30*/  IADD3 R55, P5, PT, -R34, R67, RZ ;  /* 0x0000004322377210 */ /* 0x000fc40007fbe1ff */
[----:B------:R-:W-:Y:S01]  /*8cf40*/  LOP3.LUT R65, R4, 0x1, RZ, 0xc0, !PT ;  /* 0x0000000104417812 */ /* 0x000fe200078ec0ff */
[----:B------:R-:W-:Y:S01]  /*8cf50*/  IMAD.X R52, R33, 0x1, ~R63, P6 ;  /* 0x0000000121347824 */ /* 0x000fe200030e0e3f */
[----:B------:R-:W-:Y:S01]  /*8cf60*/  IADD3 R29, P6, PT, R34, -R67, RZ ;  /* 0x80000043221d7210 */ /* 0x000fe20007fde0ff */
[----:B------:R-:W-:Y:S01]  /*8cf70*/  IMAD.X R57, R36, 0x1, ~R12, P5 ;  /* 0x0000000124397824 */ /* 0x000fe200028e0e0c */
[-C--:B------:R-:W-:Y:S02]  /*8cf80*/  LOP3.LUT R50, R35, R18.reuse, RZ, 0xc0, !PT ;  /* 0x0000001223327212 */ /* 0x080fe400078ec0ff */
[----:B------:R-:W-:Y:S02]  /*8cf90*/  IADD3 R65, P5, PT, R65, 0x1, RZ ;  /* 0x0000000141417810 */ /* 0x000fe40007fbe0ff */
[----:B------:R-:W-:Y:S02]  /*8cfa0*/  LOP3.LUT R38, R29, R18, RZ, 0xc0, !PT ;  /* 0x000000121d267212 */ /* 0x000fe400078ec0ff */
[----:B------:R-:W-:-:S02]  /*8cfb0*/  LOP3.LUT R50, R50, R24, R9, 0xf8, !PT ;  /* 0x0000001832327212 */ /* 0x000fc400078ef809 */
[----:B------:R-:W-:Y:S02]  /*8cfc0*/  IADD3 R24, PT, PT, -R3, 0x1, RZ ;  /* 0x0000000103187810 */ /* 0x000fe40007ffe1ff */
[----:B------:R-:W-:Y:S02]  /*8cfd0*/  LOP3.LUT R25, R25, R65, R18, 0xe0, !PT ;  /* 0x0000004119197212 */ /* 0x000fe400078ee012 */
[--C-:B------:R-:W-:Y:S02]  /*8cfe0*/  LOP3.LUT R35, R38, R55, R9.reuse, 0xf8, !PT ;  /* 0x0000003726237212 */ /* 0x100fe400078ef809 */
[----:B------:R-:W-:Y:S02]  /*8cff0*/  SHF.R.U32.HI R38, RZ, 0x1, R62 ;  /* 0x00000001ff267819 */ /* 0x000fe4000001163e */
[----:B------:R-:W-:Y:S02]  /*8d000*/  ISETP.NE.AND.EX P0, PT, RZ, RZ, PT, P0 ;  /* 0x000000ffff00720c */ /* 0x000fe40003f05300 */
[----:B------:R-:W-:-:S02]  /*8d010*/  LOP3.LUT R3, R25, R24, R9, 0xf8, !PT ;  /* 0x0000001819037212 */ /* 0x000fc400078ef809 */
[----:B------:R-:W-:Y:S02]  /*8d020*/  SHF.R.U32.HI R25, RZ, 0x1, R64 ;  /* 0x00000001ff197819 */ /* 0x000fe40000011640 */
[----:B------:R-:W-:Y:S02]  /*8d030*/  LOP3.LUT R55, R38, R15, RZ, 0xc0, !PT ;  /* 0x0000000f26377212 */ /* 0x000fe400078ec0ff */
[----:B------:R-:W-:Y:S02]  /*8d040*/  LOP3.LUT R38, R37, R18, RZ, 0xc0, !PT ;  /* 0x0000001225267212 */ /* 0x000fe400078ec0ff */
[----:B------:R-:W-:Y:S02]  /*8d050*/  SEL R102, R42, R32, !P0 ;  /* 0x000000202a667207 */ /* 0x000fe40004000000 */
[----:B------:R-:W-:Y:S02]  /*8d060*/  LOP3.LUT R55, R55, R25, R10, 0xf8, !PT ;  /* 0x0000001937377212 */ /* 0x000fe400078ef80a */
[----:B------:R-:W-:-:S02]  /*8d070*/  LOP3.LUT R42, R49, R18, RZ, 0xc0, !PT ;  /* 0x00000012312a7212 */ /* 0x000fc400078ec0ff */
[----:B------:R-:W-:Y:S02]  /*8d080*/  SEL R11, R11, RZ, !P0 ;  /* 0x000000ff0b0b7207 */ /* 0x000fe40004000000 */
[--C-:B------:R-:W-:Y:S02]  /*8d090*/  LOP3.LUT R25, R38, R51, R9.reuse, 0xf8, !PT ;  /* 0x0000003326197212 */ /* 0x100fe400078ef809 */
[----:B------:R-:W-:Y:S02]  /*8d0a0*/  SEL R2, R2, RZ, !P0 ;  /* 0x000000ff02027207 */ /* 0x000fe40004000000 */
[----:B------:R-:W-:Y:S02]  /*8d0b0*/  SEL R38, R67, R34, !P0 ;  /* 0x0000002243267207 */ /* 0x000fe40004000000 */
[--C-:B------:R-:W-:Y:S02]  /*8d0c0*/  LOP3.LUT R34, R34, R18, R9.reuse, 0x10, !PT ;  /* 0x0000001222227212 */ /* 0x100fe400078e1009 */
[----:B------:R-:W-:Y:S01]  /*8d0d0*/  SEL R24, R46, R26, !P0 ;  /* 0x0000001a2e187207 */ /* 0x000fe20004000000 */
[----:B------:R-:W-:Y:S01]  /*8d0e0*/  IMAD.X R46, R12, 0x1, ~R36, P6 ;  /* 0x000000010c2e7824 */ /* 0x000fe200030e0e24 */
[----:B------:R-:W-:-:S02]  /*8d0f0*/  LOP3.LUT R37, R42, R58, R9, 0xf8, !PT ;  /* 0x0000003a2a257212 */ /* 0x000fc400078ef809 */
[----:B------:R-:W-:Y:S02]  /*8d100*/  LOP3.LUT R11, R11, R4, R9, 0xf8, !PT ;  /* 0x000000040b0b7212 */ /* 0x000fe400078ef809 */
[--C-:B------:R-:W-:Y:S02]  /*8d110*/  SHF.R.U64 R4, R4, 0x1, R5.reuse ;  /* 0x0000000104047819 */ /* 0x100fe40000001205 */
[----:B------:R-:W-:Y:S02]  /*8d120*/  LOP3.LUT R2, R2, R5, R10, 0xf8, !PT ;  /* 0x0000000502027212 */ /* 0x000fe400078ef80a */
[----:B------:R-:W-:Y:S01]  /*8d130*/  SHF.R.U32.HI R42, RZ, 0x1, R5 ;  /* 0x00000001ff2a7819 */ /* 0x000fe20000011605 */
[----:B------:R-:W-:Y:S01]  /*8d140*/  IMAD.X R5, RZ, RZ, RZ, P5 ;  /* 0x000000ffff057224 */ /* 0x000fe200028e06ff */
[----:B------:R-:W-:Y:S02]  /*8d150*/  LOP3.LUT R34, R35, R34, RZ, 0xfc, !PT ;  /* 0x0000002223227212 */ /* 0x000fe400078efcff */
[----:B------:R-:W-:-:S02]  /*8d160*/  LOP3.LUT R35, R54, R15, RZ, 0xc0, !PT ;  /* 0x0000000f36237212 */ /* 0x000fc400078ec0ff */
[----:B------:R-:W-:Y:S02]  /*8d170*/  LOP3.LUT R49, R46, R15, RZ, 0xc0, !PT ;  /* 0x0000000f2e317212 */ /* 0x000fe400078ec0ff */
[----:B------:R-:W-:Y:S02]  /*8d180*/  LOP3.LUT R5, R55, R42, R5, 0xf8, !PT ;  /* 0x0000002a37057212 */ /* 0x000fe400078ef805 */
[--C-:B------:R-:W-:Y:S02]  /*8d190*/  LOP3.LUT R42, R35, R53, R10.reuse, 0xf8, !PT ;  /* 0x00000035232a7212 */ /* 0x100fe400078ef80a */
[----:B------:R-:W-:Y:S02]  /*8d1a0*/  SEL R53, R36, R12, !P0 ;  /* 0x0000000c24357207 */ /* 0x000fe40004000000 */
[--C-:B------:R-:W-:Y:S02]  /*8d1b0*/  LOP3.LUT R49, R49, R57, R10.reuse, 0xf8, !PT ;  /* 0x0000003931317212 */ /* 0x100fe400078ef80a */
[----:B------:R-:W-:-:S02]  /*8d1c0*/  LOP3.LUT R12, R12, R15, R10, 0x10, !PT ;  /* 0x0000000f0c0c7212 */ /* 0x000fc400078e100a */
[----:B------:R-:W-:Y:S02]  /*8d1d0*/  LOP3.LUT R32, R32, R18, R9, 0x10, !PT ;  /* 0x0000001220207212 */ /* 0x000fe400078e1009 */
[----:B------:R-:W-:Y:S02]  /*8d1e0*/  SEL R36, RZ, 0x1, P2 ;  /* 0x00000001ff247807 */ /* 0x000fe40001000000 */
[----:B------:R-:W-:Y:S02]  /*8d1f0*/  LOP3.LUT R12, R49, R12, RZ, 0xfc, !PT ;  /* 0x0000000c310c7212 */ /* 0x000fe400078efcff */
[----:B------:R-:W-:Y:S02]  /*8d200*/  LOP3.LUT R32, R25, R32, RZ, 0xfc, !PT ;  /* 0x0000002019207212 */ /* 0x000fe400078efcff */
[----:B------:R-:W-:Y:S02]  /*8d210*/  SEL R25, RZ, 0x1, P1 ;  /* 0x00000001ff197807 */ /* 0x000fe40000800000 */
[----:B------:R-:W-:-:S02]  /*8d220*/  IADD3 R49, P2, PT, R31, R36, RZ ;  /* 0x000000241f317210 */ /* 0x000fc40007f5e0ff */
[C---:B------:R-:W-:Y:S02]  /*8d230*/  IADD3 R36, P5, PT, R40.reuse, R25, RZ ;  /* 0x0000001928247210 */ /* 0x040fe40007fbe0ff */
[----:B------:R-:W-:Y:S01]  /*8d240*/  SEL R71, R71, R135, !P0 ;  /* 0x0000008747477207 */ /* 0x000fe20004000000 */
[----:B------:R-:W-:Y:S01]  /*8d250*/  IMAD.X R25, RZ, RZ, R17, P2 ;  /* 0x000000ffff197224 */ /* 0x000fe200010e0611 */
[CC--:B------:R-:W-:Y:S02]  /*8d260*/  ISETP.GE.U32.AND P1, PT, R40.reuse, R49.reuse, PT ;  /* 0x000000312800720c */ /* 0x0c0fe40003f26070 */
[----:B------:R-:W-:Y:S02]  /*8d270*/  LOP3.LUT R135, R135, R18, R9, 0x10, !PT ;  /* 0x0000001287877212 */ /* 0x000fe400078e1009 */
[----:B------:R-:W-:Y:S02]  /*8d280*/  IADD3 R49, P2, PT, R40, -R49, RZ ;  /* 0x8000003128317210 */ /* 0x000fe40007f5e0ff */
[----:B------:R-:W-:-:S02]  /*8d290*/  SEL R29, R47, R21, !P0 ;  /* 0x000000152f1d7207 */ /* 0x000fc40004000000 */
[----:B------:R-:W-:Y:S01]  /*8d2a0*/  LOP3.LUT R135, R50, R135, RZ, 0xfc, !PT ;  /* 0x0000008732877212 */ /* 0x000fe200078efcff */
[C---:B------:R-:W-:Y:S01]  /*8d2b0*/  IMAD.X R50, R41.reuse, 0x1, ~R25, P2 ;  /* 0x0000000129327824 */ /* 0x040fe200010e0e19 */
[----:B------:R-:W-:Y:S02]  /*8d2c0*/  LOP3.LUT R47, R52, R15, RZ, 0xc0, !PT ;  /* 0x0000000f342f7212 */ /* 0x000fe400078ec0ff */
[----:B------:R-:W-:Y:S02]  /*8d2d0*/  ISETP.GE.U32.AND.EX P1, PT, R41, R25, PT, P1 ;  /* 0x000000192900720c */ /* 0x000fe40003f26110 */
[----:B------:R-:W-:Y:S02]  /*8d2e0*/  SEL R35, RZ, 0x1, P3 ;  /* 0x00000001ff237807 */ /* 0x000fe40001800000 */
[----:B------:R-:W-:Y:S02]  /*8d2f0*/  SEL R25, RZ, 0x1, P4 ;  /* 0x00000001ff197807 */ /* 0x000fe40002000000 */
[----:B------:R-:W-:Y:S01]  /*8d300*/  SEL R54, R40, R31, !P0 ;  /* 0x0000001f28367207 */ /* 0x000fe20004000000 */
[----:B------:R-:W-:Y:S01]  /*8d310*/  IMAD.X R40, RZ, RZ, R41, P5 ;  /* 0x000000ffff287224 */ /* 0x000fe200028e0629 */
[----:B------:R-:W-:-:S02]  /*8d320*/  LOP3.LUT R52, R47, R60, R10, 0xf8, !PT ;  /* 0x0000003c2f347212 */ /* 0x000fc400078ef80a */
[----:B------:R-:W-:Y:S02]  /*8d330*/  SEL R55, R41, R17, !P0 ;  /* 0x0000001129377207 */ /* 0x000fe40004000000 */
[----:B------:R-:W-:Y:S02]  /*8d340*/  LOP3.LUT R47, R56, R15, RZ, 0xc0, !PT ;  /* 0x0000000f382f7212 */ /* 0x000fe400078ec0ff */
[----:B------:R-:W-:Y:S02]  /*8d350*/  IADD3 R41, P4, PT, R108, R35, RZ ;  /* 0x000000236c297210 */ /* 0x000fe40007f9e0ff */
[----:B------:R-:W-:Y:S02]  /*8d360*/  IADD3 R25, P5, PT, R22, R25, RZ ;  /* 0x0000001916197210 */ /* 0x000fe40007fbe0ff */
[----:B------:R-:W-:Y:S02]  /*8d370*/  LOP3.LUT R26, R26, R18, R9, 0x10, !PT ;  /* 0x000000121a1a7212 */ /* 0x000fe400078e1009 */
[----:B------:R-:W-:Y:S01]  /*8d380*/  LOP3.LUT R46, R47, R59, R10, 0xf8, !PT ;  /* 0x0000003b2f2e7212 */ /* 0x000fe200078ef80a */
[----:B------:R-:W-:Y:S01]  /*8d390*/  IMAD.X R47, RZ, RZ, R16, P4 ;  /* 0x000000ffff2f7224 */ /* 0x000fe200020e0610 */
[----:B------:R-:W-:Y:S01]  /*8d3a0*/  SEL R43, R43, R19, !P0 ;  /* 0x000000132b2b7207 */ /* 0x000fe20004000000 */
[----:B------:R-:W-:Y:S01]  /*8d3b0*/  IMAD.X R35, RZ, RZ, R23, P5 ;  /* 0x000000ffff237224 */ /* 0x000fe200028e0617 */
[----:B------:R-:W-:-:S02]  /*8d3c0*/  LOP3.LUT R26, R37, R26, RZ, 0xfc, !PT ;  /* 0x0000001a251a7212 */ /* 0x000fc400078efcff */
[C---:B------:R-:W-:Y:S02]  /*8d3d0*/  ISETP.GE.U32.AND P2, PT, R22.reuse, R41, PT ;  /* 0x000000291600720c */ /* 0x040fe40003f46070 */
[-CC-:B------:R-:W-:Y:S02]  /*8d3e0*/  LOP3.LUT R21, R21, R15.reuse, R10.reuse, 0x10, !PT ;  /* 0x0000000f15157212 */ /* 0x180fe400078e100a */
[----:B------:R-:W-:Y:S02]  /*8d3f0*/  LOP3.LUT R19, R19, R15, R10, 0x10, !PT ;  /* 0x0000000f13137212 */ /* 0x000fe400078e100a */
[----:B------:R-:W-:Y:S02]  /*8d400*/  IADD3 R41, P4, PT, R22, -R41, RZ ;  /* 0x8000002916297210 */ /* 0x000fe40007f9e0ff */
[----:B------:R-:W-:Y:S02]  /*8d410*/  IADD3 R37, P5, PT, R31, -R36, RZ ;  /* 0x800000241f257210 */ /* 0x000fe40007fbe0ff */
[----:B------:R-:W-:-:S02]  /*8d420*/  SEL R63, R63, R33, !P0 ;  /* 0x000000213f3f7207 */ /* 0x000fc40004000000 */
[----:B------:R-:W-:Y:S01]  /*8d430*/  LOP3.LUT R21, R46, R21, RZ, 0xfc, !PT ;  /* 0x000000152e157212 */ /* 0x000fe200078efcff */
[----:B------:R-:W-:Y:S01]  /*8d440*/  IMAD.X R46, R23, 0x1, ~R47, P4 ;  /* 0x00000001172e7824 */ /* 0x000fe200020e0e2f */
[----:B------:R-:W-:Y:S01]  /*8d450*/  LOP3.LUT R19, R42, R19, RZ, 0xfc, !PT ;  /* 0x000000132a137212 */ /* 0x000fe200078efcff */
[----:B------:R-:W-:Y:S01]  /*8d460*/  IMAD.X R42, R17, 0x1, ~R40, P5 ;  /* 0x00000001112a7824 */ /* 0x000fe200028e0e28 */
[----:B------:R-:W-:Y:S02]  /*8d470*/  LOP3.LUT R33, R33, R15, R10, 0x10, !PT ;  /* 0x0000000f21217212 */ /* 0x000fe400078e100a */
[C---:B------:R-:W-:Y:S02]  /*8d480*/  SEL R51, R23.reuse, R16, !P0 ;  /* 0x0000001017337207 */ /* 0x040fe40004000000 */
[----:B------:R-:W-:Y:S02]  /*8d490*/  ISETP.GE.U32.AND.EX P2, PT, R23, R47, PT, P2 ;  /* 0x0000002f1700720c */ /* 0x000fe40003f46120 */
[----:B------:R-:W-:-:S02]  /*8d4a0*/  ISETP.GE.U32.AND P3, PT, R31, R36, PT ;  /* 0x000000241f00720c */ /* 0x000fc40003f66070 */
[CC--:B------:R-:W-:Y:S02]  /*8d4b0*/  IADD3 R23, P5, PT, R108.reuse, -R25.reuse, RZ ;  /* 0x800000196c177210 */ /* 0x0c0fe40007fbe0ff */
[----:B------:R-:W-:Y:S02]  /*8d4c0*/  ISETP.GE.U32.AND P4, PT, R108, R25, PT ;  /* 0x000000196c00720c */ /* 0x000fe40003f86070 */
[----:B------:R-:W-:Y:S02]  /*8d4d0*/  LOP3.LUT R33, R52, R33, RZ, 0xfc, !PT ;  /* 0x0000002134217212 */ /* 0x000fe400078efcff */
[----:B------:R-:W-:Y:S02]  /*8d4e0*/  SEL R52, R22, R108, !P0 ;  /* 0x0000006c16347207 */ /* 0x000fe40004000000 */
[----:B------:R-:W-:Y:S01]  /*8d4f0*/  ISETP.GE.U32.AND.EX P3, PT, R17, R40, PT, P3 ;  /* 0x000000281100720c */ /* 0x000fe20003f66130 */
[----:B------:R-:W-:Y:S01]  /*8d500*/  IMAD.X R40, R16, 0x1, ~R35, P5 ;  /* 0x0000000110287824 */ /* 0x000fe200028e0e23 */
[----:B------:R-:W-:-:S02]  /*8d510*/  LOP3.LUT R22, R23, R18, RZ, 0xc0, !PT ;  /* 0x0000001217167212 */ /* 0x000fc400078ec0ff */
[----:B------:R-:W-:Y:S02]  /*8d520*/  ISETP.GE.U32.AND.EX P4, PT, R16, R35, PT, P4 ;  /* 0x000000231000720c */ /* 0x000fe40003f86140 */
[----:B------:R-:W-:Y:S02]  /*8d530*/  LOP3.LUT R35, R42, R15, RZ, 0xc0, !PT ;  /* 0x0000000f2a237212 */ /* 0x000fe400078ec0ff */
[--C-:B------:R-:W-:Y:S02]  /*8d540*/  LOP3.LUT R23, R22, R41, R9.reuse, 0xf8, !PT ;  /* 0x0000002916177212 */ /* 0x100fe400078ef809 */
[----:B------:R-:W-:Y:S02]  /*8d550*/  LOP3.LUT R25, R40, R15, RZ, 0xc0, !PT ;  /* 0x0000000f28197212 */ /* 0x000fe400078ec0ff */
[----:B------:R-:W-:Y:S02]  /*8d560*/  LOP3.LUT R108, R108, R18, R9, 0x10, !PT ;  /* 0x000000126c6c7212 */ /* 0x000fe400078e1009 */
[----:B------:R-:W-:-:S02]  /*8d570*/  SEL R41, RZ, 0x1, P1 ;  /* 0x00000001ff297807 */ /* 0x000fc40000800000 */
[----:B------:R-:W-:Y:S02]  /*8d580*/  LOP3.LUT R36, R37, R18, RZ, 0xc0, !PT ;  /* 0x0000001225247212 */ /* 0x000fe400078ec0ff */
[----:B------:R-:W-:Y:S02]  /*8d590*/  LOP3.LUT R40, R35, R50, R10, 0xf8, !PT ;  /* 0x0000003223287212 */ /* 0x000fe400078ef80a */
[----:B------:R-:W-:Y:S02]  /*8d5a0*/  SEL R35, RZ, 0x1, P3 ;  /* 0x00000001ff237807 */ /* 0x000fe40001800000 */
[----:B------:R-:W-:Y:S02]  /*8d5b0*/  LOP3.LUT R108, R23, R108, RZ, 0xfc, !PT ;  /* 0x0000006c176c7212 */ /* 0x000fe400078efcff */
[----:B------:R-:W-:Y:S02]  /*8d5c0*/  IADD3 R41, P1, P3, R128, -R103, -R41 ;  /* 0x8000006780297210 */ /* 0x000fe40007b3e829 */
[----:B------:R-:W-:-:S02]  /*8d5d0*/  LOP3.LUT R36, R36, R49, R9, 0xf8, !PT ;  /* 0x0000003124247212 */ /* 0x000fc400078ef809 */
[----:B------:R-:W-:Y:S02]  /*8d5e0*/  LOP3.LUT R31, R31, R18, R9, 0x10, !PT ;  /* 0x000000121f1f7212 */ /* 0x000fe400078e1009 */
[----:B------:R-:W-:Y:S02]  /*8d5f0*/  SEL R23, RZ, 0x1, P4 ;  /* 0x00000001ff177807 */ /* 0x000fe40002000000 */
[----:B------:R-:W-:Y:S02]  /*8d600*/  IADD3 R35, P5, P6, R103, -R128, -R35 ;  /* 0x8000008067237210 */ /* 0x000fe40007ebe823 */
[----:B------:R-:W-:Y:S02]  /*8d610*/  SEL R47, R128, R103, !P0 ;  /* 0x00000067802f7207 */ /* 0x000fe40004000000 */
[----:B------:R-:W-:Y:S02]  /*8d620*/  SEL R37, RZ, 0x1, P2 ;  /* 0x00000001ff257807 */ /* 0x000fe40001000000 */
[----:B------:R-:W-:-:S02]  /*8d630*/  IADD3.X R128, PT, PT, R129, -0x1, ~R131, P1, P3 ;  /* 0xffffffff81807810 */ /* 0x000fc40000fe6c83 */
[----:B------:R-:W-:Y:S02]  /*8d640*/  LOP3.LUT R31, R36, R31, RZ, 0xfc, !PT ;  /* 0x0000001f241f7212 */ /* 0x000fe400078efcff */
[----:B------:R-:W-:Y:S02]  /*8d650*/  IADD3 R23, P3, P4, R98, -R44, -R23 ;  /* 0x8000002c62177210 */ /* 0x000fe40007c7e817 */
[----:B------:R-:W-:Y:S02]  /*8d660*/  LOP3.LUT R36, R35, R18, RZ, 0xc0, !PT ;  /* 0x0000001223247212 */ /* 0x000fe400078ec0ff */
[----:B------:R-:W-:Y:S02]  /*8d670*/  LOP3.LUT R25, R25, R46, R10, 0xf8, !PT ;  /* 0x0000002e19197212 */ /* 0x000fe400078ef80a */
[----:B------:R-:W-:Y:S02]  /*8d680*/  IADD3 R35, P1, P2, R44, -R98, -R37 ;  /* 0x800000622c237210 */ /* 0x000fe40007a3e825 */
[----:B------:R-:W-:-:S02]  /*8d690*/  IADD3.X R46, PT, PT, R131, -0x1, ~R129, P5, P6 ;  /* 0xffffffff832e7810 */ /* 0x000fc40002fecc81 */
[----:B------:R-:W-:Y:S02]  /*8d6a0*/  IADD3.X R42, PT, PT, R20, -0x1, ~R45, P3, P4 ;  /* 0xffffffff142a7810 */ /* 0x000fe40001fe8c2d */
[----:B------:R-:W-:Y:S02]  /*8d6b0*/  SEL R100, R44, R98, !P0 ;  /* 0x000000622c647207 */ /* 0x000fe40004000000 */
[----:B------:R-:W-:Y:S02]  /*8d6c0*/  SEL R50, R129, R131, !P0 ;  /* 0x0000008381327207 */ /* 0x000fe40004000000 */
[----:B------:R-:W-:Y:S02]  /*8d6d0*/  LOP3.LUT R22, R23, R18, RZ, 0xc0, !PT ;  /* 0x0000001217167212 */ /* 0x000fe400078ec0ff */
[C---:B------:R-:W-:Y:S02]  /*8d6e0*/  SEL R37, R45.reuse, R20, !P0 ;  /* 0x000000142d257207 */ /* 0x040fe40004000000 */
[----:B------:R-:W-:-:S02]  /*8d6f0*/  IADD3.X R44, PT, PT, R45, -0x1, ~R20, P1, P2 ;  /* 0xffffffff2d2c7810 */ /* 0x000fc40000fe4c14 */
[-CC-:B------:R-:W-:Y:S02]  /*8d700*/  LOP3.LUT R17, R17, R15.reuse, R10.reuse, 0x10, !PT ;  /* 0x0000000f11117212 */ /* 0x180fe400078e100a */
[-CC-:B------:R-:W-:Y:S02]  /*8d710*/  LOP3.LUT R16, R16, R15.reuse, R10.reuse, 0x10, !PT ;  /* 0x0000000f10107212 */ /* 0x180fe400078e100a */
[-CC-:B------:R-:W-:Y:S02]  /*8d720*/  LOP3.LUT R131, R131, R15.reuse, R10.reuse, 0x10, !PT ;  /* 0x0000000f83837212 */ /* 0x180fe400078e100a */
[-C--:B------:R-:W-:Y:S02]  /*8d730*/  LOP3.LUT R20, R20, R15.reuse, R10, 0x10, !PT ;  /* 0x0000000f14147212 */ /* 0x080fe400078e100a */
[-C--:B------:R-:W-:Y:S02]  /*8d740*/  LOP3.LUT R23, R46, R15.reuse, RZ, 0xc0, !PT ;  /* 0x0000000f2e177212 */ /* 0x080fe400078ec0ff */
[----:B------:R-:W-:-:S02]  /*8d750*/  LOP3.LUT R15, R42, R15, RZ, 0xc0, !PT ;  /* 0x0000000f2a0f7212 */ /* 0x000fc400078ec0ff */
[-CC-:B------:R-:W-:Y:S02]  /*8d760*/  LOP3.LUT R103, R103, R18.reuse, R9.reuse, 0x10, !PT ;  /* 0x0000001267677212 */ /* 0x180fe400078e1009 */
[--C-:B------:R-:W-:Y:S02]  /*8d770*/  LOP3.LUT R18, R98, R18, R9.reuse, 0x10, !PT ;  /* 0x0000001262127212 */ /* 0x100fe400078e1009 */
[--C-:B------:R-:W-:Y:S02]  /*8d780*/  LOP3.LUT R36, R36, R41, R9.reuse, 0xf8, !PT ;  /* 0x0000002924247212 */ /* 0x100fe400078ef809 */
[----:B------:R-:W-:Y:S02]  /*8d790*/  LOP3.LUT R9, R22, R35, R9, 0xf8, !PT ;  /* 0x0000002316097212 */ /* 0x000fe400078ef809 */
[----:B------:R-:W-:Y:S02]  /*8d7a0*/  LOP3.LUT R15, R15, R44, R10, 0xf8, !PT ;  /* 0x0000002c0f0f7212 */ /* 0x000fe400078ef80a */
[----:B------:R-:W-:-:S02]  /*8d7b0*/  LOP3.LUT R98, R9, R18, RZ, 0xfc, !PT ;  /* 0x0000001209627212 */ /* 0x000fc400078efcff */
[----:B------:R-:W-:Y:S02]  /*8d7c0*/  LOP3.LUT R20, R15, R20, RZ, 0xfc, !PT ;  /* 0x000000140f147212 */ /* 0x000fe400078efcff */
[----:B------:R-:W-:Y:S02]  /*8d7d0*/  SHF.L.W.U32.HI R35, R29, 0x1, R54 ;  /* 0x000000011d237819 */ /* 0x000fe40000010e36 */
[----:B------:R-:W-:Y:S02]  /*8d7e0*/  LOP3.LUT R16, R25, R16, RZ, 0xfc, !PT ;  /* 0x0000001019107212 */ /* 0x000fe400078efcff */
[----:B------:R-:W-:Y:S02]  /*8d7f0*/  LOP3.LUT R22, R23, R128, R10, 0xf8, !PT ;  /* 0x0000008017167212 */ /* 0x000fe400078ef80a */
[----:B------:R-:W-:Y:S02]  /*8d800*/  LOP3.LUT R103, R36, R103, RZ, 0xfc, !PT ;  /* 0x0000006724677212 */ /* 0x000fe400078efcff */
[----:B------:R-:W-:-:S02]  /*8d810*/  SHF.L.W.U32.HI R29, R24, 0x1, R29 ;  /* 0x00000001181d7819 */ /* 0x000fc40000010e1d */
[----:B------:R-:W-:Y:S02]  /*8d820*/  SHF.L.W.U32.HI R9, R100, 0x1, R37 ;  /* 0x0000000164097819 */ /* 0x000fe40000010e25 */
[----:B------:R-:W-:Y:S02]  /*8d830*/  SHF.L.W.U32.HI R15, R102, 0x1, R43 ;  /* 0x00000001660f7819 */ /* 0x000fe40000010e2b */
[----:B------:R-:W-:Y:S01]  /*8d840*/  SHF.L.W.U32.HI R18, R55, 0x1, R47 ;  /* 0x0000000137127819 */ /* 0x000fe20000010e2f */
[----:B------:R-:W-:Y:S01]  /*8d850*/  IMAD.MOV.U32 R45, RZ, RZ, R9 ;  /* 0x000000ffff2d7224 */ /* 0x000fe200078e0009 */
        /* <DEDUP_REMOVED lines=11> */
[C---:B------:R-:W-:Y:S01]  /*8d910*/  SHF.L.U64.HI R36, R38.reuse, 0x1, R53 ;  /* 0x0000000126247819 */ /* 0x040fe20000010235 */
[----:B------:R-:W-:Y:S01]  /*8d920*/  IMAD.SHL.U32 R38, R38, 0x2, RZ ;  /* 0x0000000226267824 */ /* 0x000fe200078e00ff */
[----:B------:R-:W-:Y:S01]  /*8d930*/  LOP3.LUT R17, R40, R17, RZ, 0xfc, !PT ;  /* 0x0000001128117212 */ /* 0x000fe200078efcff */
[----:B------:R-:W-:Y:S01]  /*8d940*/  IMAD.MOV.U32 R42, RZ, RZ, R102 ;  /* 0x000000ffff2a7224 */ /* 0x000fe200078e0066 */
[----:B------:R-:W-:Y:S01]  /*8d950*/  LOP3.LUT R131, R22, R131, RZ, 0xfc, !PT ;  /* 0x0000008316837212 */ /* 0x000fe200078efcff */
[----:B------:R-:W-:Y:S01]  /*8d960*/  IMAD.MOV.U32 R67, RZ, RZ, R38 ;  /* 0x000000ffff437224 */ /* 0x000fe200078e0026 */
[----:B------:R-:W-:Y:S01]  /*8d970*/  SHF.L.W.U32.HI R129, R47, 0x1, R50 ;  /* 0x000000012f817819 */ /* 0x000fe20000010e32 */
[----:B------:R-:W-:Y:S01]  /*8d980*/  IMAD.MOV.U32 R47, RZ, RZ, R29 ;  /* 0x000000ffff2f7224 */ /* 0x000fe200078e001d */
[C---:B------:R-:W-:Y:S01]  /*8d990*/  SHF.L.U64.HI R63, R71.reuse, 0x1, R63 ;  /* 0x00000001473f7819 */ /* 0x040fe2000001023f */
[----:B------:R-:W-:Y:S01]  /*8d9a0*/  IMAD.SHL.U32 R71, R71, 0x2, RZ ;  /* 0x0000000247477824 */ /* 0x000fe200078e00ff */
[----:B------:R-:W-:Y:S01]  /*8d9b0*/  LOP3.LUT R4, R61, R4, R65, 0xf8, !PT ;  /* 0x000000043d047212 */ /* 0x000fe200078ef841 */
[----:B------:R-:W-:-:S02]  /*8d9c0*/  IMAD.MOV.U32 R22, RZ, RZ, R10 ;  /* 0x000000ffff167224 */ /* 0x000fc400078e000a */
[----:B------:R-:W-:Y:S02]  /*8d9d0*/  IMAD.MOV.U32 R40, RZ, RZ, R35 ;  /* 0x000000ffff287224 */ /* 0x000fe400078e0023 */
[----:B------:R-:W-:Y:S01]  /*8d9e0*/  IMAD.MOV.U32 R44, RZ, RZ, R100 ;  /* 0x000000ffff2c7224 */ /* 0x000fe200078e0064 */
[----:B------:R-:W-:Y:S06]  /*8d9f0*/  BRA.U UP0, `(.L_x_261) ;  /* 0xfffffff100607547 */ /* 0x000fec000b83ffff */
[----:B------:R-:W-:Y:S01]  /*8da00*/  LOP3.LUT R22, R142, R14, RZ, 0xc0, !PT ;  /* 0x0000000e8e167212 */ /* 0x000fe200078ec0ff */
[-C--:B------:R-:W-:Y:S01]  /*8da10*/  IMAD.WIDE.U32 R42, R63, R142.reuse, RZ ;  /* 0x0000008e3f2a7225 */ /* 0x080fe200078e00ff */
[----:B------:R-:W-:Y:S01]  /*8da20*/  LOP3.LUT R40, R82, R101, RZ, 0xc0, !PT ;  /* 0x0000006552287212 */ /* 0x000fe200078ec0ff */
[----:B------:R-:W-:Y:S01]  /*8da30*/  UIADD3 UR4, UPT, UPT, UR4, 0x1, URZ ;  /* 0x0000000104047890 */ /* 0x000fe2000fffe0ff */
[----:B------:R-:W-:Y:S01]  /*8da40*/  IADD3 R99, P1, PT, R22, R99, RZ ;  /* 0x0000006316637210 */ /* 0x000fe20007f3e0ff */
[----:B------:R-:W-:Y:S02]  /*8da50*/  IMAD.WIDE.U32 R90, R71, R142, RZ ;  /* 0x0000008e475a7225 */ /* 0x000fe400078e00ff */
[----:B------:R-:W-:Y:S01]  /*8da60*/  UISETP.NE.AND UP0, UPT, UR4, 0x2e5, UPT ;  /* 0x000002e50400788c */ /* 0x000fe2000bf05270 */
[----:B------:R-:W-:Y:S01]  /*8da70*/  ISETP.GE.U32.AND P0, PT, R99, R22, PT ;  /* 0x000000166300720c */ /* 0x000fe20003f06070 */
[----:B------:R-:W-:-:S04]  /*8da80*/  IMAD.WIDE.U32 R42, P2, R71, R82, R42 ;  /* 0x00000052472a7225 */ /* 0x000fc8000784002a */
[----:B------:R-:W-:Y:S01]  /*8da90*/  IMAD.X R23, R40, 0x1, R48, P1 ;  /* 0x0000000128177824 */ /* 0x000fe200008e0630 */
[----:B------:R-:W-:Y:S01]  /*8daa0*/  IADD3 R91, P1, PT, R91, R42, RZ ;  /* 0x0000002a5b5b7210 */ /* 0x000fe20007f3e0ff */
[----:B------:R-:W-:-:S03]  /*8dab0*/  IMAD.WIDE.U32 R44, R25, R142, RZ ;  /* 0x0000008e192c7225 */ /* 0x000fc600078e00ff */
[----:B------:R-:W-:Y:S01]  /*8dac0*/  ISETP.GE.U32.AND.EX P0, PT, R23, R40, PT, P0 ;  /* 0x000000281700720c */ /* 0x000fe20003f06100 */
[----:B------:R-:W-:-:S04]  /*8dad0*/  IMAD.WIDE.U32 R50, R29, R142, RZ ;  /* 0x0000008e1d327225 */ /* 0x000fc800078e00ff */
[----:B------:R-:W-:Y:S02]  /*8dae0*/  IMAD.X R41, RZ, RZ, RZ, P2 ;  /* 0x000000ffff297224 */ /* 0x000fe400010e06ff */
[----:B------:R-:W-:Y:S02]  /*8daf0*/  IMAD.MOV.U32 R40, RZ, RZ, R43 ;  /* 0x000000ffff287224 */ /* 0x000fe400078e002b */
[----:B------:R-:W-:-:S04]  /*8db00*/  IMAD.WIDE.U32 R42, P3, R35, R82, R44 ;  /* 0x00000052232a7225 */ /* 0x000fc8000786002c */
[----:B------:R-:W-:-:S04]  /*8db10*/  IMAD.WIDE.U32 R48, R63, R110, RZ ;  /* 0x0000006e3f307225 */ /* 0x000fc800078e00ff */
[----:B------:R-:W-:-:S04]  /*8db20*/  IMAD.WIDE.U32 R56, R35, R142, RZ ;  /* 0x0000008e23387225 */ /* 0x000fc800078e00ff */
[----:B------:R-:W-:-:S04]  /*8db30*/  IMAD.WIDE.U32 R50, P2, R24, R82, R50 ;  /* 0x0000005218327225 */ /* 0x000fc80007840032 */
[----:B------:R-:W-:-:S04]  /*8db40*/  IMAD.WIDE.U32 R46, R24, R142, RZ ;  /* 0x0000008e182e7225 */ /* 0x000fc800078e00ff */
[----:B------:R-:W-:Y:S01]  /*8db50*/  IMAD.WIDE.U32 R44, R29, R110, RZ ;  /* 0x0000006e1d2c7225 */ /* 0x000fe200078e00ff */
[----:B------:R-:W-:-:S03]  /*8db60*/  IADD3 R109, P5, PT, R47, R50, RZ ;  /* 0x000000322f6d7210 */ /* 0x000fc60007fbe0ff */
[----:B------:R-:W-:-:S04]  /*8db70*/  IMAD.WIDE.U32.X R40, R63, R82, R40, P1 ;  /* 0x000000523f287225 */ /* 0x000fc800008e0428 */
[----:B------:R-:W-:Y:S01]  /*8db80*/  IMAD.X R89, RZ, RZ, RZ, P3 ;  /* 0x000000ffff597224 */ /* 0x000fe200018e06ff */
[----:B------:R-:W-:Y:S01]  /*8db90*/  IADD3 R140, P3, PT, R57, R42, RZ ;  /* 0x0000002a398c7210 */ /* 0x000fe20007f7e0ff */
[----:B------:R-:W-:Y:S01]  /*8dba0*/  IMAD.X R55, RZ, RZ, RZ, P2 ;  /* 0x000000ffff377224 */ /* 0x000fe200010e06ff */
[----:B------:R-:W-:Y:S01]  /*8dbb0*/  IADD3 R57, P1, PT, R40, R46, RZ ;  /* 0x0000002e28397210 */ /* 0x000fe20007f3e0ff */
[----:B------:R-:W-:Y:S02]  /*8dbc0*/  IMAD.MOV.U32 R88, RZ, RZ, R43 ;  /* 0x000000ffff587224 */ /* 0x000fe400078e002b */
[----:B------:R-:W-:Y:S01]  /*8dbd0*/  IMAD.WIDE.U32 R48, P2, R71, R130, R48 ;  /* 0x0000008247307225 */ /* 0x000fe20007840030 */
[----:B------:R-:W-:-:S03]  /*8dbe0*/  IADD3.X R109, P1, PT, R41, R109, RZ, P1, !PT ;  /* 0x0000006d296d7210 */ /* 0x000fc60000f3e4ff */
[----:B------:R-:W-:-:S04]  /*8dbf0*/  IMAD.WIDE.U32 R42, R71, R110, RZ ;  /* 0x0000006e472a7225 */ /* 0x000fc800078e00ff */
[----:B------:R-:W-:Y:S02]  /*8dc00*/  IMAD.MOV.U32 R54, RZ, RZ, R51 ;  /* 0x000000ffff367224 */ /* 0x000fe400078e0033 */
[----:B------:R-:W-:-:S04]  /*8dc10*/  IMAD.WIDE.U32 R44, P4, R24, R130, R44 ;  /* 0x00000082182c7225 */ /* 0x000fc8000788002c */
[----:B------:R-:W-:-:S04]  /*8dc20*/  IMAD.WIDE.U32 R80, R24, R110, RZ ;  /* 0x0000006e18507225 */ /* 0x000fc800078e00ff */
[----:B------:R-:W-:Y:S01]  /*8dc30*/  IMAD.X R51, RZ, RZ, RZ, P2 ;  /* 0x000000ffff337224 */ /* 0x000fe200010e06ff */
[----:B------:R-:W-:Y:S01]  /*8dc40*/  IADD3 R60, P2, PT, R43, R48, RZ ;  /* 0x000000302b3c7210 */ /* 0x000fe20007f5e0ff */
[----:B------:R-:W-:Y:S02]  /*8dc50*/  IMAD.MOV.U32 R50, RZ, RZ, R49 ;  /* 0x000000ffff327224 */ /* 0x000fe400078e0031 */
[----:B------:R-:W-:-:S04]  /*8dc60*/  IMAD.WIDE.U32.X R54, R29, R82, R54, P5 ;  /* 0x000000521d367225 */ /* 0x000fc800028e0436 */
[----:B------:R-:W-:Y:S01]  /*8dc70*/  IMAD.WIDE.U32 R48, R129, R142, RZ ;  /* 0x0000008e81307225 */ /* 0x000fe200078e00ff */
[----:B------:R-:W-:-:S03]  /*8dc80*/  IADD3.X R83, P1, PT, RZ, R54, RZ, P1, !PT ;  /* 0x00000036ff537210 */ /* 0x000fc60000f3e4ff */
[----:B------:R-:W-:Y:S01]  /*8dc90*/  IMAD.X R47, RZ, RZ, RZ, P4 ;  /* 0x000000ffff2f7224 */ /* 0x000fe200020e06ff */
[----:B------:R-:W-:Y:S01]  /*8dca0*/  IADD3 R134, P4, PT, R81, R44, RZ ;  /* 0x0000002c51867210 */ /* 0x000fe20007f9e0ff */
[----:B------:R-:W-:Y:S02]  /*8dcb0*/  IMAD.MOV.U32 R46, RZ, RZ, R45 ;  /* 0x000000ffff2e7224 */ /* 0x000fe400078e002d */
[----:B------:R-:W-:-:S04]  /*8dcc0*/  IMAD.WIDE.U32 R44, R25, R110, RZ ;  /* 0x0000006e192c7225 */ /* 0x000fc800078e00ff */
[----:B------:R-:W-:-:S04]  /*8dcd0*/  IMAD.WIDE.U32 R40, R63, R6, RZ ;  /* 0x000000063f287225 */ /* 0x000fc800078e00ff */
[----:B------:R-:W-:-:S04]  /*8dce0*/  IMAD.WIDE.U32 R48, P6, R18, R82, R48 ;  /* 0x0000005212307225 */ /* 0x000fc800078c0030 */
[----:B------:R-:W-:-:S04]  /*8dcf0*/  IMAD.WIDE.U32 R78, R18, R142, RZ ;  /* 0x0000008e124e7225 */ /* 0x000fc800078e00ff */
[----:B------:R-:W-:-:S04]  /*8dd00*/  IMAD.WIDE.U32 R86, R35, R110, RZ ;  /* 0x0000006e23567225 */ /* 0x000fc800078e00ff */
[----:B------:R-:W-:-:S04]  /*8dd10*/  IMAD.WIDE.U32 R44, P5, R35, R130, R44 ;  /* 0x00000082232c7225 */ /* 0x000fc800078a002c */
[----:B------:R-:W-:Y:S02]  /*8dd20*/  IMAD.X R139, RZ, RZ, R55, P1 ;  /* 0x000000ffff8b7224 */ /* 0x000fe400008e0637 */
[----:B------:R-:W-:Y:S01]  /*8dd30*/  IMAD.X R53, RZ, RZ, RZ, P6 ;  /* 0x000000ffff357224 */ /* 0x000fe200030e06ff */
[----:B------:R-:W-:Y:S01]  /*8dd40*/  IADD3 R138, P6, PT, R79, R48, RZ ;  /* 0x000000304f8a7210 */ /* 0x000fe20007fde0ff */
[----:B------:R-:W-:-:S04]  /*8dd50*/  IMAD.WIDE.U32 R40, P1, R71, R30, R40 ;  /* 0x0000001e47287225 */ /* 0x000fc80007820028 */
[----:B------:R-:W-:Y:S02]  /*8dd60*/  IMAD.MOV.U32 R52, RZ, RZ, R49 ;  /* 0x000000ffff347224 */ /* 0x000fe400078e0031 */
[----:B------:R-:W-:-:S04]  /*8dd70*/  IMAD.WIDE.U32 R48, R29, R6, RZ ;  /* 0x000000061d307225 */ /* 0x000fc800078e00ff */
[----:B------:R-:W-:Y:S01]  /*8dd80*/  IMAD.X R59, RZ, RZ, RZ, P5 ;  /* 0x000000ffff3b7224 */ /* 0x000fe200028e06ff */
[----:B------:R-:W-:Y:S01]  /*8dd90*/  IADD3 R22, P5, PT, R87, R44, RZ ;  /* 0x0000002c57167210 */ /* 0x000fe20007fbe0ff */
[----:B------:R-:W-:Y:S01]  /*8dda0*/  IMAD.X R43, RZ, RZ, RZ, P1 ;  /* 0x000000ffff2b7224 */ /* 0x000fe200008e06ff */
[----:B------:R-:W-:Y:S01]  /*8ddb0*/  IADD3 R87, P1, PT, R57, R42, RZ ;  /* 0x0000002a39577210 */ /* 0x000fe20007f3e0ff */
[----:B------:R-:W-:Y:S01]  /*8ddc0*/  IMAD.WIDE.U32 R72, R71, R6, RZ ;  /* 0x0000000647487225 */ /* 0x000fe200078e00ff */
[----:B------:R-:W-:Y:S02]  /*8ddd0*/  SEL R57, RZ, 0x1, P0 ;  /* 0x00000001ff397807 */ /* 0x000fe40000000000 */
[----:B------:R-:W-:Y:S01]  /*8dde0*/  IADD3.X R109, P1, PT, R109, R60, RZ, P1, !PT ;  /* 0x0000003c6d6d7210 */ /* 0x000fe20000f3e4ff */
[----:B------:R-:W-:-:S04]  /*8ddf0*/  IMAD.WIDE.U32.X R88, R25, R82, R88, P3 ;  /* 0x0000005219587225 */ /* 0x000fc800018e0458 */
[----:B------:R-:W-:Y:S01]  /*8de00*/  IMAD.WIDE.U32.X R50, R63, R130, R50, P2 ;  /* 0x000000823f327225 */ /* 0x000fe200010e0432 */
[----:B------:R-:W-:-:S03]  /*8de10*/  IADD3 R73, P2, PT, R73, R40, RZ ;  /* 0x0000002849497210 */ /* 0x000fc60007f5e0ff */
[----:B------:R-:W-:-:S04]  /*8de20*/  IMAD.WIDE.U32 R48, P3, R24, R30, R48 ;  /* 0x0000001e18307225 */ /* 0x000fc80007860030 */
[----:B------:R-:W-:Y:S02]  /*8de30*/  IMAD.MOV.U32 R58, RZ, RZ, R45 ;  /* 0x000000ffff3a7224 */ /* 0x000fe400078e002d */
[----:B------:R-:W-:Y:S02]  /*8de40*/  IMAD.MOV.U32 R42, RZ, RZ, R41 ;  /* 0x000000ffff2a7224 */ /* 0x000fe400078e0029 */
[----:B------:R-:W-:Y:S01]  /*8de50*/  IMAD.X R45, RZ, RZ, RZ, P3 ;  /* 0x000000ffff2d7224 */ /* 0x000fe200018e06ff */
[----:B------:R-:W-:Y:S01]  /*8de60*/  IADD3.X R136, P3, PT, RZ, R50, RZ, P1, !PT ;  /* 0x00000032ff887210 */ /* 0x000fe20000f7e4ff */
[----:B------:R-:W-:-:S04]  /*8de70*/  IMAD.WIDE.U32 R40, R63, R27, RZ ;  /* 0x0000001b3f287225 */ /* 0x000fc800078e00ff */
[----:B------:R-:W-:-:S04]  /*8de80*/  IMAD.WIDE.U32 R54, R33, R142, RZ ;  /* 0x0000008e21367225 */ /* 0x000fc800078e00ff */
[----:B------:R-:W-:Y:S02]  /*8de90*/  IMAD.X R132, RZ, RZ, R51, P3 ;  /* 0x000000ffff847224 */ /* 0x000fe400018e0633 */
[----:B------:R-:W-:-:S04]  /*8dea0*/  IMAD.WIDE.U32.X R52, R129, R82, R52, P6 ;  /* 0x0000005281347225 */ /* 0x000fc800030e0434 */
[----:B------:R-:W-:-:S04]  /*8deb0*/  IMAD.WIDE.U32 R40, P3, R71, R7, R40 ;  /* 0x0000000747287225 */ /* 0x000fc80007860028 */
[----:B------:R-:W-:-:S04]  /*8dec0*/  IMAD.WIDE.U32 R54, P6, R135, R82, R54 ;  /* 0x0000005287367225 */ /* 0x000fc800078c0036 */
[----:B------:R-:W-:-:S04]  /*8ded0*/  IMAD.WIDE.U32 R66, R135, R142, RZ ;  /* 0x0000008e87427225 */ /* 0x000fc800078e00ff */
[----:B------:R-:W-:-:S04]  /*8dee0*/  IMAD.WIDE.U32 R84, R24, R6, RZ ;  /* 0x0000000618547225 */ /* 0x000fc800078e00ff */
[----:B------:R-:W-:Y:S01]  /*8def0*/  IMAD.WIDE.U32 R70, R71, R27, RZ ;  /* 0x0000001b47467225 */ /* 0x000fe200078e00ff */
[----:B------:R-:W-:-:S03]  /*8df00*/  IADD3 R85, P1, PT, R85, R48, RZ ;  /* 0x0000003055557210 */ /* 0x000fc60007f3e0ff */
[----:B------:R-:W-:Y:S01]  /*8df10*/  IMAD.WIDE.U32.X R42, R63, R30, R42, P2 ;  /* 0x0000001e3f2a7225 */ /* 0x000fe200010e042a */
[----:B------:R-:W-:-:S03]  /*8df20*/  IADD3 R67, P2, PT, R67, R54, RZ ;  /* 0x0000003643437210 */ /* 0x000fc60007f5e0ff */
[----:B------:R-:W-:Y:S01]  /*8df30*/  IMAD.X R51, RZ, RZ, RZ, P6 ;  /* 0x000000ffff337224 */ /* 0x000fe200030e06ff */
[----:B------:R-:W-:Y:S01]  /*8df40*/  IADD3 R71, P6, PT, R71, R40, RZ ;  /* 0x0000002847477210 */ /* 0x000fe20007fde0ff */
[----:B------:R-:W-:Y:S02]  /*8df50*/  IMAD.MOV.U32 R50, RZ, RZ, R55 ;  /* 0x000000ffff327224 */ /* 0x000fe400078e0037 */
[----:B------:R-:W-:Y:S02]  /*8df60*/  IMAD.MOV.U32 R44, RZ, RZ, R49 ;  /* 0x000000ffff2c7224 */ /* 0x000fe400078e0031 */
[----:B------:R-:W-:-:S04]  /*8df70*/  IMAD.WIDE.U32 R60, R21, R142, RZ ;  /* 0x0000008e153c7225 */ /* 0x000fc800078e00ff */
[----:B------:R-:W-:-:S04]  /*8df80*/  IMAD.WIDE.U32 R54, R17, R142, RZ ;  /* 0x0000008e11367225 */ /* 0x000fc800078e00ff */
[----:B------:R-:W-:Y:S02]  /*8df90*/  IMAD.X R49, RZ, RZ, RZ, P3 ;  /* 0x000000ffff317224 */ /* 0x000fe400018e06ff */
[----:B------:R-:W-:Y:S02]  /*8dfa0*/  IMAD.MOV.U32 R48, RZ, RZ, R41 ;  /* 0x000000ffff307224 */ /* 0x000fe400078e0029 */
[----:B------:R-:W-:-:S04]  /*8dfb0*/  IMAD.WIDE.U32 R74, R36, R99, RZ ;  /* 0x00000063244a7225 */ /* 0x000fc800078e00ff */
[----:B------:R-:W-:-:S04]  /*8dfc0*/  IMAD.WIDE.U32.X R48, R63, R7, R48, P6 ;  /* 0x000000073f307225 */ /* 0x000fc800030e0430 */
[----:B------:R-:W-:-:S04]  /*8dfd0*/  IMAD.WIDE.U32 R60, P3, R26, R82, R60 ;  /* 0x000000521a3c7225 */ /* 0x000fc8000786003c */
[----:B------:R-:W-:-:S04]  /*8dfe0*/  IMAD.WIDE.U32 R40, R26, R142, RZ ;  /* 0x0000008e1a287225 */ /* 0x000fc800078e00ff */
[----:B------:R-:W-:-:S04]  /*8dff0*/  IMAD.WIDE.U32 R92, R31, R142, RZ ;  /* 0x0000008e1f5c7225 */ /* 0x000fc800078e00ff */
[----:B------:R-:W-:-:S04]  /*8e000*/  IMAD.WIDE.U32 R54, P6, R31, R82, R54 ;  /* 0x000000521f367225 */ /* 0x000fc800078c0036 */
[----:B------:R-:W-:-:S04]  /*8e010*/  IMAD.WIDE.U32 R126, R15, R99, RZ ;  /* 0x000000630f7e7225 */ /* 0x000fc800078e00ff */
[----:B------:R-:W-:-:S04]  /*8e020*/  IMAD.WIDE.U32.X R50, R33, R82, R50, P2 ;  /* 0x0000005221327225 */ /* 0x000fc800010e0432 */
[----:B------:R-:W-:-:S04]  /*8e030*/  IMAD.WIDE.U32 R74, P2, R23, R38, R74 ;  /* 0x00000026174a7225 */ /* 0x000fc8000784004a */
[----:B------:R-:W-:Y:S01]  /*8e040*/  IMAD.X R69, RZ, RZ, RZ, P3 ;  /* 0x000000ffff457224 */ /* 0x000fe200018e06ff */
[----:B------:R-:W-:Y:S01]  /*8e050*/  IADD3 R81, P3, PT, R41, R60, RZ ;  /* 0x0000003c29517210 */ /* 0x000fe20007f7e0ff */
[----:B------:R-:W-:Y:S01]  /*8e060*/  IMAD.X R63, RZ, RZ, RZ, P6 ;  /* 0x000000ffff3f7224 */ /* 0x000fe200030e06ff */
[----:B------:R-:W-:Y:S01]  /*8e070*/  IADD3 R128, P6, PT, R93, R54, RZ ;  /* 0x000000365d807210 */ /* 0x000fe20007fde0ff */
[----:B------:R-:W-:Y:S02]  /*8e080*/  IMAD.MOV.U32 R62, RZ, RZ, R55 ;  /* 0x000000ffff3e7224 */ /* 0x000fe400078e0037 */
[----:B------:R-:W-:Y:S02]  /*8e090*/  IMAD.MOV.U32 R68, RZ, RZ, R61 ;  /* 0x000000ffff447224 */ /* 0x000fe400078e003d */
[----:B------:R-:W-:-:S04]  /*8e0a0*/  IMAD.WIDE.U32 R76, R33, R110, RZ ;  /* 0x0000006e214c7225 */ /* 0x000fc800078e00ff */
[----:B------:R-:W-:Y:S01]  /*8e0b0*/  IMAD.X R41, RZ, RZ, RZ, P2 ;  /* 0x000000ffff297224 */ /* 0x000fe200010e06ff */
[----:B------:R-:W-:Y:S01]  /*8e0c0*/  IADD3 R93, P2, PT, R50, R40, RZ ;  /* 0x00000028325d7210 */ /* 0x000fe20007f5e0ff */
[----:B------:R-:W-:-:S03]  /*8e0d0*/  IMAD.WIDE.U32 R54, R38, R99, RZ ;  /* 0x0000006326367225 */ /* 0x000fc600078e00ff */
[----:B------:R-:W-:Y:S01]  /*8e0e0*/  IADD3.X R81, P2, PT, R51, R81, RZ, P2, !PT ;  /* 0x0000005133517210 */ /* 0x000fe2000175e4ff */
[----:B------:R-:W-:-:S04]  /*8e0f0*/  IMAD.WIDE.U32 R126, P0, R102, R23, R126 ;  /* 0x00000017667e7225 */ /* 0x000fc8000780007e */
[----:B------:R-:W-:Y:S01]  /*8e100*/  IMAD.WIDE.U32.X R68, R21, R82, R68, P3 ;  /* 0x0000005215447225 */ /* 0x000fe200018e0444 */
[----:B------:R-:W-:-:S03]  /*8e110*/  IADD3 RZ, P3, PT, R55, R74, RZ ;  /* 0x0000004a37ff7210 */ /* 0x000fc60007f7e0ff */
[----:B------:R-:W-:Y:S01]  /*8e120*/  IMAD.X R61, RZ, RZ, RZ, P0 ;  /* 0x000000ffff3d7224 */ /* 0x000fe200000e06ff */
[----:B------:R-:W-:Y:S01]  /*8e130*/  IADD3.X R141, P2, PT, RZ, R68, RZ, P2, !PT ;  /* 0x00000044ff8d7210 */ /* 0x000fe2000175e4ff */
[----:B------:R-:W-:-:S04]  /*8e140*/  IMAD.WIDE.U32 R76, P0, R135, R130, R76 ;  /* 0x00000082874c7225 */ /* 0x000fc8000780004c */
[----:B------:R-:W-:-:S04]  /*8e150*/  IMAD.WIDE.U32 R64, R135, R110, RZ ;  /* 0x0000006e87407225 */ /* 0x000fc800078e00ff */
[----:B------:R-:W-:Y:S02]  /*8e160*/  IMAD.MOV.U32 R40, RZ, RZ, R75 ;  /* 0x000000ffff287224 */ /* 0x000fe400078e004b */
[----:B------:R-:W-:-:S04]  /*8e170*/  IMAD.WIDE.U32 R50, R102, R99, RZ ;  /* 0x0000006366327225 */ /* 0x000fc800078e00ff */
[----:B------:R-:W-:-:S04]  /*8e180*/  IMAD.WIDE.U32 R112, R21, R110, RZ ;  /* 0x0000006e15707225 */ /* 0x000fc800078e00ff */
[----:B------:R-:W-:Y:S01]  /*8e190*/  IMAD.X R55, RZ, RZ, RZ, P0 ;  /* 0x000000ffff377224 */ /* 0x000fe200000e06ff */
[----:B------:R-:W-:Y:S01]  /*8e1a0*/  IADD3 R114, P0, PT, R65, R76, RZ ;  /* 0x0000004c41727210 */ /* 0x000fe20007f1e0ff */
[----:B------:R-:W-:Y:S01]  /*8e1b0*/  IMAD.WIDE.U32.X R40, R23, R36, R40, P3 ;  /* 0x0000002417287225 */ /* 0x000fe200018e0428 */
[----:B------:R-:W-:-:S03]  /*8e1c0*/  IADD3 R79, P3, PT, R51, R126, RZ ;  /* 0x0000007e334f7210 */ /* 0x000fc60007f7e0ff */
[----:B------:R-:W-:Y:S02]  /*8e1d0*/  IMAD.MOV.U32 R54, RZ, RZ, R77 ;  /* 0x000000ffff367224 */ /* 0x000fe400078e004d */
[----:B------:R-:W-:Y:S02]  /*8e1e0*/  IMAD.MOV.U32 R60, RZ, RZ, R127 ;  /* 0x000000ffff3c7224 */ /* 0x000fe400078e007f */
[----:B------:R-:W-:Y:S02]  /*8e1f0*/  IMAD.X R137, RZ, RZ, R69, P2 ;  /* 0x000000ffff897224 */ /* 0x000fe400010e0645 */
[----:B------:R-:W-:-:S04]  /*8e200*/  IMAD.WIDE.U32 R76, R131, R142, RZ ;  /* 0x0000008e834c7225 */ /* 0x000fc800078e00ff */
[----:B------:R-:W-:-:S04]  /*8e210*/  IMAD.WIDE.U32 R68, R26, R110, RZ ;  /* 0x0000006e1a447225 */ /* 0x000fc800078e00ff */
[----:B------:R-:W-:-:S04]  /*8e220*/  IMAD.WIDE.U32 R112, P2, R26, R130, R112 ;  /* 0x000000821a707225 */ /* 0x000fc80007840070 */
[----:B------:R-:W-:Y:S01]  /*8e230*/  IMAD.WIDE.U32.X R54, R33, R130, R54, P0 ;  /* 0x0000008221367225 */ /* 0x000fe200000e0436 */
[----:B------:R-:W-:-:S03]  /*8e240*/  IADD3 R75, P0, PT, R93, R64, RZ ;  /* 0x000000405d4b7210 */ /* 0x000fc60007f1e0ff */
[----:B------:R-:W-:Y:S01]  /*8e250*/  IMAD.WIDE.U32.X R60, R15, R23, R60, P3 ;  /* 0x000000170f3c7225 */ /* 0x000fe200018e043c */
[----:B------:R-:W-:-:S03]  /*8e260*/  IADD3 R111, P3, PT, R40, R50, RZ ;  /* 0x00000032286f7210 */ /* 0x000fc60007f7e0ff */
[----:B------:R-:W-:Y:S01]  /*8e270*/  IMAD.X R127, RZ, RZ, RZ, P2 ;  /* 0x000000ffff7f7224 */ /* 0x000fe200010e06ff */
[----:B------:R-:W-:Y:S01]  /*8e280*/  IADD3 R69, P2, PT, R69, R112, RZ ;  /* 0x0000007045457210 */ /* 0x000fe20007f5e0ff */
[----:B------:R-:W-:Y:S01]  /*8e290*/  IMAD.WIDE.U32.X R62, R17, R82, R62, P6 ;  /* 0x00000052113e7225 */ /* 0x000fe200030e043e */
[----:B------:R-:W-:-:S03]  /*8e2a0*/  IADD3.X R112, P0, PT, R81, R114, RZ, P0, !PT ;  /* 0x0000007251707210 */ /* 0x000fc6000071e4ff */
[----:B------:R-:W-:Y:S01]  /*8e2b0*/  IMAD.MOV.U32 R126, RZ, RZ, R113 ;  /* 0x000000ffff7e7224 */ /* 0x000fe200078e0071 */
[----:B------:R-:W-:Y:S01]  /*8e2c0*/  IADD3.X R113, P3, PT, R41, R79, RZ, P3, !PT ;  /* 0x0000004f29717210 */ /* 0x000fe20001f7e4ff */
[C---:B------:R-:W-:Y:S01]  /*8e2d0*/  IMAD.WIDE.U32 R76, P6, R103.reuse, R82, R76 ;  /* 0x00000052674c7225 */ /* 0x040fe200078c004c */
[----:B------:R-:W-:Y:S02]  /*8e2e0*/  IADD3.X R114, P0, PT, RZ, R54, RZ, P0, !PT ;  /* 0x00000036ff727210 */ /* 0x000fe4000071e4ff */
[----:B------:R-:W-:Y:S01]  /*8e2f0*/  IADD3.X R81, P3, PT, RZ, R60, RZ, P3, !PT ;  /* 0x0000003cff517210 */ /* 0x000fe20001f7e4ff */
[----:B------:R-:W-:-:S04]  /*8e300*/  IMAD.WIDE.U32 R64, R103, R142, RZ ;  /* 0x0000008e67407225 */ /* 0x000fc800078e00ff */
[----:B------:R-:W-:Y:S01]  /*8e310*/  IMAD.X R51, RZ, RZ, RZ, P6 ;  /* 0x000000ffff337224 */ /* 0x000fe200030e06ff */
[----:B------:R-:W-:Y:S01]  /*8e320*/  IADD3 R65, P6, PT, R65, R76, RZ ;  /* 0x0000004c41417210 */ /* 0x000fe20007fde0ff */
[----:B------:R-:W-:Y:S01]  /*8e330*/  IMAD.WIDE.U32 R40, R17, R110, RZ ;  /* 0x0000006e11287225 */ /* 0x000fe200078e00ff */
[----:B------:R-:W-:-:S03]  /*8e340*/  LOP3.LUT R76, R110, R14, RZ, 0xc0, !PT ;  /* 0x0000000e6e4c7212 */ /* 0x000fc600078ec0ff */
[----:B------:R-:W-:Y:S01]  /*8e350*/  IMAD.X R115, RZ, RZ, R55, P0 ;  /* 0x000000ffff737224 */ /* 0x000fe200000e0637 */
[----:B------:R-:W-:Y:S01]  /*8e360*/  IADD3 R60, P0, PT, R76, R57, RZ ;  /* 0x000000394c3c7210 */ /* 0x000fe20007f1e0ff */
[----:B------:R-:W-:Y:S02]  /*8e370*/  IMAD.X R79, RZ, RZ, R61, P3 ;  /* 0x000000ffff4f7224 */ /* 0x000fe400018e063d */
[----:B------:R-:W-:Y:S02]  /*8e380*/  IMAD.MOV.U32 R50, RZ, RZ, R77 ;  /* 0x000000ffff327224 */ /* 0x000fe400078e004d */
[----:B------:R-:W-:-:S04]  /*8e390*/  IMAD.WIDE.U32 R40, P3, R31, R130, R40 ;  /* 0x000000821f287225 */ /* 0x000fc80007860028 */
[----:B------:R-:W-:-:S04]  /*8e3a0*/  IMAD.WIDE.U32 R76, R31, R110, RZ ;  /* 0x0000006e1f4c7225 */ /* 0x000fc800078e00ff */
[----:B------:R-:W-:-:S04]  /*8e3b0*/  IMAD.WIDE.U32 R54, R33, R6, RZ ;  /* 0x0000000621367225 */ /* 0x000fc800078e00ff */
[----:B------:R-:W-:Y:S01]  /*8e3c0*/  IMAD.X R57, RZ, RZ, RZ, P3 ;  /* 0x000000ffff397224 */ /* 0x000fe200018e06ff */
[----:B------:R-:W-:Y:S01]  /*8e3d0*/  IADD3 R93, P3, PT, R83, R56, RZ ;  /* 0x00000038535d7210 */ /* 0x000fe20007f7e0ff */
[----:B------:R-:W-:Y:S01]  /*8e3e0*/  IMAD.WIDE.U32.X R58, R25, R130, R58, P5 ;  /* 0x00000082193a7225 */ /* 0x000fe200028e043a */
[----:B------:R-:W-:Y:S02]  /*8e3f0*/  IADD3 R77, P5, PT, R77, R40, RZ ;  /* 0x000000284d4d7210 */ /* 0x000fe40007fbe0ff */
[----:B------:R-:W-:Y:S01]  /*8e400*/  IADD3.X R139, P3, PT, R139, R140, RZ, P3, !PT ;  /* 0x0000008c8b8b7210 */ /* 0x000fe20001f7e4ff */
[----:B------:R-:W-:Y:S02]  /*8e410*/  IMAD.MOV.U32 R56, RZ, RZ, R41 ;  /* 0x000000ffff387224 */ /* 0x000fe400078e0029 */
[----:B------:R-:W-:Y:S01]  /*8e420*/  IMAD.WIDE.U32.X R40, R21, R130, R126, P2 ;  /* 0x0000008215287225 */ /* 0x000fe200010e047e */
[----:B------:R-:W-:Y:S02]  /*8e430*/  IADD3 R127, P2, PT, R141, R92, RZ ;  /* 0x0000005c8d7f7210 */ /* 0x000fe40007f5e0ff */
[----:B------:R-:W-:Y:S01]  /*8e440*/  LOP3.LUT R92, R130, R101, RZ, 0xc0, !PT ;  /* 0x00000065825c7212 */ /* 0x000fe200078ec0ff */
[----:B------:R-:W-:Y:S01]  /*8e450*/  IMAD.WIDE.U32.X R50, R131, R82, R50, P6 ;  /* 0x0000005283327225 */ /* 0x000fe200030e0432 */
[----:B------:R-:W-:-:S02]  /*8e460*/  IADD3.X R126, P2, PT, R137, R128, RZ, P2, !PT ;  /* 0x00000080897e7210 */ /* 0x000fc4000175e4ff */
[----:B------:R-:W-:Y:S01]  /*8e470*/  IADD3.X R141, P3, PT, RZ, R88, RZ, P3, !PT ;  /* 0x00000058ff8d7210 */ /* 0x000fe20001f7e4ff */
[----:B------:R-:W-:Y:S01]  /*8e480*/  IMAD.WIDE.U32 R54, P6, R135, R30, R54 ;  /* 0x0000001e87367225 */ /* 0x000fe200078c0036 */
[----:B------:R-:W-:-:S03]  /*8e490*/  IADD3.X R92, P0, PT, RZ, R92, RZ, P0, !PT ;  /* 0x0000005cff5c7210 */ /* 0x000fc6000071e4ff */
[----:B------:R-:W-:Y:S01]  /*8e4a0*/  IMAD.WIDE.U32 R82, R135, R6, RZ ;  /* 0x0000000687527225 */ /* 0x000fe200078e00ff */
[----:B------:R-:W-:-:S03]  /*8e4b0*/  IADD3.X R88, P0, PT, RZ, RZ, RZ, P0, !PT ;  /* 0x000000ffff587210 */ /* 0x000fc6000071e4ff */
[-C--:B------:R-:W-:Y:S02]  /*8e4c0*/  IMAD R129, R129, R110.reuse, RZ ;  /* 0x0000006e81817224 */ /* 0x080fe400078e02ff */
[----:B------:R-:W-:Y:S02]  /*8e4d0*/  IMAD R131, R131, R110, RZ ;  /* 0x0000006e83837224 */ /* 0x000fe400078e02ff */
[----:B------:R-:W-:Y:S01]  /*8e4e0*/  IMAD.WIDE.U32.X R46, R29, R130, R46, P4 ;  /* 0x000000821d2e7225 */ /* 0x000fe200020e042e */
[----:B------:R-:W-:-:S03]  /*8e4f0*/  IADD3 R125, P4, PT, R60, R125, RZ ;  /* 0x0000007d3c7d7210 */ /* 0x000fc60007f9e0ff */
[----:B------:R-:W-:Y:S01]  /*8e500*/  IMAD.X R61, RZ, RZ, RZ, P6 ;  /* 0x000000ffff3d7224 */ /* 0x000fe200030e06ff */
[----:B------:R-:W-:Y:S01]  /*8e510*/  IADD3 R83, P6, PT, R83, R54, RZ ;  /* 0x0000003653537210 */ /* 0x000fe20007fde0ff */
[----:B------:R-:W-:Y:S01]  /*8e520*/  IMAD.MOV.U32 R60, RZ, RZ, R55 ;  /* 0x000000ffff3c7224 */ /* 0x000fe200078e0037 */
[----:B------:R-:W-:Y:S01]  /*8e530*/  IADD3.X R133, P4, PT, R92, R133, RZ, P4, !PT ;  /* 0x000000855c857210 */ /* 0x000fe2000279e4ff */
[-C--:B------:R-:W-:Y:S02]  /*8e540*/  IMAD R128, R18, R130.reuse, R129 ;  /* 0x0000008212807224 */ /* 0x080fe400078e0281 */
[----:B------:R-:W-:Y:S01]  /*8e550*/  IMAD R129, R103, R130, R131 ;  /* 0x0000008267817224 */ /* 0x000fe200078e0283 */
[----:B------:R-:W-:Y:S01]  /*8e560*/  IADD3.X R131, P2, PT, RZ, R62, RZ, P2, !PT ;  /* 0x0000003eff837210 */ /* 0x000fe2000175e4ff */
[----:B------:R-:W-:-:S04]  /*8e570*/  IMAD.WIDE.U32 R54, R37, R99, RZ ;  /* 0x0000006325367225 */ /* 0x000fc800078e00ff */
[----:B------:R-:W-:-:S04]  /*8e580*/  IMAD.WIDE.U32.X R56, R17, R130, R56, P5 ;  /* 0x0000008211387225 */ /* 0x000fc800028e0438 */
[----:B------:R-:W-:Y:S02]  /*8e590*/  IMAD.X R89, RZ, RZ, R89, P3 ;  /* 0x000000ffff597224 */ /* 0x000fe400018e0659 */
[----:B------:R-:W-:-:S04]  /*8e5a0*/  IMAD.WIDE.U32 R54, P3, R10, R23, R54 ;  /* 0x000000170a367225 */ /* 0x000fc80007860036 */
[----:B------:R-:W-:Y:S01]  /*8e5b0*/  IMAD.X R130, RZ, RZ, R63, P2 ;  /* 0x000000ffff827224 */ /* 0x000fe200010e063f */
[----:B------:R-:W-:Y:S01]  /*8e5c0*/  IADD3 R137, P2, PT, R136, R93, RZ ;  /* 0x0000005d88897210 */ /* 0x000fe20007f5e0ff */
[----:B------:R-:W-:Y:S02]  /*8e5d0*/  IMAD.X R93, RZ, RZ, RZ, P3 ;  /* 0x000000ffff5d7224 */ /* 0x000fe400018e06ff */
[----:B------:R-:W-:Y:S01]  /*8e5e0*/  IMAD.WIDE.U32 R62, R10, R99, RZ ;  /* 0x000000630a3e7225 */ /* 0x000fe200078e00ff */
[----:B------:R-:W-:Y:S02]  /*8e5f0*/  IADD3 R137, P3, PT, R137, R80, RZ ;  /* 0x0000005089897210 */ /* 0x000fe40007f7e0ff */
[----:B------:R-:W-:Y:S01]  /*8e600*/  IADD3.X R139, P2, PT, R132, R139, RZ, P2, !PT ;  /* 0x0000008b848b7210 */ /* 0x000fe2000175e4ff */
[----:B------:R-:W-:Y:S01]  /*8e610*/  IMAD.MOV.U32 R92, RZ, RZ, R55 ;  /* 0x000000ffff5c7224 */ /* 0x000fe200078e0037 */
[----:B------:R-:W-:Y:S01]  /*8e620*/  IADD3.X R132, P4, PT, RZ, R88, RZ, P4, !PT ;  /* 0x00000058ff847210 */ /* 0x000fe2000279e4ff */
[----:B------:R-:W-:Y:S01]  /*8e630*/  IMAD.WIDE.U32.X R44, R29, R30, R44, P1 ;  /* 0x0000001e1d2c7225 */ /* 0x000fe200008e042c */
[----:B------:R-:W-:-:S02]  /*8e640*/  IADD3.X R134, P3, PT, R139, R134, RZ, P3, !PT ;  /* 0x000000868b867210 */ /* 0x000fc40001f7e4ff */
[----:B------:R-:W-:Y:S01]  /*8e650*/  IADD3.X R136, PT, PT, RZ, RZ, RZ, P4, P0 ;  /* 0x000000ffff887210 */ /* 0x000fe200027e04ff */
[----:B------:R-:W-:Y:S01]  /*8e660*/  IMAD.WIDE.U32.X R60, R33, R30, R60, P6 ;  /* 0x0000001e213c7225 */ /* 0x000fe200030e043c */
[----:B------:R-:W-:Y:S02]  /*8e670*/  IADD3 R140, P5, PT, R63, R54, RZ ;  /* 0x000000363f8c7210 */ /* 0x000fe40007fbe0ff */
[----:B------:R-:W-:Y:S01]  /*8e680*/  IADD3 R139, P0, PT, R81, R62, RZ ;  /* 0x0000003e518b7210 */ /* 0x000fe20007f1e0ff */
[----:B------:R-:W-:Y:S01]  /*8e690*/  IMAD.WIDE.U32 R62, R33, R27, RZ ;  /* 0x0000001b213e7225 */ /* 0x000fe200078e00ff */
[----:B------:R-:W-:Y:S02]  /*8e6a0*/  IADD3.X R143, P2, P3, R46, RZ, RZ, P3, P2 ;  /* 0x000000ff2e8f7210 */ /* 0x000fe40001b444ff */
[----:B------:R-:W-:Y:S01]  /*8e6b0*/  IADD3 R78, P4, PT, R141, R78, RZ ;  /* 0x0000004e8d4e7210 */ /* 0x000fe20007f9e0ff */
[----:B------:R-:W-:Y:S01]  /*8e6c0*/  IMAD.WIDE.U32 R80, R21, R6, RZ ;  /* 0x0000000615507225 */ /* 0x000fe200078e00ff */
[----:B------:R-:W-:-:S02]  /*8e6d0*/  IADD3.X R141, PT, PT, R47, RZ, RZ, P2, P3 ;  /* 0x000000ff2f8d7210 */ /* 0x000fc400017e64ff */
[----:B------:R-:W-:Y:S01]  /*8e6e0*/  IADD3.X R138, P4, PT, R89, R138, RZ, P4, !PT ;  /* 0x0000008a598a7210 */ /* 0x000fe2000279e4ff */
[----:B------:R-:W-:Y:S01]  /*8e6f0*/  IMAD.WIDE.U32.X R92, R37, R23, R92, P5 ;  /* 0x00000017255c7225 */ /* 0x000fe200028e045c */
[----:B------:R-:W-:Y:S02]  /*8e700*/  IADD3 R143, P5, PT, R143, R78, RZ ;  /* 0x0000004e8f8f7210 */ /* 0x000fe40007fbe0ff */
[----:B------:R-:W-:Y:S01]  /*8e710*/  IADD3.X R140, P0, PT, R79, R140, RZ, P0, !PT ;  /* 0x0000008c4f8c7210 */ /* 0x000fe2000071e4ff */
[----:B------:R-:W-:Y:S01]  /*8e720*/  IMAD.WIDE.U32 R62, P2, R135, R7, R62 ;  /* 0x00000007873e7225 */ /* 0x000fe2000784003e */
[----:B------:R-:W-:Y:S02]  /*8e730*/  IADD3.X R141, P5, PT, R141, R138, RZ, P5, !PT ;  /* 0x0000008a8d8d7210 */ /* 0x000fe40002fbe4ff */
[----:B------:R-:W-:Y:S01]  /*8e740*/  IADD3 R127, P6, PT, R114, R127, RZ ;  /* 0x0000007f727f7210 */ /* 0x000fe20007fde0ff */
[----:B------:R-:W-:-:S04]  /*8e750*/  IMAD.WIDE.U32 R80, P3, R26, R30, R80 ;  /* 0x0000001e1a507225 */ /* 0x000fc80007860050 */
[----:B------:R-:W-:Y:S01]  /*8e760*/  IMAD.X R89, RZ, RZ, RZ, P2 ;  /* 0x000000ffff597224 */ /* 0x000fe200010e06ff */
[----:B------:R-:W-:Y:S01]  /*8e770*/  IADD3 R86, P2, PT, R143, R86, RZ ;  /* 0x000000568f567210 */ /* 0x000fe20007f5e0ff */
[----:B------:R-:W-:-:S03]  /*8e780*/  IMAD.WIDE.U32 R78, R26, R6, RZ ;  /* 0x000000061a4e7225 */ /* 0x000fc600078e00ff */
[----:B------:R-:W-:Y:S01]  /*8e790*/  IADD3.X R22, P2, PT, R141, R22, RZ, P2, !PT ;  /* 0x000000168d167210 */ /* 0x000fe2000175e4ff */
[----:B------:R-:W-:Y:S01]  /*8e7a0*/  IMAD.X R55, RZ, RZ, RZ, P3 ;  /* 0x000000ffff377224 */ /* 0x000fe200018e06ff */
[----:B------:R-:W-:Y:S01]  /*8e7b0*/  IADD3.X R92, P3, PT, RZ, R92, RZ, P0, !PT ;  /* 0x0000005cff5c7210 */ /* 0x000fe2000077e4ff */
[----:B------:R-:W-:Y:S01]  /*8e7c0*/  IMAD.MOV.U32 R54, RZ, RZ, R81 ;  /* 0x000000ffff367224 */ /* 0x000fe200078e0051 */
[----:B------:R-:W-:Y:S01]  /*8e7d0*/  LOP3.LUT R81, R6, R14, RZ, 0xc0, !PT ;  /* 0x0000000e06517212 */ /* 0x000fe200078ec0ff */
[----:B------:R-:W-:Y:S01]  /*8e7e0*/  IMAD.WIDE.U32 R46, R135, R27, RZ ;  /* 0x0000001b872e7225 */ /* 0x000fe200078e00ff */
[----:B------:R-:W-:Y:S02]  /*8e7f0*/  IADD3 R79, P0, PT, R79, R80, RZ ;  /* 0x000000504f4f7210 */ /* 0x000fe40007f1e0ff */
[----:B------:R-:W-:Y:S01]  /*8e800*/  LOP3.LUT R135, R30, R101, RZ, 0xc0, !PT ;  /* 0x000000651e877212 */ /* 0x000fe200078ec0ff */
[----:B------:R-:W-:Y:S01]  /*8e810*/  IMAD.MOV.U32 R88, RZ, RZ, R63 ;  /* 0x000000ffff587224 */ /* 0x000fe200078e003f */
[----:B------:R-:W-:Y:S01]  /*8e820*/  IADD3 R63, P1, PT, R81, R132, RZ ;  /* 0x00000084513f7210 */ /* 0x000fe20007f3e0ff */
[----:B------:R-:W-:Y:S01]  /*8e830*/  IMAD.X R93, RZ, RZ, R93, P3 ;  /* 0x000000ffff5d7224 */ /* 0x000fe200018e065d */
[----:B------:R-:W-:Y:S01]  /*8e840*/  IADD3 R47, P3, PT, R47, R62, RZ ;  /* 0x0000003e2f2f7210 */ /* 0x000fe20007f7e0ff */
[-C--:B------:R-:W-:Y:S01]  /*8e850*/  IMAD R25, R25, R6.reuse, RZ ;  /* 0x0000000619197224 */ /* 0x080fe200078e02ff */
[----:B------:R-:W-:Y:S01]  /*8e860*/  IADD3.X R81, P2, P5, R58, RZ, RZ, P2, P5 ;  /* 0x000000ff3a517210 */ /* 0x000fe2000154a4ff */
[----:B------:R-:W-:Y:S01]  /*8e870*/  IMAD R62, R17, R6, RZ ;  /* 0x00000006113e7224 */ /* 0x000fe200078e02ff */
[----:B------:R-:W-:Y:S01]  /*8e880*/  IADD3.X R136, P1, PT, R135, R136, RZ, P1, !PT ;  /* 0x0000008887887210 */ /* 0x000fe20000f3e4ff */
[----:B------:R-:W-:Y:S01]  /*8e890*/  IMAD.WIDE.U32.X R54, R21, R30, R54, P0 ;  /* 0x0000001e15367225 */ /* 0x000fe200000e0436 */
[----:B------:R-:W-:-:S02]  /*8e8a0*/  IADD3 R127, P0, PT, R127, R68, RZ ;  /* 0x000000447f7f7210 */ /* 0x000fc40007f1e0ff */
[----:B------:R-:W-:Y:S01]  /*8e8b0*/  IADD3.X R135, PT, PT, R59, RZ, RZ, P2, P5 ;  /* 0x000000ff3b877210 */ /* 0x000fe200017ea4ff */
[----:B------:R-:W-:Y:S01]  /*8e8c0*/  IMAD R17, R35, R30, R25 ;  /* 0x0000001e23117224 */ /* 0x000fe200078e0219 */
[----:B------:R-:W-:Y:S01]  /*8e8d0*/  IADD3.X R80, P6, PT, R115, R126, RZ, P6, !PT ;  /* 0x0000007e73507210 */ /* 0x000fe200037de4ff */
[----:B------:R-:W-:Y:S01]  /*8e8e0*/  IMAD R25, R31, R30, R62 ;  /* 0x0000001e1f197224 */ /* 0x000fe200078e023e */
[----:B------:R-:W-:Y:S01]  /*8e8f0*/  IADD3 R141, P2, PT, R63, R28, RZ ;  /* 0x0000001c3f8d7210 */ /* 0x000fe20007f5e0ff */
[----:B------:R-:W-:Y:S01]  /*8e900*/  IMAD R30, R29, R27, RZ ;  /* 0x0000001b1d1e7224 */ /* 0x000fe200078e02ff */
[----:B------:R-:W-:Y:S01]  /*8e910*/  IADD3.X R80, P0, PT, R80, R69, RZ, P0, !PT ;  /* 0x0000004550507210 */ /* 0x000fe2000071e4ff */
[----:B------:R-:W-:Y:S01]  /*8e920*/  IMAD R62, R21, R27, RZ ;  /* 0x0000001b153e7224 */ /* 0x000fe200078e02ff */
[----:B------:R-:W-:Y:S01]  /*8e930*/  IADD3.X R39, P2, PT, R136, R39, RZ, P2, !PT ;  /* 0x0000002788277210 */ /* 0x000fe2000175e4ff */
[-C--:B------:R-:W-:Y:S01]  /*8e940*/  IMAD R21, R24, R7.reuse, R30 ;  /* 0x0000000718157224 */ /* 0x080fe200078e021e */
[----:B------:R-:W-:Y:S01]  /*8e950*/  LOP3.LUT R14, R27, R14, RZ, 0xc0, !PT ;  /* 0x0000000e1b0e7212 */ /* 0x000fe200078ec0ff */
[----:B------:R-:W-:Y:S01]  /*8e960*/  IMAD R30, R26, R7, R62 ;  /* 0x000000071a1e7224 */ /* 0x000fe200078e023e */
[----:B------:R-:W-:Y:S01]  /*8e970*/  LOP3.LUT R101, R7, R101, RZ, 0xc0, !PT ;  /* 0x0000006507657212 */ /* 0x000fe200078ec0ff */
[----:B------:R-:W-:Y:S01]  /*8e980*/  IMAD.WIDE.U32.X R88, R33, R7, R88, P3 ;  /* 0x0000000721587225 */ /* 0x000fe200018e0458 */
[----:B------:R-:W-:-:S02]  /*8e990*/  IADD3.X R7, P0, P6, R40, RZ, RZ, P0, P6 ;  /* 0x000000ff28077210 */ /* 0x000fc4000060c4ff */
[----:B------:R-:W-:Y:S01]  /*8e9a0*/  IADD3.X R14, P1, P2, R14, RZ, RZ, P2, P1 ;  /* 0x000000ff0e0e7210 */ /* 0x000fe200012224ff */
[----:B------:R-:W-:Y:S01]  /*8e9b0*/  IMAD.WIDE.U32 R62, R133, R38, RZ ;  /* 0x00000026853e7225 */ /* 0x000fe200078e00ff */
[----:B------:R-:W-:Y:S02]  /*8e9c0*/  IADD3.X R33, PT, PT, R41, RZ, RZ, P0, P6 ;  /* 0x000000ff29217210 */ /* 0x000fe400007ec4ff */
[----:B------:R-:W-:Y:S01]  /*8e9d0*/  IADD3 R137, P0, PT, R137, R72, RZ ;  /* 0x0000004889897210 */ /* 0x000fe20007f1e0ff */
[----:B------:R-:W-:Y:S01]  /*8e9e0*/  IMAD.WIDE.U32 R114, R125, R38, RZ ;  /* 0x000000267d727225 */ /* 0x000fe200078e00ff */
[----:B------:R-:W-:Y:S02]  /*8e9f0*/  IADD3.X R101, PT, PT, R101, RZ, RZ, P1, P2 ;  /* 0x000000ff65657210 */ /* 0x000fe40000fe44ff */
[----:B------:R-:W-:Y:S01]  /*8ea00*/  IADD3.X R134, P0, PT, R134, R73, RZ, P0, !PT ;  /* 0x0000004986867210 */ /* 0x000fe2000071e4ff */
[----:B------:R-:W-:Y:S01]  /*8ea10*/  IMAD.WIDE.U32 R62, P1, R125, R36, R62 ;  /* 0x000000247d3e7225 */ /* 0x000fe2000782003e */
[----:B------:R-:W-:-:S02]  /*8ea20*/  IADD3.X R52, P4, PT, R81, R52, RZ, P4, !PT ;  /* 0x0000003451347210 */ /* 0x000fc4000279e4ff */
[----:B------:R-:W-:Y:S01]  /*8ea30*/  IADD3.X R143, P0, PT, RZ, R42, RZ, P0, !PT ;  /* 0x0000002aff8f7210 */ /* 0x000fe2000071e4ff */
[----:B------:R-:W-:Y:S01]  /*8ea40*/  IMAD.X R73, RZ, RZ, RZ, P1 ;  /* 0x000000ffff497224 */ /* 0x000fe200008e06ff */
[----:B------:R-:W-:Y:S01]  /*8ea50*/  IADD3 R62, P1, PT, R115, R62, RZ ;  /* 0x0000003e733e7210 */ /* 0x000fe20007f3e0ff */
[----:B------:R-:W-:Y:S02]  /*8ea60*/  IMAD.MOV.U32 R72, RZ, RZ, R63 ;  /* 0x000000ffff487224 */ /* 0x000fe400078e003f */
[----:B------:R-:W-:-:S04]  /*8ea70*/  IMAD.WIDE.U32 R58, R12, R99, RZ ;  /* 0x000000630c3a7225 */ /* 0x000fc800078e00ff */
[----:B------:R-:W-:Y:S01]  /*8ea80*/  IMAD.WIDE.U32.X R72, R133, R36, R72, P1 ;  /* 0x0000002485487225 */ /* 0x000fe200008e0448 */
[----:B------:R-:W-:-:S03]  /*8ea90*/  IADD3 R111, P1, PT, R111, R114, RZ ;  /* 0x000000726f6f7210 */ /* 0x000fc60007f3e0ff */
[----:B------:R-:W-:Y:S01]  /*8eaa0*/  IMAD.WIDE.U32 R40, R99, R34, R66 ;  /* 0x0000002263287225 */ /* 0x000fe200078e0042 */
[----:B------:R-:W-:-:S03]  /*8eab0*/  IADD3.X R113, P1, PT, R113, R62, RZ, P1, !PT ;  /* 0x0000003e71717210 */ /* 0x000fc60000f3e4ff */
[----:B------:R-:W-:-:S04]  /*8eac0*/  IMAD.WIDE.U32 R28, R34, R99, RZ ;  /* 0x00000063221c7225 */ /* 0x000fc800078e00ff */
[----:B------:R-:W-:-:S04]  /*8ead0*/  IMAD.WIDE.U32 R58, P5, R23, R34, R58 ;  /* 0x00000022173a7225 */ /* 0x000fc800078a003a */
[----:B------:R-:W-:Y:S01]  /*8eae0*/  IMAD.WIDE.U32 R68, R19, R99, RZ ;  /* 0x0000006313447225 */ /* 0x000fe200078e00ff */
[----:B------:R-:W-:-:S03]  /*8eaf0*/  IADD3 RZ, P3, PT, R29, R58, RZ ;  /* 0x0000003a1dff7210 */ /* 0x000fc60007f7e0ff */
[----:B------:R-:W-:Y:S01]  /*8eb00*/  IMAD.X R145, RZ, RZ, R43, P0 ;  /* 0x000000ffff917224 */ /* 0x000fe200000e062b */
[----:B------:R-:W-:Y:S01]  /*8eb10*/  ISETP.GE.U32.AND P0, PT, R40, R66, PT ;  /* 0x000000422800720c */ /* 0x000fe20003f06070 */
[----:B------:R-:W-:Y:S01]  /*8eb20*/  IMAD.X R115, RZ, RZ, RZ, P5 ;  /* 0x000000ffff737224 */ /* 0x000fe200028e06ff */
[----:B------:R-:W-:Y:S01]  /*8eb30*/  IADD3.X R66, P5, PT, RZ, R72, RZ, P1, !PT ;  /* 0x00000048ff427210 */ /* 0x000fe20000fbe4ff */
[----:B------:R-:W-:Y:S01]  /*8eb40*/  IMAD.MOV.U32 R114, RZ, RZ, R59 ;  /* 0x000000ffff727224 */ /* 0x000fe200078e003b */
[----:B------:R-:W-:Y:S01]  /*8eb50*/  IADD3 R13, P1, PT, R14, R13, RZ ;  /* 0x0000000d0e0d7210 */ /* 0x000fe20007f3e0ff */
[----:B------:R-:W-:-:S04]  /*8eb60*/  IMAD.WIDE.U32 R68, P6, R23, R32, R68 ;  /* 0x0000002017447225 */ /* 0x000fc800078c0044 */
[----:B------:R-:W-:-:S04]  /*8eb70*/  IMAD.WIDE.U32 R42, R32, R99, RZ ;  /* 0x00000063202a7225 */ /* 0x000fc800078e00ff */
[----:B------:R-:W-:-:S04]  /*8eb80*/  IMAD.WIDE.U32.X R114, R23, R12, R114, P3 ;  /* 0x0000000c17727225 */ /* 0x000fc800018e0472 */
        /* <DEDUP_REMOVED lines=9> */
[----:B------:R-:W-:Y:S01]  /*8ec20*/  IMAD.X R101, R101, 0x1, R8, P1 ;  /* 0x0000000165657824 */ /* 0x000fe200008e0608 */
[----:B------:R-:W-:Y:S01]  /*8ec30*/  IADD3 R8, P1, PT, R131, R64, RZ ;  /* 0x0000004083087210 */ /* 0x000fe20007f3e0ff */
[----:B------:R-:W-:Y:S01]  /*8ec40*/  IMAD.WIDE.U32.X R62, R23, R19, R62, P6 ;  /* 0x00000013173e7225 */ /* 0x000fe200030e043e */
[----:B------:R-:W-:-:S02]  /*8ec50*/  IADD3.X R14, P5, PT, RZ, R60, RZ, P5, !PT ;  /* 0x0000003cff0e7210 */ /* 0x000fc40002fbe4ff */
[----:B------:R-:W-:Y:S01]  /*8ec60*/  IADD3.X R130, P1, PT, R130, R65, RZ, P1, !PT ;  /* 0x0000004182827210 */ /* 0x000fe20000f3e4ff */
        /* <DEDUP_REMOVED lines=8> */
[----:B------:R-:W-:Y:S01]  /*8ecf0*/  IADD3.X R8, P5, PT, R33, R130, RZ, P5, !PT ;  /* 0x0000008221087210 */ /* 0x000fe20002fbe4ff */
[----:B------:R-:W-:Y:S01]  /*8ed00*/  IMAD.X R69, RZ, RZ, R63, P3 ;  /* 0x000000ffff457224 */ /* 0x000fe200018e063f */
[----:B------:R-:W-:Y:S01]  /*8ed10*/  IADD3 R65, P3, PT, R7, R76, RZ ;  /* 0x0000004c07417210 */ /* 0x000fe20007f7e0ff */
[----:B------:R-:W-:Y:S02]  /*8ed20*/  IMAD R33, R9, R99, RZ ;  /* 0x0000006309217224 */ /* 0x000fe400078e02ff */
[----:B------:R-:W-:Y:S01]  /*8ed30*/  IMAD.WIDE.U32.X R42, R23, R16, R42, P6 ;  /* 0x00000010172a7225 */ /* 0x000fe200030e042a */
[----:B------:R-:W-:-:S03]  /*8ed40*/  IADD3.X R77, P3, PT, R8, R77, RZ, P3, !PT ;  /* 0x0000004d084d7210 */ /* 0x000fc60001f7e4ff */
[----:B------:R-:W-:Y:S01]  /*8ed50*/  IMAD.IADD R7, R58, 0x1, R41 ;  /* 0x000000013a077824 */ /* 0x000fe200078e0229 */
[----:B------:R-:W-:Y:S01]  /*8ed60*/  IADD3.X R61, P5, P6, R56, RZ, RZ, P3, P5 ;  /* 0x000000ff383d7210 */ /* 0x000fe20001eaa4ff */
[----:B------:R-:W-:Y:S01]  /*8ed70*/  IMAD.WIDE.U32 R8, R133, R102, RZ ;  /* 0x0000006685087225 */ /* 0x000fe200078e00ff */
[----:B------:R-:W-:Y:S02]  /*8ed80*/  IADD3 R41, P3, PT, R143, R86, RZ ;  /* 0x000000568f297210 */ /* 0x000fe40007f7e0ff */
[----:B------:R-:W-:Y:S01]  /*8ed90*/  IADD3.X R57, PT, PT, R57, RZ, RZ, P5, P6 ;  /* 0x000000ff39397210 */ /* 0x000fe20002fec4ff */
[----:B------:R-:W-:Y:S01]  /*8eda0*/  IMAD R20, R20, R99, RZ ;  /* 0x0000006314147224 */ /* 0x000fe200078e02ff */
[----:B------:R-:W-:Y:S01]  /*8edb0*/  IADD3 R41, P6, PT, R41, R84, RZ ;  /* 0x0000005429297210 */ /* 0x000fe20007fde0ff */
[----:B------:R-:W-:Y:S01]  /*8edc0*/  IMAD.X R53, R135, 0x1, R53, P4 ;  /* 0x0000000187357824 */ /* 0x000fe200020e0635 */
[----:B------:R-:W-:Y:S01]  /*8edd0*/  IADD3.X R68, P3, PT, R145, R22, RZ, P3, !PT ;  /* 0x0000001691447210 */ /* 0x000fe20001f7e4ff */
[----:B------:R-:W-:Y:S01]  /*8ede0*/  IMAD R33, R100, R23, R33 ;  /* 0x0000001764217224 */ /* 0x000fe200078e0221 */
[----:B------:R-:W-:Y:S01]  /*8edf0*/  IADD3.X R50, P1, PT, R61, R50, RZ, P1, !PT ;  /* 0x000000323d327210 */ /* 0x000fe20000f3e4ff */
[----:B------:R-:W-:Y:S01]  /*8ee00*/  IMAD R20, R23, R98, R20 ;  /* 0x0000006217147224 */ /* 0x000fe200078e0214 */
[----:B------:R-:W-:Y:S01]  /*8ee10*/  IADD3.X R68, P6, PT, R68, R85, RZ, P6, !PT ;  /* 0x0000005544447210 */ /* 0x000fe200037de4ff */
[----:B------:R-:W-:Y:S01]  /*8ee20*/  IMAD.WIDE.U32 R8, P4, R15, R125, R8 ;  /* 0x0000007d0f087225 */ /* 0x000fe20007880008 */
[----:B------:R-:W-:-:S02]  /*8ee30*/  ISETP.GE.U32.AND.EX P0, PT, R7, R67, PT, P0 ;  /* 0x000000430700720c */ /* 0x000fc40003f06100 */
[----:B------:R-:W-:Y:S01]  /*8ee40*/  IADD3.X R67, P3, P6, R44, RZ, RZ, P6, P3 ;  /* 0x000000ff2c437210 */ /* 0x000fe200036664ff */
[----:B------:R-:W-:-:S04]  /*8ee50*/  IMAD.WIDE.U32 R22, R133, R34, RZ ;  /* 0x0000002285167225 */ /* 0x000fc800078e00ff */
[----:B------:R-:W-:-:S04]  /*8ee60*/  IMAD.WIDE.U32 R28, R99, R38, R90 ;  /* 0x00000026631c7225 */ /* 0x000fc800078e005a */
[----:B------:R-:W-:Y:S01]  /*8ee70*/  IMAD.X R51, R57, 0x1, R51, P1 ;  /* 0x0000000139337824 */ /* 0x000fe200008e0633 */
[----:B------:R-:W-:Y:S01]  /*8ee80*/  ISETP.GE.U32.AND P2, PT, R28, R90, PT ;  /* 0x0000005a1c00720c */ /* 0x000fe20003f46070 */
[----:B------:R-:W-:Y:S01]  /*8ee90*/  IMAD.X R61, RZ, RZ, RZ, P4 ;  /* 0x000000ffff3d7224 */ /* 0x000fe200020e06ff */
[----:B------:R-:W-:Y:S01]  /*8eea0*/  IADD3 R83, P4, PT, R83, R64, RZ ;  /* 0x0000004053537210 */ /* 0x000fe20007f9e0ff */
[----:B------:R-:W-:-:S04]  /*8eeb0*/  IMAD.WIDE.U32 R56, R125, R34, RZ ;  /* 0x000000227d387225 */ /* 0x000fc800078e00ff */
[----:B------:R-:W-:Y:S01]  /*8eec0*/  IMAD.WIDE.U32 R22, P5, R125, R12, R22 ;  /* 0x0000000c7d167225 */ /* 0x000fe200078a0016 */
[----:B------:R-:W-:-:S03]  /*8eed0*/  IADD3 R64, P1, PT, R59, R56, RZ ;  /* 0x000000383b407210 */ /* 0x000fc60007f3e0ff */
[----:B------:R-:W-:-:S04]  /*8eee0*/  IMAD.WIDE.U32 R62, R125, R102, RZ ;  /* 0x000000667d3e7225 */ /* 0x000fc800078e00ff */
[----:B------:R-:W-:Y:S01]  /*8eef0*/  IMAD.IADD R29, R74, 0x1, R29 ;  /* 0x000000014a1d7824 */ /* 0x000fe200078e021d */
[----:B------:R-:W-:Y:S01]  /*8ef00*/  IADD3.X R74, P4, PT, R69, R60, RZ, P4, !PT ;  /* 0x0000003c454a7210 */ /* 0x000fe2000279e4ff */
[----:B------:R-:W-:Y:S01]  /*8ef10*/  IMAD.X R59, RZ, RZ, RZ, P5 ;  /* 0x000000ffff3b7224 */ /* 0x000fe200028e06ff */
[----:B------:R-:W-:Y:S01]  /*8ef20*/  IADD3.X R69, PT, PT, R45, RZ, RZ, P3, P6 ;  /* 0x000000ff2d457210 */ /* 0x000fe20001fec4ff */
[----:B------:R-:W-:Y:S01]  /*8ef30*/  IMAD.MOV.U32 R58, RZ, RZ, R23 ;  /* 0x000000ffff3a7224 */ /* 0x000fe200078e0017 */
[----:B------:R-:W-:Y:S01]  /*8ef40*/  IADD3 R57, P5, PT, R57, R22, RZ ;  /* 0x0000001639397210 */ /* 0x000fe20007fbe0ff */
[----:B------:R-:W-:Y:S01]  /*8ef50*/  IMAD.WIDE.U32 R22, R28, 0x2ddacacf, RZ ;  /* 0x2ddacacf1c167825 */ /* 0x000fe200078e00ff */
[----:B------:R-:W-:Y:S02]  /*8ef60*/  IADD3 R45, P6, PT, R63, R8, RZ ;  /* 0x000000083f2d7210 */ /* 0x000fe40007fde0ff */
[----:B------:R-:W-:Y:S01]  /*8ef70*/  IADD3.X R8, P4, PT, RZ, R42, RZ, P4, !PT ;  /* 0x0000002aff087210 */ /* 0x000fe2000279e4ff */
[----:B------:R-:W-:Y:S01]  /*8ef80*/  IMAD.MOV.U32 R60, RZ, RZ, R9 ;  /* 0x000000ffff3c7224 */ /* 0x000fe200078e0009 */
[----:B------:R-:W-:Y:S01]  /*8ef90*/  IADD3 R81, P3, PT, R66, R139, RZ ;  /* 0x0000008b42517210 */ /* 0x000fe20007f7e0ff */
[----:B------:R-:W-:Y:S01]  /*8efa0*/  IMAD.WIDE.U32.X R58, R133, R12, R58, P5 ;  /* 0x0000000c853a7225 */ /* 0x000fe200028e043a */
[----:B------:R-:W-:-:S02]  /*8efb0*/  IADD3.X R114, P1, PT, R114, R57, RZ, P1, !PT ;  /* 0x0000003972727210 */ /* 0x000fc40000f3e4ff */
[----:B------:R-:W-:Y:S01]  /*8efc0*/  ISETP.GE.U32.AND.EX P2, PT, R29, R91, PT, P2 ;  /* 0x0000005b1d00720c */ /* 0x000fe20003f46120 */
[----:B------:R-:W-:Y:S01]  /*8efd0*/  IMAD.X R9, RZ, RZ, R43, P4 ;  /* 0x000000ffff097224 */ /* 0x000fe200020e062b */
[----:B------:R-:W-:Y:S01]  /*8efe0*/  IADD3 R81, P4, PT, R81, R62, RZ ;  /* 0x0000003e51517210 */ /* 0x000fe20007f9e0ff */
[----:B------:R-:W-:Y:S01]  /*8eff0*/  IMAD.WIDE.U32 R42, R22, -0x3d1, RZ ;  /* 0xfffffc2f162a7825 */ /* 0x000fe200078e00ff */
[----:B------:R-:W-:Y:S02]  /*8f000*/  IADD3.X R140, P3, PT, R73, R140, RZ, P3, !PT ;  /* 0x0000008c498c7210 */ /* 0x000fe40001f7e4ff */
[----:B------:R-:W-:Y:S01]  /*8f010*/  IADD3.X R56, P1, PT, RZ, R58, RZ, P1, !PT ;  /* 0x0000003aff387210 */ /* 0x000fe20000f3e4ff */
[----:B------:R-:W-:Y:S01]  /*8f020*/  IMAD R63, R29, 0x2ddacacf, RZ ;  /* 0x2ddacacf1d3f7824 */ /* 0x000fe200078e02ff */
[----:B------:R-:W-:Y:S01]  /*8f030*/  SEL R62, RZ, 0x1, P2 ;  /* 0x00000001ff3e7807 */ /* 0x000fe20001000000 */
[----:B------:R-:W-:Y:S01]  /*8f040*/  IMAD.WIDE.U32.X R60, R15, R133, R60, P6 ;  /* 0x000000850f3c7225 */ /* 0x000fe200030e043c */
[----:B------:R-:W-:-:S02]  /*8f050*/  IADD3 R65, P2, PT, R14, R65, RZ ;  /* 0x000000410e417210 */ /* 0x000fc40007f5e0ff */
[CC--:B------:R-:W-:Y:S01]  /*8f060*/  IADD3 RZ, P6, PT, R28.reuse, -R42.reuse, RZ ;  /* 0x8000002a1cff7210 */ /* 0x0c0fe20007fde0ff */
[C---:B------:R-:W-:Y:S01]  /*8f070*/  IMAD R63, R28.reuse, 0x27c7f6e2, R63 ;  /* 0x27c7f6e21c3f7824 */ /* 0x040fe200078e023f */
[----:B------:R-:W-:Y:S01]  /*8f080*/  ISETP.GE.U32.AND P5, PT, R28, R42, PT ;  /* 0x0000002a1c00720c */ /* 0x000fe20003fa6070 */
[----:B------:R-:W-:Y:S01]  /*8f090*/  IMAD.X R73, RZ, RZ, R59, P1 ;  /* 0x000000ffff497224 */ /* 0x000fe200008e063b */
[----:B------:R-:W-:Y:S01]  /*8f0a0*/  IADD3.X R42, P4, PT, R140, R45, RZ, P4, !PT ;  /* 0x0000002d8c2a7210 */ /* 0x000fe2000279e4ff */
[----:B------:R-:W-:Y:S01]  /*8f0b0*/  IMAD.WIDE.U32 R44, R133, R32, RZ ;  /* 0x00000020852c7225 */ /* 0x000fe200078e00ff */
[----:B------:R-:W-:Y:S02]  /*8f0c0*/  IADD3 R65, P1, PT, R65, R78, RZ ;  /* 0x0000004e41417210 */ /* 0x000fe40007f3e0ff */
[----:B------:R-:W-:Y:S01]  /*8f0d0*/  IADD3.X R28, P2, PT, R72, R77, RZ, P2, !PT ;  /* 0x0000004d481c7210 */ /* 0x000fe2000175e4ff */
[----:B------:R-:W-:Y:S01]  /*8f0e0*/  IMAD.WIDE.U32 R58, R125, R32, RZ ;  /* 0x000000207d3a7225 */ /* 0x000fe200078e00ff */
[----:B------:R-:W-:-:S02]  /*8f0f0*/  IADD3.X R85, P4, P3, R60, RZ, RZ, P4, P3 ;  /* 0x000000ff3c557210 */ /* 0x000fc400023864ff */
[----:B------:R-:W-:Y:S01]  /*8f100*/  SEL R14, RZ, 0x1, P0 ;  /* 0x00000001ff0e7807 */ /* 0x000fe20000000000 */
[----:B------:R-:W-:Y:S01]  /*8f110*/  IMAD.WIDE.U32 R92, R100, R99, R92 ;  /* 0x00000063645c7225 */ /* 0x000fe200078e005c */
[----:B------:R-:W-:Y:S02]  /*8f120*/  IADD3.X R28, P1, PT, R28, R79, RZ, P1, !PT ;  /* 0x0000004f1c1c7210 */ /* 0x000fe40000f3e4ff */
[----:B------:R-:W-:Y:S01]  /*8f130*/  IADD3.X R66, PT, PT, R61, RZ, RZ, P4, P3 ;  /* 0x000000ff3d427210 */ /* 0x000fe200027e64ff */
[----:B------:R-:W-:Y:S01]  /*8f140*/  IMAD.WIDE.U32 R44, P4, R125, R19, R44 ;  /* 0x000000137d2c7225 */ /* 0x000fe2000788002c */
[----:B------:R-:W-:Y:S02]  /*8f150*/  IADD3 R75, P3, PT, R14, R75, RZ ;  /* 0x0000004b0e4b7210 */ /* 0x000fe40007f7e0ff */
[----:B------:R-:W-:Y:S01]  /*8f160*/  IADD3.X R61, P1, P2, R54, RZ, RZ, P1, P2 ;  /* 0x000000ff363d7210 */ /* 0x000fe20000a244ff */
[----:B------:R-:W-:Y:S01]  /*8f170*/  IMAD R14, R133, R10, RZ ;  /* 0x0000000a850e7224 */ /* 0x000fe200078e02ff */
[----:B------:R-:W-:Y:S01]  /*8f180*/  IADD3 R62, P0, PT, R62, R87, RZ ;  /* 0x000000573e3e7210 */ /* 0x000fe20007f1e0ff */
[----:B------:R-:W-:Y:S01]  /*8f190*/  IMAD.X R57, RZ, RZ, RZ, P4 ;  /* 0x000000ffff397224 */ /* 0x000fe200020e06ff */
[----:B------:R-:W-:Y:S01]  /*8f1a0*/  IADD3 R79, P4, PT, R56, R83, RZ ;  /* 0x00000053384f7210 */ /* 0x000fe20007f9e0ff */
[----:B------:R-:W-:Y:S01]  /*8f1b0*/  IMAD R77, R37, R125, R14 ;  /* 0x0000007d254d7224 */ /* 0x000fe200078e020e */
[----:B------:R-:W-:Y:S01]  /*8f1c0*/  IADD3.X R37, PT, PT, R55, RZ, RZ, P1, P2 ;  /* 0x000000ff37257210 */ /* 0x000fe20000fe44ff */
[----:B------:R-:W-:Y:S01]  /*8f1d0*/  IMAD.MOV.U32 R56, RZ, RZ, R45 ;  /* 0x000000ffff387224 */ /* 0x000fe200078e002d */
[----:B------:R-:W-:Y:S01]  /*8f1e0*/  IADD3 R55, P2, PT, R59, R44, RZ ;  /* 0x0000002c3b377210 */ /* 0x000fe20007f5e0ff */
[----:B------:R-:W-:Y:S01]  /*8f1f0*/  IMAD R14, R133, R108, RZ ;  /* 0x0000006c850e7224 */ /* 0x000fe200078e02ff */
[----:B------:R-:W-:Y:S01]  /*8f200*/  IADD3 R79, P1, PT, R79, R58, RZ ;  /* 0x0000003a4f4f7210 */ /* 0x000fe20007f3e0ff */
[----:B------:R-:W-:Y:S01]  /*8f210*/  IMAD.WIDE.U32 R44, R39, R38, RZ ;  /* 0x00000026272c7225 */ /* 0x000fe200078e00ff */
[----:B------:R-:W-:-:S03]  /*8f220*/  IADD3.X R60, P4, PT, R73, R74, RZ, P4, !PT ;  /* 0x0000004a493c7210 */ /* 0x000fc6000279e4ff */
[----:B------:R-:W-:Y:S01]  /*8f230*/  IMAD.WIDE.U32.X R56, R133, R19, R56, P2 ;  /* 0x0000001385387225 */ /* 0x000fe200010e0438 */
[----:B------:R-:W-:Y:S02]  /*8f240*/  IADD3.X R60, P1, PT, R60, R55, RZ, P1, !PT ;  /* 0x000000373c3c7210 */ /* 0x000fe40000f3e4ff */
[----:B------:R-:W-:Y:S01]  /*8f250*/  IADD3 R111, P2, PT, R62, R111, RZ ;  /* 0x0000006f3e6f7210 */ /* 0x000fe20007f5e0ff */
[----:B------:R-:W-:Y:S01]  /*8f260*/  IMAD R73, R125, R16, R14 ;  /* 0x000000107d497224 */ /* 0x000fe200078e020e */
[----:B------:R-:W-:Y:S01]  /*8f270*/  IADD3.X R14, P0, PT, RZ, R109, RZ, P0, !PT ;  /* 0x0000006dff0e7210 */ /* 0x000fe2000071e4ff */
[----:B------:R-:W-:Y:S01]  /*8f280*/  IMAD R16, R39, R102, RZ ;  /* 0x0000006627107224 */ /* 0x000fe200078e02ff */
[----:B------:R-:W-:Y:S01]  /*8f290*/  IADD3.X R83, P4, P1, R56, RZ, RZ, P1, P4 ;  /* 0x000000ff38537210 */ /* 0x000fe200009884ff */
[----:B------:R-:W-:Y:S01]  /*8f2a0*/  IMAD.WIDE.U32 R54, R141, R38, RZ ;  /* 0x000000268d367225 */ /* 0x000fe200078e00ff */
[----:B------:R-:W-:Y:S02]  /*8f2b0*/  IADD3.X R113, P2, PT, R14, R113, RZ, P2, !PT ;  /* 0x000000710e717210 */ /* 0x000fe4000175e4ff */
[----:B------:R-:W-:Y:S01]  /*8f2c0*/  IADD3.X R14, P0, PT, RZ, RZ, RZ, P0, !PT ;  /* 0x000000ffff0e7210 */ /* 0x000fe2000071e4ff */
[----:B------:R-:W-:Y:S01]  /*8f2d0*/  IMAD R16, R15, R141, R16 ;  /* 0x0000008d0f107224 */ /* 0x000fe200078e0210 */
[----:B------:R-:W-:Y:S01]  /*8f2e0*/  IADD3.X R87, PT, PT, R57, RZ, RZ, P4, P1 ;  /* 0x000000ff39577210 */ /* 0x000fe200027e24ff */
[----:B------:R-:W-:Y:S01]  /*8f2f0*/  IMAD.WIDE.U32 R44, P1, R141, R36, R44 ;  /* 0x000000248d2c7225 */ /* 0x000fe2000782002c */
[----:B------:R-:W-:-:S03]  /*8f300*/  IADD3.X R14, P2, PT, RZ, R14, RZ, P2, !PT ;  /* 0x0000000eff0e7210 */ /* 0x000fc6000175e4ff */
[----:B------:R-:W-:Y:S01]  /*8f310*/  IMAD.X R15, RZ, RZ, RZ, P1 ;  /* 0x000000ffff0f7224 */ /* 0x000fe200008e06ff */
[----:B------:R-:W-:Y:S01]  /*8f320*/  IADD3 R137, P1, PT, R14, R137, RZ ;  /* 0x000000890e897210 */ /* 0x000fe20007f3e0ff */
[----:B------:R-:W-:Y:S01]  /*8f330*/  IMAD.MOV.U32 R14, RZ, RZ, R45 ;  /* 0x000000ffff0e7224 */ /* 0x000fe200078e002d */
[----:B------:R-:W-:Y:S01]  /*8f340*/  IADD3.X R91, PT, PT, RZ, RZ, RZ, P2, P0 ;  /* 0x000000ffff5b7210 */ /* 0x000fe200017e04ff */
[----:B------:R-:W-:Y:S01]  /*8f350*/  IMAD.WIDE.U32 R8, R99, R98, R8 ;  /* 0x0000006263087225 */ /* 0x000fe200078e0008 */
[----:B------:R-:W-:Y:S02]  /*8f360*/  IADD3 R55, P2, PT, R55, R44, RZ ;  /* 0x0000002c37377210 */ /* 0x000fe40007f5e0ff */
[----:B------:R-:W-:Y:S01]  /*8f370*/  IADD3 R56, P0, PT, R85, R92, RZ ;  /* 0x0000005c55387210 */ /* 0x000fe20007f1e0ff */
[----:B------:R-:W-:-:S03]  /*8f380*/  IMAD.WIDE.U32 R44, R39, R34, RZ ;  /* 0x00000022272c7225 */ /* 0x000fc600078e00ff */
[----:B------:R-:W-:Y:S01]  /*8f390*/  IADD3.X R57, PT, PT, R66, R93, R33, P0, !PT ;  /* 0x0000005d42397210 */ /* 0x000fe200007fe421 */
[----:B------:R-:W-:Y:S01]  /*8f3a0*/  IMAD.WIDE.U32.X R14, R39, R36, R14, P2 ;  /* 0x00000024270e7225 */ /* 0x000fe200010e040e */
[----:B------:R-:W-:-:S03]  /*8f3b0*/  IADD3 R62, P0, PT, R81, R54, RZ ;  /* 0x00000036513e7210 */ /* 0x000fc60007f1e0ff */
[----:B------:R-:W-:Y:S01]  /*8f3c0*/  IMAD.WIDE.U32 R44, P2, R141, R12, R44 ;  /* 0x0000000c8d2c7225 */ /* 0x000fe2000784002c */
[----:B------:R-:W-:-:S03]  /*8f3d0*/  IADD3.X R81, P0, PT, R42, R55, RZ, P0, !PT ;  /* 0x000000372a517210 */ /* 0x000fc6000071e4ff */
[----:B------:R-:W-:Y:S01]  /*8f3e0*/  IMAD.X R59, RZ, RZ, RZ, P2 ;  /* 0x000000ffff3b7224 */ /* 0x000fe200010e06ff */
[----:B------:R-:W-:Y:S01]  /*8f3f0*/  IADD3 R8, P2, PT, R83, R8, RZ ;  /* 0x0000000853087210 */ /* 0x000fe20007f5e0ff */
[----:B------:R-:W-:Y:S01]  /*8f400*/  IMAD.WIDE.U32 R52, R18, R110, R52 ;  /* 0x0000006e12347225 */ /* 0x000fe200078e0034 */
[----:B------:R-:W-:Y:S02]  /*8f410*/  IADD3.X R18, P1, PT, R91, R134, RZ, P1, !PT ;  /* 0x000000865b127210 */ /* 0x000fe40000f3e4ff */
[----:B------:R-:W-:Y:S01]  /*8f420*/  IADD3.X R9, PT, PT, R87, R9, R20, P2, !PT ;  /* 0x0000000957097210 */ /* 0x000fe200017fe414 */
[----:B------:R-:W-:Y:S01]  /*8f430*/  IMAD.WIDE.U32 R56, R10, R125, R56 ;  /* 0x0000007d0a387225 */ /* 0x000fe200078e0038 */
[----:B------:R-:W-:-:S03]  /*8f440*/  IADD3 R52, P4, PT, R67, R52, RZ ;  /* 0x0000003443347210 */ /* 0x000fc60007f9e0ff */
[----:B------:R-:W-:Y:S01]  /*8f450*/  IMAD.WIDE.U32 R54, R141, R34, RZ ;  /* 0x000000228d367225 */ /* 0x000fe200078e00ff */
[----:B------:R-:W-:Y:S02]  /*8f460*/  IADD3.X R14, P0, PT, R56, R14, RZ, P0, !PT ;  /* 0x0000000e380e7210 */ /* 0x000fe4000071e4ff */
[----:B------:R-:W-:Y:S01]  /*8f470*/  IADD3.X R53, PT, PT, R69, R53, R128, P4, !PT ;  /* 0x0000003545357210 */ /* 0x000fe200027fe480 */
[----:B------:R-:W-:Y:S01]  /*8f480*/  IMAD.WIDE.U32 R50, R103, R110, R50 ;  /* 0x0000006e67327225 */ /* 0x000fe200078e0032 */
[----:B------:R-:W-:Y:S02]  /*8f490*/  IADD3.X R15, PT, PT, R15, R57, R77, P0, !PT ;  /* 0x000000390f0f7210 */ /* 0x000fe400007fe44d */
[----:B------:R-:W-:Y:S01]  /*8f4a0*/  IADD3 R33, P4, PT, R55, R44, RZ ;  /* 0x0000002c37217210 */ /* 0x000fe20007f9e0ff */
[----:B------:R-:W-:Y:S01]  /*8f4b0*/  IMAD.WIDE.U32 R108, R125, R108, R8 ;  /* 0x0000006c7d6c7225 */ /* 0x000fe200078e0008 */
[----:B------:R-:W-:Y:S02]  /*8f4c0*/  IADD3 R8, P2, PT, R61, R50, RZ ;  /* 0x000000323d087210 */ /* 0x000fe40007f5e0ff */
[----:B------:R-:W-:Y:S01]  /*8f4d0*/  IADD3 R54, P0, PT, R79, R54, RZ ;  /* 0x000000364f367210 */ /* 0x000fe20007f1e0ff */
[----:B------:R-:W-:Y:S01]  /*8f4e0*/  IMAD.MOV.U32 R58, RZ, RZ, R45 ;  /* 0x000000ffff3a7224 */ /* 0x000fe200078e002d */
[----:B------:R-:W-:Y:S01]  /*8f4f0*/  IADD3.X R9, PT, PT, R37, R51, R129, P2, !PT ;  /* 0x0000003325097210 */ /* 0x000fe200017fe481 */
[----:B------:R-:W-:Y:S01]  /*8f500*/  IMAD.IADD R63, R23, 0x1, R63 ;  /* 0x00000001173f7824 */ /* 0x000fe200078e023f */
[----:B------:R-:W-:Y:S01]  /*8f510*/  IADD3 R10, P2, PT, R137, R62, RZ ;  /* 0x0000003e890a7210 */ /* 0x000fe20007f5e0ff */
[----:B------:R-:W-:Y:S01]  /*8f520*/  IMAD.WIDE.U32 R14, R102, R141, R14 ;  /* 0x0000008d660e7225 */ /* 0x000fe200078e000e */
[----:B------:R-:W-:-:S02]  /*8f530*/  IADD3.X R33, P0, PT, R60, R33, RZ, P0, !PT ;  /* 0x000000213c217210 */ /* 0x000fc4000071e4ff */
[----:B------:R-:W-:Y:S01]  /*8f540*/  IADD3.X R18, P2, PT, R18, R81, RZ, P2, !PT ;  /* 0x0000005112127210 */ /* 0x000fe2000175e4ff */
[----:B------:R-:W-:Y:S01]  /*8f550*/  IMAD.WIDE.U32.X R58, R39, R12, R58, P4 ;  /* 0x0000000c273a7225 */ /* 0x000fe200020e043a */
[----:B------:R-:W-:-:S03]  /*8f560*/  IADD3 R41, P4, PT, R41, R70, RZ ;  /* 0x0000004629297210 */ /* 0x000fc60007f9e0ff */
[----:B------:R-:W-:Y:S01]  /*8f570*/  IMAD.WIDE.U32 R52, R35, R6, R52 ;  /* 0x0000000623347225 */ /* 0x000fe200078e0034 */
[----:B------:R-:W-:Y:S02]  /*8f580*/  LOP3.LUT R35, R63, 0x3fffffff, RZ, 0xc0, !PT ;  /* 0x3fffffff3f237812 */ /* 0x000fe400078ec0ff */
[----:B------:R-:W-:Y:S01]  /*8f590*/  IADD3.X R68, P4, PT, R68, R71, RZ, P4, !PT ;  /* 0x0000004744447210 */ /* 0x000fe2000279e4ff */
[----:B------:R-:W-:Y:S01]  /*8f5a0*/  IMAD.IADD R15, R15, 0x1, R16 ;  /* 0x000000010f0f7824 */ /* 0x000fe200078e0210 */
[----:B------:R-:W-:Y:S01]  /*8f5b0*/  IADD3.X R23, P1, P2, R41, RZ, RZ, P2, P1 ;  /* 0x000000ff29177210 */ /* 0x000fe200012224ff */
[----:B------:R-:W-:Y:S01]  /*8f5c0*/  IMAD R55, R7, 0x2ddacacf, RZ ;  /* 0x2ddacacf07377824 */ /* 0x000fe200078e02ff */
[----:B------:R-:W-:Y:S01]  /*8f5d0*/  IADD3.X R16, P4, PT, R52, R48, RZ, P4, !PT ;  /* 0x0000003034107210 */ /* 0x000fe2000279e4ff */
[----:B------:R-:W-:Y:S01]  /*8f5e0*/  IMAD.WIDE.U32 R50, R13, R38, R14 ;  /* 0x000000260d327225 */ /* 0x000fe200078e000e */
[----:B------:R-:W-:Y:S02]  /*8f5f0*/  IADD3.X R44, P0, PT, R108, R58, RZ, P0, !PT ;  /* 0x0000003a6c2c7210 */ /* 0x000fe4000071e4ff */
[----:B------:R-:W-:Y:S01]  /*8f600*/  IADD3.X R41, PT, PT, R68, RZ, RZ, P1, P2 ;  /* 0x000000ff44297210 */ /* 0x000fe20000fe44ff */
[----:B------:R-:W-:Y:S01]  /*8f610*/  IMAD R36, R36, R13, RZ ;  /* 0x0000000d24247224 */ /* 0x000fe200078e02ff */
[----:B------:R-:W-:Y:S01]  /*8f620*/  IADD3 R20, P1, PT, R23, R50, RZ ;  /* 0x0000003217147210 */ /* 0x000fe20007f3e0ff */
[----:B------:R-:W-:Y:S01]  /*8f630*/  IMAD.WIDE.U32 R14, R40, 0x2ddacacf, RZ ;  /* 0x2ddacacf280e7825 */ /* 0x000fe200078e00ff */
[----:B------:R-:W-:-:S02]  /*8f640*/  IADD3.X R17, PT, PT, R49, R53, R17, P4, !PT ;  /* 0x0000003531117210 */ /* 0x000fc400027fe411 */
[----:B------:R-:W-:Y:S01]  /*8f650*/  IADD3.X R45, PT, PT, R59, R109, R73, P0, !PT ;  /* 0x0000006d3b2d7210 */ /* 0x000fe200007fe449 */
[----:B------:R-:W-:Y:S01]  /*8f660*/  IMAD.WIDE.U32 R56, R35, -0x3d1, RZ ;  /* 0xfffffc2f23387825 */ /* 0x000fe200078e00ff */
[----:B------:R-:W-:Y:S02]  /*8f670*/  IADD3 R64, P0, PT, R75, R64, RZ ;  /* 0x000000404b407210 */ /* 0x000fe40007f1e0ff */
[----:B------:R-:W-:Y:S01]  /*8f680*/  IADD3.X R49, P3, PT, RZ, R112, RZ, P3, !PT ;  /* 0x00000070ff317210 */ /* 0x000fe20001f7e4ff */
[----:B------:R-:W-:Y:S02]  /*8f690*/  IMAD R55, R40, 0x27c7f6e2, R55 ;  /* 0x27c7f6e228377824 */ /* 0x000fe400078e0237 */
[----:B------:R-:W-:Y:S01]  /*8f6a0*/  IMAD R42, R101, R38, R36 ;  /* 0x00000026652a7224 */ /* 0x000fe200078e0224 */
[----:B------:R-:W-:Y:S01]  /*8f6b0*/  IADD3.X R60, P3, PT, RZ, RZ, RZ, P3, !PT ;  /* 0x000000ffff3c7210 */ /* 0x000fe20001f7e4ff */
[----:B------:R-:W-:Y:S02]  /*8f6c0*/  IMAD.IADD R55, R15, 0x1, R55 ;  /* 0x000000010f377824 */ /* 0x000fe400078e0237 */
[----:B------:R-:W-:Y:S01]  /*8f6d0*/  IMAD.WIDE.U32 R56, P4, R22, -0x2, R56 ;  /* 0xfffffffe16387825 */ /* 0x000fe20007880038 */
[----:B------:R-:W-:-:S02]  /*8f6e0*/  IADD3.X R23, PT, PT, R41, R51, R42, P1, !PT ;  /* 0x0000003329177210 */ /* 0x000fc40000ffe42a */
[----:B------:R-:W-:Y:S01]  /*8f6f0*/  LOP3.LUT R55, R55, 0x3fffffff, RZ, 0xc0, !PT ;  /* 0x3fffffff37377812 */ /* 0x000fe200078ec0ff */
[----:B------:R-:W-:-:S04]  /*8f700*/  IMAD.WIDE.U32 R36, R14, -0x3d1, RZ ;  /* 0xfffffc2f0e247825 */ /* 0x000fc800078e00ff */
[----:B------:R-:W-:Y:S01]  /*8f710*/  IMAD.X R41, RZ, RZ, RZ, P4 ;  /* 0x000000ffff297224 */ /* 0x000fe200020e06ff */
[----:B------:R-:W-:Y:S01]  /*8f720*/  IADD3.X R114, P4, PT, R49, R114, RZ, P0, !PT ;  /* 0x0000007231727210 */ /* 0x000fe2000079e4ff */
[----:B------:R-:W-:Y:S01]  /*8f730*/  IMAD.WIDE.U32 R48, R35, -0x1, RZ ;  /* 0xffffffff23307825 */ /* 0x000fe200078e00ff */
[CC--:B------:R-:W-:Y:S02]  /*8f740*/  IADD3 RZ, P2, PT, R40.reuse, -R36.reuse, RZ ;  /* 0x8000002428ff7210 */ /* 0x0c0fe40007f5e0ff */
[----:B------:R-:W-:Y:S01]  /*8f750*/  ISETP.GE.U32.AND P1, PT, R40, R36, PT ;  /* 0x000000242800720c */ /* 0x000fe20003f26070 */
[----:B------:R-:W-:Y:S01]  /*8f760*/  IMAD.WIDE.U32 R50, R55, -0x1, RZ ;  /* 0xffffffff37327825 */ /* 0x000fe200078e00ff */
[----:B------:R-:W-:Y:S02]  /*8f770*/  IADD3 R36, P0, PT, R43, R56, RZ ;  /* 0x000000382b247210 */ /* 0x000fe40007f1e0ff */
[----:B------:R-:W-:Y:S01]  /*8f780*/  IADD3.X R60, P4, PT, RZ, R60, RZ, P4, !PT ;  /* 0x0000003cff3c7210 */ /* 0x000fe2000279e4ff */
[----:B------:R-:W-:-:S03]  /*8f790*/  IMAD.WIDE.U32 R52, R55, -0x3d1, RZ ;  /* 0xfffffc2f37347825 */ /* 0x000fc600078e00ff */
[----:B------:R-:W-:Y:S01]  /*8f7a0*/  IADD3.X R61, PT, PT, RZ, RZ, RZ, P4, P3 ;  /* 0x000000ffff3d7210 */ /* 0x000fe200027e64ff */
[----:B------:R-:W-:Y:S02]  /*8f7b0*/  IMAD.MOV.U32 R40, RZ, RZ, R57 ;  /* 0x000000ffff287224 */ /* 0x000fe400078e0039 */
[----:B------:R-:W-:-:S04]  /*8f7c0*/  IMAD.WIDE.U32 R42, R22, -0x1, RZ ;  /* 0xffffffff162a7825 */ /* 0x000fc800078e00ff */
[----:B------:R-:W-:-:S04]  /*8f7d0*/  IMAD.WIDE.U32 R48, P3, R22, -0x1, R48 ;  /* 0xffffffff16307825 */ /* 0x000fc80007860030 */
[----:B------:R-:W-:-:S04]  /*8f7e0*/  IMAD.WIDE.U32 R50, P4, R14, -0x1, R50 ;  /* 0xffffffff0e327825 */ /* 0x000fc80007880032 */
[----:B------:R-:W-:-:S04]  /*8f7f0*/  IMAD.WIDE.U32.X R40, R35, -0x2, R40, P0 ;  /* 0xfffffffe23287825 */ /* 0x000fc800000e0428 */
[----:B------:R-:W-:-:S04]  /*8f800*/  IMAD.WIDE.U32 R56, P0, R14, -0x2, R52 ;  /* 0xfffffffe0e387825 */ /* 0x000fc80007800034 */
[----:B------:R-:W-:-:S04]  /*8f810*/  IMAD.WIDE.U32 R58, R14, -0x1, RZ ;  /* 0xffffffff0e3a7825 */ /* 0x000fc800078e00ff */
[----:B------:R-:W-:Y:S02]  /*8f820*/  IMAD R38, R39, R32, RZ ;  /* 0x0000002027267224 */ /* 0x000fe400078e02ff */
[----:B------:R-:W-:Y:S01]  /*8f830*/  IMAD.X R15, R29, 0x1, ~R36, P6 ;  /* 0x000000011d0f7824 */ /* 0x000fe200030e0e24 */
[----:B------:R-:W-:Y:S01]  /*8f840*/  IADD3 RZ, P6, PT, R43, R48, RZ ;  /* 0x000000302bff7210 */ /* 0x000fe20007fde0ff */
[----:B------:R-:W-:Y:S01]  /*8f850*/  IMAD.X R39, RZ, RZ, RZ, P4 ;  /* 0x000000ffff277224 */ /* 0x000fe200020e06ff */
[----:B------:R-:W-:Y:S01]  /*8f860*/  ISETP.GE.U32.AND.EX P4, PT, R29, R36, PT, P5 ;  /* 0x000000241d00720c */ /* 0x000fe20003f86150 */
[----:B------:R-:W-:Y:S01]  /*8f870*/  IMAD.X R53, RZ, RZ, RZ, P0 ;  /* 0x000000ffff357224 */ /* 0x000fe200000e06ff */
[----:B------:R-:W-:Y:S01]  /*8f880*/  IADD3 R48, P0, PT, R37, R56, RZ ;  /* 0x0000003825307210 */ /* 0x000fe20007f1e0ff */
[----:B------:R-:W-:Y:S01]  /*8f890*/  IMAD.X R43, RZ, RZ, RZ, P3 ;  /* 0x000000ffff2b7224 */ /* 0x000fe200018e06ff */
[----:B------:R-:W-:Y:S01]  /*8f8a0*/  IADD3 RZ, P3, PT, R59, R50, RZ ;  /* 0x000000323bff7210 */ /* 0x000fe20007f7e0ff */
[----:B------:R-:W-:Y:S01]  /*8f8b0*/  IMAD.MOV.U32 R52, RZ, RZ, R57 ;  /* 0x000000ffff347224 */ /* 0x000fe200078e0039 */
[----:B------:R-:W-:Y:S01]  /*8f8c0*/  IADD3 R57, P5, PT, RZ, -R22, RZ ;  /* 0x80000016ff397210 */ /* 0x000fe20007fbe0ff */
[----:B------:R-:W-:Y:S01]  /*8f8d0*/  IMAD R59, R141, R19, R38 ;  /* 0x000000138d3b7224 */ /* 0x000fe200078e0226 */
[----:B------:R-:W-:Y:S01]  /*8f8e0*/  SEL R19, RZ, 0x1, P4 ;  /* 0x00000001ff137807 */ /* 0x000fe20002000000 */
[----:B------:R-:W-:Y:S01]  /*8f8f0*/  IMAD.WIDE.U32.X R52, R55, -0x2, R52, P0 ;  /* 0xfffffffe37347825 */ /* 0x000fe200000e0434 */
[----:B------:R-:W-:-:S02]  /*8f900*/  ISETP.GE.U32.AND.EX P1, PT, R7, R48, PT, P1 ;  /* 0x000000300700720c */ /* 0x000fc40003f26110 */
[----:B------:R-:W-:Y:S01]  /*8f910*/  IADD3 R127, P4, PT, R60, R127, RZ ;  /* 0x0000007f3c7f7210 */ /* 0x000fe20007f9e0ff */
[----:B------:R-:W-:Y:S01]  /*8f920*/  IMAD.X R63, RZ, RZ, ~R35, P5 ;  /* 0x000000ffff3f7224 */ /* 0x000fe200028e0e23 */
[----:B------:R-:W-:Y:S01]  /*8f930*/  IADD3 R50, P5, P0, R19, -R22, R40 ;  /* 0x8000001613327210 */ /* 0x000fe200078be028 */
[----:B------:R-:W-:Y:S01]  /*8f940*/  IMAD.MOV.U32 R42, RZ, RZ, R49 ;  /* 0x000000ffff2a7224 */ /* 0x000fe200078e0031 */
[----:B------:R-:W-:Y:S01]  /*8f950*/  SEL R19, RZ, 0x1, P1 ;  /* 0x00000001ff137807 */ /* 0x000fe20000800000 */
[----:B------:R-:W-:Y:S01]  /*8f960*/  IMAD.MOV.U32 R38, RZ, RZ, R51 ;  /* 0x000000ffff267224 */ /* 0x000fe200078e0033 */
[----:B------:R-:W-:Y:S01]  /*8f970*/  IADD3.X R80, P4, PT, R61, R80, RZ, P4, !PT ;  /* 0x000000503d507210 */ /* 0x000fe2000279e4ff */
[----:B------:R-:W-:Y:S01]  /*8f980*/  IMAD.WIDE.U32.X R36, R35, -0x1, R42, P6 ;  /* 0xffffffff23247825 */ /* 0x000fe200030e042a */
[----:B------:R-:W-:Y:S02]  /*8f990*/  IADD3 R61, P1, PT, RZ, -R14, RZ ;  /* 0x8000000eff3d7210 */ /* 0x000fe40007f3e0ff */
[----:B------:R-:W-:Y:S01]  /*8f9a0*/  IADD3.X R56, PT, PT, RZ, ~R35, R41, P5, P0 ;  /* 0x80000023ff387210 */ /* 0x000fe20002fe0429 */
[----:B------:R-:W-:Y:S01]  /*8f9b0*/  IMAD R12, R12, R13, RZ ;  /* 0x0000000d0c0c7224 */ /* 0x000fe200078e02ff */
[----:B------:R-:W-:Y:S01]  /*8f9c0*/  ISETP.GE.U32.AND P0, PT, R111, R50, PT ;  /* 0x000000326f00720c */ /* 0x000fe20003f06070 */
[----:B------:R-:W-:Y:S01]  /*8f9d0*/  IMAD.X R67, RZ, RZ, ~R55, P1 ;  /* 0x000000ffff437224 */ /* 0x000fe200008e0e37 */
[----:B------:R-:W-:Y:S01]  /*8f9e0*/  IADD3 R43, P5, P6, R19, -R14, R52 ;  /* 0x8000000e132b7210 */ /* 0x000fe20007ebe034 */
[----:B------:R-:W-:Y:S01]  /*8f9f0*/  IMAD.WIDE.U32 R44, R141, R32, R44 ;  /* 0x000000208d2c7225 */ /* 0x000fe200078e002c */
[----:B------:R-:W-:-:S02]  /*8fa00*/  ISETP.GE.U32.AND.EX P1, PT, R113, R56, PT, P0 ;  /* 0x000000387100720c */ /* 0x000fc40003f26100 */
[----:B------:R-:W-:Y:S01]  /*8fa10*/  IADD3.X R49, PT, PT, RZ, ~R55, R53, P5, P6 ;  /* 0x80000037ff317210 */ /* 0x000fe20002fec435 */
[----:B------:R-:W-:Y:S01]  /*8fa20*/  IMAD R101, R101, R34, R12 ;  /* 0x0000002265657224 */ /* 0x000fe200078e020c */
[----:B------:R-:W-:Y:S01]  /*8fa30*/  IADD3 R65, P6, PT, R65, R46, RZ ;  /* 0x0000002e41417210 */ /* 0x000fe20007fde0ff */
[----:B------:R-:W-:Y:S01]  /*8fa40*/  IMAD.IADD R45, R45, 0x1, R59 ;  /* 0x000000012d2d7824 */ /* 0x000fe200078e023b */
[----:B------:R-:W-:Y:S01]  /*8fa50*/  IADD3 RZ, P0, PT, R40, R57, RZ ;  /* 0x0000003928ff7210 */ /* 0x000fe20007f1e0ff */
[----:B------:R-:W-:Y:S01]  /*8fa60*/  IMAD.WIDE.U32 R8, R31, R6, R8 ;  /* 0x000000061f087225 */ /* 0x000fe200078e0008 */
[----:B------:R-:W-:Y:S02]  /*8fa70*/  SEL R19, RZ, 0x1, P1 ;  /* 0x00000001ff137807 */ /* 0x000fe40000800000 */
[----:B------:R-:W-:Y:S01]  /*8fa80*/  IADD3 R54, P1, PT, R127, R54, RZ ;  /* 0x000000367f367210 */ /* 0x000fe20007f3e0ff */
[----:B------:R-:W-:Y:S01]  /*8fa90*/  IMAD.WIDE.U32 R16, R24, R27, R16 ;  /* 0x0000001b18107225 */ /* 0x000fe200078e0010 */
[----:B------:R-:W-:-:S02]  /*8faa0*/  IADD3.X R47, P6, PT, R28, R47, RZ, P6, !PT ;  /* 0x0000002f1c2f7210 */ /* 0x000fc400037de4ff */
[----:B------:R-:W-:Y:S01]  /*8fab0*/  IADD3 RZ, P5, PT, R52, R61, RZ ;  /* 0x0000003d34ff7210 */ /* 0x000fe20007fbe0ff */
[----:B------:R-:W-:Y:S01]  /*8fac0*/  IMAD.WIDE.U32.X R28, R55, -0x1, R38, P3 ;  /* 0xffffffff371c7825 */ /* 0x000fe200018e0426 */
[----:B------:R-:W-:Y:S02]  /*8fad0*/  IADD3.X RZ, P0, PT, R41, R63, RZ, P0, !PT ;  /* 0x0000003f29ff7210 */ /* 0x000fe4000071e4ff */
[----:B------:R-:W-:Y:S02]  /*8fae0*/  ISETP.GE.U32.AND P3, PT, R64, R43, PT ;  /* 0x0000002b4000720c */ /* 0x000fe40003f66070 */
[----:B------:R-:W-:Y:S02]  /*8faf0*/  IADD3.X R51, P1, PT, R80, R33, RZ, P1, !PT ;  /* 0x0000002150337210 */ /* 0x000fe40000f3e4ff */
[----:B------:R-:W-:Y:S02]  /*8fb00*/  IADD3.X RZ, P5, PT, R53, R67, RZ, P5, !PT ;  /* 0x0000004335ff7210 */ /* 0x000fe40002fbe4ff */
[----:B------:R-:W-:-:S02]  /*8fb10*/  IADD3.X R32, P0, PT, RZ, R36, RZ, P0, !PT ;  /* 0x00000024ff207210 */ /* 0x000fc4000071e4ff */
[----:B------:R-:W-:Y:S02]  /*8fb20*/  ISETP.GE.U32.AND.EX P3, PT, R114, R49, PT, P3 ;  /* 0x000000317200720c */ /* 0x000fe40003f66130 */
[----:B------:R-:W-:Y:S01]  /*8fb30*/  IADD3.X R39, P1, P4, R65, RZ, RZ, P1, P4 ;  /* 0x000000ff41277210 */ /* 0x000fe20000c284ff */
[----:B------:R-:W-:Y:S01]  /*8fb40*/  IMAD.X R38, RZ, RZ, R37, P0 ;  /* 0x000000ffff267224 */ /* 0x000fe200000e0625 */
[----:B------:R-:W-:Y:S02]  /*8fb50*/  IADD3.X R12, P5, PT, RZ, R28, RZ, P5, !PT ;  /* 0x0000001cff0c7210 */ /* 0x000fe40002fbe4ff */
[----:B------:R-:W-:Y:S02]  /*8fb60*/  SEL R33, RZ, 0x1, P3 ;  /* 0x00000001ff217807 */ /* 0x000fe40001800000 */
[----:B------:R-:W-:Y:S02]  /*8fb70*/  IADD3 R41, P0, P3, R19, -R22, R32 ;  /* 0x8000001613297210 */ /* 0x000fe40007b1e020 */
[----:B------:R-:W-:-:S02]  /*8fb80*/  IADD3.X R19, PT, PT, R47, RZ, RZ, P1, P4 ;  /* 0x000000ff2f137210 */ /* 0x000fc40000fe84ff */
[----:B------:R-:W-:Y:S01]  /*8fb90*/  IADD3 RZ, P4, PT, R32, R57, RZ ;  /* 0x0000003920ff7210 */ /* 0x000fe20007f9e0ff */
[----:B------:R-:W-:Y:S01]  /*8fba0*/  IMAD.X R32, RZ, RZ, R29, P5 ;  /* 0x000000ffff207224 */ /* 0x000fe200028e061d */
[----:B------:R-:W-:Y:S02]  /*8fbb0*/  IADD3.X R47, PT, PT, RZ, ~R35, R38, P0, P3 ;  /* 0x80000023ff2f7210 */ /* 0x000fe400007e6426 */
[----:B------:R-:W-:Y:S02]  /*8fbc0*/  ISETP.GE.U32.AND P5, PT, R10, R41, PT ;  /* 0x000000290a00720c */ /* 0x000fe40003fa6070 */
[----:B------:R-:W-:Y:S02]  /*8fbd0*/  IADD3 RZ, P1, PT, R12, R61, RZ ;  /* 0x0000003d0cff7210 */ /* 0x000fe40007f3e0ff */
[----:B------:R-:W-:Y:S01]  /*8fbe0*/  IADD3 R33, P3, P0, R33, -R14, R12 ;  /* 0x8000000e21217210 */ /* 0x000fe2000787e00c */
[----:B------:R-:W-:Y:S01]  /*8fbf0*/  IMAD.WIDE.U32 R12, R13, R34, R44 ;  /* 0x000000220d0c7225 */ /* 0x000fe200078e002c */
[----:B------:R-:W-:-:S02]  /*8fc00*/  IADD3.X RZ, P4, PT, R38, R63, RZ, P4, !PT ;  /* 0x0000003f26ff7210 */ /* 0x000fc4000279e4ff */
[----:B------:R-:W-:Y:S02]  /*8fc10*/  ISETP.GE.U32.AND.EX P5, PT, R18, R47, PT, P5 ;  /* 0x0000002f1200720c */ /* 0x000fe40003fa6150 */
[----:B------:R-:W-:Y:S02]  /*8fc20*/  IADD3.X R34, PT, PT, RZ, ~R55, R32, P3, P0 ;  /* 0x80000037ff227210 */ /* 0x000fe40001fe0420 */
[----:B------:R-:W-:Y:S02]  /*8fc30*/  ISETP.GE.U32.AND P0, PT, R54, R33, PT ;  /* 0x000000213600720c */ /* 0x000fe40003f06070 */
[----:B------:R-:W-:Y:S02]  /*8fc40*/  IADD3 R45, P3, PT, R39, R12, RZ ;  /* 0x0000000c272d7210 */ /* 0x000fe40007f7e0ff */
[----:B------:R-:W-:Y:S02]  /*8fc50*/  IADD3.X R12, P4, PT, RZ, R36, RZ, P4, !PT ;  /* 0x00000024ff0c7210 */ /* 0x000fe4000279e4ff */
[----:B------:R-:W-:-:S02]  /*8fc60*/  SEL R39, RZ, 0x1, P5 ;  /* 0x00000001ff277807 */ /* 0x000fc40002800000 */
[----:B------:R-:W-:Y:S02]  /*8fc70*/  IADD3.X RZ, P1, PT, R32, R67, RZ, P1, !PT ;  /* 0x0000004320ff7210 */ /* 0x000fe40000f3e4ff */
[----:B------:R-:W-:Y:S02]  /*8fc80*/  IADD3.X R40, PT, PT, R19, R13, R101, P3, !PT ;  /* 0x0000000d13287210 */ /* 0x000fe40001ffe465 */
[----:B------:R-:W-:Y:S02]  /*8fc90*/  ISETP.GE.U32.AND.EX P0, PT, R51, R34, PT, P0 ;  /* 0x000000223300720c */ /* 0x000fe40003f06100 */
[----:B------:R-:W-:Y:S01]  /*8fca0*/  IADD3 R39, P3, P5, R39, -R22, R12 ;  /* 0x8000001627277210 */ /* 0x000fe20007d7e00c */
[----:B------:R-:W-:Y:S01]  /*8fcb0*/  IMAD.X R22, RZ, RZ, R37, P4 ;  /* 0x000000ffff167224 */ /* 0x000fe200020e0625 */
[----:B------:R-:W-:Y:S02]  /*8fcc0*/  IADD3.X R32, P1, PT, RZ, R28, RZ, P1, !PT ;  /* 0x0000001cff207210 */ /* 0x000fe40000f3e4ff */
[----:B------:R-:W-:-:S02]  /*8fcd0*/  SEL R13, RZ, 0x1, P0 ;  /* 0x00000001ff0d7807 */ /* 0x000fc40000000000 */
[----:B------:R-:W-:Y:S01]  /*8fce0*/  IADD3 RZ, P4, PT, R12, R57, RZ ;  /* 0x000000390cff7210 */ /* 0x000fe20007f9e0ff */
[----:B------:R-:W-:Y:S01]  /*8fcf0*/  IMAD.X R12, RZ, RZ, R29, P1 ;  /* 0x000000ffff0c7224 */ /* 0x000fe200008e061d */
[----:B------:R-:W-:Y:S02]  /*8fd00*/  IADD3 RZ, P0, PT, R32, R61, RZ ;  /* 0x0000003d20ff7210 */ /* 0x000fe40007f1e0ff */
[----:B------:R-:W-:Y:S02]  /*8fd10*/  IADD3.X R38, PT, PT, RZ, ~R35, R22, P3, P5 ;  /* 0x80000023ff267210 */ /* 0x000fe40001fea416 */
[----:B------:R-:W-:Y:S02]  /*8fd20*/  IADD3 R32, P3, P5, R13, -R14, R32 ;  /* 0x8000000e0d207210 */ /* 0x000fe40007d7e020 */
[----:B------:R-:W-:Y:S02]  /*8fd30*/  IADD3.X R8, P6, PT, R8, R88, RZ, P6, !PT ;  /* 0x0000005808087210 */ /* 0x000fe400037de4ff */
[----:B------:R-:W-:-:S02]  /*8fd40*/  IADD3.X R55, PT, PT, RZ, ~R55, R12, P3, P5 ;  /* 0x80000037ff377210 */ /* 0x000fc40001fea40c */
[----:B------:R-:W-:Y:S02]  /*8fd50*/  ISETP.GE.U32.AND P3, PT, R20, R39, PT ;  /* 0x000000271400720c */ /* 0x000fe40003f66070 */
[----:B------:R-:W-:Y:S02]  /*8fd60*/  ISETP.GE.U32.AND P1, PT, R45, R32, PT ;  /* 0x000000202d00720c */ /* 0x000fe40003f26070 */
[----:B------:R-:W-:Y:S02]  /*8fd70*/  ISETP.GE.U32.AND.EX P3, PT, R23, R38, PT, P3 ;  /* 0x000000261700720c */ /* 0x000fe40003f66130 */
[----:B------:R-:W-:Y:S02]  /*8fd80*/  ISETP.GE.U32.AND.EX P1, PT, R40, R55, PT, P1 ;  /* 0x000000372800720c */ /* 0x000fe40003f26110 */
[----:B------:R-:W-:Y:S02]  /*8fd90*/  IADD3.X R9, PT, PT, R89, R9, R25, P6, !PT ;  /* 0x0000000959097210 */ /* 0x000fe400037fe419 */
[----:B------:R-:W-:-:S02]  /*8fda0*/  IADD3.X RZ, P4, PT, R22, R63, RZ, P4, !PT ;  /* 0x0000003f16ff7210 */ /* 0x000fc4000279e4ff */
[----:B------:R-:W-:Y:S01]  /*8fdb0*/  SEL R25, RZ, 0x1, P3 ;  /* 0x00000001ff197807 */ /* 0x000fe20001800000 */
[----:B------:R-:W-:Y:S01]  /*8fdc0*/  IMAD.WIDE.U32 R26, R26, R27, R8 ;  /* 0x0000001b1a1a7225 */ /* 0x000fe200078e0008 */
[----:B------:R-:W-:Y:S02]  /*8fdd0*/  IADD3.X RZ, P0, PT, R12, R67, RZ, P0, !PT ;  /* 0x000000430cff7210 */ /* 0x000fe4000071e4ff */
[----:B------:R-:W-:Y:S01]  /*8fde0*/  SEL R19, RZ, 0x1, P1 ;  /* 0x00000001ff137807 */ /* 0x000fe20000800000 */
[----:B------:R-:W-:Y:S01]  /*8fdf0*/  IMAD.X R8, R7, 0x1, ~R48, P2 ;  /* 0x0000000107087824 */ /* 0x000fe200010e0e30 */
[----:B------:R-:W-:Y:S02]  /*8fe00*/  IADD3.X R25, P4, PT, R25, R36, RZ, P4, !PT ;  /* 0x0000002419197210 */ /* 0x000fe4000279e4ff */
[----:B------:R-:W-:Y:S02]  /*8fe10*/  IADD3.X R19, P0, PT, R19, R28, RZ, P0, !PT ;  /* 0x0000001c13137210 */ /* 0x000fe4000071e4ff */
[----:B------:R-:W-:Y:S01]  /*8fe20*/  IADD3 R25, P1, PT, -R25, R16, RZ ;  /* 0x0000001019197210 */ /* 0x000fe20007f3e1ff */
[----:B------:R-:W-:Y:S01]  /*8fe30*/  IMAD.X R36, RZ, RZ, R37, P4 ;  /* 0x000000ffff247224 */ /* 0x000fe200020e0625 */
[----:B------:R-:W-:Y:S01]  /*8fe40*/  IADD3 R19, P3, PT, -R19, R26, RZ ;  /* 0x0000001a13137210 */ /* 0x000fe20007f7e1ff */
[----:B------:R-:W-:Y:S01]  /*8fe50*/  IMAD.X R29, RZ, RZ, R29, P0 ;  /* 0x000000ffff1d7224 */ /* 0x000fe200000e061d */
[----:B------:R-:W-:-:S02]  /*8fe60*/  IADD3 R6, P0, PT, -R50, R111, RZ ;  /* 0x0000006f32067210 */ /* 0x000fc40007f1e1ff */
[----:B------:R-:W-:Y:S02]  /*8fe70*/  IADD3.X R16, PT, PT, ~R36, R17, R21, P1, !PT ;  /* 0x0000001124107210 */ /* 0x000fe40000ffe515 */
[----:B------:R-:W-:Y:S01]  /*8fe80*/  IADD3.X R12, PT, PT, ~R29, R27, R30, P3, !PT ;  /* 0x0000001b1d0c7210 */ /* 0x000fe20001ffe51e */
[----:B------:R-:W-:Y:S01]  /*8fe90*/  IMAD.X R113, R113, 0x1, ~R56, P0 ;  /* 0x0000000171717824 */ /* 0x000fe200000e0e38 */
[----:B------:R-:W-:Y:S02]  /*8fea0*/  SHF.L.W.U32.HI R7, R25, 0x2, R16 ;  /* 0x0000000219077819 */ /* 0x000fe40000010e10 */
[----:B------:R-:W-:Y:S02]  /*8feb0*/  SHF.L.W.U32.HI R12, R19, 0x2, R12 ;  /* 0x00000002130c7819 */ /* 0x000fe40000010e0c */
[----:B------:R-:W-:Y:S02]  /*8fec0*/  SHF.R.S32.HI R24, RZ, 0x1f, R7 ;  /* 0x0000001fff187819 */ /* 0x000fe40000011407 */
[----:B------:R-:W-:-:S02]  /*8fed0*/  IADD3 R9, P2, PT, -R43, R64, RZ ;  /* 0x000000402b097210 */ /* 0x000fc40007f5e1ff */
[----:B------:R-:W-:Y:S02]  /*8fee0*/  SHF.R.S32.HI R14, RZ, 0x1f, R12 ;  /* 0x0000001fff0e7819 */ /* 0x000fe4000001140c */
[----:B------:R-:W-:Y:S01]  /*8fef0*/  SHF.L.W.U32.HI R15, R15, 0x2, R6 ;  /* 0x000000020f0f7819 */ /* 0x000fe20000010e06 */
[----:B------:R-:W-:Y:S01]  /*8ff00*/  IMAD.X R114, R114, 0x1, ~R49, P2 ;  /* 0x0000000172727824 */ /* 0x000fe200010e0e31 */
[----:B------:R-:W-:Y:S02]  /*8ff10*/  LOP3.LUT R22, R24, 0xfffffc2f, RZ, 0xc0, !PT ;  /* 0xfffffc2f18167812 */ /* 0x000fe400078ec0ff */
[----:B------:R-:W-:Y:S02]  /*8ff20*/  SHF.R.S32.HI R26, RZ, 0x1f, R7 ;  /* 0x0000001fff1a7819 */ /* 0x000fe40000011407 */
[----:B------:R-:W-:Y:S02]  /*8ff30*/  SHF.L.W.U32.HI R8, R8, 0x2, R9 ;  /* 0x0000000208087819 */ /* 0x000fe40000010e09 */
[----:B------:R-:W-:-:S02]  /*8ff40*/  LOP3.LUT R13, R14, 0xfffffc2f, RZ, 0xc0, !PT ;  /* 0xfffffc2f0e0d7812 */ /* 0x000fc400078ec0ff */
[----:B------:R-:W-:Y:S02]  /*8ff50*/  SHF.R.S32.HI R16, RZ, 0x1f, R12 ;  /* 0x0000001fff107819 */ /* 0x000fe4000001140c */
[----:B------:R-:W-:Y:S02]  /*8ff60*/  IADD3 R99, P2, PT, R15, R22, RZ ;  /* 0x000000160f637210 */ /* 0x000fe40007f5e0ff */
[----:B------:R-:W-:Y:S02]  /*8ff70*/  SHF.L.W.U32.HI R6, R6, 0x2, R113 ;  /* 0x0000000206067819 */ /* 0x000fe40000010e71 */
[----:B------:R-:W-:Y:S02]  /*8ff80*/  LOP3.LUT R15, R26, 0xfffffffe, RZ, 0xc0, !PT ;  /* 0xfffffffe1a0f7812 */ /* 0x000fe400078ec0ff */
[----:B------:R-:W-:Y:S02]  /*8ff90*/  IADD3 R30, P3, PT, R8, R13, RZ ;  /* 0x0000000d081e7210 */ /* 0x000fe40007f7e0ff */
[----:B------:R-:W-:Y:S01]  /*8ffa0*/  SHF.L.W.U32.HI R9, R9, 0x2, R114 ;  /* 0x0000000209097819 */ /* 0x000fe20000010e72 */
[----:B------:R-:W-:Y:S01]  /*8ffb0*/  IMAD.X R48, R6, 0x1, R15, P2 ;  /* 0x0000000106307824 */ /* 0x000fe200010e060f */
[----:B------:R-:W-:-:S02]  /*8ffc0*/  LOP3.LUT R8, R16, 0xfffffffe, RZ, 0xc0, !PT ;  /* 0xfffffffe10087812 */ /* 0x000fc400078ec0ff */
[----:B------:R-:W-:Y:S02]  /*8ffd0*/  ISETP.GE.U32.AND P0, PT, R99, R22, PT ;  /* 0x000000166300720c */ /* 0x000fe40003f06070 */
        /* <DEDUP_REMOVED lines=22> */
[----:B------:R-:W-:Y:S02]  /*90140*/  IADD3.X R36, P5, PT, R8, R9, RZ, P5, !PT ;  /* 0x0000000908247210 */ /* 0x000fe40002fbe4ff */
[----:B------:R-:W-:Y:S02]  /*90150*/  IADD3.X R9, P1, PT, RZ, RZ, RZ, P1, !PT ;  /* 0x000000ffff097210 */ /* 0x000fe40000f3e4ff */
[----:B------:R-:W-:Y:S02]  /*90160*/  IADD3 R20, P3, PT, -R39, R20, RZ ;  /* 0x0000001427147210 */ /* 0x000fe40007f7e1ff */
[----:B------:R-:W-:Y:S02]  /*90170*/  IADD3.X R13, P2, PT, RZ, R13, RZ, P2, !PT ;  /* 0x0000000dff0d7210 */ /* 0x000fe4000175e4ff */
[----:B------:R-:W-:Y:S01]  /*90180*/  IADD3 R10, P6, PT, -R32, R45, RZ ;  /* 0x0000002d200a7210 */ /* 0x000fe20007fde1ff */
[----:B------:R-:W-:Y:S01]  /*90190*/  IMAD.X R23, R23, 0x1, ~R38, P3 ;  /* 0x0000000117177824 */ /* 0x000fe200018e0e26 */
[----:B------:R-:W-:-:S02]  /*901a0*/  IADD3.X R9, P5, PT, RZ, R9, RZ, P5, !PT ;  /* 0x00000009ff097210 */ /* 0x000fc40002fbe4ff */
[----:B------:R-:W-:Y:S02]  /*901b0*/  SHF.L.W.U32.HI R6, R18, 0x2, R20 ;  /* 0x0000000212067819 */ /* 0x000fe40000010e14 */
[----:B------:R-:W-:Y:S02]  /*901c0*/  IADD3 R13, P4, PT, R13, R24, RZ ;  /* 0x000000180d0d7210 */ /* 0x000fe40007f9e0ff */
[----:B------:R-:W-:Y:S01]  /*901d0*/  SHF.L.W.U32.HI R8, R15, 0x2, R10 ;  /* 0x000000020f087819 */ /* 0x000fe20000010e0a */
[----:B------:R-:W-:Y:S01]  /*901e0*/  IMAD.X R15, R40, 0x1, ~R55, P6 ;  /* 0x00000001280f7824 */ /* 0x000fe200030e0e37 */
[----:B------:R-:W-:Y:S02]  /*901f0*/  IADD3 R9, P3, PT, R9, R14, RZ ;  /* 0x0000000e09097210 */ /* 0x000fe40007f7e0ff */
[----:B------:R-:W-:Y:S02]  /*90200*/  IADD3 R28, P6, PT, R6, R13, RZ ;  /* 0x0000000d061c7210 */ /* 0x000fe40007fde0ff */
[----:B------:R-:W-:-:S02]  /*90210*/  IADD3.X R13, PT, PT, RZ, RZ, RZ, P2, P0 ;  /* 0x000000ffff0d7210 */ /* 0x000fc400017e04ff */
[----:B------:R-:W-:Y:S02]  /*90220*/  IADD3 R17, P0, PT, R8, R9, RZ ;  /* 0x0000000908117210 */ /* 0x000fe40007f1e0ff */
[----:B------:R-:W-:Y:S02]  /*90230*/  IADD3.X R9, PT, PT, RZ, RZ, RZ, P5, P1 ;  /* 0x000000ffff097210 */ /* 0x000fe40002fe24ff */
[----:B------:R-:W-:Y:S02]  /*90240*/  SHF.L.W.U32.HI R8, R10, 0x2, R15 ;  /* 0x000000020a087819 */ /* 0x000fe40000010e0f */
[----:B------:R-:W-:Y:S02]  /*90250*/  IADD3.X R9, P3, PT, R9, R16, RZ, P3, !PT ;  /* 0x0000001009097210 */ /* 0x000fe40001f7e4ff */
[----:B------:R-:W-:Y:S02]  /*90260*/  SHF.L.W.U32.HI R6, R20, 0x2, R23 ;  /* 0x0000000214067819 */ /* 0x000fe40000010e17 */
[----:B------:R-:W-:-:S02]  /*90270*/  IADD3.X R13, P1, PT, R13, R26, RZ, P4, !PT ;  /* 0x0000001a0d0d7210 */ /* 0x000fc4000273e4ff */
[----:B------:R-:W-:Y:S02]  /*90280*/  IADD3.X R22, P2, PT, R8, R9, RZ, P0, !PT ;  /* 0x0000000908167210 */ /* 0x000fe4000075e4ff */
[----:B------:R-:W-:Y:S02]  /*90290*/  IADD3.X R39, P6, PT, R6, R13, RZ, P6, !PT ;  /* 0x0000000d06277210 */ /* 0x000fe400037de4ff */
[----:B------:R-:W-:Y:S02]  /*902a0*/  SHF.L.W.U32.HI R8, R15, 0x2, R19 ;  /* 0x000000020f087819 */ /* 0x000fe40000010e13 */
[----:B------:R-:W-:Y:S02]  /*902b0*/  IADD3.X R9, P3, P2, R14, RZ, RZ, P2, P3 ;  /* 0x000000ff0e097210 */ /* 0x000fe400012664ff */
[----:B------:R-:W-:Y:S01]  /*902c0*/  SHF.L.W.U32.HI R6, R23, 0x2, R25 ;  /* 0x0000000217067819 */ /* 0x000fe20000010e19 */
[----:B------:R-:W-:Y:S01]  /*902d0*/  IMAD.MOV.U32 R25, RZ, RZ, R11 ;  /* 0x000000ffff197224 */ /* 0x000fe200078e000b */
[----:B------:R-:W-:-:S02]  /*902e0*/  IADD3.X R13, P0, P1, R24, RZ, RZ, P6, P1 ;  /* 0x000000ff180d7210 */ /* 0x000fc400031024ff */
[----:B------:R-:W-:Y:S02]  /*902f0*/  IADD3 R18, P5, PT, R8, R9, RZ ;  /* 0x0000000908127210 */ /* 0x000fe40007fbe0ff */
[----:B------:R-:W-:Y:S02]  /*90300*/  IADD3 R13, P4, PT, R6, R13, RZ ;  /* 0x0000000d060d7210 */ /* 0x000fe40007f9e0ff */
[----:B------:R-:W-:Y:S02]  /*90310*/  IADD3.X R9, PT, PT, R16, RZ, RZ, P3, P2 ;  /* 0x000000ff10097210 */ /* 0x000fe40001fe44ff */
[----:B------:R-:W-:-:S03]  /*90320*/  IADD3.X R6, PT, PT, R26, RZ, RZ, P0, P1 ;  /* 0x000000ff1a067210 */ /* 0x000fc600007e24ff */
[----:B------:R-:W-:Y:S02]  /*90330*/  IMAD.X R15, R12, 0x1, R9, P5 ;  /* 0x000000010c0f7824 */ /* 0x000fe400028e0609 */
[----:B------:R-:W-:Y:S02]  /*90340*/  IMAD.X R8, R7, 0x1, R6, P4 ;  /* 0x0000000107087824 */ /* 0x000fe400020e0606 */
        /* <DEDUP_REMOVED lines=34> */
[----:B------:R-:W-:Y:S02]  /*90570*/  IADD3 R5, P1, PT, R5, R17, RZ ;  /* 0x0000001105057210 */ /* 0x000fe40007f3e0ff */
[----:B------:R-:W-:Y:S02]  /*90580*/  ISETP.GE.U32.AND.EX P0, PT, R10, R3, PT, P3 ;  /* 0x000000030a00720c */ /* 0x000fe40003f06130 */
        /* <DEDUP_REMOVED lines=24> */
[----:B------:R-:W-:-:S05]  /*90710*/  IMAD.X R20, R3, 0x1, R20, P1 ;  /* 0x0000000103147824 */ /* 0x000fca00008e0614 */
[----:B------:R-:W-:-:S04]  /*90720*/  ISETP.GE.U32.AND.EX P0, PT, R20, R3, PT, P0 ;  /* 0x000000031400720c */ /* 0x000fc80003f06100 */
[----:B------:R-:W-:-:S04]  /*90730*/  SEL R22, RZ, 0x1, P0 ;  /* 0x00000001ff167807 */ /* 0x000fc80000000000 */
[----:B------:R-:W-:-:S04]  /*90740*/  IADD3 R22, P0, PT, R22, R31, RZ ;  /* 0x0000001f16167210 */ /* 0x000fc80007f1e0ff */
[----:B------:R-:W-:Y:S02]  /*90750*/  IADD3 R22, P1, PT, R22, R7, RZ ;  /* 0x0000000716167210 */ /* 0x000fe40007f3e0ff */
[----:B------:R-:W-:-:S04]  /*90760*/  IADD3.X R21, P0, PT, RZ, R29, RZ, P0, !PT ;  /* 0x0000001dff157210 */ /* 0x000fc8000071e4ff */
[----:B------:R-:W-:Y:S02]  /*90770*/  IADD3.X R21, P1, PT, R21, R10, RZ, P1, !PT ;  /* 0x0000000a15157210 */ /* 0x000fe40000f3e4ff */
[----:B------:R-:W-:-:S04]  /*90780*/  IADD3.X R23, P0, PT, RZ, RZ, RZ, P0, !PT ;  /* 0x000000ffff177210 */ /* 0x000fc8000071e4ff */
[----:B------:R-:W-:-:S04]  /*90790*/  IADD3.X R23, P1, PT, RZ, R23, RZ, P1, !PT ;  /* 0x00000017ff177210 */ /* 0x000fc80000f3e4ff */
[----:B------:R-:W-:Y:S02]  /*907a0*/  IADD3 R23, P2, PT, R23, R31, RZ ;  /* 0x0000001f17177210 */ /* 0x000fe40007f5e0ff */
[----:B------:R-:W-:Y:S02]  /*907b0*/  IADD3.X R28, PT, PT, RZ, RZ, RZ, P1, P0 ;  /* 0x000000ffff1c7210 */ /* 0x000fe40000fe04ff */
[----:B------:R-:W-:Y:S02]  /*907c0*/  IADD3 R23, P0, PT, R23, R8, RZ ;  /* 0x0000000817177210 */ /* 0x000fe40007f1e0ff */
[----:B------:R-:W-:-:S04]  /*907d0*/  IADD3.X R28, P1, PT, R28, R29, RZ, P2, !PT ;  /* 0x0000001d1c1c7210 */ /* 0x000fc8000173e4ff */
[----:B------:R-:W-:-:S04]  /*907e0*/  IADD3.X R28, P0, PT, R28, R5, RZ, P0, !PT ;  /* 0x000000051c1c7210 */ /* 0x000fc8000071e4ff */
[----:B------:R-:W-:-:S04]  /*907f0*/  IADD3.X R31, P0, P1, R31, RZ, RZ, P0, P1 ;  /* 0x000000ff1f1f7210 */ /* 0x000fc800001024ff */
[----:B------:R-:W-:Y:S02]  /*90800*/  IADD3 R31, P2, PT, R31, R4, RZ ;  /* 0x000000041f1f7210 */ /* 0x000fe40007f5e0ff */
[----:B------:R-:W-:-:S05]  /*90810*/  IADD3.X R29, PT, PT, R29, RZ, RZ, P0, P1 ;  /* 0x000000ff1d1d7210 */ /* 0x000fca00007e24ff */
[----:B------:R-:W-:-:S07]  /*90820*/  IMAD.X R29, R29, 0x1, R6, P2 ;  /* 0x000000011d1d7824 */ /* 0x000fce00010e0606 */
.L_x_260:
[----:B------:R-:W-:Y:S01]  /*90830*/  CS2R R24, SRZ ;  /* 0x0000000000187805 */ /* 0x000fe2000001ff00 */
[----:B------:R-:W-:Y:S01]  /*90840*/  IMAD.WIDE.U32 R2, R22, R22, RZ ;  /* 0x0000001616027225 */ /* 0x000fe200078e00ff */
[----:B------:R-:W-:-:S03]  /*90850*/  CS2R R26, SRZ ;  /* 0x00000000001a7805 */ /* 0x000fc6000001ff00 */
[----:B------:R-:W-:Y:S01]  /*90860*/  IMAD.WIDE.U32 R12, R22, R19, RZ ;  /* 0x00000013160c7225 */ /* 0x000fe200078e00ff */
[----:B------:R-:W-:-:S03]  /*90870*/  LOP3.LUT R32, R2, 0xfffffffd, RZ, 0xc0, !PT ;  /* 0xfffffffd02207812 */ /* 0x000fc600078ec0ff */
[----:B------:R-:W-:-:S04]  /*90880*/  IMAD.WIDE.U32 R34, R23, R19, RZ ;  /* 0x0000001317227225 */ /* 0x000fc800078e00ff */
[----:B------:R-:W-:Y:S02]  /*90890*/  IMAD.IADD R36, R24, 0x1, R3 ;  /* 0x0000000118247824 */ /* 0x000fe400078e0203 */
[----:B------:R-:W-:-:S04]  /*908a0*/  IMAD.WIDE.U32 R8, R21, R19, RZ ;  /* 0x0000001315087225 */ /* 0x000fc800078e00ff */
[----:B------:R-:W-:-:S04]  /*908b0*/  IMAD.WIDE.U32 R10, R22, R20, RZ ;  /* 0x00000014160a7225 */ /* 0x000fc800078e00ff */
[----:B------:R-:W-:Y:S02]  /*908c0*/  IMAD.IADD R57, R13, 0x1, R24 ;  /* 0x000000010d397824 */ /* 0x000fe400078e0218 */
[----:B------:R-:W-:-:S03]  /*908d0*/  IMAD.WIDE.U32 R2, R19, R19, RZ ;  /* 0x0000001313027225 */ /* 0x000fc600078e00ff */
[----:B------:R-:W-:Y:S01]  /*908e0*/  IADD3 R57, P2, P3, R10, R57, R8 ;  /* 0x000000390a397210 */ /* 0x000fe20007b5e008 */
[----:B------:R-:W-:Y:S01]  /*908f0*/  IMAD.WIDE.U32 R4, R28, R19, RZ ;  /* 0x000000131c047225 */ /* 0x000fe200078e00ff */
[----:B------:R-:W-:Y:S02]  /*90900*/  LOP3.LUT R55, R2, 0xfffffffd, RZ, 0xc0, !PT ;  /* 0xfffffffd02377812 */ /* 0x000fe400078ec0ff */
[----:B------:R-:W-:Y:S01]  /*90910*/  SHF.R.U32.HI R13, RZ, 0x1f, R57 ;  /* 0x0000001fff0d7819 */ /* 0x000fe20000011639 */
[----:B------:R-:W-:-:S04]  /*90920*/  IMAD.WIDE.U32 R6, R23, R20, RZ ;  /* 0x0000001417067225 */ /* 0x000fc800078e00ff */
[----:B------:R-:W-:Y:S02]  /*90930*/  IMAD.IADD R35, R35, 0x1, R25 ;  /* 0x0000000123237824 */ /* 0x000fe400078e0219 */
[----:B------:R-:W-:Y:S02]  /*90940*/  IMAD.IADD R2, R5, 0x1, R27 ;  /* 0x0000000105027824 */ /* 0x000fe400078e021b */
[----:B------:R-:W-:Y:S01]  /*90950*/  IMAD.MOV.U32 R33, RZ, RZ, RZ ;  /* 0x000000ffff217224 */ /* 0x000fe200078e00ff */
[----:B------:R-:W-:Y:S01]  /*90960*/  IADD3 R35, P6, P4, R6, R35, R4 ;  /* 0x0000002306237210 */ /* 0x000fe20007cde004 */
[----:B------:R-:W-:Y:S02]  /*90970*/  IMAD.MOV.U32 R30, RZ, RZ, RZ ;  /* 0x000000ffff1e7224 */ /* 0x000fe400078e00ff */
[----:B------:R-:W-:Y:S01]  /*90980*/  IMAD.WIDE.U32 R14, R31, R19, RZ ;  /* 0x000000131f0e7225 */ /* 0x000fe200078e00ff */
[----:B------:R-:W-:-:S03]  /*90990*/  IADD3.X R45, PT, PT, RZ, RZ, RZ, P6, P4 ;  /* 0x000000ffff2d7210 */ /* 0x000fc600037e84ff */
[----:B------:R-:W-:-:S04]  /*909a0*/  IMAD.WIDE.U32 R4, R29, R19, RZ ;  /* 0x000000131d047225 */ /* 0x000fc800078e00ff */
[----:B------:R-:W-:Y:S02]  /*909b0*/  IMAD.IADD R40, R25, 0x1, R7 ;  /* 0x0000000119287824 */ /* 0x000fe400078e0207 */
[----:B------:R-:W-:-:S04]  /*909c0*/  IMAD.WIDE.U32 R6, R31, R20, RZ ;  /* 0x000000141f067225 */ /* 0x000fc800078e00ff */
[----:B------:R-:W-:Y:S02]  /*909d0*/  IMAD.IADD R37, R15, 0x1, R33 ;  /* 0x000000010f257824 */ /* 0x000fe400078e0221 */
[----:B------:R-:W-:Y:S01]  /*909e0*/  IMAD.IADD R16, R5, 0x1, R30 ;  /* 0x0000000105107824 */ /* 0x000fe200078e021e */
[----:B------:R-:W-:Y:S01]  /*909f0*/  IADD3 R5, P5, PT, R13, R34, RZ ;  /* 0x000000220d057210 */ /* 0x000fe20007fbe0ff */
[----:B------:R-:W-:Y:S01]  /*90a00*/  IMAD.WIDE.U32 R38, R21, R22, RZ ;  /* 0x0000001615267225 */ /* 0x000fe200078e00ff */
[----:B------:R-:W-:Y:S02]  /*90a10*/  IADD3 R37, P0, P1, R6, R37, R4 ;  /* 0x0000002506257210 */ /* 0x000fe4000791e004 */
[----:B------:R-:W-:Y:S01]  /*90a20*/  IADD3 R41, P6, PT, R5, R32, RZ ;  /* 0x0000002005297210 */ /* 0x000fe20007fde0ff */
[----:B------:R-:W-:Y:S02]  /*90a30*/  IMAD.SHL.U32 R15, R38, 0x2, RZ ;  /* 0x00000002260f7824 */ /* 0x000fe400078e00ff */
[----:B------:R-:W-:Y:S01]  /*90a40*/  IMAD.X R6, RZ, RZ, R35, P5 ;  /* 0x000000ffff067224 */ /* 0x000fe200028e0623 */
[-C--:B------:R-:W-:Y:S01]  /*90a50*/  ISETP.GT.U32.AND P5, PT, R34, R5.reuse, PT ;  /* 0x000000052200720c */ /* 0x080fe20003fa4070 */
[----:B------:R-:W-:Y:S01]  /*90a60*/  IMAD.MOV.U32 R18, RZ, RZ, RZ ;  /* 0x000000ffff127224 */ /* 0x000fe200078e00ff */
[----:B------:R-:W-:Y:S01]  /*90a70*/  LOP3.LUT R15, R15, 0xfffffffe, RZ, 0xc0, !PT ;  /* 0xfffffffe0f0f7812 */ /* 0x000fe200078ec0ff */
[----:B------:R-:W-:Y:S01]  /*90a80*/  IMAD.IADD R17, R26, 0x1, R39 ;  /* 0x000000011a117824 */ /* 0x000fe200078e0227 */
[----:B------:R-:W-:Y:S01]  /*90a90*/  ISETP.GT.U32.AND.EX P5, PT, R35, R6, PT, P5 ;  /* 0x000000062300720c */ /* 0x000fe20003fa4150 */
[----:B------:R-:W-:Y:S01]  /*90aa0*/  IMAD.IADD R44, R3, 0x1, R18 ;  /* 0x00000001032c7824 */ /* 0x000fe200078e0212 */
[----:B------:R-:W-:Y:S01]  /*90ab0*/  IADD3 R15, P4, PT, R15, R36, RZ ;  /* 0x000000240f0f7210 */ /* 0x000fe20007f9e0ff */
[----:B------:R-:W-:Y:S01]  /*90ac0*/  IMAD.MOV.U32 R3, RZ, RZ, RZ ;  /* 0x000000ffff037224 */ /* 0x000fe200078e00ff */
[----:B------:R-:W-:Y:S01]  /*90ad0*/  SEL R4, R34, R5, P5 ;  /* 0x0000000522047207 */ /* 0x000fe20002800000 */
[----:B------:R-:W-:Y:S01]  /*90ae0*/  IMAD.IADD R10, R33, 0x1, R7 ;  /* 0x00000001210a7824 */ /* 0x000fe200078e0207 */
[----:B------:R-:W-:Y:S01]  /*90af0*/  IADD3.X R39, PT, PT, RZ, RZ, RZ, P0, P1 ;  /* 0x000000ffff277210 */ /* 0x000fe200007e24ff */
[----:B------:R-:W-:Y:S01]  /*90b00*/  IMAD.WIDE.U32 R2, R20, R28, R2 ;  /* 0x0000001c14027225 */ /* 0x000fe200078e0002 */
[----:B------:R-:W-:-:S02]  /*90b10*/  ISETP.GT.U32.AND P0, PT, R4, R41, PT ;  /* 0x000000290400720c */ /* 0x000fc40003f04070 */
[----:B------:R-:W-:Y:S01]  /*90b20*/  SEL R4, R35, R6, P5 ;  /* 0x0000000623047207 */ /* 0x000fe20002800000 */
[----:B------:R-:W-:Y:S01]  /*90b30*/  IMAD.X R58, R6, 0x1, R15, P6 ;  /* 0x00000001063a7824 */ /* 0x000fe200030e060f */
[----:B------:R-:W-:Y:S01]  /*90b40*/  IADD3 R40, P5, P6, R45, R2, R40 ;  /* 0x000000022d287210 */ /* 0x000fe20007ebe028 */
[----:B------:R-:W-:Y:S01]  /*90b50*/  IMAD.IADD R47, R27, 0x1, R3 ;  /* 0x000000011b2f7824 */ /* 0x000fe200078e0203 */
[--C-:B------:R-:W-:Y:S01]  /*90b60*/  SHF.R.U64 R7, R38, 0x1f, R17.reuse ;  /* 0x0000001f26077819 */ /* 0x100fe20000001211 */
[----:B------:R-:W-:Y:S01]  /*90b70*/  IMAD.WIDE.U32 R42, R20, R19, RZ ;  /* 0x00000013142a7225 */ /* 0x000fe200078e00ff */
[----:B------:R-:W-:Y:S02]  /*90b80*/  SHF.R.U32.HI R2, RZ, 0x1f, R17 ;  /* 0x0000001fff027819 */ /* 0x000fe40000011611 */
[----:B------:R-:W-:Y:S01]  /*90b90*/  LOP3.LUT R6, R7, 0xfffffffe, RZ, 0xc0, !PT ;  /* 0xfffffffe07067812 */ /* 0x000fe200078ec0ff */
[----:B------:R-:W-:Y:S01]  /*90ba0*/  IMAD.SHL.U32 R59, R42, 0x2, RZ ;  /* 0x000000022a3b7824 */ /* 0x000fe200078e00ff */
[----:B------:R-:W-:-:S02]  /*90bb0*/  LOP3.LUT R7, R2, 0x1, RZ, 0xc0, !PT ;  /* 0x0000000102077812 */ /* 0x000fc400078ec0ff */
[----:B------:R-:W0:Y:S01]  /*90bc0*/  LDC.64 R2, c[0x3][0xe0] ;  /* 0x00c03800ff027b82 */ /* 0x000e220000000a00 */
[----:B------:R-:W-:Y:S01]  /*90bd0*/  SHF.L.U64.HI R8, R38, 0x1, R17 ;  /* 0x0000000126087819 */ /* 0x000fe20000010211 */
[----:B------:R-:W-:Y:S01]  /*90be0*/  IMAD.MOV.U32 R17, RZ, RZ, RZ ;  /* 0x000000ffff117224 */ /* 0x000fe200078e00ff */
[----:B------:R-:W-:Y:S01]  /*90bf0*/  ISETP.GT.U32.AND.EX P0, PT, R4, R58, PT, P0 ;  /* 0x0000003a0400720c */ /* 0x000fe20003f04100 */
[----:B------:R-:W-:Y:S01]  /*90c00*/  IMAD.WIDE.U32 R6, R21, R21, R6 ;  /* 0x0000001515067225 */ /* 0x000fe200078e0006 */
[----:B------:R-:W-:Y:S02]  /*90c10*/  LOP3.LUT R8, R8, 0x1, RZ, 0xc0, !PT ;  /* 0x0000000108087812 */ /* 0x000fe400078ec0ff */
[----:B------:R-:W-:Y:S01]  /*90c20*/  LOP3.LUT R59, R59, 0xfffffffe, RZ, 0xc0, !PT ;  /* 0xfffffffe3b3b7812 */ /* 0x000fe200078ec0ff */
[----:B------:R-:W-:Y:S01]  /*90c30*/  IMAD.WIDE.U32 R4, R20, R29, R16 ;  /* 0x0000001d14047225 */ /* 0x000fe200078e0010 */
[----:B------:R-:W-:Y:S02]  /*90c40*/  IADD3.X R47, PT, PT, RZ, R47, RZ, P5, P6 ;  /* 0x0000002fff2f7210 */ /* 0x000fe40002fec4ff */
[----:B------:R-:W-:Y:S01]  /*90c50*/  IADD3 R59, P1, PT, R59, R44, RZ ;  /* 0x0000002c3b3b7210 */ /* 0x000fe20007f3e0ff */
[----:B------:R-:W-:Y:S01]  /*90c60*/  IMAD.X R17, RZ, RZ, R8, P4 ;  /* 0x000000ffff117224 */ /* 0x000fe200020e0608 */
[----:B------:R-:W-:Y:S01]  /*90c70*/  IADD3 R15, P5, P4, R39, R4, R10 ;  /* 0x00000004270f7210 */ /* 0x000fe20007cbe00a */
[----:B------:R-:W-:Y:S01]  /*90c80*/  IMAD.IADD R32, R30, 0x1, R5 ;  /* 0x000000011e207824 */ /* 0x000fe200078e0205 */
[----:B------:R-:W-:Y:S01]  /*90c90*/  SEL R39, RZ, 0x1, !P0 ;  /* 0x00000001ff277807 */ /* 0x000fe20004000000 */
[----:B------:R-:W1:Y:S01]  /*90ca0*/  LDC.64 R4, c[0x3][RZ] ;  /* 0x00c00000ff047b82 */ /* 0x000e620000000a00 */
[----:B------:R-:W-:Y:S01]  /*90cb0*/  IMAD.IADD R36, R26, 0x1, R7 ;  /* 0x000000011a247824 */ /* 0x000fe200078e0207 */
[----:B------:R-:W-:Y:S01]  /*90cc0*/  IADD3 R38, P0, P6, R17, R6, R40 ;  /* 0x0000000611267210 */ /* 0x000fe20007e1e028 */
[----:B------:R-:W-:Y:S01]  /*90cd0*/  IMAD.WIDE.U32 R44, R23, R22, RZ ;  /* 0x00000016172c7225 */ /* 0x000fe200078e00ff */
[----:B------:R-:W-:-:S02]  /*90ce0*/  IADD3.X R32, PT, PT, RZ, R32, RZ, P5, P4 ;  /* 0x00000020ff207210 */ /* 0x000fc40002fe84ff */
[----:B------:R-:W-:Y:S01]  /*90cf0*/  IADD3 R38, P4, P5, R40, R38, R39 ;  /* 0x0000002628267210 */ /* 0x000fe20007d9e027 */
[----:B------:R-:W-:Y:S01]  /*90d00*/  IMAD.WIDE.U32 R6, R28, R22, RZ ;  /* 0x000000161c067225 */ /* 0x000fe200078e00ff */
[----:B------:R-:W-:-:S03]  /*90d10*/  IADD3.X R36, PT, PT, RZ, R36, R47, P0, P6 ;  /* 0x00000024ff247210 */ /* 0x000fc600007ec42f */
[----:B------:R-:W-:Y:S01]  /*90d20*/  IMAD.WIDE.U32 R16, R23, R21, RZ ;  /* 0x0000001517107225 */ /* 0x000fe200078e00ff */
[----:B------:R-:W-:Y:S02]  /*90d30*/  IADD3.X R36, PT, PT, R47, R36, RZ, P4, P5 ;  /* 0x000000242f247210 */ /* 0x000fe400027ea4ff */
[----:B------:R-:W-:Y:S01]  /*90d40*/  IADD3 R39, P5, PT, R39, R14, RZ ;  /* 0x0000000e27277210 */ /* 0x000fe20007fbe0ff */
[----:B------:R-:W-:Y:S02]  /*90d50*/  IMAD.IADD R67, R25, 0x1, R45 ;  /* 0x0000000119437824 */ /* 0x000fe400078e022d */
[----:B------:R-:W-:Y:S01]  /*90d60*/  IMAD.IADD R46, R27, 0x1, R7 ;  /* 0x000000011b2e7824 */ /* 0x000fe200078e0207 */
[----:B------:R-:W-:Y:S01]  /*90d70*/  ISETP.GT.U32.AND P4, PT, R14, R39, PT ;  /* 0x000000270e00720c */ /* 0x000fe20003f84070 */
[----:B------:R-:W-:Y:S01]  /*90d80*/  IMAD.IADD R45, R25, 0x1, R17 ;  /* 0x00000001192d7824 */ /* 0x000fe200078e0211 */
[----:B------:R-:W-:Y:S01]  /*90d90*/  IADD3 R67, P0, P6, R16, R67, R6 ;  /* 0x0000004310437210 */ /* 0x000fe20007e1e006 */
[----:B0-----:R-:W-:-:S02]  /*90da0*/  IMAD R6, R59, R2, RZ ;  /* 0x000000023b067224 */ /* 0x001fc400078e02ff */
[----:B------:R-:W-:Y:S01]  /*90db0*/  IMAD.MOV.U32 R47, RZ, RZ, RZ ;  /* 0x000000ffff2f7224 */ /* 0x000fe200078e00ff */
[----:B------:R-:W-:Y:S01]  /*90dc0*/  IADD3.X R40, PT, PT, RZ, RZ, RZ, P0, P6 ;  /* 0x000000ffff287210 */ /* 0x000fe200007ec4ff */
[----:B------:R-:W-:-:S04]  /*90dd0*/  IMAD.WIDE.U32 R16, R55, R2, RZ ;  /* 0x0000000237107225 */ /* 0x000fc800078e00ff */
[----:B------:R-:W-:Y:S02]  /*90de0*/  IMAD R51, R55, R3, R6 ;  /* 0x0000000337337224 */ /* 0x000fe400078e0206 */
[----:B------:R-:W-:Y:S01]  /*90df0*/  IMAD.X R10, RZ, RZ, R37, P5 ;  /* 0x000000ffff0a7224 */ /* 0x000fe200028e0625 */
[----:B------:R-:W-:Y:S01]  /*90e00*/  IADD3 R56, P5, PT, R39, R44, RZ ;  /* 0x0000002c27387210 */ /* 0x000fe20007fbe0ff */
[----:B------:R-:W-:Y:S01]  /*90e10*/  IMAD.WIDE.U32 R46, R21, R28, R46 ;  /* 0x0000001c152e7225 */ /* 0x000fe200078e002e */
[----:B------:R-:W0:Y:S02]  /*90e20*/  LDC.64 R6, c[0x3][0x8] ;  /* 0x00c00200ff067b82 */ /* 0x000e240000000a00 */
[----:B------:R-:W-:Y:S01]  /*90e30*/  ISETP.GT.U32.AND.EX P4, PT, R37, R10, PT, P4 ;  /* 0x0000000a2500720c */ /* 0x000fe20003f84140 */
[----:B------:R-:W-:Y:S02]  /*90e40*/  IMAD.IADD R51, R17, 0x1, R51 ;  /* 0x0000000111337824 */ /* 0x000fe400078e0233 */
[----:B------:R-:W-:Y:S01]  /*90e50*/  IMAD.X R65, R10, 0x1, R67, P5 ;  /* 0x000000010a417824 */ /* 0x000fe200028e0643 */
[----:B------:R-:W-:Y:S01]  /*90e60*/  IADD3 R45, P5, PT, R45, R46, RZ ;  /* 0x0000002e2d2d7210 */ /* 0x000fe20007fbe0ff */
[----:B-1----:R-:W-:Y:S01]  /*90e70*/  IMAD.WIDE.U32 R48, R51, R4, RZ ;  /* 0x0000000433307225 */ /* 0x002fe200078e00ff */
[----:B------:R-:W-:-:S02]  /*90e80*/  SEL R8, R14, R39, P4 ;  /* 0x000000270e087207 */ /* 0x000fc40002000000 */
[----:B------:R-:W-:Y:S01]  /*90e90*/  SEL R10, R37, R10, P4 ;  /* 0x0000000a250a7207 */ /* 0x000fe20002000000 */
[----:B------:R-:W-:Y:S01]  /*90ea0*/  IMAD.X R54, R27, 0x1, R47, P5 ;  /* 0x000000011b367824 */ /* 0x000fe200028e062f */
[----:B------:R-:W-:Y:S01]  /*90eb0*/  ISETP.GT.U32.AND P4, PT, R8, R56, PT ;  /* 0x000000380800720c */ /* 0x000fe20003f84070 */
[----:B------:R-:W-:-:S03]  /*90ec0*/  IMAD.WIDE.U32 R48, P5, R16, R5, R48 ;  /* 0x0000000510307225 */ /* 0x000fc600078a0030 */
[----:B------:R-:W-:Y:S01]  /*90ed0*/  ISETP.GT.U32.AND.EX P4, PT, R10, R65, PT, P4 ;  /* 0x000000410a00720c */ /* 0x000fe20003f84140 */
[----:B------:R-:W-:-:S03]  /*90ee0*/  IMAD.WIDE.U32 R46, R16, R4, RZ ;  /* 0x00000004102e7225 */ /* 0x000fc600078e00ff */
[----:B------:R-:W-:Y:S01]  /*90ef0*/  SEL R8, RZ, 0x1, !P4 ;  /* 0x00000001ff087807 */ /* 0x000fe20006000000 */
[----:B------:R-:W-:Y:S01]  /*90f00*/  IMAD.X R53, RZ, RZ, RZ, P5 ;  /* 0x000000ffff357224 */ /* 0x000fe200028e06ff */
[----:B------:R-:W-:Y:S01]  /*90f10*/  IADD3 R10, P5, PT, R47, R48, RZ ;  /* 0x000000302f0a7210 */ /* 0x000fe20007fbe0ff */
[----:B------:R-:W-:Y:S01]  /*90f20*/  IMAD.MOV.U32 R52, RZ, RZ, R49 ;  /* 0x000000ffff347224 */ /* 0x000fe200078e0031 */
[----:B------:R-:W-:Y:S01]  /*90f30*/  IADD3 RZ, P0, PT, R55, R46, RZ ;  /* 0x0000002e37ff7210 */ /* 0x000fe20007f1e0ff */
[----:B0-----:R-:W-:Y:S01]  /*90f40*/  IMAD.WIDE.U32 R48, R51, R6, RZ ;  /* 0x0000000633307225 */ /* 0x001fe200078e00ff */
[----:B------:R-:W-:Y:S02]  /*90f50*/  IADD3 R17, P4, P6, R40, R45, R15 ;  /* 0x0000002d28117210 */ /* 0x000fe40007e9e00f */
[----:B------:R-:W-:Y:S01]  /*90f60*/  IADD3.X RZ, P0, PT, R59, R10, RZ, P0, !PT ;  /* 0x0000000a3bff7210 */ /* 0x000fe2000071e4ff */
[----:B------:R-:W-:Y:S01]  /*90f70*/  IMAD.WIDE.U32.X R46, R51, R5, R52, P5 ;  /* 0x00000005332e7225 */ /* 0x000fe200028e0434 */
[----:B------:R-:W-:-:S02]  /*90f80*/  IADD3.X R39, PT, PT, RZ, R54, R32, P4, P6 ;  /* 0x00000036ff277210 */ /* 0x000fc400027ec420 */
[----:B------:R-:W-:Y:S02]  /*90f90*/  IADD3 R17, P5, P6, R45, R17, R8 ;  /* 0x000000112d117210 */ /* 0x000fe40007ebe008 */
[----:B------:R-:W-:Y:S02]  /*90fa0*/  IADD3.X R55, P0, PT, RZ, R46, RZ, P0, !PT ;  /* 0x0000002eff377210 */ /* 0x000fe4000071e4ff */
[----:B------:R-:W-:Y:S02]  /*90fb0*/  SHF.L.U64.HI R8, R12, 0x1, R57 ;  /* 0x000000010c087819 */ /* 0x000fe40000010239 */
[----:B------:R-:W-:Y:S01]  /*90fc0*/  IADD3 R50, P4, PT, R41, R34, RZ ;  /* 0x0000002229327210 */ /* 0x000fe20007f9e0ff */
[----:B------:R-:W-:Y:S01]  /*90fd0*/  IMAD.X R57, RZ, RZ, R47, P0 ;  /* 0x000000ffff397224 */ /* 0x000fe200000e062f */
[----:B------:R-:W-:Y:S01]  /*90fe0*/  IADD3.X R39, PT, PT, R54, R39, RZ, P5, P6 ;  /* 0x0000002736277210 */ /* 0x000fe20002fec4ff */
[----:B------:R-:W-:Y:S01]  /*90ff0*/  IMAD.WIDE.U32 R46, R16, R6, RZ ;  /* 0x00000006102e7225 */ /* 0x000fe200078e00ff */
[----:B------:R-:W-:-:S03]  /*91000*/  LEA R55, P6, R12, R55, 0x1 ;  /* 0x000000370c377211 */ /* 0x000fc600078c08ff */
[----:B------:R-:W-:Y:S01]  /*91010*/  IMAD.WIDE.U32 R48, P5, R16, R7, R48 ;  /* 0x0000000710307225 */ /* 0x000fe200078a0030 */
[----:B------:R-:W-:-:S03]  /*91020*/  IADD3.X R57, P0, PT, R57, R8, RZ, P6, !PT ;  /* 0x0000000839397210 */ /* 0x000fc6000371e4ff */
[----:B------:R-:W-:Y:S01]  /*91030*/  IMAD.X R63, R58, 0x1, R35, P4 ;  /* 0x000000013a3f7824 */ /* 0x000fe200020e0623 */
[----:B------:R-:W-:Y:S01]  /*91040*/  IADD3 R8, P6, PT, R47, R48, RZ ;  /* 0x000000302f087210 */ /* 0x000fe20007fde0ff */
[----:B------:R-:W-:Y:S01]  /*91050*/  IMAD.MOV.U32 R12, RZ, RZ, RZ ;  /* 0x000000ffff0c7224 */ /* 0x000fe200078e00ff */
[----:B------:R-:W-:Y:S01]  /*91060*/  IADD3 R55, P4, PT, R55, R46, RZ ;  /* 0x0000002e37377210 */ /* 0x000fe20007f9e0ff */
[----:B------:R-:W-:Y:S02]  /*91070*/  IMAD.IADD R46, R9, 0x1, R26 ;  /* 0x00000001092e7824 */ /* 0x000fe400078e021a */
[----:B------:R-:W-:Y:S01]  /*91080*/  IMAD.IADD R71, R43, 0x1, R12 ;  /* 0x000000012b477824 */ /* 0x000fe200078e020c */
[----:B------:R-:W-:Y:S01]  /*91090*/  IADD3.X R57, P4, PT, R57, R8, RZ, P4, !PT ;  /* 0x0000000839397210 */ /* 0x000fe2000279e4ff */
[----:B------:R-:W-:-:S03]  /*910a0*/  IMAD.WIDE.U32 R34, R55, R2, RZ ;  /* 0x0000000237227225 */ /* 0x000fc600078e00ff */
[C-C-:B------:R-:W-:Y:S01]  /*910b0*/  SHF.L.U64.HI R69, R42.reuse, 0x1, R71.reuse ;  /* 0x000000012a457819 */ /* 0x140fe20000010247 */
[----:B------:R-:W-:Y:S01]  /*910c0*/  IMAD R8, R57, R2, RZ ;  /* 0x0000000239087224 */ /* 0x000fe200078e02ff */
[----:B------:R-:W-:Y:S01]  /*910d0*/  SHF.R.U64 R64, R42, 0x1f, R71 ;  /* 0x0000001f2a407819 */ /* 0x000fe20000001247 */
[----:B------:R-:W-:Y:S01]  /*910e0*/  IMAD.X R43, RZ, RZ, RZ, P5 ;  /* 0x000000ffff2b7224 */ /* 0x000fe200028e06ff */
[----:B------:R-:W-:Y:S01]  /*910f0*/  ISETP.GE.U32.AND P5, PT, R50, R41, PT ;  /* 0x000000293200720c */ /* 0x000fe20003fa6070 */
[----:B------:R-:W-:Y:S01]  /*91100*/  IMAD R45, R55, R3, R8 ;  /* 0x00000003372d7224 */ /* 0x000fe200078e0208 */
[----:B------:R-:W-:Y:S01]  /*91110*/  IADD3.X R41, PT, PT, RZ, RZ, RZ, P2, P3 ;  /* 0x000000ffff297210 */ /* 0x000fe200017e64ff */
[----:B------:R-:W0:Y:S01]  /*91120*/  LDC.64 R8, c[0x3][0x10] ;  /* 0x00c00400ff087b82 */ /* 0x000e220000000a00 */
[----:B------:R-:W-:Y:S01]  /*91130*/  IMAD.MOV.U32 R42, RZ, RZ, R49 ;  /* 0x000000ffff2a7224 */ /* 0x000fe200078e0031 */
[----:B------:R-:W-:Y:S01]  /*91140*/  ISETP.GE.U32.AND.EX P5, PT, R63, R58, PT, P5 ;  /* 0x0000003a3f00720c */ /* 0x000fe20003fa6150 */
[----:B------:R-:W-:Y:S01]  /*91150*/  IMAD.IADD R45, R35, 0x1, R45 ;  /* 0x00000001232d7824 */ /* 0x000fe200078e022d */
[----:B------:R-:W-:Y:S01]  /*91160*/  LOP3.LUT R69, R69, 0x1, RZ, 0xc0, !PT ;  /* 0x0000000145457812 */ /* 0x000fe200078ec0ff */
[----:B------:R-:W-:Y:S01]  /*91170*/  IMAD.MOV.U32 R47, RZ, RZ, RZ ;  /* 0x000000ffff2f7224 */ /* 0x000fe200078e00ff */
[----:B------:R-:W-:Y:S01]  /*91180*/  SEL R35, RZ, 0x1, P5 ;  /* 0x00000001ff237807 */ /* 0x000fe20002800000 */
[----:B------:R-:W-:-:S04]  /*91190*/  IMAD.WIDE.U32.X R48, R51, R7, R42, P6 ;  /* 0x0000000733307225 */ /* 0x000fc800030e042a */
[----:B------:R-:W-:Y:S01]  /*911a0*/  IMAD.WIDE.U32 R52, R45, R4, RZ ;  /* 0x000000042d347225 */ /* 0x000fe200078e00ff */
[----:B------:R-:W-:-:S03]  /*911b0*/  IADD3.X R61, P0, P2, R48, RZ, RZ, P4, P0 ;  /* 0x000000ff303d7210 */ /* 0x000fc600022004ff */
[----:B------:R-:W-:Y:S02]  /*911c0*/  IMAD.IADD R54, R24, 0x1, R11 ;  /* 0x0000000118367824 */ /* 0x000fe400078e020b */
[----:B------:R-:W-:Y:S01]  /*911d0*/  IMAD.WIDE.U32 R42, R20, R21, R46 ;  /* 0x00000015142a7225 */ /* 0x000fe200078e002e */
[----:B------:R-:W1:Y:S03]  /*911e0*/  LDC.64 R10, c[0x3][0x18] ;  /* 0x00c00600ff0a7b82 */ /* 0x000e660000000a00 */
[C---:B------:R-:W-:Y:S01]  /*911f0*/  IMAD.WIDE.U32 R46, R34.reuse, R4, RZ ;  /* 0x00000004222e7225 */ /* 0x040fe200078e00ff */
[----:B------:R-:W-:Y:S02]  /*91200*/  IADD3 R58, P5, P4, R41, R42, R54 ;  /* 0x0000002a293a7210 */ /* 0x000fe40007cbe036 */
[----:B------:R-:W-:Y:S01]  /*91210*/  IADD3.X R42, PT, PT, R49, RZ, RZ, P0, P2 ;  /* 0x000000ff312a7210 */ /* 0x000fe200007e44ff */
[----:B------:R-:W-:Y:S01]  /*91220*/  IMAD.WIDE.U32 R52, P6, R34, R5, R52 ;  /* 0x0000000522347225 */ /* 0x000fe200078c0034 */
[----:B------:R-:W-:-:S02]  /*91230*/  IADD3 R59, P0, PT, R35, R56, RZ ;  /* 0x00000038233b7210 */ /* 0x000fc40007f1e0ff */
[----:B------:R-:W-:Y:S01]  /*91240*/  IADD3 RZ, P2, PT, R55, R46, RZ ;  /* 0x0000002e37ff7210 */ /* 0x000fe20007f5e0ff */
[----:B0-----:R-:W-:Y:S01]  /*91250*/  IMAD.WIDE.U32 R48, R51, R8, RZ ;  /* 0x0000000833307225 */ /* 0x001fe200078e00ff */
[----:B------:R-:W-:-:S03]  /*91260*/  IADD3 R46, P3, PT, R47, R52, RZ ;  /* 0x000000342f2e7210 */ /* 0x000fc60007f7e0ff */
[----:B------:R-:W-:Y:S01]  /*91270*/  IMAD.X R54, RZ, RZ, R65, P0 ;  /* 0x000000ffff367224 */ /* 0x000fe200000e0641 */
[----:B------:R-:W-:Y:S01]  /*91280*/  IADD3.X RZ, P2, PT, R57, R46, RZ, P2, !PT ;  /* 0x0000002e39ff7210 */ /* 0x000fe2000175e4ff */
[----:B------:R-:W-:Y:S01]  /*91290*/  IMAD.X R47, RZ, RZ, RZ, P6 ;  /* 0x000000ffff2f7224 */ /* 0x000fe200030e06ff */
[C---:B------:R-:W-:Y:S01]  /*912a0*/  ISETP.GT.U32.AND P0, PT, R56.reuse, R59, PT ;  /* 0x0000003b3800720c */ /* 0x040fe20003f04070 */
[----:B------:R-:W-:Y:S01]  /*912b0*/  IMAD.MOV.U32 R46, RZ, RZ, R53 ;  /* 0x000000ffff2e7224 */ /* 0x000fe200078e0035 */
[----:B------:R-:W-:Y:S01]  /*912c0*/  IADD3 R41, P6, PT, R59, R44, RZ ;  /* 0x0000002c3b297210 */ /* 0x000fe20007fde0ff */
[----:B------:R-:W-:Y:S01]  /*912d0*/  IMAD.X R69, RZ, RZ, R69, P1 ;  /* 0x000000ffff457224 */ /* 0x000fe200008e0645 */
[----:B------:R-:W-:Y:S01]  /*912e0*/  ISETP.GT.U32.AND.EX P0, PT, R65, R54, PT, P0 ;  /* 0x000000364100720c */ /* 0x000fe20003f04100 */
[----:B------:R-:W-:Y:S01]  /*912f0*/  IMAD.WIDE.U32.X R52, R45, R5, R46, P3 ;  /* 0x000000052d347225 */ /* 0x000fe200018e042e */
[----:B------:R-:W-:Y:S02]  /*91300*/  IADD3 R61, P3, PT, R61, R50, RZ ;  /* 0x000000323d3d7210 */ /* 0x000fe40007f7e0ff */
[----:B------:R-:W-:Y:S01]  /*91310*/  SEL R50, R56, R59, P0 ;  /* 0x0000003b38327207 */ /* 0x000fe20000000000 */
[----:B------:R-:W-:Y:S01]  /*91320*/  IMAD.X R44, R54, 0x1, R67, P6 ;  /* 0x00000001362c7824 */ /* 0x000fe200030e0643 */
[----:B------:R-:W-:Y:S01]  /*91330*/  SEL R47, R65, R54, P0 ;  /* 0x00000036412f7207 */ /* 0x000fe20000000000 */
[----:B------:R-:W-:Y:S01]  /*91340*/  IMAD.IADD R70, R26, 0x1, R43 ;  /* 0x000000011a467824 */ /* 0x000fe200078e022b */
[----:B------:R-:W-:Y:S01]  /*91350*/  IADD3.X R42, P0, PT, R42, R63, RZ, P3, !PT ;  /* 0x0000003f2a2a7210 */ /* 0x000fe20001f1e4ff */
[----:B------:R-:W-:Y:S01]  /*91360*/  IMAD.WIDE.U32 R54, P3, R16, R9, R48 ;  /* 0x0000000910367225 */ /* 0x000fe20007860030 */
[----:B------:R-:W-:-:S02]  /*91370*/  IADD3.X R59, P2, PT, RZ, R52, RZ, P2, !PT ;  /* 0x00000034ff3b7210 */ /* 0x000fc4000175e4ff */
[----:B------:R-:W-:Y:S01]  /*91380*/  SHF.R.U32.HI R46, RZ, 0x1f, R71 ;  /* 0x0000001fff2e7819 */ /* 0x000fe20000011647 */
[----:B------:R-:W-:-:S04]  /*91390*/  IMAD.WIDE.U32 R48, R16, R8, RZ ;  /* 0x0000000810307225 */ /* 0x000fc800078e00ff */
[----:B------:R-:W-:Y:S01]  /*913a0*/  IMAD.X R57, RZ, RZ, RZ, P3 ;  /* 0x000000ffff397224 */ /* 0x000fe200018e06ff */
[----:B------:R-:W-:Y:S01]  /*913b0*/  IADD3 R48, P3, PT, R61, R48, RZ ;  /* 0x000000303d307210 */ /* 0x000fe20007f7e0ff */
[----:B------:R-:W-:Y:S01]  /*913c0*/  IMAD.X R67, RZ, RZ, R53, P2 ;  /* 0x000000ffff437224 */ /* 0x000fe200010e0635 */
[----:B------:R-:W-:Y:S01]  /*913d0*/  IADD3 R49, P2, PT, R49, R54, RZ ;  /* 0x0000003631317210 */ /* 0x000fe20007f5e0ff */
[----:B------:R-:W-:Y:S01]  /*913e0*/  IMAD.WIDE.U32 R60, R45, R6, RZ ;  /* 0x000000062d3c7225 */ /* 0x000fe200078e00ff */
[----:B------:R-:W-:Y:S02]  /*913f0*/  LOP3.LUT R54, R64, 0xfffffffe, RZ, 0xc0, !PT ;  /* 0xfffffffe40367812 */ /* 0x000fe400078ec0ff */
[----:B------:R-:W-:Y:S01]  /*91400*/  IADD3.X R42, P3, PT, R42, R49, RZ, P3, !PT ;  /* 0x000000312a2a7210 */ /* 0x000fe20001f7e4ff */
[----:B-1----:R-:W-:-:S04]  /*91410*/  IMAD.WIDE.U32 R52, R51, R10, RZ ;  /* 0x0000000a33347225 */ /* 0x002fc800078e00ff */
[----:B------:R-:W-:Y:S01]  /*91420*/  IMAD.MOV.U32 R56, RZ, RZ, R55 ;  /* 0x000000ffff387224 */ /* 0x000fe200078e0037 */
[----:B------:R-:W-:Y:S01]  /*91430*/  LOP3.LUT R55, R46, 0x1, RZ, 0xc0, !PT ;  /* 0x000000012e377812 */ /* 0x000fe200078ec0ff */
[----:B------:R-:W-:-:S04]  /*91440*/  IMAD.WIDE.U32 R52, P1, R16, R11, R52 ;  /* 0x0000000b10347225 */ /* 0x000fc80007820034 */
        /* <DEDUP_REMOVED lines=12> */
[----:B------:R-:W-:Y:S01]  /*91510*/  IMAD.WIDE.U32 R42, R16, R10, RZ ;  /* 0x0000000a102a7225 */ /* 0x000fe200078e00ff */
[----:B------:R-:W-:-:S02]  /*91520*/  IADD3.X R67, P2, PT, R67, R46, RZ, P2, !PT ;  /* 0x0000002e43437210 */ /* 0x000fc4000175e4ff */
[----:B------:R-:W-:Y:S01]  /*91530*/  IADD3.X R66, PT, PT, R57, RZ, RZ, P3, P0 ;  /* 0x000000ff39427210 */ /* 0x000fe20001fe04ff */
[----:B------:R-:W-:Y:S01]  /*91540*/  IMAD.WIDE.U32.X R60, R45, R7, R64, P6 ;  /* 0x000000072d3c7225 */ /* 0x000fe200030e0440 */
[----:B------:R-:W-:Y:S02]  /*91550*/  IADD3 R54, P6, PT, R69, R54, RZ ;  /* 0x0000003645367210 */ /* 0x000fe40007fde0ff */
[----:B------:R-:W-:Y:S01]  /*91560*/  IADD3 R57, P0, PT, R43, R52, RZ ;  /* 0x000000342b397210 */ /* 0x000fe20007f1e0ff */
[----:B------:R-:W-:Y:S01]  /*91570*/  IMAD.MOV.U32 R48, RZ, RZ, R53 ;  /* 0x000000ffff307224 */ /* 0x000fe200078e0035 */
[----:B------:R-:W-:Y:S01]  /*91580*/  IADD3.X R16, P1, P2, R60, RZ, RZ, P2, P1 ;  /* 0x000000ff3c107210 */ /* 0x000fe200012224ff */
[----:B------:R-:W-:Y:S01]  /*91590*/  IMAD.X R46, R12, 0x1, R55, P6 ;  /* 0x000000010c2e7824 */ /* 0x000fe200030e0637 */
[----:B------:R-:W-:Y:S01]  /*915a0*/  IADD3 R68, P6, PT, R41, R14, RZ ;  /* 0x0000000e29447210 */ /* 0x000fe20007fde0ff */
[----:B------:R-:W-:Y:S01]  /*915b0*/  IMAD R14, R67, R2, RZ ;  /* 0x00000002430e7224 */ /* 0x000fe200078e02ff */
[----:B------:R-:W-:Y:S01]  /*915c0*/  IADD3.X R55, PT, PT, R61, RZ, RZ, P1, P2 ;  /* 0x000000ff3d377210 */ /* 0x000fe20000fe44ff */
[----:B------:R-:W-:Y:S01]  /*915d0*/  IMAD.WIDE.U32 R52, R45, R8, RZ ;  /* 0x000000082d347225 */ /* 0x000fe200078e00ff */
[----:B------:R-:W-:-:S03]  /*915e0*/  IADD3 R63, P1, PT, R63, R68, RZ ;  /* 0x000000443f3f7210 */ /* 0x000fc60007f3e0ff */
[----:B------:R-:W-:Y:S01]  /*915f0*/  IMAD.X R37, R44, 0x1, R37, P6 ;  /* 0x000000012c257824 */ /* 0x000fe200030e0625 */
[----:B------:R-:W-:Y:S01]  /*91600*/  IADD3 R63, P2, PT, R63, R42, RZ ;  /* 0x0000002a3f3f7210 */ /* 0x000fe20007f5e0ff */
[----:B------:R-:W-:-:S03]  /*91610*/  IMAD.WIDE.U32 R42, R59, R2, RZ ;  /* 0x000000023b2a7225 */ /* 0x000fc600078e00ff */
[----:B------:R-:W-:Y:S01]  /*91620*/  IADD3.X R66, P1, PT, R66, R37, RZ, P1, !PT ;  /* 0x0000002542427210 */ /* 0x000fe20000f3e4ff */
[----:B------:R-:W-:Y:S02]  /*91630*/  IMAD R65, R59, R3, R14 ;  /* 0x000000033b417224 */ /* 0x000fe400078e020e */
[----:B------:R-:W-:Y:S01]  /*91640*/  IMAD.WIDE.U32 R60, P3, R34, R9, R52 ;  /* 0x00000009223c7225 */ /* 0x000fe20007860034 */
[----:B------:R-:W-:-:S03]  /*91650*/  IADD3.X R66, P2, PT, R66, R57, RZ, P2, !PT ;  /* 0x0000003942427210 */ /* 0x000fc6000175e4ff */
[----:B------:R-:W-:-:S04]  /*91660*/  IMAD.WIDE.U32.X R52, R51, R11, R48, P0 ;  /* 0x0000000b33347225 */ /* 0x000fc800000e0430 */
[----:B------:R-:W-:Y:S01]  /*91670*/  IMAD.IADD R14, R43, 0x1, R65 ;  /* 0x000000012b0e7824 */ /* 0x000fe200078e0241 */
[----:B------:R-:W-:Y:S01]  /*91680*/  IADD3.X R51, P1, P2, R52, RZ, RZ, P2, P1 ;  /* 0x000000ff34337210 */ /* 0x000fe200012224ff */
[----:B------:R-:W-:Y:S01]  /*91690*/  IMAD.WIDE.U32 R56, R34, R8, RZ ;  /* 0x0000000822387225 */ /* 0x000fe200078e00ff */
[----:B------:R-:W-:Y:S02]  /*916a0*/  IADD3 R43, P0, PT, R16, R63, RZ ;  /* 0x0000003f102b7210 */ /* 0x000fe40007f1e0ff */
[----:B------:R-:W-:Y:S01]  /*916b0*/  IADD3.X R69, PT, PT, R53, RZ, RZ, P1, P2 ;  /* 0x000000ff35457210 */ /* 0x000fe20000fe44ff */
[----:B------:R-:W-:Y:S01]  /*916c0*/  IMAD.WIDE.U32 R64, R14, R4, RZ ;  /* 0x000000040e407225 */ /* 0x000fe200078e00ff */
[----:B------:R-:W-:Y:S02]  /*916d0*/  IADD3 R16, P2, PT, R43, R56, RZ ;  /* 0x000000382b107210 */ /* 0x000fe40007f5e0ff */
[----:B------:R-:W-:Y:S01]  /*916e0*/  IADD3.X R43, PT, PT, RZ, R70, RZ, P5, P4 ;  /* 0x00000046ff2b7210 */ /* 0x000fe20002fe84ff */
[----:B------:R-:W-:Y:S01]  /*916f0*/  IMAD.X R49, RZ, RZ, RZ, P3 ;  /* 0x000000ffff317224 */ /* 0x000fe200018e06ff */
[----:B------:R-:W-:Y:S01]  /*91700*/  IADD3 R71, P3, PT, R57, R60, RZ ;  /* 0x0000003c39477210 */ /* 0x000fe20007f7e0ff */
[----:B------:R-:W-:-:S02]  /*91710*/  IMAD.MOV.U32 R48, RZ, RZ, R61 ;  /* 0x000000ffff307224 */ /* 0x000fc400078e003d */
[----:B------:R-:W-:-:S04]  /*91720*/  IMAD.WIDE.U32 R60, R45, R10, RZ ;  /* 0x0000000a2d3c7225 */ /* 0x000fc800078e00ff */
[----:B------:R-:W-:Y:S01]  /*91730*/  IMAD.WIDE.U32 R52, P6, R42, R5, R64 ;  /* 0x000000052a347225 */ /* 0x000fe200078c0040 */
[----:B------:R-:W-:-:S03]  /*91740*/  IADD3.X R64, P0, PT, R55, R66, RZ, P0, !PT ;  /* 0x0000004237407210 */ /* 0x000fc6000071e4ff */
[----:B------:R-:W-:Y:S01]  /*91750*/  IMAD.WIDE.U32 R62, R42, R4, RZ ;  /* 0x000000042a3e7225 */ /* 0x000fe200078e00ff */
[----:B------:R-:W-:-:S03]  /*91760*/  IADD3.X R64, P2, PT, R64, R71, RZ, P2, !PT ;  /* 0x0000004740407210 */ /* 0x000fc6000175e4ff */
[----:B------:R-:W-:Y:S01]  /*91770*/  IMAD.WIDE.U32 R56, P4, R34, R11, R60 ;  /* 0x0000000b22387225 */ /* 0x000fe2000788003c */
[----:B------:R-:W-:Y:S02]  /*91780*/  IADD3 RZ, P1, PT, R59, R62, RZ ;  /* 0x0000003e3bff7210 */ /* 0x000fe40007f3e0ff */
[----:B------:R-:W-:Y:S01]  /*91790*/  IADD3 R62, P5, PT, R63, R52, RZ ;  /* 0x000000343f3e7210 */ /* 0x000fe20007fbe0ff */
[----:B------:R-:W-:-:S03]  /*917a0*/  IMAD.WIDE.U32.X R60, R45, R9, R48, P3 ;  /* 0x000000092d3c7225 */ /* 0x000fc600018e0430 */
[----:B------:R-:W-:Y:S01]  /*917b0*/  IADD3.X RZ, P1, PT, R67, R62, RZ, P1, !PT ;  /* 0x0000003e43ff7210 */ /* 0x000fe20000f3e4ff */
[----:B------:R-:W-:Y:S01]  /*917c0*/  IMAD.X R49, RZ, RZ, RZ, P4 ;  /* 0x000000ffff317224 */ /* 0x000fe200020e06ff */
[----:B------:R-:W-:Y:S01]  /*917d0*/  IADD3 R71, P4, P3, R13, R58, R58 ;  /* 0x0000003a0d477210 */ /* 0x000fe20007b9e03a */
        /* <DEDUP_REMOVED lines=9> */
[----:B------:R-:W-:Y:S01]  /*91870*/  IMAD.MOV.U32 R48, RZ, RZ, R57 ;  /* 0x000000ffff307224 */ /* 0x000fe200078e0039 */
[----:B------:R-:W-:Y:S01]  /*91880*/  IADD3 R59, P6, PT, R13, R58, RZ ;  /* 0x0000003a0d3b7210 */ /* 0x000fe20007fde0ff */
[----:B------:R-:W-:Y:S01]  /*91890*/  IMAD.WIDE.U32.X R52, R14, R5, R62, P5 ;  /* 0x000000050e347225 */ /* 0x000fe200028e043e */
[----:B------:R-:W-:-:S02]  /*918a0*/  IADD3.X R60, P0, PT, R60, R61, RZ, P0, !PT ;  /* 0x0000003d3c3c7210 */ /* 0x000fc4000071e4ff */
[----:B------:R-:W-:Y:S01]  /*918b0*/  IADD3.X R62, PT, PT, RZ, R43, R43, P4, P3 ;  /* 0x0000002bff3e7210 */ /* 0x000fe200027e642b */
[----:B------:R-:W-:Y:S01]  /*918c0*/  IMAD.WIDE.U32 R56, R14, R6, RZ ;  /* 0x000000060e387225 */ /* 0x000fe200078e00ff */
[----:B------:R-:W-:-:S03]  /*918d0*/  IADD3.X R60, P6, PT, R60, R51, RZ, P6, !PT ;  /* 0x000000333c3c7210 */ /* 0x000fc600037de4ff */
[----:B------:R-:W-:Y:S01]  /*918e0*/  IMAD.WIDE.U32.X R48, R45, R11, R48, P2 ;  /* 0x0000000b2d307225 */ /* 0x000fe200010e0430 */
[----:B------:R-:W-:Y:S02]  /*918f0*/  IADD3.X R45, P1, PT, RZ, R52, RZ, P1, !PT ;  /* 0x00000034ff2d7210 */ /* 0x000fe40000f3e4ff */
        /* <DEDUP_REMOVED lines=8> */
[----:B------:R-:W-:Y:S01]  /*91980*/  IADD3 R45, P1, PT, R45, R16, RZ ;  /* 0x000000102d2d7210 */ /* 0x000fe20007f3e0ff */
[----:B------:R-:W-:Y:S01]  /*91990*/  IMAD.X R49, RZ, RZ, RZ, P5 ;  /* 0x000000ffff317224 */ /* 0x000fe200028e06ff */
[----:B------:R-:W-:Y:S01]  /*919a0*/  IADD3 R16, P6, PT, R51, R56, RZ ;  /* 0x0000003833107210 */ /* 0x000fe20007fde0ff */
[----:B------:R-:W-:Y:S01]  /*919b0*/  IMAD.MOV.U32 R48, RZ, RZ, R57 ;  /* 0x000000ffff307224 */ /* 0x000fe200078e0039 */
[----:B------:R-:W-:-:S02]  /*919c0*/  IADD3 R45, P0, PT, R45, R50, RZ ;  /* 0x000000322d2d7210 */ /* 0x000fc40007f1e0ff */
[----:B------:R-:W-:Y:S02]  /*919d0*/  IADD3.X R53, P1, PT, R53, R64, RZ, P1, !PT ;  /* 0x0000004035357210 */ /* 0x000fe40000f3e4ff */
[----:B------:R-:W-:Y:S01]  /*919e0*/  IADD3 R38, P5, PT, R38, R35, RZ ;  /* 0x0000002326267210 */ /* 0x000fe20007fbe0ff */
[C---:B------:R-:W-:Y:S01]  /*919f0*/  IMAD.WIDE.U32.X R34, R14.reuse, R7, R48, P6 ;  /* 0x000000070e227225 */ /* 0x040fe200030e0430 */
[----:B------:R-:W-:Y:S02]  /*91a00*/  IADD3.X R53, P0, PT, R53, R16, RZ, P0, !PT ;  /* 0x0000001035357210 */ /* 0x000fe4000071e4ff */
[----:B------:R-:W-:Y:S01]  /*91a10*/  IADD3 R57, P4, P3, R13, R17, R40 ;  /* 0x000000110d397210 */ /* 0x000fe20007b9e028 */
[----:B------:R-:W-:Y:S01]  /*91a20*/  IMAD.WIDE.U32 R48, R14, R8, RZ ;  /* 0x000000080e307225 */ /* 0x000fe200078e00ff */
[----:B------:R-:W-:Y:S02]  /*91a30*/  IADD3.X R40, P0, P6, R34, RZ, RZ, P0, P1 ;  /* 0x000000ff22287210 */ /* 0x000fe400006024ff */
[----:B------:R-:W-:Y:S01]  /*91a40*/  ISETP.GE.U32.AND P2, PT, R68, R41, PT ;  /* 0x000000294400720c */ /* 0x000fe20003f46070 */
[-C--:B------:R-:W-:Y:S01]  /*91a50*/  IMAD R50, R53, R2.reuse, RZ ;  /* 0x0000000235327224 */ /* 0x080fe200078e02ff */
[----:B------:R-:W-:Y:S01]  /*91a60*/  IADD3.X R43, PT, PT, R35, RZ, RZ, P0, P6 ;  /* 0x000000ff232b7210 */ /* 0x000fe200007ec4ff */
[----:B------:R-:W-:Y:S01]  /*91a70*/  IMAD.WIDE.U32 R16, R45, R2, RZ ;  /* 0x000000022d107225 */ /* 0x000fe200078e00ff */
[----:B------:R-:W-:-:S02]  /*91a80*/  ISETP.GE.U32.AND P0, PT, R65, R54, PT ;  /* 0x000000364100720c */ /* 0x000fc40003f06070 */
[----:B------:R-:W-:Y:S01]  /*91a90*/  IADD3.X R39, PT, PT, RZ, R39, RZ, P4, P3 ;  /* 0x00000027ff277210 */ /* 0x000fe200027e64ff */
[----:B------:R-:W-:Y:S01]  /*91aa0*/  IMAD R13, R45, R3, R50 ;  /* 0x000000032d0d7224 */ /* 0x000fe200078e0232 */
[----:B------:R-:W-:Y:S01]  /*91ab0*/  ISETP.GE.U32.AND.EX P0, PT, R61, R46, PT, P0 ;  /* 0x0000002e3d00720c */ /* 0x000fe20003f06100 */
[C---:B------:R-:W-:Y:S01]  /*91ac0*/  IMAD.WIDE.U32 R48, P1, R42.reuse, R9, R48 ;  /* 0x000000092a307225 */ /* 0x040fe20007820030 */
[----:B------:R-:W-:Y:S02]  /*91ad0*/  ISETP.GE.U32.AND.EX P2, PT, R37, R44, PT, P2 ;  /* 0x0000002c2500720c */ /* 0x000fe40003f46120 */
[----:B------:R-:W-:Y:S01]  /*91ae0*/  SEL R54, RZ, 0x1, P0 ;  /* 0x00000001ff367807 */ /* 0x000fe20000000000 */
[----:B------:R-:W-:Y:S01]  /*91af0*/  IMAD.WIDE.U32 R34, R42, R8, RZ ;  /* 0x000000082a227225 */ /* 0x000fe200078e00ff */
[----:B------:R-:W-:-:S03]  /*91b00*/  SEL R56, RZ, 0x1, P2 ;  /* 0x00000001ff387807 */ /* 0x000fc60001000000 */
[----:B------:R-:W-:Y:S01]  /*91b10*/  IMAD.IADD R13, R17, 0x1, R13 ;  /* 0x00000001110d7824 */ /* 0x000fe200078e020d */
[----:B------:R-:W-:Y:S01]  /*91b20*/  IADD3 R48, P4, PT, R35, R48, RZ ;  /* 0x0000003023307210 */ /* 0x000fe20007f9e0ff */
[----:B------:R-:W-:Y:S01]  /*91b30*/  IMAD.X R41, RZ, RZ, RZ, P1 ;  /* 0x000000ffff297224 */ /* 0x000fe200008e06ff */
[----:B------:R-:W-:Y:S01]  /*91b40*/  IADD3 R17, P1, PT, R40, R59, RZ ;  /* 0x0000003b28117210 */ /* 0x000fe20007f3e0ff */
[----:B------:R-:W-:-:S03]  /*91b50*/  IMAD.WIDE.U32 R50, R13, R4, RZ ;  /* 0x000000040d327225 */ /* 0x000fc600078e00ff */
[----:B------:R-:W-:Y:S01]  /*91b60*/  IADD3 R52, P3, PT, R17, R34, RZ ;  /* 0x0000002211347210 */ /* 0x000fe20007f7e0ff */
[----:B------:R-:W-:Y:S01]  /*91b70*/  IMAD.MOV.U32 R40, RZ, RZ, R49 ;  /* 0x000000ffff287224 */ /* 0x000fe200078e0031 */
[----:B------:R-:W-:Y:S01]  /*91b80*/  IADD3.X R49, P1, PT, R43, R60, RZ, P1, !PT ;  /* 0x0000003c2b317210 */ /* 0x000fe20000f3e4ff */
[----:B------:R-:W-:-:S03]  /*91b90*/  IMAD.WIDE.U32 R46, R16, R4, RZ ;  /* 0x00000004102e7225 */ /* 0x000fc600078e00ff */
[----:B------:R-:W-:Y:S01]  /*91ba0*/  IADD3.X R49, P3, PT, R49, R48, RZ, P3, !PT ;  /* 0x0000003031317210 */ /* 0x000fe20001f7e4ff */
[----:B------:R-:W-:Y:S01]  /*91bb0*/  IMAD.WIDE.U32.X R34, R14, R9, R40, P4 ;  /* 0x000000090e227225 */ /* 0x000fe200020e0428 */
[----:B------:R-:W-:-:S03]  /*91bc0*/  IADD3 RZ, P4, PT, R45, R46, RZ ;  /* 0x0000002e2dff7210 */ /* 0x000fc60007f9e0ff */
        /* <DEDUP_REMOVED lines=8> */
[----:B------:R-:W-:Y:S01]  /*91c50*/  IADD3.X RZ, P4, PT, R53, R46, RZ, P4, !PT ;  /* 0x0000002e35ff7210 */ /* 0x000fe2000279e4ff */
[----:B------:R-:W-:Y:S01]  /*91c60*/  IMAD.WIDE.U32 R40, P3, R42, R11, R40 ;  /* 0x0000000b2a287225 */ /* 0x000fe20007860028 */
[----:B------:R-:W-:-:S03]  /*91c70*/  ISETP.GE.U32.AND P1, PT, R54, R71, PT ;  /* 0x000000473600720c */ /* 0x000fc60003f26070 */
[----:B------:R-:W-:-:S04]  /*91c80*/  IMAD.WIDE.U32 R42, R42, R10, RZ ;  /* 0x0000000a2a2a7225 */ /* 0x000fc800078e00ff */
[----:B------:R-:W-:Y:S01]  /*91c90*/  IMAD.X R51, RZ, RZ, R62, P6 ;  /* 0x000000ffff337224 */ /* 0x000fe200030e063e */
[----:B------:R-:W-:Y:S01]  /*91ca0*/  IADD3 R50, P6, PT, R55, R54, RZ ;  /* 0x0000003637327210 */ /* 0x000fe20007fde0ff */
[----:B------:R-:W-:Y:S01]  /*91cb0*/  IMAD.WIDE.U32.X R44, R13, R5, R44, P0 ;  /* 0x000000050d2c7225 */ /* 0x000fe200000e042c */
[----:B------:R-:W-:-:S03]  /*91cc0*/  IADD3 R60, P0, PT, R43, R40, RZ ;  /* 0x000000282b3c7210 */ /* 0x000fc60007f1e0ff */
[----:B------:R-:W-:Y:S01]  /*91cd0*/  IMAD.X R35, RZ, RZ, RZ, P3 ;  /* 0x000000ffff237224 */ /* 0x000fe200018e06ff */
[----:B------:R-:W-:Y:S01]  /*91ce0*/  IADD3 R37, P3, PT, R17, R50, RZ ;  /* 0x0000003211257210 */ /* 0x000fe20007f7e0ff */
[----:B------:R-:W-:Y:S01]  /*91cf0*/  IMAD.MOV.U32 R34, RZ, RZ, R41 ;  /* 0x000000ffff227224 */ /* 0x000fe200078e0029 */
[----:B------:R-:W-:Y:S01]  /*91d00*/  IADD3.X R17, P4, PT, RZ, R44, RZ, P4, !PT ;  /* 0x0000002cff117210 */ /* 0x000fe2000279e4ff */
[----:B------:R-:W-:-:S03]  /*91d10*/  IMAD.WIDE.U32 R46, R13, R6, RZ ;  /* 0x000000060d2e7225 */ /* 0x000fc600078e00ff */
[----:B------:R-:W-:Y:S01]  /*91d20*/  IADD3 R17, P2, PT, R17, R52, RZ ;  /* 0x0000003411117210 */ /* 0x000fe20007f5e0ff */
[----:B------:R-:W-:Y:S01]  /*91d30*/  IMAD.WIDE.U32.X R34, R14, R11, R34, P0 ;  /* 0x0000000b0e227225 */ /* 0x000fe200000e0422 */
[----:B------:R-:W-:-:S03]  /*91d40*/  IADD3 R44, P0, PT, R37, R42, RZ ;  /* 0x0000002a252c7210 */ /* 0x000fc60007f1e0ff */
[----:B------:R-:W-:Y:S02]  /*91d50*/  IMAD.X R14, RZ, RZ, R45, P4 ;  /* 0x000000ffff0e7224 */ /* 0x000fe400020e062d */
[----:B------:R-:W-:Y:S02]  /*91d60*/  IMAD.X R45, R58, 0x1, R51, P6 ;  /* 0x000000013a2d7824 */ /* 0x000fe400030e0633 */
[----:B------:R-:W-:Y:S01]  /*91d70*/  IMAD.WIDE.U32 R46, P4, R16, R7, R46 ;  /* 0x00000007102e7225 */ /* 0x000fe2000788002e */
[----:B------:R-:W-:Y:S02]  /*91d80*/  IADD3.X R14, P2, PT, R14, R49, RZ, P2, !PT ;  /* 0x000000310e0e7210 */ /* 0x000fe4000175e4ff */
[----:B------:R-:W-:Y:S01]  /*91d90*/  IADD3.X R37, P3, PT, R48, R45, RZ, P3, !PT ;  /* 0x0000002d30257210 */ /* 0x000fe20001f7e4ff */
[----:B------:R-:W-:-:S03]  /*91da0*/  IMAD.WIDE.U32 R40, R16, R6, RZ ;  /* 0x0000000610287225 */ /* 0x000fc600078e00ff */
[----:B------:R-:W-:Y:S01]  /*91db0*/  IADD3.X R37, P6, PT, R37, R60, RZ, P0, !PT ;  /* 0x0000003c25257210 */ /* 0x000fe200007de4ff */
[----:B------:R-:W-:Y:S01]  /*91dc0*/  IMAD.X R43, RZ, RZ, RZ, P4 ;  /* 0x000000ffff2b7224 */ /* 0x000fe200020e06ff */
[----:B------:R-:W-:Y:S01]  /*91dd0*/  IADD3 R53, P4, PT, R41, R46, RZ ;  /* 0x0000002e29357210 */ /* 0x000fe20007f9e0ff */
[----:B------:R-:W-:Y:S01]  /*91de0*/  IMAD.MOV.U32 R42, RZ, RZ, R47 ;  /* 0x000000ffff2a7224 */ /* 0x000fe200078e002f */
[----:B------:R-:W-:Y:S01]  /*91df0*/  IADD3 R55, P0, PT, R17, R40, RZ ;  /* 0x0000002811377210 */ /* 0x000fe20007f1e0ff */
[----:B------:R-:W-:Y:S02]  /*91e00*/  IMAD.X R48, RZ, RZ, R36, P5 ;  /* 0x000000ffff307224 */ /* 0x000fe400028e0624 */
[----:B------:R-:W-:Y:S01]  /*91e10*/  IMAD.WIDE.U32.X R40, R13, R7, R42, P4 ;  /* 0x000000070d287225 */ /* 0x000fe200020e042a */
[----:B------:R-:W-:Y:S02]  /*91e20*/  IADD3.X R52, P0, PT, R14, R53, RZ, P0, !PT ;  /* 0x000000350e347210 */ /* 0x000fe4000071e4ff */
[----:B------:R-:W-:-:S02]  /*91e30*/  IADD3.X R42, P3, P6, R34, RZ, RZ, P6, P3 ;  /* 0x000000ff222a7210 */ /* 0x000fc400036664ff */
[----:B------:R-:W-:Y:S02]  /*91e40*/  IADD3.X R17, P0, P2, R40, RZ, RZ, P0, P2 ;  /* 0x000000ff28117210 */ /* 0x000fe400002044ff */
[----:B------:R-:W-:Y:S02]  /*91e50*/  ISETP.GE.U32.AND.EX P4, PT, R51, R62, PT, P1 ;  /* 0x0000003e3300720c */ /* 0x000fe40003f86110 */
[----:B------:R-:W-:Y:S02]  /*91e60*/  ISETP.GE.U32.AND P1, PT, R50, R54, PT ;  /* 0x000000363200720c */ /* 0x000fe40003f26070 */
[----:B------:R-:W-:Y:S01]  /*91e70*/  IADD3.X R43, PT, PT, R35, RZ, RZ, P3, P6 ;  /* 0x000000ff232b7210 */ /* 0x000fe20001fec4ff */
[----:B------:R-:W-:Y:S01]  /*91e80*/  IMAD.WIDE.U32 R34, R13, R8, RZ ;  /* 0x000000080d227225 */ /* 0x000fe200078e00ff */
[----:B------:R-:W-:Y:S02]  /*91e90*/  IADD3.X R40, PT, PT, R41, RZ, RZ, P0, P2 ;  /* 0x000000ff29287210 */ /* 0x000fe400007e44ff */
[----:B------:R-:W-:-:S02]  /*91ea0*/  SEL R41, RZ, 0x1, P4 ;  /* 0x00000001ff297807 */ /* 0x000fc40002000000 */
[----:B------:R-:W-:Y:S01]  /*91eb0*/  IADD3 R46, P6, P3, R56, R15, R57 ;  /* 0x0000000f382e7210 */ /* 0x000fe20007bde039 */
[C---:B------:R-:W-:Y:S01]  /*91ec0*/  IMAD.WIDE.U32 R14, R16.reuse, R8, RZ ;  /* 0x00000008100e7225 */ /* 0x040fe200078e00ff */
[----:B------:R-:W-:Y:S02]  /*91ed0*/  ISETP.GE.U32.AND.EX P1, PT, R45, R51, PT, P1 ;  /* 0x000000332d00720c */ /* 0x000fe40003f26110 */
[----:B------:R-:W-:Y:S01]  /*91ee0*/  IADD3 R17, P0, PT, R17, R44, RZ ;  /* 0x0000002c11117210 */ /* 0x000fe20007f1e0ff */
[----:B------:R-:W-:Y:S01]  /*91ef0*/  IMAD.WIDE.U32 R34, P2, R16, R9, R34 ;  /* 0x0000000910227225 */ /* 0x000fe20007840022 */
[----:B------:R-:W-:Y:S02]  /*91f00*/  IADD3 R41, P4, PT, R41, R38, RZ ;  /* 0x0000002629297210 */ /* 0x000fe40007f9e0ff */
[----:B------:R-:W-:Y:S02]  /*91f10*/  SEL R36, RZ, 0x1, P1 ;  /* 0x00000001ff247807 */ /* 0x000fe40000800000 */
[----:B------:R-:W-:Y:S01]  /*91f20*/  IADD3 R47, P1, PT, R17, R14, RZ ;  /* 0x0000000e112f7210 */ /* 0x000fe20007f3e0ff */
[----:B------:R-:W-:Y:S01]  /*91f30*/  IMAD.X R45, RZ, RZ, R48, P4 ;  /* 0x000000ffff2d7224 */ /* 0x000fe200020e0630 */
[----:B------:R-:W-:Y:S01]  /*91f40*/  IADD3.X R17, P0, PT, R40, R37, RZ, P0, !PT ;  /* 0x0000002528117210 */ /* 0x000fe2000071e4ff */
[----:B------:R-:W-:Y:S01]  /*91f50*/  IMAD.MOV.U32 R14, RZ, RZ, R35 ;  /* 0x000000ffff0e7224 */ /* 0x000fe200078e0023 */
[----:B------:R-:W-:Y:S01]  /*91f60*/  IADD3 R40, P4, PT, R36, R41, RZ ;  /* 0x0000002924287210 */ /* 0x000fe20007f9e0ff */
[----:B------:R-:W-:Y:S01]  /*91f70*/  IMAD.WIDE.U32 R36, R13, R10, RZ ;  /* 0x0000000a0d247225 */ /* 0x000fe200078e00ff */
[----:B------:R-:W-:-:S03]  /*91f80*/  IADD3 R34, P5, PT, R15, R34, RZ ;  /* 0x000000220f227210 */ /* 0x000fc60007fbe0ff */
[----:B------:R-:W-:Y:S01]  /*91f90*/  IMAD.X R15, RZ, RZ, RZ, P2 ;  /* 0x000000ffff0f7224 */ /* 0x000fe200010e06ff */
[----:B------:R-:W-:Y:S01]  /*91fa0*/  IADD3.X R49, P1, PT, R17, R34, RZ, P1, !PT ;  /* 0x0000002211317210 */ /* 0x000fe20000f3e4ff */
[----:B------:R-:W-:Y:S01]  /*91fb0*/  IMAD.X R44, RZ, RZ, R45, P4 ;  /* 0x000000ffff2c7224 */ /* 0x000fe200020e062d */
[----:B------:R-:W-:Y:S01]  /*91fc0*/  ISETP.GE.U32.AND P2, PT, R41, R38, PT ;  /* 0x000000262900720c */ /* 0x000fe20003f46070 */
        /* <DEDUP_REMOVED lines=15> */
[----:B------:R-:W-:Y:S01]  /*920c0*/  IADD3 R37, P2, PT, R15, R16, RZ ;  /* 0x000000100f257210 */ /* 0x000fe20007f5e0ff */
[----:B------:R-:W-:Y:S01]  /*920d0*/  IMAD.WIDE.U32.X R14, R13, R11, R34, P1 ;  /* 0x0000000b0d0e7225 */ /* 0x000fe200008e0422 */
[----:B------:R-:W-:-:S02]  /*920e0*/  ISETP.GE.U32.AND P4, PT, R41, R40, PT ;  /* 0x000000282900720c */ /* 0x000fc40003f86070 */
        /* <DEDUP_REMOVED lines=50> */
.L_x_263:
        /* <DEDUP_REMOVED lines=21> */
.L_x_264:
[----:B------:R-:W-:Y:S01]  /*92560*/  IMAD.WIDE.U32 R36, R19, R15, RZ ;  /* 0x0000000f13247225 */ /* 0x000fe200078e00ff */
[----:B------:R-:W-:Y:S01]  /*92570*/  LOP3.LUT R0, R0, 0xfffffffe, RZ, 0xc0, !PT ;  /* 0xfffffffe00007812 */ /* 0x000fe200078ec0ff */
[----:B------:R-:W0:Y:S02]  /*92580*/  LDCU UR4, c[0x3][0x14] ;  /* 0x00c00280ff0477ac */ /* 0x000e240008000800 */
        /* <DEDUP_REMOVED lines=21> */
[----:B------:R-:W-:-:S03]  /*926e0*/  IMAD.WIDE.U32 R40, R21, R13, R42 ;  /* 0x0000000d15287225 */ /* 0x000fc600078e002a */
[----:B------:R-:W-:Y:S01]  /*926f0*/  IADD3 R11, P3, P5, R52, R11, R50 ;  /* 0x0000000b340b7210 */ /* 0x000fe20007d7e032 */
[----:B------:R-:W-:Y:S01]  /*92700*/  IMAD.IADD R46, R30, 0x1, R51 ;  /* 0x000000011e2e7824 */ /* 0x000fe200078e0233 */
[----:B------:R-:W-:Y:S01]  /*92710*/  IADD3 R39, P4, P6, R39, R40, R45 ;  /* 0x0000002827277210 */ /* 0x000fe20007e9e02d */
[----:B------:R-:W-:Y:S01]  /*92720*/  IMAD.IADD R60, R26, 0x1, R41 ;  /* 0x000000011a3c7824 */ /* 0x000fe200078e0229 */
[----:B------:R-:W-:Y:S01]  /*92730*/  IADD3.X R37, PT, PT, RZ, RZ, RZ, P3, P5 ;  /* 0x000000ffff257210 */ /* 0x000fe20001fea4ff */
[----:B------:R-:W-:-:S03]  /*92740*/  IMAD.WIDE.U32 R42, R20, R15, RZ ;  /* 0x0000000f142a7225 */ /* 0x000fc600078e00ff */
[----:B------:R-:W-:Y:S01]  /*92750*/  IADD3.X R60, PT, PT, RZ, R60, RZ, P4, P6 ;  /* 0x0000003cff3c7210 */ /* 0x000fe200027ec4ff */
[----:B------:R-:W-:-:S04]  /*92760*/  IMAD.WIDE.U32 R50, R19, R16, RZ ;  /* 0x0000001013327225 */ /* 0x000fc800078e00ff */
[----:B------:R-:W-:Y:S01]  /*92770*/  IMAD.IADD R48, R33, 0x1, R53 ;  /* 0x0000000121307824 */ /* 0x000fe200078e0235 */
[----:B------:R-:W-:Y:S01]  /*92780*/  IADD3 R50, P6, P4, R50, R9, R42 ;  /* 0x0000000932327210 */ /* 0x000fe20007cde02a */
[----:B------:R-:W-:-:S03]  /*92790*/  IMAD.WIDE.U32 R40, R22, R15, RZ ;  /* 0x0000000f16287225 */ /* 0x000fc600078e00ff */
[----:B------:R-:W-:Y:S01]  /*927a0*/  P2R R58, PR, RZ, 0x10 ;  /* 0x00000010ff3a7803 */ /* 0x000fe20000000000 */
[----:B------:R-:W-:Y:S01]  /*927b0*/  IMAD.IADD R52, R12, 0x1, R43 ;  /* 0x000000010c347824 */ /* 0x000fe200078e022b */
[----:B------:R-:W-:Y:S01]  /*927c0*/  IADD3.X R43, PT, PT, RZ, RZ, RZ, P0, P1 ;  /* 0x000000ffff2b7210 */ /* 0x000fe200007e24ff */
[----:B------:R-:W-:Y:S02]  /*927d0*/  IMAD.MOV.U32 R53, RZ, RZ, RZ ;  /* 0x000000ffff357224 */ /* 0x000fe400078e00ff */
[----:B------:R-:W-:-:S04]  /*927e0*/  IMAD.WIDE.U32 R54, R21, R15, RZ ;  /* 0x0000000f15367225 */ /* 0x000fc800078e00ff */
[----:B------:R-:W-:Y:S01]  /*927f0*/  IMAD.WIDE.U32 R56, R22, R16, RZ ;  /* 0x0000001016387225 */ /* 0x000fe200078e00ff */
[----:B------:R-:W-:-:S03]  /*92800*/  @P6 LOP3.LUT R0, R0, 0x1, RZ, 0xfc, !PT ;  /* 0x0000000100006812 */ /* 0x000fc600078efcff */
[----:B------:R-:W-:Y:S01]  /*92810*/  IMAD.IADD R9, R24, 0x1, R41 ;  /* 0x0000000118097824 */ /* 0x000fe200078e0229 */
[----:B------:R-:W-:Y:S01]  /*92820*/  LOP3.LUT R0, R0, 0xfffffffb, RZ, 0xc0, !PT ;  /* 0xfffffffb00007812 */ /* 0x000fe200078ec0ff */
[----:B------:R-:W-:Y:S02]  /*92830*/  IMAD.IADD R31, R18, 0x1, R51 ;  /* 0x00000001121f7824 */ /* 0x000fe400078e0233 */
[----:B------:R-:W-:Y:S01]  /*92840*/  IMAD.WIDE.U32 R52, R20, R16, R52 ;  /* 0x0000001014347225 */ /* 0x000fe200078e0034 */
[----:B------:R-:W-:-:S03]  /*92850*/  IADD3 R54, P1, P0, R56, R9, R54 ;  /* 0x0000000938367210 */ /* 0x000fc6000783e036 */
[----:B------:R-:W-:Y:S01]  /*92860*/  IMAD.IADD R44, R27, 0x1, R47 ;  /* 0x000000011b2c7824 */ /* 0x000fe200078e022f */
[----:B------:R-:W-:Y:S01]  /*92870*/  IADD3 R9, P3, P5, R39, R52, R31 ;  /* 0x0000003427097210 */ /* 0x000fe20007d7e01f */
[----:B------:R-:W-:Y:S02]  /*92880*/  IMAD.MOV.U32 R45, RZ, RZ, RZ ;  /* 0x000000ffff2d7224 */ /* 0x000fe400078e00ff */
[----:B------:R-:W-:Y:S02]  /*92890*/  IMAD.IADD R33, R12, 0x1, R53 ;  /* 0x000000010c217824 */ /* 0x000fe400078e0235 */
[----:B------:R-:W-:Y:S01]  /*928a0*/  IMAD.X R50, R50, 0x1, R61, P2 ;  /* 0x0000000132327824 */ /* 0x000fe200010e063d */
[----:B------:R-:W-:Y:S01]  /*928b0*/  ISETP.GE.U32.AND P2, PT, R49, R38, PT ;  /* 0x000000263100720c */ /* 0x000fe20003f46070 */
[----:B------:R-:W-:Y:S01]  /*928c0*/  IMAD.WIDE.U32 R44, R28, R13, R44 ;  /* 0x0000000d1c2c7225 */ /* 0x000fe200078e002c */
[----:B------:R-:W-:Y:S02]  /*928d0*/  IADD3.X R33, PT, PT, R60, R33, RZ, P3, P5 ;  /* 0x000000213c217210 */ /* 0x000fe40001fea4ff */
[----:B------:R-:W-:Y:S01]  /*928e0*/  ISETP.GE.U32.AND.EX P2, PT, R50, R61, PT, P2 ;  /* 0x0000003d3200720c */ /* 0x000fe20003f46120 */
[----:B------:R-:W-:Y:S01]  /*928f0*/  IMAD.WIDE.U32 R38, R28, R15, RZ ;  /* 0x0000000f1c267225 */ /* 0x000fe200078e00ff */
[----:B------:R-:W-:-:S03]  /*92900*/  IADD3 R56, P3, P5, R43, R44, R59 ;  /* 0x0000002c2b387210 */ /* 0x000fc60007d7e03b */
[----:B------:R-:W-:Y:S02]  /*92910*/  IMAD.MOV.U32 R47, RZ, RZ, RZ ;  /* 0x000000ffff2f7224 */ /* 0x000fe400078e00ff */
[----:B------:R-:W-:Y:S02]  /*92920*/  IMAD.IADD R60, R27, 0x1, R45 ;  /* 0x000000011b3c7824 */ /* 0x000fe400078e022d */
[----:B------:R-:W-:-:S03]  /*92930*/  IMAD.WIDE.U32 R46, R29, R13, R46 ;  /* 0x0000000d1d2e7225 */ /* 0x000fc600078e002e */
[----:B------:R-:W-:Y:S01]  /*92940*/  IADD3.X R60, PT, PT, RZ, R60, RZ, P3, P5 ;  /* 0x0000003cff3c7210 */ /* 0x000fe20001fea4ff */
[----:B------:R-:W-:Y:S01]  /*92950*/  IMAD.IADD R52, R27, 0x1, R39 ;  /* 0x000000011b347824 */ /* 0x000fe200078e0227 */
[----:B------:R-:W-:Y:S01]  /*92960*/  SEL R39, RZ, 0x1, P2 ;  /* 0x00000001ff277807 */ /* 0x000fe20001000000 */
[----:B------:R-:W-:Y:S02]  /*92970*/  IMAD.MOV.U32 R53, RZ, RZ, RZ ;  /* 0x000000ffff357224 */ /* 0x000fe400078e00ff */
[----:B------:R-:W-:Y:S02]  /*92980*/  IMAD.IADD R42, R26, 0x1, R55 ;  /* 0x000000011a2a7824 */ /* 0x000fe400078e0237 */
[----:B------:R-:W-:Y:S01]  /*92990*/  IMAD.WIDE.U32 R44, R28, R16, R52 ;  /* 0x000000101c2c7225 */ /* 0x000fe200078e0034 */
[----:B------:R-:W-:Y:S02]  /*929a0*/  IADD3 R52, P2, P3, R37, R46, R48 ;  /* 0x0000002e25347210 */ /* 0x000fe40007b5e030 */
[----:B------:R-:W-:Y:S01]  /*929b0*/  IADD3 R37, P5, PT, R39, R36, RZ ;  /* 0x0000002427257210 */ /* 0x000fe20007fbe0ff */
[----:B------:R-:W-:Y:S01]  /*929c0*/  IMAD.IADD R55, R30, 0x1, R47 ;  /* 0x000000011e377824 */ /* 0x000fe200078e022f */
[----:B------:R-:W-:Y:S01]  /*929d0*/  IADD3.X R53, PT, PT, RZ, RZ, RZ, P1, P0 ;  /* 0x000000ffff357210 */ /* 0x000fe20000fe04ff */
[----:B------:R-:W-:Y:S01]  /*929e0*/  IMAD.WIDE.U32 R46, R19, R14, RZ ;  /* 0x0000000e132e7225 */ /* 0x000fe200078e00ff */
[----:B------:R-:W-:-:S02]  /*929f0*/  IADD3 R48, P1, PT, R37, R40, RZ ;  /* 0x0000002825307210 */ /* 0x000fc40007f3e0ff */
[----:B------:R-:W-:Y:S01]  /*92a00*/  IADD3.X R55, PT, PT, RZ, R55, RZ, P2, P3 ;  /* 0x00000037ff377210 */ /* 0x000fe200017e64ff */
[----:B------:R-:W-:Y:S01]  /*92a10*/  IMAD.WIDE.U32 R30, R20, R14, RZ ;  /* 0x0000000e141e7225 */ /* 0x000fe200078e00ff */
[----:B------:R-:W-:-:S03]  /*92a20*/  ISETP.GT.U32.AND P0, PT, R36, R37, PT ;  /* 0x000000252400720c */ /* 0x000fc60003f04070 */
[----:B------:R-:W-:-:S04]  /*92a30*/  IMAD.WIDE.U32 R28, R19, R13, RZ ;  /* 0x0000000d131c7225 */ /* 0x000fc800078e00ff */
[----:B------:R-:W-:Y:S02]  /*92a40*/  IMAD.IADD R63, R18, 0x1, R47 ;  /* 0x00000001123f7824 */ /* 0x000fe400078e022f */
[----:B------:R-:W-:Y:S02]  /*92a50*/  IMAD.MOV.U32 R43, RZ, RZ, RZ ;  /* 0x000000ffff2b7224 */ /* 0x000fe400078e00ff */
[----:B------:R-:W-:Y:S01]  /*92a60*/  IMAD.X R47, RZ, RZ, R62, P5 ;  /* 0x000000ffff2f7224 */ /* 0x000fe200028e063e */
[----:B------:R-:W-:Y:S01]  /*92a70*/  IADD3 R63, P2, P4, R28, R63, R30 ;  /* 0x0000003f1c3f7210 */ /* 0x000fe20007c5e01e */
[----:B------:R-:W-:Y:S02]  /*92a80*/  IMAD.IADD R41, R24, 0x1, R57 ;  /* 0x0000000118297824 */ /* 0x000fe400078e0239 */
[----:B------:R-:W-:Y:S01]  /*92a90*/  IMAD.WIDE.U32 R42, R21, R16, R42 ;  /* 0x00000010152a7225 */ /* 0x000fe200078e002a */
[----:B------:R-:W-:-:S03]  /*92aa0*/  ISETP.GT.U32.AND.EX P0, PT, R62, R47, PT, P0 ;  /* 0x0000002f3e00720c */ /* 0x000fc60003f04100 */
[----:B------:R-:W-:Y:S01]  /*92ab0*/  IMAD.X R30, R47, 0x1, R54, P1 ;  /* 0x000000012f1e7824 */ /* 0x000fe200008e0636 */
[----:B------:R-:W-:Y:S01]  /*92ac0*/  SEL R47, R62, R47, P0 ;  /* 0x0000002f3e2f7207 */ /* 0x000fe20000000000 */
[----:B------:R-:W-:Y:S01]  /*92ad0*/  IMAD.IADD R51, R26, 0x1, R43 ;  /* 0x000000011a337824 */ /* 0x000fe200078e022b */
[----:B------:R-:W-:Y:S01]  /*92ae0*/  SEL R43, R36, R37, P0 ;  /* 0x00000025242b7207 */ /* 0x000fe20000000000 */
[----:B------:R-:W-:Y:S02]  /*92af0*/  IMAD.WIDE.U32 R36, R46, R2, RZ ;  /* 0x000000022e247225 */ /* 0x000fe400078e00ff */
[----:B------:R-:W-:Y:S02]  /*92b00*/  @P2 LOP3.LUT R0, R0, 0x4, RZ, 0xfc, !PT ;  /* 0x0000000400002812 */ /* 0x000fe400078efcff */
[----:B------:R-:W-:Y:S01]  /*92b10*/  IADD3 R28, P1, P2, R56, R42, R41 ;  /* 0x0000002a381c7210 */ /* 0x000fe20007a3e029 */
[----:B------:R-:W-:Y:S01]  /*92b20*/  IMAD R42, R63, R2, RZ ;  /* 0x000000023f2a7224 */ /* 0x000fe200078e02ff */
[----:B------:R-:W-:Y:S01]  /*92b30*/  ISETP.GT.U32.AND P0, PT, R43, R48, PT ;  /* 0x000000302b00720c */ /* 0x000fe20003f04070 */
[----:B------:R-:W-:Y:S01]  /*92b40*/  IMAD.WIDE.U32 R40, R23, R16, RZ ;  /* 0x0000001017287225 */ /* 0x000fe200078e00ff */
[----:B------:R-:W-:-:S02]  /*92b50*/  IADD3.X R51, PT, PT, R60, R51, RZ, P1, P2 ;  /* 0x000000333c337210 */ /* 0x000fc40000fe44ff */
[----:B------:R-:W-:Y:S01]  /*92b60*/  ISETP.GT.U32.AND.EX P0, PT, R47, R30, PT, P0 ;  /* 0x0000001e2f00720c */ /* 0x000fe20003f04100 */
[----:B------:R-:W-:Y:S02]  /*92b70*/  IMAD R57, R46, R3, R42 ;  /* 0x000000032e397224 */ /* 0x000fe400078e022a */
[----:B------:R-:W-:Y:S01]  /*92b80*/  IMAD.IADD R59, R25, 0x1, R41 ;  /* 0x00000001193b7824 */ /* 0x000fe200078e0229 */
[----:B------:R-:W-:Y:S01]  /*92b90*/  SEL R61, RZ, 0x1, !P0 ;  /* 0x00000001ff3d7807 */ /* 0x000fe20004000000 */
        /* <DEDUP_REMOVED lines=43> */
[----:B------:R-:W-:Y:S01]  /*92e50*/  IMAD.WIDE.U32 R42, R37, R8, RZ ;  /* 0x00000008252a7225 */ /* 0x000fe200078e00ff */
[----:B------:R-:W-:-:S03]  /*92e60*/  IADD3 R41, P2, PT, R41, R52, RZ ;  /* 0x0000003429297210 */ /* 0x000fc60007f5e0ff */
[----:B------:R-:W-:Y:S02]  /*92e70*/  IMAD.X R53, R53, 0x1, R30, P0 ;  /* 0x0000000135357824 */ /* 0x000fe400000e061e */
[----:B0-----:R-:W-:-:S03]  /*92e80*/  IMAD.WIDE.U32 R44, P0, R36, UR4, R42 ;  /* 0x00000004242c7c25 */ /* 0x001fc6000f80002a */
[----:B------:R-:W-:Y:S01]  /*92e90*/  IADD3.X R54, P2, PT, R54, R53, RZ, P2, !PT ;  /* 0x0000003536367210 */ /* 0x000fe2000175e4ff */
[----:B------:R-:W-:-:S04]  /*92ea0*/  IMAD.WIDE.U32 R42, R36, R8, RZ ;  /* 0x00000008242a7225 */ /* 0x000fc800078e00ff */
[----:B------:R-:W-:Y:S01]  /*92eb0*/  IMAD.X R51, RZ, RZ, RZ, P0 ;  /* 0x000000ffff337224 */ /* 0x000fe200000e06ff */
[----:B------:R-:W-:Y:S01]  /*92ec0*/  IADD3 R43, P0, PT, R43, R44, RZ ;  /* 0x0000002c2b2b7210 */ /* 0x000fe20007f1e0ff */
[----:B------:R-:W-:-:S04]  /*92ed0*/  IMAD.MOV.U32 R50, RZ, RZ, R45 ;  /* 0x000000ffff327224 */ /* 0x000fc800078e002d */
[----:B------:R-:W-:Y:S01]  /*92ee0*/  IMAD.WIDE.U32.X R50, R37, UR4, R50, P0 ;  /* 0x0000000425327c25 */ /* 0x000fe200080e0432 */
[----:B------:R-:W-:-:S04]  /*92ef0*/  IADD3 R44, P0, PT, R41, R42, RZ ;  /* 0x0000002a292c7210 */ /* 0x000fc80007f1e0ff */
[----:B------:R-:W-:Y:S01]  /*92f00*/  IADD3.X R54, P0, PT, R54, R43, RZ, P0, !PT ;  /* 0x0000002b36367210 */ /* 0x000fe2000071e4ff */
[----:B------:R-:W-:-:S03]  /*92f10*/  IMAD.WIDE.U32 R42, R23, R15, RZ ;  /* 0x0000000f172a7225 */ /* 0x000fc600078e00ff */
[----:B------:R-:W-:Y:S01]  /*92f20*/  IADD3.X R45, P0, P2, R50, RZ, RZ, P0, P2 ;  /* 0x000000ff322d7210 */ /* 0x000fe200002044ff */
[----:B------:R-:W-:Y:S02]  /*92f30*/  IMAD.IADD R41, R25, 0x1, R43 ;  /* 0x0000000119297824 */ /* 0x000fe400078e022b */
[----:B------:R-:W-:Y:S01]  /*92f40*/  IMAD.MOV.U32 R43, RZ, RZ, RZ ;  /* 0x000000ffff2b7224 */ /* 0x000fe200078e00ff */
[----:B------:R-:W-:Y:S02]  /*92f50*/  IADD3.X R47, PT, PT, R51, RZ, RZ, P0, P2 ;  /* 0x000000ff332f7210 */ /* 0x000fe400007e44ff */
        /* <DEDUP_REMOVED lines=53> */
[----:B------:R-:W-:Y:S01]  /*932b0*/  IMAD.WIDE.U32 R22, R46, R2, RZ ;  /* 0x000000022e167225 */ /* 0x000fe200078e00ff */
[----:B------:R-:W-:-:S03]  /*932c0*/  IADD3.X R26, PT, PT, R51, R26, RZ, P0, P2 ;  /* 0x0000001a331a7210 */ /* 0x000fc600007e44ff */
[----:B------:R-:W-:-:S04]  /*932d0*/  IMAD R11, R46, R3, R10 ;  /* 0x000000032e0b7224 */ /* 0x000fc800078e020a */
[----:B------:R-:W-:-:S04]  /*932e0*/  IMAD.IADD R23, R23, 0x1, R11 ;  /* 0x0000000117177824 */ /* 0x000fc800078e020b */
[----:B------:R-:W-:-:S04]  /*932f0*/  IMAD.WIDE.U32 R10, R23, R4, RZ ;  /* 0x00000004170a7225 */ /* 0x000fc800078e00ff */
[----:B------:R-:W-:-:S04]  /*93300*/  IMAD.WIDE.U32 R50, P0, R22, R5, R10 ;  /* 0x0000000516327225 */ /* 0x000fc8000780000a */
[----:B------:R-:W-:-:S04]  /*93310*/  IMAD.WIDE.U32 R10, R22, R4, RZ ;  /* 0x00000004160a7225 */ /* 0x000fc800078e00ff */
[----:B------:R-:W-:Y:S01]  /*93320*/  IMAD.X R53, RZ, RZ, RZ, P0 ;  /* 0x000000ffff357224 */ /* 0x000fe200000e06ff */
[----:B------:R-:W-:Y:S01]  /*93330*/  IADD3 R38, P0, PT, R11, R50, RZ ;  /* 0x000000320b267210 */ /* 0x000fe20007f1e0ff */
[----:B------:R-:W-:-:S04]  /*93340*/  IMAD.MOV.U32 R52, RZ, RZ, R51 ;  /* 0x000000ffff347224 */ /* 0x000fc800078e0033 */
[----:B------:R-:W-:Y:S01]  /*93350*/  IMAD.WIDE.U32.X R50, R23, R5, R52, P0 ;  /* 0x0000000517327225 */ /* 0x000fe200000e0434 */
[----:B------:R-:W-:-:S03]  /*93360*/  IADD3 RZ, P0, PT, R46, R10, RZ ;  /* 0x0000000a2eff7210 */ /* 0x000fc60007f1e0ff */
[----:B------:R-:W-:Y:S01]  /*93370*/  IMAD.WIDE.U32 R10, R23, R6, RZ ;  /* 0x00000006170a7225 */ /* 0x000fe200078e00ff */
        /* <DEDUP_REMOVED lines=11> */
[----:B------:R-:W-:Y:S02]  /*93430*/  IADD3 R59, P0, PT, R59, R10, RZ ;  /* 0x0000000a3b3b7210 */ /* 0x000fe40007f1e0ff */
[----:B------:R-:W0:Y:S02]  /*93440*/  LDC.64 R10, c[0x3][0x18] ;  /* 0x00c00600ff0a7b82 */ /* 0x000e240000000a00 */
[----:B------:R-:W-:-:S04]  /*93450*/  IADD3.X R61, P0, PT, R61, R38, RZ, P0, !PT ;  /* 0x000000263d3d7210 */ /* 0x000fc8000071e4ff */
[----:B------:R-:W-:-:S04]  /*93460*/  IADD3.X R56, P0, P2, R48, RZ, RZ, P0, P2 ;  /* 0x000000ff30387210 */ /* 0x000fc800002044ff */
[----:B------:R-:W-:Y:S01]  /*93470*/  IADD3.X R57, PT, PT, R49, RZ, RZ, P0, P2 ;  /* 0x000000ff31397210 */ /* 0x000fe200007e44ff */
[----:B0-----:R-:W-:-:S04]  /*93480*/  IMAD.WIDE.U32 R48, R37, R10, RZ ;  /* 0x0000000a25307225 */ /* 0x001fc800078e00ff */
[----:B------:R-:W-:-:S04]  /*93490*/  IMAD.WIDE.U32 R50, R36, R10, RZ ;  /* 0x0000000a24327225 */ /* 0x000fc800078e00ff */
[----:B------:R-:W-:-:S04]  /*934a0*/  IMAD.WIDE.U32 R52, P0, R36, R11, R48 ;  /* 0x0000000b24347225 */ /* 0x000fc80007800030 */
[----:B------:R-:W-:-:S04]  /*934b0*/  IMAD.WIDE.U32 R48, R19, R35, RZ ;  /* 0x0000002313307225 */ /* 0x000fc800078e00ff */
[----:B------:R-:W-:Y:S01]  /*934c0*/  IMAD.X R55, RZ, RZ, RZ, P0 ;  /* 0x000000ffff377224 */ /* 0x000fe200000e06ff */
[----:B------:R-:W-:Y:S01]  /*934d0*/  IADD3 R46, P0, PT, R51, R52, RZ ;  /* 0x00000034332e7210 */ /* 0x000fe20007f1e0ff */
[C---:B------:R-:W-:Y:S01]  /*934e0*/  IMAD.IADD R19, R18.reuse, 0x1, R49 ;  /* 0x0000000112137824 */ /* 0x040fe200078e0231 */
[----:B------:R-:W-:Y:S01]  /*934f0*/  IADD3 R44, P5, PT, R21, R48, RZ ;  /* 0x00000030152c7210 */ /* 0x000fe20007fbe0ff */
[----:B------:R-:W-:Y:S02]  /*93500*/  IMAD.MOV.U32 R54, RZ, RZ, R53 ;  /* 0x000000ffff367224 */ /* 0x000fe400078e0035 */
[----:B------:R-:W-:Y:S02]  /*93510*/  IMAD.IADD R18, R18, 0x1, R29 ;  /* 0x0000000112127824 */ /* 0x000fe400078e021d */
[----:B------:R-:W-:Y:S01]  /*93520*/  IMAD.WIDE.U32.X R36, R37, R11, R54, P0 ;  /* 0x0000000b25247225 */ /* 0x000fe200000e0436 */
[----:B------:R-:W-:-:S03]  /*93530*/  IADD3 R38, P0, P2, R40, R19, R42 ;  /* 0x0000001328267210 */ /* 0x000fc60007a1e02a */
[----:B------:R-:W-:Y:S02]  /*93540*/  IMAD.IADD R40, R12, 0x1, R31 ;  /* 0x000000010c287824 */ /* 0x000fe400078e021f */
[----:B------:R-:W-:Y:S01]  /*93550*/  IMAD.X R38, R38, 0x1, R25, P5 ;  /* 0x0000000126267824 */ /* 0x000fe200028e0619 */
[----:B------:R-:W-:Y:S01]  /*93560*/  IADD3 R45, P5, PT, R45, R44, RZ ;  /* 0x0000002c2d2d7210 */ /* 0x000fe20007fbe0ff */
[----:B------:R-:W-:-:S03]  /*93570*/  IMAD.WIDE.U32 R40, R20, R13, R40 ;  /* 0x0000000d14287225 */ /* 0x000fc600078e0028 */
[----:B------:R-:W-:Y:S01]  /*93580*/  IADD3.X R47, P5, PT, R47, R38, RZ, P5, !PT ;  /* 0x000000262f2f7210 */ /* 0x000fe20002fbe4ff */
[----:B------:R-:W-:Y:S01]  /*93590*/  IMAD.WIDE.U32 R42, R23, R8, RZ ;  /* 0x00000008172a7225 */ /* 0x000fe200078e00ff */
[----:B------:R-:W-:-:S03]  /*935a0*/  IADD3 R51, P6, PT, R45, R50, RZ ;  /* 0x000000322d337210 */ /* 0x000fc60007fde0ff */
[----:B------:R-:W-:Y:S01]  /*935b0*/  IMAD.IADD R55, R12, 0x1, R41 ;  /* 0x000000010c377824 */ /* 0x000fe200078e0229 */
[----:B------:R-:W-:-:S04]  /*935c0*/  IADD3.X R50, P6, PT, R47, R46, RZ, P6, !PT ;  /* 0x0000002e2f327210 */ /* 0x000fc800037de4ff */
[----:B------:R-:W-:-:S04]  /*935d0*/  IADD3.X R52, P5, P6, R36, RZ, RZ, P6, P5 ;  /* 0x000000ff24347210 */ /* 0x000fc800036aa4ff */
[----:B------:R-:W-:Y:S01]  /*935e0*/  IADD3.X R54, PT, PT, R37, RZ, RZ, P5, P6 ;  /* 0x000000ff25367210 */ /* 0x000fe20002fec4ff */
[-C--:B------:R-:W-:Y:S01]  /*935f0*/  IMAD.WIDE.U32 R36, R59, R2.reuse, RZ ;  /* 0x000000023b247225 */ /* 0x080fe200078e00ff */
[C---:B------:R-:W-:Y:S02]  /*93600*/  LOP3.LUT P5, RZ, R0.reuse, 0x4, RZ, 0xc0, !PT ;  /* 0x0000000400ff7812 */ /* 0x040fe400078ac0ff */
[----:B------:R-:W-:Y:S01]  /*93610*/  LOP3.LUT P6, RZ, R0, 0x1, RZ, 0xc0, !PT ;  /* 0x0000000100ff7812 */ /* 0x000fe200078cc0ff */
[----:B------:R-:W-:Y:S01]  /*93620*/  IMAD R0, R61, R2, RZ ;  /* 0x000000023d007224 */ /* 0x000fe200078e02ff */
[----:B------:R-:W-:Y:S02]  /*93630*/  IADD3.X R53, PT, PT, RZ, RZ, RZ, P5, P4 ;  /* 0x000000ffff357210 */ /* 0x000fe40002fe84ff */
[----:B------:R-:W-:Y:S01]  /*93640*/  ISETP.NE.AND P4, PT, R58, RZ, PT ;  /* 0x000000ff3a00720c */ /* 0x000fe20003f85270 */
[----:B------:R-:W-:-:S03]  /*93650*/  IMAD R19, R59, R3, R0 ;  /* 0x000000033b137224 */ /* 0x000fc600078e0200 */
[----:B------:R-:W-:Y:S01]  /*93660*/  IADD3.X R58, PT, PT, RZ, RZ, RZ, P6, P4 ;  /* 0x000000ffff3a7210 */ /* 0x000fe200037e84ff */
[----:B------:R-:W-:Y:S01]  /*93670*/  IMAD.IADD R29, R37, 0x1, R19 ;  /* 0x00000001251d7824 */ /* 0x000fe200078e0213 */
[----:B------:R-:W-:Y:S01]  /*93680*/  IADD3 R53, P4, P5, R53, R40, R18 ;  /* 0x0000002835357210 */ /* 0x000fe20007d9e012 */
[----:B------:R-:W-:-:S03]  /*93690*/  IMAD.WIDE.U32 R42, P6, R22, UR4, R42 ;  /* 0x00000004162a7c25 */ /* 0x000fc6000f8c002a */
[----:B------:R-:W-:Y:S01]  /*936a0*/  IADD3.X R55, PT, PT, RZ, R55, RZ, P4, P5 ;  /* 0x00000037ff377210 */ /* 0x000fe200027ea4ff */
[----:B------:R-:W-:-:S04]  /*936b0*/  IMAD.WIDE.U32 R18, R22, R8, RZ ;  /* 0x0000000816127225 */ /* 0x000fc800078e00ff */
[----:B------:R-:W-:Y:S01]  /*936c0*/  IMAD.WIDE.U32 R46, R29, R4, RZ ;  /* 0x000000041d2e7225 */ /* 0x000fe200078e00ff */
[----:B------:R-:W-:Y:S02]  /*936d0*/  IADD3 R0, P5, PT, R19, R42, RZ ;  /* 0x0000002a13007210 */ /* 0x000fe40007fbe0ff */
[----:B------:R-:W-:Y:S01]  /*936e0*/  IADD3 R19, P4, PT, R56, R51, RZ ;  /* 0x0000003338137210 */ /* 0x000fe20007f9e0ff */
[----:B------:R-:W-:Y:S02]  /*936f0*/  IMAD.X R41, RZ, RZ, RZ, P6 ;  /* 0x000000ffff297224 */ /* 0x000fe400030e06ff */
[----:B------:R-:W-:Y:S01]  /*93700*/  IMAD.MOV.U32 R40, RZ, RZ, R43 ;  /* 0x000000ffff287224 */ /* 0x000fe200078e002b */
[----:B------:R-:W-:Y:S01]  /*93710*/  IADD3.X R49, P4, PT, R57, R50, RZ, P4, !PT ;  /* 0x0000003239317210 */ /* 0x000fe2000279e4ff */
[----:B------:R-:W-:-:S04]  /*93720*/  IMAD.WIDE.U32 R46, P6, R36, R5, R46 ;  /* 0x00000005242e7225 */ /* 0x000fc800078c002e */
[----:B------:R-:W-:-:S04]  /*93730*/  IMAD.WIDE.U32 R42, R36, R4, RZ ;  /* 0x00000004242a7225 */ /* 0x000fc800078e00ff */
[----:B------:R-:W-:Y:S01]  /*93740*/  IMAD.WIDE.U32.X R40, R23, UR4, R40, P5 ;  /* 0x0000000417287c25 */ /* 0x000fe2000a8e0428 */
[----:B------:R-:W-:-:S03]  /*93750*/  IADD3 R48, P5, PT, R19, R18, RZ ;  /* 0x0000001213307210 */ /* 0x000fc60007fbe0ff */
[----:B------:R-:W-:Y:S01]  /*93760*/  IMAD.X R19, RZ, RZ, RZ, P6 ;  /* 0x000000ffff137224 */ /* 0x000fe200030e06ff */
[----:B------:R-:W-:Y:S01]  /*93770*/  IADD3 R12, P6, PT, R43, R46, RZ ;  /* 0x0000002e2b0c7210 */ /* 0x000fe20007fde0ff */
[----:B------:R-:W-:Y:S01]  /*93780*/  IMAD.MOV.U32 R18, RZ, RZ, R47 ;  /* 0x000000ffff127224 */ /* 0x000fe200078e002f */
[----:B------:R-:W-:Y:S02]  /*93790*/  IADD3.X R49, P5, PT, R49, R0, RZ, P5, !PT ;  /* 0x0000000031317210 */ /* 0x000fe40002fbe4ff */
[----:B------:R-:W-:Y:S01]  /*937a0*/  IADD3.X R0, PT, PT, RZ, RZ, RZ, P3, P1 ;  /* 0x000000ffff007210 */ /* 0x000fe20001fe24ff */
[----:B------:R-:W-:Y:S01]  /*937b0*/  IMAD.WIDE.U32.X R46, R29, R5, R18, P6 ;  /* 0x000000051d2e7225 */ /* 0x000fe200030e0412 */
[----:B------:R-:W-:Y:S02]  /*937c0*/  IADD3 RZ, P6, PT, R59, R42, RZ ;  /* 0x0000002a3bff7210 */ /* 0x000fe40007fde0ff */
[----:B------:R-:W-:Y:S01]  /*937d0*/  IADD3.X R31, P4, P5, R40, RZ, RZ, P5, P4 ;  /* 0x000000ff281f7210 */ /* 0x000fe20002d884ff */
[----:B------:R-:W-:Y:S01]  /*937e0*/  IMAD.WIDE.U32 R18, R23, R10, RZ ;  /* 0x0000000a17127225 */ /* 0x000fe200078e00ff */
[----:B------:R-:W-:-:S02]  /*937f0*/  IADD3.X RZ, P6, PT, R61, R12, RZ, P6, !PT ;  /* 0x0000000c3dff7210 */ /* 0x000fc400037de4ff */
[----:B------:R-:W-:Y:S02]  /*93800*/  IADD3.X R37, PT, PT, R41, RZ, RZ, P4, P5 ;  /* 0x000000ff29257210 */ /* 0x000fe400027ea4ff */
[----:B------:R-:W-:Y:S01]  /*93810*/  IADD3.X R45, P6, PT, RZ, R46, RZ, P6, !PT ;  /* 0x0000002eff2d7210 */ /* 0x000fe200037de4ff */
[----:B------:R-:W-:Y:S01]  /*93820*/  IMAD.WIDE.U32 R40, P5, R22, R11, R18 ;  /* 0x0000000b16287225 */ /* 0x000fe200078a0012 */
[----:B------:R-:W-:-:S03]  /*93830*/  IADD3 R52, P4, PT, R52, R53, RZ ;  /* 0x0000003534347210 */ /* 0x000fc60007f9e0ff */
[----:B------:R-:W-:-:S04]  /*93840*/  IMAD.WIDE.U32 R18, R22, R10, RZ ;  /* 0x0000000a16127225 */ /* 0x000fc800078e00ff */
[----:B------:R-:W-:Y:S02]  /*93850*/  IMAD.X R12, RZ, RZ, R47, P6 ;  /* 0x000000ffff0c7224 */ /* 0x000fe400030e062f */
[----:B------:R-:W-:-:S04]  /*93860*/  IMAD.WIDE.U32 R46, R29, R6, RZ ;  /* 0x000000061d2e7225 */ /* 0x000fc800078e00ff */
[----:B------:R-:W-:Y:S01]  /*93870*/  IMAD.X R54, R54, 0x1, R55, P4 ;  /* 0x0000000136367824 */ /* 0x000fe200020e0637 */
[----:B------:R-:W-:Y:S01]  /*93880*/  IADD3 R31, P4, PT, R31, R52, RZ ;  /* 0x000000341f1f7210 */ /* 0x000fe20007f9e0ff */
[----:B------:R-:W-:Y:S01]  /*93890*/  IMAD.X R43, RZ, RZ, RZ, P5 ;  /* 0x000000ffff2b7224 */ /* 0x000fe200028e06ff */
[----:B------:R-:W-:Y:S01]  /*938a0*/  IADD3 R22, P5, PT, R19, R40, RZ ;  /* 0x0000002813167210 */ /* 0x000fe20007fbe0ff */
[----:B------:R-:W-:Y:S01]  /*938b0*/  IMAD.MOV.U32 R42, RZ, RZ, R41 ;  /* 0x000000ffff2a7224 */ /* 0x000fe200078e0029 */
[----:B------:R-:W-:Y:S01]  /*938c0*/  IADD3 R20, P1, PT, R31, R18, RZ ;  /* 0x000000121f147210 */ /* 0x000fe20007f3e0ff */
[----:B------:R-:W-:Y:S01]  /*938d0*/  IMAD.WIDE.U32 R46, P3, R36, R7, R46 ;  /* 0x00000007242e7225 */ /* 0x000fe2000786002e */
[----:B------:R-:W-:-:S03]  /*938e0*/  IADD3.X R31, P4, PT, R37, R54, RZ, P4, !PT ;  /* 0x00000036251f7210 */ /* 0x000fc6000279e4ff */
[----:B------:R-:W-:Y:S01]  /*938f0*/  IMAD.WIDE.U32 R40, R36, R6, RZ ;  /* 0x0000000624287225 */ /* 0x000fe200078e00ff */
[----:B------:R-:W-:-:S03]  /*93900*/  IADD3.X R31, P1, PT, R31, R22, RZ, P1, !PT ;  /* 0x000000161f1f7210 */ /* 0x000fc60000f3e4ff */
[----:B------:R-:W-:Y:S01]  /*93910*/  IMAD.WIDE.U32.X R18, R23, R11, R42, P5 ;  /* 0x0000000b17127225 */ /* 0x000fe200028e042a */
[----:B------:R-:W-:Y:S02]  /*93920*/  IADD3 R45, P5, PT, R45, R48, RZ ;  /* 0x000000302d2d7210 */ /* 0x000fe40007fbe0ff */
[----:B------:R-:W-:Y:S01]  /*93930*/  IADD3 R37, P6, PT, R41, R46, RZ ;  /* 0x0000002e29257210 */ /* 0x000fe20007fde0ff */
[----:B------:R-:W-:Y:S01]  /*93940*/  IMAD.X R23, RZ, RZ, RZ, P3 ;  /* 0x000000ffff177224 */ /* 0x000fe200018e06ff */
[----:B------:R-:W-:Y:S01]  /*93950*/  IADD3 R45, P3, PT, R45, R40, RZ ;  /* 0x000000282d2d7210 */ /* 0x000fe20007f7e0ff */
[----:B------:R-:W-:Y:S01]  /*93960*/  IMAD.MOV.U32 R22, RZ, RZ, R47 ;  /* 0x000000ffff167224 */ /* 0x000fe200078e002f */
[----:B------:R-:W-:Y:S01]  /*93970*/  IADD3.X R12, P5, PT, R12, R49, RZ, P5, !PT ;  /* 0x000000310c0c7210 */ /* 0x000fe20002fbe4ff */
[C---:B------:R-:W-:Y:S01]  /*93980*/  IMAD.WIDE.U32 R40, R29.reuse, R8, RZ ;  /* 0x000000081d287225 */ /* 0x040fe200078e00ff */
[----:B------:R-:W-:Y:S02]  /*93990*/  IADD3.X R48, P4, P1, R18, RZ, RZ, P1, P4 ;  /* 0x000000ff12307210 */ /* 0x000fe400009884ff */
[----:B------:R-:W-:Y:S01]  /*939a0*/  IADD3.X R47, P3, PT, R12, R37, RZ, P3, !PT ;  /* 0x000000250c2f7210 */ /* 0x000fe20001f7e4ff */
[----:B------:R-:W-:Y:S01]  /*939b0*/  IMAD.WIDE.U32.X R22, R29, R7, R22, P6 ;  /* 0x000000071d167225 */ /* 0x000fe200030e0416 */
[----:B------:R-:W-:-:S02]  /*939c0*/  IADD3.X R50, PT, PT, R19, RZ, RZ, P4, P1 ;  /* 0x000000ff13327210 */ /* 0x000fc400027e24ff */
[----:B------:R-:W-:Y:S01]  /*939d0*/  IADD3 R56, P4, P1, R39, R9, R58 ;  /* 0x0000000927387210 */ /* 0x000fe2000799e03a */
[----:B------:R-:W-:Y:S01]  /*939e0*/  IMAD.WIDE.U32 R40, P6, R36, UR4, R40 ;  /* 0x0000000424287c25 */ /* 0x000fe2000f8c0028 */
[----:B------:R-:W-:-:S03]  /*939f0*/  IADD3.X R9, P3, P5, R22, RZ, RZ, P3, P5 ;  /* 0x000000ff16097210 */ /* 0x000fc60001d6a4ff */
[----:B------:R-:W-:Y:S01]  /*93a00*/  IMAD.X R43, RZ, RZ, RZ, P6 ;  /* 0x000000ffff2b7224 */ /* 0x000fe200030e06ff */
[----:B------:R-:W-:Y:S01]  /*93a10*/  IADD3.X R22, PT, PT, R23, RZ, RZ, P3, P5 ;  /* 0x000000ff17167210 */ /* 0x000fe20001fea4ff */
[----:B------:R-:W-:Y:S01]  /*93a20*/  IMAD.WIDE.U32 R18, R36, R8, RZ ;  /* 0x0000000824127225 */ /* 0x000fe200078e00ff */
[----:B------:R-:W-:Y:S02]  /*93a30*/  IADD3 R9, P3, PT, R9, R20, RZ ;  /* 0x0000001409097210 */ /* 0x000fe40007f7e0ff */
[----:B------:R-:W-:Y:S01]  /*93a40*/  ISETP.GE.U32.AND P6, PT, R52, R53, PT ;  /* 0x000000353400720c */ /* 0x000fe20003fc6070 */
[----:B------:R-:W-:Y:S01]  /*93a50*/  IMAD R12, R47, R2, RZ ;  /* 0x000000022f0c7224 */ /* 0x000fe200078e02ff */
[----:B------:R-:W-:Y:S01]  /*93a60*/  IADD3.X R52, PT, PT, RZ, R33, RZ, P4, P1 ;  /* 0x00000021ff347210 */ /* 0x000fe200027e24ff */
[----:B------:R-:W-:Y:S01]  /*93a70*/  IMAD.MOV.U32 R42, RZ, RZ, R41 ;  /* 0x000000ffff2a7224 */ /* 0x000fe200078e0029 */
[----:B------:R-:W-:Y:S01]  /*93a80*/  IADD3.X R33, P3, PT, R22, R31, RZ, P3, !PT ;  /* 0x0000001f16217210 */ /* 0x000fe20001f7e4ff */
[----:B------:R-:W-:Y:S01]  /*93a90*/  IMAD.WIDE.U32 R22, R29, R10, RZ ;  /* 0x0000000a1d167225 */ /* 0x000fe200078e00ff */
[----:B------:R-:W-:-:S02]  /*93aa0*/  ISETP.GE.U32.AND.EX P6, PT, R54, R55, PT, P6 ;  /* 0x000000373600720c */ /* 0x000fc40003fc6160 */
[----:B------:R-:W-:Y:S01]  /*93ab0*/  IADD3 R20, P1, PT, R19, R40, RZ ;  /* 0x0000002813147210 */ /* 0x000fe20007f3e0ff */
[----:B------:R-:W-:Y:S01]  /*93ac0*/  IMAD R31, R45, R3, R12 ;  /* 0x000000032d1f7224 */ /* 0x000fe200078e020c */
[----:B------:R-:W-:Y:S01]  /*93ad0*/  IADD3 R46, P4, PT, R9, R18, RZ ;  /* 0x00000012092e7210 */ /* 0x000fe20007f9e0ff */
[----:B------:R-:W-:Y:S01]  /*93ae0*/  IMAD.WIDE.U32 R18, R45, R2, RZ ;  /* 0x000000022d127225 */ /* 0x000fe200078e00ff */
[----:B------:R-:W-:Y:S02]  /*93af0*/  SEL R39, RZ, 0x1, P6 ;  /* 0x00000001ff277807 */ /* 0x000fe40003000000 */
[----:B------:R-:W-:Y:S01]  /*93b00*/  IADD3.X R33, P4, PT, R33, R20, RZ, P4, !PT ;  /* 0x0000001421217210 */ /* 0x000fe2000279e4ff */
[----:B------:R-:W-:Y:S01]  /*93b10*/  IMAD.WIDE.U32 R40, P5, R36, R11, R22 ;  /* 0x0000000b24287225 */ /* 0x000fe200078a0016 */
[----:B------:R-:W-:-:S03]  /*93b20*/  IADD3 R39, P6, PT, R39, R56, RZ ;  /* 0x0000003827277210 */ /* 0x000fc60007fde0ff */
[----:B------:R-:W-:Y:S02]  /*93b30*/  IMAD.IADD R31, R19, 0x1, R31 ;  /* 0x00000001131f7824 */ /* 0x000fe400078e021f */
[----:B------:R-:W-:Y:S01]  /*93b40*/  IMAD.WIDE.U32.X R22, R29, UR4, R42, P1 ;  /* 0x000000041d167c25 */ /* 0x000fe200088e042a */
[----:B------:R-:W-:-:S03]  /*93b50*/  ISETP.GE.U32.AND P1, PT, R44, R21, PT ;  /* 0x000000152c00720c */ /* 0x000fc60003f26070 */
[----:B------:R-:W-:Y:S01]  /*93b60*/  IMAD.WIDE.U32 R36, R36, R10, RZ ;  /* 0x0000000a24247225 */ /* 0x000fe200078e00ff */
[----:B------:R-:W-:Y:S02]  /*93b70*/  IADD3.X R9, P3, P4, R22, RZ, RZ, P4, P3 ;  /* 0x000000ff16097210 */ /* 0x000fe400024664ff */
[----:B------:R-:W-:Y:S01]  /*93b80*/  ISETP.GE.U32.AND.EX P1, PT, R38, R25, PT, P1 ;  /* 0x000000192600720c */ /* 0x000fe20003f26110 */
[----:B------:R-:W-:Y:S01]  /*93b90*/  IMAD.WIDE.U32 R42, R31, R4, RZ ;  /* 0x000000041f2a7225 */ /* 0x000fe200078e00ff */
[----:B------:R-:W-:Y:S02]  /*93ba0*/  IADD3.X R19, PT, PT, R23, RZ, RZ, P3, P4 ;  /* 0x000000ff17137210 */ /* 0x000fe40001fe84ff */
[----:B------:R-:W-:Y:S01]  /*93bb0*/  SEL R25, RZ, 0x1, P1 ;  /* 0x00000001ff197807 */ /* 0x000fe20000800000 */
[----:B------:R-:W-:Y:S01]  /*93bc0*/  IMAD.X R49, RZ, RZ, R52, P6 ;  /* 0x000000ffff317224 */ /* 0x000fe200030e0634 */
[----:B------:R-:W-:Y:S01]  /*93bd0*/  IADD3 R48, P6, PT, R48, R39, RZ ;  /* 0x0000002730307210 */ /* 0x000fe20007fde0ff */
[----:B------:R-:W-:Y:S01]  /*93be0*/  IMAD.X R21, RZ, RZ, RZ, P5 ;  /* 0x000000ffff157224 */ /* 0x000fe200028e06ff */
[----:B------:R-:W-:Y:S01]  /*93bf0*/  IADD3 R12, P5, PT, R37, R40, RZ ;  /* 0x00000028250c7210 */ /* 0x000fe20007fbe0ff */
[----:B------:R-:W-:Y:S01]  /*93c00*/  IMAD.MOV.U32 R20, RZ, RZ, R41 ;  /* 0x000000ffff147224 */ /* 0x000fe200078e0029 */
[----:B------:R-:W-:Y:S01]  /*93c10*/  IADD3 R9, P3, PT, R9, R48, RZ ;  /* 0x0000003009097210 */ /* 0x000fe20007f7e0ff */
[----:B------:R-:W-:Y:S01]  /*93c20*/  IMAD.WIDE.U32 R42, P4, R18, R5, R42 ;  /* 0x00000005122a7225 */ /* 0x000fe2000788002a */
[----:B------:R-:W-:-:S03]  /*93c30*/  ISETP.GE.U32.AND P1, PT, R48, R39, PT ;  /* 0x000000273000720c */ /* 0x000fc60003f26070 */
        /* <DEDUP_REMOVED lines=14> */
[----:B------:R-:W-:Y:S02]  /*93d20*/  ISETP.GE.U32.AND.EX P1, PT, R50, R49, PT, P1 ;  /* 0x000000313200720c */ /* 0x000fe40003f26110 */
        /* <DEDUP_REMOVED lines=18> */
[----:B------:R-:W-:Y:S02]  /*93e50*/  IADD3 R37, P2, P0, R24, R27, R0 ;  /* 0x0000001b18257210 */ /* 0x000fe4000785e000 */
[----:B------:R-:W-:Y:S01]  /*93e60*/  IADD3.X R0, PT, PT, R21, RZ, RZ, P3, P4 ;  /* 0x000000ff15007210 */ /* 0x000fe20001fe84ff */
[C---:B------:R-:W-:Y:S01]  /*93e70*/  IMAD.WIDE.U32 R20, R18.reuse, R8, RZ ;  /* 0x0000000812147225 */ /* 0x040fe200078e00ff */
[----:B------:R-:W-:Y:S02]  /*93e80*/  IADD3 R36, P4, P3, R25, R30, R36 ;  /* 0x0000001e19247210 */ /* 0x000fe40007b9e024 */
[----:B------:R-:W-:Y:S01]  /*93e90*/  SEL R30, RZ, 0x1, P5 ;  /* 0x00000001ff1e7807 */ /* 0x000fe20002800000 */
[----:B------:R-:W-:Y:S01]  /*93ea0*/  IMAD.WIDE.U32 R22, P5, R18, UR4, R22 ;  /* 0x0000000412167c25 */ /* 0x000fe2000f8a0016 */
[----:B------:R-:W-:-:S02]  /*93eb0*/  IADD3.X R38, PT, PT, RZ, R28, RZ, P2, P0 ;  /* 0x0000001cff267210 */ /* 0x000fc400017e04ff */
[----:B------:R-:W-:Y:S01]  /*93ec0*/  IADD3 R30, P2, PT, R30, R37, RZ ;  /* 0x000000251e1e7210 */ /* 0x000fe20007f5e0ff */
[----:B------:R-:W-:Y:S01]  /*93ed0*/  IMAD.WIDE.U32 R24, R31, R10, RZ ;  /* 0x0000000a1f187225 */ /* 0x000fe200078e00ff */
[----:B------:R-:W-:Y:S02]  /*93ee0*/  SEL R27, RZ, 0x1, P1 ;  /* 0x00000001ff1b7807 */ /* 0x000fe40000800000 */
[----:B------:R-:W-:Y:S01]  /*93ef0*/  IADD3 R9, P0, PT, R9, R44, RZ ;  /* 0x0000002c09097210 */ /* 0x000fe20007f1e0ff */
[----:B------:R-:W-:Y:S01]  /*93f00*/  IMAD.X R33, RZ, RZ, R38, P2 ;  /* 0x000000ffff217224 */ /* 0x000fe200010e0626 */
[----:B------:R-:W-:Y:S01]  /*93f10*/  IADD3 R39, P6, PT, R21, R22, RZ ;  /* 0x0000001615277210 */ /* 0x000fe20007fde0ff */
[----:B------:R-:W-:Y:S01]  /*93f20*/  IMAD.X R21, RZ, RZ, RZ, P5 ;  /* 0x000000ffff157224 */ /* 0x000fe200028e06ff */
[----:B------:R-:W-:Y:S02]  /*93f30*/  IADD3 R27, P5, PT, R27, R30, RZ ;  /* 0x0000001e1b1b7210 */ /* 0x000fe40007fbe0ff */
[----:B------:R-:W-:Y:S01]  /*93f40*/  IADD3 R41, P1, PT, R9, R20, RZ ;  /* 0x0000001409297210 */ /* 0x000fe20007f3e0ff */
[----:B------:R-:W-:Y:S01]  /*93f50*/  IMAD.MOV.U32 R20, RZ, RZ, R23 ;  /* 0x000000ffff147224 */ /* 0x000fe200078e0017 */
[----:B------:R-:W-:Y:S01]  /*93f60*/  IADD3.X R0, P0, PT, R0, R19, RZ, P0, !PT ;  /* 0x0000001300007210 */ /* 0x000fe2000071e4ff */
[----:B------:R-:W-:Y:S01]  /*93f70*/  IMAD.X R28, RZ, RZ, R33, P5 ;  /* 0x000000ffff1c7224 */ /* 0x000fe200028e0621 */
[----:B------:R-:W-:Y:S01]  /*93f80*/  ISETP.GE.U32.AND P2, PT, R30, R37, PT ;  /* 0x000000251e00720c */ /* 0x000fe20003f46070 */
[----:B------:R-:W-:Y:S01]  /*93f90*/  IMAD.WIDE.U32.X R20, R31, UR4, R20, P6 ;  /* 0x000000041f147c25 */ /* 0x000fe2000b0e0414 */
[----:B------:R-:W-:-:S02]  /*93fa0*/  IADD3.X R42, P1, PT, R0, R39, RZ, P1, !PT ;  /* 0x00000027002a7210 */ /* 0x000fc40000f3e4ff */
[----:B------:R-:W-:Y:S01]  /*93fb0*/  ISETP.GE.U32.AND P6, PT, R27, R30, PT ;  /* 0x0000001e1b00720c */ /* 0x000fe20003fc6070 */
[----:B------:R-:W-:Y:S01]  /*93fc0*/  IMAD.WIDE.U32 R24, P5, R18, R11, R24 ;  /* 0x0000000b12187225 */ /* 0x000fe200078a0018 */
[----:B------:R-:W-:Y:S02]  /*93fd0*/  IADD3.X R9, P1, P0, R20, RZ, RZ, P1, P0 ;  /* 0x000000ff14097210 */ /* 0x000fe400008204ff */
[----:B------:R-:W-:Y:S01]  /*93fe0*/  ISETP.GE.U32.AND.EX P2, PT, R33, R38, PT, P2 ;  /* 0x000000262100720c */ /* 0x000fe20003f46120 */
[----:B------:R-:W-:Y:S01]  /*93ff0*/  IMAD.X R23, RZ, RZ, RZ, P5 ;  /* 0x000000ffff177224 */ /* 0x000fe200028e06ff */
[----:B------:R-:W-:Y:S01]  /*94000*/  IADD3 R12, P5, PT, R12, R27, RZ ;  /* 0x0000001b0c0c7210 */ /* 0x000fe20007fbe0ff */
        /* <DEDUP_REMOVED lines=36> */
[----:B------:R-:W-:-:S13]  /*94250*/  ISETP.GT.U32.AND.EX P0, PT, R33, UR4, PT, P0 ;  /* 0x0000000421007c0c */ /* 0x000fda000bf04100 */
[----:B------:R-:W-:Y:S05]  /*94260*/  @P0 BRA `(.L_x_265) ;  /* 0x00000000005c0947 */ /* 0x000fea0003800000 */
[----:B------:R-:W-:Y:S01]  /*94270*/  ISETP.GE.U32.AND P0, PT, R24, R8, PT ;  /* 0x000000081800720c */ /* 0x000fe20003f06070 */
[----:B------:R-:W-:Y:S02]  /*94280*/  IMAD.MOV.U32 R12, RZ, RZ, R43 ;  /* 0x000000ffff0c7224 */ /* 0x000fe400078e002b */
[----:B------:R-:W-:Y:S01]  /*94290*/  IMAD.MOV.U32 R0, RZ, RZ, R40 ;  /* 0x000000ffff007224 */ /* 0x000fe200078e0028 */
[----:B------:R-:W-:Y:S01]  /*942a0*/  ISETP.GE.U32.AND.EX P0, PT, R33, UR4, PT, P0 ;  /* 0x0000000421007c0c */ /* 0x000fe2000bf06100 */
        /* <DEDUP_REMOVED lines=19> */
.L_x_265:
        /* <DEDUP_REMOVED lines=10> */
[----:B------:R-:W-:Y:S01]  /*94480*/  IMAD.X R20, RZ, RZ, UR4, P1 ;  /* 0x00000004ff147e24 */ /* 0x000fe200088e06ff */
        /* <DEDUP_REMOVED lines=10> */
.L_x_266:
[----:B------:R-:W-:Y:S01]  /*94530*/  IMAD.WIDE.U32 R24, R14, R119, RZ ;  /* 0x000000770e187225 */ /* 0x000fe200078e00ff */
[----:B------:R-:W-:-:S03]  /*94540*/  CS2R R38, SRZ ;  /* 0x0000000000267805 */ /* 0x000fc6000001ff00 */
[----:B------:R-:W-:-:S04]  /*94550*/  IMAD.WIDE.U32 R36, R15, R117, RZ ;  /* 0x000000750f247225 */ /* 0x000fc800078e00ff */
[----:B------:R-:W-:Y:S01]  /*94560*/  IMAD.MOV.U32 R23, RZ, RZ, RZ ;  /* 0x000000ffff177224 */ /* 0x000fe200078e00ff */
[----:B------:R-:W-:Y:S01]  /*94570*/  IADD3 R41, P4, PT, R36, R24, RZ ;  /* 0x0000001824297210 */ /* 0x000fe20007f9e0ff */
[----:B------:R-:W-:Y:S02]  /*94580*/  IMAD.MOV.U32 R33, RZ, RZ, RZ ;  /* 0x000000ffff217224 */ /* 0x000fe400078e00ff */
[----:B------:R-:W-:Y:S02]  /*94590*/  IMAD.IADD R29, R23, 0x1, R25 ;  /* 0x00000001171d7824 */ /* 0x000fe400078e0219 */
[----:B------:R-:W-:-:S04]  /*945a0*/  IMAD.WIDE.U32 R24, R16, R117, RZ ;  /* 0x0000007510187225 */ /* 0x000fc800078e00ff */
        /* <DEDUP_REMOVED lines=11> */
[----:B------:R-:W-:Y:S01]  /*94660*/  IMAD.WIDE.U32 R24, R35, R117, RZ ;  /* 0x0000007523187225 */ /* 0x000fe200078e00ff */
[----:B------:R-:W-:-:S03]  /*94670*/  IADD3.X R37, PT, PT, RZ, RZ, RZ, P0, P2 ;  /* 0x000000ffff257210 */ /* 0x000fc600007e44ff */
        /* <DEDUP_REMOVED lines=11> */
[----:B------:R-:W-:Y:S02]  /*94730*/  IMAD.MOV.U32 R61, RZ, RZ, RZ ;  /* 0x000000ffff3d7224 */ /* 0x000fe400078e00ff */
[----:B------:R-:W-:Y:S01]  /*94740*/  IMAD.MOV.U32 R25, RZ, RZ, RZ ;  /* 0x000000ffff197224 */ /* 0x000fe200078e00ff */
[----:B------:R-:W-:Y:S01]  /*94750*/  IADD3.X R60, PT, PT, RZ, R60, RZ, P0, P2 ;  /* 0x0000003cff3c7210 */ /* 0x000fe200007e44ff */
[----:B------:R-:W-:-:S04]  /*94760*/  IMAD.WIDE.U32 R42, R13, R119, RZ ;  /* 0x000000770d2a7225 */ /* 0x000fc800078e00ff */
[----:B------:R-:W-:-:S04]  /*94770*/  IMAD.WIDE.U32 R48, R14, R120, RZ ;  /* 0x000000780e307225 */ /* 0x000fc800078e00ff */
        /* <DEDUP_REMOVED lines=21> */
[----:B------:R-:W-:Y:S01]  /*948d0*/  IMAD.MOV.U32 R47, RZ, RZ, RZ ;  /* 0x000000ffff2f7224 */ /* 0x000fe200078e00ff */
[----:B------:R-:W-:Y:S01]  /*948e0*/  IADD3.X R51, PT, PT, RZ, RZ, RZ, P1, P3 ;  /* 0x000000ffff337210 */ /* 0x000fe20000fe64ff */
[----:B------:R-:W-:-:S04]  /*948f0*/  IMAD.WIDE.U32 R28, R118, R32, R28 ;  /* 0x00000020761c7225 */ /* 0x000fc800078e001c */
[----:B------:R-:W-:Y:S01]  /*94900*/  IMAD.WIDE.U32 R48, R118, R34, R46 ;  /* 0x0000002276307225 */ /* 0x000fe200078e002e */
[----:B------:R-:W-:Y:S02]  /*94910*/  IADD3.X R34, PT, PT, R60, R27, RZ, P5, P6 ;  /* 0x0000001b3c227210 */ /* 0x000fe40002fec4ff */
[----:B------:R-:W-:Y:S01]  /*94920*/  IADD3 R55, P5, P6, R55, R28, R40 ;  /* 0x0000001c37377210 */ /* 0x000fe20007ebe028 */
[----:B------:R-:W-:Y:S01]  /*94930*/  IMAD.IADD R57, R59, 0x1, R29 ;  /* 0x000000013b397824 */ /* 0x000fe200078e021d */
[----:B------:R-:W-:Y:S01]  /*94940*/  SEL R40, RZ, 0x1, P4 ;  /* 0x00000001ff287807 */ /* 0x000fe20002000000 */
[----:B------:R-:W-:-:S03]  /*94950*/  IMAD.WIDE.U32 R36, R32, R119, RZ ;  /* 0x0000007720247225 */ /* 0x000fc600078e00ff */
[----:B------:R-:W-:Y:S01]  /*94960*/  IADD3.X R57, PT, PT, RZ, R57, RZ, P5, P6 ;  /* 0x00000039ff397210 */ /* 0x000fe20002fec4ff */
[----:B------:R-:W-:Y:S01]  /*94970*/  IMAD.IADD R46, R59, 0x1, R37 ;  /* 0x000000013b2e7824 */ /* 0x000fe200078e0225 */
[----:B------:R-:W-:Y:S01]  /*94980*/  IADD3 R37, P6, PT, R40, R30, RZ ;  /* 0x0000001e28257210 */ /* 0x000fe20007fde0ff */
[----:B------:R-:W-:Y:S01]  /*94990*/  IMAD.IADD R42, R38, 0x1, R53 ;  /* 0x00000001262a7824 */ /* 0x000fe200078e0235 */
[----:B------:R-:W-:Y:S01]  /*949a0*/  IADD3 R48, P4, P5, R43, R48, R56 ;  /* 0x000000302b307210 */ /* 0x000fe20007d9e038 */
[----:B------:R-:W-:Y:S01]  /*949b0*/  IMAD.WIDE.U32 R52, R14, R117, RZ ;  /* 0x000000750e347225 */ /* 0x000fe200078e00ff */
[----:B------:R-:W-:-:S03]  /*949c0*/  ISETP.GT.U32.AND P1, PT, R30, R37, PT ;  /* 0x000000251e00720c */ /* 0x000fc60003f24070 */
        /* <DEDUP_REMOVED lines=32> */
[----:B---3--:R-:W-:Y:S01]  /*94bd0*/  IMAD.WIDE.U32 R46, R13, R121, RZ ;  /* 0x000000790d2e7225 */ /* 0x008fe200078e00ff */
[----:B------:R-:W-:-:S03]  /*94be0*/  IADD3 R26, P1, P3, R63, R26, R51 ;  /* 0x0000001a3f1a7210 */ /* 0x000fc60007b3e033 */
[----:B------:R-:W-:Y:S01]  /*94bf0*/  IMAD.WIDE.U32 R58, P5, R30, R5, R48 ;  /* 0x000000051e3a7225 */ /* 0x000fe200078a0030 */
[----:B------:R-:W-:-:S03]  /*94c00*/  IADD3.X R43, PT, PT, RZ, R28, RZ, P1, P3 ;  /* 0x0000001cff2b7210 */ /* 0x000fc60000fe64ff */
[----:B------:R-:W-:-:S04]  /*94c10*/  IMAD.WIDE.U32 R56, R30, R4, RZ ;  /* 0x000000041e387225 */ /* 0x000fc800078e00ff */
[----:B------:R-:W-:Y:S01]  /*94c20*/  IMAD.IADD R54, R25, 0x1, R47 ;  /* 0x0000000119367824 */ /* 0x000fe200078e022f */
[----:B------:R-:W-:Y:S01]  /*94c30*/  IADD3 R58, P3, PT, R57, R58, RZ ;  /* 0x0000003a393a7210 */ /* 0x000fe20007f7e0ff */
[----:B----4-:R-:W-:Y:S01]  /*94c40*/  IMAD.WIDE.U32 R48, R14, R122, RZ ;  /* 0x0000007a0e307225 */ /* 0x010fe200078e00ff */
        /* <DEDUP_REMOVED lines=28> */
[----:B------:R-:W-:Y:S01]  /*94e10*/  IADD3.X R45, PT, PT, R55, RZ, RZ, P1, P3 ;  /* 0x000000ff372d7210 */ /* 0x000fe20000fe64ff */
[----:B------:R-:W-:Y:S01]  /*94e20*/  IMAD.MOV.U32 R55, RZ, RZ, RZ ;  /* 0x000000ffff377224 */ /* 0x000fe200078e00ff */
[----:B------:R-:W-:Y:S02]  /*94e30*/  IADD3 R51, P5, PT, R32, R52, RZ ;  /* 0x0000003420337210 */ /* 0x000fe40007fbe0ff */
[----:B------:R-:W-:Y:S01]  /*94e40*/  IADD3 R57, P1, P3, R48, R57, R46 ;  /* 0x0000003930397210 */ /* 0x000fe20007b3e02e */
[----:B------:R-:W-:-:S04]  /*94e50*/  IMAD.WIDE.U32 R46, R37, R8, RZ ;  /* 0x00000008252e7225 */ /* 0x000fc800078e00ff */
[----:B------:R-:W-:Y:S02]  /*94e60*/  IMAD.X R57, R57, 0x1, R50, P5 ;  /* 0x0000000139397824 */ /* 0x000fe400028e0632 */
[----:B------:R-:W-:-:S04]  /*94e70*/  IMAD.WIDE.U32 R48, P5, R30, UR4, R46 ;  /* 0x000000041e307c25 */ /* 0x000fc8000f8a002e */
[----:B------:R-:W-:-:S04]  /*94e80*/  IMAD.WIDE.U32 R46, R30, R8, RZ ;  /* 0x000000081e2e7225 */ /* 0x000fc800078e00ff */
[----:B------:R-:W-:Y:S01]  /*94e90*/  IMAD.X R53, RZ, RZ, RZ, P5 ;  /* 0x000000ffff357224 */ /* 0x000fe200028e06ff */
[----:B------:R-:W-:Y:S01]  /*94ea0*/  IADD3 R54, P5, PT, R47, R48, RZ ;  /* 0x000000302f367210 */ /* 0x000fe20007fbe0ff */
[----:B------:R-:W-:-:S04]  /*94eb0*/  IMAD.MOV.U32 R52, RZ, RZ, R49 ;  /* 0x000000ffff347224 */ /* 0x000fc800078e0031 */
[----:B------:R-:W-:Y:S01]  /*94ec0*/  IMAD.WIDE.U32.X R48, R37, UR4, R52, P5 ;  /* 0x0000000425307c25 */ /* 0x000fe2000a8e0434 */
[----:B------:R-:W-:-:S03]  /*94ed0*/  IADD3 R31, P5, PT, R31, R51, RZ ;  /* 0x000000331f1f7210 */ /* 0x000fc60007fbe0ff */
[----:B------:R-:W-:Y:S01]  /*94ee0*/  IMAD.WIDE.U32 R52, R15, R122, RZ ;  /* 0x0000007a0f347225 */ /* 0x000fe200078e00ff */
        /* <DEDUP_REMOVED lines=17> */
[----:B------:R-:W-:Y:S01]  /*95000*/  SEL R24, R24, R17, P5 ;  /* 0x0000001118187207 */ /* 0x000fe20002800000 */
[----:B------:R-:W-:Y:S01]  /*95010*/  IMAD.WIDE.U32 R16, R122, R16, R54 ;  /* 0x000000107a107225 */ /* 0x000fe200078e0036 */
[----:B------:R-:W-:Y:S02]  /*95020*/  SEL R44, R44, R31, P5 ;  /* 0x0000001f2c2c7207 */ /* 0x000fe40002800000 */
[----:B------:R-:W-:Y:S01]  /*95030*/  ISETP.GT.U32.AND P5, PT, R24, R42, PT ;  /* 0x0000002a1800720c */ /* 0x000fe20003fa4070 */
[----:B------:R-:W-:Y:S02]  /*95040*/  IMAD.IADD R31, R33, 0x1, R53 ;  /* 0x00000001211f7824 */ /* 0x000fe400078e0235 */
[----:B------:R-:W-:Y:S01]  /*95050*/  IMAD.WIDE.U32 R54, R37, R10, RZ ;  /* 0x0000000a25367225 */ /* 0x000fe200078e00ff */
[----:B------:R-:W-:-:S04]  /*95060*/  ISETP.GT.U32.AND.EX P5, PT, R44, R64, PT, P5 ;  /* 0x000000402c00720c */ /* 0x000fc80003fa4150 */
[----:B------:R-:W-:-:S04]  /*95070*/  SEL R24, RZ, 0x1, !P5 ;  /* 0x00000001ff187807 */ /* 0x000fc80006800000 */
[----:B------:R-:W-:Y:S01]  /*95080*/  IADD3 R24, P5, P6, R24, R61, R36 ;  /* 0x0000003d18187210 */ /* 0x000fe20007ebe024 */
[----:B------:R-:W-:-:S03]  /*95090*/  IMAD.IADD R36, R38, 0x1, R17 ;  /* 0x0000000126247824 */ /* 0x000fc600078e0211 */
[----:B------:R-:W-:Y:S02]  /*950a0*/  IADD3.X R39, PT, PT, RZ, R62, RZ, P5, P6 ;  /* 0x0000003eff277210 */ /* 0x000fe40002fec4ff */
[----:B------:R-:W-:Y:S01]  /*950b0*/  IADD3 R24, P5, P6, R24, R16, R31 ;  /* 0x0000001018187210 */ /* 0x000fe20007ebe01f */
[----:B------:R-:W-:-:S03]  /*950c0*/  IMAD.WIDE.U32 R16, R15, R121, RZ ;  /* 0x000000790f107225 */ /* 0x000fc600078e00ff */
[----:B------:R-:W-:Y:S01]  /*950d0*/  IADD3.X R36, PT, PT, R39, R36, RZ, P5, P6 ;  /* 0x0000002427247210 */ /* 0x000fe20002fec4ff */
[----:B------:R-:W-:Y:S02]  /*950e0*/  IMAD.IADD R33, R33, 0x1, R17 ;  /* 0x0000000121217824 */ /* 0x000fe400078e0211 */
[----:B------:R-:W-:-:S03]  /*950f0*/  IMAD.MOV.U32 R39, RZ, RZ, RZ ;  /* 0x000000ffff277224 */ /* 0x000fc600078e00ff */
[----:B------:R-:W-:Y:S01]  /*95100*/  IADD3 R48, P5, P6, R52, R33, R48 ;  /* 0x0000002134307210 */ /* 0x000fe20007ebe030 */
[----:B------:R-:W-:-:S03]  /*95110*/  IMAD.WIDE.U32 R52, R14, R124, RZ ;  /* 0x0000007c0e347225 */ /* 0x000fc600078e00ff */
[----:B------:R-:W-:Y:S02]  /*95120*/  IADD3.X R33, PT, PT, RZ, RZ, RZ, P5, P6 ;  /* 0x000000ffff217210 */ /* 0x000fe40002fec4ff */
[----:B------:R-:W-:-:S04]  /*95130*/  ISETP.GE.U32.AND P5, PT, R51, R32, PT ;  /* 0x000000203300720c */ /* 0x000fc80003fa6070 */
[----:B------:R-:W-:Y:S01]  /*95140*/  ISETP.GE.U32.AND.EX P5, PT, R57, R50, PT, P5 ;  /* 0x000000323900720c */ /* 0x000fe20003fa6150 */
[----:B------:R-:W-:-:S03]  /*95150*/  IMAD.WIDE.U32 R50, R13, R123, RZ ;  /* 0x0000007b0d327225 */ /* 0x000fc600078e00ff */
[----:B------:R-:W-:Y:S01]  /*95160*/  SEL R15, RZ, 0x1, P5 ;  /* 0x00000001ff0f7807 */ /* 0x000fe20002800000 */
[----:B------:R-:W-:-:S03]  /*95170*/  IMAD.IADD R38, R25, 0x1, R51 ;  /* 0x0000000119267824 */ /* 0x000fc600078e0233 */
[----:B------:R-:W-:Y:S01]  /*95180*/  IADD3 R17, P5, PT, R15, R42, RZ ;  /* 0x0000002a0f117210 */ /* 0x000fe20007fbe0ff */
[----:B------:R-:W-:-:S04]  /*95190*/  IMAD.WIDE.U32 R124, R124, R13, R38 ;  /* 0x0000000d7c7c7225 */ /* 0x000fc800078e0026 */
[----:B------:R-:W-:Y:S01]  /*951a0*/  IMAD.X R31, RZ, RZ, R64, P5 ;  /* 0x000000ffff1f7224 */ /* 0x000fe200028e0640 */
[----:B------:R-:W-:Y:S01]  /*951b0*/  IADD3 R32, P5, PT, R17, R16, RZ ;  /* 0x0000001011207210 */ /* 0x000fe20007fbe0ff */
[----:B------:R-:W-:-:S04]  /*951c0*/  IMAD.WIDE.U32 R38, R41, R2, RZ ;  /* 0x0000000229267225 */ /* 0x000fc800078e00ff */
[----:B------:R-:W-:Y:S01]  /*951d0*/  IMAD.X R16, R31, 0x1, R48, P5 ;  /* 0x000000011f107824 */ /* 0x000fe200028e0630 */
[----:B------:R-:W-:Y:S01]  /*951e0*/  ISETP.GT.U32.AND P5, PT, R42, R17, PT ;  /* 0x000000112a00720c */ /* 0x000fe20003fa4070 */
[----:B------:R-:W-:-:S03]  /*951f0*/  IMAD.WIDE.U32 R48, R14, R123, RZ ;  /* 0x0000007b0e307225 */ /* 0x000fc600078e00ff */
[----:B------:R-:W-:Y:S01]  /*95200*/  ISETP.GT.U32.AND.EX P5, PT, R64, R31, PT, P5 ;  /* 0x0000001f4000720c */ /* 0x000fe20003fa4150 */
[----:B------:R-:W-:-:S03]  /*95210*/  IMAD R14, R43, R2, RZ ;  /* 0x000000022b0e7224 */ /* 0x000fc600078e02ff */
[----:B------:R-:W-:Y:S01]  /*95220*/  SEL R17, R42, R17, P5 ;  /* 0x000000112a117207 */ /* 0x000fe20002800000 */
[----:B------:R-:W-:Y:S01]  /*95230*/  IMAD R57, R41, R3, R14 ;  /* 0x0000000329397224 */ /* 0x000fe200078e020e */
[----:B------:R-:W-:Y:S02]  /*95240*/  SEL R31, R64, R31, P5 ;  /* 0x0000001f401f7207 */ /* 0x000fe40002800000 */
[----:B------:R-:W-:Y:S01]  /*95250*/  ISETP.GT.U32.AND P5, PT, R17, R32, PT ;  /* 0x000000201100720c */ /* 0x000fe20003fa4070 */
[----:B------:R-:W-:Y:S01]  /*95260*/  IMAD.IADD R57, R39, 0x1, R57 ;  /* 0x0000000127397824 */ /* 0x000fe200078e0239 */
[----:B------:R-:W-:Y:S01]  /*95270*/  IADD3.X R14, PT, PT, RZ, RZ, RZ, P2, P0 ;  /* 0x000000ffff0e7210 */ /* 0x000fe200017e04ff */
[----:B------:R-:W-:Y:S01]  /*95280*/  IMAD.WIDE.U32 R54, P2, R30, R11, R54 ;  /* 0x0000000b1e367225 */ /* 0x000fe20007840036 */
[----:B------:R-:W-:-:S03]  /*95290*/  ISETP.GT.U32.AND.EX P5, PT, R31, R16, PT, P5 ;  /* 0x000000101f00720c */ /* 0x000fc60003fa4150 */
[C---:B------:R-:W-:Y:S01]  /*952a0*/  IMAD.IADD R31, R23.reuse, 0x1, R53 ;  /* 0x00000001171f7824 */ /* 0x040fe200078e0235 */
[----:B------:R-:W-:Y:S01]  /*952b0*/  SEL R17, RZ, 0x1, !P5 ;  /* 0x00000001ff117807 */ /* 0x000fe20006800000 */
[----:B------:R-:W-:Y:S02]  /*952c0*/  IMAD.IADD R53, R23, 0x1, R49 ;  /* 0x0000000117357824 */ /* 0x000fe400078e0231 */
[----:B------:R-:W-:Y:S01]  /*952d0*/  IMAD.X R49, RZ, RZ, RZ, P2 ;  /* 0x000000ffff317224 */ /* 0x000fe200010e06ff */
[----:B------:R-:W-:Y:S01]  /*952e0*/  IADD3 R24, P5, P6, R17, R24, R33 ;  /* 0x0000001811187210 */ /* 0x000fe20007ebe021 */
[----:B------:R-:W-:Y:S01]  /*952f0*/  IMAD.IADD R17, R25, 0x1, R125 ;  /* 0x0000000119117824 */ /* 0x000fe200078e027d */
[----:B------:R-:W-:Y:S01]  /*95300*/  IADD3 R33, P0, PT, R32, R48, RZ ;  /* 0x0000003020217210 */ /* 0x000fe20007f1e0ff */
[----:B------:R-:W-:Y:S01]  /*95310*/  IMAD.MOV.U32 R48, RZ, RZ, R55 ;  /* 0x000000ffff307224 */ /* 0x000fe200078e0037 */
[----:B------:R-:W-:Y:S02]  /*95320*/  IADD3.X R36, PT, PT, RZ, R36, RZ, P5, P6 ;  /* 0x00000024ff247210 */ /* 0x000fe40002fec4ff */
[----:B------:R-:W-:Y:S01]  /*95330*/  IADD3 R24, P5, P6, R24, R124, R31 ;  /* 0x0000007c18187210 */ /* 0x000fe20007ebe01f */
[----:B------:R-:W-:-:S03]  /*95340*/  IMAD.WIDE.U32 R30, R30, R10, RZ ;  /* 0x0000000a1e1e7225 */ /* 0x000fc600078e00ff */
[----:B------:R-:W-:Y:S02]  /*95350*/  IADD3.X R17, PT, PT, R36, R17, RZ, P5, P6 ;  /* 0x0000001124117210 */ /* 0x000fe40002fec4ff */
[----:B------:R-:W-:Y:S02]  /*95360*/  ISETP.NE.AND P6, PT, R60, RZ, PT ;  /* 0x000000ff3c00720c */ /* 0x000fe40003fc5270 */
[----:B------:R-:W-:Y:S02]  /*95370*/  IADD3 R42, P2, PT, R31, R54, RZ ;  /* 0x000000361f2a7210 */ /* 0x000fe40007f5e0ff */
[----:B------:R-:W-:Y:S02]  /*95380*/  IADD3.X R59, PT, PT, RZ, RZ, RZ, P6, P4 ;  /* 0x000000ffff3b7210 */ /* 0x000fe400037e84ff */
[----:B------:R-:W-:Y:S01]  /*95390*/  IADD3 R53, P5, P4, R52, R53, R50 ;  /* 0x0000003534357210 */ /* 0x000fe20007cbe032 */
[----:B------:R-:W-:-:S04]  /*953a0*/  IMAD.WIDE.U32 R50, R57, R4, RZ ;  /* 0x0000000439327225 */ /* 0x000fc800078e00ff */
[----:B------:R-:W-:Y:S01]  /*953b0*/  IMAD.X R31, R53, 0x1, R16, P0 ;  /* 0x00000001351f7824 */ /* 0x000fe200000e0610 */
[----:B------:R-:W-:Y:S01]  /*953c0*/  IADD3 R39, P0, PT, R56, R33, RZ ;  /* 0x0000002138277210 */ /* 0x000fe20007f1e0ff */
[----:B------:R-:W-:-:S03]  /*953d0*/  IMAD.WIDE.U32 R52, P6, R38, R5, R50 ;  /* 0x0000000526347225 */ /* 0x000fc600078c0032 */
[----:B------:R-:W-:Y:S01]  /*953e0*/  IADD3.X R47, P0, PT, R58, R31, RZ, P0, !PT ;  /* 0x0000001f3a2f7210 */ /* 0x000fe2000071e4ff */
[----:B------:R-:W-:-:S04]  /*953f0*/  IMAD.WIDE.U32 R50, R38, R4, RZ ;  /* 0x0000000426327225 */ /* 0x000fc800078e00ff */
[----:B------:R-:W-:Y:S01]  /*95400*/  IMAD.WIDE.U32.X R36, R37, R11, R48, P2 ;  /* 0x0000000b25247225 */ /* 0x000fe200010e0430 */
[----:B------:R-:W-:-:S03]  /*95410*/  IADD3 R30, P2, PT, R39, R30, RZ ;  /* 0x0000001e271e7210 */ /* 0x000fc60007f5e0ff */
[----:B------:R-:W-:Y:S01]  /*95420*/  IMAD.X R49, RZ, RZ, RZ, P6 ;  /* 0x000000ffff317224 */ /* 0x000fe200030e06ff */
[----:B------:R-:W-:Y:S01]  /*95430*/  IADD3 R44, P6, PT, R51, R52, RZ ;  /* 0x00000034332c7210 */ /* 0x000fe20007fde0ff */
[----:B------:R-:W-:Y:S01]  /*95440*/  IMAD.MOV.U32 R48, RZ, RZ, R53 ;  /* 0x000000ffff307224 */ /* 0x000fe200078e0035 */
[----:B------:R-:W-:-:S03]  /*95450*/  IADD3.X R47, P2, PT, R47, R42, RZ, P2, !PT ;  /* 0x0000002a2f2f7210 */ /* 0x000fc6000175e4ff */
[----:B------:R-:W-:Y:S01]  /*95460*/  IMAD.WIDE.U32.X R48, R57, R5, R48, P6 ;  /* 0x0000000539307225 */ /* 0x000fe200030e0430 */
[----:B------:R-:W-:Y:S02]  /*95470*/  IADD3 RZ, P6, PT, R41, R50, RZ ;  /* 0x0000003229ff7210 */ /* 0x000fe40007fde0ff */
[----:B------:R-:W-:Y:S01]  /*95480*/  IADD3.X R56, P0, P2, R36, RZ, RZ, P2, P0 ;  /* 0x000000ff24387210 */ /* 0x000fe200012004ff */
[----:B------:R-:W-:Y:S01]  /*95490*/  IMAD.WIDE.U32 R50, R57, R6, RZ ;  /* 0x0000000639327225 */ /* 0x000fe200078e00ff */
[----:B------:R-:W-:Y:S02]  /*954a0*/  IADD3.X RZ, P6, PT, R43, R44, RZ, P6, !PT ;  /* 0x0000002c2bff7210 */ /* 0x000fe400037de4ff */
        /* <DEDUP_REMOVED lines=18> */
[----:B------:R-:W-:Y:S01]  /*955d0*/  IMAD.WIDE.U32 R44, P2, R38, UR4, R44 ;  /* 0x00000004262c7c25 */ /* 0x000fe2000f84002c */
[----:B------:R-:W-:-:S03]  /*955e0*/  IADD3 R23, P0, PT, R23, R30, RZ ;  /* 0x0000001e17177210 */ /* 0x000fc60007f1e0ff */
[----:B------:R-:W-:Y:S01]  /*955f0*/  IMAD.WIDE.U32 R118, R118, R13, R36 ;  /* 0x0000000d76767225 */ /* 0x000fe200078e0024 */
[----:B------:R-:W-:Y:S02]  /*95600*/  IADD3.X R13, PT, PT, RZ, RZ, RZ, P1, P3 ;  /* 0x000000ffff0d7210 */ /* 0x000fe40000fe64ff */
        /* <DEDUP_REMOVED lines=16> */
[----:B------:R-:W-:Y:S01]  /*95710*/  IMAD.WIDE.U32.X R38, R57, UR4, R38, P3 ;  /* 0x0000000439267c25 */ /* 0x000fe200098e0426 */
        /* <DEDUP_REMOVED lines=15> */
[----:B------:R-:W-:Y:S01]  /*95810*/  IADD3 R56, P3, PT, R56, R27, RZ ;  /* 0x0000001b38387210 */ /* 0x000fe20007f7e0ff */
[----:B------:R-:W-:Y:S01]  /*95820*/  IMAD.WIDE.U32 R50, P2, R36, R7, R50 ;  /* 0x0000000724327225 */ /* 0x000fe20007840032 */
[----:B------:R-:W-:-:S02]  /*95830*/  IADD3.X RZ, P6, PT, R29, R46, RZ, P0, !PT ;  /* 0x0000002e1dff7210 */ /* 0x000fc400007de4ff */
        /* <DEDUP_REMOVED lines=17> */
[----:B------:R-:W-:Y:S01]  /*95950*/  IMAD.WIDE.U32 R48, P6, R36, UR4, R48 ;  /* 0x0000000424307c25 */ /* 0x000fe2000f8c0030 */
[----:B------:R-:W-:Y:S02]  /*95960*/  IADD3.X R46, P1, P2, R44, RZ, RZ, P2, P1 ;  /* 0x000000ff2c2e7210 */ /* 0x000fe400012224ff */
[----:B------:R-:W-:Y:S01]  /*95970*/  IADD3.X R51, P3, PT, R51, R60, RZ, P3, !PT ;  /* 0x0000003c33337210 */ /* 0x000fe20001f7e4ff */
[----:B------:R-:W-:Y:S01]  /*95980*/  IMAD.X R43, RZ, RZ, RZ, P6 ;  /* 0x000000ffff2b7224 */ /* 0x000fe200030e06ff */
[----:B------:R-:W-:Y:S01]  /*95990*/  IADD3.X R44, PT, PT, R45, RZ, RZ, P1, P2 ;  /* 0x000000ff2d2c7210 */ /* 0x000fe20000fe44ff */
[----:B------:R-:W-:Y:S01]  /*959a0*/  IMAD.MOV.U32 R42, RZ, RZ, R49 ;  /* 0x000000ffff2a7224 */ /* 0x000fe200078e0031 */
[----:B------:R-:W-:Y:S02]  /*959b0*/  IADD3.X R23, P0, P3, R38, RZ, RZ, P3, P0 ;  /* 0x000000ff26177210 */ /* 0x000fe40001b004ff */
[----:B------:R-:W-:-:S02]  /*959c0*/  ISETP.GE.U32.AND P1, PT, R56, R27, PT ;  /* 0x0000001b3800720c */ /* 0x000fc40003f26070 */
[----:B------:R-:W-:Y:S01]  /*959d0*/  IADD3 R52, P6, P2, R40, R35, R14 ;  /* 0x0000002328347210 */ /* 0x000fe20007ade00e */
[----:B------:R-:W-:Y:S01]  /*959e0*/  IMAD.WIDE.U32 R40, R36, R8, RZ ;  /* 0x0000000824287225 */ /* 0x000fe200078e00ff */
[----:B------:R-:W-:Y:S02]  /*959f0*/  IADD3.X R27, PT, PT, R39, RZ, RZ, P0, P3 ;  /* 0x000000ff271b7210 */ /* 0x000fe400007e64ff */
[----:B------:R-:W-:Y:S01]  /*95a00*/  IADD3 R23, P0, PT, R23, R30, RZ ;  /* 0x0000001e17177210 */ /* 0x000fe20007f1e0ff */
[----:B------:R-:W-:Y:S01]  /*95a10*/  IMAD R30, R51, R2, RZ ;  /* 0x00000002331e7224 */ /* 0x000fe200078e02ff */
[----:B------:R-:W-:Y:S01]  /*95a20*/  ISETP.GE.U32.AND.EX P1, PT, R58, R37, PT, P1 ;  /* 0x000000253a00720c */ /* 0x000fe20003f26110 */
[----:B------:R-:W-:Y:S01]  /*95a30*/  IMAD.WIDE.U32 R38, R53, R10, RZ ;  /* 0x0000000a35267225 */ /* 0x000fe200078e00ff */
[----:B------:R-:W-:Y:S02]  /*95a40*/  IADD3.X R54, PT, PT, RZ, R34, RZ, P6, P2 ;  /* 0x00000022ff367210 */ /* 0x000fe400037e44ff */
[----:B------:R-:W-:Y:S01]  /*95a50*/  IADD3 R48, P3, PT, R41, R48, RZ ;  /* 0x0000003029307210 */ /* 0x000fe20007f7e0ff */
[----:B------:R-:W-:Y:S01]  /*95a60*/  IMAD.WIDE.U32 R34, R47, R2, RZ ;  /* 0x000000022f227225 */ /* 0x000fe200078e00ff */
[----:B------:R-:W-:-:S02]  /*95a70*/  IADD3 R14, P6, PT, R23, R40, RZ ;  /* 0x00000028170e7210 */ /* 0x000fc40007fde0ff */
[----:B------:R-:W-:Y:S01]  /*95a80*/  IADD3.X R27, P2, PT, R27, R50, RZ, P0, !PT ;  /* 0x000000321b1b7210 */ /* 0x000fe2000075e4ff */
[----:B------:R-:W-:Y:S01]  /*95a90*/  IMAD R29, R47, R3, R30 ;  /* 0x000000032f1d7224 */ /* 0x000fe200078e021e */
[----:B------:R-:W-:Y:S02]  /*95aa0*/  SEL R45, RZ, 0x1, P1 ;  /* 0x00000001ff2d7807 */ /* 0x000fe40000800000 */
[----:B------:R-:W-:Y:S01]  /*95ab0*/  IADD3.X R27, P1, PT, R27, R48, RZ, P6, !PT ;  /* 0x000000301b1b7210 */ /* 0x000fe2000373e4ff */
[----:B------:R-:W-:Y:S01]  /*95ac0*/  IMAD.WIDE.U32 R40, P6, R36, R11, R38 ;  /* 0x0000000b24287225 */ /* 0x000fe200078c0026 */
[----:B------:R-:W-:-:S03]  /*95ad0*/  IADD3 R45, P0, PT, R45, R52, RZ ;  /* 0x000000342d2d7210 */ /* 0x000fc60007f1e0ff */
[----:B------:R-:W-:-:S04]  /*95ae0*/  IMAD.WIDE.U32 R38, R36, R10, RZ ;  /* 0x0000000a24267225 */ /* 0x000fc800078e00ff */
[----:B------:R-:W-:Y:S02]  /*95af0*/  IMAD.IADD R29, R35, 0x1, R29 ;  /* 0x00000001231d7824 */ /* 0x000fe400078e021d */
[----:B------:R-:W-:Y:S01]  /*95b00*/  IMAD.WIDE.U32.X R36, R53, UR4, R42, P3 ;  /* 0x0000000435247c25 */ /* 0x000fe200098e042a */
[----:B------:R-:W-:-:S03]  /*95b10*/  IADD3 R30, P3, PT, R39, R40, RZ ;  /* 0x00000028271e7210 */ /* 0x000fc60007f7e0ff */
        /* <DEDUP_REMOVED lines=24> */
[----:B------:R-:W-:-:S04]  /*95ca0*/  IMAD.WIDE.U32.X R36, R29, R5, R38, P3 ;  /* 0x000000051d247225 */ /* 0x000fc800018e0426 */
        /* <DEDUP_REMOVED lines=17> */
[----:B------:R-:W-:Y:S02]  /*95dc0*/  ISETP.GE.U32.AND.EX P3, PT, R35, R54, PT, P3 ;  /* 0x000000362300720c */ /* 0x000fe40003f66130 */
[----:B------:R-:W-:Y:S02]  /*95dd0*/  IADD3.X R13, P1, P2, R30, RZ, RZ, P2, P1 ;  /* 0x000000ff1e0d7210 */ /* 0x000fe400012224ff */
[----:B------:R-:W-:Y:S02]  /*95de0*/  SEL R33, RZ, 0x1, P0 ;  /* 0x00000001ff217807 */ /* 0x000fe40000000000 */
[----:B------:R-:W-:Y:S02]  /*95df0*/  ISETP.GE.U32.AND P0, PT, R46, R45, PT ;  /* 0x0000002d2e00720c */ /* 0x000fe40003f06070 */
[----:B------:R-:W-:Y:S01]  /*95e00*/  SEL R32, RZ, 0x1, P3 ;  /* 0x00000001ff207807 */ /* 0x000fe20001800000 */
[----:B------:R-:W-:Y:S01]  /*95e10*/  IMAD.WIDE.U32 R26, P3, R34, UR4, R26 ;  /* 0x00000004221a7c25 */ /* 0x000fe2000f86001a */
[----:B------:R-:W-:-:S02]  /*95e20*/  IADD3.X R30, PT, PT, R31, RZ, RZ, P1, P2 ;  /* 0x000000ff1f1e7210 */ /* 0x000fc40000fe44ff */
[----:B------:R-:W-:Y:S01]  /*95e30*/  IADD3 R33, P6, P2, R33, R24, R14 ;  /* 0x0000001821217210 */ /* 0x000fe20007ade00e */
[----:B------:R-:W-:Y:S01]  /*95e40*/  IMAD.WIDE.U32 R14, R34, R8, RZ ;  /* 0x00000008220e7225 */ /* 0x000fe200078e00ff */
        /* <DEDUP_REMOVED lines=17> */
[----:B------:R-:W-:Y:S01]  /*95f60*/  IMAD.WIDE.U32.X R14, R29, UR4, R14, P5 ;  /* 0x000000041d0e7c25 */ /* 0x000fe2000a8e040e */
[----:B------:R-:W-:-:S02]  /*95f70*/  ISETP.GE.U32.AND P5, PT, R31, R32, PT ;  /* 0x000000201f00720c */ /* 0x000fc40003fa6070 */
[----:B------:R-:W-:Y:S01]  /*95f80*/  IADD3.X R17, PT, PT, RZ, R17, RZ, P6, P2 ;  /* 0x00000011ff117210 */ /* 0x000fe200037e44ff */
        /* <DEDUP_REMOVED lines=12> */
[----:B------:R-:W-:Y:S02]  /*96050*/  ISETP.GE.U32.AND P4, PT, R16, R31, PT ;  /* 0x0000001f1000720c */ /* 0x000fe40003f86070 */
[----:B------:R-:W-:Y:S02]  /*96060*/  IADD3 R34, P3, PT, R13, R34, RZ ;  /* 0x000000220d227210 */ /* 0x000fe40007f7e0ff */
[----:B------:R-:W-:Y:S01]  /*96070*/  IADD3.X R13, P0, PT, R14, R23, RZ, P0, !PT ;  /* 0x000000170e0d7210 */ /* 0x000fe2000071e4ff */
[----:B------:R-:W-:Y:S01]  /*96080*/  IMAD.WIDE.U32.X R14, R29, R11, R26, P1 ;  /* 0x0000000b1d0e7225 */ /* 0x000fe200008e041a */
        /* <DEDUP_REMOVED lines=48> */
.L_x_267:
        /* <DEDUP_REMOVED lines=21> */
.L_x_268:
[----:B------:R-:W-:Y:S01]  /*964e0*/  CS2R R28, SRZ ;  /* 0x00000000001c7805 */ /* 0x000fe2000001ff00 */
[----:B------:R-:W-:-:S04]  /*964f0*/  IMAD.WIDE.U32 R14, R9, R95, RZ ;  /* 0x0000005f090e7225 */ /* 0x000fc800078e00ff */
[----:B------:R-:W-:-:S04]  /*96500*/  IMAD.WIDE.U32 R34, R18, R95, RZ ;  /* 0x0000005f12227225 */ /* 0x000fc800078e00ff */
        /* <DEDUP_REMOVED lines=10> */
[----:B------:R-:W-:Y:S01]  /*965b0*/  IMAD.WIDE.U32 R50, R12, R97, RZ ;  /* 0x000000610c327225 */ /* 0x000fe200078e00ff */
[----:B------:R-:W-:Y:S02]  /*965c0*/  IADD3 R58, P0, P2, R44, R15, R42 ;  /* 0x0000000f2c3a7210 */ /* 0x000fe40007a1e02a */
[----:B------:R-:W-:Y:S01]  /*965d0*/  IADD3.X R47, PT, PT, RZ, RZ, RZ, P1, P3 ;  /* 0x000000ffff2f7210 */ /* 0x000fe20000fe64ff */
[----:B------:R-:W-:Y:S01]  /*965e0*/  IMAD.MOV.U32 R61, RZ, RZ, RZ ;  /* 0x000000ffff3d7224 */ /* 0x000fe200078e00ff */
[----:B------:R-:W-:Y:S01]  /*965f0*/  IADD3 R50, P4, PT, R34, R50, RZ ;  /* 0x0000003222327210 */ /* 0x000fe20007f9e0ff */
[----:B------:R-:W-:-:S02]  /*96600*/  IMAD.MOV.U32 R41, RZ, RZ, RZ ;  /* 0x000000ffff297224 */ /* 0x000fc400078e00ff */
[----:B------:R-:W-:-:S04]  /*96610*/  IMAD.WIDE.U32 R14, R21, R95, RZ ;  /* 0x0000005f150e7225 */ /* 0x000fc800078e00ff */
[----:B------:R-:W-:Y:S02]  /*96620*/  IMAD.MOV.U32 R33, RZ, RZ, RZ ;  /* 0x000000ffff217224 */ /* 0x000fe400078e00ff */
[----:B------:R-:W-:Y:S02]  /*96630*/  IMAD.IADD R31, R30, 0x1, R51 ;  /* 0x000000011e1f7824 */ /* 0x000fe400078e0233 */
[----:B------:R-:W-:Y:S02]  /*96640*/  IMAD.IADD R35, R29, 0x1, R39 ;  /* 0x000000011d237824 */ /* 0x000fe400078e0227 */
[----:B------:R-:W-:Y:S02]  /*96650*/  IMAD.IADD R51, R37, 0x1, R45 ;  /* 0x0000000125337824 */ /* 0x000fe400078e022d */
[----:B------:R-:W-:Y:S02]  /*96660*/  IMAD.IADD R46, R43, 0x1, R61 ;  /* 0x000000012b2e7824 */ /* 0x000fe400078e023d */
[----:B------:R-:W-:-:S04]  /*96670*/  IMAD.WIDE.U32 R44, R21, R104, RZ ;  /* 0x00000068152c7225 */ /* 0x000fc800078e00ff */
[----:B------:R-:W-:-:S04]  /*96680*/  IMAD.WIDE.U32 R38, R104, R9, R40 ;  /* 0x0000000968267225 */ /* 0x000fc800078e0028 */
[----:B------:R-:W-:Y:S01]  /*96690*/  IMAD.WIDE.U32 R42, R22, R95, RZ ;  /* 0x0000005f162a7225 */ /* 0x000fe200078e00ff */
[----:B------:R-:W-:-:S03]  /*966a0*/  IADD3 R47, P1, P3, R47, R38, R35 ;  /* 0x000000262f2f7210 */ /* 0x000fc60007b3e023 */
[----:B------:R-:W-:Y:S02]  /*966b0*/  IMAD.IADD R21, R15, 0x1, R33 ;  /* 0x000000010f157824 */ /* 0x000fe400078e0221 */
[----:B------:R-:W-:Y:S02]  /*966c0*/  IMAD.MOV.U32 R63, RZ, RZ, RZ ;  /* 0x000000ffff3f7224 */ /* 0x000fe400078e00ff */
[----:B------:R-:W-:Y:S01]  /*966d0*/  IMAD.IADD R56, R28, 0x1, R39 ;  /* 0x000000011c387824 */ /* 0x000fe200078e0227 */
[----:B------:R-:W-:Y:S01]  /*966e0*/  IADD3 R21, P5, P6, R44, R21, R42 ;  /* 0x000000152c157210 */ /* 0x000fe20007ebe02a */
[----:B------:R-:W-:Y:S02]  /*966f0*/  IMAD.IADD R48, R43, 0x1, R63 ;  /* 0x000000012b307824 */ /* 0x000fe400078e023f */
[----:B------:R-:W-:Y:S01]  /*96700*/  IMAD.MOV.U32 R15, RZ, RZ, RZ ;  /* 0x000000ffff0f7224 */ /* 0x000fe200078e00ff */
[----:B------:R-:W-:Y:S01]  /*96710*/  IADD3.X R56, PT, PT, RZ, R56, RZ, P1, P3 ;  /* 0x00000038ff387210 */ /* 0x000fe20000fe64ff */
[----:B------:R-:W-:-:S04]  /*96720*/  IMAD.WIDE.U32 R38, R0, R97, RZ ;  /* 0x0000006100267225 */ /* 0x000fc800078e00ff */
[----:B------:R-:W-:-:S04]  /*96730*/  IMAD.WIDE.U32 R42, R12, R96, RZ ;  /* 0x000000600c2a7225 */ /* 0x000fc800078e00ff */
[----:B------:R-:W-:Y:S01]  /*96740*/  IMAD.IADD R36, R33, 0x1, R45 ;  /* 0x0000000121247824 */ /* 0x000fe200078e022d */
[----:B------:R-:W-:Y:S01]  /*96750*/  IADD3 R64, P1, P3, R42, R31, R38 ;  /* 0x0000001f2a407210 */ /* 0x000fe20007b3e026 */
[----:B------:R-:W-:-:S04]  /*96760*/  IMAD.WIDE.U32 R40, R18, R97, RZ ;  /* 0x0000006112287225 */ /* 0x000fc800078e00ff */
[----:B------:R-:W-:Y:S02]  /*96770*/  IMAD.IADD R44, R15, 0x1, R39 ;  /* 0x000000010f2c7824 */ /* 0x000fe400078e0227 */
[----:B------:R-:W-:Y:S02]  /*96780*/  IMAD.MOV.U32 R45, RZ, RZ, RZ ;  /* 0x000000ffff2d7224 */ /* 0x000fe400078e00ff */
[----:B------:R-:W-:-:S04]  /*96790*/  IMAD.WIDE.U32 R52, R9, R97, RZ ;  /* 0x0000006109347225 */ /* 0x000fc800078e00ff */
[----:B------:R-:W-:-:S04]  /*967a0*/  IMAD.WIDE.U32 R54, R18, R96, RZ ;  /* 0x0000006012367225 */ /* 0x000fc800078e00ff */
[----:B------:R-:W-:Y:S01]  /*967b0*/  IMAD.IADD R31, R29, 0x1, R41 ;  /* 0x000000011d1f7824 */ /* 0x000fe200078e0229 */
[----:B------:R-:W-:Y:S01]  /*967c0*/  IADD3.X R41, PT, PT, RZ, RZ, RZ, P5, P6 ;  /* 0x000000ffff297210 */ /* 0x000fe20002fec4ff */
[----:B------:R-:W-:Y:S01]  /*967d0*/  IMAD.IADD R35, R30, 0x1, R43 ;  /* 0x000000011e237824 */ /* 0x000fe200078e022b */
[----:B------:R-:W-:Y:S01]  /*967e0*/  IADD3.X R43, PT, PT, RZ, RZ, RZ, P0, P2 ;  /* 0x000000ffff2b7210 */ /* 0x000fe200007e44ff */
[----:B------:R-:W-:Y:S01]  /*967f0*/  IMAD.WIDE.U32 R38, R96, R0, R44 ;  /* 0x0000000060267225 */ /* 0x000fe200078e002c */
[----:B------:R-:W-:-:S03]  /*96800*/  IADD3 R62, P0, P2, R54, R31, R52 ;  /* 0x0000001f363e7210 */ /* 0x000fc60007a1e034 */
[----:B------:R-:W-:Y:S01]  /*96810*/  IMAD.X R64, R64, 0x1, R59, P4 ;  /* 0x0000000140407824 */ /* 0x000fe200020e063b */
[----:B------:R-:W-:Y:S01]  /*96820*/  IADD3 R31, P5, P6, R47, R38, R35 ;  /* 0x000000262f1f7210 */ /* 0x000fe20007ebe023 */
[----:B------:R-:W-:Y:S01]  /*96830*/  IMAD.MOV.U32 R47, RZ, RZ, RZ ;  /* 0x000000ffff2f7224 */ /* 0x000fe200078e00ff */
[----:B------:R-:W-:Y:S01]  /*96840*/  ISETP.GE.U32.AND P4, PT, R50, R34, PT ;  /* 0x000000223200720c */ /* 0x000fe20003f86070 */
[----:B------:R-:W-:Y:S02]  /*96850*/  IMAD.IADD R33, R15, 0x1, R39 ;  /* 0x000000010f217824 */ /* 0x000fe400078e0227 */
[----:B------:R-:W-:Y:S01]  /*96860*/  IMAD.MOV.U32 R49, RZ, RZ, RZ ;  /* 0x000000ffff317224 */ /* 0x000fe200078e00ff */
[----:B------:R-:W-:Y:S01]  /*96870*/  ISETP.GE.U32.AND.EX P4, PT, R64, R59, PT, P4 ;  /* 0x0000003b4000720c */ /* 0x000fe20003f86140 */
[----:B------:R-:W-:-:S04]  /*96880*/  IMAD.WIDE.U32 R34, R104, R20, R46 ;  /* 0x0000001468227225 */ /* 0x000fc800078e002e */
[----:B------:R-:W-:Y:S01]  /*96890*/  IMAD.WIDE.U32 R44, R104, R22, R48 ;  /* 0x00000016682c7225 */ /* 0x000fe200078e0030 */
[----:B------:R-:W-:Y:S02]  /*968a0*/  IADD3.X R22, PT, PT, R56, R33, RZ, P5, P6 ;  /* 0x0000002138167210 */ /* 0x000fe40002fec4ff */
[----:B------:R-:W-:Y:S01]  /*968b0*/  IADD3 R46, P5, P6, R43, R34, R51 ;  /* 0x000000222b2e7210 */ /* 0x000fe20007ebe033 */
[----:B------:R-:W-:Y:S01]  /*968c0*/  IMAD.IADD R35, R61, 0x1, R35 ;  /* 0x000000013d237824 */ /* 0x000fe200078e0223 */
[----:B------:R-:W-:Y:S01]  /*968d0*/  SEL R34, RZ, 0x1, P4 ;  /* 0x00000001ff227807 */ /* 0x000fe20002000000 */
[----:B------:R-:W-:Y:S01]  /*968e0*/  IMAD.IADD R42, R28, 0x1, R53 ;  /* 0x000000011c2a7824 */ /* 0x000fe200078e0235 */
[----:B------:R-:W-:Y:S01]  /*968f0*/  IADD3.X R51, PT, PT, RZ, RZ, RZ, P0, P2 ;  /* 0x000000ffff337210 */ /* 0x000fe200007e44ff */
[----:B------:R-:W-:Y:S01]  /*96900*/  IMAD.WIDE.U32 R52, R12, R95, RZ ;  /* 0x0000005f0c347225 */ /* 0x000fe200078e00ff */
[----:B------:R-:W-:Y:S02]  /*96910*/  IADD3.X R35, PT, PT, RZ, R35, RZ, P5, P6 ;  /* 0x00000023ff237210 */ /* 0x000fe40002fec4ff */
[----:B------:R-:W-:Y:S01]  /*96920*/  IADD3 R33, P6, PT, R34, R32, RZ ;  /* 0x0000002022217210 */ /* 0x000fe20007fde0ff */
[----:B------:R-:W-:Y:S01]  /*96930*/  IMAD.WIDE.U32 R38, R20, R97, RZ ;  /* 0x0000006114267225 */ /* 0x000fe200078e00ff */
[----:B------:R-:W-:-:S02]  /*96940*/  IADD3 R44, P4, P5, R41, R44, R36 ;  /* 0x0000002c292c7210 */ /* 0x000fc40007d9e024 */
[----:B------:R-:W-:Y:S01]  /*96950*/  ISETP.GT.U32.AND P0, PT, R32, R33, PT ;  /* 0x000000212000720c */ /* 0x000fe20003f04070 */
[----:B------:R-:W-:Y:S01]  /*96960*/  IMAD.IADD R56, R63, 0x1, R45 ;  /* 0x000000013f387824 */ /* 0x000fe200078e022d */
[----:B------:R-:W-:Y:S01]  /*96970*/  IADD3 R63, P2, PT, R33, R40, RZ ;  /* 0x00000028213f7210 */ /* 0x000fe20007f5e0ff */
[----:B------:R-:W-:-:S03]  /*96980*/  IMAD.WIDE.U32 R48, R0, R95, RZ ;  /* 0x0000005f00307225 */ /* 0x000fc600078e00ff */
[----:B------:R-:W-:Y:S01]  /*96990*/  IADD3.X R56, PT, PT, RZ, R56, RZ, P4, P5 ;  /* 0x00000038ff387210 */ /* 0x000fe200027ea4ff */
[----:B------:R-:W-:-:S04]  /*969a0*/  IMAD.WIDE.U32 R40, R12, R104, RZ ;  /* 0x000000680c287225 */ /* 0x000fc800078e00ff */
[----:B------:R-:W-:Y:S02]  /*969b0*/  IMAD.IADD R65, R53, 0x1, R30 ;  /* 0x0000000135417824 */ /* 0x000fe400078e021e */
[----:B------:R-:W-:Y:S02]  /*969c0*/  IMAD.MOV.U32 R43, RZ, RZ, RZ ;  /* 0x000000ffff2b7224 */ /* 0x000fe400078e00ff */
[----:B------:R-:W-:Y:S01]  /*969d0*/  IMAD.IADD R54, R61, 0x1, R39 ;  /* 0x000000013d367824 */ /* 0x000fe200078e0227 */
[----:B------:R-:W-:Y:S01]  /*969e0*/  IADD3 R65, P5, P4, R40, R65, R48 ;  /* 0x0000004128417210 */ /* 0x000fe20007cbe030 */
[----:B------:R-:W-:Y:S02]  /*969f0*/  IMAD.X R39, RZ, RZ, R58, P6 ;  /* 0x000000ffff277224 */ /* 0x000fe400030e063a */
[----:B------:R-:W-:Y:S02]  /*96a00*/  IMAD.IADD R57, R29, 0x1, R55 ;  /* 0x000000011d397824 */ /* 0x000fe400078e0237 */
[----:B------:R-:W-:Y:S01]  /*96a10*/  IMAD.WIDE.U32 R42, R96, R9, R42 ;  /* 0x00000009602a7225 */ /* 0x000fe200078e002a */
[----:B------:R-:W-:-:S03]  /*96a20*/  ISETP.GT.U32.AND.EX P0, PT, R58, R39, PT, P0 ;  /* 0x000000273a00720c */ /* 0x000fc60003f04100 */
[----:B------:R-:W-:Y:S02]  /*96a30*/  IMAD.MOV.U32 R55, RZ, RZ, RZ ;  /* 0x000000ffff377224 */ /* 0x000fe400078e00ff */
[----:B------:R-:W-:Y:S01]  /*96a40*/  IMAD.X R62, R39, 0x1, R62, P2 ;  /* 0x00000001273e7824 */ /* 0x000fe200010e063e */
[----:B------:R-:W-:Y:S01]  /*96a50*/  IADD3 R36, P2, P6, R46, R42, R57 ;  /* 0x0000002a2e247210 */ /* 0x000fe20007e5e039 */
[----:B------:R-:W-:Y:S01]  /*96a60*/  IMAD.IADD R40, R28, 0x1, R43 ;  /* 0x000000011c287824 */ /* 0x000fe200078e022b */
[----:B------:R-:W-:Y:S01]  /*96a70*/  SEL R39, R58, R39, P0 ;  /* 0x000000273a277207 */ /* 0x000fe20000000000 */
[----:B------:R-:W-:Y:S02]  /*96a80*/  IMAD R42, R65, R2, RZ ;  /* 0x00000002412a7224 */ /* 0x000fe400078e02ff */
[----:B------:R-:W-:Y:S01]  /*96a90*/  IMAD.WIDE.U32 R54, R96, R20, R54 ;  /* 0x0000001460367225 */ /* 0x000fe200078e0036 */
[----:B------:R-:W-:Y:S02]  /*96aa0*/  SEL R20, R32, R33, P0 ;  /* 0x0000002120147207 */ /* 0x000fe40000000000 */
[----:B------:R-:W-:Y:S01]  /*96ab0*/  IADD3.X R40, PT, PT, R35, R40, RZ, P2, P6 ;  /* 0x0000002823287210 */ /* 0x000fe200017ec4ff */
[----:B------:R-:W-:Y:S01]  /*96ac0*/  IMAD.WIDE.U32 R46, R19, R96, RZ ;  /* 0x00000060132e7225 */ /* 0x000fe200078e00ff */
[----:B------:R-:W-:-:S03]  /*96ad0*/  ISETP.GT.U32.AND P0, PT, R20, R63, PT ;  /* 0x0000003f1400720c */ /* 0x000fc60003f04070 */
[----:B------:R-:W-:Y:S01]  /*96ae0*/  IMAD.WIDE.U32 R32, R52, R2, RZ ;  /* 0x0000000234207225 */ /* 0x000fe200078e00ff */
[----:B------:R-:W-:-:S03]  /*96af0*/  ISETP.GT.U32.AND.EX P0, PT, R39, R62, PT, P0 ;  /* 0x0000003e2700720c */ /* 0x000fc60003f04100 */
        /* <DEDUP_REMOVED lines=29> */
[----:B------:R-:W-:Y:S02]  /*96cd0*/  IMAD.IADD R40, R49, 0x1, R15 ;  /* 0x0000000131287824 */ /* 0x000fe400078e020f */
[----:B------:R-:W-:Y:S01]  /*96ce0*/  IMAD.WIDE.U32 R58, P6, R32, R7, R54 ;  /* 0x00000007203a7225 */ /* 0x000fe200078c0036 */
[----:B------:R-:W-:-:S03]  /*96cf0*/  IADD3 R39, P2, PT, R39, R50, RZ ;  /* 0x0000003227277210 */ /* 0x000fc60007f5e0ff */
[----:B------:R-:W-:-:S04]  /*96d00*/  IMAD.WIDE.U32 R54, R32, R6, RZ ;  /* 0x0000000620367225 */ /* 0x000fc800078e00ff */
[----:B------:R-:W-:Y:S01]  /*96d10*/  IMAD.X R51, RZ, RZ, RZ, P6 ;  /* 0x000000ffff337224 */ /* 0x000fe200030e06ff */
[----:B------:R-:W-:Y:S01]  /*96d20*/  IADD3 R56, P6, PT, R55, R58, RZ ;  /* 0x0000003a37387210 */ /* 0x000fe20007fde0ff */
[----:B------:R-:W-:Y:S01]  /*96d30*/  IMAD.X R75, RZ, RZ, R57, P0 ;  /* 0x000000ffff4b7224 */ /* 0x000fe200000e0639 */
[----:B------:R-:W-:Y:S01]  /*96d40*/  IADD3 R52, P0, PT, R39, R54, RZ ;  /* 0x0000003627347210 */ /* 0x000fe20007f1e0ff */
[----:B------:R-:W-:Y:S01]  /*96d50*/  IMAD.MOV.U32 R50, RZ, RZ, R59 ;  /* 0x000000ffff327224 */ /* 0x000fe200078e003b */
[----:B------:R-:W-:Y:S01]  /*96d60*/  IADD3.X R59, PT, PT, RZ, RZ, RZ, P5, P4 ;  /* 0x000000ffff3b7210 */ /* 0x000fe20002fe84ff */
[----:B------:R-:W-:Y:S01]  /*96d70*/  IMAD.WIDE.U32 R48, R19, R97, RZ ;  /* 0x0000006113307225 */ /* 0x000fe200078e00ff */
[----:B------:R-:W-:-:S03]  /*96d80*/  IADD3.X R75, P2, PT, R75, R64, RZ, P2, !PT ;  /* 0x000000404b4b7210 */ /* 0x000fc6000175e4ff */
[----:B------:R-:W-:Y:S01]  /*96d90*/  IMAD.WIDE.U32.X R54, R53, R7, R50, P6 ;  /* 0x0000000735367225 */ /* 0x000fe200030e0432 */
[----:B------:R-:W-:-:S03]  /*96da0*/  IADD3.X R75, P0, PT, R75, R56, RZ, P0, !PT ;  /* 0x000000384b4b7210 */ /* 0x000fc6000071e4ff */
[----:B------:R-:W-:Y:S01]  /*96db0*/  IMAD.WIDE.U32 R50, R12, R105, RZ ;  /* 0x000000690c327225 */ /* 0x000fe200078e00ff */
[----:B------:R-:W-:-:S03]  /*96dc0*/  IADD3.X R19, P0, P6, R54, RZ, RZ, P0, P2 ;  /* 0x000000ff36137210 */ /* 0x000fc600006044ff */
[C---:B------:R-:W-:Y:S01]  /*96dd0*/  IMAD.IADD R58, R30.reuse, 0x1, R41 ;  /* 0x000000011e3a7824 */ /* 0x040fe200078e0229 */
[----:B------:R-:W-:Y:S01]  /*96de0*/  IADD3 R50, P5, PT, R63, R50, RZ ;  /* 0x000000323f327210 */ /* 0x000fe20007fbe0ff */
[----:B------:R-:W-:Y:S01]  /*96df0*/  IMAD.IADD R41, R30, 0x1, R51 ;  /* 0x000000011e297824 */ /* 0x000fe200078e0233 */
[----:B------:R-:W-:Y:S01]  /*96e00*/  IADD3.X R74, PT, PT, R55, RZ, RZ, P0, P6 ;  /* 0x000000ff374a7210 */ /* 0x000fe200007ec4ff */
[----:B------:R-:W-:Y:S01]  /*96e10*/  IMAD.IADD R65, R37, 0x1, R49 ;  /* 0x0000000125417824 */ /* 0x000fe200078e0231 */
[----:B------:R-:W-:Y:S01]  /*96e20*/  IADD3.X R37, PT, PT, RZ, RZ, RZ, P1, P3 ;  /* 0x000000ffff257210 */ /* 0x000fe20000fe64ff */
[-C--:B------:R-:W-:Y:S01]  /*96e30*/  IMAD.WIDE.U32 R56, R53, R8.reuse, RZ ;  /* 0x0000000835387225 */ /* 0x080fe200078e00ff */
[----:B------:R-:W-:Y:S02]  /*96e40*/  IADD3 R41, P1, P3, R44, R41, R42 ;  /* 0x000000292c297210 */ /* 0x000fe40007b3e02a */
[----:B------:R-:W-:Y:S01]  /*96e50*/  IADD3 R65, P2, P4, R46, R65, R38 ;  /* 0x000000412e417210 */ /* 0x000fe20007c5e026 */
[----:B------:R-:W-:Y:S01]  /*96e60*/  IMAD.WIDE.U32 R38, R32, R8, RZ ;  /* 0x0000000820267225 */ /* 0x000fe200078e00ff */
[----:B------:R-:W-:-:S02]  /*96e70*/  ISETP.GE.U32.AND P0, PT, R50, R63, PT ;  /* 0x0000003f3200720c */ /* 0x000fc40003f06070 */
[----:B------:R-:W-:Y:S01]  /*96e80*/  IADD3.X R45, PT, PT, RZ, RZ, RZ, P2, P4 ;  /* 0x000000ffff2d7210 */ /* 0x000fe200017e84ff */
[----:B------:R-:W-:Y:S01]  /*96e90*/  IMAD.WIDE.U32 R56, P6, R32, UR4, R56 ;  /* 0x0000000420387c25 */ /* 0x000fe2000f8c0038 */
[----:B------:R-:W-:Y:S02]  /*96ea0*/  IADD3 R19, P2, PT, R19, R50, RZ ;  /* 0x0000003213137210 */ /* 0x000fe40007f5e0ff */
[----:B------:R-:W-:Y:S01]  /*96eb0*/  IADD3 R47, P4, PT, R47, R14, RZ ;  /* 0x0000000e2f2f7210 */ /* 0x000fe20007f9e0ff */
[----:B------:R-:W-:Y:S01]  /*96ec0*/  IMAD.X R41, R41, 0x1, R62, P5 ;  /* 0x0000000129297824 */ /* 0x000fe200028e063e */
[----:B------:R-:W-:Y:S01]  /*96ed0*/  IADD3 R72, P5, PT, R19, R38, RZ ;  /* 0x0000002613487210 */ /* 0x000fe20007fbe0ff */
[----:B------:R-:W-:Y:S01]  /*96ee0*/  IMAD.X R43, RZ, RZ, RZ, P6 ;  /* 0x000000ffff2b7224 */ /* 0x000fe200030e06ff */
[----:B------:R-:W-:Y:S01]  /*96ef0*/  IADD3 R39, P6, PT, R39, R56, RZ ;  /* 0x0000003827277210 */ /* 0x000fe20007fde0ff */
[----:B------:R-:W-:Y:S01]  /*96f00*/  IMAD.MOV.U32 R42, RZ, RZ, R57 ;  /* 0x000000ffff2a7224 */ /* 0x000fe200078e0039 */
[----:B------:R-:W-:Y:S01]  /*96f10*/  IADD3.X R74, P2, PT, R74, R41, RZ, P2, !PT ;  /* 0x000000294a4a7210 */ /* 0x000fe2000175e4ff */
[----:B------:R-:W-:Y:S01]  /*96f20*/  IMAD.X R60, RZ, RZ, R21, P4 ;  /* 0x000000ffff3c7224 */ /* 0x000fe200020e0615 */
[----:B------:R-:W-:Y:S01]  /*96f30*/  ISETP.GE.U32.AND.EX P0, PT, R41, R62, PT, P0 ;  /* 0x0000003e2900720c */ /* 0x000fe20003f06100 */
[----:B------:R-:W-:Y:S01]  /*96f40*/  IMAD.WIDE.U32.X R42, R53, UR4, R42, P6 ;  /* 0x00000004352a7c25 */ /* 0x000fe2000b0e042a */
[----:B------:R-:W-:-:S02]  /*96f50*/  IADD3.X R74, P6, PT, R74, R39, RZ, P5, !PT ;  /* 0x000000274a4a7210 */ /* 0x000fc40002fde4ff */
[----:B------:R-:W-:Y:S01]  /*96f60*/  SEL R49, RZ, 0x1, P0 ;  /* 0x00000001ff317807 */ /* 0x000fe20000000000 */
[----:B------:R-:W-:Y:S01]  /*96f70*/  IMAD.WIDE.U32 R38, R18, R105, RZ ;  /* 0x0000006912267225 */ /* 0x000fe200078e00ff */
[----:B------:R-:W-:Y:S02]  /*96f80*/  IADD3 R44, P5, PT, R47, R48, RZ ;  /* 0x000000302f2c7210 */ /* 0x000fe40007fbe0ff */
[----:B------:R-:W-:Y:S01]  /*96f90*/  IADD3.X R66, P2, P6, R42, RZ, RZ, P6, P2 ;  /* 0x000000ff2a427210 */ /* 0x000fe200036444ff */
[----:B------:R-:W-:Y:S01]  /*96fa0*/  IMAD.MOV.U32 R41, RZ, RZ, RZ ;  /* 0x000000ffff297224 */ /* 0x000fe200078e00ff */
[----:B------:R-:W-:Y:S01]  /*96fb0*/  IADD3 R51, P0, PT, R49, R44, RZ ;  /* 0x0000002c31337210 */ /* 0x000fe20007f1e0ff */
[----:B------:R-:W-:Y:S01]  /*96fc0*/  IMAD.IADD R61, R29, 0x1, R39 ;  /* 0x000000011d3d7824 */ /* 0x000fe200078e0227 */
[----:B------:R-:W-:Y:S01]  /*96fd0*/  IADD3.X R73, PT, PT, R43, RZ, RZ, P2, P6 ;  /* 0x000000ff2b497210 */ /* 0x000fe200017ec4ff */
[----:B------:R-:W-:Y:S01]  /*96fe0*/  IMAD.WIDE.U32 R42, R12, R107, RZ ;  /* 0x0000006b0c2a7225 */ /* 0x000fe200078e00ff */
[----:B------:R-:W-:-:S02]  /*96ff0*/  IADD3 R46, P2, PT, R51, R38, RZ ;  /* 0x00000026332e7210 */ /* 0x000fc40007f5e0ff */
[----:B------:R-:W-:Y:S01]  /*97000*/  IADD3.X R48, PT, PT, RZ, RZ, RZ, P1, P3 ;  /* 0x000000ffff307210 */ /* 0x000fe20000fe64ff */
[----:B------:R-:W-:Y:S01]  /*97010*/  IMAD.WIDE.U32 R40, R104, R0, R40 ;  /* 0x0000000068287225 */ /* 0x000fe200078e0028 */
[----:B------:R-:W-:-:S03]  /*97020*/  IADD3 R55, P1, PT, R46, R42, RZ ;  /* 0x0000002a2e377210 */ /* 0x000fc60007f3e0ff */
[----:B------:R-:W-:Y:S01]  /*97030*/  IMAD.IADD R57, R30, 0x1, R43 ;  /* 0x000000011e397824 */ /* 0x000fe200078e022b */
[----:B------:R-:W-:Y:S01]  /*97040*/  IADD3 R56, P3, P6, R59, R40, R58 ;  /* 0x000000283b387210 */ /* 0x000fe20007e7e03a */
[----:B------:R-:W-:-:S04]  /*97050*/  IMAD.WIDE.U32 R42, R12, R106, RZ ;  /* 0x0000006a0c2a7225 */ /* 0x000fc800078e00ff */
[----:B------:R-:W-:Y:S02]  /*97060*/  IMAD R12, R75, R2, RZ ;  /* 0x000000024b0c7224 */ /* 0x000fe400078e02ff */
[----:B------:R-:W-:Y:S02]  /*97070*/  IMAD.IADD R54, R15, 0x1, R41 ;  /* 0x000000010f367824 */ /* 0x000fe400078e0229 */
[----:B------:R-:W-:-:S03]  /*97080*/  IMAD.WIDE.U32 R38, R18, R94, RZ ;  /* 0x0000005e12267225 */ /* 0x000fc600078e00ff */
[----:B------:R-:W-:Y:S01]  /*97090*/  IADD3.X R54, PT, PT, RZ, R54, RZ, P3, P6 ;  /* 0x00000036ff367210 */ /* 0x000fe20001fec4ff */
[----:B------:R-:W-:-:S04]  /*970a0*/  IMAD.WIDE.U32 R18, R9, R105, RZ ;  /* 0x0000006909127225 */ /* 0x000fc800078e00ff */
[----:B------:R-:W-:Y:S01]  /*970b0*/  IMAD.WIDE.U32 R58, R52, R2, RZ ;  /* 0x00000002343a7225 */ /* 0x000fe200078e00ff */
[----:B------:R-:W-:-:S03]  /*970c0*/  IADD3 R18, P6, P4, R38, R61, R18 ;  /* 0x0000003d26127210 */ /* 0x000fc60007cde012 */
[----:B-----5:R-:W-:Y:S02]  /*970d0*/  IMAD R79, R52, R3, R12 ;  /* 0x00000003344f7224 */ /* 0x020fe400078e020c */
[----:B------:R-:W-:Y:S02]  /*970e0*/  IMAD.X R50, R60, 0x1, R65, P5 ;  /* 0x000000013c327824 */ /* 0x000fe400028e0641 */
[----:B------:R-:W-:-:S04]  /*970f0*/  IMAD.WIDE.U32 R62, R53, R10, RZ ;  /* 0x0000000a353e7225 */ /* 0x000fc800078e00ff */
[----:B------:R-:W-:-:S04]  /*97100*/  IMAD.WIDE.U32 R40, R0, R107, RZ ;  /* 0x0000006b00287225 */ /* 0x000fc800078e00ff */
[----:B------:R-:W-:Y:S01]  /*97110*/  IMAD.IADD R79, R59, 0x1, R79 ;  /* 0x000000013b4f7824 */ /* 0x000fe200078e024f */
[----:B------:R-:W-:Y:S01]  /*97120*/  IADD3 R12, P3, P5, R42, R57, R40 ;  /* 0x000000392a0c7210 */ /* 0x000fe20007d7e028 */
[----:B------:R-:W-:Y:S02]  /*97130*/  IMAD.X R59, RZ, RZ, R50, P0 ;  /* 0x000000ffff3b7224 */ /* 0x000fe400000e0632 */
[----:B------:R-:W-:-:S04]  /*97140*/  IMAD.WIDE.U32 R64, P0, R32, R11, R62 ;  /* 0x0000000b20407225 */ /* 0x000fc8000780003e */
[----:B------:R-:W-:-:S04]  /*97150*/  IMAD.WIDE.U32 R68, R79, R4, RZ ;  /* 0x000000044f447225 */ /* 0x000fc800078e00ff */
[----:B------:R-:W-:-:S04]  /*97160*/  IMAD.WIDE.U32 R62, R32, R10, RZ ;  /* 0x0000000a203e7225 */ /* 0x000fc800078e00ff */
[----:B------:R-:W-:Y:S02]  /*97170*/  IMAD.X R57, R59, 0x1, R18, P2 ;  /* 0x000000013b397824 */ /* 0x000fe400010e0612 */
[----:B------:R-:W-:Y:S01]  /*97180*/  IMAD.X R67, RZ, RZ, RZ, P0 ;  /* 0x000000ffff437224 */ /* 0x000fe200000e06ff */
[----:B------:R-:W-:Y:S01]  /*97190*/  IADD3 R18, P0, PT, R63, R64, RZ ;  /* 0x000000403f127210 */ /* 0x000fe20007f1e0ff */
[----:B------:R-:W-:Y:S01]  /*971a0*/  IMAD.X R12, R12, 0x1, R57, P1 ;  /* 0x000000010c0c7824 */ /* 0x000fe200008e0639 */
[----:B------:R-:W-:Y:S01]  /*971b0*/  IADD3 R61, P1, PT, R66, R55, RZ ;  /* 0x00000037423d7210 */ /* 0x000fe20007f3e0ff */
[----:B------:R-:W-:-:S04]  /*971c0*/  IMAD.WIDE.U32 R70, P2, R58, R5, R68 ;  /* 0x000000053a467225 */ /* 0x000fc80007840044 */
[----:B------:R-:W-:-:S04]  /*971d0*/  IMAD.WIDE.U32 R68, R58, R4, RZ ;  /* 0x000000043a447225 */ /* 0x000fc800078e00ff */
[----:B------:R-:W-:Y:S02]  /*971e0*/  IMAD.MOV.U32 R66, RZ, RZ, R65 ;  /* 0x000000ffff427224 */ /* 0x000fe400078e0041 */
[----:B------:R-:W-:Y:S01]  /*971f0*/  IMAD.X R63, RZ, RZ, RZ, P2 ;  /* 0x000000ffff3f7224 */ /* 0x000fe200010e06ff */
[----:B------:R-:W-:Y:S01]  /*97200*/  IADD3 R32, P2, PT, R69, R70, RZ ;  /* 0x0000004645207210 */ /* 0x000fe20007f5e0ff */
[----:B------:R-:W-:Y:S01]  /*97210*/  IMAD.WIDE.U32.X R64, R53, R11, R66, P0 ;  /* 0x0000000b35407225 */ /* 0x000fe200000e0442 */
[----:B------:R-:W-:Y:S02]  /*97220*/  IADD3 R61, P0, PT, R61, R62, RZ ;  /* 0x0000003e3d3d7210 */ /* 0x000fe40007f1e0ff */
[----:B------:R-:W-:Y:S01]  /*97230*/  IADD3.X R69, P1, PT, R73, R12, RZ, P1, !PT ;  /* 0x0000000c49457210 */ /* 0x000fe20000f3e4ff */
[----:B------:R-:W-:Y:S02]  /*97240*/  IMAD.MOV.U32 R62, RZ, RZ, R71 ;  /* 0x000000ffff3e7224 */ /* 0x000fe400078e0047 */
[----:B------:R-:W-:Y:S01]  /*97250*/  IMAD.IADD R43, R30, 0x1, R43 ;  /* 0x000000011e2b7824 */ /* 0x000fe200078e022b */
[----:B------:R-:W-:Y:S01]  /*97260*/  IADD3.X R69, P0, PT, R69, R18, RZ, P0, !PT ;  /* 0x0000001245457210 */ /* 0x000fe2000071e4ff */
[----:B------:R-:W-:Y:S01]  /*97270*/  IMAD.WIDE.U32.X R62, R79, R5, R62, P2 ;  /* 0x000000054f3e7225 */ /* 0x000fe200010e043e */
[----:B------:R-:W-:-:S02]  /*97280*/  IADD3 RZ, P2, PT, R52, R68, RZ ;  /* 0x0000004434ff7210 */ /* 0x000fc40007f5e0ff */
[----:B------:R-:W-:Y:S01]  /*97290*/  IADD3.X R71, P0, P1, R64, RZ, RZ, P0, P1 ;  /* 0x000000ff40477210 */ /* 0x000fe200001024ff */
[----:B------:R-:W-:Y:S01]  /*972a0*/  IMAD.WIDE.U32 R52, R79, R6, RZ ;  /* 0x000000064f347225 */ /* 0x000fe200078e00ff */
[----:B------:R-:W-:Y:S02]  /*972b0*/  IADD3.X RZ, P2, PT, R75, R32, RZ, P2, !PT ;  /* 0x000000204bff7210 */ /* 0x000fe4000175e4ff */
[----:B------:R-:W-:Y:S02]  /*972c0*/  IADD3.X R81, PT, PT, R65, RZ, RZ, P0, P1 ;  /* 0x000000ff41517210 */ /* 0x000fe400007e24ff */
        /* <DEDUP_REMOVED lines=13> */
[----:B------:R-:W-:-:S04]  /*973a0*/  IADD3.X R18, P0, P1, R52, RZ, RZ, P0, P1 ;  /* 0x000000ff34127210 */ /* 0x000fc800001024ff */
[----:B------:R-:W-:Y:S01]  /*973b0*/  IADD3.X R74, PT, PT, R53, RZ, RZ, P0, P1 ;  /* 0x000000ff354a7210 */ /* 0x000fe200007e24ff */
[----:B------:R-:W-:Y:S01]  /*973c0*/  IMAD.WIDE.U32 R64, P2, R58, UR4, R62 ;  /* 0x000000043a407c25 */ /* 0x000fe2000f84003e */
[----:B------:R-:W-:-:S03]  /*973d0*/  IADD3 R53, P1, PT, R18, R61, RZ ;  /* 0x0000003d12357210 */ /* 0x000fc60007f3e0ff */
[----:B------:R-:W-:Y:S01]  /*973e0*/  IMAD.WIDE.U32 R62, R58, R8, RZ ;  /* 0x000000083a3e7225 */ /* 0x000fe200078e00ff */
[----:B------:R-:W-:-:S03]  /*973f0*/  IADD3.X R74, P1, PT, R74, R69, RZ, P1, !PT ;  /* 0x000000454a4a7210 */ /* 0x000fc60000f3e4ff */
[----:B------:R-:W-:Y:S01]  /*97400*/  IMAD R18, R77, R2, RZ ;  /* 0x000000024d127224 */ /* 0x000fe200078e02ff */
[----:B------:R-:W-:Y:S01]  /*97410*/  IADD3 R40, P0, PT, R53, R62, RZ ;  /* 0x0000003e35287210 */ /* 0x000fe20007f1e0ff */
[----:B------:R-:W-:Y:S01]  /*97420*/  IMAD.X R67, RZ, RZ, RZ, P2 ;  /* 0x000000ffff437224 */ /* 0x000fe200010e06ff */
[----:B------:R-:W-:Y:S01]  /*97430*/  IADD3 R73, P2, PT, R63, R64, RZ ;  /* 0x000000403f497210 */ /* 0x000fe20007f5e0ff */
[----:B------:R-:W-:Y:S02]  /*97440*/  IMAD.MOV.U32 R66, RZ, RZ, R65 ;  /* 0x000000ffff427224 */ /* 0x000fe400078e0041 */
[----:B------:R-:W-:Y:S01]  /*97450*/  IMAD.WIDE.U32 R52, R75, R2, RZ ;  /* 0x000000024b347225 */ /* 0x000fe200078e00ff */
[----:B------:R-:W-:-:S03]  /*97460*/  IADD3.X R74, P0, PT, R74, R73, RZ, P0, !PT ;  /* 0x000000494a4a7210 */ /* 0x000fc6000071e4ff */
[----:B------:R-:W-:Y:S02]  /*97470*/  IMAD R61, R75, R3, R18 ;  /* 0x000000034b3d7224 */ /* 0x000fe400078e0212 */
[----:B------:R-:W-:-:S04]  /*97480*/  IMAD.WIDE.U32 R68, R79, R10, RZ ;  /* 0x0000000a4f447225 */ /* 0x000fc800078e00ff */
[----:B------:R-:W-:-:S04]  /*97490*/  IMAD.WIDE.U32.X R62, R79, UR4, R66, P2 ;  /* 0x000000044f3e7c25 */ /* 0x000fc800090e0442 */
[----:B------:R-:W-:Y:S01]  /*974a0*/  IMAD.IADD R53, R53, 0x1, R61 ;  /* 0x0000000135357824 */ /* 0x000fe200078e023d */
[----:B------:R-:W-:Y:S01]  /*974b0*/  IADD3.X R61, P0, P1, R62, RZ, RZ, P0, P1 ;  /* 0x000000ff3e3d7210 */ /* 0x000fe200001024ff */
[----:B------:R-:W-:-:S04]  /*974c0*/  IMAD.WIDE.U32 R68, P2, R58, R11, R68 ;  /* 0x0000000b3a447225 */ /* 0x000fc80007840044 */
[----:B------:R-:W-:Y:S01]  /*974d0*/  IMAD.WIDE.U32 R64, R58, R10, RZ ;  /* 0x0000000a3a407225 */ /* 0x000fe200078e00ff */
[----:B------:R-:W-:Y:S02]  /*974e0*/  IADD3.X R58, PT, PT, R63, RZ, RZ, P0, P1 ;  /* 0x000000ff3f3a7210 */ /* 0x000fe400007e24ff */
[----:B------:R-:W-:Y:S01]  /*974f0*/  IADD3 R76, P0, PT, R71, R56, RZ ;  /* 0x00000038474c7210 */ /* 0x000fe20007f1e0ff */
[----:B------:R-:W-:Y:S01]  /*97500*/  IMAD.WIDE.U32 R72, R53, R4, RZ ;  /* 0x0000000435487225 */ /* 0x000fe200078e00ff */
[----:B------:R-:W-:-:S03]  /*97510*/  IADD3 R83, P1, PT, R65, R68, RZ ;  /* 0x0000004441537210 */ /* 0x000fc60007f3e0ff */
[----:B------:R-:W-:Y:S02]  /*97520*/  IMAD.X R67, RZ, RZ, RZ, P2 ;  /* 0x000000ffff437224 */ /* 0x000fe400010e06ff */
[----:B------:R-:W-:-:S04]  /*97530*/  IMAD.WIDE.U32 R62, R53, R6, RZ ;  /* 0x00000006353e7225 */ /* 0x000fc800078e00ff */
[----:B------:R-:W-:-:S04]  /*97540*/  IMAD.WIDE.U32 R70, R52, R4, RZ ;  /* 0x0000000434467225 */ /* 0x000fc800078e00ff */
[----:B------:R-:W-:-:S04]  /*97550*/  IMAD.WIDE.U32 R72, P2, R52, R5, R72 ;  /* 0x0000000534487225 */ /* 0x000fc80007840048 */
[----:B------:R-:W-:Y:S02]  /*97560*/  IMAD.MOV.U32 R66, RZ, RZ, R69 ;  /* 0x000000ffff427224 */ /* 0x000fe400078e0045 */
[----:B------:R-:W-:Y:S01]  /*97570*/  IMAD.X R69, RZ, RZ, RZ, P2 ;  /* 0x000000ffff457224 */ /* 0x000fe200010e06ff */
[----:B------:R-:W-:Y:S01]  /*97580*/  IADD3 R18, P2, PT, R71, R72, RZ ;  /* 0x0000004847127210 */ /* 0x000fe20007f5e0ff */
[----:B------:R-:W-:-:S04]  /*97590*/  IMAD.WIDE.U32.X R66, R79, R11, R66, P1 ;  /* 0x0000000b4f427225 */ /* 0x000fc800008e0442 */
[----:B------:R-:W-:-:S04]  /*975a0*/  IMAD.WIDE.U32 R62, P1, R52, R7, R62 ;  /* 0x00000007343e7225 */ /* 0x000fc8000782003e */
[----:B------:R-:W-:Y:S01]  /*975b0*/  IMAD.X R79, R81, 0x1, R54, P0 ;  /* 0x00000001514f7824 */ /* 0x000fe200000e0636 */
[----:B------:R-:W-:Y:S01]  /*975c0*/  IADD3 R61, P0, PT, R61, R76, RZ ;  /* 0x0000004c3d3d7210 */ /* 0x000fe20007f1e0ff */
[----:B------:R-:W-:Y:S02]  /*975d0*/  IMAD.MOV.U32 R68, RZ, RZ, R73 ;  /* 0x000000ffff447224 */ /* 0x000fe400078e0049 */
[----:B------:R-:W-:Y:S01]  /*975e0*/  IMAD.X R65, RZ, RZ, RZ, P1 ;  /* 0x000000ffff417224 */ /* 0x000fe200008e06ff */
[----:B------:R-:W-:Y:S01]  /*975f0*/  IADD3 RZ, P1, PT, R75, R70, RZ ;  /* 0x000000464bff7210 */ /* 0x000fe20007f3e0ff */
[----:B------:R-:W-:Y:S01]  /*97600*/  IMAD.WIDE.U32.X R68, R53, R5, R68, P2 ;  /* 0x0000000535447225 */ /* 0x000fe200010e0444 */
[----:B------:R-:W-:Y:S02]  /*97610*/  IADD3 R42, P2, PT, R61, R64, RZ ;  /* 0x000000403d2a7210 */ /* 0x000fe40007f5e0ff */
[----:B------:R-:W-:Y:S01]  /*97620*/  IADD3.X R58, P0, PT, R58, R79, RZ, P0, !PT ;  /* 0x0000004f3a3a7210 */ /* 0x000fe2000071e4ff */
[----:B------:R-:W-:Y:S01]  /*97630*/  IMAD.IADD R71, R29, 0x1, R39 ;  /* 0x000000011d477824 */ /* 0x000fe200078e0227 */
[----:B------:R-:W-:Y:S01]  /*97640*/  IADD3.X RZ, P1, PT, R77, R18, RZ, P1, !PT ;  /* 0x000000124dff7210 */ /* 0x000fe20000f3e4ff */
[----:B------:R-:W-:Y:S01]  /*97650*/  IMAD.WIDE.U32 R38, R52, R6, RZ ;  /* 0x0000000634267225 */ /* 0x000fe200078e00ff */
[----:B------:R-:W-:-:S02]  /*97660*/  IADD3.X R58, P2, PT, R58, R83, RZ, P2, !PT ;  /* 0x000000533a3a7210 */ /* 0x000fc4000175e4ff */
[----:B------:R-:W-:Y:S01]  /*97670*/  IADD3.X R29, P1, PT, RZ, R68, RZ, P1, !PT ;  /* 0x00000044ff1d7210 */ /* 0x000fe20000f3e4ff */
[----:B------:R-:W-:Y:S01]  /*97680*/  IMAD.MOV.U32 R64, RZ, RZ, R63 ;  /* 0x000000ffff407224 */ /* 0x000fe200078e003f */
[----:B------:R-:W-:Y:S01]  /*97690*/  IADD3.X R32, P0, P2, R66, RZ, RZ, P2, P0 ;  /* 0x000000ff42207210 */ /* 0x000fe200012004ff */
[----:B------:R-:W-:Y:S02]  /*976a0*/  IMAD.IADD R18, R28, 0x1, R19 ;  /* 0x000000011c127824 */ /* 0x000fe400078e0213 */
[----:B------:R-:W-:Y:S01]  /*976b0*/  IMAD.X R61, RZ, RZ, R69, P1 ;  /* 0x000000ffff3d7224 */ /* 0x000fe200008e0645 */
[----:B------:R-:W-:Y:S01]  /*976c0*/  IADD3.X R66, PT, PT, R67, RZ, RZ, P0, P2 ;  /* 0x000000ff43427210 */ /* 0x000fe200007e44ff */
[----:B------:R-:W-:Y:S01]  /*976d0*/  IMAD.MOV.U32 R19, RZ, RZ, RZ ;  /* 0x000000ffff137224 */ /* 0x000fe200078e00ff */
[----:B------:R-:W-:Y:S01]  /*976e0*/  IADD3 R29, P0, PT, R29, R40, RZ ;  /* 0x000000281d1d7210 */ /* 0x000fe20007f1e0ff */
[----:B------:R-:W-:Y:S01]  /*976f0*/  IMAD.IADD R40, R15, 0x1, R41 ;  /* 0x000000010f287824 */ /* 0x000fe200078e0229 */
[----:B------:R-:W-:Y:S01]  /*97700*/  IADD3 R30, P2, PT, R39, R62, RZ ;  /* 0x0000003e271e7210 */ /* 0x000fe20007f5e0ff */
[----:B------:R-:W-:Y:S01]  /*97710*/  IMAD.WIDE.U32 R94, R94, R9, R18 ;  /* 0x000000095e5e7225 */ /* 0x000fe200078e0012 */
[----:B------:R-:W-:-:S02]  /*97720*/  IADD3 R29, P1, PT, R29, R38, RZ ;  /* 0x000000261d1d7210 */ /* 0x000fc40007f3e0ff */
[----:B------:R-:W-:Y:S01]  /*97730*/  IADD3.X R61, P0, PT, R61, R74, RZ, P0, !PT ;  /* 0x0000004a3d3d7210 */ /* 0x000fe2000071e4ff */
[----:B------:R-:W-:Y:S01]  /*97740*/  IMAD.WIDE.U32.X R38, R53, R7, R64, P2 ;  /* 0x0000000735267225 */ /* 0x000fe200010e0440 */
[-C--:B------:R-:W-:Y:S02]  /*97750*/  ISETP.GT.U32.AND P2, PT, R14, R47.reuse, PT ;  /* 0x0000002f0e00720c */ /* 0x080fe40003f44070 */
[----:B------:R-:W-:Y:S01]  /*97760*/  IADD3.X R61, P1, PT, R61, R30, RZ, P1, !PT ;  /* 0x0000001e3d3d7210 */ /* 0x000fe20000f3e4ff */
[----:B------:R-:W-:Y:S01]  /*97770*/  IMAD.WIDE.U32 R18, R53, R8, RZ ;  /* 0x0000000835127225 */ /* 0x000fe200078e00ff */
[----:B------:R-:W-:Y:S02]  /*97780*/  ISETP.GT.U32.AND.EX P2, PT, R21, R60, PT, P2 ;  /* 0x0000003c1500720c */ /* 0x000fe40003f44120 */
[----:B------:R-:W-:Y:S01]  /*97790*/  IADD3.X R9, P0, P1, R38, RZ, RZ, P1, P0 ;  /* 0x000000ff26097210 */ /* 0x000fe200009004ff */
[----:B------:R-:W-:Y:S01]  /*977a0*/  IMAD.MOV.U32 R41, RZ, RZ, RZ ;  /* 0x000000ffff297224 */ /* 0x000fe200078e00ff */
[----:B------:R-:W-:-:S02]  /*977b0*/  SEL R65, R14, R47, P2 ;  /* 0x0000002f0e417207 */ /* 0x000fc40001000000 */
[----:B------:R-:W-:Y:S01]  /*977c0*/  SEL R21, R21, R60, P2 ;  /* 0x0000003c15157207 */ /* 0x000fe20001000000 */
[----:B------:R-:W-:Y:S01]  /*977d0*/  IMAD.WIDE.U32 R106, R106, R0, R40 ;  /* 0x000000006a6a7225 */ /* 0x000fe200078e0028 */
[----:B------:R-:W-:Y:S02]  /*977e0*/  IADD3.X R47, PT, PT, R39, RZ, RZ, P0, P1 ;  /* 0x000000ff272f7210 */ /* 0x000fe400007e24ff */
[----:B------:R-:W-:Y:S01]  /*977f0*/  IADD3.X R60, PT, PT, RZ, RZ, RZ, P6, P4 ;  /* 0x000000ffff3c7210 */ /* 0x000fe200037e84ff */
[----:B------:R-:W-:Y:S01]  /*97800*/  IMAD.WIDE.U32 R38, P4, R52, UR4, R18 ;  /* 0x0000000434267c25 */ /* 0x000fe2000f880012 */
[----:B------:R-:W-:Y:S02]  /*97810*/  IADD3 R9, P1, PT, R9, R42, RZ ;  /* 0x0000002a09097210 */ /* 0x000fe40007f3e0ff */
[----:B------:R-:W-:Y:S01]  /*97820*/  ISETP.GT.U32.AND P2, PT, R44, R51, PT ;  /* 0x000000332c00720c */ /* 0x000fe20003f44070 */
[----:B------:R-:W-:Y:S01]  /*97830*/  IMAD.WIDE.U32 R18, R52, R8, RZ ;  /* 0x0000000834127225 */ /* 0x000fe200078e00ff */
[----:B------:R-:W-:-:S02]  /*97840*/  ISETP.GE.U32.AND P0, PT, R76, R56, PT ;  /* 0x000000384c00720c */ /* 0x000fc40003f06070 */
[----:B------:R-:W-:Y:S01]  /*97850*/  IADD3.X R47, P1, PT, R47, R58, RZ, P1, !PT ;  /* 0x0000003a2f2f7210 */ /* 0x000fe20000f3e4ff */
[----:B------:R-:W-:Y:S01]  /*97860*/  IMAD.X R41, RZ, RZ, RZ, P4 ;  /* 0x000000ffff297224 */ /* 0x000fe200020e06ff */
[----:B------:R-:W-:Y:S01]  /*97870*/  IADD3 R0, P6, PT, R19, R38, RZ ;  /* 0x0000002613007210 */ /* 0x000fe20007fde0ff */
[----:B------:R-:W-:Y:S01]  /*97880*/  IMAD.MOV.U32 R40, RZ, RZ, R39 ;  /* 0x000000ffff287224 */ /* 0x000fe200078e0027 */
[----:B------:R-:W-:Y:S01]  /*97890*/  IADD3 R42, P4, PT, R9, R18, RZ ;  /* 0x00000012092a7210 */ /* 0x000fe20007f9e0ff */
[----:B------:R-:W-:Y:S01]  /*978a0*/  IMAD.WIDE.U32 R18, R29, R2, RZ ;  /* 0x000000021d127225 */ /* 0x000fe200078e00ff */
[----:B------:R-:W-:Y:S02]  /*978b0*/  ISETP.GT.U32.AND.EX P2, PT, R50, R59, PT, P2 ;  /* 0x0000003b3200720c */ /* 0x000fe40003f44120 */
[----:B------:R-:W-:Y:S01]  /*978c0*/  ISETP.GE.U32.AND.EX P0, PT, R79, R54, PT, P0 ;  /* 0x000000364f00720c */ /* 0x000fe20003f06100 */
[----:B------:R-:W-:Y:S01]  /*978d0*/  IMAD.WIDE.U32.X R38, R53, UR4, R40, P6 ;  /* 0x0000000435267c25 */ /* 0x000fe2000b0e0428 */
[----:B------:R-:W-:-:S02]  /*978e0*/  IADD3.X R47, P4, PT, R47, R0, RZ, P4, !PT ;  /* 0x000000002f2f7210 */ /* 0x000fc4000279e4ff */
[----:B------:R-:W-:Y:S01]  /*978f0*/  SEL R63, R44, R51, P2 ;  /* 0x000000332c3f7207 */ /* 0x000fe20001000000 */
[----:B------:R-:W-:Y:S01]  /*97900*/  IMAD R0, R61, R2, RZ ;  /* 0x000000023d007224 */ /* 0x000fe200078e02ff */
[----:B------:R-:W-:Y:S02]  /*97910*/  SEL R56, R50, R59, P2 ;  /* 0x0000003b32387207 */ /* 0x000fe40001000000 */
[----:B------:R-:W-:Y:S02]  /*97920*/  ISETP.GT.U32.AND P2, PT, R65, R44, PT ;  /* 0x0000002c4100720c */ /* 0x000fe40003f44070 */
[----:B------:R-:W-:Y:S02]  /*97930*/  SEL R51, RZ, 0x1, P0 ;  /* 0x00000001ff337807 */ /* 0x000fe40000000000 */
[----:B------:R-:W-:Y:S01]  /*97940*/  IADD3 R54, P0, P6, R34, R31, R37 ;  /* 0x0000001f22367210 */ /* 0x000fe20007e1e025 */
[----:B------:R-:W-:Y:S01]  /*97950*/  IMAD R37, R29, R3, R0 ;  /* 0x000000031d257224 */ /* 0x000fe200078e0200 */
[----:B------:R-:W-:Y:S01]  /*97960*/  ISETP.GT.U32.AND.EX P2, PT, R21, R50, PT, P2 ;  /* 0x000000321500720c */ /* 0x000fe20003f44120 */
[----:B------:R-:W-:Y:S01]  /*97970*/  IMAD.WIDE.U32 R30, R53, R10, RZ ;  /* 0x0000000a351e7225 */ /* 0x000fe200078e00ff */
[----:B------:R-:W-:-:S02]  /*97980*/  IADD3.X R9, P1, P4, R38, RZ, RZ, P4, P1 ;  /* 0x000000ff26097210 */ /* 0x000fc400024224ff */
[----:B------:R-:W-:Y:S01]  /*97990*/  IADD3.X R59, PT, PT, RZ, R22, RZ, P0, P6 ;  /* 0x00000016ff3b7210 */ /* 0x000fe200007ec4ff */
[----:B------:R-:W-:Y:S01]  /*979a0*/  IMAD.IADD R37, R19, 0x1, R37 ;  /* 0x0000000113257824 */ /* 0x000fe200078e0225 */
[----:B------:R-:W-:Y:S02]  /*979b0*/  IADD3 R51, P0, PT, R51, R54, RZ ;  /* 0x0000003633337210 */ /* 0x000fe40007f1e0ff */
[----:B------:R-:W-:Y:S01]  /*979c0*/  IADD3.X R0, PT, PT, R39, RZ, RZ, P1, P4 ;  /* 0x000000ff27007210 */ /* 0x000fe20000fe84ff */
[----:B------:R-:W-:Y:S01]  /*979d0*/  IMAD.WIDE.U32 R40, R37, R4, RZ ;  /* 0x0000000425287225 */ /* 0x000fe200078e00ff */
[----:B------:R-:W-:Y:S02]  /*979e0*/  SEL R22, RZ, 0x1, !P2 ;  /* 0x00000001ff167807 */ /* 0x000fe40005000000 */
[----:B------:R-:W-:Y:S01]  /*979f0*/  IADD3 R34, P1, PT, R32, R51, RZ ;  /* 0x0000003320227210 */ /* 0x000fe20007f3e0ff */
[----:B------:R-:W-:-:S04]  /*97a00*/  IMAD.WIDE.U32 R38, P2, R52, R11, R30 ;  /* 0x0000000b34267225 */ /* 0x000fc8000784001e */
[----:B------:R-:W-:-:S04]  /*97a10*/  IMAD.WIDE.U32 R30, R52, R10, RZ ;  /* 0x0000000a341e7225 */ /* 0x000fc800078e00ff */
[----:B------:R-:W-:Y:S01]  /*97a20*/  IMAD.X R44, RZ, RZ, R59, P0 ;  /* 0x000000ffff2c7224 */ /* 0x000fe200000e063b */
[----:B------:R-:W-:Y:S01]  /*97a30*/  IADD3 R22, P4, P0, R22, R20, R45 ;  /* 0x0000001416167210 */ /* 0x000fe2000789e02d */
[----:B------:R-:W-:Y:S01]  /*97a40*/  IMAD.X R21, RZ, RZ, RZ, P2 ;  /* 0x000000ffff157224 */ /* 0x000fe200010e06ff */
[----:B------:R-:W-:Y:S01]  /*97a50*/  IADD3 R50, P2, PT, R31, R38, RZ ;  /* 0x000000261f327210 */ /* 0x000fe20007f5e0ff */
[----:B------:R-:W-:Y:S01]  /*97a60*/  IMAD.X R45, R66, 0x1, R44, P1 ;  /* 0x00000001422d7824 */ /* 0x000fe200008e062c */
[----:B------:R-:W-:Y:S01]  /*97a70*/  IADD3 R9, P1, PT, R9, R34, RZ ;  /* 0x0000002209097210 */ /* 0x000fe20007f3e0ff */
[----:B------:R-:W-:Y:S01]  /*97a80*/  IMAD.MOV.U32 R20, RZ, RZ, R39 ;  /* 0x000000ffff147224 */ /* 0x000fe200078e0027 */
[----:B------:R-:W-:Y:S01]  /*97a90*/  IADD3.X R32, PT, PT, RZ, R33, RZ, P4, P0 ;  /* 0x00000021ff207210 */ /* 0x000fe200027e04ff */
[----:B------:R-:W-:Y:S01]  /*97aa0*/  IMAD.WIDE.U32 R40, P6, R18, R5, R40 ;  /* 0x0000000512287225 */ /* 0x000fe200078c0028 */
[----:B------:R-:W-:-:S03]  /*97ab0*/  IADD3.X R19, P1, PT, R0, R45, RZ, P1, !PT ;  /* 0x0000002d00137210 */ /* 0x000fc60000f3e4ff */
[----:B------:R-:W-:-:S04]  /*97ac0*/  IMAD.WIDE.U32 R38, R18, R4, RZ ;  /* 0x0000000412267225 */ /* 0x000fc800078e00ff */
[----:B------:R-:W-:Y:S01]  /*97ad0*/  IMAD.WIDE.U32.X R20, R53, R11, R20, P2 ;  /* 0x0000000b35147225 */ /* 0x000fe200010e0414 */
[----:B------:R-:W-:Y:S02]  /*97ae0*/  IADD3 R14, P2, PT, R9, R30, RZ ;  /* 0x0000001e090e7210 */ /* 0x000fe40007f5e0ff */
[----:B------:R-:W-:Y:S01]  /*97af0*/  IADD3 R0, P4, PT, R39, R40, RZ ;  /* 0x0000002827007210 */ /* 0x000fe20007f9e0ff */
[----:B------:R-:W-:Y:S01]  /*97b00*/  IMAD.X R31, RZ, RZ, RZ, P6 ;  /* 0x000000ffff1f7224 */ /* 0x000fe200030e06ff */
[----:B------:R-:W-:Y:S01]  /*97b10*/  IADD3 RZ, P0, PT, R29, R38, RZ ;  /* 0x000000261dff7210 */ /* 0x000fe20007f1e0ff */
[----:B------:R-:W-:Y:S01]  /*97b20*/  IMAD.MOV.U32 R30, RZ, RZ, R41 ;  /* 0x000000ffff1e7224 */ /* 0x000fe200078e0029 */
[----:B------:R-:W-:Y:S01]  /*97b30*/  IADD3.X R19, P2, PT, R19, R50, RZ, P2, !PT ;  /* 0x0000003213137210 */ /* 0x000fe2000175e4ff */
[----:B------:R-:W-:Y:S01]  /*97b40*/  IMAD.IADD R39, R28, 0x1, R95 ;  /* 0x000000011c277824 */ /* 0x000fe200078e025f */
[----:B------:R-:W-:Y:S01]  /*97b50*/  IADD3.X RZ, P0, PT, R61, R0, RZ, P0, !PT ;  /* 0x000000003dff7210 */ /* 0x000fe2000071e4ff */
[----:B------:R-:W-:Y:S01]  /*97b60*/  IMAD.WIDE.U32.X R28, R37, R5, R30, P4 ;  /* 0x00000005251c7225 */ /* 0x000fe200020e041e */
[----:B------:R-:W-:-:S02]  /*97b70*/  IADD3 R94, P4, P6, R22, R94, R71 ;  /* 0x0000005e165e7210 */ /* 0x000fc40007e9e047 */
[----:B------:R-:W-:Y:S01]  /*97b80*/  IADD3.X R22, P1, P2, R20, RZ, RZ, P2, P1 ;  /* 0x000000ff14167210 */ /* 0x000fe200012224ff */
[----:B------:R-:W-:Y:S01]  /*97b90*/  IMAD.WIDE.U32 R30, R37, R6, RZ ;  /* 0x00000006251e7225 */ /* 0x000fe200078e00ff */
[----:B------:R-:W-:Y:S02]  /*97ba0*/  IADD3.X R9, P0, PT, RZ, R28, RZ, P0, !PT ;  /* 0x0000001cff097210 */ /* 0x000fe4000071e4ff */
[----:B------:R-:W-:Y:S02]  /*97bb0*/  IADD3.X R39, PT, PT, R32, R39, RZ, P4, P6 ;  /* 0x0000002720277210 */ /* 0x000fe400027ec4ff */
[----:B------:R-:W-:Y:S01]  /*97bc0*/  IADD3.X R32, PT, PT, R21, RZ, RZ, P1, P2 ;  /* 0x000000ff15207210 */ /* 0x000fe20000fe44ff */
[C---:B------:R-:W-:Y:S01]  /*97bd0*/  IMAD.WIDE.U32 R30, P1, R18.reuse, R7, R30 ;  /* 0x00000007121e7225 */ /* 0x040fe2000782001e */
[----:B------:R-:W-:Y:S02]  /*97be0*/  IADD3.X R38, PT, PT, RZ, RZ, RZ, P3, P5 ;  /* 0x000000ffff267210 */ /* 0x000fe40001fea4ff */
[----:B------:R-:W-:Y:S01]  /*97bf0*/  IADD3 R49, P6, P4, R49, R36, R48 ;  /* 0x0000002431317210 */ /* 0x000fe20007cde030 */
[----:B------:R-:W-:Y:S01]  /*97c00*/  IMAD.WIDE.U32 R20, R18, R6, RZ ;  /* 0x0000000612147225 */ /* 0x000fe200078e00ff */
[----:B------:R-:W-:-:S02]  /*97c10*/  ISETP.GT.U32.AND P2, PT, R63, R46, PT ;  /* 0x0000002e3f00720c */ /* 0x000fc40003f44070 */
[----:B------:R-:W-:Y:S01]  /*97c20*/  IADD3.X R40, PT, PT, RZ, R35, RZ, P6, P4 ;  /* 0x00000023ff287210 */ /* 0x000fe200037e84ff */
        /* <DEDUP_REMOVED lines=8> */
[----:B------:R-:W-:Y:S01]  /*97cb0*/  ISETP.GT.U32.AND.EX P2, PT, R56, R57, PT, P2 ;  /* 0x000000393800720c */ /* 0x000fe20003f44120 */
[----:B------:R-:W-:Y:S01]  /*97cc0*/  IMAD.WIDE.U32.X R20, R37, R7, R28, P1 ;  /* 0x0000000725147225 */ /* 0x000fe200008e041c */
[----:B------:R-:W-:-:S02]  /*97cd0*/  IADD3.X R42, P5, PT, R0, R33, RZ, P5, !PT ;  /* 0x00000021002a7210 */ /* 0x000fc40002fbe4ff */
[----:B------:R-:W-:Y:S01]  /*97ce0*/  ISETP.GE.U32.AND P1, PT, R51, R54, PT ;  /* 0x000000363300720c */ /* 0x000fe20003f26070 */
[----:B------:R-:W-:Y:S01]  /*97cf0*/  IMAD.WIDE.U32 R28, R37, R8, RZ ;  /* 0x00000008251c7225 */ /* 0x000fe200078e00ff */
[----:B------:R-:W-:Y:S02]  /*97d00*/  IADD3.X R9, P3, P5, R20, RZ, RZ, P5, P3 ;  /* 0x000000ff14097210 */ /* 0x000fe40002d664ff */
[----:B------:R-:W-:Y:S01]  /*97d10*/  ISETP.GE.U32.AND P0, PT, R55, R46, PT ;  /* 0x0000002e3700720c */ /* 0x000fe20003f06070 */
[----:B------:R-:W-:Y:S01]  /*97d20*/  IMAD.IADD R36, R15, 0x1, R107 ;  /* 0x000000010f247824 */ /* 0x000fe200078e026b */
[----:B------:R-:W-:Y:S01]  /*97d30*/  IADD3.X R0, PT, PT, R21, RZ, RZ, P3, P5 ;  /* 0x000000ff15007210 */ /* 0x000fe20001fea4ff */
[----:B------:R-:W-:Y:S01]  /*97d40*/  IMAD.WIDE.U32 R28, P5, R18, UR4, R28 ;  /* 0x00000004121c7c25 */ /* 0x000fe2000f8a001c */
[----:B------:R-:W-:Y:S02]  /*97d50*/  IADD3 R9, P4, PT, R9, R14, RZ ;  /* 0x0000000e09097210 */ /* 0x000fe40007f9e0ff */
[----:B------:R-:W-:Y:S01]  /*97d60*/  ISETP.GE.U32.AND.EX P1, PT, R44, R59, PT, P1 ;  /* 0x0000003b2c00720c */ /* 0x000fe20003f26110 */
[----:B------:R-:W-:Y:S01]  /*97d70*/  IMAD.X R21, RZ, RZ, RZ, P5 ;  /* 0x000000ffff157224 */ /* 0x000fe200028e06ff */
[----:B------:R-:W-:Y:S01]  /*97d80*/  IADD3 R31, P6, PT, R31, R28, RZ ;  /* 0x0000001c1f1f7210 */ /* 0x000fe20007fde0ff */
[----:B------:R-:W-:Y:S01]  /*97d90*/  IMAD.MOV.U32 R20, RZ, RZ, R29 ;  /* 0x000000ffff147224 */ /* 0x000fe200078e001d */
[----:B------:R-:W-:Y:S01]  /*97da0*/  ISETP.GE.U32.AND P3, PT, R34, R51, PT ;  /* 0x000000332200720c */ /* 0x000fe20003f66070 */
[----:B------:R-:W-:Y:S01]  /*97db0*/  IMAD.WIDE.U32 R14, R37, R10, RZ ;  /* 0x0000000a250e7225 */ /* 0x000fe200078e00ff */
[----:B------:R-:W-:-:S02]  /*97dc0*/  SEL R33, RZ, 0x1, !P2 ;  /* 0x00000001ff217807 */ /* 0x000fc40005000000 */
[----:B------:R-:W-:Y:S01]  /*97dd0*/  IADD3 R30, P2, PT, R9, R30, RZ ;  /* 0x0000001e091e7210 */ /* 0x000fe20007f5e0ff */
[----:B------:R-:W-:Y:S01]  /*97de0*/  IMAD.WIDE.U32.X R20, R37, UR4, R20, P6 ;  /* 0x0000000425147c25 */ /* 0x000fe2000b0e0414 */
[----:B------:R-:W-:Y:S02]  /*97df0*/  IADD3.X R0, P4, PT, R0, R19, RZ, P4, !PT ;  /* 0x0000001300007210 */ /* 0x000fe4000279e4ff */
[----:B------:R-:W-:Y:S02]  /*97e00*/  ISETP.GE.U32.AND.EX P0, PT, R12, R57, PT, P0 ;  /* 0x000000390c00720c */ /* 0x000fe40003f06100 */
[----:B------:R-:W-:Y:S02]  /*97e10*/  SEL R12, RZ, 0x1, P1 ;  /* 0x00000001ff0c7807 */ /* 0x000fe40000800000 */
[----:B------:R-:W-:Y:S02]  /*97e20*/  ISETP.GE.U32.AND.EX P3, PT, R45, R44, PT, P3 ;  /* 0x0000002c2d00720c */ /* 0x000fe40003f66130 */
[----:B------:R-:W-:-:S02]  /*97e30*/  IADD3 R9, P1, P5, R33, R94, R60 ;  /* 0x0000005e21097210 */ /* 0x000fc40007d3e03c */
[----:B------:R-:W-:Y:S02]  /*97e40*/  IADD3.X R31, P2, PT, R0, R31, RZ, P2, !PT ;  /* 0x0000001f001f7210 */ /* 0x000fe4000175e4ff */
[----:B------:R-:W-:Y:S02]  /*97e50*/  SEL R35, RZ, 0x1, P3 ;  /* 0x00000001ff237807 */ /* 0x000fe40001800000 */
[----:B------:R-:W-:Y:S02]  /*97e60*/  IADD3.X R39, PT, PT, RZ, R39, RZ, P1, P5 ;  /* 0x00000027ff277210 */ /* 0x000fe40000fea4ff */
[----:B------:R-:W-:Y:S02]  /*97e70*/  IADD3.X R33, P3, P6, R20, RZ, RZ, P2, P4 ;  /* 0x000000ff14217210 */ /* 0x000fe400016684ff */
[----:B------:R-:W-:Y:S02]  /*97e80*/  IADD3 R12, P1, PT, R12, R49, RZ ;  /* 0x000000310c0c7210 */ /* 0x000fe40007f3e0ff */
[----:B------:R-:W-:Y:S01]  /*97e90*/  IADD3.X R0, PT, PT, R21, RZ, RZ, P3, P6 ;  /* 0x000000ff15007210 */ /* 0x000fe20001fec4ff */
[----:B------:R-:W-:Y:S01]  /*97ea0*/  IMAD.WIDE.U32 R20, P6, R18, R11, R14 ;  /* 0x0000000b12147225 */ /* 0x000fe200078c000e */
[----:B------:R-:W-:Y:S01]  /*97eb0*/  IADD3 R43, P4, P5, R9, R106, R43 ;  /* 0x0000006a092b7210 */ /* 0x000fe20007d9e02b */
[----:B------:R-:W0:Y:S01]  /*97ec0*/  LDC.64 R14, c[0x0][0x380] ;  /* 0x0000e000ff0e7b82 */ /* 0x000e220000000a00 */
[----:B------:R-:W-:Y:S01]  /*97ed0*/  IADD3 R35, P3, PT, R35, R12, RZ ;  /* 0x0000000c23237210 */ /* 0x000fe20007f7e0ff */
[----:B------:R-:W-:Y:S01]  /*97ee0*/  IMAD.X R9, RZ, RZ, R40, P1 ;  /* 0x000000ffff097224 */ /* 0x000fe200008e0628 */
[----:B------:R-:W-:Y:S01]  /*97ef0*/  ISETP.GE.U32.AND P2, PT, R12, R49, PT ;  /* 0x000000310c00720c */ /* 0x000fe20003f46070 */
[----:B------:R-:W-:Y:S01]  /*97f00*/  IMAD.WIDE.U32 R18, R18, R10, RZ ;  /* 0x0000000a12127225 */ /* 0x000fe200078e00ff */
[----:B------:R-:W-:-:S02]  /*97f10*/  ISETP.GE.U32.AND P1, PT, R35, R12, PT ;  /* 0x0000000c2300720c */ /* 0x000fc40003f26070 */
[----:B------:R-:W-:Y:S01]  /*97f20*/  ISETP.GE.U32.AND.EX P2, PT, R9, R40, PT, P2 ;  /* 0x000000280900720c */ /* 0x000fe20003f46120 */
[----:B------:R-:W-:Y:S01]  /*97f30*/  IMAD.X R34, RZ, RZ, R9, P3 ;  /* 0x000000ffff227224 */ /* 0x000fe200018e0609 */
[----:B------:R-:W-:Y:S01]  /*97f40*/  IADD3 R41, P3, PT, R19, R20, RZ ;  /* 0x0000001413297210 */ /* 0x000fe20007f7e0ff */
[----:B------:R-:W-:Y:S01]  /*97f50*/  IMAD.X R29, RZ, RZ, RZ, P6 ;  /* 0x000000ffff1d7224 */ /* 0x000fe200030e06ff */
[----:B------:R-:W-:Y:S01]  /*97f60*/  IADD3 R12, P6, PT, R22, R35, RZ ;  /* 0x00000023160c7210 */ /* 0x000fe20007fde0ff */
[----:B------:R-:W-:Y:S01]  /*97f70*/  IMAD.MOV.U32 R28, RZ, RZ, R21 ;  /* 0x000000ffff1c7224 */ /* 0x000fe200078e0015 */
[----:B------:R-:W-:Y:S02]  /*97f80*/  ISETP.GE.U32.AND.EX P1, PT, R34, R9, PT, P1 ;  /* 0x000000092200720c */ /* 0x000fe40003f26110 */
[----:B------:R-:W-:Y:S01]  /*97f90*/  SEL R22, RZ, 0x1, P0 ;  /* 0x00000001ff167807 */ /* 0x000fe20000000000 */
[----:B------:R-:W-:Y:S01]  /*97fa0*/  IMAD.WIDE.U32.X R20, R37, R11, R28, P3 ;  /* 0x0000000b25147225 */ /* 0x000fe200018e041c */
[----:B------:R-:W-:-:S02]  /*97fb0*/  IADD3 R33, P3, PT, R33, R12, RZ ;  /* 0x0000000c21217210 */ /* 0x000fc40007f7e0ff */
[----:B------:R-:W-:Y:S01]  /*97fc0*/  ISETP.GE.U32.AND P0, PT, R12, R35, PT ;  /* 0x000000230c00720c */ /* 0x000fe20003f06070 */
[----:B------:R-:W-:Y:S01]  /*97fd0*/  IMAD.X R9, R32, 0x1, R34, P6 ;  /* 0x0000000120097824 */ /* 0x000fe200030e0622 */
[----:B------:R-:W-:Y:S02]  /*97fe0*/  SEL R19, RZ, 0x1, P2 ;  /* 0x00000001ff137807 */ /* 0x000fe40001000000 */
[----:B------:R-:W-:Y:S01]  /*97ff0*/  IADD3 R32, P2, PT, R33, R18, RZ ;  /* 0x0000001221207210 */ /* 0x000fe20007f5e0ff */
[----:B0-----:R0:W-:Y:S01]  /*98000*/  STG.E.64 desc[UR8][R14.64+0x28], R30 ;  /* 0x0000281e0e007986 */ /* 0x0011e2000c101b08 */
[----:B------:R-:W-:Y:S02]  /*98010*/  IADD3.X R0, P3, PT, R0, R9, RZ, P3, !PT ;  /* 0x0000000900007210 */ /* 0x000fe40001f7e4ff */
[----:B------:R-:W-:Y:S02]  /*98020*/  ISETP.GE.U32.AND.EX P0, PT, R9, R34, PT, P0 ;  /* 0x000000220900720c */ /* 0x000fe40003f06100 */
[----:B------:R-:W-:-:S02]  /*98030*/  SEL R12, RZ, 0x1, P1 ;  /* 0x00000001ff0c7807 */ /* 0x000fc40000800000 */
[----:B------:R-:W-:Y:S02]  /*98040*/  IADD3 R9, P1, P6, R22, R43, R38 ;  /* 0x0000002b16097210 */ /* 0x000fe40007e3e026 */
[----:B------:R-:W-:Y:S02]  /*98050*/  IADD3.X R33, P2, PT, R0, R41, RZ, P2, !PT ;  /* 0x0000002900217210 */ /* 0x000fe4000175e4ff */
[----:B------:R-:W-:Y:S02]  /*98060*/  IADD3.X R18, PT, PT, R39, R36, RZ, P4, P5 ;  /* 0x0000002427127210 */ /* 0x000fe400027ea4ff */
[----:B------:R-:W-:Y:S01]  /*98070*/  SEL R0, RZ, 0x1, P0 ;  /* 0x00000001ff007807 */ /* 0x000fe20000000000 */
[----:B------:R0:W-:Y:S01]  /*98080*/  STG.E.64 desc[UR8][R14.64+0x30], R32 ;  /* 0x000030200e007986 */ /* 0x0001e2000c101b08 */
[----:B------:R-:W-:Y:S02]  /*98090*/  IADD3 R12, P0, P4, R12, R9, R19 ;  /* 0x000000090c0c7210 */ /* 0x000fe40007c1e013 */
[----:B------:R-:W-:-:S02]  /*980a0*/  IADD3.X R9, P3, P2, R20, RZ, RZ, P2, P3 ;  /* 0x000000ff14097210 */ /* 0x000fc400012664ff */
[----:B------:R-:W-:Y:S02]  /*980b0*/  IADD3.X R19, PT, PT, RZ, R18, RZ, P1, P6 ;  /* 0x00000012ff137210 */ /* 0x000fe40000fec4ff */
[----:B------:R-:W-:Y:S02]  /*980c0*/  IADD3 R9, P1, P5, R9, R12, R0 ;  /* 0x0000000c09097210 */ /* 0x000fe40007d3e000 */
[----:B------:R-:W-:Y:S02]  /*980d0*/  IADD3.X R0, PT, PT, R21, RZ, RZ, P3, P2 ;  /* 0x000000ff15007210 */ /* 0x000fe40001fe44ff */
[----:B------:R-:W-:Y:S02]  /*980e0*/  IADD3.X R19, PT, PT, RZ, R19, RZ, P0, P4 ;  /* 0x00000013ff137210 */ /* 0x000fe400007e84ff */
[----:B------:R-:W-:Y:S02]  /*980f0*/  ISETP.GT.U32.AND P0, PT, R9, R10, PT ;  /* 0x0000000a0900720c */ /* 0x000fe40003f04070 */
[----:B------:R-:W-:-:S04]  /*98100*/  IADD3.X R0, PT, PT, R0, R19, RZ, P1, P5 ;  /* 0x0000001300007210 */ /* 0x000fc80000fea4ff */
[----:B------:R-:W-:-:S13]  /*98110*/  ISETP.GT.U32.AND.EX P0, PT, R0, R11, PT, P0 ;  /* 0x0000000b0000720c */ /* 0x000fda0003f04100 */
[----:B0-----:R-:W-:Y:S05]  /*98120*/  @P0 BRA `(.L_x_269) ;  /* 0x00000000008c0947 */ /* 0x001fea0003800000 */
        /* <DEDUP_REMOVED lines=35> */
.L_x_269:
[----:B------:R-:W-:-:S04]  /*98360*/  ISETP.GE.U32.AND P0, PT, R53, R4, PT ;  /* 0x000000043500720c */ /* 0x000fc80003f06070 */
[----:B------:R-:W-:-:S04]  /*98370*/  ISETP.GE.U32.AND.EX P0, PT, R42, R5, PT, P0 ;  /* 0x000000052a00720c */ /* 0x000fc80003f06100 */
[----:B------:R-:W-:-:S04]  /*98380*/  SEL R39, RZ, 0x1, P0 ;  /* 0x00000001ff277807 */ /* 0x000fc80000000000 */
[----:B------:R-:W-:-:S04]  /*98390*/  IADD3 R39, P1, PT, R39, R6, RZ ;  /* 0x0000000627277210 */ /* 0x000fc80007f3e0ff */
[----:B------:R-:W-:Y:S01]  /*983a0*/  ISETP.GE.U32.AND P0, PT, R30, R39, PT ;  /* 0x000000271e00720c */ /* 0x000fe20003f06070 */
[----:B------:R-:W-:Y:S01]  /*983b0*/  IMAD.X R41, RZ, RZ, R7, P1 ;  /* 0x000000ffff297224 */ /* 0x000fe200008e0607 */
[----:B------:R-:W-:-:S04]  /*983c0*/  IADD3 R18, P1, PT, R53, -R4, RZ ;  /* 0x8000000435127210 */ /* 0x000fc80007f3e0ff */
[----:B------:R-:W-:Y:S01]  /*983d0*/  ISETP.GE.U32.AND.EX P0, PT, R31, R41, PT, P0 ;  /* 0x000000291f00720c */ /* 0x000fe20003f06100 */
[----:B------:R-:W-:Y:S02]  /*983e0*/  IMAD.X R21, R42, 0x1, ~R5, P1 ;  /* 0x000000012a157824 */ /* 0x000fe400008e0e05 */
[----:B------:R-:W-:Y:S01]  /*983f0*/  IMAD.MOV.U32 R34, RZ, RZ, R18 ;  /* 0x000000ffff227224 */ /* 0x000fe200078e0012 */
[----:B------:R-:W-:Y:S01]  /*98400*/  SEL R29, RZ, 0x1, P0 ;  /* 0x00000001ff1d7807 */ /* 0x000fe20000000000 */
[----:B------:R-:W-:-:S03]  /*98410*/  IMAD.MOV.U32 R35, RZ, RZ, R21 ;  /* 0x000000ffff237224 */ /* 0x000fc600078e0015 */
[----:B------:R-:W-:Y:S02]  /*98420*/  IADD3 R29, P1, PT, R29, R8, RZ ;  /* 0x000000081d1d7210 */ /* 0x000fe40007f3e0ff */
[----:B------:R0:W-:Y:S02]  /*98430*/  STG.E.64 desc[UR8][R14.64+0x20], R34 ;  /* 0x000020220e007986 */ /* 0x0001e4000c101b08 */
[----:B------:R-:W-:Y:S01]  /*98440*/  ISETP.GE.U32.AND P0, PT, R32, R29, PT ;  /* 0x0000001d2000720c */ /* 0x000fe20003f06070 */
[----:B------:R-:W-:Y:S01]  /*98450*/  IMAD.X R37, RZ, RZ, UR4, P1 ;  /* 0x00000004ff257e24 */ /* 0x000fe200088e06ff */
[----:B------:R-:W-:-:S04]  /*98460*/  IADD3 R12, P1, PT, -R29, R32, RZ ;  /* 0x000000201d0c7210 */ /* 0x000fc80007f3e1ff */
[----:B------:R-:W-:-:S04]  /*98470*/  ISETP.GE.U32.AND.EX P0, PT, R33, R37, PT, P0 ;  /* 0x000000252100720c */ /* 0x000fc80003f06100 */
[----:B------:R-:W-:Y:S02]  /*98480*/  SEL R19, RZ, 0x1, P0 ;  /* 0x00000001ff137807 */ /* 0x000fe40000000000 */
[----:B------:R-:W-:Y:S02]  /*98490*/  IADD3 R20, P0, PT, -R39, R30, RZ ;  /* 0x0000001e27147210 */ /* 0x000fe40007f1e1ff */
[----:B------:R-:W-:Y:S01]  /*984a0*/  IADD3 R9, P2, P3, R9, -R10, -R19 ;  /* 0x8000000a09097210 */ /* 0x000fe20007b5e813 */
[----:B------:R-:W-:Y:S02]  /*984b0*/  IMAD.X R19, R33, 0x1, ~R37, P1 ;  /* 0x0000000121137824 */ /* 0x000fe400008e0e25 */
[----:B------:R-:W-:Y:S01]  /*984c0*/  IMAD.X R29, R31, 0x1, ~R41, P0 ;  /* 0x000000011f1d7824 */ /* 0x000fe200000e0e29 */
[----:B0-----:R-:W-:-:S09]  /*984d0*/  IADD3.X R0, PT, PT, R0, -0x1, ~R11, P2, P3 ;  /* 0xffffffff00007810 */ /* 0x001fd200017e6c0b */
.L_x_270:
[-C--:B------:R-:W-:Y:S02]  /*984e0*/  IMAD R22, R27, R2.reuse, RZ ;  /* 0x000000021b167224 */ /* 0x080fe400078e02ff */
[----:B------:R-:W-:-:S04]  /*984f0*/  IMAD.WIDE.U32 R30, R26, R2, RZ ;  /* 0x000000021a1e7225 */ /* 0x000fc800078e00ff */
[----:B------:R-:W-:-:S04]  /*98500*/  IMAD R47, R26, R3, R22 ;  /* 0x000000031a2f7224 */ /* 0x000fc800078e0216 */
[----:B------:R-:W-:-:S04]  /*98510*/  IMAD.IADD R47, R31, 0x1, R47 ;  /* 0x000000011f2f7824 */ /* 0x000fc800078e022f */
[----:B------:R-:W-:-:S04]  /*98520*/  IMAD.WIDE.U32 R32, R47, R4, RZ ;  /* 0x000000042f207225 */ /* 0x000fc800078e00ff */
        /* <DEDUP_REMOVED lines=8> */
[----:B------:R-:W-:-:S04]  /*985b0*/  IMAD.WIDE.U32.X R32, R47, R5, R36, P1 ;  /* 0x000000052f207225 */ /* 0x000fc800008e0424 */
        /* <DEDUP_REMOVED lines=12> */
[----:B------:R-:W-:-:S04]  /*98680*/  IMAD.WIDE.U32 R24, R31, R2, RZ ;  /* 0x000000021f187225 */ /* 0x000fc800078e00ff */
[----:B------:R-:W-:Y:S02]  /*98690*/  IMAD R22, R41, R2, RZ ;  /* 0x0000000229167224 */ /* 0x000fe400078e02ff */
[----:B------:R-:W-:-:S04]  /*986a0*/  IMAD.WIDE.U32.X R26, R47, R7, R26, P3 ;  /* 0x000000072f1a7225 */ /* 0x000fc800018e041a */
[----:B------:R-:W-:Y:S01]  /*986b0*/  IMAD R45, R31, R3, R22 ;  /* 0x000000031f2d7224 */ /* 0x000fe200078e0216 */
[----:B------:R-:W-:Y:S01]  /*986c0*/  IADD3.X R22, P0, P1, R26, RZ, RZ, P0, P1 ;  /* 0x000000ff1a167210 */ /* 0x000fe200001024ff */
[----:B------:R-:W-:-:S03]  /*986d0*/  IMAD.WIDE.U32 R32, R30, R8, RZ ;  /* 0x000000081e207225 */ /* 0x000fc600078e00ff */
[----:B------:R-:W-:Y:S01]  /*986e0*/  IADD3.X R26, PT, PT, R27, RZ, RZ, P0, P1 ;  /* 0x000000ff1b1a7210 */ /* 0x000fe200007e24ff */
[----:B------:R-:W-:Y:S01]  /*986f0*/  IMAD.IADD R45, R25, 0x1, R45 ;  /* 0x00000001192d7824 */ /* 0x000fe200078e022d */
[----:B------:R-:W-:Y:S01]  /*98700*/  IADD3 R17, P0, PT, R17, R22, RZ ;  /* 0x0000001611117210 */ /* 0x000fe20007f1e0ff */
[----:B------:R-:W-:-:S04]  /*98710*/  IMAD.WIDE.U32 R34, P4, R30, UR4, R34 ;  /* 0x000000041e227c25 */ /* 0x000fc8000f880022 */
[----:B------:R-:W-:Y:S01]  /*98720*/  IMAD.WIDE.U32 R38, R45, R4, RZ ;  /* 0x000000042d267225 */ /* 0x000fe200078e00ff */
[----:B------:R-:W-:-:S03]  /*98730*/  IADD3 R25, P2, PT, R33, R34, RZ ;  /* 0x0000002221197210 */ /* 0x000fc60007f5e0ff */
[----:B------:R-:W-:-:S04]  /*98740*/  IMAD.WIDE.U32 R36, R24, R4, RZ ;  /* 0x0000000418247225 */ /* 0x000fc800078e00ff */
[----:B------:R-:W-:Y:S01]  /*98750*/  IMAD.WIDE.U32 R38, P3, R24, R5, R38 ;  /* 0x0000000518267225 */ /* 0x000fe20007860026 */
[----:B------:R-:W-:-:S03]  /*98760*/  IADD3 RZ, P1, PT, R31, R36, RZ ;  /* 0x000000241fff7210 */ /* 0x000fc60007f3e0ff */
[----:B------:R-:W-:Y:S01]  /*98770*/  IMAD.X R33, RZ, RZ, RZ, P3 ;  /* 0x000000ffff217224 */ /* 0x000fe200018e06ff */
[----:B------:R-:W-:Y:S01]  /*98780*/  IADD3 R36, P5, PT, R37, R38, RZ ;  /* 0x0000002625247210 */ /* 0x000fe20007fbe0ff */
[----:B------:R-:W-:Y:S01]  /*98790*/  IMAD.X R27, RZ, RZ, RZ, P4 ;  /* 0x000000ffff1b7224 */ /* 0x000fe200020e06ff */
[----:B------:R-:W-:Y:S01]  /*987a0*/  IADD3 R28, P3, PT, R17, R32, RZ ;  /* 0x00000020111c7210 */ /* 0x000fe20007f7e0ff */
[----:B------:R-:W-:Y:S01]  /*987b0*/  IMAD.MOV.U32 R32, RZ, RZ, R39 ;  /* 0x000000ffff207224 */ /* 0x000fe200078e0027 */
[----:B------:R-:W-:Y:S02]  /*987c0*/  IADD3.X RZ, P1, PT, R41, R36, RZ, P1, !PT ;  /* 0x0000002429ff7210 */ /* 0x000fe40000f3e4ff */
[----:B------:R-:W-:Y:S01]  /*987d0*/  IADD3.X R38, P0, PT, R23, R26, RZ, P0, !PT ;  /* 0x0000001a17267210 */ /* 0x000fe2000071e4ff */
[----:B------:R-:W-:-:S03]  /*987e0*/  IMAD.WIDE.U32.X R32, R45, R5, R32, P5 ;  /* 0x000000052d207225 */ /* 0x000fc600028e0420 */
[----:B------:R-:W-:Y:S01]  /*987f0*/  IADD3.X R38, P3, PT, R38, R25, RZ, P3, !PT ;  /* 0x0000001926267210 */ /* 0x000fe20001f7e4ff */
[----:B------:R-:W-:Y:S01]  /*98800*/  IMAD.WIDE.U32 R22, R45, R6, RZ ;  /* 0x000000062d167225 */ /* 0x000fe200078e00ff */
[----:B------:R-:W-:-:S03]  /*98810*/  IADD3.X R41, P4, PT, RZ, R32, RZ, P1, !PT ;  /* 0x00000020ff297210 */ /* 0x000fc60000f9e4ff */
[----:B------:R-:W-:Y:S01]  /*98820*/  IMAD.MOV.U32 R26, RZ, RZ, R35 ;  /* 0x000000ffff1a7224 */ /* 0x000fe200078e0023 */
[----:B------:R-:W-:Y:S01]  /*98830*/  IADD3 R41, P1, PT, R41, R28, RZ ;  /* 0x0000001c29297210 */ /* 0x000fe20007f3e0ff */
[----:B------:R-:W-:-:S04]  /*98840*/  IMAD.WIDE.U32 R34, R24, R6, RZ ;  /* 0x0000000618227225 */ /* 0x000fc800078e00ff */
[----:B------:R-:W-:-:S04]  /*98850*/  IMAD.WIDE.U32 R36, P5, R24, R7, R22 ;  /* 0x0000000718247225 */ /* 0x000fc800078a0016 */
[----:B------:R-:W-:Y:S01]  /*98860*/  IMAD.X R43, RZ, RZ, R33, P4 ;  /* 0x000000ffff2b7224 */ /* 0x000fe200020e0621 */
[----:B------:R-:W-:Y:S01]  /*98870*/  IADD3 R28, P4, PT, R35, R36, RZ ;  /* 0x00000024231c7210 */ /* 0x000fe20007f9e0ff */
[----:B------:R-:W-:Y:S01]  /*98880*/  IMAD.WIDE.U32.X R26, R47, UR4, R26, P2 ;  /* 0x000000042f1a7c25 */ /* 0x000fe200090e041a */
[----:B------:R-:W-:Y:S02]  /*98890*/  IADD3 R41, P2, PT, R41, R34, RZ ;  /* 0x0000002229297210 */ /* 0x000fe40007f5e0ff */
[----:B------:R-:W-:Y:S01]  /*988a0*/  IADD3.X R43, P1, PT, R43, R38, RZ, P1, !PT ;  /* 0x000000262b2b7210 */ /* 0x000fe20000f3e4ff */
[----:B------:R-:W-:Y:S01]  /*988b0*/  IMAD.WIDE.U32 R22, R47, R10, RZ ;  /* 0x0000000a2f167225 */ /* 0x000fe200078e00ff */
[----:B------:R-:W-:Y:S02]  /*988c0*/  IADD3.X R26, P0, P3, R26, RZ, RZ, P3, P0 ;  /* 0x000000ff1a1a7210 */ /* 0x000fe40001b004ff */
[----:B------:R-:W-:Y:S01]  /*988d0*/  IADD3.X R43, P2, PT, R43, R28, RZ, P2, !PT ;  /* 0x0000001c2b2b7210 */ /* 0x000fe2000175e4ff */
[----:B------:R-:W-:Y:S01]  /*988e0*/  IMAD.X R35, RZ, RZ, RZ, P5 ;  /* 0x000000ffff237224 */ /* 0x000fe200028e06ff */
[----:B------:R-:W-:Y:S01]  /*988f0*/  IADD3.X R25, PT, PT, R27, RZ, RZ, P0, P3 ;  /* 0x000000ff1b197210 */ /* 0x000fe200007e64ff */
[----:B------:R-:W-:Y:S01]  /*98900*/  IMAD.WIDE.U32 R22, P6, R30, R11, R22 ;  /* 0x0000000b1e167225 */ /* 0x000fe200078c0016 */
[----:B------:R-:W-:-:S03]  /*98910*/  IADD3 R17, P0, PT, R13, R26, RZ ;  /* 0x0000001a0d117210 */ /* 0x000fc60007f1e0ff */
[----:B------:R-:W-:Y:S01]  /*98920*/  IMAD.WIDE.U32 R30, R30, R10, RZ ;  /* 0x0000000a1e1e7225 */ /* 0x000fe200078e00ff */
[----:B------:R-:W-:-:S03]  /*98930*/  IADD3.X R25, P0, PT, R16, R25, RZ, P0, !PT ;  /* 0x0000001910197210 */ /* 0x000fc6000071e4ff */
[----:B------:R-:W-:Y:S02]  /*98940*/  IMAD R28, R43, R2, RZ ;  /* 0x000000022b1c7224 */ /* 0x000fe400078e02ff */
[----:B------:R-:W-:Y:S01]  /*98950*/  IMAD.X R33, RZ, RZ, RZ, P6 ;  /* 0x000000ffff217224 */ /* 0x000fe200030e06ff */
[----:B------:R-:W-:Y:S01]  /*98960*/  IADD3 R40, P6, PT, R31, R22, RZ ;  /* 0x000000161f287210 */ /* 0x000fe20007fde0ff */
[----:B------:R-:W-:Y:S02]  /*98970*/  IMAD.MOV.U32 R32, RZ, RZ, R23 ;  /* 0x000000ffff207224 */ /* 0x000fe400078e0017 */
[----:B------:R-:W-:-:S04]  /*98980*/  IMAD.WIDE.U32 R22, R41, R2, RZ ;  /* 0x0000000229167225 */ /* 0x000fc800078e00ff */
[----:B------:R-:W-:Y:S01]  /*98990*/  IMAD R31, R41, R3, R28 ;  /* 0x00000003291f7224 */ /* 0x000fe200078e021c */
[----:B------:R-:W-:Y:S01]  /*989a0*/  IADD3 R28, P3, PT, R17, R30, RZ ;  /* 0x0000001e111c7210 */ /* 0x000fe20007f7e0ff */
[----:B------:R-:W-:Y:S02]  /*989b0*/  IMAD.MOV.U32 R34, RZ, RZ, R37 ;  /* 0x000000ffff227224 */ /* 0x000fe400078e0025 */
[----:B------:R-:W-:Y:S02]  /*989c0*/  IMAD.IADD R13, R23, 0x1, R31 ;  /* 0x00000001170d7824 */ /* 0x000fe400078e021f */
[----:B------:R-:W-:-:S04]  /*989d0*/  IMAD.WIDE.U32 R38, R45, R8, RZ ;  /* 0x000000082d267225 */ /* 0x000fc800078e00ff */
[----:B------:R-:W-:-:S04]  /*989e0*/  IMAD.WIDE.U32.X R26, R45, R7, R34, P4 ;  /* 0x000000072d1a7225 */ /* 0x000fc800020e0422 */
[----:B------:R-:W-:Y:S01]  /*989f0*/  IMAD.WIDE.U32 R34, R13, R4, RZ ;  /* 0x000000040d227225 */ /* 0x000fe200078e00ff */
[----:B------:R-:W-:Y:S02]  /*98a00*/  IADD3.X R23, P2, P1, R26, RZ, RZ, P2, P1 ;  /* 0x000000ff1a177210 */ /* 0x000fe400011424ff */
[----:B------:R-:W-:Y:S01]  /*98a10*/  IADD3.X R26, P3, PT, R25, R40, RZ, P3, !PT ;  /* 0x00000028191a7210 */ /* 0x000fe20001f7e4ff */
[----:B------:R-:W-:Y:S01]  /*98a20*/  IMAD.WIDE.U32 R36, R24, R8, RZ ;  /* 0x0000000818247225 */ /* 0x000fe200078e00ff */
[----:B------:R-:W-:-:S03]  /*98a30*/  IADD3.X R25, PT, PT, R27, RZ, RZ, P2, P1 ;  /* 0x000000ff1b197210 */ /* 0x000fc600017e24ff */
[----:B------:R-:W-:-:S04]  /*98a40*/  IMAD.WIDE.U32 R38, P5, R24, UR4, R38 ;  /* 0x0000000418267c25 */ /* 0x000fc8000f8a0026 */
[----:B------:R-:W-:Y:S01]  /*98a50*/  IMAD.WIDE.U32.X R32, R47, R11, R32, P6 ;  /* 0x0000000b2f207225 */ /* 0x000fe200030e0420 */
[----:B------:R-:W-:-:S03]  /*98a60*/  IADD3 R23, P6, PT, R23, R28, RZ ;  /* 0x0000001c17177210 */ /* 0x000fc60007fde0ff */
[----:B------:R-:W-:Y:S01]  /*98a70*/  IMAD.WIDE.U32 R34, P4, R22, R5, R34 ;  /* 0x0000000516227225 */ /* 0x000fe20007880022 */
[----:B------:R-:W-:-:S03]  /*98a80*/  IADD3 R28, P1, PT, R23, R36, RZ ;  /* 0x00000024171c7210 */ /* 0x000fc60007f3e0ff */
[----:B------:R-:W-:-:S04]  /*98a90*/  IMAD.WIDE.U32 R30, R22, R4, RZ ;  /* 0x00000004161e7225 */ /* 0x000fc800078e00ff */
[----:B------:R-:W-:Y:S01]  /*98aa0*/  IMAD.X R17, RZ, RZ, RZ, P5 ;  /* 0x000000ffff117224 */ /* 0x000fe200028e06ff */
[----:B------:R-:W-:Y:S01]  /*98ab0*/  IADD3 R38, P5, PT, R37, R38, RZ ;  /* 0x0000002625267210 */ /* 0x000fe20007fbe0ff */
[----:B------:R-:W-:Y:S01]  /*98ac0*/  IMAD.X R37, RZ, RZ, RZ, P4 ;  /* 0x000000ffff257224 */ /* 0x000fe200020e06ff */
[----:B------:R-:W-:Y:S01]  /*98ad0*/  IADD3 R34, P4, PT, R31, R34, RZ ;  /* 0x000000221f227210 */ /* 0x000fe20007f9e0ff */
[----:B------:R-:W-:Y:S01]  /*98ae0*/  IMAD.MOV.U32 R36, RZ, RZ, R35 ;  /* 0x000000ffff247224 */ /* 0x000fe200078e0023 */
[----:B------:R-:W-:Y:S01]  /*98af0*/  IADD3 RZ, P2, PT, R41, R30, RZ ;  /* 0x0000001e29ff7210 */ /* 0x000fe20007f5e0ff */
[----:B------:R-:W-:Y:S02]  /*98b00*/  IMAD.MOV.U32 R16, RZ, RZ, R39 ;  /* 0x000000ffff107224 */ /* 0x000fe400078e0027 */
[----:B------:R-:W-:Y:S01]  /*98b10*/  IMAD.WIDE.U32.X R30, R13, R5, R36, P4 ;  /* 0x000000050d1e7225 */ /* 0x000fe200020e0424 */
[----:B------:R-:W-:Y:S02]  /*98b20*/  IADD3.X RZ, P4, PT, R43, R34, RZ, P2, !PT ;  /* 0x000000222bff7210 */ /* 0x000fe4000179e4ff */
[----:B------:R-:W-:Y:S01]  /*98b30*/  IADD3.X R25, P2, PT, R25, R26, RZ, P6, !PT ;  /* 0x0000001a19197210 */ /* 0x000fe2000375e4ff */
[----:B------:R-:W-:Y:S01]  /*98b40*/  IMAD.WIDE.U32 R26, R45, R10, RZ ;  /* 0x0000000a2d1a7225 */ /* 0x000fe200078e00ff */
[----:B------:R-:W-:-:S02]  /*98b50*/  IADD3.X R23, P4, PT, RZ, R30, RZ, P4, !PT ;  /* 0x0000001eff177210 */ /* 0x000fc4000279e4ff */
[----:B------:R-:W-:Y:S01]  /*98b60*/  IADD3.X R37, P0, P3, R32, RZ, RZ, P3, P0 ;  /* 0x000000ff20257210 */ /* 0x000fe20001b004ff */
[----:B------:R-:W-:-:S03]  /*98b70*/  IMAD.WIDE.U32 R34, R13, R6, RZ ;  /* 0x000000060d227225 */ /* 0x000fc600078e00ff */
[----:B------:R-:W-:Y:S01]  /*98b80*/  IADD3.X R43, PT, PT, R33, RZ, RZ, P0, P3 ;  /* 0x000000ff212b7210 */ /* 0x000fe200007e64ff */
[----:B------:R-:W-:Y:S01]  /*98b90*/  IMAD.X R41, RZ, RZ, R31, P4 ;  /* 0x000000ffff297224 */ /* 0x000fe200020e061f */
[----:B------:R-:W-:Y:S01]  /*98ba0*/  IADD3.X R30, P3, PT, R25, R38, RZ, P1, !PT ;  /* 0x00000026191e7210 */ /* 0x000fe20000f7e4ff */
[----:B------:R-:W-:Y:S01]  /*98bb0*/  IMAD.WIDE.U32 R26, P0, R24, R11, R26 ;  /* 0x0000000b181a7225 */ /* 0x000fe2000780001a */
[----:B------:R-:W-:-:S03]  /*98bc0*/  IADD3 R23, P1, PT, R23, R28, RZ ;  /* 0x0000001c17177210 */ /* 0x000fc60007f3e0ff */
[----:B------:R-:W-:Y:S01]  /*98bd0*/  IMAD.WIDE.U32 R32, R22, R6, RZ ;  /* 0x0000000616207225 */ /* 0x000fe200078e00ff */
[----:B------:R-:W-:-:S03]  /*98be0*/  IADD3.X R41, P1, PT, R41, R30, RZ, P1, !PT ;  /* 0x0000001e29297210 */ /* 0x000fc60000f3e4ff */
[----:B------:R-:W-:-:S04]  /*98bf0*/  IMAD.WIDE.U32 R34, P4, R22, R7, R34 ;  /* 0x0000000716227225 */ /* 0x000fc80007880022 */
[----:B------:R-:W-:Y:S01]  /*98c00*/  IMAD.WIDE.U32.X R16, R45, UR4, R16, P5 ;  /* 0x000000042d107c25 */ /* 0x000fe2000a8e0410 */
[----:B------:R-:W-:-:S03]  /*98c10*/  IADD3 R28, P5, PT, R33, R34, RZ ;  /* 0x00000022211c7210 */ /* 0x000fc60007fbe0ff */
[----:B------:R-:W-:Y:S01]  /*98c20*/  IMAD.X R31, RZ, RZ, RZ, P0 ;  /* 0x000000ffff1f7224 */ /* 0x000fe200000e06ff */
[----:B------:R-:W-:Y:S01]  /*98c30*/  IADD3 R23, P0, PT, R23, R32, RZ ;  /* 0x0000002017177210 */ /* 0x000fe20007f1e0ff */
[----:B------:R-:W-:Y:S01]  /*98c40*/  IMAD.WIDE.U32 R24, R24, R10, RZ ;  /* 0x0000000a18187225 */ /* 0x000fe200078e00ff */
[----:B------:R-:W-:Y:S02]  /*98c50*/  IADD3.X R16, P2, P3, R16, RZ, RZ, P3, P2 ;  /* 0x000000ff10107210 */ /* 0x000fe40001b444ff */
[----:B------:R-:W-:Y:S01]  /*98c60*/  IADD3.X R41, P0, PT, R41, R28, RZ, P0, !PT ;  /* 0x0000001c29297210 */ /* 0x000fe2000071e4ff */
[----:B------:R-:W-:Y:S01]  /*98c70*/  IMAD.MOV.U32 R30, RZ, RZ, R27 ;  /* 0x000000ffff1e7224 */ /* 0x000fe200078e001b */
[----:B------:R-:W-:Y:S02]  /*98c80*/  IADD3.X R38, PT, PT, R17, RZ, RZ, P2, P3 ;  /* 0x000000ff11267210 */ /* 0x000fe400017e64ff */
[----:B------:R-:W-:Y:S01]  /*98c90*/  IADD3 R47, P6, PT, R25, R26, RZ ;  /* 0x0000001a192f7210 */ /* 0x000fe20007fde0ff */
[----:B------:R-:W-:Y:S01]  /*98ca0*/  IMAD R32, R41, R2, RZ ;  /* 0x0000000229207224 */ /* 0x000fe200078e02ff */
[----:B------:R-:W-:Y:S01]  /*98cb0*/  IADD3 R17, P2, PT, R16, R37, RZ ;  /* 0x0000002510117210 */ /* 0x000fe20007f5e0ff */
[----:B------:R-:W-:-:S02]  /*98cc0*/  IMAD.X R25, RZ, RZ, RZ, P4 ;  /* 0x000000ffff197224 */ /* 0x000fc400020e06ff */
[----:B------:R-:W-:Y:S01]  /*98cd0*/  IMAD.WIDE.U32.X R26, R45, R11, R30, P6 ;  /* 0x0000000b2d1a7225 */ /* 0x000fe200030e041e */
[----:B------:R-:W-:Y:S02]  /*98ce0*/  IADD3 R28, P3, PT, R17, R24, RZ ;  /* 0x00000018111c7210 */ /* 0x000fe40007f7e0ff */
[----:B------:R-:W-:Y:S01]  /*98cf0*/  IADD3.X R38, P2, PT, R38, R43, RZ, P2, !PT ;  /* 0x0000002b26267210 */ /* 0x000fe2000175e4ff */
[----:B------:R-:W-:Y:S02]  /*98d00*/  IMAD.MOV.U32 R24, RZ, RZ, R35 ;  /* 0x000000ffff187224 */ /* 0x000fe400078e0023 */
[----:B------:R-:W-:-:S04]  /*98d10*/  IMAD.WIDE.U32 R30, R13, R8, RZ ;  /* 0x000000080d1e7225 */ /* 0x000fc800078e00ff */
[----:B------:R-:W-:-:S04]  /*98d20*/  IMAD.WIDE.U32 R16, R23, R2, RZ ;  /* 0x0000000217107225 */ /* 0x000fc800078e00ff */
[----:B------:R-:W-:Y:S02]  /*98d30*/  IMAD R39, R23, R3, R32 ;  /* 0x0000000317277224 */ /* 0x000fe400078e0220 */
[----:B------:R-:W-:-:S04]  /*98d40*/  IMAD.WIDE.U32.X R24, R13, R7, R24, P5 ;  /* 0x000000070d187225 */ /* 0x000fc800028e0418 */
[----:B------:R-:W-:Y:S01]  /*98d50*/  IMAD.IADD R39, R17, 0x1, R39 ;  /* 0x0000000111277824 */ /* 0x000fe200078e0227 */
[----:B------:R-:W-:Y:S01]  /*98d60*/  IADD3.X R17, P1, P5, R24, RZ, RZ, P0, P1 ;  /* 0x000000ff18117210 */ /* 0x000fe200005224ff */
[----:B------:R-:W-:-:S03]  /*98d70*/  IMAD.WIDE.U32 R32, P4, R22, UR4, R30 ;  /* 0x0000000416207c25 */ /* 0x000fc6000f88001e */
[----:B------:R-:W-:Y:S01]  /*98d80*/  IADD3 R17, P0, PT, R17, R28, RZ ;  /* 0x0000001c11117210 */ /* 0x000fe20007f1e0ff */
[----:B------:R-:W-:Y:S01]  /*98d90*/  IMAD.WIDE.U32 R30, R22, R8, RZ ;  /* 0x00000008161e7225 */ /* 0x000fe200078e00ff */
[----:B------:R-:W-:-:S03]  /*98da0*/  IADD3.X R24, PT, PT, R25, RZ, RZ, P1, P5 ;  /* 0x000000ff19187210 */ /* 0x000fc60000fea4ff */
        /* <DEDUP_REMOVED lines=8> */
[----:B------:R-:W-:Y:S01]  /*98e30*/  IMAD.WIDE.U32 R36, P6, R16, R5, R36 ;  /* 0x0000000510247225 */ /* 0x000fe200078c0024 */
[----:B------:R-:W-:-:S03]  /*98e40*/  IADD3 RZ, P1, PT, R23, R32, RZ ;  /* 0x0000002017ff7210 */ /* 0x000fc60007f3e0ff */
[----:B------:R-:W-:Y:S01]  /*98e50*/  IMAD.WIDE.U32.X R24, R13, UR4, R34, P4 ;  /* 0x000000040d187c25 */ /* 0x000fe2000a0e0422 */
[----:B------:R-:W-:Y:S02]  /*98e60*/  IADD3 R32, P4, PT, R33, R36, RZ ;  /* 0x0000002421207210 */ /* 0x000fe40007f9e0ff */
[----:B------:R-:W-:Y:S01]  /*98e70*/  IADD3.X R36, P5, PT, R17, R40, RZ, P5, !PT ;  /* 0x0000002811247210 */ /* 0x000fe20002fbe4ff */
[----:B------:R-:W-:Y:S01]  /*98e80*/  IMAD.X R31, RZ, RZ, RZ, P6 ;  /* 0x000000ffff1f7224 */ /* 0x000fe200030e06ff */
[----:B------:R-:W-:Y:S01]  /*98e90*/  IADD3.X RZ, P1, PT, R41, R32, RZ, P1, !PT ;  /* 0x0000002029ff7210 */ /* 0x000fe20000f3e4ff */
[----:B------:R-:W-:Y:S01]  /*98ea0*/  IMAD.MOV.U32 R30, RZ, RZ, R37 ;  /* 0x000000ffff1e7224 */ /* 0x000fe200078e0025 */
[----:B------:R-:W-:Y:S01]  /*98eb0*/  IADD3.X R40, P3, P2, R26, RZ, RZ, P3, P2 ;  /* 0x000000ff1a287210 */ /* 0x000fe20001a644ff */
[----:B------:R-:W-:Y:S01]  /*98ec0*/  IMAD.WIDE.U32 R32, R39, R6, RZ ;  /* 0x0000000627207225 */ /* 0x000fe200078e00ff */
[----:B------:R-:W-:Y:S02]  /*98ed0*/  IADD3.X R37, P0, P5, R24, RZ, RZ, P5, P0 ;  /* 0x000000ff18257210 */ /* 0x000fe40002d004ff */
[----:B------:R-:W-:Y:S01]  /*98ee0*/  IADD3.X R41, PT, PT, R27, RZ, RZ, P3, P2 ;  /* 0x000000ff1b297210 */ /* 0x000fe20001fe44ff */
[----:B------:R-:W-:Y:S01]  /*98ef0*/  IMAD.WIDE.U32.X R30, R39, R5, R30, P4 ;  /* 0x00000005271e7225 */ /* 0x000fe200020e041e */
[----:B------:R-:W-:-:S03]  /*98f00*/  IADD3.X R28, PT, PT, R25, RZ, RZ, P0, P5 ;  /* 0x000000ff191c7210 */ /* 0x000fc600007ea4ff */
[----:B------:R-:W-:Y:S01]  /*98f10*/  IMAD.WIDE.U32 R32, P0, R16, R7, R32 ;  /* 0x0000000710207225 */ /* 0x000fe20007800020 */
[----:B------:R-:W-:-:S03]  /*98f20*/  IADD3.X R35, P1, PT, RZ, R30, RZ, P1, !PT ;  /* 0x0000001eff237210 */ /* 0x000fc60000f3e4ff */
[----:B------:R-:W-:Y:S01]  /*98f30*/  IMAD.WIDE.U32 R26, R16, R6, RZ ;  /* 0x00000006101a7225 */ /* 0x000fe200078e00ff */
[----:B------:R-:W-:-:S03]  /*98f40*/  IADD3 R35, P2, PT, R35, R38, RZ ;  /* 0x0000002623237210 */ /* 0x000fc60007f5e0ff */
[----:B------:R-:W-:Y:S01]  /*98f50*/  IMAD.WIDE.U32 R24, R13, R10, RZ ;  /* 0x0000000a0d187225 */ /* 0x000fe200078e00ff */
[----:B------:R-:W-:Y:S02]  /*98f60*/  IADD3 R32, P4, PT, R27, R32, RZ ;  /* 0x000000201b207210 */ /* 0x000fe40007f9e0ff */
[----:B------:R-:W-:Y:S01]  /*98f70*/  IADD3 R34, P3, PT, R35, R26, RZ ;  /* 0x0000001a23227210 */ /* 0x000fe20007f7e0ff */
[----:B------:R-:W-:Y:S02]  /*98f80*/  IMAD.X R17, RZ, RZ, R31, P1 ;  /* 0x000000ffff117224 */ /* 0x000fe400008e061f */
[----:B------:R-:W-:Y:S01]  /*98f90*/  IMAD.X R31, RZ, RZ, RZ, P0 ;  /* 0x000000ffff1f7224 */ /* 0x000fe200000e06ff */
[----:B------:R-:W-:Y:S01]  /*98fa0*/  IADD3 R37, P0, PT, R37, R40, RZ ;  /* 0x0000002825257210 */ /* 0x000fe20007f1e0ff */
[----:B------:R-:W-:Y:S01]  /*98fb0*/  IMAD.MOV.U32 R30, RZ, RZ, R33 ;  /* 0x000000ffff1e7224 */ /* 0x000fe200078e0021 */
[----:B------:R-:W-:Y:S01]  /*98fc0*/  IADD3.X R17, P2, PT, R17, R36, RZ, P2, !PT ;  /* 0x0000002411117210 */ /* 0x000fe2000175e4ff */
[----:B------:R-:W-:-:S03]  /*98fd0*/  IMAD.WIDE.U32 R24, P1, R22, R11, R24 ;  /* 0x0000000b16187225 */ /* 0x000fc60007820018 */
[----:B------:R-:W-:Y:S01]  /*98fe0*/  IADD3.X R35, P3, PT, R17, R32, RZ, P3, !PT ;  /* 0x0000002011237210 */ /* 0x000fe20001f7e4ff */
[----:B------:R-:W-:-:S04]  /*98ff0*/  IMAD.WIDE.U32 R22, R22, R10, RZ ;  /* 0x0000000a16167225 */ /* 0x000fc800078e00ff */
[----:B------:R-:W-:Y:S01]  /*99000*/  IMAD.WIDE.U32.X R30, R39, R7, R30, P4 ;  /* 0x00000007271e7225 */ /* 0x000fe200020e041e */
[----:B------:R-:W-:Y:S01]  /*99010*/  IADD3 R24, P4, PT, R23, R24, RZ ;  /* 0x0000001817187210 */ /* 0x000fe20007f9e0ff */
[----:B------:R0:W-:Y:S02]  /*99020*/  STG.E.64 desc[UR8][R14.64], R34 ;  /* 0x000000220e007986 */ /* 0x0001e4000c101b08 */
[----:B------:R-:W-:Y:S01]  /*99030*/  IMAD.X R27, RZ, RZ, RZ, P1 ;  /* 0x000000ffff1b7224 */ /* 0x000fe200008e06ff */
[----:B------:R-:W-:Y:S01]  /*99040*/  IADD3 R22, P1, PT, R37, R22, RZ ;  /* 0x0000001625167210 */ /* 0x000fe20007f3e0ff */
[----:B------:R-:W-:Y:S01]  /*99050*/  IMAD.WIDE.U32 R32, R39, R8, RZ ;  /* 0x0000000827207225 */ /* 0x000fe200078e00ff */
[----:B------:R-:W-:Y:S02]  /*99060*/  IADD3.X R37, P0, PT, R28, R41, RZ, P0, !PT ;  /* 0x000000291c257210 */ /* 0x000fe4000071e4ff */
[----:B------:R-:W-:Y:S01]  /*99070*/  IADD3.X R17, P2, P3, R30, RZ, RZ, P3, P2 ;  /* 0x000000ff1e117210 */ /* 0x000fe20001b444ff */
[----:B------:R-:W-:Y:S01]  /*99080*/  IMAD.MOV.U32 R26, RZ, RZ, R25 ;  /* 0x000000ffff1a7224 */ /* 0x000fe200078e0019 */
[----:B------:R-:W-:Y:S01]  /*99090*/  IADD3.X R37, P1, PT, R37, R24, RZ, P1, !PT ;  /* 0x0000001825257210 */ /* 0x000fe20000f3e4ff */
[----:B------:R-:W-:Y:S01]  /*990a0*/  IMAD.WIDE.U32 R32, P5, R16, UR4, R32 ;  /* 0x0000000410207c25 */ /* 0x000fe2000f8a0020 */
[----:B------:R-:W-:-:S02]  /*990b0*/  IADD3.X R30, PT, PT, R31, RZ, RZ, P2, P3 ;  /* 0x000000ff1f1e7210 */ /* 0x000fc400017e64ff */
[----:B------:R-:W-:Y:S01]  /*990c0*/  IADD3 R17, P2, PT, R17, R22, RZ ;  /* 0x0000001611117210 */ /* 0x000fe20007f5e0ff */
[----:B------:R-:W-:-:S04]  /*990d0*/  IMAD.WIDE.U32 R24, R16, R8, RZ ;  /* 0x0000000810187225 */ /* 0x000fc800078e00ff */
[----:B------:R-:W-:Y:S01]  /*990e0*/  IMAD.WIDE.U32.X R22, R13, R11, R26, P4 ;  /* 0x0000000b0d167225 */ /* 0x000fe200020e041a */
[----:B------:R-:W-:Y:S02]  /*990f0*/  IADD3 R28, P4, PT, R25, R32, RZ ;  /* 0x00000020191c7210 */ /* 0x000fe40007f9e0ff */
[----:B------:R-:W-:Y:S01]  /*99100*/  IADD3.X R13, P2, PT, R30, R37, RZ, P2, !PT ;  /* 0x000000251e0d7210 */ /* 0x000fe2000175e4ff */
[----:B------:R-:W-:Y:S01]  /*99110*/  IMAD.X R31, RZ, RZ, RZ, P5 ;  /* 0x000000ffff1f7224 */ /* 0x000fe200028e06ff */
[----:B------:R-:W-:Y:S01]  /*99120*/  IADD3 R32, P3, PT, R17, R24, RZ ;  /* 0x0000001811207210 */ /* 0x000fe20007f7e0ff */
[----:B------:R-:W-:Y:S01]  /*99130*/  IMAD.MOV.U32 R30, RZ, RZ, R33 ;  /* 0x000000ffff1e7224 */ /* 0x000fe200078e0021 */
[----:B------:R-:W-:Y:S01]  /*99140*/  IADD3.X R22, P0, P1, R22, RZ, RZ, P1, P0 ;  /* 0x000000ff16167210 */ /* 0x000fe200009004ff */
[----:B------:R-:W-:Y:S01]  /*99150*/  IMAD.WIDE.U32 R26, R39, R10, RZ ;  /* 0x0000000a271a7225 */ /* 0x000fe200078e00ff */
[----:B------:R-:W-:Y:S02]  /*99160*/  IADD3.X R33, P3, PT, R13, R28, RZ, P3, !PT ;  /* 0x0000001c0d217210 */ /* 0x000fe40001f7e4ff */
[----:B------:R-:W-:Y:S01]  /*99170*/  IADD3.X R28, PT, PT, R23, RZ, RZ, P0, P1 ;  /* 0x000000ff171c7210 */ /* 0x000fe200007e24ff */
[----:B------:R-:W-:-:S02]  /*99180*/  IMAD.WIDE.U32.X R24, R39, UR4, R30, P4 ;  /* 0x0000000427187c25 */ /* 0x000fc4000a0e041e */
[----:B------:R0:W-:Y:S02]  /*99190*/  STG.E.64 desc[UR8][R14.64+0x8], R32 ;  /* 0x000008200e007986 */ /* 0x0001e4000c101b08 */
        /* <DEDUP_REMOVED lines=12> */
[----:B------:R-:W-:Y:S01]  /*99260*/  IADD3.X R16, P0, P1, R16, RZ, RZ, P0, P2 ;  /* 0x000000ff10107210 */ /* 0x000fe200001044ff */
[----:B------:R0:W-:Y:S03]  /*99270*/  STG.E.64 desc[UR8][R14.64+0x10], R24 ;  /* 0x000010180e007986 */ /* 0x0001e6000c101b08 */
[----:B------:R-:W-:Y:S02]  /*99280*/  IADD3.X R17, PT, PT, R17, RZ, RZ, P0, P1 ;  /* 0x000000ff11117210 */ /* 0x000fe400007e24ff */
[----:B------:R-:W-:-:S03]  /*99290*/  ISETP.GT.U32.AND P0, PT, R16, R10, PT ;  /* 0x0000000a1000720c */ /* 0x000fc60003f04070 */
[----:B------:R0:W-:Y:S01]  /*992a0*/  STG.E.64 desc[UR8][R14.64+0x18], R16 ;  /* 0x000018100e007986 */ /* 0x0001e2000c101b08 */
[----:B------:R-:W-:-:S13]  /*992b0*/  ISETP.GT.U32.AND.EX P0, PT, R17, R11, PT, P0 ;  /* 0x0000000b1100720c */ /* 0x000fda0003f04100 */
[----:B0-----:R-:W-:Y:S05]  /*992c0*/  @P0 BRA `(.L_x_271) ;  /* 0x0000000000400947 */ /* 0x001fea0003800000 */
[----:B------:R-:W-:-:S04]  /*992d0*/  ISETP.GE.U32.AND P0, PT, R16, R10, PT ;  /* 0x0000000a1000720c */ /* 0x000fc80003f06070 */
[----:B------:R-:W-:-:S13]  /*992e0*/  ISETP.GE.U32.AND.EX P0, PT, R17, R11, PT, P0 ;  /* 0x0000000b1100720c */ /* 0x000fda0003f06100 */
[----:B------:R-:W-:Y:S05]  /*992f0*/  @!P0 BRA `(.L_x_272) ;  /* 0x0000000000988947 */ /* 0x000fea0003800000 */
[----:B------:R-:W-:-:S04]  /*99300*/  ISETP.GT.U32.AND P0, PT, R24, R8, PT ;  /* 0x000000081800720c */ /* 0x000fc80003f04070 */
[----:B------:R-:W-:-:S13]  /*99310*/  ISETP.GT.U32.AND.EX P0, PT, R25, UR4, PT, P0 ;  /* 0x0000000419007c0c */ /* 0x000fda000bf04100 */
[----:B------:R-:W-:Y:S05]  /*99320*/  @P0 BRA `(.L_x_271) ;  /* 0x0000000000280947 */ /* 0x000fea0003800000 */
[----:B------:R-:W-:Y:S02]  /*99330*/  ISETP.GE.U32.AND P0, PT, R34, R4, PT ;  /* 0x000000042200720c */ /* 0x000fe40003f06070 */
[----:B------:R-:W-:Y:S02]  /*99340*/  ISETP.LT.U32.AND P3, PT, R32, R6, PT ;  /* 0x000000062000720c */ /* 0x000fe40003f61070 */
[----:B------:R-:W-:Y:S02]  /*99350*/  ISETP.GE.U32.AND P1, PT, R24, R8, PT ;  /* 0x000000081800720c */ /* 0x000fe40003f26070 */
[----:B------:R-:W-:Y:S02]  /*99360*/  ISETP.GT.U32.AND P2, PT, R32, R6, PT ;  /* 0x000000062000720c */ /* 0x000fe40003f44070 */
[----:B------:R-:W-:Y:S02]  /*99370*/  ISETP.GE.U32.AND.EX P0, PT, R35, R5, PT, P0 ;  /* 0x000000052300720c */ /* 0x000fe40003f06100 */
[----:B------:R-:W-:-:S02]  /*99380*/  ISETP.GE.U32.AND.EX P1, PT, R25, UR4, PT, P1 ;  /* 0x0000000419007c0c */ /* 0x000fc4000bf26110 */
[CC--:B------:R-:W-:Y:S02]  /*99390*/  ISETP.GT.U32.AND.EX P2, PT, R33.reuse, R7.reuse, PT, P2 ;  /* 0x000000072100720c */ /* 0x0c0fe40003f44120 */
[----:B------:R-:W-:-:S04]  /*993a0*/  ISETP.LT.U32.OR.EX P0, PT, R33, R7, !P0, P3 ;  /* 0x000000072100720c */ /* 0x000fc80004701530 */
[----:B------:R-:W-:-:S13]  /*993b0*/  PLOP3.LUT P0, PT, P1, P2, P0, 0x2f, 0x0 ;  /* 0x000000000000781c */ /* 0x000fda0000f04507 */
[----:B------:R-:W-:Y:S05]  /*993c0*/  @P0 BRA `(.L_x_272) ;  /* 0x0000000000640947 */ /* 0x000fea0003800000 */
.L_x_271:
        /* <DEDUP_REMOVED lines=9> */
[----:B------:R-:W-:Y:S02]  /*99460*/  SEL R13, RZ, 0x1, P0 ;  /* 0x00000001ff0d7807 */ /* 0x000fe40000000000 */
[----:B------:R0:W-:Y:S02]  /*99470*/  STG.E.64 desc[UR8][R14.64+0x8], R26 ;  /* 0x0000081a0e007986 */ /* 0x0001e4000c101b08 */
[----:B------:R-:W-:-:S04]  /*99480*/  IADD3 R13, P1, PT, R13, R8, RZ ;  /* 0x000000080d0d7210 */ /* 0x000fc80007f3e0ff */
[----:B------:R-:W-:Y:S01]  /*99490*/  ISETP.GE.U32.AND P0, PT, R24, R13, PT ;  /* 0x0000000d1800720c */ /* 0x000fe20003f06070 */
[----:B------:R-:W-:Y:S01]  /*994a0*/  IMAD.X R31, RZ, RZ, UR4, P1 ;  /* 0x00000004ff1f7e24 */ /* 0x000fe200088e06ff */
[----:B------:R-:W-:Y:S02]  /*994b0*/  IADD3 R22, P1, PT, R34, -R4, RZ ;  /* 0x8000000422167210 */ /* 0x000fe40007f3e0ff */
[----:B------:R-:W-:Y:S02]  /*994c0*/  IADD3 R24, P3, PT, -R13, R24, RZ ;  /* 0x000000180d187210 */ /* 0x000fe40007f7e1ff */
[----:B------:R-:W-:Y:S01]  /*994d0*/  ISETP.GE.U32.AND.EX P0, PT, R25, R31, PT, P0 ;  /* 0x0000001f1900720c */ /* 0x000fe20003f06100 */
[----:B------:R-:W-:Y:S02]  /*994e0*/  IMAD.X R23, R35, 0x1, ~R5, P1 ;  /* 0x0000000123177824 */ /* 0x000fe400008e0e05 */
[----:B------:R-:W-:Y:S01]  /*994f0*/  IMAD.X R25, R25, 0x1, ~R31, P3 ;  /* 0x0000000119197824 */ /* 0x000fe200018e0e1f */
[----:B------:R-:W-:-:S02]  /*99500*/  SEL R13, RZ, 0x1, P0 ;  /* 0x00000001ff0d7807 */ /* 0x000fc40000000000 */
[----:B------:R0:W-:Y:S02]  /*99510*/  STG.E.64 desc[UR8][R14.64], R22 ;  /* 0x000000160e007986 */ /* 0x0001e4000c101b08 */
[----:B------:R-:W-:Y:S02]  /*99520*/  IADD3 R16, P0, P1, R16, -R10, -R13 ;  /* 0x8000000a10107210 */ /* 0x000fe4000791e80d */
[----:B------:R0:W-:Y:S02]  /*99530*/  STG.E.64 desc[UR8][R14.64+0x10], R24 ;  /* 0x000010180e007986 */ /* 0x0001e4000c101b08 */
[----:B------:R-:W-:-:S05]  /*99540*/  IADD3.X R17, PT, PT, R17, -0x1, ~R11, P0, P1 ;  /* 0xffffffff11117810 */ /* 0x000fca00007e2c0b */
[----:B------:R0:W-:Y:S04]  /*99550*/  STG.E.64 desc[UR8][R14.64+0x18], R16 ;  /* 0x000018100e007986 */ /* 0x0001e8000c101b08 */
.L_x_272:
[-C--:B------:R-:W-:Y:S02]  /*99560*/  IMAD R13, R21, R2.reuse, RZ ;  /* 0x00000002150d7224 */ /* 0x080fe400078e02ff */
[----:B0-----:R-:W-:-:S04]  /*99570*/  IMAD.WIDE.U32 R22, R18, R2, RZ ;  /* 0x0000000212167225 */ /* 0x001fc800078e00ff */
[----:B------:R-:W-:-:S04]  /*99580*/  IMAD R13, R18, R3, R13 ;  /* 0x00000003120d7224 */ /* 0x000fc800078e020d */
[----:B------:R-:W-:-:S04]  /*99590*/  IMAD.IADD R37, R23, 0x1, R13 ;  /* 0x0000000117257824 */ /* 0x000fc800078e020d */
[----:B------:R-:W-:-:S04]  /*995a0*/  IMAD.WIDE.U32 R16, R37, R4, RZ ;  /* 0x0000000425107225 */ /* 0x000fc800078e00ff */
[----:B------:R-:W-:-:S04]  /*995b0*/  IMAD.WIDE.U32 R30, R37, R6, RZ ;  /* 0x00000006251e7225 */ /* 0x000fc800078e00ff */
[----:B------:R-:W-:-:S04]  /*995c0*/  IMAD.WIDE.U32 R24, P0, R22, R5, R16 ;  /* 0x0000000516187225 */ /* 0x000fc80007800010 */
[----:B------:R-:W-:-:S04]  /*995d0*/  IMAD.WIDE.U32 R16, R22, R4, RZ ;  /* 0x0000000416107225 */ /* 0x000fc800078e00ff */
[----:B------:R-:W-:Y:S01]  /*995e0*/  IMAD.X R27, RZ, RZ, RZ, P0 ;  /* 0x000000ffff1b7224 */ /* 0x000fe200000e06ff */
[----:B------:R-:W-:Y:S01]  /*995f0*/  IADD3 R24, P1, PT, R17, R24, RZ ;  /* 0x0000001811187210 */ /* 0x000fe20007f3e0ff */
[----:B------:R-:W-:Y:S01]  /*99600*/  IMAD.MOV.U32 R26, RZ, RZ, R25 ;  /* 0x000000ffff1a7224 */ /* 0x000fe200078e0019 */
[----:B------:R-:W-:Y:S01]  /*99610*/  IADD3 RZ, P0, PT, R18, R16, RZ ;  /* 0x0000001012ff7210 */ /* 0x000fe20007f1e0ff */
[----:B------:R-:W-:-:S03]  /*99620*/  IMAD.WIDE.U32 R30, P2, R22, R7, R30 ;  /* 0x00000007161e7225 */ /* 0x000fc6000784001e */
[----:B------:R-:W-:Y:S01]  /*99630*/  IADD3.X RZ, P0, PT, R21, R24, RZ, P0, !PT ;  /* 0x0000001815ff7210 */ /* 0x000fe2000071e4ff */
[----:B------:R-:W-:-:S04]  /*99640*/  IMAD.WIDE.U32.X R16, R37, R5, R26, P1 ;  /* 0x0000000525107225 */ /* 0x000fc800008e041a */
        /* <DEDUP_REMOVED lines=10> */
[----:B------:R-:W-:Y:S01]  /*996f0*/  IMAD.WIDE.U32 R16, R23, R2, RZ ;  /* 0x0000000217107225 */ /* 0x000fe200078e00ff */
[----:B------:R-:W-:-:S03]  /*99700*/  IADD3.X R33, P0, PT, R29, R18, RZ, P0, !PT ;  /* 0x000000121d217210 */ /* 0x000fc6000071e4ff */
[----:B------:R-:W-:-:S04]  /*99710*/  IMAD.WIDE.U32.X R20, R37, R7, R20, P3 ;  /* 0x0000000725147225 */ /* 0x000fc800018e0414 */
[----:B------:R-:W-:Y:S01]  /*99720*/  IMAD R18, R33, R2, RZ ;  /* 0x0000000221127224 */ /* 0x000fe200078e02ff */
[----:B------:R-:W-:Y:S01]  /*99730*/  IADD3.X R13, P0, P1, R20, RZ, RZ, P0, P1 ;  /* 0x000000ff140d7210 */ /* 0x000fe200001024ff */
[----:B------:R-:W-:-:S03]  /*99740*/  IMAD.WIDE.U32 R28, R16, R4, RZ ;  /* 0x00000004101c7225 */ /* 0x000fc600078e00ff */
[----:B------:R-:W-:Y:S01]  /*99750*/  IADD3.X R20, PT, PT, R21, RZ, RZ, P0, P1 ;  /* 0x000000ff15147210 */ /* 0x000fe200007e24ff */
[C---:B------:R-:W-:Y:S01]  /*99760*/  IMAD R35, R23.reuse, R3, R18 ;  /* 0x0000000317237224 */ /* 0x040fe200078e0212 */
[----:B------:R-:W-:Y:S01]  /*99770*/  IADD3 R13, P0, PT, R12, R13, RZ ;  /* 0x0000000d0c0d7210 */ /* 0x000fe20007f1e0ff */
[----:B------:R-:W-:Y:S01]  /*99780*/  IMAD.WIDE.U32 R24, R22, R8, RZ ;  /* 0x0000000816187225 */ /* 0x000fe200078e00ff */
[----:B------:R-:W-:-:S03]  /*99790*/  IADD3 RZ, P1, PT, R23, R28, RZ ;  /* 0x0000001c17ff7210 */ /* 0x000fc60007f3e0ff */
[----:B------:R-:W-:Y:S02]  /*997a0*/  IMAD.IADD R35, R17, 0x1, R35 ;  /* 0x0000000111237824 */ /* 0x000fe400078e0223 */
[----:B------:R-:W-:-:S04]  /*997b0*/  IMAD.WIDE.U32 R26, P5, R22, UR4, R26 ;  /* 0x00000004161a7c25 */ /* 0x000fc8000f8a001a */
[----:B------:R-:W-:Y:S01]  /*997c0*/  IMAD.WIDE.U32 R30, R35, R4, RZ ;  /* 0x00000004231e7225 */ /* 0x000fe200078e00ff */
[----:B------:R-:W-:-:S03]  /*997d0*/  IADD3 R17, P3, PT, R25, R26, RZ ;  /* 0x0000001a19117210 */ /* 0x000fc60007f7e0ff */
[----:B------:R-:W-:Y:S02]  /*997e0*/  IMAD.MOV.U32 R18, RZ, RZ, R27 ;  /* 0x000000ffff127224 */ /* 0x000fe400078e001b */
[----:B------:R-:W-:-:S04]  /*997f0*/  IMAD.WIDE.U32 R30, P2, R16, R5, R30 ;  /* 0x00000005101e7225 */ /* 0x000fc8000784001e */
[----:B------:R-:W-:Y:S01]  /*99800*/  IMAD.X R21, RZ, RZ, RZ, P2 ;  /* 0x000000ffff157224 */ /* 0x000fe200010e06ff */
[----:B------:R-:W-:Y:S02]  /*99810*/  IADD3 R12, P6, PT, R29, R30, RZ ;  /* 0x0000001e1d0c7210 */ /* 0x000fe40007fde0ff */
[----:B------:R-:W-:Y:S01]  /*99820*/  IADD3.X R30, P0, PT, R19, R20, RZ, P0, !PT ;  /* 0x00000014131e7210 */ /* 0x000fe2000071e4ff */
[----:B------:R-:W-:Y:S01]  /*99830*/  IMAD.MOV.U32 R20, RZ, RZ, R31 ;  /* 0x000000ffff147224 */ /* 0x000fe200078e001f */
[----:B------:R-:W-:Y:S01]  /*99840*/  IADD3 R28, P2, PT, R13, R24, RZ ;  /* 0x000000180d1c7210 */ /* 0x000fe20007f5e0ff */
[----:B------:R-:W-:Y:S01]  /*99850*/  IMAD.X R19, RZ, RZ, RZ, P5 ;  /* 0x000000ffff137224 */ /* 0x000fe200028e06ff */
[----:B------:R-:W-:Y:S01]  /*99860*/  IADD3.X RZ, P4, PT, R33, R12, RZ, P1, !PT ;  /* 0x0000000c21ff7210 */ /* 0x000fe20000f9e4ff */
[----:B------:R-:W-:Y:S01]  /*99870*/  IMAD.WIDE.U32.X R20, R35, R5, R20, P6 ;  /* 0x0000000523147225 */ /* 0x000fe200030e0414 */
[----:B------:R-:W-:-:S03]  /*99880*/  IADD3.X R30, P1, PT, R30, R17, RZ, P2, !PT ;  /* 0x000000111e1e7210 */ /* 0x000fc6000173e4ff */
[----:B------:R-:W-:Y:S01]  /*99890*/  IMAD.WIDE.U32 R12, R35, R6, RZ ;  /* 0x00000006230c7225 */ /* 0x000fe200078e00ff */
[----:B------:R-:W-:-:S03]  /*998a0*/  IADD3.X R17, P4, PT, RZ, R20, RZ, P4, !PT ;  /* 0x00000014ff117210 */ /* 0x000fc6000279e4ff */
[----:B------:R-:W-:Y:S01]  /*998b0*/  IMAD.WIDE.U32 R24, R16, R6, RZ ;  /* 0x0000000610187225 */ /* 0x000fe200078e00ff */
[----:B------:R-:W-:-:S03]  /*998c0*/  IADD3 R17, P2, PT, R17, R28, RZ ;  /* 0x0000001c11117210 */ /* 0x000fc60007f5e0ff */
[----:B------:R-:W-:-:S04]  /*998d0*/  IMAD.WIDE.U32 R26, P5, R16, R7, R12 ;  /* 0x00000007101a7225 */ /* 0x000fc800078a000c */
[----:B------:R-:W-:-:S04]  /*998e0*/  IMAD.WIDE.U32 R12, R37, R10, RZ ;  /* 0x0000000a250c7225 */ /* 0x000fc800078e00ff */
[----:B------:R-:W-:Y:S01]  /*998f0*/  IMAD.X R33, RZ, RZ, R21, P4 ;  /* 0x000000ffff217224 */ /* 0x000fe200020e0615 */
[----:B------:R-:W-:Y:S01]  /*99900*/  IADD3 R20, P4, PT, R25, R26, RZ ;  /* 0x0000001a19147210 */ /* 0x000fe20007f9e0ff */
[----:B------:R-:W-:Y:S01]  /*99910*/  IMAD.WIDE.U32.X R18, R37, UR4, R18, P3 ;  /* 0x0000000425127c25 */ /* 0x000fe200098e0412 */
[----:B------:R-:W-:Y:S02]  /*99920*/  IADD3 R17, P3, PT, R17, R24, RZ ;  /* 0x0000001811117210 */ /* 0x000fe40007f7e0ff */
[----:B------:R-:W-:Y:S01]  /*99930*/  IADD3.X R33, P2, PT, R33, R30, RZ, P2, !PT ;  /* 0x0000001e21217210 */ /* 0x000fe2000175e4ff */
[----:B------:R-:W-:Y:S01]  /*99940*/  IMAD.WIDE.U32 R12, P6, R22, R11, R12 ;  /* 0x0000000b160c7225 */ /* 0x000fe200078c000c */
[----:B------:R-:W-:Y:S02]  /*99950*/  IADD3.X R18, P0, P1, R18, RZ, RZ, P1, P0 ;  /* 0x000000ff12127210 */ /* 0x000fe400009004ff */
[----:B------:R-:W-:Y:S01]  /*99960*/  IADD3.X R33, P3, PT, R33, R20, RZ, P3, !PT ;  /* 0x0000001421217210 */ /* 0x000fe20001f7e4ff */
[----:B------:R-:W-:Y:S01]  /*99970*/  IMAD.WIDE.U32 R22, R22, R10, RZ ;  /* 0x0000000a16167225 */ /* 0x000fe200078e00ff */
[----:B------:R-:W-:-:S03]  /*99980*/  IADD3.X R31, PT, PT, R19, RZ, RZ, P0, P1 ;  /* 0x000000ff131f7210 */ /* 0x000fc600007e24ff */
[----:B------:R-:W-:Y:S01]  /*99990*/  IMAD.X R21, RZ, RZ, RZ, P6 ;  /* 0x000000ffff157224 */ /* 0x000fe200030e06ff */
[----:B------:R-:W-:Y:S01]  /*999a0*/  IADD3 R39, P6, PT, R23, R12, RZ ;  /* 0x0000000c17277210 */ /* 0x000fe20007fde0ff */
[----:B------:R-:W-:Y:S01]  /*999b0*/  IMAD.MOV.U32 R20, RZ, RZ, R13 ;  /* 0x000000ffff147224 */ /* 0x000fe200078e000d */
[----:B------:R-:W-:Y:S01]  /*999c0*/  IADD3 R23, P0, PT, R9, R18, RZ ;  /* 0x0000001209177210 */ /* 0x000fe20007f1e0ff */
[----:B------:R-:W-:Y:S02]  /*999d0*/  IMAD R24, R33, R2, RZ ;  /* 0x0000000221187224 */ /* 0x000fe400078e02ff */
[----:B------:R-:W-:Y:S01]  /*999e0*/  IMAD.WIDE.U32.X R20, R37, R11, R20, P6 ;  /* 0x0000000b25147225 */ /* 0x000fe200030e0414 */
[----:B------:R-:W-:-:S03]  /*999f0*/  IADD3.X R0, P0, PT, R0, R31, RZ, P0, !PT ;  /* 0x0000001f00007210 */ /* 0x000fc6000071e4ff */
[----:B------:R-:W-:-:S04]  /*99a00*/  IMAD.WIDE.U32 R12, R17, R2, RZ ;  /* 0x00000002110c7225 */ /* 0x000fc800078e00ff */
[----:B------:R-:W-:Y:S02]  /*99a10*/  IMAD R37, R17, R3, R24 ;  /* 0x0000000311257224 */ /* 0x000fe400078e0218 */
[----:B------:R-:W-:Y:S01]  /*99a20*/  IMAD.X R25, RZ, RZ, RZ, P5 ;  /* 0x000000ffff197224 */ /* 0x000fe200028e06ff */
[----:B------:R-:W-:Y:S01]  /*99a30*/  IADD3 R32, P5, PT, R23, R22, RZ ;  /* 0x0000001617207210 */ /* 0x000fe20007fbe0ff */
[----:B------:R-:W-:Y:S02]  /*99a40*/  IMAD.MOV.U32 R24, RZ, RZ, R27 ;  /* 0x000000ffff187224 */ /* 0x000fe400078e001b */
[----:B------:R-:W-:Y:S02]  /*99a50*/  IMAD.IADD R9, R13, 0x1, R37 ;  /* 0x000000010d097824 */ /* 0x000fe400078e0225 */
[----:B------:R-:W-:-:S04]  /*99a60*/  IMAD.WIDE.U32 R28, R35, R8, RZ ;  /* 0x00000008231c7225 */ /* 0x000fc800078e00ff */
[----:B------:R-:W-:-:S04]  /*99a70*/  IMAD.WIDE.U32.X R18, R35, R7, R24, P4 ;  /* 0x0000000723127225 */ /* 0x000fc800020e0418 */
[----:B------:R-:W-:Y:S01]  /*99a80*/  IMAD.WIDE.U32 R24, R9, R4, RZ ;  /* 0x0000000409187225 */ /* 0x000fe200078e00ff */
[----:B------:R-:W-:-:S03]  /*99a90*/  IADD3.X R13, P2, P3, R18, RZ, RZ, P3, P2 ;  /* 0x000000ff120d7210 */ /* 0x000fc60001b444ff */
[----:B------:R-:W-:Y:S01]  /*99aa0*/  IMAD.WIDE.U32 R26, R16, R8, RZ ;  /* 0x00000008101a7225 */ /* 0x000fe200078e00ff */
[----:B------:R-:W-:-:S03]  /*99ab0*/  IADD3 R13, P4, PT, R13, R32, RZ ;  /* 0x000000200d0d7210 */ /* 0x000fc60007f9e0ff */
[----:B------:R-:W-:-:S04]  /*99ac0*/  IMAD.WIDE.U32 R28, P1, R16, UR4, R28 ;  /* 0x00000004101c7c25 */ /* 0x000fc8000f82001c */
[----:B------:R-:W-:-:S04]  /*99ad0*/  IMAD.WIDE.U32 R30, P6, R12, R5, R24 ;  /* 0x000000050c1e7225 */ /* 0x000fc800078c0018 */
[----:B------:R-:W-:-:S04]  /*99ae0*/  IMAD.WIDE.U32 R24, R12, R4, RZ ;  /* 0x000000040c187225 */ /* 0x000fc800078e00ff */
[----:B------:R-:W-:Y:S01]  /*99af0*/  IMAD.X R23, RZ, RZ, RZ, P1 ;  /* 0x000000ffff177224 */ /* 0x000fe200008e06ff */
[----:B------:R-:W-:Y:S01]  /*99b00*/  IADD3 R41, P1, PT, R27, R28, RZ ;  /* 0x0000001c1b297210 */ /* 0x000fe20007f3e0ff */
[----:B------:R-:W-:Y:S01]  /*99b10*/  IMAD.MOV.U32 R22, RZ, RZ, R29 ;  /* 0x000000ffff167224 */ /* 0x000fe200078e001d */
[----:B------:R-:W-:Y:S01]  /*99b20*/  IADD3.X R29, P5, PT, R0, R39, RZ, P5, !PT ;  /* 0x00000027001d7210 */ /* 0x000fe20002fbe4ff */
[----:B------:R-:W-:Y:S01]  /*99b30*/  IMAD.X R27, RZ, RZ, RZ, P6 ;  /* 0x000000ffff1b7224 */ /* 0x000fe200030e06ff */
[----:B------:R-:W-:Y:S02]  /*99b40*/  IADD3.X R28, PT, PT, R19, RZ, RZ, P2, P3 ;  /* 0x000000ff131c7210 */ /* 0x000fe400017e64ff */
[----:B------:R-:W-:Y:S02]  /*99b50*/  IADD3 R18, P6, PT, R25, R30, RZ ;  /* 0x0000001e19127210 */ /* 0x000fe40007fde0ff */
[----:B------:R-:W-:Y:S01]  /*99b60*/  IADD3 R0, P2, PT, R13, R26, RZ ;  /* 0x0000001a0d007210 */ /* 0x000fe20007f5e0ff */
[----:B------:R-:W-:Y:S01]  /*99b70*/  IMAD.MOV.U32 R26, RZ, RZ, R31 ;  /* 0x000000ffff1a7224 */ /* 0x000fe200078e001f */
[----:B------:R-:W-:-:S02]  /*99b80*/  IADD3 RZ, P3, PT, R17, R24, RZ ;  /* 0x0000001811ff7210 */ /* 0x000fc40007f7e0ff */
[----:B------:R-:W-:Y:S01]  /*99b90*/  IADD3.X R30, P0, P5, R20, RZ, RZ, P5, P0 ;  /* 0x000000ff141e7210 */ /* 0x000fe20002d004ff */
[----:B------:R-:W-:Y:S01]  /*99ba0*/  IMAD.WIDE.U32.X R24, R9, R5, R26, P6 ;  /* 0x0000000509187225 */ /* 0x000fe200030e041a */
[----:B------:R-:W-:Y:S02]  /*99bb0*/  IADD3.X RZ, P6, PT, R33, R18, RZ, P3, !PT ;  /* 0x0000001221ff7210 */ /* 0x000fe40001fde4ff */
[----:B------:R-:W-:Y:S01]  /*99bc0*/  IADD3.X R28, P3, PT, R28, R29, RZ, P4, !PT ;  /* 0x0000001d1c1c7210 */ /* 0x000fe2000277e4ff */
[----:B------:R-:W-:Y:S01]  /*99bd0*/  IMAD.WIDE.U32 R26, R9, R6, RZ ;  /* 0x00000006091a7225 */ /* 0x000fe200078e00ff */
[----:B------:R-:W-:Y:S02]  /*99be0*/  IADD3.X R31, P6, PT, RZ, R24, RZ, P6, !PT ;  /* 0x00000018ff1f7210 */ /* 0x000fe400037de4ff */
[----:B------:R-:W-:Y:S01]  /*99bf0*/  IADD3.X R37, PT, PT, R21, RZ, RZ, P0, P5 ;  /* 0x000000ff15257210 */ /* 0x000fe200007ea4ff */
[----:B------:R-:W-:Y:S01]  /*99c00*/  IMAD.WIDE.U32 R18, R35, R10, RZ ;  /* 0x0000000a23127225 */ /* 0x000fe200078e00ff */
[----:B------:R-:W-:-:S02]  /*99c10*/  IADD3.X R28, P2, PT, R28, R41, RZ, P2, !PT ;  /* 0x000000291c1c7210 */ /* 0x000fc4000175e4ff */
[----:B------:R-:W-:Y:S01]  /*99c20*/  IADD3 R31, P0, PT, R31, R0, RZ ;  /* 0x000000001f1f7210 */ /* 0x000fe20007f1e0ff */
[----:B------:R-:W-:Y:S02]  /*99c30*/  IMAD.X R33, RZ, RZ, R25, P6 ;  /* 0x000000ffff217224 */ /* 0x000fe400030e0619 */
[----:B------:R-:W-:-:S03]  /*99c40*/  IMAD.WIDE.U32 R24, R12, R6, RZ ;  /* 0x000000060c187225 */ /* 0x000fc600078e00ff */
[----:B------:R-:W-:Y:S01]  /*99c50*/  IADD3.X R33, P0, PT, R33, R28, RZ, P0, !PT ;  /* 0x0000001c21217210 */ /* 0x000fe2000071e4ff */
[----:B------:R-:W-:-:S04]  /*99c60*/  IMAD.WIDE.U32 R26, P6, R12, R7, R26 ;  /* 0x000000070c1a7225 */ /* 0x000fc800078c001a */
[----:B------:R-:W-:Y:S01]  /*99c70*/  IMAD.WIDE.U32 R20, P5, R16, R11, R18 ;  /* 0x0000000b10147225 */ /* 0x000fe200078a0012 */
[----:B------:R-:W-:-:S03]  /*99c80*/  IADD3 R0, P4, PT, R25, R26, RZ ;  /* 0x0000001a19007210 */ /* 0x000fc60007f9e0ff */
[----:B------:R-:W-:-:S04]  /*99c90*/  IMAD.WIDE.U32 R18, R16, R10, RZ ;  /* 0x0000000a10127225 */ /* 0x000fc800078e00ff */
[----:B------:R-:W-:Y:S01]  /*99ca0*/  IMAD.WIDE.U32.X R16, R35, UR4, R22, P1 ;  /* 0x0000000423107c25 */ /* 0x000fe200088e0416 */
[----:B------:R-:W-:-:S03]  /*99cb0*/  IADD3 R31, P1, PT, R31, R24, RZ ;  /* 0x000000181f1f7210 */ /* 0x000fc60007f3e0ff */
[----:B------:R-:W-:Y:S01]  /*99cc0*/  IMAD.X R23, RZ, RZ, RZ, P5 ;  /* 0x000000ffff177224 */ /* 0x000fe200028e06ff */
[----:B------:R-:W-:Y:S01]  /*99cd0*/  IADD3.X R33, P1, PT, R33, R0, RZ, P1, !PT ;  /* 0x0000000021217210 */ /* 0x000fe20000f3e4ff */
[----:B------:R-:W-:Y:S01]  /*99ce0*/  IMAD.MOV.U32 R22, RZ, RZ, R21 ;  /* 0x000000ffff167224 */ /* 0x000fe200078e0015 */
[----:B------:R-:W-:Y:S01]  /*99cf0*/  IADD3 R28, P5, PT, R19, R20, RZ ;  /* 0x00000014131c7210 */ /* 0x000fe20007fbe0ff */
[----:B------:R-:W-:Y:S01]  /*99d00*/  IMAD.WIDE.U32 R24, R31, R2, RZ ;  /* 0x000000021f187225 */ /* 0x000fe200078e00ff */
[----:B------:R-:W-:-:S03]  /*99d10*/  IADD3.X R13, P3, P2, R16, RZ, RZ, P2, P3 ;  /* 0x000000ff100d7210 */ /* 0x000fc600012664ff */
[----:B------:R-:W-:Y:S01]  /*99d20*/  IMAD R16, R33, R2, RZ ;  /* 0x0000000221107224 */ /* 0x000fe200078e02ff */
[----:B------:R-:W-:Y:S01]  /*99d30*/  IADD3.X R26, PT, PT, R17, RZ, RZ, P3, P2 ;  /* 0x000000ff111a7210 */ /* 0x000fe20001fe44ff */
[----:B------:R-:W-:Y:S01]  /*99d40*/  IMAD.WIDE.U32.X R20, R35, R11, R22, P5 ;  /* 0x0000000b23147225 */ /* 0x000fe200028e0416 */
[----:B------:R-:W-:-:S03]  /*99d50*/  IADD3 R13, P5, PT, R13, R30, RZ ;  /* 0x0000001e0d0d7210 */ /* 0x000fc60007fbe0ff */
[----:B------:R-:W-:Y:S01]  /*99d60*/  IMAD.WIDE.U32 R22, R9, R8, RZ ;  /* 0x0000000809167225 */ /* 0x000fe200078e00ff */
[----:B------:R-:W-:-:S03]  /*99d70*/  IADD3 R0, P3, PT, R13, R18, RZ ;  /* 0x000000120d007210 */ /* 0x000fc60007f7e0ff */
[----:B------:R-:W-:Y:S02]  /*99d80*/  IMAD R29, R31, R3, R16 ;  /* 0x000000031f1d7224 */ /* 0x000fe400078e0210 */
[----:B------:R-:W-:Y:S02]  /*99d90*/  IMAD.X R17, RZ, RZ, RZ, P6 ;  /* 0x000000ffff117224 */ /* 0x000fe400030e06ff */
[----:B------:R-:W-:Y:S02]  /*99da0*/  IMAD.MOV.U32 R16, RZ, RZ, R27 ;  /* 0x000000ffff107224 */ /* 0x000fe400078e001b */
[----:B------:R-:W-:-:S04]  /*99db0*/  IMAD.WIDE.U32 R22, P2, R12, UR4, R22 ;  /* 0x000000040c167c25 */ /* 0x000fc8000f840016 */
[----:B------:R-:W-:-:S04]  /*99dc0*/  IMAD.WIDE.U32.X R2, R9, R7, R16, P4 ;  /* 0x0000000709027225 */ /* 0x000fc800020e0410 */
[----:B------:R-:W-:Y:S02]  /*99dd0*/  IMAD.IADD R29, R25, 0x1, R29 ;  /* 0x00000001191d7824 */ /* 0x000fe400078e021d */
[----:B------:R-:W-:Y:S01]  /*99de0*/  IMAD.X R17, RZ, RZ, RZ, P2 ;  /* 0x000000ffff117224 */ /* 0x000fe200010e06ff */
[----:B------:R-:W-:Y:S01]  /*99df0*/  IADD3.X R25, P2, PT, R26, R37, RZ, P5, !PT ;  /* 0x000000251a197210 */ /* 0x000fe20002f5e4ff */
[----:B------:R-:W-:Y:S01]  /*99e00*/  IMAD.WIDE.U32 R18, R12, R8, RZ ;  /* 0x000000080c127225 */ /* 0x000fe200078e00ff */
[----:B------:R-:W-:-:S03]  /*99e10*/  IADD3.X R13, P1, P5, R2, RZ, RZ, P1, P0 ;  /* 0x000000ff020d7210 */ /* 0x000fc60000d204ff */
[----:B------:R-:W-:Y:S01]  /*99e20*/  IMAD.WIDE.U32 R26, R29, R4, RZ ;  /* 0x000000041d1a7225 */ /* 0x000fe200078e00ff */
[----:B------:R-:W-:Y:S02]  /*99e30*/  IADD3 R30, P4, PT, R19, R22, RZ ;  /* 0x00000016131e7210 */ /* 0x000fe40007f9e0ff */
[----:B------:R-:W-:Y:S01]  /*99e40*/  IADD3 R13, P0, PT, R13, R0, RZ ;  /* 0x000000000d0d7210 */ /* 0x000fe20007f1e0ff */
[----:B------:R-:W-:Y:S01]  /*99e50*/  IMAD.MOV.U32 R16, RZ, RZ, R23 ;  /* 0x000000ffff107224 */ /* 0x000fe200078e0017 */
[----:B------:R-:W-:Y:S01]  /*99e60*/  IADD3.X R19, P3, PT, R25, R28, RZ, P3, !PT ;  /* 0x0000001c19137210 */ /* 0x000fe20001f7e4ff */
[C---:B------:R-:W-:Y:S01]  /*99e70*/  IMAD.WIDE.U32 R22, R24.reuse, R4, RZ ;  /* 0x0000000418167225 */ /* 0x040fe200078e00ff */
[----:B------:R-:W-:Y:S02]  /*99e80*/  IADD3.X R2, PT, PT, R3, RZ, RZ, P1, P5 ;  /* 0x000000ff03027210 */ /* 0x000fe40000fea4ff */
[----:B------:R-:W-:Y:S01]  /*99e90*/  IADD3 R0, P5, PT, R13, R18, RZ ;  /* 0x000000120d007210 */ /* 0x000fe20007fbe0ff */
[----:B------:R-:W-:Y:S01]  /*99ea0*/  IMAD.WIDE.U32 R26, P6, R24, R5, R26 ;  /* 0x00000005181a7225 */ /* 0x000fe200078c001a */
[----:B------:R-:W-:-:S02]  /*99eb0*/  IADD3.X R13, P0, PT, R2, R19, RZ, P0, !PT ;  /* 0x00000013020d7210 */ /* 0x000fc4000071e4ff */
[----:B------:R-:W-:Y:S01]  /*99ec0*/  IADD3 RZ, P1, PT, R31, R22, RZ ;  /* 0x000000161fff7210 */ /* 0x000fe20007f3e0ff */
        /* <DEDUP_REMOVED lines=8> */
[----:B------:R-:W-:-:S02]  /*99f50*/  IADD3.X R25, P0, P5, R2, RZ, RZ, P5, P0 ;  /* 0x000000ff02197210 */ /* 0x000fc40002d004ff */
[----:B------:R-:W-:Y:S01]  /*99f60*/  IADD3.X R31, PT, PT, R21, RZ, RZ, P3, P2 ;  /* 0x000000ff151f7210 */ /* 0x000fe20001fe44ff */
[----:B------:R-:W-:-:S03]  /*99f70*/  IMAD.WIDE.U32.X R16, R29, R5, R16, P4 ;  /* 0x000000051d107225 */ /* 0x000fc600020e0410 */
[----:B------:R-:W-:Y:S02]  /*99f80*/  IADD3.X R27, P1, PT, RZ, R16, RZ, P1, !PT ;  /* 0x00000010ff1b7210 */ /* 0x000fe40000f3e4ff */
[----:B------:R-:W-:Y:S01]  /*99f90*/  IADD3.X R16, PT, PT, R3, RZ, RZ, P0, P5 ;  /* 0x000000ff03107210 */ /* 0x000fe200007ea4ff */
[----:B------:R-:W-:Y:S01]  /*99fa0*/  IMAD.WIDE.U32 R20, P0, R24, R7, R18 ;  /* 0x0000000718147225 */ /* 0x000fe20007800012 */
[----:B------:R-:W-:-:S03]  /*99fb0*/  IADD3 R27, P2, PT, R27, R0, RZ ;  /* 0x000000001b1b7210 */ /* 0x000fc60007f5e0ff */
[----:B------:R-:W-:-:S04]  /*99fc0*/  IMAD.WIDE.U32 R18, R24, R6, RZ ;  /* 0x0000000618127225 */ /* 0x000fc800078e00ff */
        /* <DEDUP_REMOVED lines=8> */
[----:B------:R-:W-:Y:S01]  /*9a050*/  IMAD.MOV.U32 R22, RZ, RZ, R21 ;  /* 0x000000ffff167224 */ /* 0x000fe200078e0015 */
[----:B------:R-:W-:Y:S01]  /*9a060*/  IADD3.X R27, P3, PT, R0, R17, RZ, P3, !PT ;  /* 0x00000011001b7210 */ /* 0x000fe20001f7e4ff */
[----:B------:R-:W-:-:S04]  /*9a070*/  IMAD.WIDE.U32 R12, R12, R10, RZ ;  /* 0x0000000a0c0c7225 */ /* 0x000fc800078e00ff */
[----:B------:R-:W-:Y:S01]  /*9a080*/  IMAD.WIDE.U32.X R18, R29, R7, R22, P4 ;  /* 0x000000071d127225 */ /* 0x000fe200020e0416 */
[----:B------:R-:W-:Y:S01]  /*9a090*/  IADD3 R0, P4, PT, R13, R2, RZ ;  /* 0x000000020d007210 */ /* 0x000fe20007f9e0ff */
[----:B------:R0:W-:Y:S02]  /*9a0a0*/  STG.E.64 desc[UR8][R14.64+0x20], R26 ;  /* 0x0000201a0e007986 */ /* 0x0001e4000c101b08 */
[----:B------:R-:W-:Y:S01]  /*9a0b0*/  IMAD.WIDE.U32 R20, R29, R8, RZ ;  /* 0x000000081d147225 */ /* 0x000fe200078e00ff */
[----:B------:R-:W-:-:S03]  /*9a0c0*/  IADD3.X R23, P2, P3, R18, RZ, RZ, P3, P2 ;  /* 0x000000ff12177210 */ /* 0x000fc60001b444ff */
[----:B------:R-:W-:Y:S01]  /*9a0d0*/  IMAD.X R17, RZ, RZ, RZ, P1 ;  /* 0x000000ffff117224 */ /* 0x000fe200008e06ff */
[----:B------:R-:W-:Y:S01]  /*9a0e0*/  IADD3 R2, P1, PT, R25, R12, RZ ;  /* 0x0000000c19027210 */ /* 0x000fe20007f3e0ff */
[----:B------:R-:W-:Y:S01]  /*9a0f0*/  IMAD.WIDE.U32 R20, P5, R24, UR4, R20 ;  /* 0x0000000418147c25 */ /* 0x000fe2000f8a0014 */
[----:B------:R-:W-:-:S03]  /*9a100*/  IADD3.X R25, P0, PT, R16, R31, RZ, P0, !PT ;  /* 0x0000001f10197210 */ /* 0x000fc6000071e4ff */
[----:B------:R-:W-:Y:S01]  /*9a110*/  IMAD.MOV.U32 R16, RZ, RZ, R3 ;  /* 0x000000ffff107224 */ /* 0x000fe200078e0003 */
[----:B------:R-:W-:Y:S01]  /*9a120*/  IADD3.X R25, P1, PT, R25, R0, RZ, P1, !PT ;  /* 0x0000000019197210 */ /* 0x000fe20000f3e4ff */
[----:B------:R-:W-:Y:S01]  /*9a130*/  IMAD.WIDE.U32 R12, R24, R8, RZ ;  /* 0x00000008180c7225 */ /* 0x000fe200078e00ff */
[----:B------:R-:W-:Y:S02]  /*9a140*/  IADD3.X R0, PT, PT, R19, RZ, RZ, P2, P3 ;  /* 0x000000ff13007210 */ /* 0x000fe400017e64ff */
[----:B------:R-:W-:Y:S01]  /*9a150*/  IADD3 R23, P2, PT, R23, R2, RZ ;  /* 0x0000000217177210 */ /* 0x000fe20007f5e0ff */
[----:B------:R-:W-:Y:S01]  /*9a160*/  IMAD.WIDE.U32.X R2, R9, R11, R16, P4 ;  /* 0x0000000b09027225 */ /* 0x000fe200020e0410 */
[----:B------:R-:W-:Y:S02]  /*9a170*/  IADD3 R9, P4, PT, R13, R20, RZ ;  /* 0x000000140d097210 */ /* 0x000fe40007f9e0ff */
[----:B------:R-:W-:Y:S01]  /*9a180*/  IADD3 R20, P3, PT, R23, R12, RZ ;  /* 0x0000000c17147210 */ /* 0x000fe20007f7e0ff */
[----:B------:R-:W-:Y:S01]  /*9a190*/  IMAD.X R19, RZ, RZ, RZ, P5 ;  /* 0x000000ffff137224 */ /* 0x000fe200028e06ff */
[----:B------:R-:W-:Y:S01]  /*9a1a0*/  IADD3.X R0, P2, PT, R0, R25, RZ, P2, !PT ;  /* 0x0000001900007210 */ /* 0x000fe2000175e4ff */
[----:B------:R-:W-:-:S02]  /*9a1b0*/  IMAD.MOV.U32 R18, RZ, RZ, R21 ;  /* 0x000000ffff127224 */ /* 0x000fc400078e0015 */
[C---:B------:R-:W-:Y:S01]  /*9a1c0*/  IMAD.WIDE.U32 R16, R29.reuse, R10, RZ ;  /* 0x0000000a1d107225 */ /* 0x040fe200078e00ff */
[----:B------:R-:W-:Y:S02]  /*9a1d0*/  IADD3.X R21, P3, PT, R0, R9, RZ, P3, !PT ;  /* 0x0000000900157210 */ /* 0x000fe40001f7e4ff */
[----:B------:R-:W-:Y:S01]  /*9a1e0*/  IADD3.X R0, P0, P1, R2, RZ, RZ, P1, P0 ;  /* 0x000000ff02007210 */ /* 0x000fe200009004ff */
[----:B------:R-:W-:Y:S02]  /*9a1f0*/  IMAD.WIDE.U32.X R12, R29, UR4, R18, P4 ;  /* 0x000000041d0c7c25 */ /* 0x000fe4000a0e0412 */
[----:B------:R0:W-:Y:S01]  /*9a200*/  STG.E.64 desc[UR8][R14.64+0x28], R20 ;  /* 0x000028140e007986 */ /* 0x0001e2000c101b08 */
[----:B------:R-:W-:Y:S01]  /*9a210*/  IADD3.X R19, PT, PT, R3, RZ, RZ, P0, P1 ;  /* 0x000000ff03137210 */ /* 0x000fe200007e24ff */
        /* <DEDUP_REMOVED lines=35> */
.L_x_273:
[----:B------:R-:W-:-:S04]  /*9a450*/  ISETP.GE.U32.AND P0, PT, R26, R4, PT ;  /* 0x000000041a00720c */ /* 0x000fc80003f06070 */
[----:B------:R-:W-:-:S04]  /*9a460*/  ISETP.GE.U32.AND.EX P0, PT, R27, R5, PT, P0 ;  /* 0x000000051b00720c */ /* 0x000fc80003f06100 */
[----:B------:R-:W-:-:S04]  /*9a470*/  SEL R9, RZ, 0x1, P0 ;  /* 0x00000001ff097807 */ /* 0x000fc80000000000 */
[----:B------:R-:W-:-:S05]  /*9a480*/  IADD3 R9, P0, PT, R9, R6, RZ ;  /* 0x0000000609097210 */ /* 0x000fca0007f1e0ff */
[----:B------:R-:W-:Y:S01]  /*9a490*/  IMAD.X R17, RZ, RZ, R7, P0 ;  /* 0x000000ffff117224 */ /* 0x000fe200000e0607 */
[----:B------:R-:W-:-:S04]  /*9a4a0*/  ISETP.GE.U32.AND P0, PT, R20, R9, PT ;  /* 0x000000091400720c */ /* 0x000fc80003f06070 */
[----:B------:R-:W-:-:S04]  /*9a4b0*/  ISETP.GE.U32.AND.EX P0, PT, R21, R17, PT, P0 ;  /* 0x000000111500720c */ /* 0x000fc80003f06100 */
[----:B------:R-:W-:-:S04]  /*9a4c0*/  SEL R7, RZ, 0x1, P0 ;  /* 0x00000001ff077807 */ /* 0x000fc80000000000 */
[----:B------:R-:W-:-:S04]  /*9a4d0*/  IADD3 R7, P1, PT, R7, R8, RZ ;  /* 0x0000000807077210 */ /* 0x000fc80007f3e0ff */
[----:B------:R-:W-:Y:S01]  /*9a4e0*/  ISETP.GE.U32.AND P0, PT, R24, R7, PT ;  /* 0x000000071800720c */ /* 0x000fe20003f06070 */
[----:B------:R-:W-:Y:S01]  /*9a4f0*/  IMAD.X R13, RZ, RZ, UR4, P1 ;  /* 0x00000004ff0d7e24 */ /* 0x000fe200088e06ff */
[----:B------:R-:W-:-:S04]  /*9a500*/  IADD3 R4, P1, PT, R26, -R4, RZ ;  /* 0x800000041a047210 */ /* 0x000fc80007f3e0ff */
[----:B------:R-:W-:Y:S01]  /*9a510*/  ISETP.GE.U32.AND.EX P0, PT, R25, R13, PT, P0 ;  /* 0x0000000d1900720c */ /* 0x000fe20003f06100 */
[----:B------:R-:W-:Y:S01]  /*9a520*/  IMAD.X R5, R27, 0x1, ~R5, P1 ;  /* 0x000000011b057824 */ /* 0x000fe200008e0e05 */
[----:B------:R-:W-:Y:S02]  /*9a530*/  IADD3 R6, P1, PT, -R9, R20, RZ ;  /* 0x0000001409067210 */ /* 0x000fe40007f3e1ff */
[----:B------:R-:W-:Y:S02]  /*9a540*/  SEL R9, RZ, 0x1, P0 ;  /* 0x00000001ff097807 */ /* 0x000fe40000000000 */
[----:B------:R-:W-:Y:S01]  /*9a550*/  IADD3 R8, P0, PT, -R7, R24, RZ ;  /* 0x0000001807087210 */ /* 0x000fe20007f1e1ff */
[----:B------:R-:W-:Y:S01]  /*9a560*/  IMAD.X R7, R21, 0x1, ~R17, P1 ;  /* 0x0000000115077824 */ /* 0x000fe200008e0e11 */
[----:B------:R-:W-:Y:S01]  /*9a570*/  IADD3 R10, P1, P2, R2, -R10, -R9 ;  /* 0x8000000a020a7210 */ /* 0x000fe20007a3e809 */
[----:B------:R0:W-:Y:S02]  /*9a580*/  STG.E.64 desc[UR8][R14.64+0x20], R4 ;  /* 0x000020040e007986 */ /* 0x0001e4000c101b08 */
[----:B------:R-:W-:Y:S01]  /*9a590*/  IMAD.X R9, R25, 0x1, ~R13, P0 ;  /* 0x0000000119097824 */ /* 0x000fe200000e0e0d */
[----:B------:R-:W-:Y:S01]  /*9a5a0*/  IADD3.X R11, PT, PT, R3, -0x1, ~R11, P1, P2 ;  /* 0xffffffff030b7810 */ /* 0x000fe20000fe4c0b */
[----:B------:R0:W-:Y:S04]  /*9a5b0*/  STG.E.64 desc[UR8][R14.64+0x28], R6 ;  /* 0x000028060e007986 */ /* 0x0001e8000c101b08 */
[----:B------:R0:W-:Y:S04]  /*9a5c0*/  STG.E.64 desc[UR8][R14.64+0x30], R8 ;  /* 0x000030080e007986 */ /* 0x0001e8000c101b08 */
[----:B------:R0:W-:Y:S02]  /*9a5d0*/  STG.E.64 desc[UR8][R14.64+0x38], R10 ;  /* 0x0000380a0e007986 */ /* 0x0001e4000c101b08 */
.L_x_274:
[----:B------:R-:W-:Y:S01]  /*9a5e0*/  IMAD.MOV.U32 R117, RZ, RZ, 0x0 ;  /* 0x00000000ff757424 */ /* 0x000fe200078e00ff */
[----:B------:R0:W-:Y:S03]  /*9a5f0*/  STG.E desc[UR8][R14.64+0x40], RZ ;  /* 0x000040ff0e007986 */ /* 0x0001e6000c101908 */
[----:B0-----:R-:W-:Y:S05]  /*9a600*/  RET.REL.NODEC R116 `(_Z11scalar_multP7ECPointPKmPKS_) ;  /* 0xfffff658747c7950 */ /* 0x001fea0003c3ffff */
.L_x_257:
[----:B------:R-:W1:Y:S01]  /*9a610*/  LDC.64 R2, c[0x0][0x380] ;  /* 0x0000e000ff027b82 */ /* 0x000e620000000a00 */
[----:B0-----:R-:W-:Y:S02]  /*9a620*/  IMAD.MOV.U32 R5, RZ, RZ, 0x1 ;  /* 0x00000001ff057424 */ /* 0x001fe400078e00ff */
[----:B------:R-:W-:-:S03]  /*9a630*/  IMAD.MOV.U32 R117, RZ, RZ, 0x0 ;  /* 0x00000000ff757424 */ /* 0x000fc600078e00ff */
[----:B-1----:R-:W-:Y:S04]  /*9a640*/  STG.E desc[UR8][R2.64+0x40], R5 ;  /* 0x0000400502007986 */ /* 0x002fe8000c101908 */
[----:B------:R-:W-:Y:S04]  /*9a650*/  STG.E.64 desc[UR8][R2.64], RZ ;  /* 0x000000ff02007986 */ /* 0x000fe8000c101b08 */
[----:B------:R-:W-:Y:S04]  /*9a660*/  STG.E.64 desc[UR8][R2.64+0x8], RZ ;  /* 0x000008ff02007986 */ /* 0x000fe8000c101b08 */
[----:B------:R-:W-:Y:S04]  /*9a670*/  STG.E.64 desc[UR8][R2.64+0x10], RZ ;  /* 0x000010ff02007986 */ /* 0x000fe8000c101b08 */
[----:B------:R-:W-:Y:S04]  /*9a680*/  STG.E.64 desc[UR8][R2.64+0x18], RZ ;  /* 0x000018ff02007986 */ /* 0x000fe8000c101b08 */
[----:B------:R-:W-:Y:S04]  /*9a690*/  STG.E.64 desc[UR8][R2.64+0x20], RZ ;  /* 0x000020ff02007986 */ /* 0x000fe8000c101b08 */
[----:B------:R-:W-:Y:S04]  /*9a6a0*/  STG.E.64 desc[UR8][R2.64+0x28], RZ ;  /* 0x000028ff02007986 */ /* 0x000fe8000c101b08 */
[----:B------:R-:W-:Y:S04]  /*9a6b0*/  STG.E.64 desc[UR8][R2.64+0x30], RZ ;  /* 0x000030ff02007986 */ /* 0x000fe8000c101b08 */
[----:B------:R2:W-:Y:S02]  /*9a6c0*/  STG.E.64 desc[UR8][R2.64+0x38], RZ ;  /* 0x000038ff02007986 */ /* 0x0005e4000c101b08 */
[----:B--2345:R-:W-:Y:S05]  /*9a6d0*/  RET.REL.NODEC R116 `(_Z11scalar_multP7ECPointPKmPKS_) ;  /* 0xfffff65874487950 */ /* 0x03cfea0003c3ffff */
.L_x_275:
        /* <DEDUP_REMOVED lines=10> */
.L_x_696:


//--------------------- .text._Z12point_doubleP7ECPointPKS_ --------------------------
	.section	.text._Z12point_doubleP7ECPointPKS_,"ax",@progbits
	.align	128
        .global         _Z12point_doubleP7ECPointPKS_
        .type           _Z12point_doubleP7ECPointPKS_,@function
        .size           _Z12point_doubleP7ECPointPKS_,(.L_x_701 - _Z12point_doubleP7ECPointPKS_)
        .other          _Z12point_doubleP7ECPointPKS_,@"STO_CUDA_ENTRY STV_DEFAULT"
_Z12point_doubleP7ECPointPKS_:
.text._Z12point_doubleP7ECPointPKS_:
[----:B------:R-:W-:Y:S08]  /*0000*/  LDC R1, c[0x0][0x37c] ;  /* 0x0000df00ff017b82 */ /* 0x000ff00000000800 */
[----:B------:R-:W0:Y:S01]  /*0010*/  LDC.64 R10, c[0x0][0x388] ;  /* 0x0000e200ff0a7b82 */ /* 0x000e220000000a00 */
[----:B------:R-:W0:Y:S01]  /*0020*/  LDCU.64 UR6, c[0x0][0x358] ;  /* 0x00006b00ff0677ac */ /* 0x000e220008000a00 */
[----:B------:R-:W1:Y:S01]  /*0030*/  LDCU.64 UR4, c[0x3][0x190] ;  /* 0x00c03200ff0477ac */ /* 0x000e620008000a00 */
[----:B------:R-:W2:Y:S01]  /*0040*/  LDCU.64 UR8, c[0x3][0x198] ;  /* 0x00c03300ff0877ac */ /* 0x000ea20008000a00 */
[----:B------:R-:W3:Y:S01]  /*0050*/  LDCU.64 UR10, c[0x3][0x1a0] ;  /* 0x00c03400ff0a77ac */ /* 0x000ee20008000a00 */
[----:B------:R-:W4:Y:S01]  /*0060*/  LDCU.64 UR12, c[0x3][0x1a8] ;  /* 0x00c03500ff0c77ac */ /* 0x000f220008000a00 */
[----:B0-----:R-:W5:Y:S02]  /*0070*/  LDG.E R8, desc[UR6][R10.64+0x40] ;  /* 0x000040060a087981 */ /* 0x001f64000c1e1900 */
[----:B-----5:R-:W-:-:S13]  /*0080*/  ISETP.NE.AND P0, PT, R8, RZ, PT ;  /* 0x000000ff0800720c */ /* 0x020fda0003f05270 */
[----:B-1234-:R-:W-:Y:S05]  /*0090*/  @!P0 BRA `(.L_x_276) ;  /* 0x0000000000688947 */ /* 0x01efea0003800000 */
[----:B------:R-:W0:Y:S01]  /*00a0*/  LDC.64 R26, c[0x3][0x1a8] ;  /* 0x00c06a00ff1a7b82 */ /* 0x000e220000000a00 */
[----:B------:R-:W-:Y:S01]  /*00b0*/  IMAD.U32 R3, RZ, RZ, UR4 ;  /* 0x00000004ff037e24 */ /* 0x000fe2000f8e00ff */
[----:B------:R-:W-:Y:S01]  /*00c0*/  CS2R R18, SRZ ;  /* 0x0000000000127805 */ /* 0x000fe2000001ff00 */
[----:B------:R-:W-:Y:S01]  /*00d0*/  IMAD.U32 R0, RZ, RZ, UR5 ;  /* 0x00000005ff007e24 */ /* 0x000fe2000f8e00ff */
[----:B------:R-:W-:Y:S01]  /*00e0*/  CS2R R20, SRZ ;  /* 0x0000000000147805 */ /* 0x000fe2000001ff00 */
[----:B------:R-:W-:Y:S01]  /*00f0*/  IMAD.U32 R5, RZ, RZ, UR8 ;  /* 0x00000008ff057e24 */ /* 0x000fe2000f8e00ff */
[----:B------:R-:W-:Y:S01]  /*0100*/  CS2R R22, SRZ ;  /* 0x0000000000167805 */ /* 0x000fe2000001ff00 */
[----:B------:R-:W-:Y:S01]  /*0110*/  IMAD.U32 R2, RZ, RZ, UR9 ;  /* 0x00000009ff027e24 */ /* 0x000fe2000f8e00ff */
[----:B------:R-:W1:Y:S01]  /*0120*/  LDC.64 R28, c[0x3][0x1a0] ;  /* 0x00c06800ff1c7b82 */ /* 0x000e620000000a00 */
[----:B------:R-:W-:Y:S02]  /*0130*/  IMAD.U32 R7, RZ, RZ, UR10 ;  /* 0x0000000aff077e24 */ /* 0x000fe4000f8e00ff */
[----:B------:R-:W-:-:S02]  /*0140*/  IMAD.U32 R4, RZ, RZ, UR11 ;  /* 0x0000000bff047e24 */ /* 0x000fc4000f8e00ff */
[----:B------:R-:W-:Y:S02]  /*0150*/  IMAD.MOV.U32 R16, RZ, RZ, RZ ;  /* 0x000000ffff107224 */ /* 0x000fe400078e00ff */
[----:B------:R-:W-:Y:S01]  /*0160*/  IMAD.U32 R9, RZ, RZ, UR12 ;  /* 0x0000000cff097e24 */ /* 0x000fe2000f8e00ff */
[----:B------:R-:W2:Y:S01]  /*0170*/  LDC.64 R30, c[0x3][0x198] ;  /* 0x00c06600ff1e7b82 */ /* 0x000ea20000000a00 */
[----:B------:R-:W-:Y:S02]  /*0180*/  IMAD.U32 R6, RZ, RZ, UR13 ;  /* 0x0000000dff067e24 */ /* 0x000fe4000f8e00ff */
[----:B------:R-:W-:-:S05]  /*0190*/  IMAD.MOV.U32 R24, RZ, RZ, RZ ;  /* 0x000000ffff187224 */ /* 0x000fca00078e00ff */
[----:B------:R-:W3:Y:S01]  /*01a0*/  LDC.64 R32, c[0x3][0x190] ;  /* 0x00c06400ff207b82 */ /* 0x000ee20000000a00 */
[----:B0-----:R-:W-:Y:S02]  /*01b0*/  IMAD.MOV.U32 R60, RZ, RZ, R26 ;  /* 0x000000ffff3c7224 */ /* 0x001fe400078e001a */
[----:B------:R-:W-:Y:S02]  /*01c0*/  IMAD.MOV.U32 R61, RZ, RZ, R27 ;  /* 0x000000ffff3d7224 */ /* 0x000fe400078e001b */
[----:B-1----:R-:W-:Y:S02]  /*01d0*/  IMAD.MOV.U32 R54, RZ, RZ, R28 ;  /* 0x000000ffff367224 */ /* 0x002fe400078e001c */
[----:B------:R-:W-:Y:S02]  /*01e0*/  IMAD.MOV.U32 R55, RZ, RZ, R29 ;  /* 0x000000ffff377224 */ /* 0x000fe400078e001d */
[----:B--2---:R-:W-:Y:S02]  /*01f0*/  IMAD.MOV.U32 R52, RZ, RZ, R30 ;  /* 0x000000ffff347224 */ /* 0x004fe400078e001e */
[----:B------:R-:W-:-:S02]  /*0200*/  IMAD.MOV.U32 R53, RZ, RZ, R31 ;  /* 0x000000ffff357224 */ /* 0x000fc400078e001f */
[----:B---3--:R-:W-:Y:S02]  /*0210*/  IMAD.MOV.U32 R50, RZ, RZ, R32 ;  /* 0x000000ffff327224 */ /* 0x008fe400078e0020 */
[----:B------:R-:W-:Y:S01]  /*0220*/  IMAD.MOV.U32 R51, RZ, RZ, R33 ;  /* 0x000000ffff337224 */ /* 0x000fe200078e0021 */
[----:B------:R-:W-:Y:S06]  /*0230*/  BRA `(.L_x_277) ;  /* 0x0000000000607947 */ /* 0x000fec0003800000 */
.L_x_276:
        /* <DEDUP_REMOVED lines=23> */
[----:B0-----:R-:W-:-:S07]  /*03b0*/  IMAD.U32 R24, RZ, RZ, UR5 ;  /* 0x00000005ff187e24 */ /* 0x001fce000f8e00ff */
.L_x_277:
        /* <DEDUP_REMOVED lines=8> */
[----:B------:R-:W-:Y:S02]  /*0440*/  IMAD.U32 R10, RZ, RZ, UR11 ;  /* 0x0000000bff0a7e24 */ /* 0x000fe4000f8e00ff */
[----:B------:R-:W-:-:S02]  /*0450*/  IMAD.U32 R15, RZ, RZ, UR8 ;  /* 0x00000008ff0f7e24 */ /* 0x000fc4000f8e00ff */
[----:B------:R-:W-:Y:S02]  /*0460*/  IMAD.U32 R12, RZ, RZ, UR9 ;  /* 0x00000009ff0c7e24 */ /* 0x000fe4000f8e00ff */
[----:B------:R-:W-:Y:S02]  /*0470*/  IMAD.U32 R17, RZ, RZ, UR4 ;  /* 0x00000004ff117e24 */ /* 0x000fe4000f8e00ff */
[----:B------:R-:W-:Y:S02]  /*0480*/  IMAD.U32 R14, RZ, RZ, UR5 ;  /* 0x00000005ff0e7e24 */ /* 0x000fe4000f8e00ff */
[----:B------:R-:W-:Y:S02]  /*0490*/  IMAD.MOV.U32 R39, RZ, RZ, RZ ;  /* 0x000000ffff277224 */ /* 0x000fe400078e00ff */
[----:B------:R-:W-:Y:S01]  /*04a0*/  IMAD.MOV.U32 R48, RZ, RZ, RZ ;  /* 0x000000ffff307224 */ /* 0x000fe200078e00ff */
[----:B------:R-:W-:Y:S06]  /*04b0*/  @P0 BRA `(.L_x_278) ;  /* 0x0000011000080947 */ /* 0x000fec0003800000 */
[----:B------:R-:W-:Y:S01]  /*04c0*/  LOP3.LUT R11, R19, R23, R22, 0xfe, !PT ;  /* 0x00000017130b7212 */ /* 0x000fe200078efe16 */
[----:B------:R-:W-:Y:S01]  /*04d0*/  IMAD.U32 R8, RZ, RZ, UR13 ;  /* 0x0000000dff087e24 */ /* 0x000fe2000f8e00ff */
[----:B------:R-:W-:Y:S01]  /*04e0*/  LOP3.LUT R13, R20, R24, R21, 0xfe, !PT ;  /* 0x00000018140d7212 */ /* 0x000fe200078efe15 */
[----:B------:R-:W-:Y:S01]  /*04f0*/  IMAD.U32 R10, RZ, RZ, UR11 ;  /* 0x0000000bff0a7e24 */ /* 0x000fe2000f8e00ff */
[----:B------:R-:W-:Y:S01]  /*0500*/  LOP3.LUT P0, RZ, R11, R16, RZ, 0xfc, !PT ;  /* 0x000000100bff7212 */ /* 0x000fe2000780fcff */
[----:B------:R-:W-:Y:S02]  /*0510*/  IMAD.U32 R11, RZ, RZ, UR12 ;  /* 0x0000000cff0b7e24 */ /* 0x000fe4000f8e00ff */
[----:B------:R-:W-:Y:S01]  /*0520*/  IMAD.U32 R15, RZ, RZ, UR8 ;  /* 0x00000008ff0f7e24 */ /* 0x000fe2000f8e00ff */
[----:B------:R-:W-:Y:S01]  /*0530*/  LOP3.LUT P0, RZ, R13, R18, RZ, 0xfc, P0 ;  /* 0x000000120dff7212 */ /* 0x000fe2000000fcff */
[----:B------:R-:W-:Y:S02]  /*0540*/  IMAD.U32 R13, RZ, RZ, UR10 ;  /* 0x0000000aff0d7e24 */ /* 0x000fe4000f8e00ff */
[----:B------:R-:W-:-:S02]  /*0550*/  IMAD.U32 R12, RZ, RZ, UR9 ;  /* 0x00000009ff0c7e24 */ /* 0x000fc4000f8e00ff */
[----:B------:R-:W-:Y:S02]  /*0560*/  IMAD.U32 R17, RZ, RZ, UR4 ;  /* 0x00000004ff117e24 */ /* 0x000fe4000f8e00ff */
[----:B------:R-:W-:-:S06]  /*0570*/  IMAD.U32 R14, RZ, RZ, UR5 ;  /* 0x00000005ff0e7e24 */ /* 0x000fcc000f8e00ff */
[----:B------:R-:W-:Y:S05]  /*0580*/  @!P0 BRA `(.L_x_278) ;  /* 0x0000010c00d48947 */ /* 0x000fea0003800000 */
[----:B-----5:R-:W-:Y:S01]  /*0590*/  LOP3.LUT R11, R28, R32, R30, 0xfe, !PT ;  /* 0x000000201c0b7212 */ /* 0x020fe200078efe1e */
[----:B------:R-:W-:Y:S01]  /*05a0*/  IMAD.U32 R8, RZ, RZ, UR13 ;  /* 0x0000000dff087e24 */ /* 0x000fe2000f8e00ff */
[----:B------:R-:W-:Y:S01]  /*05b0*/  LOP3.LUT R13, R29, R33, R31, 0xfe, !PT ;  /* 0x000000211d0d7212 */ /* 0x000fe200078efe1f */
[----:B------:R-:W-:Y:S01]  /*05c0*/  IMAD.U32 R10, RZ, RZ, UR11 ;  /* 0x0000000bff0a7e24 */ /* 0x000fe2000f8e00ff */
[----:B------:R-:W-:Y:S01]  /*05d0*/  LOP3.LUT P0, RZ, R11, R26, RZ, 0xfc, !PT ;  /* 0x0000001a0bff7212 */ /* 0x000fe2000780fcff */
[----:B------:R-:W-:Y:S01]  /*05e0*/  IMAD.U32 R11, RZ, RZ, UR12 ;  /* 0x0000000cff0b7e24 */ /* 0x000fe2000f8e00ff */
[----:B------:R-:W-:Y:S01]  /*05f0*/  CS2R R46, SRZ ;  /* 0x00000000002e7805 */ /* 0x000fe2000001ff00 */
[----:B------:R-:W-:Y:S01]  /*0600*/  IMAD.U32 R15, RZ, RZ, UR8 ;  /* 0x00000008ff0f7e24 */ /* 0x000fe2000f8e00ff */
[----:B------:R-:W-:Y:S01]  /*0610*/  LOP3.LUT P0, RZ, R13, R27, RZ, 0xfc, P0 ;  /* 0x0000001b0dff7212 */ /* 0x000fe2000000fcff */
[----:B------:R-:W-:Y:S01]  /*0620*/  IMAD.U32 R13, RZ, RZ, UR10 ;  /* 0x0000000aff0d7e24 */ /* 0x000fe2000f8e00ff */
[----:B------:R-:W-:Y:S01]  /*0630*/  CS2R R44, SRZ ;  /* 0x00000000002c7805 */ /* 0x000fe2000001ff00 */
[----:B------:R-:W-:-:S02]  /*0640*/  IMAD.U32 R12, RZ, RZ, UR9 ;  /* 0x00000009ff0c7e24 */ /* 0x000fc4000f8e00ff */
[----:B------:R-:W-:Y:S02]  /*0650*/  IMAD.U32 R17, RZ, RZ, UR4 ;  /* 0x00000004ff117e24 */ /* 0x000fe4000f8e00ff */
[----:B------:R-:W-:Y:S02]  /*0660*/  IMAD.U32 R14, RZ, RZ, UR5 ;  /* 0x00000005ff0e7e24 */ /* 0x000fe4000f8e00ff */
[----:B------:R-:W-:Y:S02]  /*0670*/  IMAD.MOV.U32 R48, RZ, RZ, RZ ;  /* 0x000000ffff307224 */ /* 0x000fe400078e00ff */
[----:B------:R-:W-:Y:S02]  /*0680*/  IMAD.MOV.U32 R43, RZ, RZ, RZ ;  /* 0x000000ffff2b7224 */ /* 0x000fe400078e00ff */
[----:B------:R-:W-:Y:S05]  /*0690*/  @!P0 BRA `(.L_x_278) ;  /* 0x0000010c00908947 */ /* 0x000fea0003800000 */
[----:B------:R-:W-:Y:S01]  /*06a0*/  CS2R R44, SRZ ;  /* 0x00000000002c7805 */ /* 0x000fe2000001ff00 */
[----:B------:R-:W-:Y:S01]  /*06b0*/  IMAD.WIDE.U32 R2, R30, R30, RZ ;  /* 0x0000001e1e027225 */ /* 0x000fe200078e00ff */
[----:B------:R-:W0:Y:S03]  /*06c0*/  LDC.64 R58, c[0x3][0xe0] ;  /* 0x00c03800ff3a7b82 */ /* 0x000e260000000a00 */
[----:B------:R-:W-:Y:S01]  /*06d0*/  IMAD.MOV.U32 R57, RZ, RZ, RZ ;  /* 0x000000ffff397224 */ /* 0x000fe200078e00ff */
[----:B------:R-:W-:Y:S01]  /*06e0*/  LOP3.LUT R0, R2, 0xfffffffd, RZ, 0xc0, !PT ;  /* 0xfffffffd02007812 */ /* 0x000fe200078ec0ff */
[----:B------:R-:W-:-:S04]  /*06f0*/  IMAD.WIDE.U32 R38, R28, R32, RZ ;  /* 0x000000201c267225 */ /* 0x000fc800078e00ff */
[----:B------:R-:W-:Y:S02]  /*0700*/  IMAD.MOV.U32 R7, RZ, RZ, RZ ;  /* 0x000000ffff077224 */ /* 0x000fe400078e00ff */
[----:B------:R-:W-:-:S04]  /*0710*/  IMAD.WIDE.U32 R46, R32, R32, RZ ;  /* 0x00000020202e7225 */ /* 0x000fc800078e00ff */
[----:B------:R-:W-:Y:S01]  /*0720*/  IMAD.IADD R56, R45, 0x1, R3 ;  /* 0x000000012d387824 */ /* 0x000fe200078e0203 */
[----:B------:R-:W-:Y:S01]  /*0730*/  LOP3.LUT R46, R46, 0xfffffffd, RZ, 0xc0, !PT ;  /* 0xfffffffd2e2e7812 */ /* 0x000fe200078ec0ff */
[----:B------:R-:W-:-:S04]  /*0740*/  IMAD.WIDE.U32 R40, R30, R32, RZ ;  /* 0x000000201e287225 */ /* 0x000fc800078e00ff */
        /* <DEDUP_REMOVED lines=9> */
[----:B------:R-:W-:Y:S02]  /*07e0*/  IMAD.IADD R8, R3, 0x1, R44 ;  /* 0x0000000103087824 */ /* 0x000fe400078e022c */
[----:B------:R-:W-:Y:S01]  /*07f0*/  IMAD.MOV.U32 R9, RZ, RZ, RZ ;  /* 0x000000ffff097224 */ /* 0x000fe200078e00ff */
[----:B------:R-:W-:Y:S01]  /*0800*/  IADD3 R47, P4, P5, R6, R47, R10 ;  /* 0x0000002f062f7210 */ /* 0x000fe20007d9e00a */
[----:B------:R-:W-:-:S04]  /*0810*/  IMAD.WIDE.U32 R2, R26, R32, RZ ;  /* 0x000000201a027225 */ /* 0x000fc800078e00ff */
[----:B------:R-:W-:-:S04]  /*0820*/  IMAD.WIDE.U32 R12, R26, R33, RZ ;  /* 0x000000211a0c7225 */ /* 0x000fc800078e00ff */
[----:B------:R-:W-:Y:S02]  /*0830*/  IMAD.IADD R49, R57, 0x1, R5 ;  /* 0x0000000139317824 */ /* 0x000fe400078e0205 */
[----:B------:R-:W-:-:S04]  /*0840*/  IMAD.WIDE.U32 R4, R27, R32, RZ ;  /* 0x000000201b047225 */ /* 0x000fc800078e00ff */
[----:B------:R-:W-:Y:S02]  /*0850*/  IMAD.IADD R3, R3, 0x1, R9 ;  /* 0x0000000103037824 */ /* 0x000fe400078e0209 */
[----:B------:R-:W-:Y:S01]  /*0860*/  IMAD.IADD R66, R9, 0x1, R13 ;  /* 0x0000000109427824 */ /* 0x000fe200078e020d */
[----:B------:R-:W-:Y:S01]  /*0870*/  SHF.R.U32.HI R13, RZ, 0x1f, R47 ;  /* 0x0000001fff0d7819 */ /* 0x000fe2000001162f */
[----:B------:R-:W-:Y:S01]  /*0880*/  IMAD.WIDE.U32 R34, R31, R30, RZ ;  /* 0x0000001e1f227225 */ /* 0x000fe200078e00ff */
[----:B------:R-:W-:Y:S02]  /*0890*/  IADD3 R14, P3, P2, R12, R3, R4 ;  /* 0x000000030c0e7210 */ /* 0x000fe40007a7e004 */
[----:B------:R-:W-:Y:S01]  /*08a0*/  IADD3 R3, P1, PT, R13, R38, RZ ;  /* 0x000000260d037210 */ /* 0x000fe20007f3e0ff */
[----:B------:R-:W-:Y:S01]  /*08b0*/  IMAD.SHL.U32 R17, R34, 0x2, RZ ;  /* 0x0000000222117824 */ /* 0x000fe200078e00ff */
[----:B------:R-:W-:Y:S01]  /*08c0*/  IADD3.X R67, PT, PT, RZ, RZ, RZ, P3, P2 ;  /* 0x000000ffff437210 */ /* 0x000fe20001fe44ff */
[----:B------:R-:W-:Y:S01]  /*08d0*/  IMAD.MOV.U32 R15, RZ, RZ, RZ ;  /* 0x000000ffff0f7224 */ /* 0x000fe200078e00ff */
[----:B------:R-:W-:Y:S01]  /*08e0*/  ISETP.GT.U32.AND P0, PT, R38, R3, PT ;  /* 0x000000032600720c */ /* 0x000fe20003f04070 */
[----:B------:R-:W-:Y:S01]  /*08f0*/  IMAD.X R10, RZ, RZ, R25, P1 ;  /* 0x000000ffff0a7224 */ /* 0x000fe200008e0619 */
[----:B------:R-:W-:Y:S01]  /*0900*/  LOP3.LUT R17, R17, 0xfffffffe, RZ, 0xc0, !PT ;  /* 0xfffffffe11117812 */ /* 0x000fe200078ec0ff */
[----:B------:R-:W-:Y:S01]  /*0910*/  IMAD.MOV.U32 R48, RZ, RZ, RZ ;  /* 0x000000ffff307224 */ /* 0x000fe200078e00ff */
[----:B------:R-:W-:Y:S01]  /*0920*/  IADD3 R39, P1, PT, R3, R0, RZ ;  /* 0x0000000003277210 */ /* 0x000fe20007f3e0ff */
[----:B------:R-:W-:Y:S01]  /*0930*/  IMAD.IADD R35, R15, 0x1, R35 ;  /* 0x000000010f237824 */ /* 0x000fe200078e0223 */
[----:B------:R-:W-:Y:S01]  /*0940*/  ISETP.GT.U32.AND.EX P0, PT, R25, R10, PT, P0 ;  /* 0x0000000a1900720c */ /* 0x000fe20003f04100 */
[----:B------:R-:W-:Y:S01]  /*0950*/  IMAD.WIDE.U32 R42, R33, R32, RZ ;  /* 0x00000020212a7225 */ /* 0x000fe200078e00ff */
[----:B------:R-:W-:-:S02]  /*0960*/  IADD3 R17, P6, PT, R17, R56, RZ ;  /* 0x0000003811117210 */ /* 0x000fc40007fde0ff */
[----:B------:R-:W-:Y:S01]  /*0970*/  SEL R0, R38, R3, P0 ;  /* 0x0000000326007207 */ /* 0x000fe20000000000 */
[----:B------:R-:W-:Y:S01]  /*0980*/  IMAD.MOV.U32 R9, RZ, RZ, RZ ;  /* 0x000000ffff097224 */ /* 0x000fe200078e00ff */
[----:B------:R-:W-:Y:S01]  /*0990*/  SEL R3, R25, R10, P0 ;  /* 0x0000000a19037207 */ /* 0x000fe20000000000 */
[----:B------:R-:W-:Y:S01]  /*09a0*/  IMAD.IADD R36, R5, 0x1, R48 ;  /* 0x0000000105247824 */ /* 0x000fe200078e0230 */
[----:B------:R-:W-:Y:S01]  /*09b0*/  ISETP.GT.U32.AND P0, PT, R0, R39, PT ;  /* 0x000000270000720c */ /* 0x000fe20003f04070 */
[----:B------:R-:W-:Y:S01]  /*09c0*/  IMAD.SHL.U32 R69, R42, 0x2, RZ ;  /* 0x000000022a457824 */ /* 0x000fe200078e00ff */
[C---:B------:R-:W-:Y:S01]  /*09d0*/  SHF.L.U64.HI R37, R34.reuse, 0x1, R35 ;  /* 0x0000000122257819 */ /* 0x040fe20000010223 */
[----:B------:R-:W-:Y:S01]  /*09e0*/  IMAD.WIDE.U32 R4, R29, R33, R8 ;  /* 0x000000211d047225 */ /* 0x000fe200078e0008 */
[--C-:B------:R-:W-:Y:S02]  /*09f0*/  SHF.R.U64 R12, R34, 0x1f, R35.reuse ;  /* 0x0000001f220c7819 */ /* 0x100fe40000001223 */
[----:B------:R-:W-:Y:S01]  /*0a00*/  SHF.R.U32.HI R0, RZ, 0x1f, R35 ;  /* 0x0000001fff007819 */ /* 0x000fe20000011623 */
[----:B------:R-:W-:Y:S01]  /*0a10*/  IMAD.X R6, R10, 0x1, R17, P1 ;  /* 0x000000010a067824 */ /* 0x000fe200008e0611 */
[----:B------:R-:W1:Y:S01]  /*0a20*/  LDC.64 R34, c[0x3][RZ] ;  /* 0x00c00000ff227b82 */ /* 0x000e620000000a00 */
[----:B------:R-:W-:Y:S01]  /*0a30*/  LOP3.LUT R69, R69, 0xfffffffe, RZ, 0xc0, !PT ;  /* 0xfffffffe45457812 */ /* 0x000fe200078ec0ff */
[----:B------:R-:W-:Y:S01]  /*0a40*/  IMAD.IADD R68, R44, 0x1, R5 ;  /* 0x000000012c447824 */ /* 0x000fe200078e0205 */
[----:B------:R-:W-:Y:S01]  /*0a50*/  IADD3 R10, P2, P3, R41, R4, R49 ;  /* 0x00000004290a7210 */ /* 0x000fe20007b5e031 */
[----:B------:R-:W-:Y:S01]  /*0a60*/  IMAD.WIDE.U32 R64, R28, R31, RZ ;  /* 0x0000001f1c407225 */ /* 0x000fe200078e00ff */
[----:B------:R-:W-:-:S02]  /*0a70*/  ISETP.GT.U32.AND.EX P0, PT, R3, R6, PT, P0 ;  /* 0x000000060300720c */ /* 0x000fc40003f04100 */
[----:B------:R-:W-:Y:S01]  /*0a80*/  LOP3.LUT R3, R37, 0x1, RZ, 0xc0, !PT ;  /* 0x0000000125037812 */ /* 0x000fe200078ec0ff */
[----:B------:R-:W-:Y:S01]  /*0a90*/  IMAD.WIDE.U32 R8, R28, R30, RZ ;  /* 0x0000001e1c087225 */ /* 0x000fe200078e00ff */
[----:B------:R-:W-:Y:S02]  /*0aa0*/  LOP3.LUT R4, R12, 0xfffffffe, RZ, 0xc0, !PT ;  /* 0xfffffffe0c047812 */ /* 0x000fe400078ec0ff */
[----:B------:R-:W-:Y:S01]  /*0ab0*/  LOP3.LUT R5, R0, 0x1, RZ, 0xc0, !PT ;  /* 0x0000000100057812 */ /* 0x000fe200078ec0ff */
[----:B------:R-:W-:Y:S01]  /*0ac0*/  IMAD.X R3, RZ, RZ, R3, P6 ;  /* 0x000000ffff037224 */ /* 0x000fe200030e0603 */
[----:B------:R-:W-:Y:S01]  /*0ad0*/  IADD3 R69, P1, PT, R69, R62, RZ ;  /* 0x0000003e45457210 */ /* 0x000fe20007f3e0ff */
[----:B------:R-:W-:Y:S01]  /*0ae0*/  IMAD.IADD R49, R57, 0x1, R65 ;  /* 0x0000000139317824 */ /* 0x000fe200078e0241 */
[----:B------:R-:W-:Y:S01]  /*0af0*/  SEL R65, RZ, 0x1, !P0 ;  /* 0x00000001ff417807 */ /* 0x000fe20004000000 */
[----:B------:R-:W-:Y:S01]  /*0b00*/  IMAD.WIDE.U32 R4, R31, R31, R4 ;  /* 0x0000001f1f047225 */ /* 0x000fe200078e0004 */
[----:B------:R-:W-:-:S03]  /*0b10*/  IADD3.X R68, PT, PT, RZ, R68, RZ, P2, P3 ;  /* 0x00000044ff447210 */ /* 0x000fc600017e64ff */
[----:B0-----:R-:W-:Y:S01]  /*0b20*/  IMAD R0, R69, R58, RZ ;  /* 0x0000003a45007224 */ /* 0x001fe200078e02ff */
[----:B------:R-:W-:Y:S01]  /*0b30*/  IADD3 R12, P0, P6, R3, R4, R10 ;  /* 0x00000004030c7210 */ /* 0x000fe20007e1e00a */
[----:B------:R-:W-:-:S04]  /*0b40*/  IMAD.WIDE.U32 R62, R29, R30, RZ ;  /* 0x0000001e1d3e7225 */ /* 0x000fc800078e00ff */
[----:B------:R-:W-:Y:S02]  /*0b50*/  IMAD.IADD R41, R57, 0x1, R9 ;  /* 0x0000000139297824 */ /* 0x000fe400078e0209 */
[----:B------:R-:W-:Y:S02]  /*0b60*/  IMAD.IADD R3, R15, 0x1, R5 ;  /* 0x000000010f037824 */ /* 0x000fe400078e0205 */
[----:B------:R-:W-:Y:S01]  /*0b70*/  IMAD.WIDE.U32 R4, R46, R58, RZ ;  /* 0x0000003a2e047225 */ /* 0x000fe200078e00ff */
[----:B------:R-:W-:-:S03]  /*0b80*/  IADD3 R41, P3, P2, R64, R41, R62 ;  /* 0x0000002940297210 */ /* 0x000fc60007a7e03e */
[----:B------:R-:W-:Y:S01]  /*0b90*/  IMAD R17, R46, R59, R0 ;  /* 0x0000003b2e117224 */ /* 0x000fe200078e0200 */
[----:B------:R-:W-:Y:S01]  /*0ba0*/  IADD3.X R0, PT, PT, RZ, RZ, RZ, P3, P2 ;  /* 0x000000ffff007210 */ /* 0x000fe20001fe44ff */
[----:B------:R-:W-:Y:S01]  /*0bb0*/  IMAD.IADD R56, R44, 0x1, R63 ;  /* 0x000000012c387824 */ /* 0x000fe200078e023f */
[----:B------:R-:W-:Y:S01]  /*0bc0*/  IADD3 R12, P2, P3, R10, R12, R65 ;  /* 0x0000000c0a0c7210 */ /* 0x000fe20007b5e041 */
[----:B------:R-:W-:Y:S02]  /*0bd0*/  IMAD.MOV.U32 R37, RZ, RZ, RZ ;  /* 0x000000ffff257224 */ /* 0x000fe400078e00ff */
[----:B------:R-:W-:Y:S01]  /*0be0*/  IMAD.IADD R17, R5, 0x1, R17 ;  /* 0x0000000105117824 */ /* 0x000fe200078e0211 */
[----:B------:R-:W-:Y:S01]  /*0bf0*/  IADD3.X R5, PT, PT, RZ, R3, R68, P0, P6 ;  /* 0x00000003ff057210 */ /* 0x000fe200007ec444 */
[----:B------:R-:W-:Y:S02]  /*0c00*/  IMAD.MOV.U32 R57, RZ, RZ, RZ ;  /* 0x000000ffff397224 */ /* 0x000fe400078e00ff */
[----:B------:R-:W-:Y:S01]  /*0c10*/  IMAD.WIDE.U32 R36, R27, R33, R36 ;  /* 0x000000211b247225 */ /* 0x000fe200078e0024 */
[----:B------:R-:W-:-:S03]  /*0c20*/  IADD3.X R5, PT, PT, R68, R5, RZ, P2, P3 ;  /* 0x0000000544057210 */ /* 0x000fc600017e64ff */
[----:B------:R-:W-:Y:S01]  /*0c30*/  IMAD.WIDE.U32 R56, R29, R31, R56 ;  /* 0x0000001f1d387225 */ /* 0x000fe200078e0038 */
[----:B------:R-:W-:-:S03]  /*0c40*/  IADD3 R3, P0, P6, R67, R36, R66 ;  /* 0x0000002443037210 */ /* 0x000fc60007e1e042 */
[----:B-1----:R-:W-:Y:S01]  /*0c50*/  IMAD.WIDE.U32 R62, R17, R34, RZ ;  /* 0x00000022113e7225 */ /* 0x002fe200078e00ff */
[----:B------:R-:W-:-:S03]  /*0c60*/  IADD3 R49, P3, PT, R49, R56, RZ ;  /* 0x0000003831317210 */ /* 0x000fc60007f7e0ff */
[----:B------:R-:W-:Y:S02]  /*0c70*/  IMAD.IADD R9, R48, 0x1, R37 ;  /* 0x0000000130097824 */ /* 0x000fe400078e0225 */
[----:B------:R-:W-:-:S03]  /*0c80*/  IMAD.WIDE.U32 R36, R4, R34, RZ ;  /* 0x0000002204247225 */ /* 0x000fc600078e00ff */
[----:B------:R-:W-:Y:S01]  /*0c90*/  IADD3.X R9, PT, PT, RZ, R9, RZ, P0, P6 ;  /* 0x00000009ff097210 */ /* 0x000fe200007ec4ff */
[----:B------:R-:W-:Y:S01]  /*0ca0*/  IMAD.WIDE.U32 R62, P2, R4, R35, R62 ;  /* 0x00000023043e7225 */ /* 0x000fe2000784003e */
[----:B------:R-:W-:-:S03]  /*0cb0*/  IADD3 RZ, P6, PT, R46, R36, RZ ;  /* 0x000000242eff7210 */ /* 0x000fc60007fde0ff */
[----:B------:R-:W-:Y:S01]  /*0cc0*/  IMAD.X R48, R44, 0x1, R57, P3 ;  /* 0x000000012c307824 */ /* 0x000fe200018e0639 */
[----:B------:R-:W-:Y:S01]  /*0cd0*/  IADD3 R65, P3, PT, R65, R2, RZ ;  /* 0x0000000241417210 */ /* 0x000fe20007f7e0ff */
[----:B------:R-:W-:Y:S01]  /*0ce0*/  IMAD.MOV.U32 R71, RZ, RZ, RZ ;  /* 0x000000ffff477224 */ /* 0x000fe200078e00ff */
[----:B------:R-:W-:Y:S01]  /*0cf0*/  IADD3 R10, P0, PT, R37, R62, RZ ;  /* 0x0000003e250a7210 */ /* 0x000fe20007f1e0ff */
[----:B------:R-:W-:Y:S01]  /*0d00*/  IMAD.X R57, RZ, RZ, RZ, P2 ;  /* 0x000000ffff397224 */ /* 0x000fe200010e06ff */
[----:B------:R-:W0:Y:S01]  /*0d10*/  LDC.64 R36, c[0x3][0x8] ;  /* 0x00c00200ff247b82 */ /* 0x000e220000000a00 */
[----:B------:R-:W-:Y:S01]  /*0d20*/  IMAD.X R67, RZ, RZ, R14, P3 ;  /* 0x000000ffff437224 */ /* 0x000fe200018e060e */
[----:B------:R-:W-:Y:S01]  /*0d30*/  ISETP.GT.U32.AND P3, PT, R2, R65, PT ;  /* 0x000000410200720c */ /* 0x000fe20003f64070 */
[----:B------:R-:W-:Y:S01]  /*0d40*/  IMAD.MOV.U32 R56, RZ, RZ, R63 ;  /* 0x000000ffff387224 */ /* 0x000fe200078e003f */
[----:B------:R-:W-:Y:S01]  /*0d50*/  IADD3.X RZ, P2, PT, R69, R10, RZ, P6, !PT ;  /* 0x0000000a45ff7210 */ /* 0x000fe2000375e4ff */
[----:B------:R-:W-:Y:S01]  /*0d60*/  IMAD.IADD R69, R43, 0x1, R71 ;  /* 0x000000012b457824 */ /* 0x000fe200078e0247 */
[----:B------:R-:W-:Y:S01]  /*0d70*/  ISETP.GT.U32.AND.EX P3, PT, R14, R67, PT, P3 ;  /* 0x000000430e00720c */ /* 0x000fe20003f64130 */
[----:B------:R-:W-:Y:S01]  /*0d80*/  IMAD.WIDE.U32.X R56, R17, R35, R56, P0 ;  /* 0x0000002311387225 */ /* 0x000fe200000e0438 */
[----:B------:R-:W-:-:S02]  /*0d90*/  IADD3 R10, P6, PT, R65, R8, RZ ;  /* 0x00000008410a7210 */ /* 0x000fc40007fde0ff */
[----:B------:R-:W-:Y:S02]  /*0da0*/  SEL R43, R2, R65, P3 ;  /* 0x00000041022b7207 */ /* 0x000fe40001800000 */
[----:B------:R-:W-:Y:S01]  /*0db0*/  SEL R65, R14, R67, P3 ;  /* 0x000000430e417207 */ /* 0x000fe20001800000 */
[----:B------:R-:W-:Y:S01]  /*0dc0*/  IMAD.X R44, R67, 0x1, R41, P6 ;  /* 0x00000001432c7824 */ /* 0x000fe200030e0629 */
[----:B------:R-:W-:Y:S02]  /*0dd0*/  IADD3 R64, P3, P6, R0, R49, R3 ;  /* 0x0000003100407210 */ /* 0x000fe40007e7e003 */
[----:B------:R-:W-:Y:S02]  /*0de0*/  ISETP.GT.U32.AND P0, PT, R43, R10, PT ;  /* 0x0000000a2b00720c */ /* 0x000fe40003f04070 */
[----:B------:R-:W-:Y:S02]  /*0df0*/  IADD3.X R63, P2, PT, RZ, R56, RZ, P2, !PT ;  /* 0x00000038ff3f7210 */ /* 0x000fe4000175e4ff */
[----:B------:R-:W-:-:S02]  /*0e00*/  IADD3.X R67, PT, PT, RZ, R48, R9, P3, P6 ;  /* 0x00000030ff437210 */ /* 0x000fc40001fec409 */
[----:B------:R-:W-:Y:S02]  /*0e10*/  ISETP.GT.U32.AND.EX P0, PT, R65, R44, PT, P0 ;  /* 0x0000002c4100720c */ /* 0x000fe40003f04100 */
[----:B------:R-:W-:Y:S02]  /*0e20*/  SHF.L.U64.HI R66, R42, 0x1, R69 ;  /* 0x000000012a427819 */ /* 0x000fe40000010245 */
[C---:B------:R-:W-:Y:S01]  /*0e30*/  SHF.L.U64.HI R65, R40.reuse, 0x1, R47 ;  /* 0x0000000128417819 */ /* 0x040fe2000001022f */
[----:B0-----:R-:W-:Y:S01]  /*0e40*/  IMAD.WIDE.U32 R46, R17, R36, RZ ;  /* 0x00000024112e7225 */ /* 0x001fe200078e00ff */
[----:B------:R-:W-:Y:S02]  /*0e50*/  LEA R63, P6, R40, R63, 0x1 ;  /* 0x0000003f283f7211 */ /* 0x000fe400078c08ff */
[----:B------:R-:W-:Y:S02]  /*0e60*/  SHF.R.U64 R42, R42, 0x1f, R69 ;  /* 0x0000001f2a2a7819 */ /* 0x000fe40000001245 */
[----:B------:R-:W-:Y:S01]  /*0e70*/  IADD3 R62, P3, PT, R39, R38, RZ ;  /* 0x00000026273e7210 */ /* 0x000fe20007f7e0ff */
[----:B------:R-:W-:Y:S01]  /*0e80*/  IMAD.X R38, RZ, RZ, R57, P2 ;  /* 0x000000ffff267224 */ /* 0x000fe200010e0639 */
[----:B------:R-:W-:Y:S01]  /*0e90*/  SHF.R.U32.HI R40, RZ, 0x1f, R69 ;  /* 0x0000001fff287819 */ /* 0x000fe20000011645 */
[----:B------:R-:W-:Y:S01]  /*0ea0*/  IMAD.WIDE.U32 R56, R4, R36, RZ ;  /* 0x0000002404387225 */ /* 0x000fe200078e00ff */
[----:B------:R-:W-:-:S02]  /*0eb0*/  LOP3.LUT R66, R66, 0x1, RZ, 0xc0, !PT ;  /* 0x0000000142427812 */ /* 0x000fc400078ec0ff */
[----:B------:R-:W-:Y:S01]  /*0ec0*/  LOP3.LUT R42, R42, 0xfffffffe, RZ, 0xc0, !PT ;  /* 0xfffffffe2a2a7812 */ /* 0x000fe200078ec0ff */
[----:B------:R-:W-:Y:S01]  /*0ed0*/  IMAD.X R75, R6, 0x1, R25, P3 ;  /* 0x00000001064b7824 */ /* 0x000fe200018e0619 */
[----:B------:R-:W-:Y:S02]  /*0ee0*/  LOP3.LUT R43, R40, 0x1, RZ, 0xc0, !PT ;  /* 0x00000001282b7812 */ /* 0x000fe400078ec0ff */
[----:B------:R-:W-:Y:S01]  /*0ef0*/  IADD3.X R38, P2, PT, R38, R65, RZ, P6, !PT ;  /* 0x0000004126267210 */ /* 0x000fe2000375e4ff */
[----:B------:R-:W-:-:S04]  /*0f00*/  IMAD.WIDE.U32 R46, P6, R4, R37, R46 ;  /* 0x00000025042e7225 */ /* 0x000fc800078c002e */
[----:B------:R-:W-:Y:S01]  /*0f10*/  IMAD.X R65, RZ, RZ, R66, P1 ;  /* 0x000000ffff417224 */ /* 0x000fe200008e0642 */
[----:B------:R-:W-:Y:S01]  /*0f20*/  IADD3 R25, P3, PT, R57, R46, RZ ;  /* 0x0000002e39197210 */ /* 0x000fe20007f7e0ff */
[----:B------:R-:W-:Y:S01]  /*0f30*/  IMAD.WIDE.U32 R42, R33, R33, R42 ;  /* 0x00000021212a7225 */ /* 0x000fe200078e002a */
[----:B------:R-:W-:Y:S02]  /*0f40*/  SEL R46, RZ, 0x1, !P0 ;  /* 0x00000001ff2e7807 */ /* 0x000fe40004000000 */
[----:B------:R-:W-:Y:S01]  /*0f50*/  IADD3 R57, P1, PT, R63, R56, RZ ;  /* 0x000000383f397210 */ /* 0x000fe20007f3e0ff */
[----:B------:R-:W-:Y:S01]  /*0f60*/  IMAD.IADD R56, R45, 0x1, R7 ;  /* 0x000000012d387824 */ /* 0x000fe200078e0207 */
[----:B------:R-:W-:Y:S01]  /*0f70*/  IADD3 R40, P0, PT, R65, R42, RZ ;  /* 0x0000002a41287210 */ /* 0x000fe20007f1e0ff */
[----:B------:R-:W-:Y:S01]  /*0f80*/  IMAD.X R65, RZ, RZ, RZ, P6 ;  /* 0x000000ffff417224 */ /* 0x000fe200030e06ff */
[----:B------:R-:W-:-:S03]  /*0f90*/  IADD3.X R63, P1, PT, R38, R25, RZ, P1, !PT ;  /* 0x00000019263f7210 */ /* 0x000fc60000f3e4ff */
[----:B------:R-:W-:Y:S01]  /*0fa0*/  IMAD.X R25, R71, 0x1, R43, P0 ;  /* 0x0000000147197824 */ /* 0x000fe200000e062b */
[----:B------:R-:W-:Y:S01]  /*0fb0*/  ISETP.GE.U32.AND P0, PT, R62, R39, PT ;  /* 0x000000273e00720c */ /* 0x000fe20003f06070 */
[----:B------:R-:W-:-:S03]  /*0fc0*/  IMAD R38, R63, R58, RZ ;  /* 0x0000003a3f267224 */ /* 0x000fc600078e02ff */
[----:B------:R-:W-:Y:S01]  /*0fd0*/  ISETP.GE.U32.AND.EX P0, PT, R75, R6, PT, P0 ;  /* 0x000000064b00720c */ /* 0x000fe20003f06100 */
[----:B------:R-:W-:-:S03]  /*0fe0*/  IMAD.WIDE.U32 R6, R57, R58, RZ ;  /* 0x0000003a39067225 */ /* 0x000fc600078e00ff */
[----:B------:R-:W-:Y:S01]  /*0ff0*/  SEL R45, RZ, 0x1, P0 ;  /* 0x00000001ff2d7807 */ /* 0x000fe20000000000 */
[----:B------:R-:W-:Y:S01]  /*1000*/  IMAD R69, R57, R59, R38 ;  /* 0x0000003b39457224 */ /* 0x000fe200078e0226 */
[----:B------:R-:W-:Y:S01]  /*1010*/  IADD3 R43, P0, P6, R49, R64, R46 ;  /* 0x00000040312b7210 */ /* 0x000fe20007e1e02e */
[----:B------:R-:W-:Y:S01]  /*1020*/  IMAD.MOV.U32 R64, RZ, RZ, R47 ;  /* 0x000000ffff407224 */ /* 0x000fe200078e002f */
[----:B------:R-:W0:Y:S01]  /*1030*/  LDC.64 R38, c[0x3][0x10] ;  /* 0x00c00400ff267b82 */ /* 0x000e220000000a00 */
[----:B------:R-:W-:Y:S01]  /*1040*/  IMAD.IADD R7, R7, 0x1, R69 ;  /* 0x0000000107077824 */ /* 0x000fe200078e0245 */
[----:B------:R-:W-:Y:S01]  /*1050*/  IADD3.X R42, PT, PT, R48, R67, RZ, P0, P6 ;  /* 0x00000043302a7210 */ /* 0x000fe200007ec4ff */
[----:B------:R-:W-:Y:S01]  /*1060*/  IMAD.WIDE.U32.X R64, R17, R37, R64, P3 ;  /* 0x0000002511407225 */ /* 0x000fe200018e0440 */
[----:B------:R-:W-:-:S03]  /*1070*/  IADD3 R47, P3, PT, R45, R10, RZ ;  /* 0x0000000a2d2f7210 */ /* 0x000fc60007f7e0ff */
[----:B------:R-:W-:Y:S01]  /*1080*/  IMAD.WIDE.U32 R68, R7, R34, RZ ;  /* 0x0000002207447225 */ /* 0x000fe200078e00ff */
[----:B------:R-:W-:Y:S02]  /*1090*/  ISETP.GT.U32.AND P0, PT, R10, R47, PT ;  /* 0x0000002f0a00720c */ /* 0x000fe40003f04070 */
[----:B------:R-:W-:Y:S01]  /*10a0*/  IADD3.X R73, P2, P6, R64, RZ, RZ, P1, P2 ;  /* 0x000000ff40497210 */ /* 0x000fe20000e444ff */
[----:B------:R-:W-:Y:S01]  /*10b0*/  IMAD.X R71, RZ, RZ, R44, P3 ;  /* 0x000000ffff477224 */ /* 0x000fe200018e062c */
[----:B------:R-:W-:Y:S01]  /*10c0*/  IADD3 R49, P3, PT, R47, R8, RZ ;  /* 0x000000082f317210 */ /* 0x000fe20007f7e0ff */
[----:B------:R-:W-:Y:S01]  /*10d0*/  IMAD.WIDE.U32 R66, R6, R34, RZ ;  /* 0x0000002206427225 */ /* 0x000fe200078e00ff */
[----:B------:R-:W-:Y:S02]  /*10e0*/  IADD3.X R72, PT, PT, R65, RZ, RZ, P2, P6 ;  /* 0x000000ff41487210 */ /* 0x000fe400017ec4ff */
[----:B------:R-:W-:Y:S01]  /*10f0*/  ISETP.GT.U32.AND.EX P0, PT, R44, R71, PT, P0 ;  /* 0x000000472c00720c */ /* 0x000fe20003f04100 */
[----:B------:R-:W-:Y:S01]  /*1100*/  IMAD.WIDE.U32 R68, P1, R6, R35, R68 ;  /* 0x0000002306447225 */ /* 0x000fe20007820044 */
[----:B------:R-:W-:-:S02]  /*1110*/  IADD3 RZ, P2, PT, R57, R66, RZ ;  /* 0x0000004239ff7210 */ /* 0x000fc40007f5e0ff */
[----:B------:R-:W-:Y:S01]  /*1120*/  SEL R8, R10, R47, P0 ;  /* 0x0000002f0a087207 */ /* 0x000fe20000000000 */
[----:B------:R-:W-:Y:S01]  /*1130*/  IMAD.IADD R46, R11, 0x1, R15 ;  /* 0x000000010b2e7824 */ /* 0x000fe200078e020f */
[----:B------:R-:W-:Y:S01]  /*1140*/  IADD3 R66, P6, PT, R67, R68, RZ ;  /* 0x0000004443427210 */ /* 0x000fe20007fde0ff */
[----:B------:R-:W1:Y:S01]  /*1150*/  LDC.64 R10, c[0x3][0x18] ;  /* 0x00c00600ff0a7b82 */ /* 0x000e620000000a00 */
[----:B------:R-:W-:Y:S01]  /*1160*/  IMAD.X R67, RZ, RZ, RZ, P1 ;  /* 0x000000ffff437224 */ /* 0x000fe200008e06ff */
[----:B------:R-:W-:Y:S01]  /*1170*/  IADD3 R73, P1, PT, R73, R62, RZ ;  /* 0x0000003e49497210 */ /* 0x000fe20007f3e0ff */
[----:B0-----:R-:W-:Y:S01]  /*1180*/  IMAD.WIDE.U32 R64, R17, R38, RZ ;  /* 0x0000002611407225 */ /* 0x001fe200078e00ff */
[----:B------:R-:W-:Y:S02]  /*1190*/  IADD3.X RZ, P2, PT, R63, R66, RZ, P2, !PT ;  /* 0x000000423fff7210 */ /* 0x000fe4000175e4ff */
[----:B------:R-:W-:Y:S01]  /*11a0*/  SEL R44, R44, R71, P0 ;  /* 0x000000472c2c7207 */ /* 0x000fe20000000000 */
[----:B------:R-:W-:Y:S01]  /*11b0*/  IMAD.MOV.U32 R66, RZ, RZ, R69 ;  /* 0x000000ffff427224 */ /* 0x000fe200078e0045 */
[----:B------:R-:W-:Y:S01]  /*11c0*/  IADD3.X R72, P0, PT, R72, R75, RZ, P1, !PT ;  /* 0x0000004b48487210 */ /* 0x000fe20000f1e4ff */
[----:B------:R-:W-:Y:S01]  /*11d0*/  IMAD.WIDE.U32 R62, R4, R38, RZ ;  /* 0x00000026043e7225 */ /* 0x000fe200078e00ff */
[----:B------:R-:W-:-:S03]  /*11e0*/  IADD3.X R75, PT, PT, RZ, RZ, RZ, P4, P5 ;  /* 0x000000ffff4b7210 */ /* 0x000fc600027ea4ff */
[----:B------:R-:W-:Y:S01]  /*11f0*/  IMAD.WIDE.U32.X R66, R7, R35, R66, P6 ;  /* 0x0000002307427225 */ /* 0x000fe200030e0442 */
[----:B------:R-:W-:-:S03]  /*1200*/  IADD3 R48, P1, PT, R73, R62, RZ ;  /* 0x0000003e49307210 */ /* 0x000fc60007f3e0ff */
[----:B------:R-:W-:Y:S01]  /*1210*/  IMAD.X R41, R71, 0x1, R41, P3 ;  /* 0x0000000147297824 */ /* 0x000fe200018e0629 */
[----:B------:R-:W-:Y:S01]  /*1220*/  IADD3.X R47, P2, PT, RZ, R66, RZ, P2, !PT ;  /* 0x00000042ff2f7210 */ /* 0x000fe2000175e4ff */
[----:B------:R-:W-:-:S03]  /*1230*/  IMAD.WIDE.U32 R64, P3, R4, R39, R64 ;  /* 0x0000002704407225 */ /* 0x000fc60007860040 */
[----:B------:R-:W-:Y:S01]  /*1240*/  IADD3 R47, P5, PT, R47, R48, RZ ;  /* 0x000000302f2f7210 */ /* 0x000fe20007fbe0ff */
[----:B------:R-:W-:-:S04]  /*1250*/  IMAD.WIDE.U32 R70, R7, R36, RZ ;  /* 0x0000002407467225 */ /* 0x000fc800078e00ff */
[----:B------:R-:W-:Y:S01]  /*1260*/  IMAD.X R57, RZ, RZ, R67, P2 ;  /* 0x000000ffff397224 */ /* 0x000fe200010e0643 */
[----:B------:R-:W-:Y:S01]  /*1270*/  IADD3 R77, P2, PT, R63, R64, RZ ;  /* 0x000000403f4d7210 */ /* 0x000fe20007f5e0ff */
[----:B------:R-:W-:Y:S02]  /*1280*/  IMAD.X R67, RZ, RZ, RZ, P3 ;  /* 0x000000ffff437224 */ /* 0x000fe400018e06ff */
[----:B------:R-:W-:Y:S01]  /*1290*/  IMAD.WIDE.U32 R68, R6, R36, RZ ;  /* 0x0000002406447225 */ /* 0x000fe200078e00ff */
[----:B------:R-:W-:-:S03]  /*12a0*/  IADD3.X R64, P1, PT, R72, R77, RZ, P1, !PT ;  /* 0x0000004d48407210 */ /* 0x000fc60000f3e4ff */
[----:B------:R-:W-:Y:S01]  /*12b0*/  IMAD.WIDE.U32 R62, P3, R6, R37, R70 ;  /* 0x00000025063e7225 */ /* 0x000fe20007860046 */
[----:B------:R-:W-:-:S03]  /*12c0*/  IADD3 R48, P4, PT, R47, R68, RZ ;  /* 0x000000442f307210 */ /* 0x000fc60007f9e0ff */
[----:B------:R-:W-:Y:S01]  /*12d0*/  IMAD.MOV.U32 R47, RZ, RZ, RZ ;  /* 0x000000ffff2f7224 */ /* 0x000fe200078e00ff */
[----:B------:R-:W-:Y:S01]  /*12e0*/  IADD3 R62, P6, PT, R69, R62, RZ ;  /* 0x0000003e453e7210 */ /* 0x000fe20007fde0ff */
[----:B-1----:R-:W-:-:S04]  /*12f0*/  IMAD.WIDE.U32 R70, R17, R10, RZ ;  /* 0x0000000a11467225 */ /* 0x002fc800078e00ff */
[----:B------:R-:W-:Y:S02]  /*1300*/  IMAD.X R73, RZ, RZ, RZ, P3 ;  /* 0x000000ffff497224 */ /* 0x000fe400018e06ff */
[----:B------:R-:W-:Y:S02]  /*1310*/  IMAD.MOV.U32 R72, RZ, RZ, R63 ;  /* 0x000000ffff487224 */ /* 0x000fe400078e003f */
[----:B------:R-:W-:Y:S02]  /*1320*/  IMAD.MOV.U32 R66, RZ, RZ, R65 ;  /* 0x000000ffff427224 */ /* 0x000fe400078e0041 */
[----:B------:R-:W-:Y:S01]  /*1330*/  IMAD.WIDE.U32 R68, R31, R33, R46 ;  /* 0x000000211f447225 */ /* 0x000fe200078e002e */
[----:B------:R-:W-:-:S03]  /*1340*/  IADD3.X R47, P5, PT, R57, R64, RZ, P5, !PT ;  /* 0x00000040392f7210 */ /* 0x000fc60002fbe4ff */
[----:B------:R-:W-:Y:S01]  /*1350*/  IMAD.WIDE.U32.X R72, R7, R37, R72, P6 ;  /* 0x0000002507487225 */ /* 0x000fe200030e0448 */
[----:B------:R-:W-:-:S03]  /*1360*/  IADD3.X R47, P4, PT, R47, R62, RZ, P4, !PT ;  /* 0x0000003e2f2f7210 */ /* 0x000fc6000279e4ff */
[----:B------:R-:W-:Y:S01]  /*1370*/  IMAD.WIDE.U32.X R64, R17, R39, R66, P2 ;  /* 0x0000002711407225 */ /* 0x000fe200010e0442 */
[----:B------:R-:W-:Y:S02]  /*1380*/  IADD3 R66, P2, P3, R75, R68, R56 ;  /* 0x000000444b427210 */ /* 0x000fe40007b5e038 */
[----:B------:R-:W-:Y:S01]  /*1390*/  IADD3.X R67, P4, P5, R72, RZ, RZ, P4, P5 ;  /* 0x000000ff48437210 */ /* 0x000fe2000258a4ff */
[----:B------:R-:W-:-:S03]  /*13a0*/  IMAD.WIDE.U32 R70, P6, R4, R11, R70 ;  /* 0x0000000b04467225 */ /* 0x000fc600078c0046 */
[----:B------:R-:W-:Y:S01]  /*13b0*/  IADD3.X R73, PT, PT, R73, RZ, RZ, P4, P5 ;  /* 0x000000ff49497210 */ /* 0x000fe200027ea4ff */
[----:B------:R-:W-:Y:S01]  /*13c0*/  IMAD.IADD R75, R15, 0x1, R69 ;  /* 0x000000010f4b7824 */ /* 0x000fe200078e0245 */
[----:B------:R-:W-:Y:S01]  /*13d0*/  IADD3.X R15, P1, P0, R64, RZ, RZ, P1, P0 ;  /* 0x000000ff400f7210 */ /* 0x000fe200008204ff */
[----:B------:R-:W-:Y:S01]  /*13e0*/  IMAD.X R57, RZ, RZ, RZ, P6 ;  /* 0x000000ffff397224 */ /* 0x000fe200030e06ff */
[----:B------:R-:W-:Y:S01]  /*13f0*/  IADD3 R46, P6, PT, R49, R2, RZ ;  /* 0x00000002312e7210 */ /* 0x000fe20007fde0ff */
[----:B------:R-:W-:Y:S01]  /*1400*/  IMAD.WIDE.U32 R62, R4, R10, RZ ;  /* 0x0000000a043e7225 */ /* 0x000fe200078e00ff */
[----:B------:R-:W-:Y:S02]  /*1410*/  IADD3.X R69, PT, PT, R65, RZ, RZ, P1, P0 ;  /* 0x000000ff41457210 */ /* 0x000fe40000fe04ff */
[----:B------:R-:W-:Y:S01]  /*1420*/  IADD3 R15, P1, PT, R15, R46, RZ ;  /* 0x0000002e0f0f7210 */ /* 0x000fe20007f3e0ff */
[----:B------:R-:W-:Y:S01]  /*1430*/  IMAD.X R2, R41, 0x1, R14, P6 ;  /* 0x0000000129027824 */ /* 0x000fe200030e060e */
[----:B------:R-:W-:Y:S01]  /*1440*/  IADD3 R77, P0, PT, R63, R70, RZ ;  /* 0x000000463f4d7210 */ /* 0x000fe20007f1e0ff */
[----:B------:R-:W-:Y:S01]  /*1450*/  IMAD R4, R47, R58, RZ ;  /* 0x0000003a2f047224 */ /* 0x000fe200078e02ff */
[----:B------:R-:W-:Y:S01]  /*1460*/  IADD3 R70, P4, PT, R15, R62, RZ ;  /* 0x0000003e0f467210 */ /* 0x000fe20007f9e0ff */
[----:B------:R-:W-:Y:S01]  /*1470*/  IMAD.WIDE.U32 R64, R7, R38, RZ ;  /* 0x0000002607407225 */ /* 0x000fe200078e00ff */
[----:B------:R-:W-:-:S02]  /*1480*/  IADD3.X R76, P1, PT, R69, R2, RZ, P1, !PT ;  /* 0x00000002454c7210 */ /* 0x000fc40000f3e4ff */
[----:B------:R-:W-:Y:S01]  /*1490*/  IADD3.X R75, PT, PT, RZ, R75, RZ, P2, P3 ;  /* 0x0000004bff4b7210 */ /* 0x000fe200017e64ff */
[----:B------:R-:W-:Y:S01]  /*14a0*/  IMAD.MOV.U32 R56, RZ, RZ, R71 ;  /* 0x000000ffff387224 */ /* 0x000fe200078e0047 */
[----:B------:R-:W-:Y:S01]  /*14b0*/  IADD3.X R76, P4, PT, R76, R77, RZ, P4, !PT ;  /* 0x0000004d4c4c7210 */ /* 0x000fe2000279e4ff */
[----:B------:R-:W-:-:S04]  /*14c0*/  IMAD.WIDE.U32 R14, R48, R58, RZ ;  /* 0x0000003a300e7225 */ /* 0x000fc800078e00ff */
[----:B------:R-:W-:Y:S02]  /*14d0*/  IMAD R71, R48, R59, R4 ;  /* 0x0000003b30477224 */ /* 0x000fe400078e0204 */
[----:B------:R-:W-:-:S04]  /*14e0*/  IMAD.WIDE.U32 R62, P5, R6, R39, R64 ;  /* 0x00000027063e7225 */ /* 0x000fc800078a0040 */
[----:B------:R-:W-:-:S04]  /*14f0*/  IMAD.WIDE.U32.X R56, R17, R11, R56, P0 ;  /* 0x0000000b11387225 */ /* 0x000fc800000e0438 */
[----:B------:R-:W-:Y:S01]  /*1500*/  IMAD.IADD R4, R15, 0x1, R71 ;  /* 0x000000010f047824 */ /* 0x000fe200078e0247 */
[----:B------:R-:W-:Y:S01]  /*1510*/  IADD3 R15, P0, PT, R67, R70, RZ ;  /* 0x00000046430f7210 */ /* 0x000fe20007f1e0ff */
[----:B------:R-:W-:Y:S01]  /*1520*/  IMAD.X R65, RZ, RZ, RZ, P5 ;  /* 0x000000ffff417224 */ /* 0x000fe200028e06ff */
[----:B------:R-:W-:Y:S01]  /*1530*/  IADD3.X R17, P1, P5, R56, RZ, RZ, P4, P1 ;  /* 0x000000ff38117210 */ /* 0x000fe200025224ff */
[----:B------:R-:W-:-:S03]  /*1540*/  IMAD.WIDE.U32 R68, R6, R38, RZ ;  /* 0x0000002606447225 */ /* 0x000fc600078e00ff */
[----:B------:R-:W-:Y:S01]  /*1550*/  IADD3.X R74, PT, PT, R57, RZ, RZ, P1, P5 ;  /* 0x000000ff394a7210 */ /* 0x000fe20000fea4ff */
[----:B------:R-:W-:Y:S01]  /*1560*/  IMAD.WIDE.U32 R70, R4, R34, RZ ;  /* 0x0000002204467225 */ /* 0x000fe200078e00ff */
[----:B------:R-:W-:Y:S02]  /*1570*/  IADD3 R78, P4, PT, R69, R62, RZ ;  /* 0x0000003e454e7210 */ /* 0x000fe40007f9e0ff */
[----:B------:R-:W-:Y:S01]  /*1580*/  IADD3 R72, P1, PT, R15, R68, RZ ;  /* 0x000000440f487210 */ /* 0x000fe20007f3e0ff */
[----:B------:R-:W-:Y:S01]  /*1590*/  IMAD.MOV.U32 R64, RZ, RZ, R63 ;  /* 0x000000ffff407224 */ /* 0x000fe200078e003f */
[----:B------:R-:W-:Y:S01]  /*15a0*/  IADD3.X R15, P0, PT, R73, R76, RZ, P0, !PT ;  /* 0x0000004c490f7210 */ /* 0x000fe2000071e4ff */
[----:B------:R-:W-:-:S04]  /*15b0*/  IMAD.WIDE.U32 R56, R7, R10, RZ ;  /* 0x0000000a07387225 */ /* 0x000fc800078e00ff */
[----:B------:R-:W-:-:S04]  /*15c0*/  IMAD.WIDE.U32 R68, R14, R34, RZ ;  /* 0x000000220e447225 */ /* 0x000fc800078e00ff */
[----:B------:R-:W-:Y:S01]  /*15d0*/  IMAD.WIDE.U32 R62, P6, R14, R35, R70 ;  /* 0x000000230e3e7225 */ /* 0x000fe200078c0046 */
[----:B------:R-:W-:Y:S02]  /*15e0*/  IADD3 RZ, P2, PT, R48, R68, RZ ;  /* 0x0000004430ff7210 */ /* 0x000fe40007f5e0ff */
[----:B------:R-:W-:Y:S01]  /*15f0*/  IADD3.X R48, P1, PT, R15, R78, RZ, P1, !PT ;  /* 0x0000004e0f307210 */ /* 0x000fe20000f3e4ff */
[----:B------:R-:W-:Y:S01]  /*1600*/  IMAD.WIDE.U32 R56, P5, R6, R11, R56 ;  /* 0x0000000b06387225 */ /* 0x000fe200078a0038 */
[----:B------:R-:W-:-:S03]  /*1610*/  IADD3 R62, P3, PT, R69, R62, RZ ;  /* 0x0000003e453e7210 */ /* 0x000fc60007f7e0ff */
[----:B------:R-:W-:Y:S01]  /*1620*/  IMAD.WIDE.U32.X R68, R7, R39, R64, P4 ;  /* 0x0000002707447225 */ /* 0x000fe200020e0440 */
[----:B------:R-:W-:-:S03]  /*1630*/  IADD3.X RZ, P2, PT, R47, R62, RZ, P2, !PT ;  /* 0x0000003e2fff7210 */ /* 0x000fc6000175e4ff */
[----:B------:R-:W-:Y:S01]  /*1640*/  IMAD.X R71, RZ, RZ, RZ, P6 ;  /* 0x000000ffff477224 */ /* 0x000fe200030e06ff */
[----:B------:R-:W-:Y:S01]  /*1650*/  IADD3 R73, P6, PT, R17, R40, RZ ;  /* 0x0000002811497210 */ /* 0x000fe20007fde0ff */
[----:B------:R-:W-:Y:S01]  /*1660*/  IMAD.X R65, RZ, RZ, RZ, P5 ;  /* 0x000000ffff417224 */ /* 0x000fe200028e06ff */
[----:B------:R-:W-:Y:S01]  /*1670*/  IADD3 R13, P5, P4, R13, R66, R66 ;  /* 0x000000420d0d7210 */ /* 0x000fe20007cbe042 */
[----:B------:R-:W-:Y:S01]  /*1680*/  IMAD.WIDE.U32 R66, R6, R10, RZ ;  /* 0x0000000a06427225 */ /* 0x000fe200078e00ff */
[----:B------:R-:W-:-:S03]  /*1690*/  IADD3.X R15, P0, P1, R68, RZ, RZ, P1, P0 ;  /* 0x000000ff440f7210 */ /* 0x000fc600009004ff */
        /* <DEDUP_REMOVED lines=9> */
[----:B------:R-:W-:Y:S01]  /*1730*/  IMAD.WIDE.U32 R62, R4, R36, RZ ;  /* 0x00000024043e7225 */ /* 0x000fe200078e00ff */
[----:B------:R-:W-:-:S02]  /*1740*/  IADD3.X R67, P2, PT, RZ, R56, RZ, P2, !PT ;  /* 0x00000038ff437210 */ /* 0x000fc4000175e4ff */
[----:B------:R-:W-:Y:S01]  /*1750*/  IADD3.X R68, P6, PT, R68, R17, RZ, P6, !PT ;  /* 0x0000001144447210 */ /* 0x000fe200037de4ff */
[----:B------:R-:W-:Y:S01]  /*1760*/  IMAD.WIDE.U32.X R64, R7, R11, R64, P0 ;  /* 0x0000000b07407225 */ /* 0x000fe200000e0440 */
[----:B------:R-:W-:Y:S02]  /*1770*/  ISETP.GT.U32.AND P0, PT, R8, R49, PT ;  /* 0x000000310800720c */ /* 0x000fe40003f04070 */
[----:B------:R-:W-:Y:S01]  /*1780*/  IADD3.X R15, PT, PT, RZ, R75, R75, P5, P4 ;  /* 0x0000004bff0f7210 */ /* 0x000fe20002fe844b */
[----:B------:R-:W-:Y:S01]  /*1790*/  IMAD.WIDE.U32 R6, R14, R36, RZ ;  /* 0x000000240e067225 */ /* 0x000fe200078e00ff */
[----:B------:R-:W-:Y:S02]  /*17a0*/  IADD3.X R47, P1, P6, R64, RZ, RZ, P6, P1 ;  /* 0x000000ff402f7210 */ /* 0x000fe400036224ff */
[----:B------:R-:W-:Y:S01]  /*17b0*/  ISETP.GT.U32.AND.EX P0, PT, R44, R41, PT, P0 ;  /* 0x000000292c00720c */ /* 0x000fe20003f04100 */
[----:B------:R-:W-:Y:S01]  /*17c0*/  IMAD.WIDE.U32 R62, P3, R14, R37, R62 ;  /* 0x000000250e3e7225 */ /* 0x000fe2000786003e */
[----:B------:R-:W-:-:S02]  /*17d0*/  IADD3.X R17, PT, PT, R65, RZ, RZ, P1, P6 ;  /* 0x000000ff41117210 */ /* 0x000fc40000fec4ff */
[----:B------:R-:W-:Y:S01]  /*17e0*/  SEL R8, RZ, 0x1, !P0 ;  /* 0x00000001ff087807 */ /* 0x000fe20004000000 */
[----:B------:R-:W-:Y:S01]  /*17f0*/  IMAD.X R69, RZ, RZ, R57, P2 ;  /* 0x000000ffff457224 */ /* 0x000fe200010e0639 */
[----:B------:R-:W-:Y:S02]  /*1800*/  IADD3 R67, P2, PT, R67, R72, RZ ;  /* 0x0000004843437210 */ /* 0x000fe40007f5e0ff */
[----:B------:R-:W-:Y:S01]  /*1810*/  IADD3 R44, P6, PT, R7, R62, RZ ;  /* 0x0000003e072c7210 */ /* 0x000fe20007fde0ff */
[----:B------:R-:W-:Y:S01]  /*1820*/  IMAD.X R7, RZ, RZ, RZ, P3 ;  /* 0x000000ffff077224 */ /* 0x000fe200018e06ff */
[----:B------:R-:W-:Y:S01]  /*1830*/  IADD3 R67, P1, PT, R67, R6, RZ ;  /* 0x0000000643437210 */ /* 0x000fe20007f3e0ff */
[----:B------:R-:W-:Y:S01]  /*1840*/  IMAD.MOV.U32 R6, RZ, RZ, R63 ;  /* 0x000000ffff067224 */ /* 0x000fe200078e003f */
[----:B------:R-:W-:Y:S02]  /*1850*/  IADD3.X R69, P2, PT, R69, R48, RZ, P2, !PT ;  /* 0x0000003045457210 */ /* 0x000fe4000175e4ff */
[----:B------:R-:W-:-:S02]  /*1860*/  IADD3 R12, P3, PT, R12, R45, RZ ;  /* 0x0000002d0c0c7210 */ /* 0x000fc40007f7e0ff */
[----:B------:R-:W-:Y:S01]  /*1870*/  IADD3.X R69, P1, PT, R69, R44, RZ, P1, !PT ;  /* 0x0000002c45457210 */ /* 0x000fe20000f3e4ff */
[----:B------:R-:W-:Y:S01]  /*1880*/  IMAD.WIDE.U32.X R44, R4, R37, R6, P6 ;  /* 0x00000025042c7225 */ /* 0x000fe200030e0406 */
[----:B------:R-:W-:Y:S02]  /*1890*/  ISETP.GE.U32.AND P0, PT, R46, R49, PT ;  /* 0x000000312e00720c */ /* 0x000fe40003f06070 */
        /* <DEDUP_REMOVED lines=13> */
[----:B------:R-:W-:Y:S02]  /*1970*/  IMAD.IADD R0, R7, 0x1, R57 ;  /* 0x0000000107007824 */ /* 0x000fe400078e0239 */
[----:B------:R-:W-:-:S04]  /*1980*/  IMAD.WIDE.U32 R44, R14, R38, RZ ;  /* 0x000000260e2c7225 */ /* 0x000fc800078e00ff */
[----:B------:R-:W-:Y:S01]  /*1990*/  IMAD.X R57, RZ, RZ, RZ, P2 ;  /* 0x000000ffff397224 */ /* 0x000fe200010e06ff */
[----:B------:R-:W-:Y:S01]  /*19a0*/  IADD3 R43, P2, PT, R43, R66, RZ ;  /* 0x000000422b2b7210 */ /* 0x000fe20007f5e0ff */
[----:B------:R-:W-:Y:S01]  /*19b0*/  IMAD.WIDE.U32 R62, R0, R34, RZ ;  /* 0x00000022003e7225 */ /* 0x000fe200078e00ff */
[----:B------:R-:W-:Y:S02]  /*19c0*/  IADD3 R40, P4, PT, R45, R48, RZ ;  /* 0x000000302d287210 */ /* 0x000fe40007f9e0ff */
[----:B------:R-:W-:Y:S01]  /*19d0*/  IADD3 R43, P6, PT, R43, R44, RZ ;  /* 0x0000002c2b2b7210 */ /* 0x000fe20007fde0ff */
[----:B------:R-:W-:Y:S01]  /*19e0*/  IMAD.MOV.U32 R56, RZ, RZ, R49 ;  /* 0x000000ffff387224 */ /* 0x000fe200078e0031 */
[----:B------:R-:W-:Y:S01]  /*19f0*/  IADD3.X R65, P2, PT, R65, R68, RZ, P2, !PT ;  /* 0x0000004441417210 */ /* 0x000fe2000175e4ff */
[----:B------:R-:W-:-:S03]  /*1a00*/  IMAD.WIDE.U32 R48, R6, R34, RZ ;  /* 0x0000002206307225 */ /* 0x000fc600078e00ff */
[----:B------:R-:W-:Y:S01]  /*1a10*/  IADD3.X R65, P6, PT, R65, R40, RZ, P6, !PT ;  /* 0x0000002841417210 */ /* 0x000fe200037de4ff */
[----:B------:R-:W-:Y:S01]  /*1a20*/  IMAD.WIDE.U32 R62, P5, R6, R35, R62 ;  /* 0x00000023063e7225 */ /* 0x000fe200078a003e */
[----:B------:R-:W-:-:S03]  /*1a30*/  IADD3 RZ, P1, PT, R67, R48, RZ ;  /* 0x0000003043ff7210 */ /* 0x000fc60007f3e0ff */
[----:B------:R-:W-:Y:S01]  /*1a40*/  IMAD.WIDE.U32.X R44, R4, R39, R56, P4 ;  /* 0x00000027042c7225 */ /* 0x000fe200020e0438 */
[----:B------:R-:W-:-:S03]  /*1a50*/  IADD3 R40, P4, PT, R49, R62, RZ ;  /* 0x0000003e31287210 */ /* 0x000fc60007f9e0ff */
[----:B------:R-:W-:Y:S01]  /*1a60*/  IMAD.X R57, RZ, RZ, RZ, P5 ;  /* 0x000000ffff397224 */ /* 0x000fe200028e06ff */
[----:B------:R-:W-:Y:S01]  /*1a70*/  IADD3.X R7, P2, P6, R44, RZ, RZ, P6, P2 ;  /* 0x000000ff2c077210 */ /* 0x000fe200036444ff */
[----:B------:R-:W-:Y:S01]  /*1a80*/  IMAD.WIDE.U32 R48, R4, R10, RZ ;  /* 0x0000000a04307225 */ /* 0x000fe200078e00ff */
[----:B------:R-:W-:Y:S02]  /*1a90*/  IADD3 R64, P5, PT, R64, R13, RZ ;  /* 0x0000000d40407210 */ /* 0x000fe40007fbe0ff */
[----:B------:R-:W-:Y:S01]  /*1aa0*/  IADD3.X R25, PT, PT, R45, RZ, RZ, P2, P6 ;  /* 0x000000ff2d197210 */ /* 0x000fe200017ec4ff */
[----:B------:R-:W-:Y:S01]  /*1ab0*/  IMAD.MOV.U32 R56, RZ, RZ, R63 ;  /* 0x000000ffff387224 */ /* 0x000fe200078e003f */
[----:B------:R-:W-:Y:S01]  /*1ac0*/  IADD3.X RZ, P1, PT, R69, R40, RZ, P1, !PT ;  /* 0x0000002845ff7210 */ /* 0x000fe20000f3e4ff */
[----:B------:R-:W-:Y:S01]  /*1ad0*/  IMAD.WIDE.U32 R48, P6, R14, R11, R48 ;  /* 0x0000000b0e307225 */ /* 0x000fe200078c0030 */
[----:B------:R-:W-:Y:S02]  /*1ae0*/  ISETP.GE.U32.AND P2, PT, R64, R13, PT ;  /* 0x0000000d4000720c */ /* 0x000fe40003f46070 */
[----:B------:R-:W-:Y:S01]  /*1af0*/  SEL R63, RZ, 0x1, P0 ;  /* 0x00000001ff3f7807 */ /* 0x000fe20000000000 */
        /* <DEDUP_REMOVED lines=10> */
[----:B------:R-:W-:Y:S02]  /*1ba0*/  IMAD.X R62, R17, 0x1, R66, P5 ;  /* 0x00000001113e7824 */ /* 0x000fe400028e0642 */
        /* <DEDUP_REMOVED lines=13> */
[----:B------:R-:W-:Y:S02]  /*1c80*/  IADD3 R47, P1, PT, R47, R40, RZ ;  /* 0x000000282f2f7210 */ /* 0x000fe40007f3e0ff */
[----:B------:R-:W-:Y:S01]  /*1c90*/  IADD3.X R44, PT, PT, R45, RZ, RZ, P4, P6 ;  /* 0x000000ff2d2c7210 */ /* 0x000fe200027ec4ff */
[----:B------:R-:W-:Y:S01]  /*1ca0*/  IMAD.WIDE.U32.X R40, R0, R37, R48, P5 ;  /* 0x0000002500287225 */ /* 0x000fe200028e0430 */
[----:B------:R-:W-:Y:S02]  /*1cb0*/  IADD3.X R49, P1, PT, R2, R7, RZ, P1, !PT ;  /* 0x0000000702317210 */ /* 0x000fe40000f3e4ff */
[----:B------:R-:W-:Y:S01]  /*1cc0*/  ISETP.GE.U32.AND.EX P5, PT, R66, R15, PT, P2 ;  /* 0x0000000f4200720c */ /* 0x000fe20003fa6120 */
[----:B------:R-:W-:Y:S01]  /*1cd0*/  IMAD.X R45, RZ, RZ, R5, P3 ;  /* 0x000000ffff2d7224 */ /* 0x000fe200018e0605 */
[----:B------:R-:W-:Y:S01]  /*1ce0*/  ISETP.GE.U32.AND P2, PT, R14, R64, PT ;  /* 0x000000400e00720c */ /* 0x000fe20003f46070 */
[----:B------:R-:W-:Y:S01]  /*1cf0*/  IMAD.WIDE.U32 R14, R0, R38, RZ ;  /* 0x00000026000e7225 */ /* 0x000fe200078e00ff */
[----:B------:R-:W-:-:S02]  /*1d00*/  IADD3.X R7, P0, P1, R40, RZ, RZ, P1, P0 ;  /* 0x000000ff28077210 */ /* 0x000fc400009004ff */
[----:B------:R-:W-:Y:S01]  /*1d10*/  IADD3 R43, P6, P4, R63, R3, R8 ;  /* 0x000000033f2b7210 */ /* 0x000fe20007cde008 */
[----:B------:R-:W-:Y:S01]  /*1d20*/  IMAD.WIDE.U32 R2, R6, R38, RZ ;  /* 0x0000002606027225 */ /* 0x000fe200078e00ff */
[----:B------:R-:W-:Y:S02]  /*1d30*/  IADD3.X R40, PT, PT, R41, RZ, RZ, P0, P1 ;  /* 0x000000ff29287210 */ /* 0x000fe400007e24ff */
[----:B------:R-:W-:Y:S02]  /*1d40*/  ISETP.GE.U32.AND.EX P2, PT, R62, R66, PT, P2 ;  /* 0x000000423e00720c */ /* 0x000fe40003f46120 */
[----:B------:R-:W-:Y:S01]  /*1d50*/  SEL R41, RZ, 0x1, P5 ;  /* 0x00000001ff297807 */ /* 0x000fe20002800000 */
[----:B------:R-:W-:Y:S01]  /*1d60*/  IMAD.WIDE.U32 R14, P5, R6, R39, R14 ;  /* 0x00000027060e7225 */ /* 0x000fe200078a000e */
[----:B------:R-:W-:Y:S02]  /*1d70*/  IADD3 R7, P0, PT, R7, R4, RZ ;  /* 0x0000000407077210 */ /* 0x000fe40007f1e0ff */
[----:B------:R-:W-:-:S02]  /*1d80*/  IADD3 R41, P3, PT, R41, R12, RZ ;  /* 0x0000000c29297210 */ /* 0x000fc40007f7e0ff */
[----:B------:R-:W-:Y:S02]  /*1d90*/  SEL R4, RZ, 0x1, P2 ;  /* 0x00000001ff047807 */ /* 0x000fe40001000000 */
[----:B------:R-:W-:Y:S01]  /*1da0*/  IADD3 R46, P2, PT, R3, R14, RZ ;  /* 0x0000000e032e7210 */ /* 0x000fe20007f5e0ff */
[----:B------:R-:W-:Y:S01]  /*1db0*/  IMAD.X R3, RZ, RZ, RZ, P5 ;  /* 0x000000ffff037224 */ /* 0x000fe200028e06ff */
[----:B------:R-:W-:Y:S01]  /*1dc0*/  IADD3 R14, P5, PT, R4, R41, RZ ;  /* 0x00000029040e7210 */ /* 0x000fe20007fbe0ff */
[----:B------:R-:W-:Y:S01]  /*1dd0*/  IMAD.WIDE.U32 R4, R0, R10, RZ ;  /* 0x0000000a00047225 */ /* 0x000fe200078e00ff */
[----:B------:R-:W-:Y:S02]  /*1de0*/  IADD3 R48, P1, PT, R7, R2, RZ ;  /* 0x0000000207307210 */ /* 0x000fe40007f3e0ff */
[----:B------:R-:W-:Y:S01]  /*1df0*/  IADD3.X R7, P0, PT, R40, R13, RZ, P0, !PT ;  /* 0x0000000d28077210 */ /* 0x000fe2000071e4ff */
[----:B------:R-:W-:Y:S02]  /*1e00*/  IMAD.MOV.U32 R2, RZ, RZ, R15 ;  /* 0x000000ffff027224 */ /* 0x000fe400078e000f */
        /* <DEDUP_REMOVED lines=66> */
.L_x_279:
        /* <DEDUP_REMOVED lines=21> */
.L_x_280:
[----:B------:R-:W-:Y:S01]  /*2380*/  IMAD.MOV.U32 R44, RZ, RZ, RZ ;  /* 0x000000ffff2c7224 */ /* 0x000fe200078e00ff */
[----:B------:R-:W-:Y:S01]  /*2390*/  CS2R R56, SRZ ;  /* 0x0000000000387805 */ /* 0x000fe2000001ff00 */
        /* <DEDUP_REMOVED lines=18> */
[----:B------:R-:W-:-:S03]  /*24c0*/  IMAD.WIDE.U32 R2, R51, R45, R6 ;  /* 0x0000002d33027225 */ /* 0x000fc600078e0006 */
[----:B------:R-:W-:Y:S01]  /*24d0*/  IADD3 R5, P1, P5, R62, R5, R14 ;  /* 0x000000053e057210 */ /* 0x000fe20007d3e00e */
[----:B------:R-:W-:Y:S01]  /*24e0*/  IMAD.MOV.U32 R48, RZ, RZ, RZ ;  /* 0x000000ffff307224 */ /* 0x000fe200078e00ff */
[----:B------:R-:W-:Y:S01]  /*24f0*/  IADD3 R71, P0, P3, R71, R2, R13 ;  /* 0x0000000247477210 */ /* 0x000fe20007b1e00d */
[----:B------:R-:W-:-:S04]  /*2500*/  IMAD.WIDE.U32 R6, R17, R50, RZ ;  /* 0x0000003211067225 */ /* 0x000fc800078e00ff */
[----:B------:R-:W-:Y:S01]  /*2510*/  IMAD.IADD R42, R46, 0x1, R63 ;  /* 0x000000012e2a7824 */ /* 0x000fe200078e023f */
[----:B------:R-:W-:Y:S01]  /*2520*/  CS2R R62, SRZ ;  /* 0x00000000003e7805 */ /* 0x000fe2000001ff00 */
[----:B------:R-:W-:Y:S02]  /*2530*/  IMAD.IADD R12, R15, 0x1, R48 ;  /* 0x000000010f0c7824 */ /* 0x000fe400078e0230 */
[----:B------:R-:W-:Y:S02]  /*2540*/  IMAD.IADD R13, R0, 0x1, R3 ;  /* 0x00000001000d7824 */ /* 0x000fe400078e0203 */
[----:B------:R-:W-:-:S04]  /*2550*/  IMAD.WIDE.U32 R14, R40, R50, RZ ;  /* 0x00000032280e7225 */ /* 0x000fc800078e00ff */
[----:B------:R-:W-:-:S04]  /*2560*/  IMAD.WIDE.U32 R64, R17, R51, RZ ;  /* 0x0000003311407225 */ /* 0x000fc800078e00ff */
[----:B------:R-:W-:Y:S02]  /*2570*/  IMAD.IADD R7, R7, 0x1, R56 ;  /* 0x0000000107077824 */ /* 0x000fe400078e0238 */
[----:B------:R-:W-:-:S03]  /*2580*/  IMAD.WIDE.U32 R66, R49, R52, RZ ;  /* 0x0000003431427225 */ /* 0x000fc600078e00ff */
[----:B------:R-:W-:Y:S01]  /*2590*/  IADD3 R7, P2, P6, R64, R7, R14 ;  /* 0x0000000740077210 */ /* 0x000fe20007e5e00e */
[----:B------:R-:W-:-:S04]  /*25a0*/  IMAD.WIDE.U32 R68, R47, R53, RZ ;  /* 0x000000352f447225 */ /* 0x000fc800078e00ff */
[----:B------:R-:W-:Y:S01]  /*25b0*/  IMAD.IADD R72, R56, 0x1, R65 ;  /* 0x0000000138487824 */ /* 0x000fe200078e0241 */
[----:B------:R-:W-:Y:S01]  /*25c0*/  IADD3.X R65, PT, PT, RZ, R13, RZ, P0, P3 ;  /* 0x0000000dff417210 */ /* 0x000fe200007e64ff */
[----:B------:R-:W-:Y:S01]  /*25d0*/  IMAD.IADD R2, R15, 0x1, R62 ;  /* 0x000000010f027824 */ /* 0x000fe200078e023e */
[----:B------:R-:W-:Y:S01]  /*25e0*/  IADD3 R84, P3, P0, R68, R9, R66 ;  /* 0x0000000944547210 */ /* 0x000fe2000787e042 */
[----:B------:R-:W-:Y:S01]  /*25f0*/  IMAD.IADD R14, R63, 0x1, R67 ;  /* 0x000000013f0e7824 */ /* 0x000fe200078e0243 */
[----:B------:R-:W-:Y:S01]  /*2600*/  IADD3.X R9, PT, PT, RZ, RZ, RZ, P1, P5 ;  /* 0x000000ffff097210 */ /* 0x000fe20000fea4ff */
[----:B------:R-:W-:Y:S01]  /*2610*/  IMAD.MOV.U32 R13, RZ, RZ, RZ ;  /* 0x000000ffff0d7224 */ /* 0x000fe200078e00ff */
[----:B------:R-:W-:Y:S01]  /*2620*/  ISETP.GE.U32.AND P1, PT, R83, R8, PT ;  /* 0x000000085300720c */ /* 0x000fe20003f26070 */
[----:B------:R-:W-:Y:S01]  /*2630*/  IMAD.MOV.U32 R15, RZ, RZ, RZ ;  /* 0x000000ffff0f7224 */ /* 0x000fe200078e00ff */
[----:B------:R-:W-:Y:S01]  /*2640*/  IADD3.X R67, PT, PT, RZ, RZ, RZ, P2, P6 ;  /* 0x000000ffff437210 */ /* 0x000fe200017ec4ff */
[----:B------:R-:W-:-:S02]  /*2650*/  IMAD.IADD R3, R57, 0x1, R69 ;  /* 0x0000000139037824 */ /* 0x000fc400078e0245 */
[----:B------:R-:W-:-:S04]  /*2660*/  IMAD.WIDE.U32 R12, R51, R41, R12 ;  /* 0x00000029330c7225 */ /* 0x000fc800078e000c */
[----:B------:R-:W-:-:S04]  /*2670*/  IMAD.WIDE.U32 R68, R53, R49, R14 ;  /* 0x0000003135447225 */ /* 0x000fc800078e000e */
[----:B------:R-:W-:Y:S01]  /*2680*/  IMAD.X R84, R84, 0x1, R73, P4 ;  /* 0x0000000154547824 */ /* 0x000fe200020e0649 */
[----:B------:R-:W-:Y:S01]  /*2690*/  IADD3 R42, P4, P5, R9, R12, R42 ;  /* 0x0000000c092a7210 */ /* 0x000fe20007d9e02a */
[----:B------:R-:W-:Y:S01]  /*26a0*/  IMAD.IADD R70, R63, 0x1, R69 ;  /* 0x000000013f467824 */ /* 0x000fe200078e0245 */
[----:B------:R-:W-:Y:S01]  /*26b0*/  IADD3 R68, P2, P6, R71, R68, R3 ;  /* 0x0000004447447210 */ /* 0x000fe20007e5e003 */
[----:B------:R-:W-:Y:S01]  /*26c0*/  IMAD.IADD R75, R48, 0x1, R13 ;  /* 0x00000001304b7824 */ /* 0x000fe200078e020d */
[----:B------:R-:W-:Y:S01]  /*26d0*/  ISETP.GE.U32.AND.EX P1, PT, R84, R73, PT, P1 ;  /* 0x000000495400720c */ /* 0x000fe20003f26110 */
[----:B------:R-:W-:Y:S01]  /*26e0*/  IMAD.WIDE.U32 R12, R43, R52, RZ ;  /* 0x000000342b0c7225 */ /* 0x000fe200078e00ff */
[----:B------:R-:W-:Y:S02]  /*26f0*/  IADD3.X R70, PT, PT, R65, R70, RZ, P2, P6 ;  /* 0x0000004641467210 */ /* 0x000fe400017ec4ff */
[----:B------:R-:W-:Y:S01]  /*2700*/  SEL R71, RZ, 0x1, P1 ;  /* 0x00000001ff477807 */ /* 0x000fe20000800000 */
[----:B------:R-:W-:Y:S01]  /*2710*/  IMAD.WIDE.U32 R14, R45, R52, RZ ;  /* 0x000000342d0e7225 */ /* 0x000fe200078e00ff */
[----:B------:R-:W-:-:S03]  /*2720*/  IADD3.X R75, PT, PT, RZ, R75, RZ, P4, P5 ;  /* 0x0000004bff4b7210 */ /* 0x000fc600027ea4ff */
[----:B------:R-:W-:-:S04]  /*2730*/  IMAD.WIDE.U32 R64, R43, R53, RZ ;  /* 0x000000352b407225 */ /* 0x000fc800078e00ff */
[C---:B------:R-:W-:Y:S01]  /*2740*/  IMAD.IADD R9, R44.reuse, 0x1, R13 ;  /* 0x000000012c097824 */ /* 0x040fe200078e020d */
[----:B------:R-:W-:Y:S01]  /*2750*/  IADD3 R13, P6, PT, R71, R4, RZ ;  /* 0x00000004470d7210 */ /* 0x000fe20007fde0ff */
[----:B------:R-:W-:Y:S02]  /*2760*/  IMAD.MOV.U32 R3, RZ, RZ, RZ ;  /* 0x000000ffff037224 */ /* 0x000fe400078e00ff */
[----:B------:R-:W-:Y:S01]  /*2770*/  IMAD.IADD R73, R44, 0x1, R65 ;  /* 0x000000012c497824 */ /* 0x000fe200078e0241 */
[----:B------:R-:W-:Y:S01]  /*2780*/  IADD3 R65, P1, P2, R64, R9, R14 ;  /* 0x0000000940417210 */ /* 0x000fe20007a3e00e */
[----:B------:R-:W-:-:S03]  /*2790*/  IMAD.WIDE.U32 R2, R51, R40, R2 ;  /* 0x0000002833027225 */ /* 0x000fc600078e0002 */
[----:B------:R-:W-:Y:S01]  /*27a0*/  IADD3.X R64, PT, PT, RZ, RZ, RZ, P1, P2 ;  /* 0x000000ffff407210 */ /* 0x000fe20000fe44ff */
[----:B------:R-:W-:Y:S01]  /*27b0*/  IMAD.WIDE.U32 R78, R47, R50, RZ ;  /* 0x000000322f4e7225 */ /* 0x000fe200078e00ff */
[----:B------:R-:W-:Y:S02]  /*27c0*/  IADD3 R82, P2, PT, R13, R12, RZ ;  /* 0x0000000c0d527210 */ /* 0x000fe40007f5e0ff */
[----:B------:R-:W-:Y:S01]  /*27d0*/  IADD3 R72, P4, P5, R67, R2, R72 ;  /* 0x0000000243487210 */ /* 0x000fe20007d9e048 */
[----:B------:R-:W-:Y:S01]  /*27e0*/  IMAD.IADD R8, R0, 0x1, R15 ;  /* 0x0000000100087824 */ /* 0x000fe200078e020f */
[----:B------:R-:W-:Y:S01]  /*27f0*/  ISETP.GT.U32.AND P1, PT, R4, R13, PT ;  /* 0x0000000d0400720c */ /* 0x000fe20003f24070 */
[----:B------:R-:W-:Y:S02]  /*2800*/  IMAD.IADD R74, R62, 0x1, R3 ;  /* 0x000000013e4a7824 */ /* 0x000fe400078e0203 */
[----:B------:R-:W-:Y:S02]  /*2810*/  IMAD.X R12, RZ, RZ, R5, P6 ;  /* 0x000000ffff0c7224 */ /* 0x000fe400030e0605 */
[----:B------:R-:W-:Y:S01]  /*2820*/  IMAD.WIDE.U32 R66, R49, R50, RZ ;  /* 0x0000003231427225 */ /* 0x000fe200078e00ff */
[----:B------:R-:W-:-:S02]  /*2830*/  IADD3.X R74, PT, PT, RZ, R74, RZ, P4, P5 ;  /* 0x0000004aff4a7210 */ /* 0x000fc400027ea4ff */
[----:B------:R-:W-:Y:S01]  /*2840*/  ISETP.GT.U32.AND.EX P1, PT, R5, R12, PT, P1 ;  /* 0x0000000c0500720c */ /* 0x000fe20003f24110 */
[----:B------:R-:W-:-:S04]  /*2850*/  IMAD.WIDE.U32 R14, R47, R51, RZ ;  /* 0x000000332f0e7225 */ /* 0x000fc800078e00ff */
[----:B------:R-:W-:Y:S02]  /*2860*/  IMAD.IADD R69, R79, 0x1, R57 ;  /* 0x000000014f457824 */ /* 0x000fe400078e0239 */
[----:B------:R-:W-:Y:S02]  /*2870*/  IMAD.MOV.U32 R9, RZ, RZ, RZ ;  /* 0x000000ffff097224 */ /* 0x000fe400078e00ff */
[----:B------:R-:W-:Y:S01]  /*2880*/  IMAD.WIDE.U32 R2, R41, R52, RZ ;  /* 0x0000003429027225 */ /* 0x000fe200078e00ff */
[----:B------:R-:W-:-:S03]  /*2890*/  IADD3 R69, P5, P4, R14, R69, R66 ;  /* 0x000000450e457210 */ /* 0x000fc60007cbe042 */
[----:B------:R-:W-:Y:S01]  /*28a0*/  IMAD.WIDE.U32 R8, R53, R45, R8 ;  /* 0x0000002d35087225 */ /* 0x000fe200078e0008 */
[----:B------:R-:W-:-:S03]  /*28b0*/  P2R R66, PR, RZ, 0x20 ;  /* 0x00000020ff427803 */ /* 0x000fc60000000000 */
[----:B------:R-:W-:Y:S01]  /*28c0*/  IMAD.X R14, R12, 0x1, R65, P2 ;  /* 0x000000010c0e7824 */ /* 0x000fe200010e0641 */
[----:B------:R-:W-:Y:S01]  /*28d0*/  SEL R65, R5, R12, P1 ;  /* 0x0000000c05417207 */ /* 0x000fe20000800000 */
[----:B------:R-:W-:Y:S01]  /*28e0*/  IMAD.IADD R86, R0, 0x1, R9 ;  /* 0x0000000100567824 */ /* 0x000fe200078e0209 */
[----:B------:R-:W-:Y:S01]  /*28f0*/  SEL R9, R4, R13, P1 ;  /* 0x0000000d04097207 */ /* 0x000fe20000800000 */
[----:B------:R-:W-:Y:S01]  /*2900*/  IMAD.IADD R12, R48, 0x1, R3 ;  /* 0x00000001300c7824 */ /* 0x000fe200078e0203 */
[----:B------:R-:W-:Y:S01]  /*2910*/  IADD3 R42, P2, P5, R42, R8, R73 ;  /* 0x000000082a2a7210 */ /* 0x000fe20007d5e049 */
[----:B------:R-:W-:Y:S01]  /*2920*/  IMAD R3, R69, R58, RZ ;  /* 0x0000003a45037224 */ /* 0x000fe200078e02ff */
[----:B------:R-:W-:Y:S01]  /*2930*/  ISETP.GT.U32.AND P1, PT, R9, R82, PT ;  /* 0x000000520900720c */ /* 0x000fe20003f24070 */
[----:B------:R-:W-:Y:S01]  /*2940*/  IMAD.WIDE.U32 R4, R25, R53, RZ ;  /* 0x0000003519047225 */ /* 0x000fe200078e00ff */
[----:B------:R-:W-:Y:S02]  /*2950*/  IADD3.X R86, PT, PT, R75, R86, RZ, P2, P5 ;  /* 0x000000564b567210 */ /* 0x000fe400017ea4ff */
[----:B------:R-:W-:Y:S01]  /*2960*/  ISETP.GT.U32.AND.EX P1, PT, R65, R14, PT, P1 ;  /* 0x0000000e4100720c */ /* 0x000fe20003f24110 */
        /* <DEDUP_REMOVED lines=78> */
[----:B------:R-:W-:Y:S01]  /*2e50*/  ISETP.GT.U32.AND.EX P5, PT, R7, R83, PT, P5 ;  /* 0x000000530700720c */ /* 0x000fe20003fa4150 */
[----:B------:R-:W-:-:S03]  /*2e60*/  IMAD.MOV.U32 R7, RZ, RZ, RZ ;  /* 0x000000ffff077224 */ /* 0x000fc600078e00ff */
[----:B------:R-:W-:Y:S01]  /*2e70*/  SEL R2, RZ, 0x1, !P5 ;  /* 0x00000001ff027807 */ /* 0x000fe20006800000 */
[----:B------:R-:W-:-:S03]  /*2e80*/  IMAD.WIDE.U32 R6, R55, R45, R6 ;  /* 0x0000002d37067225 */ /* 0x000fc600078e0006 */
[----:B------:R-:W-:Y:S01]  /*2e90*/  IADD3 R13, P5, P6, R2, R9, R13 ;  /* 0x00000009020d7210 */ /* 0x000fe20007ebe00d */
[----:B------:R-:W-:-:S03]  /*2ea0*/  IMAD.IADD R12, R0, 0x1, R7 ;  /* 0x00000001000c7824 */ /* 0x000fc600078e0207 */
[----:B------:R-:W-:Y:S01]  /*2eb0*/  IADD3.X R65, PT, PT, RZ, R3, RZ, P5, P6 ;  /* 0x00000003ff417210 */ /* 0x000fe20002fec4ff */
[----:B------:R-:W-:-:S04]  /*2ec0*/  IMAD.WIDE.U32 R2, R43, R55, RZ ;  /* 0x000000372b027225 */ /* 0x000fc800078e00ff */
[----:B------:R-:W-:-:S05]  /*2ed0*/  IMAD.IADD R9, R44, 0x1, R3 ;  /* 0x000000012c097824 */ /* 0x000fca00078e0203 */
        /* <DEDUP_REMOVED lines=8> */
[----:B------:R-:W-:-:S03]  /*2f60*/  IMAD R14, R87, R58, RZ ;  /* 0x0000003a570e7224 */ /* 0x000fc600078e02ff */
[----:B------:R-:W-:Y:S01]  /*2f70*/  SEL R73, RZ, 0x1, P5 ;  /* 0x00000001ff497807 */ /* 0x000fe20002800000 */
[----:B------:R-:W-:Y:S02]  /*2f80*/  IMAD R65, R89, R59, R14 ;  /* 0x0000003b59417224 */ /* 0x000fe400078e020e */
[----:B------:R-:W-:Y:S01]  /*2f90*/  IMAD.IADD R14, R67, 0x1, R63 ;  /* 0x00000001430e7824 */ /* 0x000fe200078e023f */
        /* <DEDUP_REMOVED lines=12> */
[----:B------:R-:W-:-:S03]  /*3060*/  IMAD.IADD R83, R57, 0x1, R15 ;  /* 0x0000000139537824 */ /* 0x000fc600078e020f */
        /* <DEDUP_REMOVED lines=13> */
[----:B------:R-:W-:Y:S01]  /*3140*/  IMAD.IADD R7, R7, 0x1, R65 ;  /* 0x0000000107077824 */ /* 0x000fe200078e0241 */
[----:B------:R-:W-:Y:S01]  /*3150*/  IADD3.X R82, PT, PT, RZ, RZ, RZ, P6, P4 ;  /* 0x000000ffff527210 */ /* 0x000fe200037e84ff */
[----:B------:R-:W-:-:S04]  /*3160*/  IMAD.WIDE.U32 R12, P5, R8, R11, R12 ;  /* 0x0000000b080c7225 */ /* 0x000fc800078a000c */
[----:B------:R-:W-:-:S04]  /*3170*/  IMAD.WIDE.U32 R8, R8, R10, RZ ;  /* 0x0000000a08087225 */ /* 0x000fc800078e00ff */
[----:B------:R-:W-:Y:S01]  /*3180*/  IMAD.X R77, RZ, RZ, RZ, P5 ;  /* 0x000000ffff4d7224 */ /* 0x000fe200028e06ff */
[----:B------:R-:W-:Y:S01]  /*3190*/  IADD3 R86, P5, PT, R9, R12, RZ ;  /* 0x0000000c09567210 */ /* 0x000fe20007fbe0ff */
[----:B------:R-:W-:-:S04]  /*31a0*/  IMAD.WIDE.U32 R64, R7, R34, RZ ;  /* 0x0000002207407225 */ /* 0x000fc800078e00ff */
        /* <DEDUP_REMOVED lines=11> */
[----:B------:R-:W-:Y:S01]  /*3260*/  IMAD.IADD R9, R57, 0x1, R67 ;  /* 0x0000000139097824 */ /* 0x000fe200078e0243 */
[----:B------:R-:W-:Y:S01]  /*3270*/  IADD3.X R84, PT, PT, RZ, RZ, RZ, P3, P0 ;  /* 0x000000ffff547210 */ /* 0x000fe20001fe04ff */
[----:B------:R-:W-:-:S03]  /*3280*/  IMAD.WIDE.U32.X R64, R7, R35, R78, P4 ;  /* 0x0000002307407225 */ /* 0x000fc600020e044e */
[----:B------:R-:W-:Y:S01]  /*3290*/  IADD3 R9, P4, P3, R2, R9, R4 ;  /* 0x0000000902097210 */ /* 0x000fe20007b9e004 */
[C---:B------:R-:W-:Y:S01]  /*32a0*/  IMAD.WIDE.U32 R76, P0, R6.reuse, R37, R76 ;  /* 0x00000025064c7225 */ /* 0x040fe2000780004c */
[----:B------:R-:W-:Y:S02]  /*32b0*/  IADD3.X R4, P6, PT, RZ, R64, RZ, P5, !PT ;  /* 0x00000040ff047210 */ /* 0x000fe40002fde4ff */
[----:B------:R-:W-:Y:S01]  /*32c0*/  IADD3 R2, P5, PT, R75, R66, RZ ;  /* 0x000000424b027210 */ /* 0x000fe20007fbe0ff */
[----:B------:R-:W-:-:S04]  /*32d0*/  IMAD.WIDE.U32 R78, R6, R36, RZ ;  /* 0x00000024064e7225 */ /* 0x000fc800078e00ff */
[----:B------:R-:W-:Y:S01]  /*32e0*/  IMAD.X R67, RZ, RZ, RZ, P0 ;  /* 0x000000ffff437224 */ /* 0x000fe200000e06ff */
[----:B------:R-:W-:Y:S01]  /*32f0*/  IADD3 R85, P0, PT, R4, R85, RZ ;  /* 0x0000005504557210 */ /* 0x000fe20007f1e0ff */
[----:B------:R-:W-:Y:S01]  /*3300*/  IMAD.X R88, RZ, RZ, R65, P6 ;  /* 0x000000ffff587224 */ /* 0x000fe200030e0641 */
[----:B------:R-:W-:Y:S01]  /*3310*/  IADD3.X R4, PT, PT, RZ, RZ, RZ, P2, P1 ;  /* 0x000000ffff047210 */ /* 0x000fe200017e24ff */
[----:B------:R-:W-:Y:S01]  /*3320*/  IMAD.WIDE.U32 R64, R7, R38, RZ ;  /* 0x0000002607407225 */ /* 0x000fe200078e00ff */
[----:B------:R-:W-:Y:S02]  /*3330*/  IADD3 R76, P2, PT, R79, R76, RZ ;  /* 0x0000004c4f4c7210 */ /* 0x000fe40007f5e0ff */
[----:B------:R-:W-:Y:S01]  /*3340*/  IADD3 R87, P1, PT, R85, R78, RZ ;  /* 0x0000004e55577210 */ /* 0x000fe20007f3e0ff */
[----:B------:R-:W-:Y:S01]  /*3350*/  IMAD.MOV.U32 R66, RZ, RZ, R77 ;  /* 0x000000ffff427224 */ /* 0x000fe200078e004d */
[----:B------:R-:W-:Y:S01]  /*3360*/  IADD3.X R85, P0, PT, R88, R81, RZ, P0, !PT ;  /* 0x0000005158557210 */ /* 0x000fe2000071e4ff */
[----:B------:R-:W-:Y:S01]  /*3370*/  IMAD.X R81, R9, 0x1, R72, P5 ;  /* 0x0000000109517824 */ /* 0x000fe200028e0648 */
[----:B------:R-:W-:Y:S01]  /*3380*/  IADD3 R9, P5, PT, R80, R2, RZ ;  /* 0x0000000250097210 */ /* 0x000fe20007fbe0ff */
[----:B------:R-:W-:Y:S01]  /*3390*/  IMAD.WIDE.U32.X R66, R7, R37, R66, P2 ;  /* 0x0000002507427225 */ /* 0x000fe200010e0442 */
[----:B------:R-:W-:-:S02]  /*33a0*/  IADD3.X R85, P2, PT, R85, R76, RZ, P1, !PT ;  /* 0x0000004c55557210 */ /* 0x000fc40000f5e4ff */
[----:B------:R-:W-:Y:S01]  /*33b0*/  IADD3 R8, P1, PT, R9, R8, RZ ;  /* 0x0000000809087210 */ /* 0x000fe20007f3e0ff */
[----:B------:R-:W-:Y:S01]  /*33c0*/  IMAD.WIDE.U32 R64, P6, R6, R39, R64 ;  /* 0x0000002706407225 */ /* 0x000fe200078c0040 */
[----:B------:R-:W-:Y:S02]  /*33d0*/  IADD3.X R79, P5, PT, R74, R81, RZ, P5, !PT ;  /* 0x000000514a4f7210 */ /* 0x000fe40002fbe4ff */
[----:B------:R-:W-:Y:S01]  /*33e0*/  IADD3.X R15, P0, P2, R66, RZ, RZ, P2, P0 ;  /* 0x000000ff420f7210 */ /* 0x000fe200012004ff */
[----:B------:R-:W-:Y:S01]  /*33f0*/  IMAD.X R9, RZ, RZ, RZ, P6 ;  /* 0x000000ffff097224 */ /* 0x000fe200030e06ff */
[----:B------:R-:W-:Y:S01]  /*3400*/  IADD3.X R79, P6, PT, R79, R86, RZ, P1, !PT ;  /* 0x000000564f4f7210 */ /* 0x000fe20000fde4ff */
[----:B------:R-:W-:Y:S01]  /*3410*/  IMAD.WIDE.U32 R76, R6, R38, RZ ;  /* 0x00000026064c7225 */ /* 0x000fe200078e00ff */
[----:B------:R-:W-:Y:S02]  /*3420*/  IADD3 R15, P1, PT, R15, R8, RZ ;  /* 0x000000080f0f7210 */ /* 0x000fe40007f3e0ff */
[----:B------:R-:W-:Y:S01]  /*3430*/  IADD3.X R74, PT, PT, R67, RZ, RZ, P0, P2 ;  /* 0x000000ff434a7210 */ /* 0x000fe200007e44ff */
[----:B------:R-:W-:Y:S01]  /*3440*/  IMAD.MOV.U32 R8, RZ, RZ, R65 ;  /* 0x000000ffff087224 */ /* 0x000fe200078e0041 */
[----:B------:R-:W-:Y:S01]  /*3450*/  IADD3.X R89, P5, P6, R12, RZ, RZ, P6, P5 ;  /* 0x000000ff0c597210 */ /* 0x000fe200036aa4ff */
[----:B------:R-:W-:Y:S01]  /*3460*/  IMAD R66, R85, R58, RZ ;  /* 0x0000003a55427224 */ /* 0x000fe200078e02ff */
[----:B------:R-:W-:Y:S01]  /*3470*/  IADD3 R67, P2, PT, R77, R64, RZ ;  /* 0x000000404d437210 */ /* 0x000fe20007f5e0ff */
[----:B------:R-:W-:Y:S01]  /*3480*/  IMAD.WIDE.U32 R64, R7, R10, RZ ;  /* 0x0000000a07407225 */ /* 0x000fe200078e00ff */
[----:B------:R-:W-:-:S02]  /*3490*/  IADD3 R80, P0, PT, R15, R76, RZ ;  /* 0x0000004c0f507210 */ /* 0x000fc40007f1e0ff */
[----:B------:R-:W-:Y:S01]  /*34a0*/  IADD3.X R74, P1, PT, R74, R79, RZ, P1, !PT ;  /* 0x0000004f4a4a7210 */ /* 0x000fe20000f3e4ff */
[----:B------:R-:W-:Y:S01]  /*34b0*/  IMAD R77, R87, R59, R66 ;  /* 0x0000003b574d7224 */ /* 0x000fe200078e0242 */
[----:B------:R-:W-:Y:S01]  /*34c0*/  IADD3.X R86, PT, PT, R13, RZ, RZ, P5, P6 ;  /* 0x000000ff0d567210 */ /* 0x000fe20002fec4ff */
[----:B------:R-:W-:Y:S01]  /*34d0*/  IMAD.WIDE.U32 R12, R87, R58, RZ ;  /* 0x0000003a570c7225 */ /* 0x000fe200078e00ff */
[----:B------:R-:W-:-:S03]  /*34e0*/  IADD3.X R74, P0, PT, R74, R67, RZ, P0, !PT ;  /* 0x000000434a4a7210 */ /* 0x000fc6000071e4ff */
[----:B------:R-:W-:-:S04]  /*34f0*/  IMAD.WIDE.U32 R64, P5, R6, R11, R64 ;  /* 0x0000000b06407225 */ /* 0x000fc800078a0040 */
[----:B------:R-:W-:-:S04]  /*3500*/  IMAD.WIDE.U32 R66, R6, R10, RZ ;  /* 0x0000000a06427225 */ /* 0x000fc800078e00ff */
        /* <DEDUP_REMOVED lines=10> */
[----:B------:R-:W-:Y:S02]  /*35b0*/  IADD3 R82, P6, P2, R82, R14, R83 ;  /* 0x0000000e52527210 */ /* 0x000fe40007ade053 */
[----:B------:R-:W-:Y:S01]  /*35c0*/  IADD3.X R83, PT, PT, R79, RZ, RZ, P0, P1 ;  /* 0x000000ff4f537210 */ /* 0x000fe200007e24ff */
        /* <DEDUP_REMOVED lines=26> */
[----:B------:R-:W-:-:S02]  /*3770*/  IADD3 R79, P5, PT, R79, R8, RZ ;  /* 0x000000084f4f7210 */ /* 0x000fc40007fbe0ff */
[----:B------:R-:W-:Y:S01]  /*3780*/  IADD3.X R74, P0, PT, R7, R74, RZ, P0, !PT ;  /* 0x0000004a074a7210 */ /* 0x000fe2000071e4ff */
[----:B------:R-:W-:Y:S01]  /*3790*/  IMAD.WIDE.U32.X R6, R13, R37, R14, P6 ;  /* 0x000000250d067225 */ /* 0x000fe200030e040e */
[----:B------:R-:W-:Y:S02]  /*37a0*/  IADD3.X R80, P1, P2, R76, RZ, RZ, P2, P1 ;  /* 0x000000ff4c507210 */ /* 0x000fe400012224ff */
[----:B------:R-:W-:Y:S01]  /*37b0*/  IADD3.X R83, P5, PT, R74, R9, RZ, P5, !PT ;  /* 0x000000094a537210 */ /* 0x000fe20002fbe4ff */
[C---:B------:R-:W-:Y:S01]  /*37c0*/  IMAD.WIDE.U32 R14, P6, R12.reuse, R39, R64 ;  /* 0x000000270c0e7225 */ /* 0x040fe200078c0040 */
[----:B------:R-:W-:Y:S02]  /*37d0*/  IADD3.X R86, PT, PT, R77, RZ, RZ, P1, P2 ;  /* 0x000000ff4d567210 */ /* 0x000fe40000fe44ff */
[----:B------:R-:W-:Y:S01]  /*37e0*/  ISETP.GE.U32.AND P1, PT, R87, R82, PT ;  /* 0x000000525700720c */ /* 0x000fe20003f26070 */
[----:B------:R-:W-:Y:S01]  /*37f0*/  IMAD.WIDE.U32 R64, R12, R38, RZ ;  /* 0x000000260c407225 */ /* 0x000fe200078e00ff */
[----:B------:R-:W-:-:S02]  /*3800*/  IADD3.X R6, P0, P5, R6, RZ, RZ, P5, P0 ;  /* 0x000000ff06067210 */ /* 0x000fc40002d004ff */
[----:B------:R-:W-:Y:S01]  /*3810*/  ISETP.GE.U32.AND.EX P1, PT, R66, R91, PT, P1 ;  /* 0x0000005b4200720c */ /* 0x000fe20003f26110 */
[----:B------:R-:W-:Y:S01]  /*3820*/  IMAD.X R9, RZ, RZ, RZ, P6 ;  /* 0x000000ffff097224 */ /* 0x000fe200030e06ff */
[----:B------:R-:W-:Y:S01]  /*3830*/  IADD3 R84, P6, P2, R71, R68, R84 ;  /* 0x0000004447547210 */ /* 0x000fe20007ade054 */
[----:B------:R-:W-:Y:S01]  /*3840*/  IMAD.MOV.U32 R8, RZ, RZ, R15 ;  /* 0x000000ffff087224 */ /* 0x000fe200078e000f */
[----:B------:R-:W-:Y:S02]  /*3850*/  IADD3.X R74, PT, PT, R7, RZ, RZ, P0, P5 ;  /* 0x000000ff074a7210 */ /* 0x000fe400007ea4ff */
[----:B------:R-:W-:Y:S02]  /*3860*/  IADD3 R7, P0, PT, R6, R85, RZ ;  /* 0x0000005506077210 */ /* 0x000fe40007f1e0ff */
[----:B------:R-:W-:Y:S01]  /*3870*/  IADD3 R71, P5, PT, R65, R14, RZ ;  /* 0x0000000e41477210 */ /* 0x000fe20007fbe0ff */
[----:B------:R-:W-:Y:S01]  /*3880*/  IMAD R14, R83, R58, RZ ;  /* 0x0000003a530e7224 */ /* 0x000fe200078e02ff */
[----:B------:R-:W-:-:S02]  /*3890*/  IADD3.X R68, PT, PT, RZ, R70, RZ, P6, P2 ;  /* 0x00000046ff447210 */ /* 0x000fc400037e44ff */
[----:B------:R-:W-:Y:S01]  /*38a0*/  SEL R77, RZ, 0x1, P1 ;  /* 0x00000001ff4d7807 */ /* 0x000fe20000800000 */
[----:B------:R-:W-:Y:S01]  /*38b0*/  IMAD.WIDE.U32.X R8, R13, R39, R8, P5 ;  /* 0x000000270d087225 */ /* 0x000fe200028e0408 */
[----:B------:R-:W-:Y:S02]  /*38c0*/  IADD3 R76, P6, PT, R7, R64, RZ ;  /* 0x00000040074c7210 */ /* 0x000fe40007fde0ff */
[----:B------:R-:W-:Y:S01]  /*38d0*/  IADD3.X R74, P2, PT, R74, R67, RZ, P0, !PT ;  /* 0x000000434a4a7210 */ /* 0x000fe2000075e4ff */
[----:B------:R-:W-:Y:S01]  /*38e0*/  IMAD.WIDE.U32 R64, R13, R10, RZ ;  /* 0x0000000a0d407225 */ /* 0x000fe200078e00ff */
[----:B------:R-:W-:Y:S02]  /*38f0*/  IADD3 R77, P0, PT, R77, R84, RZ ;  /* 0x000000544d4d7210 */ /* 0x000fe40007f1e0ff */
[----:B------:R-:W-:Y:S01]  /*3900*/  IADD3.X R74, P1, PT, R74, R71, RZ, P6, !PT ;  /* 0x000000474a4a7210 */ /* 0x000fe2000373e4ff */
[----:B------:R-:W-:-:S04]  /*3910*/  IMAD.WIDE.U32 R6, R79, R58, RZ ;  /* 0x0000003a4f067225 */ /* 0x000fc800078e00ff */
[----:B------:R-:W-:Y:S02]  /*3920*/  IMAD R67, R79, R59, R14 ;  /* 0x0000003b4f437224 */ /* 0x000fe400078e020e */
[----:B------:R-:W-:-:S04]  /*3930*/  IMAD.WIDE.U32 R64, P6, R12, R11, R64 ;  /* 0x0000000b0c407225 */ /* 0x000fc800078c0040 */
[----:B------:R-:W-:Y:S02]  /*3940*/  IMAD.IADD R7, R7, 0x1, R67 ;  /* 0x0000000107077824 */ /* 0x000fe400078e0243 */
        /* <DEDUP_REMOVED lines=45> */
[----:B------:R-:W-:Y:S02]  /*3c20*/  ISETP.GE.U32.AND.EX P5, PT, R85, R68, PT, P5 ;  /* 0x000000445500720c */ /* 0x000fe40003fa6150 */
[----:B------:R-:W-:Y:S02]  /*3c30*/  SEL R64, RZ, 0x1, P0 ;  /* 0x00000001ff407807 */ /* 0x000fe40000000000 */
[----:B------:R-:W-:Y:S02]  /*3c40*/  ISETP.GE.U32.AND P0, PT, R80, R77, PT ;  /* 0x0000004d5000720c */ /* 0x000fe40003f06070 */
[----:B------:R-:W-:Y:S02]  /*3c50*/  IADD3.X R13, PT, PT, R9, RZ, RZ, P1, P2 ;  /* 0x000000ff090d7210 */ /* 0x000fe40000fe44ff */
[----:B------:R-:W-:Y:S01]  /*3c60*/  IADD3 R64, P6, P2, R64, R3, R14 ;  /* 0x0000000340407210 */ /* 0x000fe20007ade00e */
[----:B------:R-:W-:Y:S01]  /*3c70*/  IMAD.WIDE.U32 R14, R6, R38, RZ ;  /* 0x00000026060e7225 */ /* 0x000fe200078e00ff */
[----:B------:R-:W-:-:S02]  /*3c80*/  SEL R42, RZ, 0x1, P5 ;  /* 0x00000001ff2a7807 */ /* 0x000fc40002800000 */
[----:B------:R-:W-:Y:S01]  /*3c90*/  ISETP.GE.U32.AND.EX P0, PT, R82, R85, PT, P0 ;  /* 0x000000555200720c */ /* 0x000fe20003f06100 */
[----:B------:R-:W-:Y:S01]  /*3ca0*/  IMAD.WIDE.U32 R8, P5, R6, R39, R70 ;  /* 0x0000002706087225 */ /* 0x000fe200078a0046 */
[----:B------:R-:W-:Y:S02]  /*3cb0*/  IADD3 R3, P1, PT, R4, R75, RZ ;  /* 0x0000004b04037210 */ /* 0x000fe40007f3e0ff */
[----:B------:R-:W-:Y:S01]  /*3cc0*/  IADD3.X R72, PT, PT, RZ, R69, RZ, P4, P3 ;  /* 0x00000045ff487210 */ /* 0x000fe200027e64ff */
[----:B------:R-:W-:Y:S01]  /*3cd0*/  IMAD.WIDE.U32 R68, R7, R10, RZ ;  /* 0x0000000a07447225 */ /* 0x000fe200078e00ff */
[----:B------:R-:W-:Y:S02]  /*3ce0*/  SEL R67, RZ, 0x1, P0 ;  /* 0x00000001ff437807 */ /* 0x000fe40000000000 */
[----:B------:R-:W-:Y:S01]  /*3cf0*/  IADD3 R8, P4, PT, R15, R8, RZ ;  /* 0x000000080f087210 */ /* 0x000fe20007f9e0ff */
[----:B------:R-:W-:Y:S01]  /*3d00*/  IMAD.X R15, RZ, RZ, RZ, P5 ;  /* 0x000000ffff0f7224 */ /* 0x000fe200028e06ff */
[----:B------:R-:W-:Y:S01]  /*3d10*/  IADD3 R75, P0, PT, R3, R14, RZ ;  /* 0x0000000e034b7210 */ /* 0x000fe20007f1e0ff */
[----:B------:R-:W-:Y:S01]  /*3d20*/  IMAD.MOV.U32 R14, RZ, RZ, R9 ;  /* 0x000000ffff0e7224 */ /* 0x000fe200078e0009 */
[----:B------:R-:W-:-:S02]  /*3d30*/  IADD3 R4, P3, PT, R42, R73, RZ ;  /* 0x000000492a047210 */ /* 0x000fc40007f7e0ff */
[----:B------:R-:W-:Y:S01]  /*3d40*/  IADD3.X R3, P1, PT, R13, R78, RZ, P1, !PT ;  /* 0x0000004e0d037210 */ /* 0x000fe20000f3e4ff */
[----:B------:R-:W-:Y:S01]  /*3d50*/  IMAD.WIDE.U32.X R14, R7, R39, R14, P4 ;  /* 0x00000027070e7225 */ /* 0x000fe200020e040e */
[----:B------:R-:W-:Y:S02]  /*3d60*/  IADD3 R67, P5, PT, R67, R4, RZ ;  /* 0x0000000443437210 */ /* 0x000fe40007fbe0ff */
[----:B------:R-:W-:Y:S01]  /*3d70*/  IADD3.X R74, P0, PT, R3, R8, RZ, P0, !PT ;  /* 0x00000008034a7210 */ /* 0x000fe2000071e4ff */
        /* <DEDUP_REMOVED lines=12> */
[----:B------:R-:W-:Y:S01]  /*3e40*/  IMAD.X R13, R12, 0x1, R42, P4 ;  /* 0x000000010c0d7824 */ /* 0x000fe200020e062a */
[----:B------:R-:W-:Y:S01]  /*3e50*/  IADD3 R3, P0, PT, R3, R66, RZ ;  /* 0x0000004203037210 */ /* 0x000fe20007f1e0ff */
[----:B------:R-:W-:Y:S01]  /*3e60*/  IMAD.MOV.U32 R8, RZ, RZ, R71 ;  /* 0x000000ffff087224 */ /* 0x000fe200078e0047 */
[----:B------:R-:W-:Y:S02]  /*3e70*/  IADD3 R6, P1, PT, R69, R70, RZ ;  /* 0x0000004645067210 */ /* 0x000fe40007f3e0ff */
        /* <DEDUP_REMOVED lines=51> */
.L_x_281:
        /* <DEDUP_REMOVED lines=21> */
.L_x_282:
        /* <DEDUP_REMOVED lines=69> */
.L_x_283:
        /* <DEDUP_REMOVED lines=21> */
.L_x_284:
        /* <DEDUP_REMOVED lines=26> */
[----:B------:R-:W-:Y:S02]  /*4a40*/  SHF.L.U64.HI R9, R5, 0x1, R6 ;  /* 0x0000000105097819 */ /* 0x000fe40000010206 */
        /* <DEDUP_REMOVED lines=43> */
.L_x_285:
        /* <DEDUP_REMOVED lines=10> */
[----:B------:R-:W-:-:S05]  /*4da0*/  IADD3 R4, P0, PT, R5, R38, RZ ;  /* 0x0000002605047210 */ /* 0x000fca0007f1e0ff */
[----:B------:R-:W-:Y:S01]  /*4db0*/  IMAD.X R39, RZ, RZ, R39, P0 ;  /* 0x000000ffff277224 */ /* 0x000fe200000e0627 */
[----:B------:R-:W-:Y:S02]  /*4dc0*/  ISETP.GE.U32.AND P0, PT, R65, R4, PT ;  /* 0x000000044100720c */ /* 0x000fe40003f06070 */
[----:B------:R-:W-:Y:S02]  /*4dd0*/  IADD3 R4, P2, PT, -R4, R65, RZ ;  /* 0x0000004104047210 */ /* 0x000fe40007f5e1ff */
[----:B------:R-:W-:-:S04]  /*4de0*/  ISETP.GE.U32.AND.EX P0, PT, R64, R39, PT, P0 ;  /* 0x000000274000720c */ /* 0x000fc80003f06100 */
[----:B------:R-:W-:Y:S02]  /*4df0*/  SEL R5, RZ, 0x1, P0 ;  /* 0x00000001ff057807 */ /* 0x000fe40000000000 */
[----:B------:R-:W-:Y:S02]  /*4e00*/  IADD3 R42, P0, PT, R42, -R34, RZ ;  /* 0x800000222a2a7210 */ /* 0x000fe40007f1e0ff */
[----:B------:R-:W-:Y:S01]  /*4e10*/  IADD3 R3, P3, P4, R3, -R10, -R5 ;  /* 0x8000000a03037210 */ /* 0x000fe20007c7e805 */
[----:B------:R-:W-:Y:S02]  /*4e20*/  IMAD.X R5, R64, 0x1, ~R39, P2 ;  /* 0x0000000140057824 */ /* 0x000fe400010e0e27 */
[----:B------:R-:W-:Y:S01]  /*4e30*/  IMAD.X R9, R9, 0x1, ~R35, P0 ;  /* 0x0000000109097824 */ /* 0x000fe200000e0e23 */
[----:B------:R-:W-:-:S09]  /*4e40*/  IADD3.X R2, PT, PT, R2, -0x1, ~R11, P3, P4 ;  /* 0xffffffff02027810 */ /* 0x000fd20001fe8c0b */
.L_x_286:
[----:B------:R-:W-:-:S04]  /*4e50*/  IMAD.WIDE.U32 R10, R45, R47, RZ ;  /* 0x0000002f2d0a7225 */ /* 0x000fc800078e00ff */
        /* <DEDUP_REMOVED lines=8> */
[----:B------:R-:W-:Y:S01]  /*4ee0*/  IMAD.IADD R73, R44, 0x1, R13 ;  /* 0x000000012c497824 */ /* 0x000fe200078e020d */
[----:B------:R-:W-:Y:S01]  /*4ef0*/  IADD3 R75, P1, P5, R12, R75, R10 ;  /* 0x0000004b0c4b7210 */ /* 0x000fe20007d3e00a */
[----:B------:R-:W-:Y:S01]  /*4f00*/  IMAD.WIDE.U32 R12, R25, R43, RZ ;  /* 0x0000002b190c7225 */ /* 0x000fe200078e00ff */
[----:B------:R-:W-:Y:S02]  /*4f10*/  IADD3 R74, P4, P3, R76, R11, R68 ;  /* 0x0000000b4c4a7210 */ /* 0x000fe40007b9e044 */
[----:B------:R-:W-:Y:S01]  /*4f20*/  IADD3.X R72, PT, PT, RZ, RZ, RZ, P1, P5 ;  /* 0x000000ffff487210 */ /* 0x000fe20000fea4ff */
[----:B------:R-:W-:-:S04]  /*4f30*/  IMAD.WIDE.U32 R10, R17, R47, RZ ;  /* 0x0000002f110a7225 */ /* 0x000fc800078e00ff */
[----:B------:R-:W-:Y:S02]  /*4f40*/  IMAD.IADD R70, R48, 0x1, R69 ;  /* 0x0000000130467824 */ /* 0x000fe400078e0245 */
[----:B------:R-:W-:-:S04]  /*4f50*/  IMAD.WIDE.U32 R82, R17, R49, RZ ;  /* 0x0000003111527225 */ /* 0x000fc800078e00ff */
[----:B------:R-:W-:-:S04]  /*4f60*/  IMAD.WIDE.U32 R78, R40, R47, RZ ;  /* 0x0000002f284e7225 */ /* 0x000fc800078e00ff */
[----:B------:R-:W-:-:S04]  /*4f70*/  IMAD.WIDE.U32 R68, R25, R45, RZ ;  /* 0x0000002d19447225 */ /* 0x000fc800078e00ff */
[----:B------:R-:W-:Y:S02]  /*4f80*/  IMAD.IADD R15, R56, 0x1, R11 ;  /* 0x00000001380f7824 */ /* 0x000fe400078e020b */
[----:B------:R-:W-:-:S03]  /*4f90*/  IMAD.WIDE.U32 R80, R41, R43, RZ ;  /* 0x0000002b29507225 */ /* 0x000fc600078e00ff */
[----:B------:R-:W-:Y:S01]  /*4fa0*/  IADD3 R8, P0, P2, R82, R15, R78 ;  /* 0x0000000f52087210 */ /* 0x000fe20007a1e04e */
[----:B------:R-:W-:Y:S02]  /*4fb0*/  IMAD.IADD R65, R46, 0x1, R13 ;  /* 0x000000012e417824 */ /* 0x000fe400078e020d */
[----:B------:R-:W-:Y:S02]  /*4fc0*/  IMAD.IADD R11, R56, 0x1, R83 ;  /* 0x00000001380b7824 */ /* 0x000fe400078e0253 */
[----:B------:R-:W-:Y:S01]  /*4fd0*/  IMAD.IADD R76, R62, 0x1, R79 ;  /* 0x000000013e4c7824 */ /* 0x000fe200078e024f */
[----:B------:R-:W-:Y:S01]  /*4fe0*/  IADD3 R65, P6, P5, R68, R65, R80 ;  /* 0x0000004144417210 */ /* 0x000fe20007dde050 */
[----:B------:R-:W-:Y:S02]  /*4ff0*/  IMAD.IADD R56, R48, 0x1, R81 ;  /* 0x0000000130387824 */ /* 0x000fe400078e0251 */
[----:B------:R-:W-:-:S04]  /*5000*/  IMAD.WIDE.U32 R78, R49, R47, RZ ;  /* 0x0000002f314e7225 */ /* 0x000fc800078e00ff */
[----:B------:R-:W-:-:S04]  /*5010*/  IMAD.WIDE.U32 R80, R45, R43, RZ ;  /* 0x0000002b2d507225 */ /* 0x000fc800078e00ff */
[C---:B------:R-:W-:Y:S02]  /*5020*/  IMAD.IADD R13, R46.reuse, 0x1, R69 ;  /* 0x000000012e0d7824 */ /* 0x040fe400078e0245 */
[----:B------:R-:W-:Y:S02]  /*5030*/  IMAD.IADD R39, R46, 0x1, R77 ;  /* 0x000000012e277824 */ /* 0x000fe400078e024d */
[----:B------:R-:W-:-:S04]  /*5040*/  IMAD.WIDE.U32 R68, R47, R47, RZ ;  /* 0x0000002f2f447225 */ /* 0x000fc800078e00ff */
[----:B------:R-:W-:Y:S02]  /*5050*/  IMAD.IADD R71, R63, 0x1, R79 ;  /* 0x000000013f477824 */ /* 0x000fe400078e024f */
[----:B------:R-:W-:-:S03]  /*5060*/  IMAD.WIDE.U32 R46, R43, R43, RZ ;  /* 0x0000002b2b2e7225 */ /* 0x000fc600078e00ff */
[--C-:B------:R-:W-:Y:S01]  /*5070*/  SHF.L.U64.HI R67, R78, 0x1, R71.reuse ;  /* 0x000000014e437819 */ /* 0x100fe20000010247 */
[----:B------:R-:W-:Y:S02]  /*5080*/  IMAD.SHL.U32 R15, R80, 0x2, RZ ;  /* 0x00000002500f7824 */ /* 0x000fe400078e00ff */
[C---:B------:R-:W-:Y:S01]  /*5090*/  IMAD.SHL.U32 R25, R78.reuse, 0x2, RZ ;  /* 0x000000024e197824 */ /* 0x040fe200078e00ff */
[----:B------:R-:W-:Y:S01]  /*50a0*/  SHF.R.U64 R78, R78, 0x1f, R71 ;  /* 0x0000001f4e4e7819 */ /* 0x000fe20000001247 */
[----:B------:R-:W-:Y:S01]  /*50b0*/  IMAD.IADD R17, R44, 0x1, R47 ;  /* 0x000000012c117824 */ /* 0x000fe200078e022f */
[----:B------:R-:W-:Y:S01]  /*50c0*/  LOP3.LUT R44, R15, 0xfffffffe, RZ, 0xc0, !PT ;  /* 0xfffffffe0f2c7812 */ /* 0x000fe200078ec0ff */
[----:B------:R-:W-:Y:S01]  /*50d0*/  IMAD.IADD R82, R57, 0x1, R69 ;  /* 0x0000000139527824 */ /* 0x000fe200078e0245 */
[----:B------:R-:W-:Y:S01]  /*50e0*/  LOP3.LUT R25, R25, 0xfffffffe, RZ, 0xc0, !PT ;  /* 0xfffffffe19197812 */ /* 0x000fe200078ec0ff */
[----:B------:R-:W-:Y:S01]  /*50f0*/  IMAD.MOV.U32 R77, RZ, RZ, RZ ;  /* 0x000000ffff4d7224 */ /* 0x000fe200078e00ff */
[----:B------:R-:W-:Y:S01]  /*5100*/  SHF.R.U32.HI R15, RZ, 0x1f, R71 ;  /* 0x0000001fff0f7819 */ /* 0x000fe20000011647 */
[----:B------:R-:W-:Y:S01]  /*5110*/  IMAD.MOV.U32 R71, RZ, RZ, RZ ;  /* 0x000000ffff477224 */ /* 0x000fe200078e00ff */
[----:B------:R-:W-:Y:S01]  /*5120*/  IADD3.X R47, PT, PT, RZ, RZ, RZ, P0, P2 ;  /* 0x000000ffff2f7210 */ /* 0x000fe200007e44ff */
[----:B------:R-:W-:Y:S01]  /*5130*/  IMAD.MOV.U32 R57, RZ, RZ, RZ ;  /* 0x000000ffff397224 */ /* 0x000fe200078e00ff */
[----:B------:R-:W-:Y:S01]  /*5140*/  IADD3 R44, P0, PT, R44, R17, RZ ;  /* 0x000000112c2c7210 */ /* 0x000fe20007f1e0ff */
[----:B------:R-:W-:Y:S01]  /*5150*/  IMAD.IADD R43, R0, 0x1, R81 ;  /* 0x00000001002b7824 */ /* 0x000fe200078e0251 */
[----:B------:R-:W-:Y:S01]  /*5160*/  IADD3 R25, P1, PT, R25, R82, RZ ;  /* 0x0000005219197210 */ /* 0x000fe20007f3e0ff */
[----:B------:R-:W-:Y:S01]  /*5170*/  IMAD.WIDE.U32 R76, R40, R49, R76 ;  /* 0x00000031284c7225 */ /* 0x000fe200078e004c */
[----:B------:R-:W-:-:S02]  /*5180*/  LOP3.LUT R78, R78, 0xfffffffe, RZ, 0xc0, !PT ;  /* 0xfffffffe4e4e7812 */ /* 0x000fc400078ec0ff */
[----:B------:R-:W-:Y:S01]  /*5190*/  LOP3.LUT R79, R15, 0x1, RZ, 0xc0, !PT ;  /* 0x000000010f4f7812 */ /* 0x000fe200078ec0ff */
[----:B------:R-:W-:Y:S01]  /*51a0*/  IMAD.MOV.U32 R15, RZ, RZ, RZ ;  /* 0x000000ffff0f7224 */ /* 0x000fe200078e00ff */
[----:B------:R-:W-:Y:S01]  /*51b0*/  LOP3.LUT R17, R67, 0x1, RZ, 0xc0, !PT ;  /* 0x0000000143117812 */ /* 0x000fe200078ec0ff */
[C---:B------:R-:W-:Y:S01]  /*51c0*/  IMAD.WIDE.U32 R70, R41.reuse, R49, R70 ;  /* 0x0000003129467225 */ /* 0x040fe200078e0046 */
[C---:B------:R-:W-:Y:S02]  /*51d0*/  SHF.L.U64.HI R81, R80.reuse, 0x1, R43 ;  /* 0x0000000150517819 */ /* 0x040fe4000001022b */
[----:B------:R-:W-:Y:S01]  /*51e0*/  IADD3.X R82, PT, PT, RZ, RZ, RZ, P4, P3 ;  /* 0x000000ffff527210 */ /* 0x000fe200027e64ff */
[----:B------:R-:W-:Y:S01]  /*51f0*/  IMAD.WIDE.U32 R56, R41, R45, R56 ;  /* 0x0000002d29387225 */ /* 0x000fe200078e0038 */
[----:B------:R-:W-:Y:S02]  /*5200*/  LOP3.LUT R81, R81, 0x1, RZ, 0xc0, !PT ;  /* 0x0000000151517812 */ /* 0x000fe400078ec0ff */
[----:B------:R-:W-:Y:S01]  /*5210*/  SHF.R.U64 R80, R80, 0x1f, R43 ;  /* 0x0000001f50507819 */ /* 0x000fe2000000122b */
[----:B------:R-:W-:Y:S01]  /*5220*/  IMAD.WIDE.U32 R40, R49, R49, R78 ;  /* 0x0000003131287225 */ /* 0x000fe200078e004e */
[----:B------:R-:W-:-:S03]  /*5230*/  SHF.R.U32.HI R43, RZ, 0x1f, R43 ;  /* 0x0000001fff2b7819 */ /* 0x000fc6000001162b */
[----:B------:R-:W-:Y:S01]  /*5240*/  IMAD.X R17, RZ, RZ, R17, P1 ;  /* 0x000000ffff117224 */ /* 0x000fe200008e0611 */
[----:B------:R-:W-:Y:S01]  /*5250*/  IADD3 R11, P1, P2, R47, R76, R11 ;  /* 0x0000004c2f0b7210 */ /* 0x000fe20007a3e00b */
[----:B------:R-:W-:Y:S01]  /*5260*/  IMAD.WIDE.U32 R14, R45, R49, R14 ;  /* 0x000000312d0e7225 */ /* 0x000fe200078e000e */
[----:B------:R-:W-:Y:S02]  /*5270*/  SHF.R.U32.HI R49, RZ, 0x1f, R75 ;  /* 0x0000001fff317819 */ /* 0x000fe4000001164b */
[----:B------:R-:W-:Y:S01]  /*5280*/  IADD3 R17, P3, PT, R17, R40, RZ ;  /* 0x0000002811117210 */ /* 0x000fe20007f7e0ff */
[----:B------:R-:W-:Y:S01]  /*5290*/  IMAD.X R81, RZ, RZ, R81, P0 ;  /* 0x000000ffff517224 */ /* 0x000fe200000e0651 */
[----:B------:R-:W-:Y:S01]  /*52a0*/  IADD3 R67, P4, PT, R49, R66, RZ ;  /* 0x0000004231437210 */ /* 0x000fe20007f9e0ff */
[----:B------:R-:W-:Y:S01]  /*52b0*/  IMAD R40, R25, R58, RZ ;  /* 0x0000003a19287224 */ /* 0x000fe200078e02ff */
[----:B------:R-:W-:Y:S01]  /*52c0*/  LOP3.LUT R76, R80, 0xfffffffe, RZ, 0xc0, !PT ;  /* 0xfffffffe504c7812 */ /* 0x000fe200078ec0ff */
[----:B------:R-:W-:Y:S01]  /*52d0*/  IMAD.X R63, R63, 0x1, R41, P3 ;  /* 0x000000013f3f7824 */ /* 0x000fe200018e0629 */
[----:B------:R-:W-:Y:S01]  /*52e0*/  ISETP.GT.U32.AND P0, PT, R66, R67, PT ;  /* 0x000000434200720c */ /* 0x000fe20003f04070 */
[----:B------:R-:W-:Y:S01]  /*52f0*/  IMAD.X R41, RZ, RZ, R74, P4 ;  /* 0x000000ffff297224 */ /* 0x000fe200020e064a */
[----:B------:R-:W-:Y:S01]  /*5300*/  IADD3 R79, P3, PT, R67, R46, RZ ;  /* 0x0000002e434f7210 */ /* 0x000fe20007f7e0ff */
[----:B------:R-:W-:-:S02]  /*5310*/  IMAD.IADD R78, R62, 0x1, R77 ;  /* 0x000000013e4e7824 */ /* 0x000fc400078e024d */
[----:B------:R-:W-:Y:S01]  /*5320*/  IMAD.WIDE.U32 R46, R68, R58, RZ ;  /* 0x0000003a442e7225 */ /* 0x000fe200078e00ff */
[----:B------:R-:W-:-:S03]  /*5330*/  ISETP.GT.U32.AND.EX P0, PT, R74, R41, PT, P0 ;  /* 0x000000294a00720c */ /* 0x000fc60003f04100 */
[----:B------:R-:W-:Y:S01]  /*5340*/  IMAD.X R69, R41, 0x1, R44, P3 ;  /* 0x0000000129457824 */ /* 0x000fe200018e062c */
[----:B------:R-:W-:Y:S01]  /*5350*/  IADD3 R82, P3, P4, R82, R70, R39 ;  /* 0x0000004652527210 */ /* 0x000fe20007c7e027 */
[----:B------:R-:W-:Y:S01]  /*5360*/  IMAD R77, R68, R59, R40 ;  /* 0x0000003b444d7224 */ /* 0x000fe200078e0228 */
[----:B------:R-:W-:Y:S01]  /*5370*/  SEL R39, R66, R67, P0 ;  /* 0x0000004342277207 */ /* 0x000fe20000000000 */
[----:B------:R-:W-:Y:S01]  /*5380*/  IMAD.IADD R80, R48, 0x1, R71 ;  /* 0x0000000130507824 */ /* 0x000fe200078e0247 */
[----:B------:R-:W-:Y:S01]  /*5390*/  SEL R70, R74, R41, P0 ;  /* 0x000000294a467207 */ /* 0x000fe20000000000 */
[----:B------:R-:W-:Y:S01]  /*53a0*/  IMAD.IADD R67, R47, 0x1, R77 ;  /* 0x000000012f437824 */ /* 0x000fe200078e024d */
[----:B------:R-:W-:Y:S01]  /*53b0*/  IADD3 R13, P0, PT, R13, R56, RZ ;  /* 0x000000380d0d7210 */ /* 0x000fe20007f1e0ff */
[----:B------:R-:W-:Y:S01]  /*53c0*/  IMAD.WIDE.U32 R40, R46, R34, RZ ;  /* 0x000000222e287225 */ /* 0x000fe200078e00ff */
[----:B------:R-:W-:Y:S02]  /*53d0*/  LOP3.LUT R77, R43, 0x1, RZ, 0xc0, !PT ;  /* 0x000000012b4d7812 */ /* 0x000fe400078ec0ff */
[----:B------:R-:W-:Y:S01]  /*53e0*/  IADD3.X R80, PT, PT, RZ, R80, RZ, P3, P4 ;  /* 0x00000050ff507210 */ /* 0x000fe20001fe84ff */
[----:B------:R-:W-:Y:S01]  /*53f0*/  IMAD.X R62, R48, 0x1, R57, P0 ;  /* 0x00000001303e7824 */ /* 0x000fe200000e0639 */
[----:B------:R-:W-:Y:S01]  /*5400*/  ISETP.GT.U32.AND P0, PT, R39, R79, PT ;  /* 0x0000004f2700720c */ /* 0x000fe20003f04070 */
[----:B------:R-:W-:Y:S01]  /*5410*/  IMAD.WIDE.U32 R56, R67, R34, RZ ;  /* 0x0000002243387225 */ /* 0x000fe200078e00ff */
[----:B------:R-:W-:-:S02]  /*5420*/  IADD3 RZ, P3, PT, R68, R40, RZ ;  /* 0x0000002844ff7210 */ /* 0x000fc40007f7e0ff */
[----:B------:R-:W-:Y:S01]  /*5430*/  ISETP.GT.U32.AND.EX P0, PT, R70, R69, PT, P0 ;  /* 0x000000454600720c */ /* 0x000fe20003f04100 */
[----:B------:R-:W-:Y:S01]  /*5440*/  IMAD.WIDE.U32 R76, R45, R45, R76 ;  /* 0x0000002d2d4c7225 */ /* 0x000fe200078e004c */
[----:B------:R-:W-:Y:S02]  /*5450*/  IADD3.X R39, PT, PT, RZ, R78, RZ, P1, P2 ;  /* 0x0000004eff277210 */ /* 0x000fe40000fe44ff */
[----:B------:R-:W-:Y:S01]  /*5460*/  SEL R48, RZ, 0x1, !P0 ;  /* 0x00000001ff307807 */ /* 0x000fe20004000000 */
[-C--:B------:R-:W-:Y:S01]  /*5470*/  IMAD.WIDE.U32 R44, P4, R46, R35.reuse, R56 ;  /* 0x000000232e2c7225 */ /* 0x080fe20007880038 */
[----:B------:R-:W-:Y:S02]  /*5480*/  IADD3 R47, P1, P2, R81, R76, R82 ;  /* 0x0000004c512f7210 */ /* 0x000fe40007a3e052 */
[----:B------:R-:W-:Y:S01]  /*5490*/  SHF.L.U64.HI R70, R64, 0x1, R75 ;  /* 0x0000000140467819 */ /* 0x000fe2000001024b */
[----:B------:R-:W-:Y:S01]  /*54a0*/  IMAD.X R57, RZ, RZ, RZ, P4 ;  /* 0x000000ffff397224 */ /* 0x000fe200020e06ff */
[----:B------:R-:W-:Y:S01]  /*54b0*/  IADD3 R44, P0, PT, R41, R44, RZ ;  /* 0x0000002c292c7210 */ /* 0x000fe20007f1e0ff */
[----:B------:R-:W-:Y:S01]  /*54c0*/  IMAD.MOV.U32 R56, RZ, RZ, R45 ;  /* 0x000000ffff387224 */ /* 0x000fe200078e002d */
[----:B------:R-:W-:Y:S01]  /*54d0*/  IADD3 R66, P4, PT, R79, R66, RZ ;  /* 0x000000424f427210 */ /* 0x000fe20007f9e0ff */
[----:B------:R-:W-:Y:S01]  /*54e0*/  IMAD.IADD R43, R0, 0x1, R77 ;  /* 0x00000001002b7824 */ /* 0x000fe200078e024d */
[----:B------:R-:W-:Y:S01]  /*54f0*/  IADD3.X RZ, P3, PT, R25, R44, RZ, P3, !PT ;  /* 0x0000002c19ff7210 */ /* 0x000fe20001f7e4ff */
[----:B------:R-:W-:Y:S01]  /*5500*/  IMAD.WIDE.U32.X R40, R67, R35, R56, P0 ;  /* 0x0000002343287225 */ /* 0x000fe200000e0438 */
[----:B------:R-:W-:-:S02]  /*5510*/  IADD3 R25, P0, PT, R48, R10, RZ ;  /* 0x0000000a30197210 */ /* 0x000fc40007f1e0ff */
[----:B------:R-:W-:Y:S01]  /*5520*/  IADD3.X R43, PT, PT, RZ, R43, R80, P1, P2 ;  /* 0x0000002bff2b7210 */ /* 0x000fe20000fe4450 */
[----:B------:R-:W-:Y:S01]  /*5530*/  IMAD.WIDE.U32 R56, R67, R36, RZ ;  /* 0x0000002443387225 */ /* 0x000fe200078e00ff */
[----:B------:R-:W-:Y:S02]  /*5540*/  IADD3.X R87, P3, PT, RZ, R40, RZ, P3, !PT ;  /* 0x00000028ff577210 */ /* 0x000fe40001f7e4ff */
[----:B------:R-:W-:Y:S01]  /*5550*/  IADD3 R47, P1, P2, R82, R47, R48 ;  /* 0x0000002f522f7210 */ /* 0x000fe20007a3e030 */
[----:B------:R-:W-:Y:S01]  /*5560*/  IMAD.X R71, RZ, RZ, R8, P0 ;  /* 0x000000ffff477224 */ /* 0x000fe200000e0608 */
[----:B------:R-:W-:Y:S01]  /*5570*/  ISETP.GT.U32.AND P0, PT, R10, R25, PT ;  /* 0x000000190a00720c */ /* 0x000fe20003f04070 */
[----:B------:R-:W-:Y:S01]  /*5580*/  IMAD.X R89, RZ, RZ, R41, P3 ;  /* 0x000000ffff597224 */ /* 0x000fe200018e0629 */
[----:B------:R-:W-:Y:S01]  /*5590*/  IADD3.X R43, PT, PT, R80, R43, RZ, P1, P2 ;  /* 0x0000002b502b7210 */ /* 0x000fe20000fe44ff */
[----:B------:R-:W-:Y:S01]  /*55a0*/  IMAD.WIDE.U32 R44, R46, R36, RZ ;  /* 0x000000242e2c7225 */ /* 0x000fe200078e00ff */
[----:B------:R-:W-:-:S02]  /*55b0*/  ISETP.GT.U32.AND.EX P0, PT, R8, R71, PT, P0 ;  /* 0x000000470800720c */ /* 0x000fc40003f04100 */
[----:B------:R-:W-:Y:S02]  /*55c0*/  LEA R87, P2, R64, R87, 0x1 ;  /* 0x0000005740577211 */ /* 0x000fe400078408ff */
[----:B------:R-:W-:Y:S02]  /*55d0*/  IADD3 R83, P3, PT, R25, R12, RZ ;  /* 0x0000000c19537210 */ /* 0x000fe40007f7e0ff */
[----:B------:R-:W-:Y:S02]  /*55e0*/  SEL R64, R10, R25, P0 ;  /* 0x000000190a407207 */ /* 0x000fe40000000000 */
[----:B------:R-:W0:Y:S01]  /*55f0*/  LDC R25, c[0x3][0x14] ;  /* 0x00c00500ff197b82 */ /* 0x000e220000000800 */
[----:B------:R-:W-:Y:S01]  /*5600*/  IADD3.X R48, PT, PT, RZ, RZ, RZ, P6, P5 ;  /* 0x000000ffff307210 */ /* 0x000fe200037ea4ff */
[----:B------:R-:W-:Y:S01]  /*5610*/  IMAD.WIDE.U32 R40, P5, R46, R37, R56 ;  /* 0x000000252e287225 */ /* 0x000fe200078a0038 */
[----:B------:R-:W-:Y:S02]  /*5620*/  SEL R57, R8, R71, P0 ;  /* 0x0000004708397207 */ /* 0x000fe40000000000 */
[----:B------:R-:W-:Y:S01]  /*5630*/  ISETP.GE.U32.AND P1, PT, R66, R79, PT ;  /* 0x0000004f4200720c */ /* 0x000fe20003f26070 */
[----:B------:R-:W-:Y:S01]  /*5640*/  IMAD.X R68, R71, 0x1, R65, P3 ;  /* 0x0000000147447824 */ /* 0x000fe200018e0641 */
[----:B------:R-:W-:Y:S01]  /*5650*/  ISETP.GT.U32.AND P3, PT, R64, R83, PT ;  /* 0x000000534000720c */ /* 0x000fe20003f64070 */
[----:B------:R-:W-:Y:S01]  /*5660*/  IMAD.X R64, R69, 0x1, R74, P4 ;  /* 0x0000000145407824 */ /* 0x000fe200020e064a */
[----:B------:R-:W-:Y:S01]  /*5670*/  IADD3 R56, P4, PT, R45, R40, RZ ;  /* 0x000000282d387210 */ /* 0x000fe20007f9e0ff */
[----:B------:R-:W-:Y:S01]  /*5680*/  IMAD.X R75, RZ, RZ, RZ, P5 ;  /* 0x000000ffff4b7224 */ /* 0x000fe200028e06ff */
[----:B------:R-:W-:Y:S01]  /*5690*/  IADD3 R87, P0, PT, R87, R44, RZ ;  /* 0x0000002c57577210 */ /* 0x000fe20007f1e0ff */
[----:B------:R-:W-:Y:S01]  /*56a0*/  IMAD.MOV.U32 R74, RZ, RZ, R41 ;  /* 0x000000ffff4a7224 */ /* 0x000fe200078e0029 */
[----:B------:R-:W-:-:S02]  /*56b0*/  IADD3.X R89, P2, PT, R89, R70, RZ, P2, !PT ;  /* 0x0000004659597210 */ /* 0x000fc4000175e4ff */
[----:B------:R-:W-:Y:S01]  /*56c0*/  ISETP.GT.U32.AND.EX P3, PT, R57, R68, PT, P3 ;  /* 0x000000443900720c */ /* 0x000fe20003f64130 */
[----:B------:R-:W-:Y:S01]  /*56d0*/  IMAD.WIDE.U32 R44, R87, R58, RZ ;  /* 0x0000003a572c7225 */ /* 0x000fe200078e00ff */
[----:B------:R-:W-:Y:S02]  /*56e0*/  ISETP.GE.U32.AND.EX P1, PT, R64, R69, PT, P1 ;  /* 0x000000454000720c */ /* 0x000fe40003f26110 */
[----:B------:R-:W-:Y:S01]  /*56f0*/  IADD3.X R89, P0, PT, R89, R56, RZ, P0, !PT ;  /* 0x0000003859597210 */ /* 0x000fe2000071e4ff */
[----:B------:R-:W-:Y:S01]  /*5700*/  IMAD.WIDE.U32.X R74, R67, R37, R74, P4 ;  /* 0x00000025434a7225 */ /* 0x000fe200020e044a */
[----:B------:R-:W-:Y:S02]  /*5710*/  SEL R57, RZ, 0x1, !P3 ;  /* 0x00000001ff397807 */ /* 0x000fe40005800000 */
[----:B------:R-:W-:Y:S01]  /*5720*/  IADD3 R40, P3, P5, R48, R13, R11 ;  /* 0x0000000d30287210 */ /* 0x000fe20007d7e00b */
[----:B------:R-:W-:Y:S01]  /*5730*/  IMAD R70, R89, R58, RZ ;  /* 0x0000003a59467224 */ /* 0x000fe200078e02ff */
[----:B------:R-:W-:Y:S01]  /*5740*/  SEL R56, RZ, 0x1, P1 ;  /* 0x00000001ff387807 */ /* 0x000fe20000800000 */
[----:B------:R-:W-:Y:S01]  /*5750*/  IMAD.WIDE.U32 R76, R44, R34, RZ ;  /* 0x000000222c4c7225 */ /* 0x000fe200078e00ff */
[----:B------:R-:W-:-:S02]  /*5760*/  IADD3 R57, P1, P6, R13, R40, R57 ;  /* 0x000000280d397210 */ /* 0x000fc40007e3e039 */
[----:B------:R-:W-:Y:S01]  /*5770*/  IADD3.X R13, PT, PT, RZ, R62, R39, P3, P5 ;  /* 0x0000003eff0d7210 */ /* 0x000fe20001fea427 */
[----:B------:R-:W-:Y:S01]  /*5780*/  IMAD.WIDE.U32 R40, R67, R38, RZ ;  /* 0x0000002643287225 */ /* 0x000fe200078e00ff */
[----:B------:R-:W-:Y:S02]  /*5790*/  IADD3 R82, P3, PT, R56, R83, RZ ;  /* 0x0000005338527210 */ /* 0x000fe40007f7e0ff */
[----:B------:R-:W-:Y:S01]  /*57a0*/  IADD3 R72, P5, P4, R72, R14, R73 ;  /* 0x0000000e48487210 */ /* 0x000fe20007cbe049 */
[----:B------:R-:W-:Y:S01]  /*57b0*/  IMAD R71, R87, R59, R70 ;  /* 0x0000003b57477224 */ /* 0x000fe200078e0246 */
[----:B------:R-:W-:Y:S01]  /*57c0*/  IADD3.X R14, PT, PT, R62, R13, RZ, P1, P6 ;  /* 0x0000000d3e0e7210 */ /* 0x000fe20000fec4ff */
[----:B------:R-:W-:Y:S01]  /*57d0*/  IMAD.X R91, RZ, RZ, R68, P3 ;  /* 0x000000ffff5b7224 */ /* 0x000fe200018e0644 */
[----:B------:R-:W-:Y:S01]  /*57e0*/  IADD3 R69, P1, PT, R82, R12, RZ ;  /* 0x0000000c52457210 */ /* 0x000fe20007f3e0ff */
[----:B------:R-:W-:Y:S01]  /*57f0*/  IMAD.IADD R62, R45, 0x1, R71 ;  /* 0x000000012d3e7824 */ /* 0x000fe200078e0247 */
[----:B------:R-:W-:Y:S01]  /*5800*/  IADD3.X R73, P0, P2, R74, RZ, RZ, P0, P2 ;  /* 0x000000ff4a497210 */ /* 0x000fe200002044ff */
[----:B0-----:R-:W-:-:S02]  /*5810*/  IMAD.WIDE.U32 R12, P6, R46, R25, R40 ;  /* 0x000000192e0c7225 */ /* 0x001fc400078c0028 */
[----:B------:R-:W0:Y:S01]  /*5820*/  LDC.64 R40, c[0x3][0x18] ;  /* 0x00c00600ff287b82 */ /* 0x000e220000000a00 */
[----:B------:R-:W-:Y:S01]  /*5830*/  IADD3.X R85, PT, PT, R75, RZ, RZ, P0, P2 ;  /* 0x000000ff4b557210 */ /* 0x000fe200007e44ff */
[----:B------:R-:W-:Y:S01]  /*5840*/  IMAD.WIDE.U32 R70, R46, R38, RZ ;  /* 0x000000262e467225 */ /* 0x000fe200078e00ff */
[----:B------:R-:W-:Y:S02]  /*5850*/  IADD3 R73, P3, PT, R73, R66, RZ ;  /* 0x0000004249497210 */ /* 0x000fe40007f7e0ff */
[----:B------:R-:W-:Y:S01]  /*5860*/  IADD3 RZ, P0, PT, R87, R76, RZ ;  /* 0x0000004c57ff7210 */ /* 0x000fe20007f1e0ff */
[----:B------:R-:W-:-:S04]  /*5870*/  IMAD.WIDE.U32 R80, R62, R34, RZ ;  /* 0x000000223e507225 */ /* 0x000fc800078e00ff */
[----:B------:R-:W-:Y:S01]  /*5880*/  IMAD.X R79, RZ, RZ, RZ, P6 ;  /* 0x000000ffff4f7224 */ /* 0x000fe200030e06ff */
[----:B------:R-:W-:Y:S01]  /*5890*/  IADD3 R93, P6, PT, R71, R12, RZ ;  /* 0x0000000c475d7210 */ /* 0x000fe20007fde0ff */
[----:B------:R-:W-:-:S04]  /*58a0*/  IMAD.WIDE.U32 R74, P2, R44, R35, R80 ;  /* 0x000000232c4a7225 */ /* 0x000fc80007840050 */
[----:B------:R-:W-:Y:S02]  /*58b0*/  IMAD.MOV.U32 R78, RZ, RZ, R13 ;  /* 0x000000ffff4e7224 */ /* 0x000fe400078e000d */
[----:B------:R-:W-:Y:S01]  /*58c0*/  IMAD.X R45, R91, 0x1, R65, P1 ;  /* 0x000000015b2d7824 */ /* 0x000fe200008e0641 */
[----:B------:R-:W-:Y:S01]  /*58d0*/  IADD3 R66, P1, PT, R73, R70, RZ ;  /* 0x0000004649427210 */ /* 0x000fe20007f3e0ff */
[----:B------:R-:W-:Y:S01]  /*58e0*/  IMAD.WIDE.U32.X R12, R67, R25, R78, P6 ;  /* 0x00000019430c7225 */ /* 0x000fe200030e044e */
[----:B------:R-:W-:Y:S02]  /*58f0*/  IADD3 R76, P6, PT, R77, R74, RZ ;  /* 0x0000004a4d4c7210 */ /* 0x000fe40007fde0ff */
[----:B------:R-:W-:Y:S01]  /*5900*/  IADD3.X R78, P3, PT, R85, R64, RZ, P3, !PT ;  /* 0x00000040554e7210 */ /* 0x000fe20001f7e4ff */
[----:B------:R-:W-:Y:S01]  /*5910*/  IMAD.X R71, RZ, RZ, RZ, P2 ;  /* 0x000000ffff477224 */ /* 0x000fe200010e06ff */
[----:B------:R-:W-:Y:S01]  /*5920*/  ISETP.GT.U32.AND P2, PT, R83, R82, PT ;  /* 0x000000525300720c */ /* 0x000fe20003f44070 */
[----:B------:R-:W-:Y:S01]  /*5930*/  IMAD.MOV.U32 R70, RZ, RZ, R75 ;  /* 0x000000ffff467224 */ /* 0x000fe200078e004b */
[----:B------:R-:W-:Y:S01]  /*5940*/  IADD3.X RZ, P0, PT, R89, R76, RZ, P0, !PT ;  /* 0x0000004c59ff7210 */ /* 0x000fe2000071e4ff */
[----:B0-----:R-:W-:Y:S01]  /*5950*/  IMAD.WIDE.U32 R76, R67, R40, RZ ;  /* 0x00000028434c7225 */ /* 0x001fe200078e00ff */
[----:B------:R-:W-:-:S02]  /*5960*/  IADD3.X R78, P1, PT, R78, R93, RZ, P1, !PT ;  /* 0x0000005d4e4e7210 */ /* 0x000fc40000f3e4ff */
[----:B------:R-:W-:Y:S01]  /*5970*/  ISETP.GT.U32.AND.EX P2, PT, R68, R91, PT, P2 ;  /* 0x0000005b4400720c */ /* 0x000fe20003f44120 */
[----:B------:R-:W-:Y:S01]  /*5980*/  IMAD.WIDE.U32.X R64, R62, R35, R70, P6 ;  /* 0x000000233e407225 */ /* 0x000fe200030e0446 */
[----:B------:R-:W-:Y:S02]  /*5990*/  IADD3.X R81, P1, P3, R12, RZ, RZ, P1, P3 ;  /* 0x000000ff0c517210 */ /* 0x000fe40000b264ff */
[----:B------:R-:W-:Y:S01]  /*59a0*/  SEL R74, R83, R82, P2 ;  /* 0x00000052534a7207 */ /* 0x000fe20001000000 */
[----:B------:R-:W-:Y:S01]  /*59b0*/  IMAD.WIDE.U32 R70, R62, R36, RZ ;  /* 0x000000243e467225 */ /* 0x000fe200078e00ff */
[----:B------:R-:W-:Y:S02]  /*59c0*/  IADD3.X R73, P0, PT, RZ, R64, RZ, P0, !PT ;  /* 0x00000040ff497210 */ /* 0x000fe4000071e4ff */
[----:B------:R-:W-:Y:S01]  /*59d0*/  IADD3.X R83, PT, PT, R13, RZ, RZ, P1, P3 ;  /* 0x000000ff0d537210 */ /* 0x000fe20000fe64ff */
[----:B------:R-:W-:Y:S01]  /*59e0*/  IMAD.WIDE.U32 R12, R46, R40, RZ ;  /* 0x000000282e0c7225 */ /* 0x000fe200078e00ff */
[----:B------:R-:W-:-:S02]  /*59f0*/  IADD3 R10, P6, PT, R69, R10, RZ ;  /* 0x0000000a450a7210 */ /* 0x000fc40007fde0ff */
[----:B------:R-:W-:Y:S01]  /*5a00*/  SEL R68, R68, R91, P2 ;  /* 0x0000005b44447207 */ /* 0x000fe20001000000 */
[----:B------:R-:W-:Y:S01]  /*5a10*/  IMAD.X R75, RZ, RZ, R65, P0 ;  /* 0x000000ffff4b7224 */ /* 0x000fe200000e0641 */
[----:B------:R-:W-:Y:S01]  /*5a20*/  IADD3 R73, P0, PT, R73, R66, RZ ;  /* 0x0000004249497210 */ /* 0x000fe20007f1e0ff */
[----:B------:R-:W-:-:S03]  /*5a30*/  IMAD.WIDE.U32 R64, P1, R46, R41, R76 ;  /* 0x000000292e407225 */ /* 0x000fc6000782004c */
[----:B------:R-:W-:Y:S01]  /*5a40*/  IADD3.X R75, P0, PT, R75, R78, RZ, P0, !PT ;  /* 0x0000004e4b4b7210 */ /* 0x000fe2000071e4ff */
[----:B------:R-:W-:Y:S01]  /*5a50*/  IMAD.WIDE.U32 R76, R44, R36, RZ ;  /* 0x000000242c4c7225 */ /* 0x000fe200078e00ff */
[----:B------:R-:W-:-:S03]  /*5a60*/  IADD3 R80, P2, PT, R13, R64, RZ ;  /* 0x000000400d507210 */ /* 0x000fc60007f5e0ff */
[----:B------:R-:W-:-:S04]  /*5a70*/  IMAD.WIDE.U32 R70, P3, R44, R37, R70 ;  /* 0x000000252c467225 */ /* 0x000fc80007860046 */
[----:B------:R-:W-:Y:S02]  /*5a80*/  IMAD.X R79, RZ, RZ, RZ, P1 ;  /* 0x000000ffff4f7224 */ /* 0x000fe400008e06ff */
[----:B------:R-:W-:Y:S01]  /*5a90*/  IMAD.X R8, R45, 0x1, R8, P6 ;  /* 0x000000012d087824 */ /* 0x000fe200030e0608 */
[----:B------:R-:W-:Y:S01]  /*5aa0*/  IADD3 R46, P6, PT, R77, R70, RZ ;  /* 0x000000464d2e7210 */ /* 0x000fe20007fde0ff */
[----:B------:R-:W-:Y:S01]  /*5ab0*/  IMAD.MOV.U32 R78, RZ, RZ, R65 ;  /* 0x000000ffff4e7224 */ /* 0x000fe200078e0041 */
[----:B------:R-:W-:Y:S01]  /*5ac0*/  IADD3 R77, P1, PT, R73, R76, RZ ;  /* 0x0000004c494d7210 */ /* 0x000fe20007f3e0ff */
[----:B------:R-:W-:Y:S02]  /*5ad0*/  IMAD.MOV.U32 R66, RZ, RZ, R71 ;  /* 0x000000ffff427224 */ /* 0x000fe400078e0047 */
[----:B------:R-:W-:Y:S01]  /*5ae0*/  IMAD.WIDE.U32.X R64, R67, R41, R78, P2 ;  /* 0x0000002943407225 */ /* 0x000fe200010e044e */
[----:B------:R-:W-:Y:S02]  /*5af0*/  IADD3 R13, P2, PT, R81, R10, RZ ;  /* 0x0000000a510d7210 */ /* 0x000fe40007f5e0ff */
[----:B------:R-:W-:Y:S01]  /*5b00*/  IADD3.X R75, P1, PT, R75, R46, RZ, P1, !PT ;  /* 0x0000002e4b4b7210 */ /* 0x000fe20000f3e4ff */
[----:B------:R-:W-:Y:S01]  /*5b10*/  IMAD.X R67, RZ, RZ, RZ, P3 ;  /* 0x000000ffff437224 */ /* 0x000fe200018e06ff */
[----:B------:R-:W-:Y:S01]  /*5b20*/  IADD3 R46, P3, PT, R13, R12, RZ ;  /* 0x0000000c0d2e7210 */ /* 0x000fe20007f7e0ff */
[----:B------:R-:W-:Y:S01]  /*5b30*/  IMAD.IADD R76, R0, 0x1, R15 ;  /* 0x00000001004c7824 */ /* 0x000fe200078e020f */
[----:B------:R-:W-:Y:S01]  /*5b40*/  IADD3.X R73, P2, PT, R83, R8, RZ, P2, !PT ;  /* 0x0000000853497210 */ /* 0x000fe2000175e4ff */
[----:B------:R-:W-:-:S03]  /*5b50*/  IMAD.WIDE.U32 R12, R77, R58, RZ ;  /* 0x0000003a4d0c7225 */ /* 0x000fc600078e00ff */
[----:B------:R-:W-:Y:S01]  /*5b60*/  IADD3.X R73, P3, PT, R73, R80, RZ, P3, !PT ;  /* 0x0000005049497210 */ /* 0x000fe20001f7e4ff */
[----:B------:R-:W-:-:S03]  /*5b70*/  IMAD.WIDE.U32.X R66, R62, R37, R66, P6 ;  /* 0x000000253e427225 */ /* 0x000fc600030e0442 */
[----:B------:R-:W-:Y:S01]  /*5b80*/  IADD3.X R84, P3, P6, R64, RZ, RZ, P3, P2 ;  /* 0x000000ff40547210 */ /* 0x000fe20001e644ff */
[----:B------:R-:W-:Y:S01]  /*5b90*/  IMAD R0, R75, R58, RZ ;  /* 0x0000003a4b007224 */ /* 0x000fe200078e02ff */
[----:B------:R-:W-:Y:S01]  /*5ba0*/  IADD3.X R15, P1, P0, R66, RZ, RZ, P1, P0 ;  /* 0x000000ff420f7210 */ /* 0x000fe200008204ff */
[----:B------:R-:W-:-:S03]  /*5bb0*/  IMAD.WIDE.U32 R78, R62, R38, RZ ;  /* 0x000000263e4e7225 */ /* 0x000fc600078e00ff */
[----:B------:R-:W-:Y:S01]  /*5bc0*/  IADD3.X R82, PT, PT, R67, RZ, RZ, P1, P0 ;  /* 0x000000ff43527210 */ /* 0x000fe20000fe04ff */
[----:B------:R-:W-:Y:S01]  /*5bd0*/  IMAD R81, R77, R59, R0 ;  /* 0x0000003b4d517224 */ /* 0x000fe200078e0200 */
[----:B------:R-:W-:Y:S01]  /*5be0*/  IADD3 R15, P0, PT, R15, R46, RZ ;  /* 0x0000002e0f0f7210 */ /* 0x000fe20007f1e0ff */
[----:B------:R-:W-:-:S03]  /*5bf0*/  IMAD.WIDE.U32 R70, R12, R34, RZ ;  /* 0x000000220c467225 */ /* 0x000fc600078e00ff */
[----:B------:R-:W-:Y:S01]  /*5c00*/  IADD3.X R82, P0, PT, R82, R73, RZ, P0, !PT ;  /* 0x0000004952527210 */ /* 0x000fe2000071e4ff */
[----:B------:R-:W-:Y:S01]  /*5c10*/  IMAD.IADD R0, R13, 0x1, R81 ;  /* 0x000000010d007824 */ /* 0x000fe200078e0251 */
[----:B------:R-:W-:Y:S01]  /*5c20*/  IADD3 RZ, P2, PT, R77, R70, RZ ;  /* 0x000000464dff7210 */ /* 0x000fe20007f5e0ff */
[C---:B------:R-:W-:Y:S01]  /*5c30*/  IMAD.WIDE.U32 R80, R44.reuse, R38, RZ ;  /* 0x000000262c507225 */ /* 0x040fe200078e00ff */
[----:B------:R-:W-:Y:S02]  /*5c40*/  IADD3.X R70, PT, PT, R65, RZ, RZ, P3, P6 ;  /* 0x000000ff41467210 */ /* 0x000fe40001fec4ff */
[----:B------:R-:W-:Y:S01]  /*5c50*/  IADD3.X R13, PT, PT, RZ, R76, RZ, P5, P4 ;  /* 0x0000004cff0d7210 */ /* 0x000fe20002fe84ff */
[----:B------:R-:W-:-:S04]  /*5c60*/  IMAD.WIDE.U32 R78, P1, R44, R25, R78 ;  /* 0x000000192c4e7225 */ /* 0x000fc8000782004e */
        /* <DEDUP_REMOVED lines=8> */
[----:B------:R-:W-:Y:S01]  /*5cf0*/  IMAD.WIDE.U32.X R76, R62, R25, R76, P3 ;  /* 0x000000193e4c7225 */ /* 0x000fe200018e044c */
[----:B------:R-:W-:-:S03]  /*5d00*/  IADD3 R64, P4, PT, R71, R64, RZ ;  /* 0x0000004047407210 */ /* 0x000fc60007f9e0ff */
[----:B------:R-:W-:Y:S01]  /*5d10*/  IMAD.WIDE.U32 R66, P5, R44, R41, R66 ;  /* 0x000000292c427225 */ /* 0x000fe200078a0042 */
[----:B------:R-:W-:Y:S02]  /*5d20*/  IADD3.X R15, P0, P1, R76, RZ, RZ, P1, P0 ;  /* 0x000000ff4c0f7210 */ /* 0x000fe400009004ff */
[----:B------:R-:W-:Y:S01]  /*5d30*/  IADD3.X RZ, P2, PT, R75, R64, RZ, P2, !PT ;  /* 0x000000404bff7210 */ /* 0x000fe2000175e4ff */
[----:B------:R-:W-:Y:S01]  /*5d40*/  IMAD.X R73, RZ, RZ, RZ, P6 ;  /* 0x000000ffff497224 */ /* 0x000fe200030e06ff */
[----:B------:R-:W-:Y:S01]  /*5d50*/  IADD3 R80, P6, PT, R84, R17, RZ ;  /* 0x0000001154507210 */ /* 0x000fe20007fde0ff */
[----:B------:R-:W-:Y:S01]  /*5d60*/  IMAD.X R71, RZ, RZ, RZ, P5 ;  /* 0x000000ffff477224 */ /* 0x000fe200028e06ff */
[----:B------:R-:W-:Y:S01]  /*5d70*/  IADD3 R49, P5, P3, R49, R72, R72 ;  /* 0x0000004831317210 */ /* 0x000fe20007bbe048 */
[----:B------:R-:W-:Y:S01]  /*5d80*/  IMAD.WIDE.U32 R78, R44, R40, RZ ;  /* 0x000000282c4e7225 */ /* 0x000fe200078e00ff */
[----:B------:R-:W-:Y:S02]  /*5d90*/  IADD3.X R77, PT, PT, R77, RZ, RZ, P0, P1 ;  /* 0x000000ff4d4d7210 */ /* 0x000fe400007e24ff */
[----:B------:R-:W-:Y:S01]  /*5da0*/  IADD3 R15, P1, PT, R15, R80, RZ ;  /* 0x000000500f0f7210 */ /* 0x000fe20007f3e0ff */
[----:B------:R-:W-:Y:S01]  /*5db0*/  IMAD.MOV.U32 R72, RZ, RZ, R65 ;  /* 0x000000ffff487224 */ /* 0x000fe200078e0041 */
[----:B------:R-:W-:Y:S01]  /*5dc0*/  IADD3 R44, P0, PT, R79, R66, RZ ;  /* 0x000000424f2c7210 */ /* 0x000fe20007f1e0ff */
[----:B------:R-:W-:Y:S01]  /*5dd0*/  IMAD.X R76, R70, 0x1, R63, P6 ;  /* 0x00000001464c7824 */ /* 0x000fe200030e063f */
[----:B------:R-:W-:Y:S01]  /*5de0*/  IADD3 R78, P6, PT, R15, R78, RZ ;  /* 0x0000004e0f4e7210 */ /* 0x000fe20007fde0ff */
[----:B------:R-:W-:Y:S01]  /*5df0*/  IMAD.MOV.U32 R70, RZ, RZ, R67 ;  /* 0x000000ffff467224 */ /* 0x000fe200078e0043 */
[----:B------:R-:W-:Y:S01]  /*5e00*/  IADD3.X R13, PT, PT, RZ, R13, R13, P5, P3 ;  /* 0x0000000dff0d7210 */ /* 0x000fe20002fe640d */
[----:B------:R-:W-:Y:S01]  /*5e10*/  IMAD.WIDE.U32.X R66, R0, R35, R72, P4 ;  /* 0x0000002300427225 */ /* 0x000fe200020e0448 */
[----:B------:R-:W-:-:S03]  /*5e20*/  IADD3.X R77, P1, PT, R77, R76, RZ, P1, !PT ;  /* 0x0000004c4d4d7210 */ /* 0x000fc60000f3e4ff */
[----:B------:R-:W-:Y:S01]  /*5e30*/  IMAD.WIDE.U32 R64, R0, R36, RZ ;  /* 0x0000002400407225 */ /* 0x000fe200078e00ff */
[----:B------:R-:W-:Y:S02]  /*5e40*/  IADD3.X R77, P6, PT, R77, R44, RZ, P6, !PT ;  /* 0x0000002c4d4d7210 */ /* 0x000fe400037de4ff */
[----:B------:R-:W-:Y:S01]  /*5e50*/  IADD3.X R15, P2, PT, RZ, R66, RZ, P2, !PT ;  /* 0x00000042ff0f7210 */ /* 0x000fe2000175e4ff */
[----:B------:R-:W-:Y:S01]  /*5e60*/  IMAD.WIDE.U32.X R70, R62, R41, R70, P0 ;  /* 0x000000293e467225 */ /* 0x000fe200000e0446 */
[----:B------:R-:W-:-:S03]  /*5e70*/  ISETP.GT.U32.AND P0, PT, R74, R69, PT ;  /* 0x000000454a00720c */ /* 0x000fc60003f04070 */
[----:B------:R-:W-:Y:S01]  /*5e80*/  IMAD.WIDE.U32 R72, R12, R36, RZ ;  /* 0x000000240c487225 */ /* 0x000fe200078e00ff */
[----:B------:R-:W-:Y:S02]  /*5e90*/  IADD3.X R44, P1, P6, R70, RZ, RZ, P6, P1 ;  /* 0x000000ff462c7210 */ /* 0x000fe400036224ff */
[----:B------:R-:W-:Y:S01]  /*5ea0*/  ISETP.GT.U32.AND.EX P0, PT, R68, R45, PT, P0 ;  /* 0x0000002d4400720c */ /* 0x000fe20003f04100 */
[----:B------:R-:W-:-:S04]  /*5eb0*/  IMAD.WIDE.U32 R64, P4, R12, R37, R64 ;  /* 0x000000250c407225 */ /* 0x000fc80007880040 */
[----:B------:R-:W-:Y:S01]  /*5ec0*/  IMAD.X R75, RZ, RZ, R67, P2 ;  /* 0x000000ffff4b7224 */ /* 0x000fe200010e0643 */
[----:B------:R-:W-:Y:S01]  /*5ed0*/  IADD3 R67, P2, PT, R15, R46, RZ ;  /* 0x0000002e0f437210 */ /* 0x000fe20007f5e0ff */
[----:B------:R-:W-:Y:S01]  /*5ee0*/  IMAD.MOV.U32 R66, RZ, RZ, R65 ;  /* 0x000000ffff427224 */ /* 0x000fe200078e0041 */
[----:B------:R-:W-:Y:S02]  /*5ef0*/  IADD3.X R15, PT, PT, R71, RZ, RZ, P1, P6 ;  /* 0x000000ff470f7210 */ /* 0x000fe40000fec4ff */
[----:B------:R-:W-:Y:S02]  /*5f00*/  IADD3 R62, P6, PT, R73, R64, RZ ;  /* 0x00000040493e7210 */ /* 0x000fe40007fde0ff */
[----:B------:R-:W-:Y:S01]  /*5f10*/  IADD3 R73, P1, PT, R67, R72, RZ ;  /* 0x0000004843497210 */ /* 0x000fe20007f3e0ff */
[----:B------:R-:W-:Y:S01]  /*5f20*/  IMAD.X R67, RZ, RZ, RZ, P4 ;  /* 0x000000ffff437224 */ /* 0x000fe200020e06ff */
[----:B------:R-:W-:Y:S02]  /*5f30*/  IADD3.X R75, P2, PT, R75, R82, RZ, P2, !PT ;  /* 0x000000524b4b7210 */ /* 0x000fe4000175e4ff */
[----:B------:R-:W-:Y:S01]  /*5f40*/  SEL R46, RZ, 0x1, !P0 ;  /* 0x00000001ff2e7807 */ /* 0x000fe20004000000 */
[----:B------:R-:W-:Y:S01]  /*5f50*/  IMAD.WIDE.U32.X R64, R0, R37, R66, P6 ;  /* 0x0000002500407225 */ /* 0x000fe200030e0442 */
[----:B------:R-:W-:-:S02]  /*5f60*/  IADD3.X R75, P1, PT, R75, R62, RZ, P1, !PT ;  /* 0x0000003e4b4b7210 */ /* 0x000fc40000f3e4ff */
[----:B------:R-:W-:Y:S01]  /*5f70*/  ISETP.GE.U32.AND P0, PT, R10, R69, PT ;  /* 0x000000450a00720c */ /* 0x000fe20003f06070 */
[----:B------:R-:W-:Y:S01]  /*5f80*/  IMAD.WIDE.U32 R66, R0, R38, RZ ;  /* 0x0000002600427225 */ /* 0x000fe200078e00ff */
[----:B------:R-:W-:Y:S02]  /*5f90*/  IADD3 R56, P4, PT, R47, R56, RZ ;  /* 0x000000382f387210 */ /* 0x000fe40007f9e0ff */
        /* <DEDUP_REMOVED lines=9> */
[----:B------:R-:W-:-:S02]  /*6030*/  IADD3 R57, P1, PT, R57, R78, RZ ;  /* 0x0000004e39397210 */ /* 0x000fc40007f3e0ff */
[----:B------:R-:W-:Y:S01]  /*6040*/  ISETP.GE.U32.AND.EX P2, PT, R76, R63, PT, P2 ;  /* 0x0000003f4c00720c */ /* 0x000fe20003f46120 */
[----:B------:R-:W-:Y:S01]  /*6050*/  IMAD.IADD R10, R47, 0x1, R71 ;  /* 0x000000012f0a7824 */ /* 0x000fe200078e0247 */
[----:B------:R-:W-:Y:S01]  /*6060*/  IADD3.X R17, P1, PT, R62, R77, RZ, P1, !PT ;  /* 0x0000004d3e117210 */ /* 0x000fe20000f3e4ff */
[----:B------:R-:W-:Y:S01]  /*6070*/  IMAD.WIDE.U32 R68, R12, R38, RZ ;  /* 0x000000260c447225 */ /* 0x000fe200078e00ff */
[----:B------:R-:W-:-:S03]  /*6080*/  ISETP.GE.U32.AND.EX P0, PT, R8, R45, PT, P0 ;  /* 0x0000002d0800720c */ /* 0x000fc60003f06100 */
[----:B------:R-:W-:Y:S01]  /*6090*/  IMAD.WIDE.U32 R70, R10, R34, RZ ;  /* 0x000000220a467225 */ /* 0x000fe200078e00ff */
[----:B------:R-:W-:Y:S02]  /*60a0*/  IADD3 R72, P5, PT, R69, R66, RZ ;  /* 0x0000004245487210 */ /* 0x000fe40007fbe0ff */
[----:B------:R-:W-:Y:S01]  /*60b0*/  IADD3 R57, P3, PT, R57, R68, RZ ;  /* 0x0000004439397210 */ /* 0x000fe20007f7e0ff */
[----:B------:R-:W-:Y:S01]  /*60c0*/  IMAD.X R65, RZ, RZ, RZ, P6 ;  /* 0x000000ffff417224 */ /* 0x000fe200030e06ff */
[----:B------:R-:W-:Y:S01]  /*60d0*/  SEL R68, RZ, 0x1, P2 ;  /* 0x00000001ff447807 */ /* 0x000fe20001000000 */
[----:B------:R-:W-:Y:S02]  /*60e0*/  IMAD.MOV.U32 R64, RZ, RZ, R67 ;  /* 0x000000ffff407224 */ /* 0x000fe400078e0043 */
[----:B------:R-:W-:-:S04]  /*60f0*/  IMAD.WIDE.U32 R66, R46, R34, RZ ;  /* 0x000000222e427225 */ /* 0x000fc800078e00ff */
[----:B------:R-:W-:Y:S01]  /*6100*/  IMAD.WIDE.U32 R62, P6, R46, R35, R70 ;  /* 0x000000232e3e7225 */ /* 0x000fe200078c0046 */
[----:B------:R-:W-:-:S03]  /*6110*/  IADD3.X R71, P3, PT, R17, R72, RZ, P3, !PT ;  /* 0x0000004811477210 */ /* 0x000fc60001f7e4ff */
        /* <DEDUP_REMOVED lines=37> */
[----:B------:R-:W-:-:S03]  /*6370*/  IADD3 R15, P3, PT, R15, R62, RZ ;  /* 0x0000003e0f0f7210 */ /* 0x000fc60007f7e0ff */
[----:B------:R-:W-:Y:S01]  /*6380*/  IMAD.WIDE.U32.X R62, R10, R37, R64, P5 ;  /* 0x000000250a3e7225 */ /* 0x000fe200028e0440 */
[----:B------:R-:W-:Y:S02]  /*6390*/  IADD3.X R0, P3, PT, R0, R57, RZ, P3, !PT ;  /* 0x0000003900007210 */ /* 0x000fe40001f7e4ff */
[----:B------:R-:W-:Y:S02]  /*63a0*/  ISETP.GE.U32.AND.EX P5, PT, R70, R13, PT, P1 ;  /* 0x0000000d4600720c */ /* 0x000fe40003fa6110 */
[----:B------:R-:W-:Y:S02]  /*63b0*/  IADD3.X R8, P0, P3, R62, RZ, RZ, P3, P0 ;  /* 0x000000ff3e087210 */ /* 0x000fe40001b004ff */
[----:B------:R-:W-:Y:S01]  /*63c0*/  ISETP.GE.U32.AND P1, PT, R12, R73, PT ;  /* 0x000000490c00720c */ /* 0x000fe20003f26070 */
[-C--:B------:R-:W-:Y:S01]  /*63d0*/  IMAD.WIDE.U32 R12, R46, R38.reuse, RZ ;  /* 0x000000262e0c7225 */ /* 0x080fe200078e00ff */
[----:B------:R-:W-:Y:S02]  /*63e0*/  IADD3.X R57, PT, PT, R45, RZ, RZ, P2, P6 ;  /* 0x000000ff2d397210 */ /* 0x000fe400017ec4ff */
[----:B------:R-:W-:Y:S01]  /*63f0*/  IADD3.X R62, PT, PT, R63, RZ, RZ, P0, P3 ;  /* 0x000000ff3f3e7210 */ /* 0x000fe200007e64ff */
[----:B------:R-:W-:Y:S01]  /*6400*/  IMAD.WIDE.U32 R44, R10, R38, RZ ;  /* 0x000000260a2c7225 */ /* 0x000fe200078e00ff */
[----:B------:R-:W-:-:S02]  /*6410*/  SEL R63, RZ, 0x1, P5 ;  /* 0x00000001ff3f7807 */ /* 0x000fc40002800000 */
[----:B------:R-:W-:Y:S01]  /*6420*/  ISETP.GE.U32.AND.EX P1, PT, R66, R70, PT, P1 ;  /* 0x000000464200720c */ /* 0x000fe20003f26110 */
[----:B------:R-:W-:Y:S01]  /*6430*/  IMAD.X R66, RZ, RZ, R43, P4 ;  /* 0x000000ffff427224 */ /* 0x000fe200020e062b */
[----:B------:R-:W-:Y:S01]  /*6440*/  IADD3 R65, P6, P2, R67, R11, R48 ;  /* 0x0000000b43417210 */ /* 0x000fe20007ade030 */
[----:B------:R-:W-:Y:S01]  /*6450*/  IMAD.WIDE.U32 R44, P3, R46, R25, R44 ;  /* 0x000000192e2c7225 */ /* 0x000fe2000786002c */
[----:B------:R-:W-:Y:S02]  /*6460*/  IADD3 R64, P4, PT, R63, R56, RZ ;  /* 0x000000383f407210 */ /* 0x000fe40007f9e0ff */
[----:B------:R-:W-:Y:S02]  /*6470*/  IADD3 R11, P0, PT, R8, R47, RZ ;  /* 0x0000002f080b7210 */ /* 0x000fe40007f1e0ff */
[----:B------:R-:W-:Y:S01]  /*6480*/  SEL R43, RZ, 0x1, P1 ;  /* 0x00000001ff2b7807 */ /* 0x000fe20000800000 */
[----:B------:R-:W-:Y:S01]  /*6490*/  IMAD.X R63, RZ, RZ, R66, P4 ;  /* 0x000000ffff3f7224 */ /* 0x000fe200020e0642 */
[----:B------:R-:W-:Y:S01]  /*64a0*/  IADD3.X R8, P0, PT, R62, R49, RZ, P0, !PT ;  /* 0x000000313e087210 */ /* 0x000fe2000071e4ff */
[----:B------:R-:W-:Y:S01]  /*64b0*/  IMAD.WIDE.U32 R48, R10, R40, RZ ;  /* 0x000000280a307225 */ /* 0x000fe200078e00ff */
[----:B------:R-:W-:-:S02]  /*64c0*/  IADD3 R47, P5, PT, R13, R44, RZ ;  /* 0x0000002c0d2f7210 */ /* 0x000fc40007fbe0ff */
[----:B------:R-:W-:Y:S01]  /*64d0*/  IADD3 R67, P1, PT, R11, R12, RZ ;  /* 0x0000000c0b437210 */ /* 0x000fe20007f3e0ff */
[----:B------:R-:W-:Y:S01]  /*64e0*/  IMAD.X R13, RZ, RZ, RZ, P3 ;  /* 0x000000ffff0d7224 */ /* 0x000fe200018e06ff */
[----:B------:R-:W-:Y:S01]  /*64f0*/  IADD3 R43, P4, PT, R43, R64, RZ ;  /* 0x000000402b2b7210 */ /* 0x000fe20007f9e0ff */
[----:B------:R-:W-:Y:S01]  /*6500*/  IMAD.MOV.U32 R12, RZ, RZ, R45 ;  /* 0x000000ffff0c7224 */ /* 0x000fe200078e002d */
[----:B------:R-:W-:Y:S02]  /*6510*/  ISETP.GE.U32.AND P3, PT, R64, R56, PT ;  /* 0x000000384000720c */ /* 0x000fe40003f66070 */
        /* <DEDUP_REMOVED lines=18> */
[----:B------:R-:W-:Y:S01]  /*6640*/  IADD3 R49, P3, PT, R11, R46, RZ ;  /* 0x0000002e0b317210 */ /* 0x000fe20007f7e0ff */
[----:B------:R-:W-:Y:S01]  /*6650*/  IMAD.WIDE.U32.X R10, R10, R41, R44, P1 ;  /* 0x000000290a0a7225 */ /* 0x000fe200008e042c */
[----:B------:R-:W-:Y:S02]  /*6660*/  IADD3.X R8, P0, PT, R8, R13, RZ, P0, !PT ;  /* 0x0000000d08087210 */ /* 0x000fe4000071e4ff */
[----:B------:R-:W-:Y:S02]  /*6670*/  SEL R12, RZ, 0x1, P5 ;  /* 0x00000001ff0c7807 */ /* 0x000fe40002800000 */
[----:B------:R-:W-:Y:S02]  /*6680*/  ISETP.GE.U32.AND.EX P4, PT, R13, R56, PT, P4 ;  /* 0x000000380d00720c */ /* 0x000fe40003f86140 */
[----:B------:R-:W-:-:S02]  /*6690*/  IADD3.X R47, P3, PT, R8, R47, RZ, P3, !PT ;  /* 0x0000002f082f7210 */ /* 0x000fc40001f7e4ff */
[----:B------:R-:W-:Y:S02]  /*66a0*/  IADD3.X R13, PT, PT, RZ, R39, R14, P6, P2 ;  /* 0x00000027ff0d7210 */ /* 0x000fe400037e440e */
        /* <DEDUP_REMOVED lines=42> */
.L_x_287:
        /* <DEDUP_REMOVED lines=21> */
.L_x_288:
[----:B------:R-:W-:Y:S01]  /*6aa0*/  ISETP.GT.U32.AND P0, PT, R15, -0x1, PT ;  /* 0xffffffff0f00780c */ /* 0x000fe20003f04070 */
        /* <DEDUP_REMOVED lines=71> */
.L_x_289:
        /* <DEDUP_REMOVED lines=21> */
.L_x_290:
        /* <DEDUP_REMOVED lines=72> */
.L_x_291:
        /* <DEDUP_REMOVED lines=21> */
.L_x_292:
        /* <DEDUP_REMOVED lines=72> */
.L_x_293:
        /* <DEDUP_REMOVED lines=21> */
.L_x_294:
        /* <DEDUP_REMOVED lines=9> */
[----:B------:R-:W-:Y:S02]  /*7ca0*/  IMAD.MOV.U32 R67, RZ, RZ, RZ ;  /* 0x000000ffff437224 */ /* 0x000fe400078e00ff */
        /* <DEDUP_REMOVED lines=9> */
[----:B------:R-:W-:Y:S01]  /*7d40*/  IMAD.IADD R70, R15, 0x1, R63 ;  /* 0x000000010f467824 */ /* 0x000fe200078e023f */
[C---:B------:R-:W-:Y:S01]  /*7d50*/  SHF.L.U64.HI R87, R64.reuse, 0x1, R71 ;  /* 0x0000000140577819 */ /* 0x040fe20000010247 */
[----:B------:R-:W-:Y:S01]  /*7d60*/  IMAD.IADD R14, R13, 0x1, R89 ;  /* 0x000000010d0e7824 */ /* 0x000fe200078e0259 */
[----:B------:R-:W-:Y:S01]  /*7d70*/  SHF.R.U64 R75, R64, 0x1f, R71 ;  /* 0x0000001f404b7819 */ /* 0x000fe20000001247 */
[----:B------:R-:W-:Y:S01]  /*7d80*/  IMAD.MOV.U32 R79, RZ, RZ, RZ ;  /* 0x000000ffff4f7224 */ /* 0x000fe200078e00ff */
[----:B------:R-:W-:Y:S01]  /*7d90*/  LOP3.LUT R87, R87, 0x1, RZ, 0xc0, !PT ;  /* 0x0000000157577812 */ /* 0x000fe200078ec0ff */
[----:B------:R-:W-:-:S02]  /*7da0*/  IMAD.MOV.U32 R11, RZ, RZ, RZ ;  /* 0x000000ffff0b7224 */ /* 0x000fc400078e00ff */
[----:B------:R-:W-:-:S04]  /*7db0*/  IMAD.WIDE.U32 R62, R53, R52, RZ ;  /* 0x00000034353e7225 */ /* 0x000fc800078e00ff */
[----:B------:R-:W-:-:S04]  /*7dc0*/  IMAD.WIDE.U32 R12, R50, R50, RZ ;  /* 0x00000032320c7225 */ /* 0x000fc800078e00ff */
[----:B------:R-:W-:Y:S02]  /*7dd0*/  IMAD.SHL.U32 R73, R64, 0x2, RZ ;  /* 0x0000000240497824 */ /* 0x000fe400078e00ff */
[----:B------:R-:W-:Y:S02]  /*7de0*/  IMAD.MOV.U32 R15, RZ, RZ, RZ ;  /* 0x000000ffff0f7224 */ /* 0x000fe400078e00ff */
[----:B------:R-:W-:Y:S01]  /*7df0*/  IMAD.IADD R17, R79, 0x1, R63 ;  /* 0x000000014f117824 */ /* 0x000fe200078e023f */
[----:B------:R-:W-:Y:S01]  /*7e00*/  LOP3.LUT R73, R73, 0xfffffffe, RZ, 0xc0, !PT ;  /* 0xfffffffe49497812 */ /* 0x000fe200078ec0ff */
[----:B------:R-:W-:Y:S01]  /*7e10*/  IMAD.IADD R64, R13, 0x1, R11 ;  /* 0x000000010d407824 */ /* 0x000fe200078e020b */
[----:B------:R-:W-:Y:S01]  /*7e20*/  IADD3.X R13, PT, PT, RZ, RZ, RZ, P1, P3 ;  /* 0x000000ffff0d7210 */ /* 0x000fe20000fe64ff */
[----:B------:R-:W-:Y:S01]  /*7e30*/  IMAD.WIDE.U32 R60, R61, R51, R14 ;  /* 0x000000333d3c7225 */ /* 0x000fe200078e000e */
[C-C-:B------:R-:W-:Y:S02]  /*7e40*/  SHF.L.U64.HI R72, R62.reuse, 0x1, R17.reuse ;  /* 0x000000013e487819 */ /* 0x140fe40000010211 */
[--C-:B------:R-:W-:Y:S01]  /*7e50*/  SHF.R.U64 R74, R62, 0x1f, R17.reuse ;  /* 0x0000001f3e4a7819 */ /* 0x100fe20000001211 */
[----:B------:R-:W-:Y:S01]  /*7e60*/  IMAD.MOV.U32 R57, RZ, RZ, RZ ;  /* 0x000000ffff397224 */ /* 0x000fe200078e00ff */
[----:B------:R-:W-:Y:S01]  /*7e70*/  IADD3 R73, P2, PT, R73, R64, RZ ;  /* 0x0000004049497210 */ /* 0x000fe20007f5e0ff */
[----:B------:R-:W-:Y:S01]  /*7e80*/  IMAD.WIDE.U32 R14, R52, R50, RZ ;  /* 0x00000032340e7225 */ /* 0x000fe200078e00ff */
[----:B------:R-:W-:-:S02]  /*7e90*/  SHF.R.U32.HI R17, RZ, 0x1f, R17 ;  /* 0x0000001fff117819 */ /* 0x000fc40000011611 */
[----:B------:R-:W-:Y:S01]  /*7ea0*/  LOP3.LUT R74, R74, 0xfffffffe, RZ, 0xc0, !PT ;  /* 0xfffffffe4a4a7812 */ /* 0x000fe200078ec0ff */
[----:B------:R-:W-:Y:S02]  /*7eb0*/  IMAD.SHL.U32 R8, R62, 0x2, RZ ;  /* 0x000000023e087824 */ /* 0x000fe400078e00ff */
[----:B------:R-:W-:Y:S01]  /*7ec0*/  IMAD.WIDE.U32 R62, R53, R50, RZ ;  /* 0x00000032353e7225 */ /* 0x000fe200078e00ff */
[----:B------:R-:W-:Y:S02]  /*7ed0*/  LOP3.LUT R50, R72, 0x1, RZ, 0xc0, !PT ;  /* 0x0000000148327812 */ /* 0x000fe400078ec0ff */
[----:B------:R-:W-:Y:S01]  /*7ee0*/  LOP3.LUT R8, R8, 0xfffffffe, RZ, 0xc0, !PT ;  /* 0xfffffffe08087812 */ /* 0x000fe200078ec0ff */
[----:B------:R-:W-:-:S04]  /*7ef0*/  IMAD.WIDE.U32 R64, R52, R51, RZ ;  /* 0x0000003334407225 */ /* 0x000fc800078e00ff */
[----:B------:R-:W-:Y:S02]  /*7f00*/  IMAD.IADD R15, R15, 0x1, R57 ;  /* 0x000000010f0f7824 */ /* 0x000fe400078e0239 */
[----:B------:R-:W-:Y:S02]  /*7f10*/  IMAD.MOV.U32 R11, RZ, RZ, RZ ;  /* 0x000000ffff0b7224 */ /* 0x000fe400078e00ff */
[----:B------:R-:W-:Y:S01]  /*7f20*/  IMAD.X R87, RZ, RZ, R87, P2 ;  /* 0x000000ffff577224 */ /* 0x000fe200010e0657 */
[----:B------:R-:W-:Y:S01]  /*7f30*/  IADD3 R15, P3, P4, R64, R15, R62 ;  /* 0x0000000f400f7210 */ /* 0x000fe20007c7e03e */
[----:B------:R-:W-:-:S03]  /*7f40*/  IMAD.WIDE.U32 R68, R55, R51, R10 ;  /* 0x0000003337447225 */ /* 0x000fc600078e000a */
[----:B------:R-:W-:Y:S01]  /*7f50*/  SHF.R.U32.HI R76, RZ, 0x1f, R15 ;  /* 0x0000001fff4c7819 */ /* 0x000fe2000001160f */
[----:B------:R-:W-:Y:S01]  /*7f60*/  IMAD.WIDE.U32 R10, R52, R52, RZ ;  /* 0x00000034340a7225 */ /* 0x000fe200078e00ff */
[----:B------:R-:W-:Y:S02]  /*7f70*/  IADD3 R13, P1, P5, R13, R68, R49 ;  /* 0x000000440d0d7210 */ /* 0x000fe40007d3e031 */
[----:B------:R-:W-:Y:S01]  /*7f80*/  IADD3.X R49, PT, PT, RZ, RZ, RZ, P0, P6 ;  /* 0x000000ffff317210 */ /* 0x000fe200007ec4ff */
[----:B------:R-:W-:Y:S01]  /*7f90*/  IMAD.IADD R77, R83, 0x1, R69 ;  /* 0x00000001534d7824 */ /* 0x000fe200078e0245 */
[----:B------:R-:W-:Y:S01]  /*7fa0*/  IADD3 R85, P6, PT, R76, R66, RZ ;  /* 0x000000424c557210 */ /* 0x000fe20007fde0ff */
[----:B------:R-:W-:Y:S02]  /*7fb0*/  IMAD.IADD R11, R57, 0x1, R11 ;  /* 0x00000001390b7824 */ /* 0x000fe400078e020b */
[----:B------:R-:W-:Y:S01]  /*7fc0*/  IMAD.WIDE.U32 R68, R55, R52, RZ ;  /* 0x0000003437447225 */ /* 0x000fe200078e00ff */
[----:B------:R-:W-:-:S02]  /*7fd0*/  IADD3.X R77, PT, PT, RZ, R77, RZ, P1, P5 ;  /* 0x0000004dff4d7210 */ /* 0x000fc40000fea4ff */
[----:B------:R-:W-:Y:S01]  /*7fe0*/  IADD3 R8, P0, PT, R8, R11, RZ ;  /* 0x0000000b08087210 */ /* 0x000fe20007f1e0ff */
[----:B------:R-:W-:Y:S01]  /*7ff0*/  IMAD.IADD R62, R89, 0x1, R61 ;  /* 0x00000001593e7824 */ /* 0x000fe200078e023d */
[----:B------:R-:W-:Y:S01]  /*8000*/  IADD3 R49, P1, P5, R49, R60, R70 ;  /* 0x0000003c31317210 */ /* 0x000fe20007d3e046 */
[----:B------:R-:W-:Y:S01]  /*8010*/  IMAD.IADD R70, R83, 0x1, R69 ;  /* 0x0000000153467824 */ /* 0x000fe200078e0245 */
[----:B------:R-:W-:Y:S01]  /*8020*/  SHF.R.U32.HI R11, RZ, 0x1f, R71 ;  /* 0x0000001fff0b7819 */ /* 0x000fe20000011647 */
[----:B------:R-:W-:Y:S01]  /*8030*/  IMAD.MOV.U32 R71, RZ, RZ, RZ ;  /* 0x000000ffff477224 */ /* 0x000fe200078e00ff */
[----:B------:R-:W-:Y:S01]  /*8040*/  IADD3 R69, P2, PT, R85, R10, RZ ;  /* 0x0000000a55457210 */ /* 0x000fe20007f5e0ff */
[----:B------:R-:W-:Y:S01]  /*8050*/  IMAD.X R50, RZ, RZ, R50, P0 ;  /* 0x000000ffff327224 */ /* 0x000fe200000e0632 */
[----:B------:R-:W-:Y:S01]  /*8060*/  LOP3.LUT R10, R75, 0xfffffffe, RZ, 0xc0, !PT ;  /* 0xfffffffe4b0a7812 */ /* 0x000fe200078ec0ff */
[----:B------:R-:W-:Y:S01]  /*8070*/  IMAD.WIDE.U32 R60, R54, R52, RZ ;  /* 0x00000034363c7225 */ /* 0x000fe200078e00ff */
[----:B------:R-:W-:-:S02]  /*8080*/  LOP3.LUT R75, R17, 0x1, RZ, 0xc0, !PT ;  /* 0x00000001114b7812 */ /* 0x000fc400078ec0ff */
[----:B------:R-:W-:Y:S01]  /*8090*/  LOP3.LUT R11, R11, 0x1, RZ, 0xc0, !PT ;  /* 0x000000010b0b7812 */ /* 0x000fe200078ec0ff */
[----:B------:R-:W-:Y:S01]  /*80a0*/  IMAD.WIDE.U32 R70, R55, R53, R70 ;  /* 0x0000003537467225 */ /* 0x000fe200078e0046 */
[----:B------:R-:W-:-:S03]  /*80b0*/  IADD3.X R72, PT, PT, RZ, R62, RZ, P1, P5 ;  /* 0x0000003eff487210 */ /* 0x000fc60000fea4ff */
[----:B------:R-:W-:-:S04]  /*80c0*/  IMAD.WIDE.U32 R74, R53, R53, R74 ;  /* 0x00000035354a7225 */ /* 0x000fc800078e004a */
[----:B------:R-:W-:Y:S01]  /*80d0*/  IMAD.WIDE.U32 R10, R51, R51, R10 ;  /* 0x00000033330a7225 */ /* 0x000fe200078e000a */
[----:B------:R-:W-:-:S03]  /*80e0*/  IADD3 R50, P5, P1, R50, R74, R13 ;  /* 0x0000004a32327210 */ /* 0x000fc600079be00d */
[----:B------:R-:W-:Y:S01]  /*80f0*/  IMAD.WIDE.U32 R54, R54, R53, RZ ;  /* 0x0000003536367225 */ /* 0x000fe200078e00ff */
[----:B------:R-:W-:-:S03]  /*8100*/  IADD3 R17, P0, PT, R87, R10, RZ ;  /* 0x0000000a57117210 */ /* 0x000fc60007f1e0ff */
[----:B------:R-:W-:Y:S02]  /*8110*/  IMAD.IADD R74, R79, 0x1, R75 ;  /* 0x000000014f4a7824 */ /* 0x000fe400078e024b */
[C---:B------:R-:W-:Y:S02]  /*8120*/  IMAD.IADD R75, R81.reuse, 0x1, R61 ;  /* 0x00000001514b7824 */ /* 0x040fe400078e023d */
[----:B------:R-:W-:Y:S01]  /*8130*/  IMAD.IADD R81, R81, 0x1, R55 ;  /* 0x0000000151517824 */ /* 0x000fe200078e0237 */
[----:B------:R-:W-:Y:S01]  /*8140*/  IADD3.X R74, PT, PT, RZ, R74, R77, P5, P1 ;  /* 0x0000004aff4a7210 */ /* 0x000fe20002fe244d */
[----:B------:R-:W-:Y:S01]  /*8150*/  IMAD.X R52, R67, 0x1, R11, P0 ;  /* 0x0000000143347824 */ /* 0x000fe200000e060b */
[----:B------:R-:W-:Y:S01]  /*8160*/  ISETP.GT.U32.AND P0, PT, R66, R85, PT ;  /* 0x000000554200720c */ /* 0x000fe20003f04070 */
[----:B------:R-:W-:Y:S01]  /*8170*/  IMAD.X R55, RZ, RZ, R78, P6 ;  /* 0x000000ffff377224 */ /* 0x000fe200030e064e */
[----:B------:R-:W-:Y:S01]  /*8180*/  IADD3 R81, P6, PT, R81, R70, RZ ;  /* 0x0000004651517210 */ /* 0x000fe20007fde0ff */
[-C--:B------:R-:W-:Y:S01]  /*8190*/  IMAD R61, R73, R58.reuse, RZ ;  /* 0x0000003a493d7224 */ /* 0x080fe200078e02ff */
[----:B------:R-:W-:Y:S01]  /*81a0*/  IADD3 R75, P1, P5, R54, R75, R68 ;  /* 0x0000004b364b7210 */ /* 0x000fe20007d3e044 */
[----:B------:R-:W-:Y:S01]  /*81b0*/  IMAD.WIDE.U32 R10, R12, R58, RZ ;  /* 0x0000003a0c0a7225 */ /* 0x000fe200078e00ff */
[----:B------:R-:W-:-:S03]  /*81c0*/  ISETP.GT.U32.AND.EX P0, PT, R78, R55, PT, P0 ;  /* 0x000000374e00720c */ /* 0x000fc60003f04100 */
[----:B------:R-:W-:Y:S02]  /*81d0*/  IMAD R61, R12, R59, R61 ;  /* 0x0000003b0c3d7224 */ /* 0x000fe400078e023d */
[----:B------:R-:W-:Y:S01]  /*81e0*/  IMAD.X R83, R83, 0x1, R71, P6 ;  /* 0x0000000153537824 */ /* 0x000fe200030e0647 */
[----:B------:R-:W-:Y:S02]  /*81f0*/  IADD3 R64, P6, PT, R69, R66, RZ ;  /* 0x0000004245407210 */ /* 0x000fe40007fde0ff */
[----:B------:R-:W-:Y:S01]  /*8200*/  SEL R66, R66, R85, P0 ;  /* 0x0000005542427207 */ /* 0x000fe20000000000 */
[----:B------:R-:W-:Y:S02]  /*8210*/  IMAD.IADD R85, R11, 0x1, R61 ;  /* 0x000000010b557824 */ /* 0x000fe400078e023d */
[----:B------:R-:W-:Y:S01]  /*8220*/  IMAD.X R11, R55, 0x1, R8, P2 ;  /* 0x00000001370b7824 */ /* 0x000fe200010e0608 */
[----:B------:R-:W-:Y:S01]  /*8230*/  ISETP.GT.U32.AND P2, PT, R66, R69, PT ;  /* 0x000000454200720c */ /* 0x000fe20003f44070 */
[----:B------:R-:W-:Y:S01]  /*8240*/  IMAD.WIDE.U32 R66, R85, R34, RZ ;  /* 0x0000002255427225 */ /* 0x000fe200078e00ff */
[----:B------:R-:W-:-:S02]  /*8250*/  SEL R8, R78, R55, P0 ;  /* 0x000000374e087207 */ /* 0x000fc40000000000 */
[----:B------:R-:W-:Y:S01]  /*8260*/  ISETP.GE.U32.AND P0, PT, R64, R69, PT ;  /* 0x000000454000720c */ /* 0x000fe20003f06070 */
[----:B------:R-:W-:Y:S01]  /*8270*/  IMAD.WIDE.U32 R54, R85, R36, RZ ;  /* 0x0000002455367225 */ /* 0x000fe200078e00ff */
[----:B------:R-:W-:Y:S02]  /*8280*/  ISETP.GT.U32.AND.EX P2, PT, R8, R11, PT, P2 ;  /* 0x0000000b0800720c */ /* 0x000fe40003f44120 */
[----:B------:R-:W-:Y:S01]  /*8290*/  IADD3.X R8, PT, PT, RZ, RZ, RZ, P1, P5 ;  /* 0x000000ffff087210 */ /* 0x000fe20000fea4ff */
[----:B------:R-:W-:Y:S01]  /*82a0*/  IMAD.X R62, R11, 0x1, R78, P6 ;  /* 0x000000010b3e7824 */ /* 0x000fe200030e064e */
[----:B------:R-:W-:Y:S01]  /*82b0*/  SHF.L.U64.HI R78, R14, 0x1, R15 ;  /* 0x000000010e4e7819 */ /* 0x000fe2000001020f */
[----:B------:R-:W-:-:S03]  /*82c0*/  IMAD.WIDE.U32 R68, R10, R34, RZ ;  /* 0x000000220a447225 */ /* 0x000fc600078e00ff */
[----:B------:R-:W-:Y:S01]  /*82d0*/  ISETP.GE.U32.AND.EX P0, PT, R62, R11, PT, P0 ;  /* 0x0000000b3e00720c */ /* 0x000fe20003f06100 */
[----:B------:R-:W-:Y:S01]  /*82e0*/  IMAD.WIDE.U32 R66, P5, R10, R35, R66 ;  /* 0x000000230a427225 */ /* 0x000fe200078a0042 */
[----:B------:R-:W-:Y:S02]  /*82f0*/  SEL R11, RZ, 0x1, !P2 ;  /* 0x00000001ff0b7807 */ /* 0x000fe40005000000 */
[----:B------:R-:W-:Y:S01]  /*8300*/  IADD3 RZ, P1, PT, R12, R68, RZ ;  /* 0x000000440cff7210 */ /* 0x000fe20007f3e0ff */
[----:B------:R-:W-:Y:S01]  /*8310*/  IMAD.WIDE.U32 R54, P6, R10, R37, R54 ;  /* 0x000000250a367225 */ /* 0x000fe200078c0036 */
[----:B------:R-:W-:-:S03]  /*8320*/  IADD3 R68, P2, PT, R69, R66, RZ ;  /* 0x0000004245447210 */ /* 0x000fc60007f5e0ff */
[----:B------:R-:W-:Y:S01]  /*8330*/  IMAD.X R71, RZ, RZ, RZ, P5 ;  /* 0x000000ffff477224 */ /* 0x000fe200028e06ff */
[----:B------:R-:W-:Y:S01]  /*8340*/  IADD3.X RZ, P1, PT, R73, R68, RZ, P1, !PT ;  /* 0x0000004449ff7210 */ /* 0x000fe20000f3e4ff */
[----:B------:R-:W-:Y:S01]  /*8350*/  IMAD.X R69, RZ, RZ, RZ, P6 ;  /* 0x000000ffff457224 */ /* 0x000fe200030e06ff */
[----:B------:R-:W-:Y:S01]  /*8360*/  IADD3 R50, P5, P6, R13, R50, R11 ;  /* 0x000000320d327210 */ /* 0x000fe20007ebe00b */
[----:B------:R-:W-:-:S03]  /*8370*/  IMAD.WIDE.U32 R12, R10, R36, RZ ;  /* 0x000000240a0c7225 */ /* 0x000fc600078e00ff */
[----:B------:R-:W-:Y:S01]  /*8380*/  IADD3.X R74, PT, PT, R77, R74, RZ, P5, P6 ;  /* 0x0000004a4d4a7210 */ /* 0x000fe20002fec4ff */
[----:B------:R-:W-:Y:S01]  /*8390*/  IMAD.MOV.U32 R70, RZ, RZ, R67 ;  /* 0x000000ffff467224 */ /* 0x000fe200078e0043 */
[----:B------:R-:W-:Y:S01]  /*83a0*/  SEL R77, RZ, 0x1, P0 ;  /* 0x00000001ff4d7807 */ /* 0x000fe20000000000 */
[----:B------:R-:W-:Y:S02]  /*83b0*/  IMAD.MOV.U32 R68, RZ, RZ, R55 ;  /* 0x000000ffff447224 */ /* 0x000fe400078e0037 */
[----:B------:R-:W-:Y:S01]  /*83c0*/  IMAD.WIDE.U32.X R66, R85, R35, R70, P2 ;  /* 0x0000002355427225 */ /* 0x000fe200010e0446 */
[----:B------:R-:W-:Y:S02]  /*83d0*/  IADD3 R88, P2, PT, R13, R54, RZ ;  /* 0x000000360d587210 */ /* 0x000fe40007f5e0ff */
[----:B------:R-:W-:Y:S02]  /*83e0*/  IADD3 R13, P5, PT, R11, R56, RZ ;  /* 0x000000380b0d7210 */ /* 0x000fe40007fbe0ff */
[----:B------:R-:W-:Y:S01]  /*83f0*/  IADD3.X R89, P1, PT, RZ, R66, RZ, P1, !PT ;  /* 0x00000042ff597210 */ /* 0x000fe20000f3e4ff */
[----:B------:R-:W-:Y:S01]  /*8400*/  IMAD.WIDE.U32.X R68, R85, R37, R68, P2 ;  /* 0x0000002555447225 */ /* 0x000fe200010e0444 */
[----:B------:R-:W-:-:S02]  /*8410*/  ISETP.GT.U32.AND P6, PT, R56, R13, PT ;  /* 0x0000000d3800720c */ /* 0x000fc40003fc4070 */
[----:B------:R-:W-:Y:S01]  /*8420*/  LEA R89, P0, R14, R89, 0x1 ;  /* 0x000000590e597211 */ /* 0x000fe200078008ff */
[----:B------:R-:W-:Y:S01]  /*8430*/  IMAD.X R55, RZ, RZ, R82, P5 ;  /* 0x000000ffff377224 */ /* 0x000fe200028e0652 */
[----:B------:R-:W-:Y:S01]  /*8440*/  IADD3 R86, P5, PT, R13, R60, RZ ;  /* 0x0000003c0d567210 */ /* 0x000fe20007fbe0ff */
[----:B------:R-:W-:Y:S02]  /*8450*/  IMAD.X R87, RZ, RZ, R67, P1 ;  /* 0x000000ffff577224 */ /* 0x000fe400008e0643 */
[----:B------:R-:W-:Y:S01]  /*8460*/  IMAD.WIDE.U32 R14, R85, R38, RZ ;  /* 0x00000026550e7225 */ /* 0x000fe200078e00ff */
        /* <DEDUP_REMOVED lines=8> */
[----:B------:R-:W-:Y:S02]  /*84f0*/  IADD3 R89, P5, PT, R89, R12, RZ ;  /* 0x0000000c59597210 */ /* 0x000fe40007fbe0ff */
[----:B------:R-:W-:Y:S01]  /*8500*/  SEL R70, R82, R55, P6 ;  /* 0x0000003752467207 */ /* 0x000fe20003000000 */
[----:B------:R-:W-:Y:S01]  /*8510*/  IMAD.X R75, R80, 0x1, R75, P1 ;  /* 0x00000001504b7824 */ /* 0x000fe200008e064b */
[----:B------:R-:W-:Y:S01]  /*8520*/  ISETP.GT.U32.AND P1, PT, R86, R11, PT ;  /* 0x0000000b5600720c */ /* 0x000fe20003f24070 */
[C---:B------:R-:W-:Y:S01]  /*8530*/  IMAD.WIDE.U32 R14, P6, R10.reuse, R25, R14 ;  /* 0x000000190a0e7225 */ /* 0x040fe200078c000e */
[----:B------:R-:W-:Y:S02]  /*8540*/  IADD3.X R87, P5, PT, R87, R88, RZ, P5, !PT ;  /* 0x0000005857577210 */ /* 0x000fe40002fbe4ff */
[----:B------:R-:W-:Y:S01]  /*8550*/  ISETP.GT.U32.AND.EX P1, PT, R71, R80, PT, P1 ;  /* 0x000000504700720c */ /* 0x000fe20003f24110 */
[----:B------:R-:W-:Y:S01]  /*8560*/  IMAD.WIDE.U32 R54, R10, R38, RZ ;  /* 0x000000260a367225 */ /* 0x000fe200078e00ff */
[----:B------:R-:W-:-:S02]  /*8570*/  ISETP.GT.U32.AND P2, PT, R13, R86, PT ;  /* 0x000000560d00720c */ /* 0x000fc40003f44070 */
[----:B------:R-:W-:Y:S01]  /*8580*/  SEL R78, R86, R11, P1 ;  /* 0x0000000b564e7207 */ /* 0x000fe20000800000 */
[----:B------:R-:W-:Y:S01]  /*8590*/  IMAD R12, R87, R58, RZ ;  /* 0x0000003a570c7224 */ /* 0x000fe200078e02ff */
[----:B------:R-:W-:Y:S01]  /*85a0*/  SEL R80, R71, R80, P1 ;  /* 0x0000005047507207 */ /* 0x000fe20000800000 */
[----:B------:R-:W-:Y:S01]  /*85b0*/  IMAD.X R61, RZ, RZ, RZ, P6 ;  /* 0x000000ffff3d7224 */ /* 0x000fe200030e06ff */
[----:B------:R-:W-:Y:S01]  /*85c0*/  IADD3 R84, P6, PT, R55, R14, RZ ;  /* 0x0000000e37547210 */ /* 0x000fe20007fde0ff */
[----:B------:R-:W-:Y:S01]  /*85d0*/  IMAD.MOV.U32 R60, RZ, RZ, R15 ;  /* 0x000000ffff3c7224 */ /* 0x000fe200078e000f */
[----:B------:R-:W-:Y:S01]  /*85e0*/  ISETP.GT.U32.AND.EX P2, PT, R70, R71, PT, P2 ;  /* 0x000000474600720c */ /* 0x000fe20003f44120 */
[----:B------:R-:W-:-:S04]  /*85f0*/  IMAD.WIDE.U32 R66, P1, R10, R41, R66 ;  /* 0x000000290a427225 */ /* 0x000fc80007820042 */
[----:B------:R-:W-:-:S04]  /*8600*/  IMAD.WIDE.U32 R14, R89, R58, RZ ;  /* 0x0000003a590e7225 */ /* 0x000fc800078e00ff */
[----:B------:R-:W-:Y:S02]  /*8610*/  IMAD R55, R89, R59, R12 ;  /* 0x0000003b59377224 */ /* 0x000fe400078e020c */
[----:B------:R-:W-:-:S04]  /*8620*/  IMAD.WIDE.U32 R10, R10, R40, RZ ;  /* 0x000000280a0a7225 */ /* 0x000fc800078e00ff */
        /* <DEDUP_REMOVED lines=11> */
[----:B------:R-:W-:Y:S01]  /*86e0*/  IADD3 R15, P0, PT, R15, R64, RZ ;  /* 0x000000400f0f7210 */ /* 0x000fe20007f1e0ff */
[----:B------:R-:W-:Y:S01]  /*86f0*/  IMAD.WIDE.U32.X R12, R85, R41, R12, P1 ;  /* 0x00000029550c7225 */ /* 0x000fe200008e040c */
[----:B------:R-:W-:-:S03]  /*8700*/  IADD3 R81, P1, P2, R81, R66, R67 ;  /* 0x0000004251517210 */ /* 0x000fc60007a3e043 */
[C---:B------:R-:W-:Y:S01]  /*8710*/  IMAD.WIDE.U32 R66, R14.reuse, R34, RZ ;  /* 0x000000220e427225 */ /* 0x040fe200078e00ff */
[----:B------:R-:W-:Y:S02]  /*8720*/  IADD3.X R83, PT, PT, R83, R68, RZ, P1, P2 ;  /* 0x0000004453537210 */ /* 0x000fe40000fe44ff */
[----:B------:R-:W-:Y:S01]  /*8730*/  IADD3 R68, P2, PT, R15, R54, RZ ;  /* 0x000000360f447210 */ /* 0x000fe20007f5e0ff */
[----:B------:R-:W-:Y:S01]  /*8740*/  IMAD.WIDE.U32 R70, P5, R14, R35, R70 ;  /* 0x000000230e467225 */ /* 0x000fe200078a0046 */
[----:B------:R-:W-:Y:S02]  /*8750*/  IADD3 RZ, P1, PT, R89, R66, RZ ;  /* 0x0000004259ff7210 */ /* 0x000fe40007f3e0ff */
[----:B------:R-:W-:Y:S01]  /*8760*/  IADD3.X R15, P0, PT, R69, R62, RZ, P0, !PT ;  /* 0x0000003e450f7210 */ /* 0x000fe2000071e4ff */
[----:B------:R-:W-:Y:S01]  /*8770*/  IMAD.IADD R54, R63, 0x1, R79 ;  /* 0x000000013f367824 */ /* 0x000fe200078e024f */
[----:B------:R-:W-:Y:S01]  /*8780*/  IADD3 R66, P6, PT, R67, R70, RZ ;  /* 0x0000004643427210 */ /* 0x000fe20007fde0ff */
[----:B------:R-:W-:Y:S01]  /*8790*/  IMAD.X R67, RZ, RZ, RZ, P5 ;  /* 0x000000ffff437224 */ /* 0x000fe200028e06ff */
[----:B------:R-:W-:Y:S01]  /*87a0*/  IADD3.X R86, P5, PT, R15, R84, RZ, P2, !PT ;  /* 0x000000540f567210 */ /* 0x000fe200017be4ff */
[----:B------:R-:W-:Y:S01]  /*87b0*/  IMAD.IADD R70, R57, 0x1, R65 ;  /* 0x0000000139467824 */ /* 0x000fe200078e0241 */
        /* <DEDUP_REMOVED lines=17> */
[----:B------:R-:W-:-:S03]  /*88d0*/  IMAD.WIDE.U32 R68, R55, R40, RZ ;  /* 0x0000002837447225 */ /* 0x000fc600078e00ff */
[----:B------:R-:W-:Y:S01]  /*88e0*/  IADD3.X R71, P2, PT, R71, R60, RZ, P2, !PT ;  /* 0x0000003c47477210 */ /* 0x000fe2000175e4ff */
[----:B------:R-:W-:-:S04]  /*88f0*/  IMAD.WIDE.U32 R66, P6, R14, R25, R66 ;  /* 0x000000190e427225 */ /* 0x000fc800078c0042 */
[----:B------:R-:W-:-:S04]  /*8900*/  IMAD.WIDE.U32 R56, R14, R38, RZ ;  /* 0x000000260e387225 */ /* 0x000fc800078e00ff */
[----:B------:R-:W-:Y:S02]  /*8910*/  IMAD.MOV.U32 R64, RZ, RZ, R63 ;  /* 0x000000ffff407224 */ /* 0x000fe400078e003f */
[----:B------:R-:W-:Y:S02]  /*8920*/  IMAD.X R61, RZ, RZ, RZ, P6 ;  /* 0x000000ffff3d7224 */ /* 0x000fe400030e06ff */
[----:B------:R-:W-:Y:S01]  /*8930*/  IMAD.X R82, R75, 0x1, R82, P1 ;  /* 0x000000014b527824 */ /* 0x000fe200008e0652 */
[----:B------:R-:W-:Y:S01]  /*8940*/  IADD3 R86, P1, PT, R57, R66, RZ ;  /* 0x0000004239567210 */ /* 0x000fe20007f3e0ff */
[----:B------:R-:W-:-:S04]  /*8950*/  IMAD.WIDE.U32 R62, P6, R14, R41, R68 ;  /* 0x000000290e3e7225 */ /* 0x000fc800078c0044 */
[----:B------:R-:W-:Y:S02]  /*8960*/  IMAD.MOV.U32 R60, RZ, RZ, R67 ;  /* 0x000000ffff3c7224 */ /* 0x000fe400078e0043 */
[----:B------:R-:W-:Y:S02]  /*8970*/  IMAD R68, R71, R58, RZ ;  /* 0x0000003a47447224 */ /* 0x000fe400078e02ff */
[----:B------:R-:W-:Y:S01]  /*8980*/  IMAD.WIDE.U32.X R66, R55, R37, R64, P0 ;  /* 0x0000002537427225 */ /* 0x000fe200000e0440 */
[----:B------:R-:W-:-:S03]  /*8990*/  IADD3 R57, P0, PT, R87, R84, RZ ;  /* 0x0000005457397210 */ /* 0x000fc60007f1e0ff */
[----:B------:R-:W-:-:S04]  /*89a0*/  IMAD.WIDE.U32 R64, R85, R58, RZ ;  /* 0x0000003a55407225 */ /* 0x000fc800078e00ff */
[----:B------:R-:W-:Y:S02]  /*89b0*/  IMAD R87, R85, R59, R68 ;  /* 0x0000003b55577224 */ /* 0x000fe400078e0244 */
[----:B------:R-:W-:Y:S01]  /*89c0*/  IMAD.WIDE.U32.X R60, R55, R25, R60, P1 ;  /* 0x00000019373c7225 */ /* 0x000fe200008e043c */
[----:B------:R-:W-:Y:S02]  /*89d0*/  IADD3 R88, P1, PT, R57, R10, RZ ;  /* 0x0000000a39587210 */ /* 0x000fe40007f3e0ff */
[----:B------:R-:W-:Y:S01]  /*89e0*/  IADD3.X R10, P0, PT, R89, R82, RZ, P0, !PT ;  /* 0x00000052590a7210 */ /* 0x000fe2000071e4ff */
[----:B------:R-:W-:-:S04]  /*89f0*/  IMAD.WIDE.U32 R14, R14, R40, RZ ;  /* 0x000000280e0e7225 */ /* 0x000fc800078e00ff */
[----:B------:R-:W-:Y:S01]  /*8a00*/  IMAD.IADD R57, R65, 0x1, R87 ;  /* 0x0000000141397824 */ /* 0x000fe200078e0257 */
[----:B------:R-:W-:Y:S01]  /*8a10*/  IADD3.X R87, P1, PT, R10, R11, RZ, P1, !PT ;  /* 0x0000000b0a577210 */ /* 0x000fe20000f3e4ff */
[----:B------:R-:W-:Y:S01]  /*8a20*/  IMAD.X R69, RZ, RZ, RZ, P6 ;  /* 0x000000ffff457224 */ /* 0x000fe200030e06ff */
[----:B------:R-:W-:Y:S01]  /*8a30*/  IADD3 R65, P6, PT, R15, R62, RZ ;  /* 0x0000003e0f417210 */ /* 0x000fe20007fde0ff */
[-C--:B------:R-:W-:Y:S01]  /*8a40*/  IMAD.WIDE.U32 R10, R57, R34.reuse, RZ ;  /* 0x00000022390a7225 */ /* 0x080fe200078e00ff */
[----:B------:R-:W-:Y:S02]  /*8a50*/  IADD3.X R15, P2, P5, R66, RZ, RZ, P2, P5 ;  /* 0x000000ff420f7210 */ /* 0x000fe4000154a4ff */
[----:B------:R-:W-:Y:S01]  /*8a60*/  IADD3.X R12, P0, P1, R12, RZ, RZ, P1, P0 ;  /* 0x000000ff0c0c7210 */ /* 0x000fe200009004ff */
[----:B------:R-:W-:Y:S01]  /*8a70*/  IMAD.MOV.U32 R68, RZ, RZ, R63 ;  /* 0x000000ffff447224 */ /* 0x000fe200078e003f */
[----:B------:R-:W-:Y:S01]  /*8a80*/  IADD3.X R66, PT, PT, R67, RZ, RZ, P2, P5 ;  /* 0x000000ff43427210 */ /* 0x000fe200017ea4ff */
[----:B------:R-:W-:Y:S01]  /*8a90*/  IMAD.WIDE.U32 R62, R64, R34, RZ ;  /* 0x00000022403e7225 */ /* 0x000fe200078e00ff */
[----:B------:R-:W-:-:S02]  /*8aa0*/  IADD3 R15, P2, PT, R15, R88, RZ ;  /* 0x000000580f0f7210 */ /* 0x000fc40007f5e0ff */
[----:B------:R-:W-:Y:S01]  /*8ab0*/  IADD3.X R67, PT, PT, R13, RZ, RZ, P0, P1 ;  /* 0x000000ff0d437210 */ /* 0x000fe200007e24ff */
[----:B------:R-:W-:Y:S01]  /*8ac0*/  IMAD.WIDE.U32 R10, P5, R64, R35, R10 ;  /* 0x00000023400a7225 */ /* 0x000fe200078a000a */
[----:B------:R-:W-:Y:S02]  /*8ad0*/  IADD3 RZ, P0, PT, R85, R62, RZ ;  /* 0x0000003e55ff7210 */ /* 0x000fe40007f1e0ff */
[----:B------:R-:W-:Y:S01]  /*8ae0*/  IADD3.X R13, P2, PT, R66, R87, RZ, P2, !PT ;  /* 0x00000057420d7210 */ /* 0x000fe2000175e4ff */
[----:B------:R-:W-:Y:S01]  /*8af0*/  IMAD.WIDE.U32.X R68, R55, R41, R68, P6 ;  /* 0x0000002937447225 */ /* 0x000fe200030e0444 */
[----:B------:R-:W-:Y:S02]  /*8b00*/  IADD3 R56, P6, PT, R15, R56, RZ ;  /* 0x000000380f387210 */ /* 0x000fe40007fde0ff */
[----:B------:R-:W-:Y:S01]  /*8b10*/  IADD3 R62, P1, PT, R63, R10, RZ ;  /* 0x0000000a3f3e7210 */ /* 0x000fe20007f3e0ff */
[----:B------:R-:W-:Y:S01]  /*8b20*/  IMAD.MOV.U32 R55, RZ, RZ, RZ ;  /* 0x000000ffff377224 */ /* 0x000fe200078e00ff */
[----:B------:R-:W-:Y:S01]  /*8b30*/  IADD3.X R63, P6, PT, R13, R86, RZ, P6, !PT ;  /* 0x000000560d3f7210 */ /* 0x000fe200037de4ff */
[----:B------:R-:W-:Y:S01]  /*8b40*/  IMAD.X R13, RZ, RZ, RZ, P5 ;  /* 0x000000ffff0d7224 */ /* 0x000fe200028e06ff */
[----:B------:R-:W-:Y:S01]  /*8b50*/  IADD3.X RZ, P0, PT, R71, R62, RZ, P0, !PT ;  /* 0x0000003e47ff7210 */ /* 0x000fe2000071e4ff */
[----:B------:R-:W-:Y:S01]  /*8b60*/  IMAD.WIDE.U32 R54, R53, R51, R54 ;  /* 0x0000003335367225 */ /* 0x000fe200078e0036 */
[----:B------:R-:W-:-:S02]  /*8b70*/  IADD3 R62, P5, PT, R12, R17, RZ ;  /* 0x000000110c3e7210 */ /* 0x000fc40007fbe0ff */
[----:B------:R-:W-:Y:S01]  /*8b80*/  IADD3.X R53, P2, P6, R60, RZ, RZ, P6, P2 ;  /* 0x000000ff3c357210 */ /* 0x000fe200036444ff */
[----:B------:R-:W-:Y:S01]  /*8b90*/  IMAD.MOV.U32 R12, RZ, RZ, R11 ;  /* 0x000000ffff0c7224 */ /* 0x000fe200078e000b */
[----:B------:R-:W-:Y:S01]  /*8ba0*/  IADD3.X R71, PT, PT, RZ, RZ, RZ, P3, P4 ;  /* 0x000000ffff477210 */ /* 0x000fe20001fe84ff */
[----:B------:R-:W-:Y:S01]  /*8bb0*/  IMAD.X R67, R67, 0x1, R52, P5 ;  /* 0x0000000143437824 */ /* 0x000fe200028e0634 */
[----:B------:R-:W-:Y:S01]  /*8bc0*/  IADD3 R53, P3, PT, R53, R62, RZ ;  /* 0x0000003e35357210 */ /* 0x000fe20007f7e0ff */
[----:B------:R-:W-:Y:S01]  /*8bd0*/  IMAD.WIDE.U32.X R10, R57, R35, R12, P1 ;  /* 0x00000023390a7225 */ /* 0x000fe200008e040c */
[----:B------:R-:W-:Y:S02]  /*8be0*/  IADD3.X R60, PT, PT, R61, RZ, RZ, P2, P6 ;  /* 0x000000ff3d3c7210 */ /* 0x000fe400017ec4ff */
[----:B------:R-:W-:Y:S01]  /*8bf0*/  IADD3 R53, P6, PT, R53, R14, RZ ;  /* 0x0000000e35357210 */ /* 0x000fe20007fde0ff */
[----:B------:R-:W-:Y:S01]  /*8c00*/  IMAD.WIDE.U32 R12, R57, R36, RZ ;  /* 0x00000024390c7225 */ /* 0x000fe200078e00ff */
[----:B------:R-:W-:-:S02]  /*8c10*/  IADD3.X R51, P0, PT, RZ, R10, RZ, P0, !PT ;  /* 0x0000000aff337210 */ /* 0x000fc4000071e4ff */
[----:B------:R-:W-:Y:S01]  /*8c20*/  IADD3 R71, P4, P1, R71, R54, R70 ;  /* 0x0000003647477210 */ /* 0x000fe2000799e046 */
[----:B------:R-:W-:-:S04]  /*8c30*/  IMAD.WIDE.U32 R14, R64, R36, RZ ;  /* 0x00000024400e7225 */ /* 0x000fc800078e00ff */
[----:B------:R-:W-:-:S04]  /*8c40*/  IMAD.WIDE.U32 R12, P2, R64, R37, R12 ;  /* 0x00000025400c7225 */ /* 0x000fc8000784000c */
[----:B------:R-:W-:Y:S01]  /*8c50*/  IMAD.X R10, RZ, RZ, R11, P0 ;  /* 0x000000ffff0a7224 */ /* 0x000fe200000e060b */
[----:B------:R-:W-:Y:S01]  /*8c60*/  IADD3 R51, P0, PT, R51, R56, RZ ;  /* 0x0000003833337210 */ /* 0x000fe20007f1e0ff */
[----:B------:R-:W-:Y:S01]  /*8c70*/  IMAD.X R11, RZ, RZ, RZ, P2 ;  /* 0x000000ffff0b7224 */ /* 0x000fe200010e06ff */
[----:B------:R-:W-:Y:S02]  /*8c80*/  IADD3 R54, P5, PT, R15, R12, RZ ;  /* 0x0000000c0f367210 */ /* 0x000fe40007fbe0ff */
[----:B------:R-:W-:Y:S01]  /*8c90*/  IADD3.X R12, P3, PT, R60, R67, RZ, P3, !PT ;  /* 0x000000433c0c7210 */ /* 0x000fe20001f7e4ff */
[----:B------:R-:W-:Y:S01]  /*8ca0*/  IMAD.WIDE.U32 R60, R57, R38, RZ ;  /* 0x00000026393c7225 */ /* 0x000fe200078e00ff */
[----:B------:R-:W-:Y:S02]  /*8cb0*/  IADD3 R15, P2, PT, R51, R14, RZ ;  /* 0x0000000e330f7210 */ /* 0x000fe40007f5e0ff */
[----:B------:R-:W-:Y:S01]  /*8cc0*/  IADD3.X R51, P0, PT, R10, R63, RZ, P0, !PT ;  /* 0x0000003f0a337210 */ /* 0x000fe2000071e4ff */
[----:B------:R-:W-:Y:S01]  /*8cd0*/  IMAD.IADD R14, R79, 0x1, R55 ;  /* 0x000000014f0e7824 */ /* 0x000fe200078e0237 */
[----:B------:R-:W-:Y:S01]  /*8ce0*/  IADD3.X R65, P6, PT, R12, R65, RZ, P6, !PT ;  /* 0x000000410c417210 */ /* 0x000fe200037de4ff */
[----:B------:R-:W-:Y:S01]  /*8cf0*/  IMAD.MOV.U32 R10, RZ, RZ, R13 ;  /* 0x000000ffff0a7224 */ /* 0x000fe200078e000d */
[----:B------:R-:W-:-:S02]  /*8d00*/  IADD3.X R51, P2, PT, R51, R54, RZ, P2, !PT ;  /* 0x0000003633337210 */ /* 0x000fc4000175e4ff */
[----:B------:R-:W-:Y:S01]  /*8d10*/  IADD3.X R55, P3, P6, R68, RZ, RZ, P6, P3 ;  /* 0x000000ff44377210 */ /* 0x000fe200036664ff */
[----:B------:R-:W-:Y:S01]  /*8d20*/  IMAD.WIDE.U32.X R10, R57, R37, R10, P5 ;  /* 0x00000025390a7225 */ /* 0x000fe200028e040a */
[----:B------:R-:W-:Y:S02]  /*8d30*/  IADD3.X R14, PT, PT, RZ, R14, RZ, P4, P1 ;  /* 0x0000000eff0e7210 */ /* 0x000fe400027e24ff */
[----:B------:R-:W-:Y:S01]  /*8d40*/  ISETP.GT.U32.AND P1, PT, R78, R73, PT ;  /* 0x000000494e00720c */ /* 0x000fe20003f24070 */
[----:B------:R-:W-:Y:S01]  /*8d50*/  IMAD R56, R51, R58, RZ ;  /* 0x0000003a33387224 */ /* 0x000fe200078e02ff */
[----:B------:R-:W-:Y:S02]  /*8d60*/  IADD3.X R68, PT, PT, R69, RZ, RZ, P3, P6 ;  /* 0x000000ff45447210 */ /* 0x000fe40001fec4ff */
[----:B------:R-:W-:Y:S01]  /*8d70*/  IADD3.X R12, P2, P6, R10, RZ, RZ, P2, P0 ;  /* 0x000000ff0a0c7210 */ /* 0x000fe200016404ff */
[----:B------:R-:W-:Y:S01]  /*8d80*/  IMAD R13, R15, R59, R56 ;  /* 0x0000003b0f0d7224 */ /* 0x000fe200078e0238 */
[----:B------:R-:W-:-:S02]  /*8d90*/  ISETP.GT.U32.AND.EX P1, PT, R80, R75, PT, P1 ;  /* 0x0000004b5000720c */ /* 0x000fc40003f24110 */
[----:B------:R-:W-:Y:S02]  /*8da0*/  IADD3 R76, P4, P5, R76, R71, R71 ;  /* 0x000000474c4c7210 */ /* 0x000fe40007d9e047 */
[----:B------:R-:W-:Y:S01]  /*8db0*/  IADD3.X R70, PT, PT, R11, RZ, RZ, P2, P6 ;  /* 0x000000ff0b467210 */ /* 0x000fe200017ec4ff */
[----:B------:R-:W-:Y:S01]  /*8dc0*/  IMAD.WIDE.U32 R10, R15, R58, RZ ;  /* 0x0000003a0f0a7225 */ /* 0x000fe200078e00ff */
[----:B------:R-:W-:Y:S02]  /*8dd0*/  SEL R54, RZ, 0x1, !P1 ;  /* 0x00000001ff367807 */ /* 0x000fe40004800000 */
[----:B------:R-:W-:Y:S01]  /*8de0*/  ISETP.GE.U32.AND P2, PT, R62, R17, PT ;  /* 0x000000113e00720c */ /* 0x000fe20003f46070 */
[----:B------:R-:W-:Y:S01]  /*8df0*/  IMAD.WIDE.U32 R60, P6, R64, R25, R60 ;  /* 0x00000019403c7225 */ /* 0x000fe200078c003c */
[----:B------:R-:W-:Y:S02]  /*8e00*/  IADD3.X R14, PT, PT, RZ, R14, R14, P4, P5 ;  /* 0x0000000eff0e7210 */ /* 0x000fe400027ea40e */
[----:B------:R-:W-:Y:S01]  /*8e10*/  IADD3 R54, P4, P5, R54, R81, R8 ;  /* 0x0000005136367210 */ /* 0x000fe20007d9e008 */
[----:B------:R-:W-:Y:S01]  /*8e20*/  IMAD.IADD R8, R11, 0x1, R13 ;  /* 0x000000010b087824 */ /* 0x000fe200078e020d */
        /* <DEDUP_REMOVED lines=10> */
[----:B------:R-:W-:Y:S01]  /*8ed0*/  SEL R67, RZ, 0x1, P1 ;  /* 0x00000001ff437807 */ /* 0x000fe20000800000 */
[----:B------:R-:W-:Y:S01]  /*8ee0*/  IMAD.WIDE.U32 R62, R10, R34, RZ ;  /* 0x000000220a3e7225 */ /* 0x000fe200078e00ff */
[----:B------:R-:W-:-:S02]  /*8ef0*/  IADD3.X R70, P6, PT, R70, R17, RZ, P6, !PT ;  /* 0x0000001146467210 */ /* 0x000fc400037de4ff */
[----:B------:R-:W-:Y:S01]  /*8f00*/  ISETP.GE.U32.AND P0, PT, R84, R73, PT ;  /* 0x000000495400720c */ /* 0x000fe20003f06070 */
        /* <DEDUP_REMOVED lines=18> */
[C---:B------:R-:W-:Y:S01]  /*9030*/  IMAD.WIDE.U32.X R62, R8.reuse, R35, R12, P4 ;  /* 0x00000023083e7225 */ /* 0x040fe200020e040c */
[----:B------:R-:W-:Y:S02]  /*9040*/  SEL R55, RZ, 0x1, P0 ;  /* 0x00000001ff377807 */ /* 0x000fe40000000000 */
[----:B------:R-:W-:Y:S01]  /*9050*/  IADD3 R15, P4, PT, R15, R76, RZ ;  /* 0x0000004c0f0f7210 */ /* 0x000fe20007f9e0ff */
        /* <DEDUP_REMOVED lines=8> */
[----:B------:R-:W-:Y:S02]  /*90e0*/  IMAD.X R68, R68, 0x1, R51, P5 ;  /* 0x0000000144447824 */ /* 0x000fe400028e0633 */
[----:B------:R-:W-:Y:S02]  /*90f0*/  IMAD.X R15, RZ, RZ, R63, P1 ;  /* 0x000000ffff0f7224 */ /* 0x000fe400008e063f */
[C---:B------:R-:W-:Y:S01]  /*9100*/  IMAD.WIDE.U32 R52, P1, R10.reuse, R37, R52 ;  /* 0x000000250a347225 */ /* 0x040fe20007820034 */
[----:B------:R-:W-:Y:S02]  /*9110*/  IADD3.X R62, P4, PT, R17, R68, RZ, P4, !PT ;  /* 0x00000044113e7210 */ /* 0x000fe4000279e4ff */
        /* <DEDUP_REMOVED lines=9> */
[C---:B------:R-:W-:Y:S01]  /*91b0*/  IMAD.WIDE.U32.X R52, R8.reuse, R37, R60, P5 ;  /* 0x0000002508347225 */ /* 0x040fe200028e043c */
[----:B------:R-:W-:Y:S02]  /*91c0*/  IADD3.X R12, P1, PT, R15, R66, RZ, P1, !PT ;  /* 0x000000420f0c7210 */ /* 0x000fe40000f3e4ff */
[----:B------:R-:W-:Y:S01]  /*91d0*/  ISETP.GE.U32.AND.EX P5, PT, R51, R14, PT, P2 ;  /* 0x0000000e3300720c */ /* 0x000fe20003fa6120 */
[----:B------:R-:W-:Y:S01]  /*91e0*/  IMAD.WIDE.U32 R14, R8, R38, RZ ;  /* 0x00000026080e7225 */ /* 0x000fe200078e00ff */
[----:B------:R-:W-:-:S02]  /*91f0*/  IADD3.X R57, PT, PT, R13, RZ, RZ, P4, P6 ;  /* 0x000000ff0d397210 */ /* 0x000fc400027ec4ff */
[----:B------:R-:W-:Y:S02]  /*9200*/  IADD3.X R13, P0, P1, R52, RZ, RZ, P1, P0 ;  /* 0x000000ff340d7210 */ /* 0x000fe400009004ff */
[----:B------:R-:W-:Y:S02]  /*9210*/  IADD3 R61, P6, P4, R55, R49, R54 ;  /* 0x00000031373d7210 */ /* 0x000fe40007cde036 */
[----:B------:R-:W-:Y:S02]  /*9220*/  ISETP.GE.U32.AND P2, PT, R76, R67, PT ;  /* 0x000000434c00720c */ /* 0x000fe40003f46070 */
[----:B------:R-:W-:Y:S01]  /*9230*/  SEL R49, RZ, 0x1, P5 ;  /* 0x00000001ff317807 */ /* 0x000fe20002800000 */
[C---:B------:R-:W-:Y:S01]  /*9240*/  IMAD.WIDE.U32 R14, P5, R10.reuse, R25, R14 ;  /* 0x000000190a0e7225 */ /* 0x040fe200078a000e */
[----:B------:R-:W-:Y:S02]  /*9250*/  IADD3.X R17, PT, PT, R53, RZ, RZ, P0, P1 ;  /* 0x000000ff35117210 */ /* 0x000fe400007e24ff */
[----:B------:R-:W-:Y:S01]  /*9260*/  IADD3 R13, P0, PT, R13, R64, RZ ;  /* 0x000000400d0d7210 */ /* 0x000fe20007f1e0ff */
[----:B------:R-:W-:Y:S01]  /*9270*/  IMAD.WIDE.U32 R52, R10, R38, RZ ;  /* 0x000000260a347225 */ /* 0x000fe200078e00ff */
[----:B------:R-:W-:-:S02]  /*9280*/  ISETP.GE.U32.AND.EX P2, PT, R68, R51, PT, P2 ;  /* 0x000000334400720c */ /* 0x000fc40003f46120 */
[----:B------:R-:W-:Y:S01]  /*9290*/  IADD3 R54, P3, PT, R49, R50, RZ ;  /* 0x0000003231367210 */ /* 0x000fe20007f7e0ff */
[----:B------:R-:W-:Y:S01]  /*92a0*/  IMAD.X R51, RZ, RZ, RZ, P5 ;  /* 0x000000ffff337224 */ /* 0x000fe200028e06ff */
[----:B------:R-:W-:Y:S02]  /*92b0*/  IADD3 R63, P1, PT, R13, R52, RZ ;  /* 0x000000340d3f7210 */ /* 0x000fe40007f3e0ff */
[----:B------:R-:W-:Y:S02]  /*92c0*/  SEL R49, RZ, 0x1, P2 ;  /* 0x00000001ff317807 */ /* 0x000fe40001000000 */
[----:B------:R-:W-:Y:S01]  /*92d0*/  IADD3.X R13, P0, PT, R17, R62, RZ, P0, !PT ;  /* 0x0000003e110d7210 */ /* 0x000fe2000071e4ff */
[----:B------:R-:W-:Y:S01]  /*92e0*/  IMAD.X R17, RZ, RZ, R74, P3 ;  /* 0x000000ffff117224 */ /* 0x000fe200018e064a */
[----:B------:R-:W-:Y:S01]  /*92f0*/  IADD3 R14, P2, PT, R53, R14, RZ ;  /* 0x0000000e350e7210 */ /* 0x000fe20007f5e0ff */
[----:B------:R-:W-:Y:S01]  /*9300*/  IMAD.WIDE.U32 R52, R8, R40, RZ ;  /* 0x0000002808347225 */ /* 0x000fe200078e00ff */
[----:B------:R-:W-:-:S02]  /*9310*/  ISETP.GE.U32.AND P3, PT, R54, R50, PT ;  /* 0x000000323600720c */ /* 0x000fc40003f66070 */
[----:B------:R-:W-:Y:S01]  /*9320*/  IADD3.X R62, P1, PT, R13, R14, RZ, P1, !PT ;  /* 0x0000000e0d3e7210 */ /* 0x000fe20000f3e4ff */
[----:B------:R-:W-:Y:S01]  /*9330*/  IMAD.MOV.U32 R50, RZ, RZ, R15 ;  /* 0x000000ffff327224 */ /* 0x000fe200078e000f */
[----:B------:R-:W-:Y:S02]  /*9340*/  IADD3 R49, P5, PT, R49, R54, RZ ;  /* 0x0000003631317210 */ /* 0x000fe40007fbe0ff */
[----:B------:R-:W-:Y:S01]  /*9350*/  ISETP.GE.U32.AND.EX P3, PT, R17, R74, PT, P3 ;  /* 0x0000004a1100720c */ /* 0x000fe20003f66130 */
[----:B------:R-:W-:-:S04]  /*9360*/  IMAD.WIDE.U32.X R14, R8, R25, R50, P2 ;  /* 0x00000019080e7225 */ /* 0x000fc800010e0432 */
        /* <DEDUP_REMOVED lines=9> */
[----:B------:R-:W-:Y:S01]  /*9400*/  IMAD.X R17, R57, 0x1, R60, P2 ;  /* 0x0000000139117824 */ /* 0x000fe200010e063c */
[----:B------:R-:W-:Y:S01]  /*9410*/  IADD3 R13, P0, PT, R13, R14, RZ ;  /* 0x0000000e0d0d7210 */ /* 0x000fe20007f1e0ff */
[----:B------:R-:W-:Y:S01]  /*9420*/  IMAD.MOV.U32 R54, RZ, RZ, R53 ;  /* 0x000000ffff367224 */ /* 0x000fe200078e0035 */
        /* <DEDUP_REMOVED lines=52> */
.L_x_295:
        /* <DEDUP_REMOVED lines=21> */
.L_x_296:
        /* <DEDUP_REMOVED lines=69> */
.L_x_297:
        /* <DEDUP_REMOVED lines=12> */
[----:B------:R-:W-:Y:S02]  /*9dd0*/  IADD3 R15, P1, PT, R15, -R12, RZ ;  /* 0x8000000c0f0f7210 */ /* 0x000fe40007f3e0ff */
[C---:B------:R-:W-:Y:S01]  /*9de0*/  ISETP.GE.U32.AND.EX P0, PT, R64.reuse, R10, PT, P0 ;  /* 0x0000000a4000720c */ /* 0x040fe20003f06100 */
[----:B------:R-:W-:Y:S02]  /*9df0*/  IMAD.X R12, R64, 0x1, ~R10, P2 ;  /* 0x00000001400c7824 */ /* 0x000fe400010e0e0a */
[----:B------:R-:W-:Y:S01]  /*9e00*/  IMAD.X R13, R62, 0x1, ~R13, P1 ;  /* 0x000000013e0d7824 */ /* 0x000fe200008e0e0d */
[----:B------:R-:W-:-:S04]  /*9e10*/  SEL R11, RZ, 0x1, P0 ;  /* 0x00000001ff0b7807 */ /* 0x000fc80000000000 */
[----:B------:R-:W-:Y:S02]  /*9e20*/  IADD3 R14, P3, P4, R14, -R40, -R11 ;  /* 0x800000280e0e7210 */ /* 0x000fe40007c7e80b */
[----:B------:R-:W-:Y:S02]  /*9e30*/  IADD3 R11, P0, PT, R61, -R34, RZ ;  /* 0x800000223d0b7210 */ /* 0x000fe40007f1e0ff */
[----:B------:R-:W-:-:S03]  /*9e40*/  IADD3.X R51, PT, PT, R51, -0x1, ~R41, P3, P4 ;  /* 0xffffffff33337810 */ /* 0x000fc60001fe8c29 */
[----:B------:R-:W-:-:S08]  /*9e50*/  IMAD.X R10, R60, 0x1, ~R35, P0 ;  /* 0x000000013c0a7824 */ /* 0x000fd000000e0e23 */
.L_x_298:
        /* <DEDUP_REMOVED lines=76> */
.L_x_299:
        /* <DEDUP_REMOVED lines=21> */
.L_x_300:
[----:B------:R-:W-:Y:S02]  /*a470*/  IMAD.MOV.U32 R57, RZ, RZ, RZ ;  /* 0x000000ffff397224 */ /* 0x000fe400078e00ff */
[----:B------:R-:W-:-:S04]  /*a480*/  IMAD.WIDE.U32 R72, R51, R55, RZ ;  /* 0x0000003733487225 */ /* 0x000fc800078e00ff */
[----:B------:R-:W-:Y:S02]  /*a490*/  IMAD.MOV.U32 R15, RZ, RZ, RZ ;  /* 0x000000ffff0f7224 */ /* 0x000fe400078e00ff */
[----:B------:R-:W-:-:S04]  /*a4a0*/  IMAD.WIDE.U32 R10, R55, R55, RZ ;  /* 0x00000037370a7225 */ /* 0x000fc800078e00ff */
[----:B------:R-:W-:-:S04]  /*a4b0*/  IMAD.WIDE.U32 R12, R52, R55, RZ ;  /* 0x00000037340c7225 */ /* 0x000fc800078e00ff */
[----:B------:R-:W-:-:S04]  /*a4c0*/  IMAD.WIDE.U32 R60, R51, R56, RZ ;  /* 0x00000038333c7225 */ /* 0x000fc800078e00ff */
[----:B------:R-:W-:Y:S01]  /*a4d0*/  IMAD.IADD R17, R73, 0x1, R57 ;  /* 0x0000000149117824 */ /* 0x000fe200078e0239 */
[----:B------:R-:W-:Y:S01]  /*a4e0*/  LOP3.LUT R73, R10, 0xfffffffd, RZ, 0xc0, !PT ;  /* 0xfffffffd0a497812 */ /* 0x000fe200078ec0ff */
[----:B------:R-:W-:Y:S02]  /*a4f0*/  IMAD.MOV.U32 R71, RZ, RZ, RZ ;  /* 0x000000ffff477224 */ /* 0x000fe400078e00ff */
[----:B------:R-:W-:Y:S01]  /*a500*/  IMAD.IADD R74, R11, 0x1, R15 ;  /* 0x000000010b4a7824 */ /* 0x000fe200078e020f */
[----:B------:R-:W-:Y:S01]  /*a510*/  IADD3 R17, P0, P2, R60, R17, R12 ;  /* 0x000000113c117210 */ /* 0x000fe20007a1e00c */
[----:B------:R-:W-:Y:S02]  /*a520*/  IMAD.IADD R68, R57, 0x1, R61 ;  /* 0x0000000139447824 */ /* 0x000fe400078e023d */
[----:B------:R-:W-:-:S04]  /*a530*/  IMAD.WIDE.U32 R66, R49, R55, RZ ;  /* 0x0000003731427225 */ /* 0x000fc800078e00ff */
[----:B------:R-:W-:Y:S02]  /*a540*/  IMAD.MOV.U32 R11, RZ, RZ, RZ ;  /* 0x000000ffff0b7224 */ /* 0x000fe400078e00ff */
[----:B------:R-:W-:-:S04]  /*a550*/  IMAD.WIDE.U32 R62, R49, R56, RZ ;  /* 0x00000038313e7225 */ /* 0x000fc800078e00ff */
[----:B------:R-:W-:-:S04]  /*a560*/  IMAD.WIDE.U32 R60, R51, R53, RZ ;  /* 0x00000035333c7225 */ /* 0x000fc800078e00ff */
[----:B------:R-:W-:Y:S02]  /*a570*/  IMAD.IADD R14, R13, 0x1, R71 ;  /* 0x000000010d0e7824 */ /* 0x000fe400078e0247 */
        /* <DEDUP_REMOVED lines=8> */
[----:B------:R-:W-:Y:S02]  /*a600*/  IMAD.MOV.U32 R75, RZ, RZ, RZ ;  /* 0x000000ffff4b7224 */ /* 0x000fe400078e00ff */
[----:B------:R-:W-:Y:S01]  /*a610*/  IMAD.MOV.U32 R15, RZ, RZ, RZ ;  /* 0x000000ffff0f7224 */ /* 0x000fe200078e00ff */
[----:B------:R-:W-:Y:S01]  /*a620*/  IADD3 R80, P3, P5, R80, R11, R64 ;  /* 0x0000000b50507210 */ /* 0x000fe20007d7e040 */
[----:B------:R-:W-:Y:S02]  /*a630*/  IMAD.IADD R10, R13, 0x1, R75 ;  /* 0x000000010d0a7824 */ /* 0x000fe400078e024b */
[----:B------:R-:W-:Y:S02]  /*a640*/  IMAD.IADD R12, R71, 0x1, R65 ;  /* 0x00000001470c7824 */ /* 0x000fe400078e0241 */
[----:B------:R-:W-:-:S04]  /*a650*/  IMAD.WIDE.U32 R64, R56, R55, RZ ;  /* 0x0000003738407225 */ /* 0x000fc800078e00ff */
[----:B------:R-:W-:Y:S02]  /*a660*/  IMAD.MOV.U32 R13, RZ, RZ, RZ ;  /* 0x000000ffff0d7224 */ /* 0x000fe400078e00ff */
[----:B------:R-:W-:-:S04]  /*a670*/  IMAD.WIDE.U32 R14, R52, R56, R14 ;  /* 0x00000038340e7225 */ /* 0x000fc800078e000e */
[----:B------:R-:W-:Y:S01]  /*a680*/  IMAD.WIDE.U32 R78, R53, R53, RZ ;  /* 0x00000035354e7225 */ /* 0x000fe200078e00ff */
[----:B------:R-:W-:-:S03]  /*a690*/  IADD3 R61, P0, P4, R61, R14, R68 ;  /* 0x0000000e3d3d7210 */ /* 0x000fc60007c1e044 */
[----:B------:R-:W-:Y:S01]  /*a6a0*/  IMAD.MOV.U32 R89, RZ, RZ, RZ ;  /* 0x000000ffff597224 */ /* 0x000fe200078e00ff */
[----:B------:R-:W-:Y:S01]  /*a6b0*/  LOP3.LUT R78, R78, 0xfffffffd, RZ, 0xc0, !PT ;  /* 0xfffffffd4e4e7812 */ /* 0x000fe200078ec0ff */
[----:B------:R-:W-:Y:S02]  /*a6c0*/  IMAD.MOV.U32 R11, RZ, RZ, RZ ;  /* 0x000000ffff0b7224 */ /* 0x000fe400078e00ff */
[----:B------:R-:W-:-:S04]  /*a6d0*/  IMAD.WIDE.U32 R62, R54, R53, RZ ;  /* 0x00000035363e7225 */ /* 0x000fc800078e00ff */
[----:B------:R-:W-:Y:S02]  /*a6e0*/  IMAD.IADD R57, R57, 0x1, R81 ;  /* 0x0000000139397824 */ /* 0x000fe400078e0251 */
[----:B------:R-:W-:Y:S02]  /*a6f0*/  IMAD.SHL.U32 R83, R64, 0x2, RZ ;  /* 0x0000000240537824 */ /* 0x000fe400078e00ff */
[----:B------:R-:W-:-:S03]  /*a700*/  IMAD.WIDE.U32 R12, R52, R54, R12 ;  /* 0x00000036340c7225 */ /* 0x000fc600078e000c */
[----:B------:R-:W-:Y:S01]  /*a710*/  LOP3.LUT R83, R83, 0xfffffffe, RZ, 0xc0, !PT ;  /* 0xfffffffe53537812 */ /* 0x000fe200078ec0ff */
[----:B------:R-:W-:Y:S02]  /*a720*/  IMAD.IADD R82, R71, 0x1, R15 ;  /* 0x0000000147527824 */ /* 0x000fe400078e020f */
[----:B------:R-:W-:Y:S02]  /*a730*/  IMAD.IADD R8, R89, 0x1, R79 ;  /* 0x0000000159087824 */ /* 0x000fe400078e024f */
[----:B------:R-:W-:Y:S01]  /*a740*/  IMAD.WIDE.U32 R14, R50, R56, R10 ;  /* 0x00000038320e7225 */ /* 0x000fe200078e000a */
[----:B------:R-:W-:Y:S02]  /*a750*/  IADD3.X R11, PT, PT, RZ, RZ, RZ, P1, P6 ;  /* 0x000000ffff0b7210 */ /* 0x000fe40000fec4ff */
[----:B------:R-:W-:Y:S01]  /*a760*/  IADD3 R57, P1, PT, R57, R12, RZ ;  /* 0x0000000c39397210 */ /* 0x000fe20007f3e0ff */
[----:B------:R-:W-:Y:S01]  /*a770*/  IMAD.SHL.U32 R79, R62, 0x2, RZ ;  /* 0x000000023e4f7824 */ /* 0x000fe200078e00ff */
[----:B------:R-:W-:Y:S01]  /*a780*/  IADD3.X R82, PT, PT, RZ, R82, RZ, P0, P4 ;  /* 0x00000052ff527210 */ /* 0x000fe200007e84ff */
[----:B------:R-:W-:Y:S01]  /*a790*/  IMAD.MOV.U32 R91, RZ, RZ, RZ ;  /* 0x000000ffff5b7224 */ /* 0x000fe200078e00ff */
[----:B------:R-:W-:Y:S01]  /*a7a0*/  IADD3 R83, P0, PT, R83, R74, RZ ;  /* 0x0000004a53537210 */ /* 0x000fe20007f1e0ff */
[----:B------:R-:W-:Y:S01]  /*a7b0*/  IMAD.WIDE.U32 R68, R73, R58, RZ ;  /* 0x0000003a49447225 */ /* 0x000fe200078e00ff */
[----:B------:R-:W-:-:S02]  /*a7c0*/  LOP3.LUT R79, R79, 0xfffffffe, RZ, 0xc0, !PT ;  /* 0xfffffffe4f4f7812 */ /* 0x000fc400078ec0ff */
[----:B------:R-:W-:Y:S01]  /*a7d0*/  IADD3 R11, P4, P6, R11, R14, R70 ;  /* 0x0000000e0b0b7210 */ /* 0x000fe20007e9e046 */
[----:B------:R-:W-:Y:S01]  /*a7e0*/  IMAD.IADD R81, R91, 0x1, R63 ;  /* 0x000000015b517824 */ /* 0x000fe200078e023f */
[----:B------:R-:W-:Y:S01]  /*a7f0*/  IADD3 R79, P2, PT, R79, R8, RZ ;  /* 0x000000084f4f7210 */ /* 0x000fe20007f5e0ff */
[----:B------:R-:W-:Y:S02]  /*a800*/  IMAD.X R88, R71, 0x1, R13, P1 ;  /* 0x0000000147587824 */ /* 0x000fe400008e060d */
[----:B------:R-:W-:Y:S01]  /*a810*/  IMAD.WIDE.U32 R12, R53, R55, RZ ;  /* 0x00000037350c7225 */ /* 0x000fe200078e00ff */
[C-C-:B------:R-:W-:Y:S02]  /*a820*/  SHF.L.U64.HI R77, R62.reuse, 0x1, R81.reuse ;  /* 0x000000013e4d7819 */ /* 0x140fe40000010251 */
[--C-:B------:R-:W-:Y:S01]  /*a830*/  SHF.R.U64 R76, R62, 0x1f, R81.reuse ;  /* 0x0000001f3e4c7819 */ /* 0x100fe20000001251 */
[----:B------:R-:W-:Y:S01]  /*a840*/  IMAD.MOV.U32 R67, RZ, RZ, RZ ;  /* 0x000000ffff437224 */ /* 0x000fe200078e00ff */
[----:B------:R-:W-:Y:S01]  /*a850*/  SHF.R.U32.HI R10, RZ, 0x1f, R81 ;  /* 0x0000001fff0a7819 */ /* 0x000fe20000011651 */
[----:B------:R-:W-:Y:S01]  /*a860*/  IMAD.IADD R15, R75, 0x1, R15 ;  /* 0x000000014b0f7824 */ /* 0x000fe200078e020f */
[----:B------:R-:W-:Y:S01]  /*a870*/  LOP3.LUT R76, R76, 0xfffffffe, RZ, 0xc0, !PT ;  /* 0xfffffffe4c4c7812 */ /* 0x000fe200078ec0ff */
[----:B------:R-:W-:-:S02]  /*a880*/  IMAD R8, R83, R58, RZ ;  /* 0x0000003a53087224 */ /* 0x000fc400078e02ff */
[----:B------:R-:W-:Y:S01]  /*a890*/  IMAD.WIDE.U32 R74, R54, R55, RZ ;  /* 0x00000037364a7225 */ /* 0x000fe200078e00ff */
[----:B------:R-:W-:-:S03]  /*a8a0*/  IADD3.X R15, PT, PT, RZ, R15, RZ, P4, P6 ;  /* 0x0000000fff0f7210 */ /* 0x000fc600027ec4ff */
[----:B------:R-:W-:-:S04]  /*a8b0*/  IMAD.WIDE.U32 R70, R53, R56, RZ ;  /* 0x0000003835467225 */ /* 0x000fc800078e00ff */
[----:B------:R-:W-:Y:S02]  /*a8c0*/  IMAD.IADD R85, R13, 0x1, R89 ;  /* 0x000000010d557824 */ /* 0x000fe400078e0259 */
[----:B------:R-:W-:-:S04]  /*a8d0*/  IMAD.WIDE.U32 R62, R68, R34, RZ ;  /* 0x00000022443e7225 */ /* 0x000fc800078e00ff */
[----:B------:R-:W-:Y:S01]  /*a8e0*/  IMAD.IADD R65, R65, 0x1, R67 ;  /* 0x0000000141417824 */ /* 0x000fe200078e0243 */
[C---:B------:R-:W-:Y:S01]  /*a8f0*/  IADD3 RZ, P1, PT, R73.reuse, R62, RZ ;  /* 0x0000003e49ff7210 */ /* 0x040fe20007f3e0ff */
[----:B------:R-:W-:Y:S01]  /*a900*/  IMAD R95, R73, R59, R8 ;  /* 0x0000003b495f7224 */ /* 0x000fe200078e0208 */
[----:B------:R-:W-:Y:S01]  /*a910*/  IADD3.X R8, PT, PT, RZ, RZ, RZ, P3, P5 ;  /* 0x000000ffff087210 */ /* 0x000fe20001fea4ff */
[----:B------:R-:W-:Y:S01]  /*a920*/  IMAD.IADD R71, R89, 0x1, R71 ;  /* 0x0000000159477824 */ /* 0x000fe200078e0247 */
[----:B------:R-:W-:Y:S01]  /*a930*/  IADD3 R85, P5, P3, R70, R85, R74 ;  /* 0x0000005546557210 */ /* 0x000fe20007bbe04a */
[----:B------:R-:W-:Y:S01]  /*a940*/  IMAD.IADD R81, R69, 0x1, R95 ;  /* 0x0000000145517824 */ /* 0x000fe200078e025f */
[----:B------:R-:W-:Y:S02]  /*a950*/  LOP3.LUT R62, R77, 0x1, RZ, 0xc0, !PT ;  /* 0x000000014d3e7812 */ /* 0x000fe400078ec0ff */
[--C-:B------:R-:W-:Y:S02]  /*a960*/  SHF.R.U32.HI R13, RZ, 0x1f, R65.reuse ;  /* 0x0000001fff0d7819 */ /* 0x100fe40000011641 */
[----:B------:R-:W-:Y:S01]  /*a970*/  SHF.L.U64.HI R87, R64, 0x1, R65 ;  /* 0x0000000140577819 */ /* 0x000fe20000010241 */
[----:B------:R-:W-:Y:S01]  /*a980*/  IMAD.X R62, RZ, RZ, R62, P2 ;  /* 0x000000ffff3e7224 */ /* 0x000fe200010e063e */
[----:B------:R-:W-:-:S02]  /*a990*/  SHF.R.U32.HI R86, RZ, 0x1f, R85 ;  /* 0x0000001fff567819 */ /* 0x000fc40000011655 */
[----:B------:R-:W-:Y:S02]  /*a9a0*/  SHF.R.U64 R64, R64, 0x1f, R65 ;  /* 0x0000001f40407819 */ /* 0x000fe40000001241 */
[----:B------:R-:W-:Y:S02]  /*a9b0*/  LOP3.LUT R65, R13, 0x1, RZ, 0xc0, !PT ;  /* 0x000000010d417812 */ /* 0x000fe400078ec0ff */
[----:B------:R-:W-:Y:S02]  /*a9c0*/  LOP3.LUT R87, R87, 0x1, RZ, 0xc0, !PT ;  /* 0x0000000157577812 */ /* 0x000fe400078ec0ff */
[----:B------:R-:W-:Y:S02]  /*a9d0*/  IADD3 R13, P2, PT, R86, R72, RZ ;  /* 0x00000048560d7210 */ /* 0x000fe40007f5e0ff */
[----:B------:R-:W-:Y:S01]  /*a9e0*/  LOP3.LUT R64, R64, 0xfffffffe, RZ, 0xc0, !PT ;  /* 0xfffffffe40407812 */ /* 0x000fe200078ec0ff */
[----:B------:R-:W-:Y:S01]  /*a9f0*/  IMAD.X R87, RZ, RZ, R87, P0 ;  /* 0x000000ffff577224 */ /* 0x000fe200000e0657 */
[----:B------:R-:W-:Y:S01]  /*aa00*/  ISETP.GT.U32.AND P0, PT, R72, R13, PT ;  /* 0x0000000d4800720c */ /* 0x000fe20003f04070 */
[----:B------:R-:W-:Y:S01]  /*aa10*/  IMAD.X R14, RZ, RZ, R17, P2 ;  /* 0x000000ffff0e7224 */ /* 0x000fe200010e0611 */
[----:B------:R-:W-:Y:S01]  /*aa20*/  IADD3 R73, P2, PT, R13, R78, RZ ;  /* 0x0000004e0d497210 */ /* 0x000fe20007f5e0ff */
[----:B------:R-:W-:Y:S01]  /*aa30*/  IMAD.WIDE.U32 R64, R56, R56, R64 ;  /* 0x0000003838407225 */ /* 0x000fe200078e0040 */
[----:B------:R-:W-:-:S02]  /*aa40*/  LOP3.LUT R77, R10, 0x1, RZ, 0xc0, !PT ;  /* 0x000000010a4d7812 */ /* 0x000fc400078ec0ff */
[----:B------:R-:W-:Y:S01]  /*aa50*/  ISETP.GT.U32.AND.EX P0, PT, R17, R14, PT, P0 ;  /* 0x0000000e1100720c */ /* 0x000fe20003f04100 */
[----:B------:R-:W-:Y:S01]  /*aa60*/  IMAD.X R70, R14, 0x1, R79, P2 ;  /* 0x000000010e467824 */ /* 0x000fe200010e064f */
[----:B------:R-:W-:Y:S01]  /*aa70*/  IADD3 R10, P2, PT, R87, R64, RZ ;  /* 0x00000040570a7210 */ /* 0x000fe20007f5e0ff */
[----:B------:R-:W-:Y:S01]  /*aa80*/  IMAD.WIDE.U32 R76, R54, R54, R76 ;  /* 0x00000036364c7225 */ /* 0x000fe200078e004c */
[----:B------:R-:W-:Y:S02]  /*aa90*/  SEL R13, R72, R13, P0 ;  /* 0x0000000d480d7207 */ /* 0x000fe40000000000 */
[----:B------:R-:W-:Y:S01]  /*aaa0*/  SEL R69, R17, R14, P0 ;  /* 0x0000000e11457207 */ /* 0x000fe20000000000 */
[----:B------:R-:W-:Y:S01]  /*aab0*/  IMAD.X R14, R67, 0x1, R65, P2 ;  /* 0x00000001430e7824 */ /* 0x000fe200010e0641 */
[----:B------:R-:W-:Y:S01]  /*aac0*/  ISETP.GT.U32.AND P0, PT, R13, R73, PT ;  /* 0x000000490d00720c */ /* 0x000fe20003f04070 */
[----:B------:R-:W-:Y:S01]  /*aad0*/  IMAD.IADD R77, R91, 0x1, R77 ;  /* 0x000000015b4d7824 */ /* 0x000fe200078e024d */
[----:B------:R-:W-:Y:S01]  /*aae0*/  IADD3 R62, P6, P4, R62, R76, R61 ;  /* 0x0000004c3e3e7210 */ /* 0x000fe20007cde03d */
[----:B------:R-:W-:Y:S01]  /*aaf0*/  IMAD.WIDE.U32 R78, R81, R34, RZ ;  /* 0x00000022514e7225 */ /* 0x000fe200078e00ff */
[----:B------:R-:W-:-:S02]  /*ab00*/  ISETP.GT.U32.AND.EX P0, PT, R69, R70, PT, P0 ;  /* 0x000000464500720c */ /* 0x000fc40003f04100 */
[----:B------:R-:W-:Y:S01]  /*ab10*/  IADD3 R74, P2, PT, R73, R72, RZ ;  /* 0x00000048494a7210 */ /* 0x000fe20007f5e0ff */
[----:B------:R-:W-:Y:S01]  /*ab20*/  IMAD.WIDE.U32 R64, R81, R36, RZ ;  /* 0x0000002451407225 */ /* 0x000fe200078e00ff */
[----:B------:R-:W-:Y:S02]  /*ab30*/  IADD3.X R69, PT, PT, RZ, R77, R82, P6, P4 ;  /* 0x0000004dff457210 */ /* 0x000fe400037e8452 */
[----:B------:R-:W-:Y:S01]  /*ab40*/  SEL R87, RZ, 0x1, !P0 ;  /* 0x00000001ff577807 */ /* 0x000fe20004000000 */
[----:B------:R-:W-:Y:S01]  /*ab50*/  IMAD.WIDE.U32 R78, P4, R68, R35, R78 ;  /* 0x00000023444e7225 */ /* 0x000fe2000788004e */
[----:B------:R-:W-:Y:S02]  /*ab60*/  ISETP.GE.U32.AND P0, PT, R74, R73, PT ;  /* 0x000000494a00720c */ /* 0x000fe40003f06070 */
[----:B------:R-:W-:Y:S01]  /*ab70*/  IADD3.X R89, PT, PT, RZ, RZ, RZ, P5, P3 ;  /* 0x000000ffff597210 */ /* 0x000fe20002fe64ff */
        /* <DEDUP_REMOVED lines=27> */
[----:B------:R-:W-:-:S02]  /*ad30*/  ISETP.GT.U32.AND.EX P6, PT, R93, R70, PT, P6 ;  /* 0x000000465d00720c */ /* 0x000fc40003fc4160 */
[----:B------:R-:W-:Y:S01]  /*ad40*/  IADD3 R12, P1, PT, R83, R60, RZ ;  /* 0x0000003c530c7210 */ /* 0x000fe20007f3e0ff */
[----:B------:R-:W-:Y:S01]  /*ad50*/  IMAD.X R87, RZ, RZ, R84, P2 ;  /* 0x000000ffff577224 */ /* 0x000fe200010e0654 */
[----:B------:R-:W-:Y:S01]  /*ad60*/  SEL R85, R93, R70, P6 ;  /* 0x000000465d557207 */ /* 0x000fe20003000000 */
[----:B------:R-:W-:Y:S01]  /*ad70*/  IMAD.WIDE.U32 R60, R81, R38, RZ ;  /* 0x00000026513c7225 */ /* 0x000fe200078e00ff */
[----:B------:R-:W-:Y:S02]  /*ad80*/  IADD3 R97, P2, PT, R97, R62, RZ ;  /* 0x0000003e61617210 */ /* 0x000fe40007f5e0ff */
[----:B------:R-:W-:Y:S01]  /*ad90*/  IADD3.X R95, P0, PT, R95, R78, RZ, P0, !PT ;  /* 0x0000004e5f5f7210 */ /* 0x000fe2000071e4ff */
[----:B------:R-:W-:Y:S01]  /*ada0*/  IMAD.X R70, R87, 0x1, R80, P1 ;  /* 0x0000000157467824 */ /* 0x000fe200008e0650 */
[----:B------:R-:W-:Y:S02]  /*adb0*/  ISETP.GT.U32.AND P1, PT, R65, R83, PT ;  /* 0x000000534100720c */ /* 0x000fe40003f24070 */
[----:B------:R-:W-:Y:S01]  /*adc0*/  SEL R64, R66, R63, P6 ;  /* 0x0000003f42407207 */ /* 0x000fe20003000000 */
[----:B------:R-:W-:Y:S01]  /*add0*/  IMAD.WIDE.U32 R60, P6, R68, R25, R60 ;  /* 0x00000019443c7225 */ /* 0x000fe200078c003c */
[----:B------:R-:W-:-:S02]  /*ade0*/  ISETP.GT.U32.AND.EX P1, PT, R84, R87, PT, P1 ;  /* 0x000000575400720c */ /* 0x000fc40003f24110 */
[----:B------:R-:W-:Y:S01]  /*adf0*/  IADD3.X R95, P2, PT, R95, R90, RZ, P2, !PT ;  /* 0x0000005a5f5f7210 */ /* 0x000fe2000175e4ff */
[----:B------:R-:W-:Y:S01]  /*ae00*/  IMAD.WIDE.U32 R62, R81, R40, RZ ;  /* 0x00000028513e7225 */ /* 0x000fe200078e00ff */
[----:B------:R-:W-:Y:S02]  /*ae10*/  SEL R83, R65, R83, P1 ;  /* 0x0000005341537207 */ /* 0x000fe40000800000 */
[----:B------:R-:W-:Y:S01]  /*ae20*/  SEL R87, R84, R87, P1 ;  /* 0x0000005754577207 */ /* 0x000fe20000800000 */
[----:B------:R-:W-:Y:S01]  /*ae30*/  IMAD.X R79, RZ, RZ, RZ, P6 ;  /* 0x000000ffff4f7224 */ /* 0x000fe200030e06ff */
[----:B------:R-:W-:Y:S01]  /*ae40*/  IADD3 R90, P1, PT, R73, R60, RZ ;  /* 0x0000003c495a7210 */ /* 0x000fe20007f3e0ff */
[----:B------:R-:W-:Y:S01]  /*ae50*/  IMAD R60, R95, R58, RZ ;  /* 0x0000003a5f3c7224 */ /* 0x000fe200078e02ff */
[----:B------:R-:W-:Y:S01]  /*ae60*/  ISETP.GT.U32.AND P4, PT, R64, R65, PT ;  /* 0x000000414000720c */ /* 0x000fe20003f84070 */
[----:B------:R-:W-:-:S03]  /*ae70*/  IMAD.WIDE.U32 R62, P6, R68, R41, R62 ;  /* 0x00000029443e7225 */ /* 0x000fc600078c003e */
[----:B------:R-:W-:Y:S01]  /*ae80*/  ISETP.GT.U32.AND.EX P4, PT, R85, R84, PT, P4 ;  /* 0x000000545500720c */ /* 0x000fe20003f84140 */
[----:B------:R-:W-:-:S04]  /*ae90*/  IMAD.WIDE.U32 R68, R68, R40, RZ ;  /* 0x0000002844447225 */ /* 0x000fc800078e00ff */
[----:B------:R-:W-:-:S04]  /*aea0*/  IMAD.WIDE.U32 R64, R97, R58, RZ ;  /* 0x0000003a61407225 */ /* 0x000fc800078e00ff */
[----:B------:R-:W-:Y:S02]  /*aeb0*/  IMAD R73, R97, R59, R60 ;  /* 0x0000003b61497224 */ /* 0x000fe400078e023c */
[----:B------:R-:W-:Y:S02]  /*aec0*/  IMAD.MOV.U32 R78, RZ, RZ, R61 ;  /* 0x000000ffff4e7224 */ /* 0x000fe400078e003d */
[----:B------:R-:W-:Y:S01]  /*aed0*/  IMAD.X R61, RZ, RZ, RZ, P6 ;  /* 0x000000ffff3d7224 */ /* 0x000fe200030e06ff */
[----:B------:R-:W-:Y:S01]  /*aee0*/  IADD3 R84, P6, PT, R69, R62, RZ ;  /* 0x0000003e45547210 */ /* 0x000fe20007fde0ff */
[----:B------:R-:W-:Y:S02]  /*aef0*/  IMAD.MOV.U32 R60, RZ, RZ, R63 ;  /* 0x000000ffff3c7224 */ /* 0x000fe400078e003f */
[----:B------:R-:W-:Y:S01]  /*af00*/  IMAD.IADD R85, R65, 0x1, R73 ;  /* 0x0000000141557824 */ /* 0x000fe200078e0249 */
[----:B------:R-:W-:Y:S01]  /*af10*/  SEL R73, RZ, 0x1, !P4 ;  /* 0x00000001ff497807 */ /* 0x000fe20006000000 */
[----:B------:R-:W-:Y:S01]  /*af20*/  IMAD.WIDE.U32.X R62, R81, R25, R78, P1 ;  /* 0x00000019513e7225 */ /* 0x000fe200008e044e */
[----:B------:R-:W-:-:S02]  /*af30*/  IADD3 R80, P1, P4, R8, R57, R11 ;  /* 0x0000003908507210 */ /* 0x000fc40007c3e00b */
[----:B------:R-:W-:Y:S01]  /*af40*/  IADD3.X R65, P2, P0, R76, RZ, RZ, P2, P0 ;  /* 0x000000ff4c417210 */ /* 0x000fe200010404ff */
[----:B------:R-:W-:Y:S01]  /*af50*/  IMAD.WIDE.U32 R78, R85, R34, RZ ;  /* 0x00000022554e7225 */ /* 0x000fe200078e00ff */
[----:B------:R-:W-:Y:S02]  /*af60*/  IADD3.X R69, PT, PT, RZ, R88, R15, P1, P4 ;  /* 0x00000058ff457210 */ /* 0x000fe40000fe840f */
[----:B------:R-:W-:Y:S01]  /*af70*/  IADD3 R57, P1, P4, R57, R80, R73 ;  /* 0x0000005039397210 */ /* 0x000fe20007c3e049 */
[----:B------:R-:W-:Y:S01]  /*af80*/  IMAD.WIDE.U32.X R60, R81, R41, R60, P6 ;  /* 0x00000029513c7225 */ /* 0x000fe200030e043c */
[----:B------:R-:W-:Y:S02]  /*af90*/  IADD3.X R76, PT, PT, R77, RZ, RZ, P2, P0 ;  /* 0x000000ff4d4c7210 */ /* 0x000fe400017e04ff */
[----:B------:R-:W-:Y:S01]  /*afa0*/  IADD3 R65, P0, PT, R65, R74, RZ ;  /* 0x0000004a41417210 */ /* 0x000fe20007f1e0ff */
[----:B------:R-:W-:Y:S01]  /*afb0*/  IMAD.WIDE.U32 R80, R64, R34, RZ ;  /* 0x0000002240507225 */ /* 0x000fe200078e00ff */
[----:B------:R-:W-:-:S02]  /*afc0*/  IADD3.X R88, PT, PT, R88, R69, RZ, P1, P4 ;  /* 0x0000004558587210 */ /* 0x000fc40000fe84ff */
        /* <DEDUP_REMOVED lines=45> */
[----:B------:R-:W-:Y:S01]  /*b2a0*/  IADD3 R73, P6, PT, R65, R80, RZ ;  /* 0x0000005041497210 */ /* 0x000fe20007fde0ff */
[----:B------:R-:W-:Y:S01]  /*b2b0*/  IMAD.IADD R63, R63, 0x1, R99 ;  /* 0x000000013f3f7824 */ /* 0x000fe200078e0263 */
[----:B------:R-:W-:Y:S01]  /*b2c0*/  IADD3.X R84, P1, PT, R79, R84, RZ, P1, !PT ;  /* 0x000000544f547210 */ /* 0x000fe20000f3e4ff */
[----:B------:R-:W-:Y:S01]  /*b2d0*/  IMAD.MOV.U32 R68, RZ, RZ, R81 ;  /* 0x000000ffff447224 */ /* 0x000fe200078e0051 */
[----:B------:R-:W-:Y:S01]  /*b2e0*/  IADD3.X R65, P2, P4, R76, RZ, RZ, P2, P4 ;  /* 0x000000ff4c417210 */ /* 0x000fe200014484ff */
[----:B------:R-:W-:-:S03]  /*b2f0*/  IMAD.WIDE.U32 R78, R63, R34, RZ ;  /* 0x000000223f4e7225 */ /* 0x000fc600078e00ff */
[----:B------:R-:W-:Y:S01]  /*b300*/  IADD3.X R77, PT, PT, R77, RZ, RZ, P2, P4 ;  /* 0x000000ff4d4d7210 */ /* 0x000fe200017e84ff */
[----:B------:R-:W-:Y:S01]  /*b310*/  IMAD.WIDE.U32.X R80, R85, R41, R68, P6 ;  /* 0x0000002955507225 */ /* 0x000fe200030e0444 */
[----:B------:R-:W-:Y:S02]  /*b320*/  IADD3.X R85, P0, P1, R60, RZ, RZ, P1, P0 ;  /* 0x000000ff3c557210 */ /* 0x000fe400009004ff */
[----:B------:R-:W-:Y:S01]  /*b330*/  IADD3 R65, P2, PT, R65, R94, RZ ;  /* 0x0000005e41417210 */ /* 0x000fe20007f5e0ff */
[C---:B------:R-:W-:Y:S01]  /*b340*/  IMAD.WIDE.U32 R68, R62.reuse, R34, RZ ;  /* 0x000000223e447225 */ /* 0x040fe200078e00ff */
[----:B------:R-:W-:Y:S02]  /*b350*/  IADD3.X R99, PT, PT, R61, RZ, RZ, P0, P1 ;  /* 0x000000ff3d637210 */ /* 0x000fe400007e24ff */
[----:B------:R-:W-:Y:S01]  /*b360*/  IADD3 R76, P6, PT, R65, R72, RZ ;  /* 0x00000048414c7210 */ /* 0x000fe20007fde0ff */
[----:B------:R-:W-:Y:S01]  /*b370*/  IMAD.WIDE.U32 R78, P4, R62, R35, R78 ;  /* 0x000000233e4e7225 */ /* 0x000fe2000788004e */
[----:B------:R-:W-:-:S02]  /*b380*/  IADD3.X R61, P2, PT, R77, R84, RZ, P2, !PT ;  /* 0x000000544d3d7210 */ /* 0x000fc4000175e4ff */
[----:B------:R-:W-:Y:S01]  /*b390*/  IADD3 RZ, P0, PT, R75, R68, RZ ;  /* 0x000000444bff7210 */ /* 0x000fe20007f1e0ff */
[----:B------:R-:W-:Y:S01]  /*b3a0*/  IMAD.MOV.U32 R60, RZ, RZ, R79 ;  /* 0x000000ffff3c7224 */ /* 0x000fe200078e004f */
[----:B------:R-:W-:Y:S01]  /*b3b0*/  IADD3 R68, P1, PT, R69, R78, RZ ;  /* 0x0000004e45447210 */ /* 0x000fe20007f3e0ff */
[----:B------:R-:W-:Y:S01]  /*b3c0*/  IMAD.MOV.U32 R75, RZ, RZ, RZ ;  /* 0x000000ffff4b7224 */ /* 0x000fe200078e00ff */
[----:B------:R-:W-:Y:S01]  /*b3d0*/  IADD3.X R90, P6, PT, R61, R90, RZ, P6, !PT ;  /* 0x0000005a3d5a7210 */ /* 0x000fe200037de4ff */
[----:B------:R-:W-:Y:S01]  /*b3e0*/  IMAD.X R61, RZ, RZ, RZ, P4 ;  /* 0x000000ffff3d7224 */ /* 0x000fe200020e06ff */
[----:B------:R-:W-:Y:S01]  /*b3f0*/  IADD3.X RZ, P0, PT, R97, R68, RZ, P0, !PT ;  /* 0x0000004461ff7210 */ /* 0x000fe2000071e4ff */
[----:B------:R-:W-:Y:S01]  /*b400*/  IMAD.WIDE.U32 R74, R54, R56, R74 ;  /* 0x00000038364a7225 */ /* 0x000fe200078e004a */
[----:B------:R-:W-:Y:S02]  /*b410*/  IADD3 R85, P5, PT, R85, R10, RZ ;  /* 0x0000000a55557210 */ /* 0x000fe40007fbe0ff */
[----:B------:R-:W-:Y:S01]  /*b420*/  IADD3.X R66, P2, P6, R66, RZ, RZ, P6, P2 ;  /* 0x000000ff42427210 */ /* 0x000fe200036444ff */
[----:B------:R-:W-:Y:S01]  /*b430*/  IMAD.WIDE.U32.X R68, R63, R35, R60, P1 ;  /* 0x000000233f447225 */ /* 0x000fe200008e043c */
[----:B------:R-:W-:-:S02]  /*b440*/  IADD3 R89, P4, P1, R89, R74, R71 ;  /* 0x0000004a59597210 */ /* 0x000fc4000799e047 */
        /* <DEDUP_REMOVED lines=18> */
[----:B------:R-:W-:-:S03]  /*b570*/  IMAD.WIDE.U32.X R66, R63, R37, R66, P5 ;  /* 0x000000253f427225 */ /* 0x000fc600028e0442 */
[----:B------:R-:W-:Y:S01]  /*b580*/  IADD3.X R73, P2, PT, R60, R71, RZ, P2, !PT ;  /* 0x000000473c497210 */ /* 0x000fe2000175e4ff */
[----:B------:R-:W-:Y:S01]  /*b590*/  IMAD.WIDE.U32 R60, R63, R38, RZ ;  /* 0x000000263f3c7225 */ /* 0x000fe200078e00ff */
[----:B------:R-:W-:Y:S02]  /*b5a0*/  IADD3.X R71, P3, P6, R80, RZ, RZ, P6, P3 ;  /* 0x000000ff50477210 */ /* 0x000fe400036664ff */
[----:B------:R-:W-:Y:S02]  /*b5b0*/  IADD3.X R65, PT, PT, RZ, R65, RZ, P4, P1 ;  /* 0x00000041ff417210 */ /* 0x000fe400027e24ff */
[----:B------:R-:W-:Y:S02]  /*b5c0*/  ISETP.GT.U32.AND P1, PT, R83, R12, PT ;  /* 0x0000000c5300720c */ /* 0x000fe40003f24070 */
[----:B------:R-:W-:Y:S02]  /*b5d0*/  IADD3.X R80, PT, PT, R81, RZ, RZ, P3, P6 ;  /* 0x000000ff51507210 */ /* 0x000fe40001fec4ff */
[----:B------:R-:W-:Y:S01]  /*b5e0*/  IADD3.X R69, P2, P6, R66, RZ, RZ, P2, P0 ;  /* 0x000000ff42457210 */ /* 0x000fe200016404ff */
[----:B------:R-:W-:Y:S01]  /*b5f0*/  IMAD R66, R73, R58, RZ ;  /* 0x0000003a49427224 */ /* 0x000fe200078e02ff */
[----:B------:R-:W-:-:S02]  /*b600*/  ISETP.GT.U32.AND.EX P1, PT, R87, R70, PT, P1 ;  /* 0x000000465700720c */ /* 0x000fc40003f24110 */
[----:B------:R-:W-:Y:S02]  /*b610*/  IADD3 R82, P3, PT, R13, R82, RZ ;  /* 0x000000520d527210 */ /* 0x000fe40007f7e0ff */
[----:B------:R-:W-:Y:S01]  /*b620*/  ISETP.GE.U32.AND P0, PT, R95, R12, PT ;  /* 0x0000000c5f00720c */ /* 0x000fe20003f06070 */
[----:B------:R-:W-:Y:S01]  /*b630*/  IMAD.WIDE.U32 R12, R77, R58, RZ ;  /* 0x0000003a4d0c7225 */ /* 0x000fe200078e00ff */
[----:B------:R-:W-:Y:S02]  /*b640*/  IADD3.X R75, PT, PT, R67, RZ, RZ, P2, P6 ;  /* 0x000000ff434b7210 */ /* 0x000fe400017ec4ff */
[----:B------:R-:W-:Y:S01]  /*b650*/  IADD3 R89, P4, P5, R86, R89, R89 ;  /* 0x0000005956597210 */ /* 0x000fe20007d9e059 */
[----:B------:R-:W-:Y:S01]  /*b660*/  IMAD R67, R77, R59, R66 ;  /* 0x0000003b4d437224 */ /* 0x000fe200078e0242 */
[----:B------:R-:W-:Y:S01]  /*b670*/  ISETP.GE.U32.AND P2, PT, R85, R10, PT ;  /* 0x0000000a5500720c */ /* 0x000fe20003f46070 */
[----:B------:R-:W-:Y:S01]  /*b680*/  IMAD.WIDE.U32 R60, P6, R62, R25, R60 ;  /* 0x000000193e3c7225 */ /* 0x000fe200078c003c */
[----:B------:R-:W-:-:S02]  /*b690*/  SEL R64, RZ, 0x1, !P1 ;  /* 0x00000001ff407807 */ /* 0x000fc40004800000 */
[----:B------:R-:W-:Y:S01]  /*b6a0*/  IADD3.X R10, PT, PT, RZ, R65, R65, P4, P5 ;  /* 0x00000041ff0a7210 */ /* 0x000fe200027ea441 */
[----:B------:R-:W-:Y:S01]  /*b6b0*/  IMAD.IADD R13, R13, 0x1, R67 ;  /* 0x000000010d0d7824 */ /* 0x000fe200078e0243 */
[----:B------:R-:W-:Y:S01]  /*b6c0*/  IADD3 R8, P4, P5, R64, R57, R8 ;  /* 0x0000003940087210 */ /* 0x000fe20007d9e008 */
[----:B------:R-:W-:Y:S01]  /*b6d0*/  IMAD.WIDE.U32 R66, R62, R38, RZ ;  /* 0x000000263e427225 */ /* 0x000fe200078e00ff */
[----:B------:R-:W-:Y:S02]  /*b6e0*/  ISETP.GE.U32.AND.EX P1, PT, R79, R14, PT, P2 ;  /* 0x0000000e4f00720c */ /* 0x000fe40003f26120 */
        /* <DEDUP_REMOVED lines=13> */
[----:B------:R-:W-:Y:S01]  /*b7c0*/  ISETP.GE.U32.AND.EX P0, PT, R93, R70, PT, P0 ;  /* 0x000000465d00720c */ /* 0x000fe20003f06100 */
[----:B------:R-:W-:Y:S01]  /*b7d0*/  IMAD.WIDE.U32.X R68, R63, R25, R64, P4 ;  /* 0x000000193f447225 */ /* 0x000fe200020e0440 */
[----:B------:R-:W-:Y:S02]  /*b7e0*/  IADD3 R60, P4, PT, R67, R60, RZ ;  /* 0x0000003c433c7210 */ /* 0x000fe40007f9e0ff */
[----:B------:R-:W-:Y:S01]  /*b7f0*/  SEL R78, RZ, 0x1, P0 ;  /* 0x00000001ff4e7807 */ /* 0x000fe20000000000 */
        /* <DEDUP_REMOVED lines=15> */
[----:B------:R-:W-:Y:S01]  /*b8f0*/  IMAD.MOV.U32 R70, RZ, RZ, R61 ;  /* 0x000000ffff467224 */ /* 0x000fe200078e003d */
[----:B------:R-:W-:Y:S01]  /*b900*/  IADD3.X R57, P1, PT, RZ, R68, RZ, P1, !PT ;  /* 0x00000044ff397210 */ /* 0x000fe20000f3e4ff */
[----:B------:R-:W-:Y:S01]  /*b910*/  IMAD.WIDE.U32 R64, R13, R36, RZ ;  /* 0x000000240d407225 */ /* 0x000fe200078e00ff */
[----:B------:R-:W-:Y:S02]  /*b920*/  IADD3 R67, P4, PT, R14, R73, RZ ;  /* 0x000000490e437210 */ /* 0x000fe40007f9e0ff */
[----:B------:R-:W-:Y:S01]  /*b930*/  IADD3 R57, P0, PT, R57, R74, RZ ;  /* 0x0000004a39397210 */ /* 0x000fe20007f1e0ff */
[----:B------:R-:W-:Y:S01]  /*b940*/  IMAD.WIDE.U32.X R60, R63, R41, R70, P6 ;  /* 0x000000293f3c7225 */ /* 0x000fe200030e0446 */
[----:B------:R-:W-:-:S03]  /*b950*/  IADD3 R70, P6, PT, R67, R66, RZ ;  /* 0x0000004243467210 */ /* 0x000fc60007fde0ff */
[----:B------:R-:W-:Y:S02]  /*b960*/  IMAD.X R71, R80, 0x1, R77, P5 ;  /* 0x0000000150477824 */ /* 0x000fe400028e064d */
[----:B------:R-:W-:Y:S02]  /*b970*/  IMAD.X R14, RZ, RZ, R69, P1 ;  /* 0x000000ffff0e7224 */ /* 0x000fe400008e0645 */
[----:B------:R-:W-:Y:S01]  /*b980*/  IMAD.WIDE.U32 R64, P1, R12, R37, R64 ;  /* 0x000000250c407225 */ /* 0x000fe20007820040 */
        /* <DEDUP_REMOVED lines=12> */
[----:B------:R-:W-:Y:S02]  /*ba50*/  IADD3.X R68, PT, PT, R61, RZ, RZ, P4, P6 ;  /* 0x000000ff3d447210 */ /* 0x000fe400027ec4ff */
[----:B------:R-:W-:Y:S01]  /*ba60*/  ISETP.GE.U32.AND.EX P5, PT, R77, R10, PT, P2 ;  /* 0x0000000a4d00720c */ /* 0x000fe20003fa6120 */
[----:B------:R-:W-:Y:S01]  /*ba70*/  IMAD.WIDE.U32 R60, R13, R38, RZ ;  /* 0x000000260d3c7225 */ /* 0x000fe200078e00ff */
[----:B------:R-:W-:-:S02]  /*ba80*/  IADD3.X R57, P0, P1, R66, RZ, RZ, P1, P0 ;  /* 0x000000ff42397210 */ /* 0x000fc400009004ff */
[----:B------:R-:W-:Y:S01]  /*ba90*/  ISETP.GE.U32.AND P2, PT, R73, R76, PT ;  /* 0x0000004c4900720c */ /* 0x000fe20003f46070 */
[----:B------:R-:W-:Y:S01]  /*baa0*/  IMAD.X R74, RZ, RZ, R17, P3 ;  /* 0x000000ffff4a7224 */ /* 0x000fe200018e0611 */
[----:B------:R-:W-:Y:S02]  /*bab0*/  IADD3 R72, P6, P4, R78, R11, R8 ;  /* 0x0000000b4e487210 */ /* 0x000fe40007cde008 */
[----:B------:R-:W-:Y:S02]  /*bac0*/  IADD3.X R8, PT, PT, R67, RZ, RZ, P0, P1 ;  /* 0x000000ff43087210 */ /* 0x000fe400007e24ff */
[----:B------:R-:W-:Y:S01]  /*bad0*/  SEL R67, RZ, 0x1, P5 ;  /* 0x00000001ff437807 */ /* 0x000fe20002800000 */
[----:B------:R-:W-:Y:S01]  /*bae0*/  IMAD.WIDE.U32 R10, P5, R12, R25, R60 ;  /* 0x000000190c0a7225 */ /* 0x000fe200078a003c */
[----:B------:R-:W-:Y:S02]  /*baf0*/  ISETP.GE.U32.AND.EX P2, PT, R71, R77, PT, P2 ;  /* 0x0000004d4700720c */ /* 0x000fe40003f46120 */
[----:B------:R-:W-:-:S02]  /*bb00*/  IADD3 R57, P0, PT, R57, R70, RZ ;  /* 0x0000004639397210 */ /* 0x000fc40007f1e0ff */
[----:B------:R-:W-:Y:S01]  /*bb10*/  IADD3 R60, P3, PT, R67, R82, RZ ;  /* 0x00000052433c7210 */ /* 0x000fe20007f7e0ff */
[----:B------:R-:W-:Y:S01]  /*bb20*/  IMAD.WIDE.U32 R66, R13, R40, RZ ;  /* 0x000000280d427225 */ /* 0x000fe200078e00ff */
        /* <DEDUP_REMOVED lines=9> */
[----:B------:R-:W-:-:S02]  /*bbc0*/  IADD3.X R76, P1, PT, R8, R61, RZ, P1, !PT ;  /* 0x0000003d084c7210 */ /* 0x000fc40000f3e4ff */
[----:B------:R-:W-:Y:S01]  /*bbd0*/  ISETP.GE.U32.AND P3, PT, R60, R82, PT ;  /* 0x000000523c00720c */ /* 0x000fe20003f66070 */
        /* <DEDUP_REMOVED lines=16> */
[----:B------:R-:W-:Y:S02]  /*bce0*/  ISETP.GE.U32.AND P3, PT, R12, R69, PT ;  /* 0x000000450c00720c */ /* 0x000fe40003f66070 */
[----:B------:R-:W-:Y:S02]  /*bcf0*/  IADD3 R69, P2, PT, R17, R60, RZ ;  /* 0x0000003c11457210 */ /* 0x000fe40007f5e0ff */
        /* <DEDUP_REMOVED lines=47> */
.L_x_301:
        /* <DEDUP_REMOVED lines=21> */
.L_x_302:
        /* <DEDUP_REMOVED lines=64> */
.L_x_303:
        /* <DEDUP_REMOVED lines=45> */
[----:B------:R-:W-:Y:S01]  /*c810*/  ISETP.EQ.U32.OR P0, PT, R12, 0x1, !P1 ;  /* 0x000000010c00780c */ /* 0x000fe20004f02470 */
[----:B------:R-:W-:-:S03]  /*c820*/  IMAD.MOV.U32 R12, RZ, RZ, R61 ;  /* 0x000000ffff0c7224 */ /* 0x000fc600078e003d */
[----:B------:R-:W-:-:S04]  /*c830*/  SEL R60, RZ, 0x1, !P0 ;  /* 0x00000001ff3c7807 */ /* 0x000fc80004000000 */
[----:B------:R-:W-:-:S04]  /*c840*/  IADD3 R60, P2, P3, R13, R38, R60 ;  /* 0x000000260d3c7210 */ /* 0x000fc80007b5e03c */
[----:B------:R-:W-:Y:S02]  /*c850*/  ISETP.GE.U32.AND P1, PT, R60, R13, PT ;  /* 0x0000000d3c00720c */ /* 0x000fe40003f26070 */
[----:B------:R-:W-:Y:S02]  /*c860*/  IADD3.X R57, PT, PT, R10, R25, RZ, P2, P3 ;  /* 0x000000190a397210 */ /* 0x000fe400017e64ff */
[CC--:B------:R-:W-:Y:S02]  /*c870*/  ISETP.GE.U32.AND P2, PT, R60.reuse, R13.reuse, PT ;  /* 0x0000000d3c00720c */ /* 0x0c0fe40003f46070 */
[CC--:B------:R-:W-:Y:S02]  /*c880*/  ISETP.GE.U32.AND.EX P1, PT, R57.reuse, R10.reuse, PT, P1 ;  /* 0x0000000a3900720c */ /* 0x0c0fe40003f26110 */
[----:B------:R-:W-:Y:S02]  /*c890*/  ISETP.NE.U32.AND P3, PT, R60, R13, PT ;  /* 0x0000000d3c00720c */ /* 0x000fe40003f65070 */
[----:B------:R-:W-:-:S02]  /*c8a0*/  ISETP.GE.U32.AND.EX P2, PT, R57, R10, PT, P2 ;  /* 0x0000000a3900720c */ /* 0x000fc40003f46120 */
[----:B------:R-:W-:Y:S02]  /*c8b0*/  ISETP.NE.AND.EX P3, PT, R57, R10, PT, P3 ;  /* 0x0000000a3900720c */ /* 0x000fe40003f65330 */
        /* <DEDUP_REMOVED lines=8> */
.L_x_304:
        /* <DEDUP_REMOVED lines=32> */
[----:B------:R-:W-:Y:S02]  /*cb40*/  ISETP.GE.U32.AND P0, PT, R66, R3, PT ;  /* 0x000000034200720c */ /* 0x000fe40003f06070 */
        /* <DEDUP_REMOVED lines=28> */
[----:B------:R-:W-:Y:S01]  /*cd10*/  LOP3.LUT R5, R3, 0x1, RZ, 0xc0, !PT ;  /* 0x0000000103057812 */ /* 0x000fe200078ec0ff */
[----:B------:R-:W-:-:S03]  /*cd20*/  IMAD.MOV.U32 R3, RZ, RZ, R66 ;  /* 0x000000ffff037224 */ /* 0x000fc600078e0042 */
[----:B------:R-:W-:-:S04]  /*cd30*/  IADD3 R74, P0, P1, R74, R40, R5 ;  /* 0x000000284a4a7210 */ /* 0x000fc8000791e005 */
[----:B------:R-:W-:-:S09]  /*cd40*/  IADD3.X R42, PT, PT, R42, R41, RZ, P0, P1 ;  /* 0x000000292a2a7210 */ /* 0x000fd200007e24ff */
.L_x_305:
[----:B------:R-:W-:Y:S01]  /*cd50*/  CS2R R84, SRZ ;  /* 0x0000000000547805 */ /* 0x000fe2000001ff00 */
[----:B------:R-:W-:-:S04]  /*cd60*/  IMAD.WIDE.U32 R76, R57, R55, RZ ;  /* 0x00000037394c7225 */ /* 0x000fc800078e00ff */
[----:B------:R-:W-:Y:S02]  /*cd70*/  IMAD.MOV.U32 R87, RZ, RZ, RZ ;  /* 0x000000ffff577224 */ /* 0x000fe400078e00ff */
        /* <DEDUP_REMOVED lines=9> */
[----:B------:R-:W-:Y:S01]  /*ce10*/  IMAD.WIDE.U32 R62, R3, R53, RZ ;  /* 0x00000035033e7225 */ /* 0x000fe200078e00ff */
[----:B------:R-:W-:-:S03]  /*ce20*/  IADD3 R86, P1, P3, R66, R7, R64 ;  /* 0x0000000742567210 */ /* 0x000fc60007b3e040 */
[----:B------:R-:W-:Y:S01]  /*ce30*/  IMAD.IADD R70, R65, 0x1, R91 ;  /* 0x0000000141467824 */ /* 0x000fe200078e025b */
[----:B------:R-:W-:Y:S01]  /*ce40*/  IADD3 R89, P4, PT, R76, R62, RZ ;  /* 0x0000003e4c597210 */ /* 0x000fe20007f9e0ff */
[----:B------:R-:W-:Y:S01]  /*ce50*/  IMAD.WIDE.U32 R64, R74, R55, RZ ;  /* 0x000000374a407225 */ /* 0x000fe200078e00ff */
[----:B------:R-:W-:-:S03]  /*ce60*/  IADD3.X R90, PT, PT, RZ, RZ, RZ, P1, P3 ;  /* 0x000000ffff5a7210 */ /* 0x000fc60000fe64ff */
        /* <DEDUP_REMOVED lines=14> */
[----:B------:R-:W-:Y:S02]  /*cf50*/  IMAD.IADD R63, R84, 0x1, R63 ;  /* 0x00000001543f7824 */ /* 0x000fe400078e023f */
[----:B------:R-:W-:-:S04]  /*cf60*/  IMAD.WIDE.U32 R74, R3, R54, RZ ;  /* 0x00000036034a7225 */ /* 0x000fc800078e00ff */
[----:B------:R-:W-:-:S04]  /*cf70*/  IMAD.WIDE.U32 R82, R6, R53, RZ ;  /* 0x0000003506527225 */ /* 0x000fc800078e00ff */
[----:B------:R-:W-:Y:S02]  /*cf80*/  IMAD.IADD R77, R87, 0x1, R67 ;  /* 0x00000001574d7824 */ /* 0x000fe400078e0243 */
[----:B------:R-:W-:Y:S02]  /*cf90*/  IMAD.IADD R65, R7, 0x1, R69 ;  /* 0x0000000107417824 */ /* 0x000fe400078e0245 */
[----:B------:R-:W-:Y:S01]  /*cfa0*/  IMAD.IADD R67, R2, 0x1, R75 ;  /* 0x0000000102437824 */ /* 0x000fe200078e024b */
[----:B------:R-:W-:Y:S01]  /*cfb0*/  IADD3.X R75, PT, PT, RZ, R63, RZ, P0, P2 ;  /* 0x0000003fff4b7210 */ /* 0x000fe200007e44ff */
[----:B------:R-:W-:Y:S01]  /*cfc0*/  IMAD.WIDE.U32 R68, R57, R53, RZ ;  /* 0x0000003539447225 */ /* 0x000fe200078e00ff */
[----:B------:R-:W-:-:S03]  /*cfd0*/  IADD3 R88, P2, P0, R74, R5, R82 ;  /* 0x000000054a587210 */ /* 0x000fc6000785e052 */
[----:B------:R-:W-:Y:S02]  /*cfe0*/  IMAD.IADD R62, R7, 0x1, R83 ;  /* 0x00000001073e7824 */ /* 0x000fe400078e0253 */
[----:B------:R-:W-:Y:S02]  /*cff0*/  IMAD.MOV.U32 R63, RZ, RZ, RZ ;  /* 0x000000ffff3f7224 */ /* 0x000fe400078e00ff */
[----:B------:R-:W-:-:S04]  /*d000*/  IMAD.WIDE.U32 R80, R4, R53, RZ ;  /* 0x0000003504507225 */ /* 0x000fc800078e00ff */
[----:B------:R-:W-:-:S04]  /*d010*/  IMAD.WIDE.U32 R78, R57, R54, RZ ;  /* 0x00000036394e7225 */ /* 0x000fc800078e00ff */
[----:B------:R-:W-:Y:S02]  /*d020*/  IMAD.IADD R5, R85, 0x1, R69 ;  /* 0x0000000155057824 */ /* 0x000fe400078e0245 */
[----:B------:R-:W-:-:S03]  /*d030*/  IMAD.WIDE.U32 R62, R54, R6, R62 ;  /* 0x00000006363e7225 */ /* 0x000fc600078e003e */
        /* <DEDUP_REMOVED lines=20> */
[----:B------:R-:W-:Y:S01]  /*d180*/  IADD3 R81, P4, P5, R81, R66, R65 ;  /* 0x0000004251517210 */ /* 0x000fe20007d9e041 */
[----:B------:R-:W-:Y:S01]  /*d190*/  IMAD.IADD R76, R91, 0x1, R63 ;  /* 0x000000015b4c7824 */ /* 0x000fe200078e023f */
[----:B------:R-:W-:Y:S01]  /*d1a0*/  IADD3 R79, P6, PT, R60, R72, RZ ;  /* 0x000000483c4f7210 */ /* 0x000fe20007fde0ff */
[----:B------:R-:W-:Y:S02]  /*d1b0*/  IMAD.MOV.U32 R77, RZ, RZ, RZ ;  /* 0x000000ffff4d7224 */ /* 0x000fe400078e00ff */
[----:B------:R-:W-:Y:S01]  /*d1c0*/  IMAD.IADD R83, R95, 0x1, R67 ;  /* 0x000000015f537824 */ /* 0x000fe200078e0243 */
[----:B------:R-:W-:Y:S01]  /*d1d0*/  IADD3 R63, P3, PT, R79, R68, RZ ;  /* 0x000000444f3f7210 */ /* 0x000fe20007f7e0ff */
[----:B------:R-:W-:Y:S01]  /*d1e0*/  IMAD.WIDE.U32 R66, R3, R55, RZ ;  /* 0x0000003703427225 */ /* 0x000fe200078e00ff */
[----:B------:R-:W-:-:S02]  /*d1f0*/  ISETP.GT.U32.AND P1, PT, R72, R79, PT ;  /* 0x0000004f4800720c */ /* 0x000fc40003f24070 */
[----:B------:R-:W-:Y:S01]  /*d200*/  IADD3.X R83, PT, PT, RZ, R83, RZ, P4, P5 ;  /* 0x00000053ff537210 */ /* 0x000fe200027ea4ff */
[----:B------:R-:W-:-:S04]  /*d210*/  IMAD.WIDE.U32 R76, R54, R93, R76 ;  /* 0x0000005d364c7225 */ /* 0x000fc800078e004c */
[----:B------:R-:W-:-:S04]  /*d220*/  IMAD.WIDE.U32 R70, R6, R55, RZ ;  /* 0x0000003706467225 */ /* 0x000fc800078e00ff */
        /* <DEDUP_REMOVED lines=51> */
[----:B------:R-:W-:Y:S02]  /*d560*/  IMAD.X R55, RZ, RZ, R67, P1 ;  /* 0x000000ffff377224 */ /* 0x000fe400008e0643 */
[----:B------:R-:W-:Y:S01]  /*d570*/  IMAD.X R67, RZ, RZ, RZ, P5 ;  /* 0x000000ffff437224 */ /* 0x000fe200028e06ff */
[----:B------:R-:W-:Y:S01]  /*d580*/  IADD3 R77, P5, PT, R77, R80, RZ ;  /* 0x000000504d4d7210 */ /* 0x000fe20007fbe0ff */
[----:B------:R-:W-:Y:S01]  /*d590*/  IMAD.MOV.U32 R66, RZ, RZ, R81 ;  /* 0x000000ffff427224 */ /* 0x000fe200078e0051 */
[----:B------:R-:W-:Y:S02]  /*d5a0*/  IADD3 R80, P1, PT, R89, R76, RZ ;  /* 0x0000004c59507210 */ /* 0x000fe40007f3e0ff */
[----:B------:R-:W-:Y:S01]  /*d5b0*/  IADD3.X R88, P3, PT, R55, R88, RZ, P3, !PT ;  /* 0x0000005837587210 */ /* 0x000fe20001f7e4ff */
[----:B------:R-:W-:-:S03]  /*d5c0*/  IMAD.WIDE.U32.X R66, R73, R37, R66, P5 ;  /* 0x0000002549427225 */ /* 0x000fc600028e0442 */
[----:B------:R-:W-:Y:S01]  /*d5d0*/  IADD3.X R81, P1, PT, R88, R77, RZ, P1, !PT ;  /* 0x0000004d58517210 */ /* 0x000fe20000f3e4ff */
[----:B------:R-:W-:-:S03]  /*d5e0*/  IMAD.WIDE.U32 R76, R3, R51, RZ ;  /* 0x00000033034c7225 */ /* 0x000fc600078e00ff */
[----:B------:R-:W-:Y:S01]  /*d5f0*/  IADD3.X R83, P1, P3, R66, RZ, RZ, P1, P3 ;  /* 0x000000ff42537210 */ /* 0x000fe20000b264ff */
[----:B------:R-:W-:Y:S01]  /*d600*/  IMAD.IADD R89, R2, 0x1, R77 ;  /* 0x0000000102597824 */ /* 0x000fe200078e024d */
[----:B------:R-:W-:Y:S02]  /*d610*/  IADD3 R90, P5, PT, R63, R76, RZ ;  /* 0x0000004c3f5a7210 */ /* 0x000fe40007fbe0ff */
[----:B------:R-:W-:Y:S01]  /*d620*/  IADD3.X R88, PT, PT, R67, RZ, RZ, P1, P3 ;  /* 0x000000ff43587210 */ /* 0x000fe20000fe64ff */
[----:B------:R-:W-:Y:S01]  /*d630*/  IMAD.WIDE.U32 R66, R72, R38, RZ ;  /* 0x0000002648427225 */ /* 0x000fe200078e00ff */
[----:B------:R-:W-:-:S03]  /*d640*/  IADD3 R89, P1, P3, R78, R89, R54 ;  /* 0x000000594e597210 */ /* 0x000fc60007b3e036 */
[----:B------:R-:W-:-:S04]  /*d650*/  IMAD.WIDE.U32 R54, R73, R38, RZ ;  /* 0x0000002649367225 */ /* 0x000fc800078e00ff */
[----:B------:R-:W-:Y:S02]  /*d660*/  IMAD.X R89, R89, 0x1, R68, P5 ;  /* 0x0000000159597824 */ /* 0x000fe400028e0644 */
[----:B------:R-:W-:-:S04]  /*d670*/  IMAD.WIDE.U32 R54, P5, R72, R25, R54 ;  /* 0x0000001948367225 */ /* 0x000fc800078a0036 */
        /* <DEDUP_REMOVED lines=40> */
[----:B------:R-:W-:Y:S01]  /*d900*/  ISETP.GE.U32.AND P5, PT, R90, R63, PT ;  /* 0x0000003f5a00720c */ /* 0x000fe20003fa6070 */
[----:B------:R-:W-:-:S03]  /*d910*/  IMAD.MOV.U32 R63, RZ, RZ, RZ ;  /* 0x000000ffff3f7224 */ /* 0x000fc600078e00ff */
        /* <DEDUP_REMOVED lines=13> */
[----:B------:R-:W-:-:S03]  /*d9f0*/  IMAD.IADD R62, R7, 0x1, R53 ;  /* 0x00000001073e7824 */ /* 0x000fc600078e0235 */
[----:B------:R-:W-:-:S04]  /*da00*/  SEL R68, RZ, 0x1, !P5 ;  /* 0x00000001ff447807 */ /* 0x000fc80006800000 */
[----:B------:R-:W-:Y:S01]  /*da10*/  IADD3 R68, P5, P6, R68, R55, R54 ;  /* 0x0000003744447210 */ /* 0x000fe20007ebe036 */
[----:B------:R-:W-:-:S03]  /*da20*/  IMAD.WIDE.U32 R54, R3, R50, RZ ;  /* 0x0000003203367225 */ /* 0x000fc600078e00ff */
[----:B------:R-:W-:Y:S01]  /*da30*/  IADD3.X R64, PT, PT, RZ, R64, RZ, P5, P6 ;  /* 0x00000040ff407210 */ /* 0x000fe20002fec4ff */
[----:B------:R-:W-:-:S04]  /*da40*/  IMAD.WIDE.U32 R50, R50, R6, R62 ;  /* 0x0000000632327225 */ /* 0x000fc800078e003e */
[----:B------:R-:W-:Y:S02]  /*da50*/  IMAD.IADD R53, R2, 0x1, R55 ;  /* 0x0000000102357824 */ /* 0x000fe400078e0237 */
[----:B------:R-:W-:Y:S02]  /*da60*/  IMAD.IADD R61, R7, 0x1, R51 ;  /* 0x00000001073d7824 */ /* 0x000fe400078e0233 */
[----:B------:R-:W-:Y:S01]  /*da70*/  IMAD.WIDE.U32 R62, R3, R49, RZ ;  /* 0x00000031033e7225 */ /* 0x000fe200078e00ff */
[----:B------:R-:W-:-:S03]  /*da80*/  IADD3 R68, P5, P6, R68, R50, R53 ;  /* 0x0000003244447210 */ /* 0x000fc60007ebe035 */
[-C--:B------:R-:W-:Y:S01]  /*da90*/  IMAD R3, R81, R58.reuse, RZ ;  /* 0x0000003a51037224 */ /* 0x080fe200078e02ff */
[----:B------:R-:W-:Y:S01]  /*daa0*/  IADD3.X R61, PT, PT, R64, R61, RZ, P5, P6 ;  /* 0x0000003d403d7210 */ /* 0x000fe20002fec4ff */
[----:B------:R-:W-:Y:S01]  /*dab0*/  IMAD.WIDE.U32 R50, R80, R58, RZ ;  /* 0x0000003a50327225 */ /* 0x000fe200078e00ff */
[----:B------:R-:W-:-:S03]  /*dac0*/  ISETP.NE.AND P6, PT, R65, RZ, PT ;  /* 0x000000ff4100720c */ /* 0x000fc60003fc5270 */
[----:B------:R-:W-:Y:S01]  /*dad0*/  IMAD R3, R80, R59, R3 ;  /* 0x0000003b50037224 */ /* 0x000fe200078e0203 */
[----:B------:R-:W-:Y:S01]  /*dae0*/  IADD3.X R49, PT, PT, RZ, RZ, RZ, P6, P4 ;  /* 0x000000ffff317210 */ /* 0x000fe200037e84ff */
[----:B------:R-:W-:Y:S02]  /*daf0*/  IMAD.IADD R75, R2, 0x1, R63 ;  /* 0x00000001024b7824 */ /* 0x000fe400078e023f */
[----:B------:R-:W-:-:S03]  /*db00*/  IMAD.WIDE.U32 R64, R73, R40, RZ ;  /* 0x0000002849407225 */ /* 0x000fc600078e00ff */
[----:B------:R-:W-:Y:S01]  /*db10*/  IADD3 R75, P5, P4, R54, R75, R52 ;  /* 0x0000004b364b7210 */ /* 0x000fe20007cbe034 */
[----:B------:R-:W-:Y:S01]  /*db20*/  IMAD.IADD R3, R51, 0x1, R3 ;  /* 0x0000000133037824 */ /* 0x000fe200078e0203 */
[----:B------:R-:W-:Y:S01]  /*db30*/  IADD3.X R51, PT, PT, RZ, RZ, RZ, P2, P0 ;  /* 0x000000ffff337210 */ /* 0x000fe200017e04ff */
[----:B------:R-:W-:Y:S01]  /*db40*/  IMAD.WIDE.U32 R52, P2, R72, R41, R64 ;  /* 0x0000002948347225 */ /* 0x000fe20007840040 */
[----:B------:R-:W-:-:S03]  /*db50*/  IADD3 R70, P0, PT, R57, R62, RZ ;  /* 0x0000003e39467210 */ /* 0x000fc60007f1e0ff */
[----:B------:R-:W-:-:S04]  /*db60*/  IMAD.WIDE.U32 R64, R3, R34, RZ ;  /* 0x0000002203407225 */ /* 0x000fc800078e00ff */
[----:B------:R-:W-:-:S04]  /*db70*/  IMAD.WIDE.U32 R54, R72, R40, RZ ;  /* 0x0000002848367225 */ /* 0x000fc800078e00ff */
[----:B------:R-:W-:-:S04]  /*db80*/  IMAD.WIDE.U32 R62, P6, R50, R35, R64 ;  /* 0x00000023323e7225 */ /* 0x000fc800078c0040 */
[----:B------:R-:W-:-:S04]  /*db90*/  IMAD.WIDE.U32 R64, R50, R34, RZ ;  /* 0x0000002232407225 */ /* 0x000fc800078e00ff */
[----:B------:R-:W-:Y:S02]  /*dba0*/  IMAD.MOV.U32 R66, RZ, RZ, R53 ;  /* 0x000000ffff427224 */ /* 0x000fe400078e0035 */
[----:B------:R-:W-:Y:S01]  /*dbb0*/  IMAD.X R67, RZ, RZ, RZ, P2 ;  /* 0x000000ffff437224 */ /* 0x000fe200010e06ff */
[----:B------:R-:W-:Y:S01]  /*dbc0*/  IADD3 R77, P2, PT, R55, R52, RZ ;  /* 0x00000034374d7210 */ /* 0x000fe20007f5e0ff */
        /* <DEDUP_REMOVED lines=8> */
[C---:B------:R-:W-:Y:S01]  /*dc50*/  IMAD.WIDE.U32.X R52, R3.reuse, R35, R52, P6 ;  /* 0x0000002303347225 */ /* 0x040fe200030e0434 */
[----:B------:R-:W-:Y:S02]  /*dc60*/  IADD3 RZ, P6, PT, R80, R64, RZ ;  /* 0x0000004050ff7210 */ /* 0x000fe40007fde0ff */
[----:B------:R-:W-:Y:S01]  /*dc70*/  IADD3.X R72, P2, PT, R72, R77, RZ, P2, !PT ;  /* 0x0000004d48487210 */ /* 0x000fe2000175e4ff */
[----:B------:R-:W-:Y:S01]  /*dc80*/  IMAD.WIDE.U32 R54, R3, R36, RZ ;  /* 0x0000002403367225 */ /* 0x000fe200078e00ff */
[----:B------:R-:W-:Y:S02]  /*dc90*/  IADD3.X RZ, P6, PT, R81, R62, RZ, P6, !PT ;  /* 0x0000003e51ff7210 */ /* 0x000fe400037de4ff */
[----:B------:R-:W-:Y:S01]  /*dca0*/  IADD3.X R80, P0, P2, R66, RZ, RZ, P2, P0 ;  /* 0x000000ff42507210 */ /* 0x000fe200012004ff */
[----:B------:R-:W-:Y:S01]  /*dcb0*/  IMAD.WIDE.U32 R62, R50, R36, RZ ;  /* 0x00000024323e7225 */ /* 0x000fe200078e00ff */
[----:B------:R-:W-:-:S02]  /*dcc0*/  IADD3.X R81, P6, PT, RZ, R52, RZ, P6, !PT ;  /* 0x00000034ff517210 */ /* 0x000fc400037de4ff */
[----:B------:R-:W-:Y:S01]  /*dcd0*/  IADD3.X R74, PT, PT, R67, RZ, RZ, P0, P2 ;  /* 0x000000ff434a7210 */ /* 0x000fe200007e44ff */
[----:B------:R-:W-:Y:S01]  /*dce0*/  IMAD.WIDE.U32 R54, P0, R50, R37, R54 ;  /* 0x0000002532367225 */ /* 0x000fe20007800036 */
        /* <DEDUP_REMOVED lines=11> */
[----:B------:R-:W-:Y:S01]  /*dda0*/  IMAD.IADD R83, R2, 0x1, R69 ;  /* 0x0000000102537824 */ /* 0x000fe200078e0245 */
[----:B------:R-:W-:Y:S01]  /*ddb0*/  IADD3.X R2, P0, P6, R54, RZ, RZ, P0, P2 ;  /* 0x000000ff36027210 */ /* 0x000fe200006044ff */
[----:B------:R-:W-:-:S03]  /*ddc0*/  IMAD.WIDE.U32 R66, R3, R38, RZ ;  /* 0x0000002603427225 */ /* 0x000fc600078e00ff */
[----:B------:R-:W-:Y:S01]  /*ddd0*/  IADD3.X R69, PT, PT, R55, RZ, RZ, P0, P6 ;  /* 0x000000ff37457210 */ /* 0x000fe200007ec4ff */
[----:B------:R-:W-:Y:S01]  /*dde0*/  IMAD.WIDE.U32 R52, R56, R6, R62 ;  /* 0x0000000638347225 */ /* 0x000fe200078e003e */
[----:B------:R-:W-:Y:S02]  /*ddf0*/  IADD3 R55, P0, PT, R2, R73, RZ ;  /* 0x0000004902377210 */ /* 0x000fe40007f1e0ff */
[----:B------:R-:W-:Y:S01]  /*de00*/  IADD3.X R2, PT, PT, RZ, RZ, RZ, P1, P3 ;  /* 0x000000ffff027210 */ /* 0x000fe20000fe64ff */
[----:B------:R-:W-:Y:S01]  /*de10*/  IMAD.WIDE.U32 R62, R50, R38, RZ ;  /* 0x00000026323e7225 */ /* 0x000fe200078e00ff */
[----:B------:R-:W-:-:S03]  /*de20*/  IADD3.X R72, P0, PT, R69, R72, RZ, P0, !PT ;  /* 0x0000004845487210 */ /* 0x000fc6000071e4ff */
[----:B------:R-:W-:Y:S01]  /*de30*/  IMAD R6, R71, R58, RZ ;  /* 0x0000003a47067224 */ /* 0x000fe200078e02ff */
[----:B------:R-:W-:Y:S01]  /*de40*/  IADD3 R56, P1, PT, R55, R62, RZ ;  /* 0x0000003e37387210 */ /* 0x000fe20007f3e0ff */
[----:B------:R-:W-:-:S04]  /*de50*/  IMAD.WIDE.U32 R66, P2, R50, R25, R66 ;  /* 0x0000001932427225 */ /* 0x000fc80007840042 */
        /* <DEDUP_REMOVED lines=58> */
[----:B------:R-:W-:Y:S01]  /*e200*/  IMAD.MOV.U32 R52, RZ, RZ, R7 ;  /* 0x000000ffff347224 */ /* 0x000fe200078e0007 */
[----:B------:R-:W-:Y:S01]  /*e210*/  IADD3 R3, P0, PT, R3, R76, RZ ;  /* 0x0000004c03037210 */ /* 0x000fe20007f1e0ff */
[----:B------:R-:W-:Y:S01]  /*e220*/  IMAD.WIDE.U32 R62, R50, R40, RZ ;  /* 0x00000028323e7225 */ /* 0x000fe200078e00ff */
[----:B------:R-:W-:-:S02]  /*e230*/  IADD3.X R42, PT, PT, RZ, R42, RZ, P6, P2 ;  /* 0x0000002aff2a7210 */ /* 0x000fc400037e44ff */
[----:B------:R-:W-:Y:S02]  /*e240*/  ISETP.GE.U32.AND.EX P1, PT, R84, R81, PT, P1 ;  /* 0x000000515400720c */ /* 0x000fe40003f26110 */
[----:B------:R-:W-:Y:S01]  /*e250*/  IADD3 R66, P6, PT, R3, R64, RZ ;  /* 0x0000004003427210 */ /* 0x000fe20007fde0ff */
[----:B------:R-:W-:Y:S01]  /*e260*/  IMAD R64, R67, R58, RZ ;  /* 0x0000003a43407224 */ /* 0x000fe200078e02ff */
[----:B------:R-:W-:Y:S01]  /*e270*/  IADD3 R5, P3, PT, R65, R6, RZ ;  /* 0x0000000641057210 */ /* 0x000fe20007f7e0ff */
[C---:B------:R-:W-:Y:S01]  /*e280*/  IMAD.WIDE.U32 R6, R49.reuse, R58, RZ ;  /* 0x0000003a31067225 */ /* 0x040fe200078e00ff */
[----:B------:R-:W-:Y:S02]  /*e290*/  SEL R69, RZ, 0x1, P1 ;  /* 0x00000001ff457807 */ /* 0x000fe40000800000 */
[----:B------:R-:W-:Y:S01]  /*e2a0*/  IADD3.X R72, P2, PT, R72, R55, RZ, P0, !PT ;  /* 0x0000003748487210 */ /* 0x000fe2000075e4ff */
[----:B------:R-:W-:Y:S01]  /*e2b0*/  IMAD R3, R49, R59, R64 ;  /* 0x0000003b31037224 */ /* 0x000fe200078e0240 */
[----:B------:R-:W-:Y:S01]  /*e2c0*/  IADD3 R69, P0, PT, R69, R60, RZ ;  /* 0x0000003c45457210 */ /* 0x000fe20007f1e0ff */
[----:B------:R-:W-:Y:S01]  /*e2d0*/  IMAD.WIDE.U32.X R52, R50, R25, R52, P3 ;  /* 0x0000001932347225 */ /* 0x000fe200018e0434 */
[----:B------:R-:W-:-:S03]  /*e2e0*/  IADD3.X R72, P1, PT, R72, R5, RZ, P6, !PT ;  /* 0x0000000548487210 */ /* 0x000fc6000373e4ff */
[----:B------:R-:W-:Y:S01]  /*e2f0*/  IMAD.IADD R3, R7, 0x1, R3 ;  /* 0x0000000107037824 */ /* 0x000fe200078e0203 */
[----:B------:R-:W-:Y:S01]  /*e300*/  IADD3.X R5, P1, P2, R52, RZ, RZ, P1, P2 ;  /* 0x000000ff34057210 */ /* 0x000fe20000a244ff */
[----:B------:R-:W-:-:S03]  /*e310*/  IMAD.WIDE.U32 R62, P6, R54, R41, R62 ;  /* 0x00000029363e7225 */ /* 0x000fc600078c003e */
[----:B------:R-:W-:Y:S01]  /*e320*/  IADD3.X R7, PT, PT, R53, RZ, RZ, P1, P2 ;  /* 0x000000ff35077210 */ /* 0x000fe20000fe44ff */
[----:B------:R-:W-:-:S04]  /*e330*/  IMAD.WIDE.U32 R54, R54, R40, RZ ;  /* 0x0000002836367225 */ /* 0x000fc800078e00ff */
[----:B------:R-:W-:Y:S01]  /*e340*/  IMAD.X R71, RZ, RZ, R42, P0 ;  /* 0x000000ffff477224 */ /* 0x000fe200000e062a */
[----:B------:R-:W-:Y:S01]  /*e350*/  ISETP.GE.U32.AND P0, PT, R70, R57, PT ;  /* 0x000000394600720c */ /* 0x000fe20003f06070 */
[----:B------:R-:W-:Y:S01]  /*e360*/  IMAD.WIDE.U32 R64, R3, R34, RZ ;  /* 0x0000002203407225 */ /* 0x000fe200078e00ff */
[----:B------:R-:W-:Y:S02]  /*e370*/  IADD3 R76, P3, PT, R55, R62, RZ ;  /* 0x0000003e374c7210 */ /* 0x000fe40007f7e0ff */
[----:B------:R-:W-:Y:S01]  /*e380*/  ISETP.GE.U32.AND.EX P0, PT, R75, R4, PT, P0 ;  /* 0x000000044b00720c */ /* 0x000fe20003f06100 */
        /* <DEDUP_REMOVED lines=31> */
[----:B------:R-:W-:-:S03]  /*e580*/  ISETP.GE.U32.AND P3, PT, R69, R60, PT ;  /* 0x0000003c4500720c */ /* 0x000fc60003f66070 */
[----:B------:R-:W-:Y:S01]  /*e590*/  IMAD.WIDE.U32.X R4, R3, R37, R50, P6 ;  /* 0x0000002503047225 */ /* 0x000fe200030e0432 */
[----:B------:R-:W-:Y:S02]  /*e5a0*/  IADD3.X R51, P2, PT, R7, R54, RZ, P2, !PT ;  /* 0x0000003607337210 */ /* 0x000fe4000175e4ff */
[----:B------:R-:W-:Y:S01]  /*e5b0*/  IADD3.X R50, PT, PT, RZ, RZ, RZ, P5, P4 ;  /* 0x000000ffff327210 */ /* 0x000fe20002fe84ff */
[----:B------:R-:W-:Y:S01]  /*e5c0*/  IMAD.WIDE.U32 R54, R3, R40, RZ ;  /* 0x0000002803367225 */ /* 0x000fe200078e00ff */
[----:B------:R-:W-:Y:S02]  /*e5d0*/  IADD3 R82, P5, P4, R9, R82, R2 ;  /* 0x0000005209527210 */ /* 0x000fe40007cbe002 */
[----:B------:R-:W-:Y:S02]  /*e5e0*/  IADD3.X R7, P1, P2, R4, RZ, RZ, P2, P1 ;  /* 0x000000ff04077210 */ /* 0x000fe400012224ff */
[----:B------:R-:W-:Y:S02]  /*e5f0*/  SEL R9, RZ, 0x1, P0 ;  /* 0x00000001ff097807 */ /* 0x000fe40000000000 */
[----:B------:R-:W-:-:S02]  /*e600*/  ISETP.GE.U32.AND.EX P3, PT, R71, R42, PT, P3 ;  /* 0x0000002a4700720c */ /* 0x000fc40003f66130 */
[----:B------:R-:W-:Y:S02]  /*e610*/  ISETP.GE.U32.AND P0, PT, R70, R69, PT ;  /* 0x000000454600720c */ /* 0x000fe40003f06070 */
[----:B------:R-:W-:Y:S01]  /*e620*/  IADD3.X R2, PT, PT, R5, RZ, RZ, P1, P2 ;  /* 0x000000ff05027210 */ /* 0x000fe20000fe44ff */
[C---:B------:R-:W-:Y:S01]  /*e630*/  IMAD.WIDE.U32 R4, R6.reuse, R38, RZ ;  /* 0x0000002606047225 */ /* 0x040fe200078e00ff */
[----:B------:R-:W-:Y:S02]  /*e640*/  IADD3 R68, P6, P2, R9, R68, R50 ;  /* 0x0000004409447210 */ /* 0x000fe40007ade032 */
[----:B------:R-:W-:Y:S01]  /*e650*/  SEL R9, RZ, 0x1, P3 ;  /* 0x00000001ff097807 */ /* 0x000fe20001800000 */
[----:B------:R-:W-:Y:S01]  /*e660*/  IMAD.WIDE.U32 R52, P3, R6, R25, R52 ;  /* 0x0000001906347225 */ /* 0x000fe20007860034 */
[----:B------:R-:W-:Y:S02]  /*e670*/  ISETP.GE.U32.AND.EX P0, PT, R74, R71, PT, P0 ;  /* 0x000000474a00720c */ /* 0x000fe40003f06100 */
[----:B------:R-:W-:-:S02]  /*e680*/  IADD3.X R60, PT, PT, RZ, R79, RZ, P5, P4 ;  /* 0x0000004fff3c7210 */ /* 0x000fc40002fe84ff */
[----:B------:R-:W-:Y:S02]  /*e690*/  IADD3 R7, P1, PT, R7, R64, RZ ;  /* 0x0000004007077210 */ /* 0x000fe40007f3e0ff */
[----:B------:R-:W-:Y:S02]  /*e6a0*/  IADD3 R9, P4, PT, R9, R82, RZ ;  /* 0x0000005209097210 */ /* 0x000fe40007f9e0ff */
[----:B------:R-:W-:Y:S02]  /*e6b0*/  SEL R42, RZ, 0x1, P0 ;  /* 0x00000001ff2a7807 */ /* 0x000fe40000000000 */
[----:B------:R-:W-:Y:S01]  /*e6c0*/  IADD3.X R2, P1, PT, R2, R57, RZ, P1, !PT ;  /* 0x0000003902027210 */ /* 0x000fe20000f3e4ff */
[----:B------:R-:W-:Y:S01]  /*e6d0*/  IMAD.X R57, RZ, RZ, R60, P4 ;  /* 0x000000ffff397224 */ /* 0x000fe200020e063c */
[----:B------:R-:W-:Y:S01]  /*e6e0*/  IADD3 R63, P5, PT, R5, R52, RZ ;  /* 0x00000034053f7210 */ /* 0x000fe20007fbe0ff */
[----:B------:R-:W-:Y:S01]  /*e6f0*/  IMAD.X R5, RZ, RZ, RZ, P3 ;  /* 0x000000ffff057224 */ /* 0x000fe200018e06ff */
[----:B------:R-:W-:Y:S01]  /*e700*/  IADD3 R62, P0, PT, R7, R4, RZ ;  /* 0x00000004073e7210 */ /* 0x000fe20007f1e0ff */
[----:B------:R-:W-:Y:S01]  /*e710*/  IMAD.MOV.U32 R4, RZ, RZ, R53 ;  /* 0x000000ffff047224 */ /* 0x000fe200078e0035 */
[----:B------:R-:W-:-:S02]  /*e720*/  IADD3 R42, P4, PT, R42, R9, RZ ;  /* 0x000000092a2a7210 */ /* 0x000fc40007f9e0ff */
[----:B------:R-:W-:Y:S01]  /*e730*/  IADD3.X R63, P0, PT, R2, R63, RZ, P0, !PT ;  /* 0x0000003f023f7210 */ /* 0x000fe2000071e4ff */
[----:B------:R-:W-:Y:S01]  /*e740*/  IMAD.WIDE.U32.X R4, R3, R25, R4, P5 ;  /* 0x0000001903047225 */ /* 0x000fe200028e0404 */
[----:B------:R-:W-:Y:S02]  /*e750*/  ISETP.GE.U32.AND P3, PT, R9, R82, PT ;  /* 0x000000520900720c */ /* 0x000fe40003f66070 */
[----:B------:R-:W-:Y:S01]  /*e760*/  ISETP.GE.U32.AND P5, PT, R42, R9, PT ;  /* 0x000000092a00720c */ /* 0x000fe20003fa6070 */
[----:B------:R-:W-:Y:S01]  /*e770*/  IMAD.X R50, RZ, RZ, R57, P4 ;  /* 0x000000ffff327224 */ /* 0x000fe200020e0639 */
[----:B------:R-:W-:Y:S01]  /*e780*/  IADD3.X R2, P1, P0, R4, RZ, RZ, P0, P1 ;  /* 0x000000ff04027210 */ /* 0x000fe200000224ff */
[C---:B------:R-:W-:Y:S01]  /*e790*/  IMAD.WIDE.U32 R54, P4, R6.reuse, R41, R54 ;  /* 0x0000002906367225 */ /* 0x040fe20007880036 */
[----:B------:R-:W-:Y:S02]  /*e7a0*/  ISETP.GE.U32.AND.EX P3, PT, R57, R60, PT, P3 ;  /* 0x0000003c3900720c */ /* 0x000fe40003f66130 */
[----:B------:R-:W-:Y:S01]  /*e7b0*/  IADD3.X R4, PT, PT, R5, RZ, RZ, P1, P0 ;  /* 0x000000ff05047210 */ /* 0x000fe20000fe04ff */
[----:B------:R-:W-:Y:S01]  /*e7c0*/  IMAD.WIDE.U32 R6, R6, R40, RZ ;  /* 0x0000002806067225 */ /* 0x000fe200078e00ff */
[----:B------:R-:W-:-:S03]  /*e7d0*/  ISETP.GE.U32.AND.EX P5, PT, R50, R57, PT, P5 ;  /* 0x000000393200720c */ /* 0x000fc60003fa6150 */
        /* <DEDUP_REMOVED lines=54> */
.L_x_306:
        /* <DEDUP_REMOVED lines=21> */
.L_x_307:
        /* <DEDUP_REMOVED lines=11> */
[----:B------:R-:W-:-:S04]  /*ed40*/  IMAD.WIDE.U32 R72, R19, R33, RZ ;  /* 0x0000002113487225 */ /* 0x000fc800078e00ff */
[----:B------:R-:W-:Y:S02]  /*ed50*/  IMAD.IADD R55, R55, 0x1, R79 ;  /* 0x0000000137377824 */ /* 0x000fe400078e024f */
[----:B------:R-:W-:Y:S02]  /*ed60*/  IMAD.IADD R5, R5, 0x1, R75 ;  /* 0x0000000105057824 */ /* 0x000fe400078e024b */
[----:B------:R-:W-:Y:S02]  /*ed70*/  IMAD.MOV.U32 R69, RZ, RZ, RZ ;  /* 0x000000ffff457224 */ /* 0x000fe400078e00ff */
[----:B------:R-:W-:Y:S01]  /*ed80*/  IMAD.MOV.U32 R71, RZ, RZ, RZ ;  /* 0x000000ffff477224 */ /* 0x000fe200078e00ff */
[----:B------:R-:W-:Y:S01]  /*ed90*/  IADD3 R2, P0, P1, R72, R5, R66 ;  /* 0x0000000548027210 */ /* 0x000fe2000791e042 */
[----:B------:R-:W-:Y:S01]  /*eda0*/  IMAD.IADD R78, R79, 0x1, R61 ;  /* 0x000000014f4e7824 */ /* 0x000fe200078e023d */
[----:B------:R-:W-:Y:S01]  /*edb0*/  IADD3 R61, P2, P4, R60, R55, R6 ;  /* 0x000000373c3d7210 */ /* 0x000fe20007c5e006 */
[----:B------:R-:W-:-:S02]  /*edc0*/  IMAD.IADD R56, R7, 0x1, R69 ;  /* 0x0000000107387824 */ /* 0x000fc400078e0245 */
[----:B------:R-:W-:Y:S01]  /*edd0*/  IMAD.IADD R62, R67, 0x1, R71 ;  /* 0x00000001433e7824 */ /* 0x000fe200078e0247 */
[----:B------:R-:W-:Y:S01]  /*ede0*/  IADD3.X R5, PT, PT, RZ, RZ, RZ, P2, P4 ;  /* 0x000000ffff057210 */ /* 0x000fe200017e84ff */
[----:B------:R-:W-:-:S04]  /*edf0*/  IMAD.WIDE.U32 R6, R24, R30, RZ ;  /* 0x0000001e18067225 */ /* 0x000fc800078e00ff */
[----:B------:R-:W-:-:S04]  /*ee00*/  IMAD.WIDE.U32 R66, R23, R31, RZ ;  /* 0x0000001f17427225 */ /* 0x000fc800078e00ff */
[----:B------:R-:W-:Y:S01]  /*ee10*/  IMAD.MOV.U32 R57, RZ, RZ, RZ ;  /* 0x000000ffff397224 */ /* 0x000fe200078e00ff */
[----:B------:R-:W-:Y:S01]  /*ee20*/  IADD3 R68, P4, P5, R66, R63, R6 ;  /* 0x0000003f42447210 */ /* 0x000fe20007d9e006 */
[----:B------:R-:W-:Y:S02]  /*ee30*/  IMAD.MOV.U32 R64, RZ, RZ, RZ ;  /* 0x000000ffff407224 */ /* 0x000fe400078e00ff */
[----:B------:R-:W-:-:S04]  /*ee40*/  IMAD.WIDE.U32 R56, R21, R33, R56 ;  /* 0x0000002115387225 */ /* 0x000fc800078e0038 */
[----:B------:R-:W-:Y:S01]  /*ee50*/  IMAD.IADD R60, R64, 0x1, R7 ;  /* 0x00000001403c7824 */ /* 0x000fe200078e0207 */
[----:B------:R-:W-:Y:S01]  /*ee60*/  IADD3 R78, P2, P6, R5, R56, R78 ;  /* 0x00000038054e7210 */ /* 0x000fe20007e5e04e */
[----:B------:R-:W-:Y:S02]  /*ee70*/  IMAD.MOV.U32 R63, RZ, RZ, RZ ;  /* 0x000000ffff3f7224 */ /* 0x000fe400078e00ff */
[----:B------:R-:W-:-:S04]  /*ee80*/  IMAD.WIDE.U32 R6, R16, R32, RZ ;  /* 0x0000002010067225 */ /* 0x000fc800078e00ff */
[----:B------:R-:W-:-:S04]  /*ee90*/  IMAD.WIDE.U32 R76, R16, R33, RZ ;  /* 0x00000021104c7225 */ /* 0x000fc800078e00ff */
[----:B------:R-:W-:Y:S01]  /*eea0*/  IMAD.IADD R5, R7, 0x1, R63 ;  /* 0x0000000107057824 */ /* 0x000fe200078e023f */
[----:B------:R-:W-:Y:S01]  /*eeb0*/  IADD3.X R7, PT, PT, RZ, RZ, RZ, P0, P1 ;  /* 0x000000ffff077210 */ /* 0x000fe200007e24ff */
[----:B------:R-:W-:Y:S01]  /*eec0*/  IMAD.IADD R80, R63, 0x1, R77 ;  /* 0x000000013f507824 */ /* 0x000fe200078e024d */
[----:B------:R-:W-:Y:S01]  /*eed0*/  ISETP.GE.U32.AND P0, PT, R70, R54, PT ;  /* 0x000000364600720c */ /* 0x000fe20003f06070 */
[----:B------:R-:W-:Y:S02]  /*eee0*/  IMAD.MOV.U32 R63, RZ, RZ, RZ ;  /* 0x000000ffff3f7224 */ /* 0x000fe400078e00ff */
[----:B------:R-:W-:Y:S02]  /*eef0*/  IMAD.IADD R55, R75, 0x1, R73 ;  /* 0x000000014b377824 */ /* 0x000fe400078e0249 */
[----:B------:R-:W-:Y:S02]  /*ef00*/  IMAD.IADD R57, R69, 0x1, R57 ;  /* 0x0000000145397824 */ /* 0x000fe400078e0239 */
[----:B------:R-:W-:-:S02]  /*ef10*/  IMAD.IADD R81, R3, 0x1, R67 ;  /* 0x0000000103517824 */ /* 0x000fc400078e0243 */
[----:B------:R-:W-:Y:S01]  /*ef20*/  IMAD.WIDE.U32 R72, R18, R32, RZ ;  /* 0x0000002012487225 */ /* 0x000fe200078e00ff */
[----:B------:R-:W-:-:S03]  /*ef30*/  IADD3.X R77, PT, PT, RZ, R57, RZ, P2, P6 ;  /* 0x00000039ff4d7210 */ /* 0x000fc600017ec4ff */
[----:B------:R-:W-:Y:S01]  /*ef40*/  IMAD.X R68, R68, 0x1, R61, P3 ;  /* 0x0000000144447824 */ /* 0x000fe200018e063d */
[----:B------:R-:W-:Y:S01]  /*ef50*/  IADD3 R74, P1, P2, R76, R5, R72 ;  /* 0x000000054c4a7210 */ /* 0x000fe20007a3e048 */
[----:B------:R-:W-:-:S03]  /*ef60*/  IMAD.WIDE.U32 R66, R20, R33, R62 ;  /* 0x0000002114427225 */ /* 0x000fc600078e003e */
[----:B------:R-:W-:Y:S01]  /*ef70*/  ISETP.GE.U32.AND.EX P0, PT, R68, R61, PT, P0 ;  /* 0x0000003d4400720c */ /* 0x000fe20003f06100 */
[----:B------:R-:W-:Y:S01]  /*ef80*/  IMAD.MOV.U32 R85, RZ, RZ, RZ ;  /* 0x000000ffff557224 */ /* 0x000fe200078e00ff */
[----:B------:R-:W-:Y:S01]  /*ef90*/  IADD3 R76, P3, P6, R7, R66, R55 ;  /* 0x00000042074c7210 */ /* 0x000fe20007e7e037 */
[----:B------:R-:W-:-:S04]  /*efa0*/  IMAD.WIDE.U32 R62, R22, R30, RZ ;  /* 0x0000001e163e7225 */ /* 0x000fc800078e00ff */
[----:B------:R-:W-:Y:S02]  /*efb0*/  IMAD.IADD R83, R71, 0x1, R67 ;  /* 0x0000000147537824 */ /* 0x000fe400078e0243 */
[----:B------:R-:W-:Y:S02]  /*efc0*/  IMAD.MOV.U32 R61, RZ, RZ, RZ ;  /* 0x000000ffff3d7224 */ /* 0x000fe400078e00ff */
[----:B------:R-:W-:Y:S01]  /*efd0*/  IMAD.WIDE.U32 R66, R21, R30, RZ ;  /* 0x0000001e15427225 */ /* 0x000fe200078e00ff */
[----:B------:R-:W-:-:S03]  /*efe0*/  IADD3.X R83, PT, PT, RZ, R83, RZ, P3, P6 ;  /* 0x00000053ff537210 */ /* 0x000fc60001fec4ff */
[----:B------:R-:W-:Y:S02]  /*eff0*/  IMAD.IADD R56, R73, 0x1, R85 ;  /* 0x0000000149387824 */ /* 0x000fe400078e0255 */
[----:B------:R-:W-:-:S04]  /*f000*/  IMAD.WIDE.U32 R54, R22, R31, RZ ;  /* 0x0000001f16367225 */ /* 0x000fc800078e00ff */
[----:B------:R-:W-:Y:S02]  /*f010*/  IMAD.IADD R5, R79, 0x1, R63 ;  /* 0x000000014f057824 */ /* 0x000fe400078e023f */
[----:B------:R-:W-:Y:S01]  /*f020*/  IMAD.WIDE.U32 R72, R24, R31, R60 ;  /* 0x0000001f18487225 */ /* 0x000fe200078e003c */
[----:B------:R-:W-:Y:S02]  /*f030*/  IADD3.X R61, PT, PT, RZ, RZ, RZ, P1, P2 ;  /* 0x000000ffff3d7210 */ /* 0x000fe40000fe44ff */
[----:B------:R-:W-:Y:S01]  /*f040*/  IADD3 R82, P1, P2, R54, R5, R66 ;  /* 0x0000000536527210 */ /* 0x000fe20007a3e042 */
[----:B------:R-:W-:Y:S01]  /*f050*/  IMAD.IADD R60, R69, 0x1, R67 ;  /* 0x00000001453c7824 */ /* 0x000fe200078e0243 */
[----:B------:R-:W-:Y:S01]  /*f060*/  SEL R67, RZ, 0x1, P0 ;  /* 0x00000001ff437807 */ /* 0x000fe20000000000 */
[----:B------:R-:W-:Y:S01]  /*f070*/  IMAD.IADD R16, R64, 0x1, R73 ;  /* 0x0000000140107824 */ /* 0x000fe200078e0249 */
[----:B------:R-:W-:Y:S01]  /*f080*/  IADD3 R66, P3, P6, R78, R72, R81 ;  /* 0x000000484e427210 */ /* 0x000fe20007e7e051 */
[----:B------:R-:W-:Y:S01]  /*f090*/  IMAD.MOV.U32 R57, RZ, RZ, RZ ;  /* 0x000000ffff397224 */ /* 0x000fe200078e00ff */
[----:B------:R-:W-:Y:S01]  /*f0a0*/  IADD3 R5, P0, PT, R67, R4, RZ ;  /* 0x0000000443057210 */ /* 0x000fe20007f1e0ff */
[----:B------:R-:W-:Y:S01]  /*f0b0*/  IMAD.MOV.U32 R63, RZ, RZ, RZ ;  /* 0x000000ffff3f7224 */ /* 0x000fe200078e00ff */
[----:B------:R-:W-:Y:S01]  /*f0c0*/  IADD3.X R16, PT, PT, R77, R16, RZ, P3, P6 ;  /* 0x000000104d107210 */ /* 0x000fe20001fec4ff */
[----:B------:R-:W-:Y:S01]  /*f0d0*/  IMAD.WIDE.U32 R56, R18, R33, R56 ;  /* 0x0000002112387225 */ /* 0x000fe200078e0038 */
[----:B------:R-:W-:-:S03]  /*f0e0*/  IADD3 R7, P3, PT, R5, R62, RZ ;  /* 0x0000003e05077210 */ /* 0x000fc60007f7e0ff */
[----:B------:R-:W-:Y:S01]  /*f0f0*/  IMAD.X R73, RZ, RZ, R2, P0 ;  /* 0x000000ffff497224 */ /* 0x000fe200000e0602 */
[----:B------:R-:W-:Y:S01]  /*f100*/  ISETP.GT.U32.AND P0, PT, R4, R5, PT ;  /* 0x000000050400720c */ /* 0x000fe20003f04070 */
[----:B------:R-:W-:Y:S02]  /*f110*/  IMAD.IADD R77, R79, 0x1, R55 ;  /* 0x000000014f4d7824 */ /* 0x000fe400078e0237 */
[----:B------:R-:W-:Y:S01]  /*f120*/  IMAD.WIDE.U32 R54, R20, R30, RZ ;  /* 0x0000001e14367225 */ /* 0x000fe200078e00ff */
[----:B------:R-:W-:-:S03]  /*f130*/  ISETP.GT.U32.AND.EX P0, PT, R2, R73, PT, P0 ;  /* 0x000000490200720c */ /* 0x000fc60003f04100 */
[----:B------:R-:W-:Y:S01]  /*f140*/  IMAD.X R82, R73, 0x1, R82, P3 ;  /* 0x0000000149527824 */ /* 0x000fe200018e0652 */
[----:B------:R-:W-:Y:S01]  /*f150*/  IADD3 R80, P3, P6, R61, R56, R80 ;  /* 0x000000383d507210 */ /* 0x000fe20007e7e050 */
[----:B------:R-:W-:Y:S01]  /*f160*/  IMAD.IADD R72, R85, 0x1, R57 ;  /* 0x0000000155487824 */ /* 0x000fe200078e0239 */
[----:B------:R-:W-:Y:S01]  /*f170*/  SEL R4, R4, R5, P0 ;  /* 0x0000000504047207 */ /* 0x000fe20000000000 */
[----:B------:R-:W-:-:S04]  /*f180*/  IMAD.WIDE.U32 R56, R19, R30, RZ ;  /* 0x0000001e13387225 */ /* 0x000fc800078e00ff */
[----:B------:R-:W-:Y:S02]  /*f190*/  IMAD.MOV.U32 R61, RZ, RZ, RZ ;  /* 0x000000ffff3d7224 */ /* 0x000fe400078e00ff */
[----:B------:R-:W-:Y:S01]  /*f1a0*/  IMAD.IADD R62, R71, 0x1, R55 ;  /* 0x00000001473e7824 */ /* 0x000fe200078e0237 */
[----:B------:R-:W-:Y:S01]  /*f1b0*/  SEL R55, R2, R73, P0 ;  /* 0x0000004902377207 */ /* 0x000fe20000000000 */
[----:B------:R-:W-:Y:S01]  /*f1c0*/  IMAD.WIDE.U32 R18, R19, R31, RZ ;  /* 0x0000001f13127225 */ /* 0x000fe200078e00ff */
[----:B------:R-:W-:Y:S02]  /*f1d0*/  ISETP.GT.U32.AND P0, PT, R4, R7, PT ;  /* 0x000000070400720c */ /* 0x000fe40003f04070 */
[----:B------:R-:W-:Y:S01]  /*f1e0*/  IADD3.X R73, PT, PT, RZ, R72, RZ, P3, P6 ;  /* 0x00000048ff497210 */ /* 0x000fe20001fec4ff */
[-C--:B------:R-:W-:Y:S01]  /*f1f0*/  IMAD.WIDE.U32 R60, R21, R31.reuse, R60 ;  /* 0x0000001f153c7225 */ /* 0x080fe200078e003c */
[----:B------:R-:W-:Y:S02]  /*f200*/  ISETP.GT.U32.AND.EX P0, PT, R55, R82, PT, P0 ;  /* 0x000000523700720c */ /* 0x000fe40003f04100 */
[----:B------:R-:W-:Y:S01]  /*f210*/  IADD3.X R2, PT, PT, RZ, RZ, RZ, P1, P2 ;  /* 0x000000ffff027210 */ /* 0x000fe20000fe44ff */
[----:B------:R-:W-:Y:S01]  /*f220*/  IMAD.WIDE.U32 R62, R20, R31, R62 ;  /* 0x0000001f143e7225 */ /* 0x000fe200078e003e */
[----:B------:R-:W-:-:S02]  /*f230*/  IADD3 R20, P3, P6, R76, R60, R77 ;  /* 0x0000003c4c147210 */ /* 0x000fc40007e7e04d */
[----:B------:R-:W-:Y:S01]  /*f240*/  SEL R55, RZ, 0x1, !P0 ;  /* 0x00000001ff377807 */ /* 0x000fe20004000000 */
[----:B------:R-:W-:Y:S02]  /*f250*/  IMAD.IADD R5, R75, 0x1, R19 ;  /* 0x000000014b057824 */ /* 0x000fe400078e0213 */
[----:B------:R-:W-:-:S03]  /*f260*/  IMAD.WIDE.U32 R30, R24, R28, RZ ;  /* 0x0000001c181e7225 */ /* 0x000fc600078e00ff */
[----:B------:R-:W-:Y:S01]  /*f270*/  IADD3 R80, P1, P2, R80, R62, R5 ;  /* 0x0000003e50507210 */ /* 0x000fe20007a3e005 */
[----:B------:R-:W-:Y:S02]  /*f280*/  IMAD.IADD R84, R69, 0x1, R61 ;  /* 0x0000000145547824 */ /* 0x000fe400078e023d */
[----:B------:R-:W-:Y:S02]  /*f290*/  IMAD.IADD R78, R71, 0x1, R63 ;  /* 0x00000001474e7824 */ /* 0x000fe400078e023f */
[----:B------:R-:W-:Y:S01]  /*f2a0*/  IMAD.IADD R76, R64, 0x1, R31 ;  /* 0x00000001404c7824 */ /* 0x000fe200078e021f */
[----:B------:R-:W-:Y:S01]  /*f2b0*/  IADD3.X R84, PT, PT, R83, R84, RZ, P3, P6 ;  /* 0x0000005453547210 */ /* 0x000fe20001fec4ff */
[----:B------:R-:W-:Y:S01]  /*f2c0*/  IMAD.WIDE.U32 R60, R23, R29, RZ ;  /* 0x0000001d173c7225 */ /* 0x000fe200078e00ff */
[----:B------:R-:W-:Y:S02]  /*f2d0*/  IADD3.X R78, PT, PT, R73, R78, RZ, P1, P2 ;  /* 0x0000004e494e7210 */ /* 0x000fe40000fe44ff */
[----:B------:R-:W-:Y:S01]  /*f2e0*/  IADD3 R20, P2, P3, R55, R20, R2 ;  /* 0x0000001437147210 */ /* 0x000fe20007b5e002 */
[----:B------:R-:W-:-:S02]  /*f2f0*/  IMAD.MOV.U32 R77, RZ, RZ, RZ ;  /* 0x000000ffff4d7224 */ /* 0x000fc400078e00ff */
[----:B------:R-:W-:Y:S01]  /*f300*/  IMAD.IADD R19, R3, 0x1, R61 ;  /* 0x0000000103137824 */ /* 0x000fe200078e023d */
[----:B------:R-:W-:Y:S01]  /*f310*/  IADD3.X R84, PT, PT, RZ, R84, RZ, P2, P3 ;  /* 0x00000054ff547210 */ /* 0x000fe200017e64ff */
[----:B------:R-:W-:-:S04]  /*f320*/  IMAD.WIDE.U32 R76, R24, R29, R76 ;  /* 0x0000001d184c7225 */ /* 0x000fc800078e004c */
        /* <DEDUP_REMOVED lines=11> */
[----:B------:R-:W-:Y:S01]  /*f3e0*/  IMAD.IADD R32, R3, 0x1, R73 ;  /* 0x0000000103207824 */ /* 0x000fe200078e0249 */
[----:B------:R-:W-:Y:S01]  /*f3f0*/  IADD3 R76, P6, PT, R7, R76, RZ ;  /* 0x0000004c074c7210 */ /* 0x000fe20007fde0ff */
[----:B------:R-:W-:Y:S01]  /*f400*/  IMAD.IADD R2, R63, 0x1, R64 ;  /* 0x000000013f027824 */ /* 0x000fe200078e0240 */
[----:B------:R-:W-:Y:S01]  /*f410*/  IADD3.X R73, PT, PT, RZ, RZ, RZ, P2, P3 ;  /* 0x000000ffff497210 */ /* 0x000fe200017e64ff */
[----:B------:R-:W-:Y:S01]  /*f420*/  IMAD.X R19, RZ, RZ, R74, P1 ;  /* 0x000000ffff137224 */ /* 0x000fe200008e064a */
[----:B------:R-:W-:Y:S01]  /*f430*/  IADD3 R31, P3, P2, R60, R31, R30 ;  /* 0x0000001f3c1f7210 */ /* 0x000fe20007a7e01e */
[----:B------:R-:W-:Y:S01]  /*f440*/  IMAD R30, R81, R58, RZ ;  /* 0x0000003a511e7224 */ /* 0x000fe200078e02ff */
[----:B------:R-:W-:Y:S01]  /*f450*/  ISETP.GE.U32.AND P0, PT, R76, R7, PT ;  /* 0x000000074c00720c */ /* 0x000fe20003f06070 */
[----:B------:R-:W-:Y:S01]  /*f460*/  IMAD.IADD R7, R75, 0x1, R57 ;  /* 0x000000014b077824 */ /* 0x000fe200078e0239 */
[----:B------:R-:W-:Y:S01]  /*f470*/  ISETP.GT.U32.AND P1, PT, R6, R5, PT ;  /* 0x000000050600720c */ /* 0x000fe20003f24070 */
[----:B------:R-:W-:Y:S01]  /*f480*/  IMAD.X R75, R31, 0x1, R82, P6 ;  /* 0x000000011f4b7824 */ /* 0x000fe200030e0652 */
[----:B------:R-:W-:Y:S01]  /*f490*/  IADD3.X R72, PT, PT, RZ, RZ, RZ, P4, P5 ;  /* 0x000000ffff487210 */ /* 0x000fe200027ea4ff */
[----:B------:R-:W-:Y:S01]  /*f4a0*/  IMAD R31, R4, R59, R30 ;  /* 0x0000003b041f7224 */ /* 0x000fe200078e021e */
[----:B------:R-:W-:Y:S01]  /*f4b0*/  ISETP.GT.U32.AND.EX P6, PT, R74, R19, PT, P1 ;  /* 0x000000134a00720c */ /* 0x000fe20003fc4110 */
[----:B------:R-:W-:Y:S01]  /*f4c0*/  IMAD.MOV.U32 R57, RZ, RZ, RZ ;  /* 0x000000ffff397224 */ /* 0x000fe200078e00ff */
[----:B------:R-:W-:-:S02]  /*f4d0*/  ISETP.GE.U32.AND.EX P1, PT, R75, R82, PT, P0 ;  /* 0x000000524b00720c */ /* 0x000fc40003f26100 */
[----:B------:R-:W-:Y:S02]  /*f4e0*/  IADD3 R82, P0, PT, R5, R56, RZ ;  /* 0x0000003805527210 */ /* 0x000fe40007f1e0ff */
[----:B------:R-:W-:Y:S01]  /*f4f0*/  IADD3 R18, P4, P5, R18, R7, R54 ;  /* 0x0000000712127210 */ /* 0x000fe20007d9e036 */
[----:B------:R-:W-:Y:S01]  /*f500*/  IMAD.WIDE.U32 R54, R21, R28, RZ ;  /* 0x0000001c15367225 */ /* 0x000fe200078e00ff */
[----:B------:R-:W-:Y:S02]  /*f510*/  SEL R5, R6, R5, P6 ;  /* 0x0000000506057207 */ /* 0x000fe40003000000 */
[----:B------:R-:W-:Y:S01]  /*f520*/  SEL R56, R74, R19, P6 ;  /* 0x000000134a387207 */ /* 0x000fe20003000000 */
[----:B------:R-:W-:-:S04]  /*f530*/  IMAD.WIDE.U32 R6, R4, R58, RZ ;  /* 0x0000003a04067225 */ /* 0x000fc800078e00ff */
[----:B------:R-:W-:Y:S01]  /*f540*/  IMAD.IADD R74, R7, 0x1, R31 ;  /* 0x00000001074a7824 */ /* 0x000fe200078e021f */
[----:B------:R-:W-:Y:S01]  /*f550*/  SEL R7, RZ, 0x1, P1 ;  /* 0x00000001ff077807 */ /* 0x000fe20000800000 */
[----:B------:R-:W-:Y:S01]  /*f560*/  IMAD.X R83, R19, 0x1, R18, P0 ;  /* 0x0000000113537824 */ /* 0x000fe200000e0612 */
[----:B------:R-:W-:Y:S01]  /*f570*/  ISETP.GT.U32.AND P0, PT, R5, R82, PT ;  /* 0x000000520500720c */ /* 0x000fe20003f04070 */
[----:B------:R-:W-:Y:S01]  /*f580*/  IMAD.WIDE.U32 R18, R22, R28, RZ ;  /* 0x0000001c16127225 */ /* 0x000fe200078e00ff */
[----:B------:R-:W-:Y:S02]  /*f590*/  IADD3.X R28, PT, PT, RZ, RZ, RZ, P4, P5 ;  /* 0x000000ffff1c7210 */ /* 0x000fe400027ea4ff */
[----:B------:R-:W-:Y:S01]  /*f5a0*/  ISETP.GT.U32.AND.EX P0, PT, R56, R83, PT, P0 ;  /* 0x000000533800720c */ /* 0x000fe20003f04100 */
[----:B------:R-:W-:-:S04]  /*f5b0*/  IMAD.WIDE.U32 R62, R74, R34, RZ ;  /* 0x000000224a3e7225 */ /* 0x000fc800078e00ff */
[----:B------:R-:W-:-:S04]  /*f5c0*/  IMAD.WIDE.U32 R30, R22, R29, RZ ;  /* 0x0000001d161e7225 */ /* 0x000fc800078e00ff */
[----:B------:R-:W-:Y:S01]  /*f5d0*/  IMAD.IADD R5, R79, 0x1, R19 ;  /* 0x000000014f057824 */ /* 0x000fe200078e0213 */
[----:B------:R-:W-:Y:S01]  /*f5e0*/  IADD3 R19, P4, PT, R7, R82, RZ ;  /* 0x0000005207137210 */ /* 0x000fe20007f9e0ff */
[----:B------:R-:W-:-:S04]  /*f5f0*/  IMAD.WIDE.U32 R62, P1, R6, R35, R62 ;  /* 0x00000023063e7225 */ /* 0x000fc8000782003e */
[----:B------:R-:W-:-:S04]  /*f600*/  IMAD.WIDE.U32 R60, R6, R34, RZ ;  /* 0x00000022063c7225 */ /* 0x000fc800078e00ff */
[----:B------:R-:W-:Y:S01]  /*f610*/  IMAD.IADD R56, R69, 0x1, R55 ;  /* 0x0000000145387824 */ /* 0x000fe200078e0237 */
[----:B------:R-:W-:Y:S01]  /*f620*/  IADD3 R55, P6, P5, R30, R5, R54 ;  /* 0x000000051e377210 */ /* 0x000fe20007dde036 */
[----:B------:R-:W-:Y:S01]  /*f630*/  IMAD.IADD R79, R79, 0x1, R31 ;  /* 0x000000014f4f7824 */ /* 0x000fe200078e021f */
[----:B------:R-:W-:Y:S01]  /*f640*/  SEL R31, RZ, 0x1, !P0 ;  /* 0x00000001ff1f7807 */ /* 0x000fe20004000000 */
[----:B------:R-:W-:Y:S01]  /*f650*/  IMAD.X R22, RZ, RZ, R83, P4 ;  /* 0x000000ffff167224 */ /* 0x000fe200020e0653 */
[----:B------:R-:W-:Y:S01]  /*f660*/  IADD3 RZ, P0, PT, R4, R60, RZ ;  /* 0x0000003c04ff7210 */ /* 0x000fe20007f1e0ff */
[----:B------:R-:W-:Y:S01]  /*f670*/  IMAD.X R5, RZ, RZ, RZ, P1 ;  /* 0x000000ffff057224 */ /* 0x000fe200008e06ff */
[----:B------:R-:W-:Y:S01]  /*f680*/  ISETP.GT.U32.AND P1, PT, R82, R19, PT ;  /* 0x000000135200720c */ /* 0x000fe20003f24070 */
[----:B------:R-:W-:Y:S01]  /*f690*/  IMAD.MOV.U32 R4, RZ, RZ, R63 ;  /* 0x000000ffff047224 */ /* 0x000fe200078e003f */
[----:B------:R-:W-:Y:S01]  /*f6a0*/  IADD3 R60, P4, PT, R61, R62, RZ ;  /* 0x0000003e3d3c7210 */ /* 0x000fe20007f9e0ff */
[----:B------:R-:W-:Y:S01]  /*f6b0*/  IMAD.WIDE.U32 R56, R21, R29, R56 ;  /* 0x0000001d15387225 */ /* 0x000fe200078e0038 */
[----:B------:R-:W-:-:S02]  /*f6c0*/  ISETP.GT.U32.AND.EX P1, PT, R83, R22, PT, P1 ;  /* 0x000000165300720c */ /* 0x000fc40003f24110 */
[----:B------:R-:W-:Y:S01]  /*f6d0*/  IADD3.X RZ, P0, PT, R81, R60, RZ, P0, !PT ;  /* 0x0000003c51ff7210 */ /* 0x000fe2000071e4ff */
[----:B------:R-:W-:Y:S01]  /*f6e0*/  IMAD.WIDE.U32.X R4, R74, R35, R4, P4 ;  /* 0x000000234a047225 */ /* 0x000fe200020e0404 */
[----:B------:R-:W-:Y:S02]  /*f6f0*/  IADD3 R29, P4, PT, R19, R18, RZ ;  /* 0x00000012131d7210 */ /* 0x000fe40007f9e0ff */
[----:B------:R-:W-:Y:S01]  /*f700*/  SEL R60, R82, R19, P1 ;  /* 0x00000013523c7207 */ /* 0x000fe20000800000 */
[----:B------:R-:W-:Y:S01]  /*f710*/  IMAD.WIDE.U32 R18, R74, R36, RZ ;  /* 0x000000244a127225 */ /* 0x000fe200078e00ff */
[----:B------:R-:W-:Y:S02]  /*f720*/  IADD3.X R77, P0, PT, RZ, R4, RZ, P0, !PT ;  /* 0x00000004ff4d7210 */ /* 0x000fe4000071e4ff */
[----:B------:R-:W-:Y:S01]  /*f730*/  IADD3.X R63, PT, PT, RZ, RZ, RZ, P6, P5 ;  /* 0x000000ffff3f7210 */ /* 0x000fe200037ea4ff */
[----:B------:R-:W-:Y:S01]  /*f740*/  IMAD.X R21, R22, 0x1, R55, P4 ;  /* 0x0000000116157824 */ /* 0x000fe200020e0637 */
[----:B------:R-:W-:Y:S01]  /*f750*/  IADD3 R80, P5, P6, R31, R80, R28 ;  /* 0x000000501f507210 */ /* 0x000fe20007ebe01c */
[----:B------:R-:W-:Y:S01]  /*f760*/  IMAD.WIDE.U32 R30, R6, R36, RZ ;  /* 0x00000024061e7225 */ /* 0x000fe200078e00ff */
[----:B------:R-:W-:-:S02]  /*f770*/  SEL R62, R83, R22, P1 ;  /* 0x00000016533e7207 */ /* 0x000fc40000800000 */
[----:B------:R-:W-:Y:S01]  /*f780*/  IADD3 R77, P1, PT, R77, R70, RZ ;  /* 0x000000464d4d7210 */ /* 0x000fe20007f3e0ff */
[----:B------:R-:W-:Y:S01]  /*f790*/  IMAD.WIDE.U32 R18, P4, R6, R37, R18 ;  /* 0x0000002506127225 */ /* 0x000fe20007880012 */
[----:B------:R-:W-:-:S03]  /*f7a0*/  IADD3.X R81, PT, PT, RZ, R78, RZ, P5, P6 ;  /* 0x0000004eff517210 */ /* 0x000fc60002fec4ff */
[----:B------:R-:W-:Y:S01]  /*f7b0*/  IMAD.X R61, RZ, RZ, R5, P0 ;  /* 0x000000ffff3d7224 */ /* 0x000fe200000e0605 */
[----:B------:R-:W-:Y:S01]  /*f7c0*/  IADD3 R70, P6, PT, R31, R18, RZ ;  /* 0x000000121f467210 */ /* 0x000fe20007fde0ff */
[----:B------:R-:W-:Y:S01]  /*f7d0*/  IMAD.IADD R18, R69, 0x1, R57 ;  /* 0x0000000145127824 */ /* 0x000fe200078e0239 */
[----:B------:R-:W-:Y:S01]  /*f7e0*/  IADD3 R77, P0, PT, R77, R30, RZ ;  /* 0x0000001e4d4d7210 */ /* 0x000fe20007f1e0ff */
[----:B------:R-:W-:Y:S01]  /*f7f0*/  IMAD.X R31, RZ, RZ, RZ, P4 ;  /* 0x000000ffff1f7224 */ /* 0x000fe200020e06ff */
[----:B------:R-:W-:Y:S01]  /*f800*/  IADD3.X R69, P1, PT, R61, R68, RZ, P1, !PT ;  /* 0x000000443d457210 */ /* 0x000fe20000f3e4ff */
[----:B------:R-:W-:Y:S01]  /*f810*/  IMAD.MOV.U32 R30, RZ, RZ, R19 ;  /* 0x000000ffff1e7224 */ /* 0x000fe200078e0013 */
[----:B------:R-:W-:Y:S01]  /*f820*/  IADD3 R56, P4, P5, R80, R56, R79 ;  /* 0x0000003850387210 */ /* 0x000fe20007d9e04f */
[----:B------:R-:W-:-:S03]  /*f830*/  IMAD.WIDE.U32 R4, R23, R26, RZ ;  /* 0x0000001a17047225 */ /* 0x000fc600078e00ff */
[----:B------:R-:W-:Y:S01]  /*f840*/  IADD3.X R61, PT, PT, R81, R18, RZ, P4, P5 ;  /* 0x00000012513d7210 */ /* 0x000fe200027ea4ff */
[----:B------:R-:W-:Y:S01]  /*f850*/  IMAD.WIDE.U32.X R30, R74, R37, R30, P6 ;  /* 0x000000254a1e7225 */ /* 0x000fe200030e041e */
[----:B------:R-:W-:Y:S02]  /*f860*/  IADD3.X R69, P6, PT, R69, R70, RZ, P0, !PT ;  /* 0x0000004645457210 */ /* 0x000fe400007de4ff */
[----:B------:R-:W-:Y:S01]  /*f870*/  ISETP.GT.U32.AND P0, PT, R60, R29, PT ;  /* 0x0000001d3c00720c */ /* 0x000fe20003f04070 */
[----:B------:R-:W-:-:S03]  /*f880*/  IMAD.WIDE.U32 R54, R23, R27, RZ ;  /* 0x0000001b17367225 */ /* 0x000fc600078e00ff */
[----:B------:R-:W-:Y:S01]  /*f890*/  ISETP.GT.U32.AND.EX P0, PT, R62, R21, PT, P0 ;  /* 0x000000153e00720c */ /* 0x000fe20003f04100 */
[----:B------:R-:W-:-:S04]  /*f8a0*/  IMAD.WIDE.U32 R22, R24, R26, RZ ;  /* 0x0000001a18167225 */ /* 0x000fc800078e00ff */
[C---:B------:R-:W-:Y:S02]  /*f8b0*/  IMAD.IADD R57, R3.reuse, 0x1, R5 ;  /* 0x0000000103397824 */ /* 0x040fe400078e0205 */
[----:B------:R-:W-:Y:S01]  /*f8c0*/  IMAD.IADD R18, R64, 0x1, R23 ;  /* 0x0000000140127824 */ /* 0x000fe200078e0217 */
[----:B------:R-:W-:Y:S01]  /*f8d0*/  SEL R23, RZ, 0x1, !P0 ;  /* 0x00000001ff177807 */ /* 0x000fe20004000000 */
[----:B------:R-:W-:Y:S01]  /*f8e0*/  IMAD.IADD R5, R3, 0x1, R55 ;  /* 0x0000000103057824 */ /* 0x000fe200078e0237 */
[----:B------:R-:W-:Y:S01]  /*f8f0*/  IADD3 R28, P4, P5, R54, R57, R22 ;  /* 0x00000039361c7210 */ /* 0x000fe20007d9e016 */
[----:B------:R-:W-:Y:S01]  /*f900*/  IMAD.MOV.U32 R19, RZ, RZ, RZ ;  /* 0x000000ffff137224 */ /* 0x000fe200078e00ff */
[----:B------:R-:W-:Y:S01]  /*f910*/  IADD3.X R22, PT, PT, RZ, RZ, RZ, P3, P2 ;  /* 0x000000ffff167210 */ /* 0x000fe20001fe44ff */
[----:B------:R-:W-:Y:S01]  /*f920*/  IMAD.MOV.U32 R3, RZ, RZ, RZ ;  /* 0x000000ffff037224 */ /* 0x000fe200078e00ff */
[----:B------:R-:W-:Y:S01]  /*f930*/  IADD3 R23, P2, P3, R23, R56, R63 ;  /* 0x0000003817177210 */ /* 0x000fe20007b5e03f */
[----:B------:R-:W-:-:S03]  /*f940*/  IMAD.WIDE.U32 R54, R24, R27, R18 ;  /* 0x0000001b18367225 */ /* 0x000fc600078e0012 */
[----:B------:R-:W-:Y:S01]  /*f950*/  IADD3.X R61, PT, PT, RZ, R61, RZ, P2, P3 ;  /* 0x0000003dff3d7210 */ /* 0x000fe200017e64ff */
[----:B------:R-:W-:Y:S01]  /*f960*/  IMAD R56, R69, R58, RZ ;  /* 0x0000003a45387224 */ /* 0x000fe200078e02ff */
[----:B------:R-:W-:Y:S01]  /*f970*/  IADD3 R5, P2, P3, R23, R54, R5 ;  /* 0x0000003617057210 */ /* 0x000fe20007b5e005 */
[----:B------:R-:W-:Y:S01]  /*f980*/  IMAD.WIDE.U32 R2, R24, R33, R2 ;  /* 0x0000002118027225 */ /* 0x000fe200078e0002 */
[----:B------:R-:W-:-:S03]  /*f990*/  IADD3.X R33, P1, P6, R30, RZ, RZ, P6, P1 ;  /* 0x000000ff1e217210 */ /* 0x000fc600036224ff */
[----:B------:R-:W-:Y:S01]  /*f9a0*/  IMAD.WIDE.U32 R26, R74, R38, RZ ;  /* 0x000000264a1a7225 */ /* 0x000fe200078e00ff */
[----:B------:R-:W-:Y:S02]  /*f9b0*/  IADD3.X R70, PT, PT, R31, RZ, RZ, P1, P6 ;  /* 0x000000ff1f467210 */ /* 0x000fe40000fec4ff */
[----:B------:R-:W-:Y:S01]  /*f9c0*/  IADD3 R33, P1, PT, R33, R76, RZ ;  /* 0x0000004c21217210 */ /* 0x000fe20007f3e0ff */
[----:B------:R-:W-:-:S03]  /*f9d0*/  IMAD.WIDE.U32 R18, R77, R58, RZ ;  /* 0x0000003a4d127225 */ /* 0x000fc600078e00ff */
[----:B------:R-:W-:Y:S01]  /*f9e0*/  IADD3.X R70, P1, PT, R70, R75, RZ, P1, !PT ;  /* 0x0000004b46467210 */ /* 0x000fe20000f3e4ff */
[----:B------:R-:W-:Y:S02]  /*f9f0*/  IMAD R63, R77, R59, R56 ;  /* 0x0000003b4d3f7224 */ /* 0x000fe400078e0238 */
[----:B------:R-:W-:-:S04]  /*fa00*/  IMAD.WIDE.U32 R30, R6, R38, RZ ;  /* 0x00000026061e7225 */ /* 0x000fc800078e00ff */
[----:B------:R-:W-:Y:S02]  /*fa10*/  IMAD.IADD R24, R64, 0x1, R55 ;  /* 0x0000000140187824 */ /* 0x000fe400078e0237 */
        /* <DEDUP_REMOVED lines=14> */
[----:B------:R-:W-:-:S04]  /*fb00*/  IMAD.WIDE.U32 R30, R6, R40, RZ ;  /* 0x00000028061e7225 */ /* 0x000fc800078e00ff */
[----:B------:R-:W-:Y:S01]  /*fb10*/  IMAD.WIDE.U32 R62, R18, R34, RZ ;  /* 0x00000022123e7225 */ /* 0x000fe200078e00ff */
[----:B------:R-:W-:Y:S02]  /*fb20*/  IADD3 R76, P0, PT, R31, R56, RZ ;  /* 0x000000381f4c7210 */ /* 0x000fe40007f1e0ff */
[----:B------:R-:W-:Y:S01]  /*fb30*/  IADD3.X R31, P2, P6, R60, RZ, RZ, P2, P1 ;  /* 0x000000ff3c1f7210 */ /* 0x000fe200016424ff */
[----:B------:R-:W-:Y:S01]  /*fb40*/  IMAD.MOV.U32 R26, RZ, RZ, R57 ;  /* 0x000000ffff1a7224 */ /* 0x000fe200078e0039 */
[----:B------:R-:W-:Y:S01]  /*fb50*/  IADD3 RZ, P1, PT, R77, R62, RZ ;  /* 0x0000003e4dff7210 */ /* 0x000fe20007f3e0ff */
[----:B------:R-:W-:Y:S01]  /*fb60*/  IMAD.X R57, RZ, RZ, RZ, P3 ;  /* 0x000000ffff397224 */ /* 0x000fe200018e06ff */
[----:B------:R-:W-:Y:S01]  /*fb70*/  IADD3 R6, P3, PT, R63, R54, RZ ;  /* 0x000000363f067210 */ /* 0x000fe20007f7e0ff */
[----:B------:R-:W-:Y:S01]  /*fb80*/  IMAD.MOV.U32 R56, RZ, RZ, R55 ;  /* 0x000000ffff387224 */ /* 0x000fe200078e0037 */
[----:B------:R-:W-:Y:S01]  /*fb90*/  IADD3.X R75, PT, PT, R61, RZ, RZ, P2, P6 ;  /* 0x000000ff3d4b7210 */ /* 0x000fe200017ec4ff */
[----:B------:R-:W-:Y:S01]  /*fba0*/  IMAD.WIDE.U32.X R26, R74, R41, R26, P0 ;  /* 0x000000294a1a7225 */ /* 0x000fe200000e041a */
[----:B------:R-:W-:-:S02]  /*fbb0*/  IADD3 R4, P6, PT, R29, R4, RZ ;  /* 0x000000041d047210 */ /* 0x000fc40007fde0ff */
[----:B------:R-:W-:Y:S01]  /*fbc0*/  IADD3.X RZ, P2, PT, R69, R6, RZ, P1, !PT ;  /* 0x0000000645ff7210 */ /* 0x000fe20000f5e4ff */
[----:B------:R-:W-:Y:S01]  /*fbd0*/  IMAD.WIDE.U32.X R54, R23, R35, R56, P3 ;  /* 0x0000002317367225 */ /* 0x000fe200018e0438 */
[----:B------:R-:W-:Y:S02]  /*fbe0*/  ISETP.GE.U32.AND P3, PT, R65, R48, PT ;  /* 0x000000304100720c */ /* 0x000fe40003f66070 */
[----:B------:R-:W-:Y:S01]  /*fbf0*/  IADD3 R63, P1, PT, R31, R4, RZ ;  /* 0x000000041f3f7210 */ /* 0x000fe20007f3e0ff */
[----:B------:R-:W-:Y:S01]  /*fc00*/  IMAD.WIDE.U32 R56, R23, R36, RZ ;  /* 0x0000002417387225 */ /* 0x000fe200078e00ff */
[----:B------:R-:W-:Y:S02]  /*fc10*/  ISETP.GE.U32.AND.EX P3, PT, R51, R0, PT, P3 ;  /* 0x000000003300720c */ /* 0x000fe40003f66130 */
[----:B------:R-:W-:Y:S01]  /*fc20*/  IADD3.X R33, P2, PT, RZ, R54, RZ, P2, !PT ;  /* 0x00000036ff217210 */ /* 0x000fe2000175e4ff */
[----:B------:R-:W-:Y:S01]  /*fc30*/  IMAD.X R24, R28, 0x1, R21, P6 ;  /* 0x000000011c187824 */ /* 0x000fe200030e0615 */
[----:B------:R-:W-:-:S02]  /*fc40*/  IADD3 R63, P0, PT, R63, R30, RZ ;  /* 0x0000001e3f3f7210 */ /* 0x000fc40007f1e0ff */
[----:B------:R-:W-:Y:S01]  /*fc50*/  SEL R69, RZ, 0x1, P3 ;  /* 0x00000001ff457807 */ /* 0x000fe20001800000 */
[----:B------:R-:W-:Y:S01]  /*fc60*/  IMAD.WIDE.U32 R30, P3, R18, R37, R56 ;  /* 0x00000025121e7225 */ /* 0x000fe20007860038 */
[----:B------:R-:W-:Y:S02]  /*fc70*/  IADD3.X R6, PT, PT, RZ, RZ, RZ, P4, P5 ;  /* 0x000000ffff067210 */ /* 0x000fe400027ea4ff */
[----:B------:R-:W-:Y:S01]  /*fc80*/  IADD3 R46, P4, PT, R46, R69, RZ ;  /* 0x000000452e2e7210 */ /* 0x000fe20007f9e0ff */
        /* <DEDUP_REMOVED lines=11> */
[----:B------:R-:W-:Y:S01]  /*fd40*/  IADD3.X R61, P2, PT, R61, R70, RZ, P2, !PT ;  /* 0x000000463d3d7210 */ /* 0x000fe2000175e4ff */
[----:B------:R-:W-:Y:S01]  /*fd50*/  IMAD.WIDE.U32 R54, R23, R38, RZ ;  /* 0x0000002617367225 */ /* 0x000fe200078e00ff */
[----:B------:R-:W-:-:S02]  /*fd60*/  IADD3.X R69, P3, P6, R26, RZ, RZ, P0, P1 ;  /* 0x000000ff1a457210 */ /* 0x000fc400006624ff */
[----:B------:R-:W-:Y:S01]  /*fd70*/  IADD3.X R61, P5, PT, R61, R28, RZ, P5, !PT ;  /* 0x0000001c3d3d7210 */ /* 0x000fe20002fbe4ff */
[----:B------:R-:W-:Y:S01]  /*fd80*/  IMAD.IADD R28, R64, 0x1, R3 ;  /* 0x00000001401c7824 */ /* 0x000fe200078e0203 */
[----:B------:R-:W-:Y:S01]  /*fd90*/  IADD3 R32, P0, P1, R73, R2, R32 ;  /* 0x0000000249207210 */ /* 0x000fe2000791e020 */
[----:B------:R-:W-:Y:S01]  /*fda0*/  IMAD.WIDE.U32 R2, R18, R38, RZ ;  /* 0x0000002612027225 */ /* 0x000fe200078e00ff */
[----:B------:R-:W-:Y:S02]  /*fdb0*/  IADD3.X R73, PT, PT, R27, RZ, RZ, P3, P6 ;  /* 0x000000ff1b497210 */ /* 0x000fe40001fec4ff */
[----:B------:R-:W-:Y:S01]  /*fdc0*/  IADD3.X R30, P3, P6, R30, RZ, RZ, P5, P2 ;  /* 0x000000ff1e1e7210 */ /* 0x000fe20002e644ff */
[----:B------:R-:W-:Y:S01]  /*fdd0*/  IMAD.WIDE.U32 R26, P5, R18, R25, R54 ;  /* 0x00000019121a7225 */ /* 0x000fe200078a0036 */
[----:B------:R-:W-:Y:S02]  /*fde0*/  IADD3.X R28, PT, PT, RZ, R28, RZ, P0, P1 ;  /* 0x0000001cff1c7210 */ /* 0x000fe400007e24ff */
[----:B------:R-:W-:Y:S01]  /*fdf0*/  IADD3 R55, P0, PT, R30, R63, RZ ;  /* 0x0000003f1e377210 */ /* 0x000fe20007f1e0ff */
[----:B------:R-:W-:Y:S01]  /*fe00*/  IMAD.MOV.U32 R56, RZ, RZ, R27 ;  /* 0x000000ffff387224 */ /* 0x000fe200078e001b */
[----:B------:R-:W-:-:S02]  /*fe10*/  IADD3.X R68, PT, PT, R31, RZ, RZ, P3, P6 ;  /* 0x000000ff1f447210 */ /* 0x000fc40001fec4ff */
[----:B------:R-:W-:Y:S01]  /*fe20*/  IADD3 R63, P6, PT, R3, R26, RZ ;  /* 0x0000001a033f7210 */ /* 0x000fe20007fde0ff */
[----:B------:R-:W-:Y:S01]  /*fe30*/  IMAD R26, R61, R58, RZ ;  /* 0x0000003a3d1a7224 */ /* 0x000fe200078e02ff */
[----:B------:R-:W-:Y:S01]  /*fe40*/  IADD3 R64, P3, PT, R55, R2, RZ ;  /* 0x0000000237407210 */ /* 0x000fe20007f7e0ff */
[----:B------:R-:W-:Y:S01]  /*fe50*/  IMAD.WIDE.U32 R2, R33, R58, RZ ;  /* 0x0000003a21027225 */ /* 0x000fe200078e00ff */
[----:B------:R-:W-:Y:S02]  /*fe60*/  ISETP.GE.U32.AND P4, PT, R53, R46, PT ;  /* 0x0000002e3500720c */ /* 0x000fe40003f86070 */
[----:B------:R-:W-:Y:S01]  /*fe70*/  IADD3.X R68, P0, PT, R68, R57, RZ, P0, !PT ;  /* 0x0000003944447210 */ /* 0x000fe2000071e4ff */
[----:B------:R-:W-:Y:S01]  /*fe80*/  IMAD.X R57, RZ, RZ, RZ, P5 ;  /* 0x000000ffff397224 */ /* 0x000fe200028e06ff */
[----:B------:R-:W-:Y:S01]  /*fe90*/  ISETP.GE.U32.AND.EX P4, PT, R50, R47, PT, P4 ;  /* 0x0000002f3200720c */ /* 0x000fe20003f86140 */
[----:B------:R-:W-:Y:S01]  /*fea0*/  IMAD R31, R33, R59, R26 ;  /* 0x0000003b211f7224 */ /* 0x000fe200078e021a */
[----:B------:R-:W-:Y:S01]  /*feb0*/  IADD3.X R68, P3, PT, R68, R63, RZ, P3, !PT ;  /* 0x0000003f44447210 */ /* 0x000fe20001f7e4ff */
[----:B------:R-:W-:Y:S01]  /*fec0*/  IMAD.WIDE.U32 R54, R23, R40, RZ ;  /* 0x0000002817367225 */ /* 0x000fe200078e00ff */
[----:B------:R-:W-:-:S02]  /*fed0*/  SEL R26, RZ, 0x1, P4 ;  /* 0x00000001ff1a7807 */ /* 0x000fc40002000000 */
[----:B------:R-:W-:Y:S01]  /*fee0*/  IADD3 R66, P1, P2, R67, R66, R72 ;  /* 0x0000004243427210 */ /* 0x000fe20007a3e048 */
[----:B------:R-:W-:Y:S01]  /*fef0*/  IMAD.IADD R3, R3, 0x1, R31 ;  /* 0x0000000103037824 */ /* 0x000fe200078e021f */
[----:B------:R-:W-:Y:S01]  /*ff00*/  IADD3 R43, P5, PT, R43, R26, RZ ;  /* 0x0000001a2b2b7210 */ /* 0x000fe20007fbe0ff */
[----:B------:R-:W-:Y:S01]  /*ff10*/  IMAD.WIDE.U32.X R56, R23, R25, R56, P6 ;  /* 0x0000001917387225 */ /* 0x000fe200030e0438 */
[----:B------:R-:W-:Y:S02]  /*ff20*/  IADD3 R67, P6, PT, R69, R32, RZ ;  /* 0x0000002045437210 */ /* 0x000fe40007fde0ff */
[----:B------:R-:W-:Y:S01]  /*ff30*/  IADD3.X R16, PT, PT, RZ, R16, RZ, P1, P2 ;  /* 0x00000010ff107210 */ /* 0x000fe20000fe44ff */
[----:B------:R-:W-:Y:S01]  /*ff40*/  IMAD.WIDE.U32 R54, P4, R18, R41, R54 ;  /* 0x0000002912367225 */ /* 0x000fe20007880036 */
[----:B------:R-:W-:-:S03]  /*ff50*/  IADD3 R20, P2, P1, R7, R20, R22 ;  /* 0x0000001407147210 */ /* 0x000fc6000795e016 */
[----:B------:R-:W-:Y:S01]  /*ff60*/  IMAD.WIDE.U32 R30, R18, R40, RZ ;  /* 0x00000028121e7225 */ /* 0x000fe200078e00ff */
[----:B------:R-:W-:Y:S02]  /*ff70*/  IADD3.X R18, P0, P3, R56, RZ, RZ, P3, P0 ;  /* 0x000000ff38127210 */ /* 0x000fe40001b004ff */
[----:B------:R-:W-:Y:S01]  /*ff80*/  IADD3.X R71, PT, PT, RZ, R71, RZ, P2, P1 ;  /* 0x00000047ff477210 */ /* 0x000fe200017e24ff */
[----:B------:R-:W-:Y:S01]  /*ff90*/  IMAD.WIDE.U32 R62, R3, R34, RZ ;  /* 0x00000022033e7225 */ /* 0x000fe200078e00ff */
[----:B------:R-:W-:Y:S02]  /*ffa0*/  IADD3.X R60, PT, PT, R57, RZ, RZ, P0, P3 ;  /* 0x000000ff393c7210 */ /* 0x000fe400007e64ff */
[----:B------:R-:W-:Y:S01]  /*ffb0*/  ISETP.GE.U32.AND P2, PT, R4, R29, PT ;  /* 0x0000001d0400720c */ /* 0x000fe20003f46070 */
[----:B------:R-:W-:Y:S01]  /*ffc0*/  IMAD.X R27, RZ, RZ, RZ, P4 ;  /* 0x000000ffff1b7224 */ /* 0x000fe200020e06ff */
[----:B------:R-:W-:Y:S01]  /*ffd0*/  IADD3 R75, P4, PT, R31, R54, RZ ;  /* 0x000000361f4b7210 */ /* 0x000fe20007f9e0ff */
[----:B------:R-:W-:-:S02]  /*ffe0*/  IMAD.MOV.U32 R26, RZ, RZ, R55 ;  /* 0x000000ffff1a7224 */ /* 0x000fc400078e0037 */
[----:B------:R-:W-:Y:S01]  /*fff0*/  IMAD.WIDE.U32 R54, P3, R2, R35, R62 ;  /* 0x0000002302367225 */ /* 0x000fe2000786003e */
[----:B------:R-:W-:-:S03]  /*10000*/  IADD3 R63, P0, PT, R18, R67, RZ ;  /* 0x00000043123f7210 */ /* 0x000fc60007f1e0ff */
[----:B------:R-:W-:Y:S01]  /*10010*/  IMAD.X R69, R73, 0x1, R28, P6 ;  /* 0x0000000149457824 */ /* 0x000fe200030e061c */
[----:B------:R-:W-:Y:S01]  /*10020*/  IADD3 R18, P6, PT, R63, R30, RZ ;  /* 0x0000001e3f127210 */ /* 0x000fe20007fde0ff */
[----:B------:R-:W-:-:S03]  /*10030*/  IMAD.WIDE.U32 R56, R2, R34, RZ ;  /* 0x0000002202387225 */ /* 0x000fc600078e00ff */
[----:B------:R-:W-:Y:S01]  /*10040*/  IADD3.X R62, P0, PT, R60, R69, RZ, P0, !PT ;  /* 0x000000453c3e7210 */ /* 0x000fe2000071e4ff */
[----:B------:R-:W-:Y:S01]  /*10050*/  IMAD.WIDE.U32.X R26, R23, R41, R26, P4 ;  /* 0x00000029171a7225 */ /* 0x000fe200020e041a */
[----:B------:R-:W-:Y:S02]  /*10060*/  IADD3 R60, P4, PT, R57, R54, RZ ;  /* 0x00000036393c7210 */ /* 0x000fe40007f9e0ff */
[----:B------:R-:W-:Y:S01]  /*10070*/  IADD3.X R62, P6, PT, R62, R75, RZ, P6, !PT ;  /* 0x0000004b3e3e7210 */ /* 0x000fe200037de4ff */
        /* <DEDUP_REMOVED lines=29> */
[----:B------:R-:W-:Y:S01]  /*10250*/  IMAD.WIDE.U32 R32, R3, R40, RZ ;  /* 0x0000002803207225 */ /* 0x000fe200078e00ff */
[----:B------:R-:W-:Y:S02]  /*10260*/  IADD3 R54, P0, PT, R7, R28, RZ ;  /* 0x0000001c07367210 */ /* 0x000fe40007f1e0ff */
[----:B------:R-:W-:Y:S01]  /*10270*/  IADD3.X R55, P3, PT, R55, R62, RZ, P3, !PT ;  /* 0x0000003e37377210 */ /* 0x000fe20001f7e4ff */
[----:B------:R-:W-:Y:S01]  /*10280*/  IMAD R4, R61, R58, RZ ;  /* 0x0000003a3d047224 */ /* 0x000fe200078e02ff */
[----:B------:R-:W-:Y:S01]  /*10290*/  IADD3 R63, P4, PT, R63, R66, RZ ;  /* 0x000000423f3f7210 */ /* 0x000fe20007f9e0ff */
[----:B------:R-:W-:Y:S01]  /*102a0*/  IMAD.X R27, RZ, RZ, RZ, P1 ;  /* 0x000000ffff1b7224 */ /* 0x000fe200008e06ff */
[----:B------:R-:W-:Y:S01]  /*102b0*/  IADD3 R18, P1, PT, R29, R30, RZ ;  /* 0x0000001e1d127210 */ /* 0x000fe20007f3e0ff */
[----:B------:R-:W-:-:S02]  /*102c0*/  IMAD R67, R57, R59, R4 ;  /* 0x0000003b39437224 */ /* 0x000fc400078e0204 */
[----:B------:R-:W-:Y:S01]  /*102d0*/  IMAD.WIDE.U32 R58, R57, R58, RZ ;  /* 0x0000003a393a7225 */ /* 0x000fe200078e00ff */
[----:B------:R-:W-:-:S03]  /*102e0*/  IADD3.X R55, P0, PT, R55, R18, RZ, P0, !PT ;  /* 0x0000001237377210 */ /* 0x000fc6000071e4ff */
[----:B------:R-:W-:-:S04]  /*102f0*/  IMAD.WIDE.U32 R28, P6, R2, R41, R32 ;  /* 0x00000029021c7225 */ /* 0x000fc800078c0020 */
[----:B------:R-:W-:-:S04]  /*10300*/  IMAD.WIDE.U32 R22, R2, R40, RZ ;  /* 0x0000002802167225 */ /* 0x000fc800078e00ff */
[----:B------:R-:W-:Y:S02]  /*10310*/  IMAD.MOV.U32 R26, RZ, RZ, R31 ;  /* 0x000000ffff1a7224 */ /* 0x000fe400078e001f */
[----:B------:R-:W-:Y:S02]  /*10320*/  IMAD.IADD R4, R59, 0x1, R67 ;  /* 0x000000013b047824 */ /* 0x000fe400078e0243 */
[----:B------:R-:W-:Y:S01]  /*10330*/  IMAD.X R31, RZ, RZ, RZ, P6 ;  /* 0x000000ffff1f7224 */ /* 0x000fe200030e06ff */
[----:B------:R-:W-:Y:S01]  /*10340*/  IADD3 R62, P6, PT, R23, R28, RZ ;  /* 0x0000001c173e7210 */ /* 0x000fe20007fde0ff */
        /* <DEDUP_REMOVED lines=11> */
[----:B------:R-:W-:Y:S01]  /*10400*/  ISETP.GE.U32.AND.EX P1, PT, R67, R16, PT, P1 ;  /* 0x000000104300720c */ /* 0x000fe20003f26110 */
[----:B------:R-:W-:-:S04]  /*10410*/  IMAD.WIDE.U32 R28, R58, R34, RZ ;  /* 0x000000223a1c7225 */ /* 0x000fc800078e00ff */
[----:B------:R-:W-:Y:S01]  /*10420*/  IMAD.X R59, R60, 0x1, R67, P6 ;  /* 0x000000013c3b7824 */ /* 0x000fe200030e0643 */
[----:B------:R-:W-:Y:S01]  /*10430*/  IADD3 R30, P6, PT, R29, R32, RZ ;  /* 0x000000201d1e7210 */ /* 0x000fe20007fde0ff */
        /* <DEDUP_REMOVED lines=8> */
[----:B------:R-:W-:-:S03]  /*104c0*/  IADD3.X R33, P3, PT, R33, R62, RZ, P3, !PT ;  /* 0x0000003e21217210 */ /* 0x000fc60001f7e4ff */
[----:B------:R-:W-:Y:S01]  /*104d0*/  IMAD.WIDE.U32 R28, P6, R58, R37, R26 ;  /* 0x000000253a1c7225 */ /* 0x000fe200078c001a */
[----:B------:R-:W-:Y:S02]  /*104e0*/  IADD3.X R7, P4, PT, RZ, R22, RZ, P4, !PT ;  /* 0x00000016ff077210 */ /* 0x000fe4000279e4ff */
[----:B------:R-:W-:Y:S01]  /*104f0*/  IADD3.X R22, P3, P0, R2, RZ, RZ, P3, P0 ;  /* 0x000000ff02167210 */ /* 0x000fe200018604ff */
[----:B------:R-:W-:-:S04]  /*10500*/  IMAD.WIDE.U32 R26, R58, R36, RZ ;  /* 0x000000243a1a7225 */ /* 0x000fc800078e00ff */
[----:B------:R-:W-:Y:S01]  /*10510*/  IMAD.X R16, RZ, RZ, R23, P4 ;  /* 0x000000ffff107224 */ /* 0x000fe200020e0617 */
[----:B------:R-:W-:Y:S01]  /*10520*/  IADD3 R23, P4, PT, R7, R54, RZ ;  /* 0x0000003607177210 */ /* 0x000fe20007f9e0ff */
[----:B------:R-:W-:Y:S01]  /*10530*/  IMAD.X R31, RZ, RZ, RZ, P6 ;  /* 0x000000ffff1f7224 */ /* 0x000fe200030e06ff */
[----:B------:R-:W-:Y:S01]  /*10540*/  IADD3 R57, P6, PT, R27, R28, RZ ;  /* 0x0000001c1b397210 */ /* 0x000fe20007fde0ff */
[----:B------:R-:W-:Y:S01]  /*10550*/  IMAD.MOV.U32 R30, RZ, RZ, R29 ;  /* 0x000000ffff1e7224 */ /* 0x000fe200078e001d */
[----:B------:R-:W-:Y:S02]  /*10560*/  SEL R7, RZ, 0x1, P1 ;  /* 0x00000001ff077807 */ /* 0x000fe40000800000 */
        /* <DEDUP_REMOVED lines=8> */
[----:B------:R-:W-:Y:S02]  /*105f0*/  ISETP.GE.U32.AND.EX P3, PT, R24, R21, PT, P2 ;  /* 0x000000151800720c */ /* 0x000fe40003f66120 */
        /* <DEDUP_REMOVED lines=15> */
[----:B------:R-:W-:-:S02]  /*106f0*/  SEL R24, RZ, 0x1, P6 ;  /* 0x00000001ff187807 */ /* 0x000fc40003000000 */
[----:B------:R-:W-:Y:S01]  /*10700*/  IADD3.X R32, P3, PT, R7, R26, RZ, P3, !PT ;  /* 0x0000001a07207210 */ /* 0x000fe20001f7e4ff */
[----:B------:R-:W-:Y:S01]  /*10710*/  IMAD.WIDE.U32 R26, P6, R58, R41, R2 ;  /* 0x000000293a1a7225 */ /* 0x000fe200078c0002 */
[----:B------:R-:W-:Y:S02]  /*10720*/  IADD3 R24, P0, PT, R24, R31, RZ ;  /* 0x0000001f18187210 */ /* 0x000fe40007f1e0ff */
[----:B------:R-:W-:Y:S01]  /*10730*/  ISETP.GE.U32.AND.EX P2, PT, R18, R71, PT, P2 ;  /* 0x000000471200720c */ /* 0x000fe20003f46120 */
[----:B------:R-:W-:-:S04]  /*10740*/  IMAD.WIDE.U32.X R2, R4, R25, R28, P4 ;  /* 0x0000001904027225 */ /* 0x000fc800020e041c */
[----:B------:R-:W-:Y:S01]  /*10750*/  IMAD.X R7, RZ, RZ, RZ, P6 ;  /* 0x000000ffff077224 */ /* 0x000fe200030e06ff */
[----:B------:R-:W-:Y:S01]  /*10760*/  IADD3.X R2, P3, P1, R2, RZ, RZ, P3, P1 ;  /* 0x000000ff02027210 */ /* 0x000fe200019624ff */
[----:B------:R-:W-:Y:S01]  /*10770*/  IMAD.X R29, RZ, RZ, R18, P0 ;  /* 0x000000ffff1d7224 */ /* 0x000fe200000e0612 */
[----:B------:R-:W-:Y:S01]  /*10780*/  IADD3 R28, P6, P4, R20, R5, R6 ;  /* 0x00000005141c7210 */ /* 0x000fe20007cde006 */
[----:B------:R-:W-:Y:S01]  /*10790*/  IMAD.MOV.U32 R6, RZ, RZ, R27 ;  /* 0x000000ffff067224 */ /* 0x000fe200078e001b */
[----:B------:R-:W-:Y:S01]  /*107a0*/  IADD3.X R5, PT, PT, R3, RZ, RZ, P3, P1 ;  /* 0x000000ff03057210 */ /* 0x000fe20001fe24ff */
[----:B------:R-:W-:Y:S01]  /*107b0*/  IMAD.WIDE.U32 R58, R58, R40, RZ ;  /* 0x000000283a3a7225 */ /* 0x000fe200078e00ff */
[----:B------:R-:W-:Y:S02]  /*107c0*/  ISETP.GE.U32.AND P0, PT, R24, R31, PT ;  /* 0x0000001f1800720c */ /* 0x000fe40003f06070 */
[----:B------:R-:W-:Y:S01]  /*107d0*/  IADD3 R27, P1, PT, R22, R24, RZ ;  /* 0x00000018161b7210 */ /* 0x000fe20007f3e0ff */
[----:B------:R-:W-:Y:S01]  /*107e0*/  IMAD.X R22, RZ, RZ, R45, P5 ;  /* 0x000000ffff167224 */ /* 0x000fe200028e062d */
[----:B------:R-:W-:-:S02]  /*107f0*/  ISETP.GE.U32.AND.EX P0, PT, R29, R18, PT, P0 ;  /* 0x000000121d00720c */ /* 0x000fc40003f06100 */
[----:B------:R-:W-:Y:S01]  /*10800*/  SEL R31, RZ, 0x1, P2 ;  /* 0x00000001ff1f7807 */ /* 0x000fe20001000000 */
[----:B------:R-:W-:Y:S01]  /*10810*/  IMAD.X R18, R30, 0x1, R29, P1 ;  /* 0x000000011e127824 */ /* 0x000fe200008e061d */
[----:B------:R-:W-:Y:S02]  /*10820*/  IADD3 R3, P2, PT, R2, R27, RZ ;  /* 0x0000001b02037210 */ /* 0x000fe40007f5e0ff */
[----:B------:R-:W-:Y:S02]  /*10830*/  ISETP.GE.U32.AND P5, PT, R52, R43, PT ;  /* 0x0000002b3400720c */ /* 0x000fe40003fa6070 */
[----:B------:R-:W-:Y:S02]  /*10840*/  IADD3 R33, P3, PT, R59, R26, RZ ;  /* 0x0000001a3b217210 */ /* 0x000fe40007f7e0ff */
[----:B------:R-:W-:Y:S02]  /*10850*/  SEL R20, RZ, 0x1, P0 ;  /* 0x00000001ff147807 */ /* 0x000fe40000000000 */
[----:B------:R-:W-:-:S02]  /*10860*/  ISETP.GE.U32.AND P0, PT, R27, R24, PT ;  /* 0x000000181b00720c */ /* 0x000fc40003f06070 */
[----:B------:R-:W-:Y:S02]  /*10870*/  IADD3 R59, P1, PT, R3, R58, RZ ;  /* 0x0000003a033b7210 */ /* 0x000fe40007f3e0ff */
[----:B------:R-:W-:Y:S01]  /*10880*/  IADD3.X R2, P2, PT, R5, R18, RZ, P2, !PT ;  /* 0x0000001205027210 */ /* 0x000fe2000175e4ff */
[----:B------:R-:W-:Y:S01]  /*10890*/  IMAD.WIDE.U32.X R4, R4, R41, R6, P3 ;  /* 0x0000002904047225 */ /* 0x000fe200018e0406 */
[----:B------:R-:W-:Y:S02]  /*108a0*/  ISETP.GE.U32.AND.EX P5, PT, R49, R22, PT, P5 ;  /* 0x000000163100720c */ /* 0x000fe40003fa6150 */
[----:B------:R-:W-:Y:S02]  /*108b0*/  ISETP.GE.U32.AND.EX P0, PT, R18, R29, PT, P0 ;  /* 0x0000001d1200720c */ /* 0x000fe40003f06100 */
[----:B------:R-:W-:Y:S02]  /*108c0*/  IADD3.X R33, P1, PT, R2, R33, RZ, P1, !PT ;  /* 0x0000002102217210 */ /* 0x000fe40000f3e4ff */
[----:B------:R-:W-:-:S02]  /*108d0*/  SEL R6, RZ, 0x1, P5 ;  /* 0x00000001ff067807 */ /* 0x000fc40002800000 */
[----:B------:R-:W-:Y:S02]  /*108e0*/  SEL R3, RZ, 0x1, P0 ;  /* 0x00000001ff037807 */ /* 0x000fe40000000000 */
[----:B------:R-:W-:Y:S02]  /*108f0*/  IADD3 R2, P3, P0, R20, R28, R31 ;  /* 0x0000001c14027210 */ /* 0x000fe4000787e01f */
[----:B------:R-:W-:Y:S02]  /*10900*/  IADD3.X R26, P2, P1, R4, RZ, RZ, P1, P2 ;  /* 0x000000ff041a7210 */ /* 0x000fe400009444ff */
[----:B------:R-:W-:Y:S02]  /*10910*/  IADD3.X R19, PT, PT, RZ, R19, RZ, P6, P4 ;  /* 0x00000013ff137210 */ /* 0x000fe400037e84ff */
[----:B------:R-:W-:Y:S02]  /*10920*/  IADD3 R6, P6, PT, R39, R6, RZ ;  /* 0x0000000627067210 */ /* 0x000fe40007fde0ff */
[----:B------:R-:W-:-:S02]  /*10930*/  IADD3 R26, P4, P5, R26, R2, R3 ;  /* 0x000000021a1a7210 */ /* 0x000fc40007d9e003 */
[----:B------:R-:W-:Y:S01]  /*10940*/  IADD3.X R3, PT, PT, RZ, R19, RZ, P3, P0 ;  /* 0x00000013ff037210 */ /* 0x000fe20001fe04ff */
[----:B------:R-:W-:Y:S01]  /*10950*/  IMAD.X R19, RZ, RZ, R44, P6 ;  /* 0x000000ffff137224 */ /* 0x000fe200030e062c */
[----:B------:R-:W-:Y:S02]  /*10960*/  IADD3.X R4, PT, PT, R5, RZ, RZ, P2, P1 ;  /* 0x000000ff05047210 */ /* 0x000fe400017e24ff */
[----:B------:R-:W-:Y:S02]  /*10970*/  ISETP.GE.U32.AND P1, PT, R9, R6, PT ;  /* 0x000000060900720c */ /* 0x000fe40003f26070 */
[----:B------:R-:W-:Y:S02]  /*10980*/  IADD3.X R28, PT, PT, R4, R3, RZ, P4, P5 ;  /* 0x00000003041c7210 */ /* 0x000fe400027ea4ff */
[----:B------:R-:W-:Y:S02]  /*10990*/  ISETP.GE.U32.AND.EX P1, PT, R42, R19, PT, P1 ;  /* 0x000000132a00720c */ /* 0x000fe40003f26110 */
[----:B------:R-:W-:-:S02]  /*109a0*/  IADD3 R3, P2, PT, -R48, R65, RZ ;  /* 0x0000004130037210 */ /* 0x000fc40007f5e1ff */
[----:B------:R-:W-:Y:S02]  /*109b0*/  IADD3 R5, P3, PT, R53, -R46, RZ ;  /* 0x8000002e35057210 */ /* 0x000fe40007f7e0ff */
[----:B------:R-:W-:Y:S01]  /*109c0*/  IADD3 R7, P4, PT, R52, -R43, RZ ;  /* 0x8000002b34077210 */ /* 0x000fe20007f9e0ff */
[----:B------:R-:W-:Y:S01]  /*109d0*/  IMAD.X R0, R51, 0x1, ~R0, P2 ;  /* 0x0000000133007824 */ /* 0x000fe200010e0e00 */
        /* <DEDUP_REMOVED lines=12> */
[----:B------:R-:W-:Y:S02]  /*10aa0*/  ISETP.GE.U32.AND P1, PT, R22, R3, PT ;  /* 0x000000031600720c */ /* 0x000fe40003f26070 */
[----:B------:R-:W-:Y:S02]  /*10ab0*/  IADD3 R20, P2, P4, R5, R36, R20 ;  /* 0x0000002405147210 */ /* 0x000fe40007c5e014 */
[----:B------:R-:W-:Y:S02]  /*10ac0*/  ISETP.GE.U32.AND.EX P1, PT, R29, R0, PT, P1 ;  /* 0x000000001d00720c */ /* 0x000fe40003f26110 */
        /* <DEDUP_REMOVED lines=30> */
.L_x_308:
        /* <DEDUP_REMOVED lines=30> */
.L_x_309:
        /* <DEDUP_REMOVED lines=21> */
.L_x_310:
        /* <DEDUP_REMOVED lines=41> */
[----:B------:R-:W-:-:S03]  /*11270*/  UPLOP3.LUT UP0, UPT, UPT, UPT, UPT, 0x80, 0x8 ;  /* 0x000000000008789c */ /* 0x000fc60003f0f070 */
        /* <DEDUP_REMOVED lines=16> */
.L_x_311:
[----:B------:R-:W-:Y:S01]  /*11380*/  ISETP.GE.U32.AND P0, PT, R45, R34, PT ;  /* 0x000000222d00720c */ /* 0x000fe20003f06070 */
[----:B------:R-:W-:-:S03]  /*11390*/  UPLOP3.LUT UP0, UPT, UPT, UPT, UPT, 0x80, 0x8 ;  /* 0x000000000008789c */ /* 0x000fc60003f0f070 */
        /* <DEDUP_REMOVED lines=20> */
.L_x_278:
[----:B------:R-:W-:Y:S02]  /*114e0*/  LOP3.LUT R16, R48, R45, R46, 0xfe, !PT ;  /* 0x0000002d30107212 */ /* 0x000fe400078efe2e */
[----:B------:R-:W-:Y:S02]  /*114f0*/  LOP3.LUT R19, R43, R44, R47, 0xfe, !PT ;  /* 0x0000002c2b137212 */ /* 0x000fe400078efe2f */
[----:B------:R-:W-:-:S04]  /*11500*/  LOP3.LUT P0, RZ, R16, R39, RZ, 0xfc, !PT ;  /* 0x0000002710ff7212 */ /* 0x000fc8000780fcff */
[----:B------:R-:W-:-:S04]  /*11510*/  LOP3.LUT P0, RZ, R19, R42, RZ, 0xfc, P0 ;  /* 0x0000002a13ff7212 */ /* 0x000fc8000000fcff */
[----:B------:R-:W-:-:S13]  /*11520*/  PLOP3.LUT P0, PT, P0, PT, UP0, 0x5d, 0xd5 ;  /* 0x0000000000d5781c */ /* 0x000fda000070eb0d */
[----:B------:R-:W-:Y:S05]  /*11530*/  @P0 BRA `(.L_x_312) ;  /* 0x000000f0002c0947 */ /* 0x000fea0003800000 */
[----:B------:R-:W0:Y:S01]  /*11540*/  LDCU.64 UR4, c[0x3][0xe0] ;  /* 0x00c01c00ff0477ac */ /* 0x000e220008000a00 */
[----:B------:R-:W1:Y:S01]  /*11550*/  LDCU.128 UR8, c[0x3][URZ] ;  /* 0x00c00000ff0877ac */ /* 0x000e620008000c00 */
[----:B0-----:R-:W-:Y:S02]  /*11560*/  IMAD R16, R44, UR4, RZ ;  /* 0x000000042c107c24 */ /* 0x001fe4000f8e02ff */
[----:B-----5:R-:W-:-:S04]  /*11570*/  IMAD.WIDE.U32 R26, R45, UR4, RZ ;  /* 0x000000042d1a7c25 */ /* 0x020fc8000f8e00ff */
[----:B------:R-:W-:-:S04]  /*11580*/  IMAD R19, R45, UR5, R16 ;  /* 0x000000052d137c24 */ /* 0x000fc8000f8e0210 */
[----:B------:R-:W-:-:S04]  /*11590*/  IMAD.IADD R27, R27, 0x1, R19 ;  /* 0x000000011b1b7824 */ /* 0x000fc800078e0213 */
[----:B-1----:R-:W-:-:S04]  /*115a0*/  IMAD.WIDE.U32 R18, R27, UR8, RZ ;  /* 0x000000081b127c25 */ /* 0x002fc8000f8e00ff */
[----:B------:R-:W-:-:S04]  /*115b0*/  IMAD.WIDE.U32 R24, R27, UR10, RZ ;  /* 0x0000000a1b187c25 */ /* 0x000fc8000f8e00ff */
[----:B------:R-:W-:-:S04]  /*115c0*/  IMAD.WIDE.U32 R20, P0, R26, UR9, R18 ;  /* 0x000000091a147c25 */ /* 0x000fc8000f800012 */
[----:B------:R-:W-:-:S04]  /*115d0*/  IMAD.WIDE.U32 R18, R26, UR8, RZ ;  /* 0x000000081a127c25 */ /* 0x000fc8000f8e00ff */
[----:B------:R-:W-:Y:S01]  /*115e0*/  IMAD.X R23, RZ, RZ, RZ, P0 ;  /* 0x000000ffff177224 */ /* 0x000fe200000e06ff */
[----:B------:R-:W-:Y:S01]  /*115f0*/  IADD3 R29, P1, PT, R19, R20, RZ ;  /* 0x00000014131d7210 */ /* 0x000fe20007f3e0ff */
[----:B------:R-:W-:Y:S01]  /*11600*/  IMAD.MOV.U32 R22, RZ, RZ, R21 ;  /* 0x000000ffff167224 */ /* 0x000fe200078e0015 */
[----:B------:R-:W-:Y:S01]  /*11610*/  IADD3 RZ, P0, PT, R45, R18, RZ ;  /* 0x000000122dff7210 */ /* 0x000fe20007f1e0ff */
[----:B------:R-:W-:-:S03]  /*11620*/  IMAD.WIDE.U32 R20, R26, UR10, RZ ;  /* 0x0000000a1a147c25 */ /* 0x000fc6000f8e00ff */
[----:B------:R-:W-:Y:S01]  /*11630*/  IADD3.X RZ, P0, PT, R44, R29, RZ, P0, !PT ;  /* 0x0000001d2cff7210 */ /* 0x000fe2000071e4ff */
[----:B------:R-:W-:-:S04]  /*11640*/  IMAD.WIDE.U32.X R18, R27, UR9, R22, P1 ;  /* 0x000000091b127c25 */ /* 0x000fc800088e0416 */
[----:B------:R-:W-:Y:S01]  /*11650*/  IMAD.WIDE.U32 R24, P2, R26, UR11, R24 ;  /* 0x0000000b1a187c25 */ /* 0x000fe2000f840018 */
[----:B------:R-:W-:-:S03]  /*11660*/  IADD3.X R35, P0, PT, RZ, R18, RZ, P0, !PT ;  /* 0x00000012ff237210 */ /* 0x000fc6000071e4ff */
[----:B------:R-:W-:Y:S01]  /*11670*/  IMAD.X R23, RZ, RZ, RZ, P2 ;  /* 0x000000ffff177224 */ /* 0x000fe200010e06ff */
[----:B------:R-:W-:Y:S01]  /*11680*/  IADD3 R35, P1, PT, R46, R35, RZ ;  /* 0x000000232e237210 */ /* 0x000fe20007f3e0ff */
[----:B------:R-:W-:Y:S01]  /*11690*/  IMAD.X R36, RZ, RZ, R19, P0 ;  /* 0x000000ffff247224 */ /* 0x000fe200000e0613 */
[----:B------:R-:W-:Y:S01]  /*116a0*/  IADD3 R19, P3, PT, R21, R24, RZ ;  /* 0x0000001815137210 */ /* 0x000fe20007f7e0ff */
[----:B------:R-:W-:Y:S01]  /*116b0*/  IMAD.MOV.U32 R22, RZ, RZ, R25 ;  /* 0x000000ffff167224 */ /* 0x000fe200078e0019 */
[----:B------:R-:W-:Y:S02]  /*116c0*/  IADD3 R35, P0, PT, R35, R20, RZ ;  /* 0x0000001423237210 */ /* 0x000fe40007f1e0ff */
[----:B------:R-:W-:Y:S01]  /*116d0*/  IADD3.X R36, P1, PT, R47, R36, RZ, P1, !PT ;  /* 0x000000242f247210 */ /* 0x000fe20000f3e4ff */
[----:B------:R-:W-:-:S03]  /*116e0*/  IMAD.WIDE.U32.X R22, R27, UR11, R22, P3 ;  /* 0x0000000b1b167c25 */ /* 0x000fc600098e0416 */
[----:B------:R-:W-:Y:S01]  /*116f0*/  IADD3.X R36, P0, PT, R36, R19, RZ, P0, !PT ;  /* 0x0000001324247210 */ /* 0x000fe2000071e4ff */
[----:B------:R-:W-:Y:S01]  /*11700*/  IMAD.WIDE.U32 R20, R35, UR4, RZ ;  /* 0x0000000423147c25 */ /* 0x000fe2000f8e00ff */
[----:B------:R-:W0:Y:S03]  /*11710*/  LDC.64 R18, c[0x3][0x10] ;  /* 0x00c00400ff127b82 */ /* 0x000e260000000a00 */
[----:B------:R-:W-:-:S04]  /*11720*/  IMAD R16, R36, UR4, RZ ;  /* 0x0000000424107c24 */ /* 0x000fc8000f8e02ff */
[----:B------:R-:W-:-:S04]  /*11730*/  IMAD R29, R35, UR5, R16 ;  /* 0x00000005231d7c24 */ /* 0x000fc8000f8e0210 */
[----:B------:R-:W-:Y:S01]  /*11740*/  IMAD.IADD R16, R21, 0x1, R29 ;  /* 0x0000000115107824 */ /* 0x000fe200078e021d */
[----:B------:R-:W-:Y:S01]  /*11750*/  IADD3.X R21, P0, P1, R22, RZ, RZ, P0, P1 ;  /* 0x000000ff16157210 */ /* 0x000fe200001024ff */
[----:B------:R-:W-:-:S03]  /*11760*/  IMAD.WIDE.U32 R28, R20, UR8, RZ ;  /* 0x00000008141c7c25 */ /* 0x000fc6000f8e00ff */
[----:B------:R-:W-:Y:S01]  /*11770*/  IADD3.X R34, PT, PT, R23, RZ, RZ, P0, P1 ;  /* 0x000000ff17227210 */ /* 0x000fe200007e24ff */
[----:B------:R-:W-:Y:S01]  /*11780*/  IMAD.WIDE.U32 R24, R16, UR8, RZ ;  /* 0x0000000810187c25 */ /* 0x000fe2000f8e00ff */
[----:B------:R-:W-:Y:S02]  /*11790*/  IADD3 RZ, P0, PT, R35, R28, RZ ;  /* 0x0000001c23ff7210 */ /* 0x000fe40007f1e0ff */
[----:B------:R-:W-:Y:S01]  /*117a0*/  IADD3 R21, P3, PT, R48, R21, RZ ;  /* 0x0000001530157210 */ /* 0x000fe20007f7e0ff */
[----:B------:R-:W-:-:S03]  /*117b0*/  IMAD.WIDE.U32 R30, P2, R20, UR9, R24 ;  /* 0x00000009141e7c25 */ /* 0x000fc6000f840018 */
[----:B------:R-:W-:Y:S01]  /*117c0*/  IADD3.X R34, P3, PT, R43, R34, RZ, P3, !PT ;  /* 0x000000222b227210 */ /* 0x000fe20001f7e4ff */
[----:B0-----:R-:W-:-:S04]  /*117d0*/  IMAD.WIDE.U32 R24, R27, R18, RZ ;  /* 0x000000121b187225 */ /* 0x001fc800078e00ff */
        /* <DEDUP_REMOVED lines=11> */
[----:B------:R-:W-:-:S03]  /*11890*/  IMAD.WIDE.U32 R22, R20, UR10, RZ ;  /* 0x0000000a14167c25 */ /* 0x000fc6000f8e00ff */
[----:B------:R-:W-:Y:S01]  /*118a0*/  IADD3.X R21, P2, PT, R34, R35, RZ, P2, !PT ;  /* 0x0000002322157210 */ /* 0x000fe2000175e4ff */
[----:B------:R-:W-:-:S04]  /*118b0*/  IMAD.WIDE.U32 R32, P6, R20, UR11, R30 ;  /* 0x0000000b14207c25 */ /* 0x000fc8000f8c001e */
[----:B------:R-:W-:Y:S01]  /*118c0*/  IMAD.X R38, RZ, RZ, R25, P0 ;  /* 0x000000ffff267224 */ /* 0x000fe200000e0619 */
[----:B------:R-:W-:Y:S01]  /*118d0*/  IADD3 R43, P0, PT, R43, R24, RZ ;  /* 0x000000182b2b7210 */ /* 0x000fe20007f1e0ff */
[----:B------:R-:W-:Y:S01]  /*118e0*/  IMAD.X R31, RZ, RZ, RZ, P1 ;  /* 0x000000ffff1f7224 */ /* 0x000fe200008e06ff */
[----:B------:R-:W-:Y:S01]  /*118f0*/  IADD3 R23, P5, PT, R23, R32, RZ ;  /* 0x0000002017177210 */ /* 0x000fe20007fbe0ff */
[----:B------:R-:W-:Y:S01]  /*11900*/  IMAD.MOV.U32 R30, RZ, RZ, R29 ;  /* 0x000000ffff1e7224 */ /* 0x000fe200078e001d */
        /* <DEDUP_REMOVED lines=27> */
[----:B------:R-:W-:-:S04]  /*11ac0*/  IMAD.WIDE.U32 R34, R20, R18, RZ ;  /* 0x0000001214227225 */ /* 0x000fc800078e00ff */
[----:B------:R-:W-:-:S04]  /*11ad0*/  IMAD.WIDE.U32 R30, P5, R26, R23, R28 ;  /* 0x000000171a1e7225 */ /* 0x000fc800078a001c */
[----:B------:R-:W-:Y:S01]  /*11ae0*/  IMAD.X R39, RZ, RZ, RZ, P6 ;  /* 0x000000ffff277224 */ /* 0x000fe200030e06ff */
[----:B------:R-:W-:Y:S01]  /*11af0*/  IADD3.X R25, P1, P6, R32, RZ, RZ, P1, P0 ;  /* 0x000000ff20197210 */ /* 0x000fe20000e204ff */
[----:B------:R-:W-:Y:S01]  /*11b00*/  IMAD.WIDE.U32 R28, R26, R22, RZ ;  /* 0x000000161a1c7225 */ /* 0x000fe200078e00ff */
[----:B------:R-:W-:Y:S02]  /*11b10*/  IADD3 R46, P0, PT, R35, R36, RZ ;  /* 0x00000024232e7210 */ /* 0x000fe40007f1e0ff */
[----:B------:R-:W-:Y:S01]  /*11b20*/  IADD3.X R35, PT, PT, R33, RZ, RZ, P1, P6 ;  /* 0x000000ff21237210 */ /* 0x000fe20000fec4ff */
[----:B------:R-:W-:-:S04]  /*11b30*/  IMAD.WIDE.U32.X R40, R21, UR9, R42, P3 ;  /* 0x0000000915287c25 */ /* 0x000fc800098e042a */
[----:B------:R-:W-:Y:S01]  /*11b40*/  IMAD.MOV.U32 R38, RZ, RZ, R37 ;  /* 0x000000ffff267224 */ /* 0x000fe200078e0025 */
[----:B------:R-:W-:Y:S01]  /*11b50*/  IADD3 R37, P1, PT, R29, R30, RZ ;  /* 0x0000001e1d257210 */ /* 0x000fe20007f3e0ff */
[----:B------:R-:W-:Y:S01]  /*11b60*/  IMAD.X R33, RZ, RZ, RZ, P5 ;  /* 0x000000ffff217224 */ /* 0x000fe200028e06ff */
[----:B------:R-:W-:Y:S01]  /*11b70*/  IADD3.X R43, P2, PT, RZ, R40, RZ, P2, !PT ;  /* 0x00000028ff2b7210 */ /* 0x000fe2000175e4ff */
[----:B------:R-:W-:Y:S01]  /*11b80*/  IMAD.MOV.U32 R32, RZ, RZ, R31 ;  /* 0x000000ffff207224 */ /* 0x000fe200078e001f */
[----:B------:R-:W-:Y:S01]  /*11b90*/  IADD3 R30, P6, PT, R45, R28, RZ ;  /* 0x0000001c2d1e7210 */ /* 0x000fe20007fde0ff */
        /* <DEDUP_REMOVED lines=9> */
[----:B------:R-:W-:-:S03]  /*11c30*/  IADD3.X R25, P2, PT, R25, R46, RZ, P2, !PT ;  /* 0x0000002e19197210 */ /* 0x000fc6000175e4ff */
[----:B------:R-:W-:-:S04]  /*11c40*/  IMAD.WIDE.U32 R28, R24, UR10, RZ ;  /* 0x0000000a181c7c25 */ /* 0x000fc8000f8e00ff */
[----:B------:R-:W-:Y:S01]  /*11c50*/  IMAD.X R37, RZ, RZ, RZ, P3 ;  /* 0x000000ffff257224 */ /* 0x000fe200018e06ff */
[----:B------:R-:W-:Y:S01]  /*11c60*/  IADD3 R35, P5, PT, R29, R32, RZ ;  /* 0x000000201d237210 */ /* 0x000fe20007fbe0ff */
[-C--:B------:R-:W-:Y:S01]  /*11c70*/  IMAD.WIDE.U32.X R30, R16, R19.reuse, R38, P0 ;  /* 0x00000013101e7225 */ /* 0x080fe200000e0426 */
[----:B------:R-:W-:Y:S02]  /*11c80*/  IADD3 R43, P0, PT, R43, R34, RZ ;  /* 0x000000222b2b7210 */ /* 0x000fe40007f1e0ff */
[----:B------:R-:W-:Y:S01]  /*11c90*/  IADD3.X R34, P4, P6, R26, RZ, RZ, P6, P4 ;  /* 0x000000ff1a227210 */ /* 0x000fe200036884ff */
[----:B------:R-:W-:Y:S01]  /*11ca0*/  IMAD.WIDE.U32 R40, P3, R24, R19, R40 ;  /* 0x0000001318287225 */ /* 0x000fe20007860028 */
[----:B------:R-:W-:Y:S02]  /*11cb0*/  IADD3.X R42, P0, PT, R42, R25, RZ, P0, !PT ;  /* 0x000000192a2a7210 */ /* 0x000fe4000071e4ff */
[----:B------:R-:W-:Y:S01]  /*11cc0*/  IADD3.X R46, PT, PT, R27, RZ, RZ, P4, P6 ;  /* 0x000000ff1b2e7210 */ /* 0x000fe200027ec4ff */
[----:B------:R-:W-:Y:S01]  /*11cd0*/  IMAD.X R29, RZ, RZ, RZ, P3 ;  /* 0x000000ffff1d7224 */ /* 0x000fe200018e06ff */
[----:B------:R-:W-:Y:S01]  /*11ce0*/  IADD3 R43, P3, PT, R43, R28, RZ ;  /* 0x0000001c2b2b7210 */ /* 0x000fe20007f7e0ff */
[----:B------:R-:W-:Y:S01]  /*11cf0*/  IMAD.WIDE.U32 R38, R24, R18, RZ ;  /* 0x0000001218267225 */ /* 0x000fe200078e00ff */
[----:B------:R-:W-:-:S02]  /*11d00*/  IADD3.X R25, P1, P2, R30, RZ, RZ, P2, P1 ;  /* 0x000000ff1e197210 */ /* 0x000fc400012224ff */
[----:B------:R-:W-:Y:S01]  /*11d10*/  IADD3.X R42, P3, PT, R42, R35, RZ, P3, !PT ;  /* 0x000000232a2a7210 */ /* 0x000fe20001f7e4ff */
[----:B------:R-:W-:Y:S01]  /*11d20*/  IMAD.MOV.U32 R36, RZ, RZ, R33 ;  /* 0x000000ffff247224 */ /* 0x000fe200078e0021 */
[----:B------:R-:W-:Y:S01]  /*11d30*/  IADD3 R50, P4, PT, R39, R40, RZ ;  /* 0x0000002827327210 */ /* 0x000fe20007f9e0ff */
[----:B------:R-:W-:Y:S01]  /*11d40*/  IMAD.WIDE.U32 R32, R16, R22, RZ ;  /* 0x0000001610207225 */ /* 0x000fe200078e00ff */
[----:B------:R-:W-:Y:S02]  /*11d50*/  IADD3.X R39, PT, PT, R31, RZ, RZ, P1, P2 ;  /* 0x000000ff1f277210 */ /* 0x000fe40000fe44ff */
[----:B------:R-:W-:Y:S01]  /*11d60*/  IADD3 R25, P1, PT, R25, R34, RZ ;  /* 0x0000002219197210 */ /* 0x000fe20007f3e0ff */
[----:B------:R-:W-:Y:S02]  /*11d70*/  IMAD R40, R42, UR4, RZ ;  /* 0x000000042a287c24 */ /* 0x000fe4000f8e02ff */
[----:B------:R-:W-:Y:S02]  /*11d80*/  IMAD.MOV.U32 R28, RZ, RZ, R41 ;  /* 0x000000ffff1c7224 */ /* 0x000fe400078e0029 */
[----:B------:R-:W-:-:S04]  /*11d90*/  IMAD.WIDE.U32 R26, R43, UR4, RZ ;  /* 0x000000042b1a7c25 */ /* 0x000fc8000f8e00ff */
[----:B------:R-:W-:Y:S02]  /*11da0*/  IMAD R41, R43, UR5, R40 ;  /* 0x000000052b297c24 */ /* 0x000fe4000f8e0228 */
[----:B------:R-:W-:-:S04]  /*11db0*/  IMAD.WIDE.U32 R32, P6, R20, R23, R32 ;  /* 0x0000001714207225 */ /* 0x000fc800078c0020 */
[----:B------:R-:W-:-:S04]  /*11dc0*/  IMAD.WIDE.U32 R30, R20, R22, RZ ;  /* 0x00000016141e7225 */ /* 0x000fc800078e00ff */
[----:B------:R-:W-:Y:S01]  /*11dd0*/  IMAD.IADD R20, R27, 0x1, R41 ;  /* 0x000000011b147824 */ /* 0x000fe200078e0229 */
[----:B------:R-:W-:Y:S01]  /*11de0*/  IADD3 R44, P2, PT, R25, R30, RZ ;  /* 0x0000001e192c7210 */ /* 0x000fe20007f5e0ff */
[----:B------:R-:W-:Y:S01]  /*11df0*/  IMAD.WIDE.U32.X R36, R21, UR11, R36, P5 ;  /* 0x0000000b15247c25 */ /* 0x000fe2000a8e0424 */
[----:B------:R-:W-:-:S03]  /*11e00*/  IADD3.X R27, P1, PT, R39, R46, RZ, P1, !PT ;  /* 0x0000002e271b7210 */ /* 0x000fc60000f3e4ff */
[----:B------:R-:W-:Y:S01]  /*11e10*/  IMAD.X R35, RZ, RZ, RZ, P6 ;  /* 0x000000ffff237224 */ /* 0x000fe200030e06ff */
[----:B------:R-:W-:Y:S01]  /*11e20*/  IADD3 R48, P6, PT, R31, R32, RZ ;  /* 0x000000201f307210 */ /* 0x000fe20007fde0ff */
[----:B------:R-:W-:Y:S01]  /*11e30*/  IMAD.WIDE.U32 R40, R20, UR8, RZ ;  /* 0x0000000814287c25 */ /* 0x000fe2000f8e00ff */
[----:B------:R-:W-:-:S03]  /*11e40*/  IADD3.X R25, P0, P3, R36, RZ, RZ, P3, P0 ;  /* 0x000000ff24197210 */ /* 0x000fc60001b004ff */
[----:B------:R-:W-:Y:S01]  /*11e50*/  IMAD.MOV.U32 R34, RZ, RZ, R33 ;  /* 0x000000ffff227224 */ /* 0x000fe200078e0021 */
[----:B------:R-:W-:Y:S01]  /*11e60*/  IADD3 R25, P5, PT, R25, R44, RZ ;  /* 0x0000002c19197210 */ /* 0x000fe20007fbe0ff */
[----:B------:R-:W-:Y:S01]  /*11e70*/  IMAD.WIDE.U32 R32, R26, UR8, RZ ;  /* 0x000000081a207c25 */ /* 0x000fe2000f8e00ff */
[----:B------:R-:W-:Y:S02]  /*11e80*/  IADD3.X R39, PT, PT, R37, RZ, RZ, P0, P3 ;  /* 0x000000ff25277210 */ /* 0x000fe400007e64ff */
[----:B------:R-:W-:Y:S01]  /*11e90*/  IADD3 R38, P3, PT, R25, R38, RZ ;  /* 0x0000002619267210 */ /* 0x000fe20007f7e0ff */
[----:B------:R-:W-:Y:S01]  /*11ea0*/  IMAD.WIDE.U32.X R30, R16, R23, R34, P6 ;  /* 0x00000017101e7225 */ /* 0x000fe200030e0422 */
[----:B------:R-:W-:Y:S02]  /*11eb0*/  IADD3.X R16, P2, PT, R27, R48, RZ, P2, !PT ;  /* 0x000000301b107210 */ /* 0x000fe4000175e4ff */
[----:B------:R-:W-:Y:S01]  /*11ec0*/  IADD3 RZ, P0, PT, R43, R32, RZ ;  /* 0x000000202bff7210 */ /* 0x000fe20007f1e0ff */
[----:B------:R-:W-:Y:S01]  /*11ed0*/  IMAD.WIDE.U32 R40, P6, R26, UR9, R40 ;  /* 0x000000091a287c25 */ /* 0x000fe2000f8c0028 */
[----:B------:R-:W-:-:S02]  /*11ee0*/  IADD3.X R39, P5, PT, R39, R16, RZ, P5, !PT ;  /* 0x0000001027277210 */ /* 0x000fc40002fbe4ff */
[----:B------:R-:W-:Y:S01]  /*11ef0*/  IADD3.X R36, P2, P1, R30, RZ, RZ, P2, P1 ;  /* 0x000000ff1e247210 */ /* 0x000fe200011424ff */
[----:B------:R-:W-:Y:S01]  /*11f00*/  IMAD.WIDE.U32.X R28, R21, R19, R28, P4 ;  /* 0x00000013151c7225 */ /* 0x000fe200020e041c */
[----:B------:R-:W-:Y:S02]  /*11f10*/  IADD3 R25, P4, PT, R33, R40, RZ ;  /* 0x0000002821197210 */ /* 0x000fe40007f9e0ff */
[----:B------:R-:W-:Y:S01]  /*11f20*/  IADD3.X R39, P3, PT, R39, R50, RZ, P3, !PT ;  /* 0x0000003227277210 */ /* 0x000fe20001f7e4ff */
[----:B------:R-:W-:Y:S01]  /*11f30*/  IMAD.X R33, RZ, RZ, RZ, P6 ;  /* 0x000000ffff217224 */ /* 0x000fe200030e06ff */
[----:B------:R-:W-:Y:S01]  /*11f40*/  IADD3.X RZ, P0, PT, R42, R25, RZ, P0, !PT ;  /* 0x000000192aff7210 */ /* 0x000fe2000071e4ff */
[----:B------:R-:W-:Y:S01]  /*11f50*/  IMAD.MOV.U32 R32, RZ, RZ, R41 ;  /* 0x000000ffff207224 */ /* 0x000fe200078e0029 */
[----:B------:R-:W-:Y:S01]  /*11f60*/  IADD3.X R27, P3, P5, R28, RZ, RZ, P3, P5 ;  /* 0x000000ff1c1b7210 */ /* 0x000fe20001d6a4ff */
[----:B------:R-:W-:Y:S01]  /*11f70*/  IMAD.WIDE.U32 R34, R20, UR10, RZ ;  /* 0x0000000a14227c25 */ /* 0x000fe2000f8e00ff */
[----:B------:R-:W-:-:S02]  /*11f80*/  IADD3.X R40, PT, PT, R31, RZ, RZ, P2, P1 ;  /* 0x000000ff1f287210 */ /* 0x000fc400017e24ff */
[----:B------:R-:W-:Y:S01]  /*11f90*/  IADD3.X R37, PT, PT, R29, RZ, RZ, P3, P5 ;  /* 0x000000ff1d257210 */ /* 0x000fe20001fea4ff */
[----:B------:R-:W-:-:S04]  /*11fa0*/  IMAD.WIDE.U32.X R32, R20, UR9, R32, P4 ;  /* 0x0000000914207c25 */ /* 0x000fc8000a0e0420 */
[----:B------:R-:W-:Y:S01]  /*11fb0*/  IMAD.WIDE.U32 R34, P1, R26, UR11, R34 ;  /* 0x0000000b1a227c25 */ /* 0x000fe2000f820022 */
[----:B------:R-:W-:-:S03]  /*11fc0*/  IADD3.X R25, P0, PT, RZ, R32, RZ, P0, !PT ;  /* 0x00000020ff197210 */ /* 0x000fc6000071e4ff */
[----:B------:R-:W-:Y:S01]  /*11fd0*/  IMAD.WIDE.U32 R30, R26, UR10, RZ ;  /* 0x0000000a1a1e7c25 */ /* 0x000fe2000f8e00ff */
[----:B------:R-:W-:-:S03]  /*11fe0*/  IADD3 R25, P2, PT, R25, R38, RZ ;  /* 0x0000002619197210 */ /* 0x000fc60007f5e0ff */
[----:B------:R-:W-:Y:S01]  /*11ff0*/  IMAD.WIDE.U32 R28, R21, R22, RZ ;  /* 0x00000016151c7225 */ /* 0x000fe200078e00ff */
[----:B------:R-:W-:Y:S02]  /*12000*/  IADD3 R31, P4, PT, R31, R34, RZ ;  /* 0x000000221f1f7210 */ /* 0x000fe40007f9e0ff */
[----:B------:R-:W-:Y:S01]  /*12010*/  IADD3 R38, P3, PT, R25, R30, RZ ;  /* 0x0000001e19267210 */ /* 0x000fe20007f7e0ff */
[----:B------:R-:W-:Y:S01]  /*12020*/  IMAD.X R16, RZ, RZ, R33, P0 ;  /* 0x000000ffff107224 */ /* 0x000fe200000e0621 */
[----:B------:R-:W-:Y:S01]  /*12030*/  IADD3 R27, P0, PT, R27, R36, RZ ;  /* 0x000000241b1b7210 */ /* 0x000fe20007f1e0ff */
[----:B------:R-:W-:Y:S02]  /*12040*/  IMAD.X R33, RZ, RZ, RZ, P1 ;  /* 0x000000ffff217224 */ /* 0x000fe400008e06ff */
[----:B------:R-:W-:Y:S01]  /*12050*/  IMAD.MOV.U32 R32, RZ, RZ, R35 ;  /* 0x000000ffff207224 */ /* 0x000fe200078e0023 */
[----:B------:R-:W-:Y:S01]  /*12060*/  IADD3.X R16, P2, PT, R16, R39, RZ, P2, !PT ;  /* 0x0000002710107210 */ /* 0x000fe2000175e4ff */
[----:B------:R-:W-:Y:S01]  /*12070*/  IMAD.WIDE.U32 R28, P1, R24, R23, R28 ;  /* 0x00000017181c7225 */ /* 0x000fe2000782001c */
[----:B------:R-:W-:-:S02]  /*12080*/  IADD3.X R37, P0, PT, R37, R40, RZ, P0, !PT ;  /* 0x0000002825257210 */ /* 0x000fc4000071e4ff */
[----:B------:R-:W-:Y:S01]  /*12090*/  IADD3.X R36, P3, PT, R16, R31, RZ, P3, !PT ;  /* 0x0000001f10247210 */ /* 0x000fe20001f7e4ff */
[----:B------:R-:W-:-:S04]  /*120a0*/  IMAD.WIDE.U32 R24, R24, R22, RZ ;  /* 0x0000001618187225 */ /* 0x000fc800078e00ff */
[----:B------:R-:W-:Y:S01]  /*120b0*/  IMAD.WIDE.U32.X R32, R20, UR11, R32, P4 ;  /* 0x0000000b14207c25 */ /* 0x000fe2000a0e0420 */
[----:B------:R-:W-:-:S03]  /*120c0*/  IADD3 R16, P4, PT, R25, R28, RZ ;  /* 0x0000001c19107210 */ /* 0x000fc60007f9e0ff */
[----:B------:R-:W-:-:S04]  /*120d0*/  IMAD.WIDE.U32 R34, R20, R18, RZ ;  /* 0x0000001214227225 */ /* 0x000fc800078e00ff */
[----:B------:R-:W-:Y:S01]  /*120e0*/  IMAD.X R31, RZ, RZ, RZ, P1 ;  /* 0x000000ffff1f7224 */ /* 0x000fe200008e06ff */
[----:B------:R-:W-:Y:S01]  /*120f0*/  IADD3 R24, P1, PT, R27, R24, RZ ;  /* 0x000000181b187210 */ /* 0x000fe20007f3e0ff */
[----:B------:R-:W-:Y:S01]  /*12100*/  IMAD.MOV.U32 R30, RZ, RZ, R29 ;  /* 0x000000ffff1e7224 */ /* 0x000fe200078e001d */
[----:B------:R-:W-:Y:S01]  /*12110*/  IADD3.X R27, P2, P3, R32, RZ, RZ, P3, P2 ;  /* 0x000000ff201b7210 */ /* 0x000fe20001b444ff */
[C---:B------:R-:W-:Y:S01]  /*12120*/  IMAD.WIDE.U32 R34, P5, R26.reuse, R19, R34 ;  /* 0x000000131a227225 */ /* 0x040fe200078a0022 */
[----:B------:R-:W-:Y:S02]  /*12130*/  IADD3.X R37, P1, PT, R37, R16, RZ, P1, !PT ;  /* 0x0000001025257210 */ /* 0x000fe40000f3e4ff */
[----:B------:R-:W-:Y:S01]  /*12140*/  IADD3.X R16, PT, PT, R33, RZ, RZ, P2, P3 ;  /* 0x000000ff21107210 */ /* 0x000fe200017e64ff */
[----:B------:R-:W-:Y:S01]  /*12150*/  IMAD.WIDE.U32 R28, R26, R18, RZ ;  /* 0x000000121a1c7225 */ /* 0x000fe200078e00ff */
[----:B------:R-:W-:-:S03]  /*12160*/  IADD3 R27, P2, PT, R27, R24, RZ ;  /* 0x000000181b1b7210 */ /* 0x000fc60007f5e0ff */
[----:B------:R-:W-:Y:S01]  /*12170*/  IMAD.WIDE.U32.X R24, R21, R23, R30, P4 ;  /* 0x0000001715187225 */ /* 0x000fe200020e041e */
[----:B------:R-:W-:Y:S02]  /*12180*/  IADD3 R21, P4, PT, R29, R34, RZ ;  /* 0x000000221d157210 */ /* 0x000fe40007f9e0ff */
[----:B------:R-:W-:Y:S01]  /*12190*/  IADD3 R41, P3, PT, R27, R28, RZ ;  /* 0x0000001c1b297210 */ /* 0x000fe20007f7e0ff */
[----:B------:R-:W-:Y:S01]  /*121a0*/  IMAD.X R33, RZ, RZ, RZ, P5 ;  /* 0x000000ffff217224 */ /* 0x000fe200028e06ff */
[----:B------:R-:W-:Y:S01]  /*121b0*/  IADD3.X R16, P2, PT, R16, R37, RZ, P2, !PT ;  /* 0x0000002510107210 */ /* 0x000fe2000175e4ff */
[----:B------:R-:W-:Y:S02]  /*121c0*/  IMAD.MOV.U32 R32, RZ, RZ, R35 ;  /* 0x000000ffff207224 */ /* 0x000fe400078e0023 */
[----:B------:R-:W-:Y:S01]  /*121d0*/  IMAD.WIDE.U32 R30, R20, R22, RZ ;  /* 0x00000016141e7225 */ /* 0x000fe200078e00ff */
[----:B------:R-:W-:Y:S02]  /*121e0*/  IADD3.X R35, P3, PT, R16, R21, RZ, P3, !PT ;  /* 0x0000001510237210 */ /* 0x000fe40001f7e4ff */
[----:B------:R-:W-:Y:S01]  /*121f0*/  IADD3.X R16, P0, P1, R24, RZ, RZ, P1, P0 ;  /* 0x000000ff18107210 */ /* 0x000fe200009004ff */
[----:B------:R-:W-:-:S03]  /*12200*/  IMAD.WIDE.U32.X R28, R20, R19, R32, P4 ;  /* 0x00000013141c7225 */ /* 0x000fc600020e0420 */
        /* <DEDUP_REMOVED lines=53> */
.L_x_313:
        /* <DEDUP_REMOVED lines=21> */
.L_x_314:
[----:B------:R-:W-:Y:S01]  /*126b0*/  LOP3.LUT R16, R25, R27, R24, 0xfe, !PT ;  /* 0x0000001b19107212 */ /* 0x000fe200078efe18 */
[----:B------:R-:W-:Y:S01]  /*126c0*/  IMAD.MOV.U32 R41, RZ, RZ, RZ ;  /* 0x000000ffff297224 */ /* 0x000fe200078e00ff */
[----:B------:R-:W-:Y:S02]  /*126d0*/  LOP3.LUT R18, R20, R26, R21, 0xfe, !PT ;  /* 0x0000001a14127212 */ /* 0x000fe400078efe15 */
[----:B------:R-:W-:Y:S02]  /*126e0*/  CS2R R42, SRZ ;  /* 0x00000000002a7805 */ /* 0x000fe4000001ff00 */
[----:B------:R-:W-:Y:S01]  /*126f0*/  LOP3.LUT P0, RZ, R16, R39, RZ, 0xfc, !PT ;  /* 0x0000002710ff7212 */ /* 0x000fe2000780fcff */
[----:B------:R-:W-:Y:S01]  /*12700*/  IMAD.MOV.U32 R46, RZ, RZ, RZ ;  /* 0x000000ffff2e7224 */ /* 0x000fe200078e00ff */
[----:B------:R-:W-:Y:S01]  /*12710*/  CS2R R60, SRZ ;  /* 0x00000000003c7805 */ /* 0x000fe2000001ff00 */
[----:B------:R-:W-:Y:S01]  /*12720*/  IMAD.MOV.U32 R48, RZ, RZ, RZ ;  /* 0x000000ffff307224 */ /* 0x000fe200078e00ff */
[----:B------:R-:W-:Y:S01]  /*12730*/  LOP3.LUT P0, RZ, R18, R28, RZ, 0xfc, P0 ;  /* 0x0000001c12ff7212 */ /* 0x000fe2000000fcff */
[----:B------:R-:W-:-:S12]  /*12740*/  IMAD.MOV.U32 R59, RZ, RZ, RZ ;  /* 0x000000ffff3b7224 */ /* 0x000fd800078e00ff */
[----:B------:R-:W-:Y:S05]  /*12750*/  @!P0 BRA `(.L_x_315) ;  /* 0x00000040005c8947 */ /* 0x000fea0003800000 */
[----:B------:R-:W-:Y:S01]  /*12760*/  IMAD.MOV.U32 R19, RZ, RZ, 0x1 ;  /* 0x00000001ff137424 */ /* 0x000fe200078e00ff */
[----:B------:R-:W-:Y:S01]  /*12770*/  CS2R R36, SRZ ;  /* 0x0000000000247805 */ /* 0x000fe2000001ff00 */
[----:B------:R-:W-:Y:S01]  /*12780*/  IMAD.MOV.U32 R20, RZ, RZ, -0x3d1 ;  /* 0xfffffc2fff147424 */ /* 0x000fe200078e00ff */
[----:B------:R-:W-:Y:S01]  /*12790*/  CS2R R30, SRZ ;  /* 0x00000000001e7805 */ /* 0x000fe2000001ff00 */
[----:B------:R-:W-:Y:S01]  /*127a0*/  IMAD.MOV.U32 R21, RZ, RZ, -0x2 ;  /* 0xfffffffeff157424 */ /* 0x000fe200078e00ff */
[----:B------:R-:W-:Y:S01]  /*127b0*/  CS2R R26, SRZ ;  /* 0x00000000001a7805 */ /* 0x000fe2000001ff00 */
[----:B------:R-:W-:Y:S01]  /*127c0*/  IMAD.MOV.U32 R43, RZ, RZ, RZ ;  /* 0x000000ffff2b7224 */ /* 0x000fe200078e00ff */
[----:B------:R-:W-:Y:S01]  /*127d0*/  UMOV UR4, URZ ;  /* 0x000000ff00047c82 */ /* 0x000fe20008000000 */
[----:B------:R-:W-:Y:S02]  /*127e0*/  IMAD.MOV.U32 R49, RZ, RZ, 0x1 ;  /* 0x00000001ff317424 */ /* 0x000fe400078e00ff */
        /* <DEDUP_REMOVED lines=8> */
.L_x_317:
[----:B------:R-:W-:Y:S01]  /*12870*/  LOP3.LUT R96, R20, 0x1, RZ, 0xc0, !PT ;  /* 0x0000000114607812 */ /* 0x000fe200078ec0ff */
[----:B------:R-:W-:Y:S01]  /*12880*/  IMAD.MOV.U32 R89, RZ, RZ, 0x1 ;  /* 0x00000001ff597424 */ /* 0x000fe200078e00ff */
        /* <DEDUP_REMOVED lines=16> */
[----:B------:R-:W-:-:S02]  /*12990*/  SEL R25, R20, R39, P0 ;  /* 0x0000002714197207 */ /* 0x000fc40000000000 */
[----:B------:R-:W-:Y:S02]  /*129a0*/  CS2R R38, SRZ ;  /* 0x0000000000267805 */ /* 0x000fe4000001ff00 */
[----:B------:R-:W-:Y:S01]  /*129b0*/  SEL R16, R28, R21, P0 ;  /* 0x000000151c107207 */ /* 0x000fe20000000000 */
[----:B------:R-:W-:Y:S01]  /*129c0*/  IMAD.MOV.U32 R93, RZ, RZ, RZ ;  /* 0x000000ffff5d7224 */ /* 0x000fe200078e00ff */
[----:B------:R-:W-:Y:S01]  /*129d0*/  LOP3.LUT R20, R29, R96, RZ, 0xc0, !PT ;  /* 0x000000601d147212 */ /* 0x000fe200078ec0ff */
[----:B------:R-:W-:Y:S01]  /*129e0*/  IMAD.MOV.U32 R64, RZ, RZ, 0x1 ;  /* 0x00000001ff407424 */ /* 0x000fe200078e00ff */
[----:B------:R-:W-:Y:S01]  /*129f0*/  SEL R18, R21, R28, P0 ;  /* 0x0000001c15127207 */ /* 0x000fe20000000000 */
[----:B------:R-:W-:Y:S01]  /*12a00*/  @!P0 IMAD.MOV R19, RZ, RZ, -R19 ;  /* 0x000000ffff138224 */ /* 0x000fe200078e0a13 */
[----:B------:R-:W-:Y:S01]  /*12a10*/  IADD3 R20, P1, PT, R20, R25, RZ ;  /* 0x0000001914147210 */ /* 0x000fe20007f3e0ff */
[----:B------:R-:W-:Y:S01]  /*12a20*/  IMAD.MOV.U32 R28, RZ, RZ, RZ ;  /* 0x000000ffff1c7224 */ /* 0x000fe200078e00ff */
[----:B------:R-:W-:-:S02]  /*12a30*/  LOP3.LUT R21, R16, R92, RZ, 0xc0, !PT ;  /* 0x0000005c10157212 */ /* 0x000fc400078ec0ff */
[----:B------:R-:W-:Y:S02]  /*12a40*/  CS2R R44, SRZ ;  /* 0x00000000002c7805 */ /* 0x000fe4000001ff00 */
[----:B------:R-:W-:Y:S01]  /*12a50*/  SEL R73, R114, R51, P0 ;  /* 0x0000003372497207 */ /* 0x000fe20000000000 */
[----:B------:R-:W-:Y:S01]  /*12a60*/  VIADD R19, R19, 0x1 ;  /* 0x0000000113137836 */ /* 0x000fe20000000000 */
[----:B------:R-:W-:Y:S01]  /*12a70*/  SEL R41, R26, R37, P0 ;  /* 0x000000251a297207 */ /* 0x000fe20000000000 */
[----:B------:R-:W-:Y:S01]  /*12a80*/  IMAD.X R21, R21, 0x1, R18, P1 ;  /* 0x0000000115157824 */ /* 0x000fe200008e0612 */
[----:B------:R-:W-:Y:S01]  /*12a90*/  SEL R34, R37, R26, P0 ;  /* 0x0000001a25227207 */ /* 0x000fe20000000000 */
[----:B------:R-:W-:Y:S01]  /*12aa0*/  IMAD.MOV.U32 R18, RZ, RZ, RZ ;  /* 0x000000ffff127224 */ /* 0x000fe200078e00ff */
[----:B------:R-:W-:Y:S01]  /*12ab0*/  SEL R67, R40, R49, P0 ;  /* 0x0000003128437207 */ /* 0x000fe20000000000 */
[----:B------:R-:W-:Y:S01]  /*12ac0*/  UMOV UR5, URZ ;  /* 0x000000ff00057c82 */ /* 0x000fe20008000000 */
[----:B------:R-:W-:Y:S01]  /*12ad0*/  SEL R108, R49, R40, P0 ;  /* 0x00000028316c7207 */ /* 0x000fe20000000000 */
[----:B------:R-:W-:Y:S01]  /*12ae0*/  IMAD.MOV.U32 R40, RZ, RZ, RZ ;  /* 0x000000ffff287224 */ /* 0x000fe200078e00ff */
[----:B------:R-:W-:-:S02]  /*12af0*/  SEL R114, R51, R114, P0 ;  /* 0x0000007233727207 */ /* 0x000fc40000000000 */
[----:B------:R-:W-:Y:S02]  /*12b00*/  CS2R R50, SRZ ;  /* 0x0000000000327805 */ /* 0x000fe4000001ff00 */
[----:B------:R-:W-:Y:S02]  /*12b10*/  SEL R109, R33, R36, P0 ;  /* 0x00000024216d7207 */ /* 0x000fe40000000000 */
[----:B------:R-:W-:Y:S02]  /*12b20*/  CS2R R48, SRZ ;  /* 0x0000000000307805 */ /* 0x000fe4000001ff00 */
[----:B------:R-:W-:Y:S01]  /*12b30*/  SEL R102, R36, R33, P0 ;  /* 0x0000002124667207 */ /* 0x000fe20000000000 */
[----:B------:R-:W-:Y:S01]  /*12b40*/  IMAD.MOV.U32 R33, RZ, RZ, RZ ;  /* 0x000000ffff217224 */ /* 0x000fe200078e00ff */
[----:B------:R-:W-:Y:S02]  /*12b50*/  SEL R59, R88, R43, P0 ;  /* 0x0000002b583b7207 */ /* 0x000fe40000000000 */
[----:B------:R-:W-:-:S02]  /*12b60*/  CS2R R36, SRZ ;  /* 0x0000000000247805 */ /* 0x000fc4000001ff00 */
[----:B------:R-:W-:Y:S02]  /*12b70*/  SEL R23, R27, R86, P0 ;  /* 0x000000561b177207 */ /* 0x000fe40000000000 */
[----:B------:R-:W-:Y:S02]  /*12b80*/  SEL R81, R30, R31, P0 ;  /* 0x0000001f1e517207 */ /* 0x000fe40000000000 */
[----:B------:R-:W-:Y:S02]  /*12b90*/  SEL R79, R24, R35, P0 ;  /* 0x00000023184f7207 */ /* 0x000fe40000000000 */
[----:B------:R-:W-:Y:S02]  /*12ba0*/  SEL R26, R35, R24, P0 ;  /* 0x00000018231a7207 */ /* 0x000fe40000000000 */
[----:B------:R-:W-:Y:S02]  /*12bb0*/  CS2R R24, SRZ ;  /* 0x0000000000187805 */ /* 0x000fe4000001ff00 */
[----:B------:R-:W-:-:S02]  /*12bc0*/  SHF.R.U64 R20, R20, 0x1, R21 ;  /* 0x0000000114147819 */ /* 0x000fc40000001215 */
[----:B------:R-:W-:Y:S02]  /*12bd0*/  SEL R88, R43, R88, P0 ;  /* 0x000000582b587207 */ /* 0x000fe40000000000 */
[----:B------:R-:W-:Y:S02]  /*12be0*/  SEL R86, R86, R27, P0 ;  /* 0x0000001b56567207 */ /* 0x000fe40000000000 */
[----:B------:R-:W-:Y:S02]  /*12bf0*/  SEL R30, R31, R30, P0 ;  /* 0x0000001e1f1e7207 */ /* 0x000fe40000000000 */
[----:B------:R-:W-:-:S07]  /*12c00*/  SHF.R.U32.HI R21, RZ, 0x1, R21 ;  /* 0x00000001ff157819 */ /* 0x000fce0000011615 */
.L_x_316:
[----:B------:R-:W-:Y:S01]  /*12c10*/  ISETP.GT.AND P0, PT, R19, RZ, PT ;  /* 0x000000ff1300720c */ /* 0x000fe20003f04270 */
[----:B------:R-:W-:Y:S01]  /*12c20*/  UIADD3 UR5, UPT, UPT, UR5, 0x1, URZ ;  /* 0x0000000105057890 */ /* 0x000fe2000fffe0ff */
[CC--:B------:R-:W-:Y:S02]  /*12c30*/  IADD3 R32, P1, PT, R20.reuse, -R29.reuse, RZ ;  /* 0x8000001d14207210 */ /* 0x0c0fe40007f3e0ff */
[----:B------:R-:W-:Y:S01]  /*12c40*/  SEL R35, RZ, 0x1, !P0 ;  /* 0x00000001ff237807 */ /* 0x000fe20004000000 */
[----:B------:R-:W-:Y:S01]  /*12c50*/  UISETP.NE.AND UP0, UPT, UR5, 0x3e, UPT ;  /* 0x0000003e0500788c */ /* 0x000fe2000bf05270 */
[----:B------:R-:W-:Y:S01]  /*12c60*/  IADD3 R27, P0, PT, -R20, R29, RZ ;  /* 0x0000001d141b7210 */ /* 0x000fe20007f1e1ff */
[----:B------:R-:W-:Y:S01]  /*12c70*/  IMAD.X R75, R21, 0x1, ~R16, P1 ;  /* 0x00000001154b7824 */ /* 0x000fe200008e0e10 */
[----:B------:R-:W-:Y:S02]  /*12c80*/  LOP3.LUT R31, R35, 0x1, R20, 0x8, !PT ;  /* 0x00000001231f7812 */ /* 0x000fe400078e0814 */
[----:B------:R-:W-:Y:S01]  /*12c90*/  ISETP.GE.U32.AND P2, PT, R58, R64, PT ;  /* 0x000000403a00720c */ /* 0x000fe20003f46070 */
[----:B------:R-:W-:Y:S01]  /*12ca0*/  IMAD.X R74, R16, 0x1, ~R21, P0 ;  /* 0x00000001104a7824 */ /* 0x000fe200000e0e15 */
[----:B------:R-:W-:-:S02]  /*12cb0*/  SHF.R.U64 R32, R32, 0x1, R75 ;  /* 0x0000000120207819 */ /* 0x000fc4000000124b */
[----:B------:R-:W-:Y:S02]  /*12cc0*/  LOP3.LUT R42, R20, R35, RZ, 0xc0, !PT ;  /* 0x00000023142a7212 */ /* 0x000fe400078ec0ff */
[----:B------:R-:W-:Y:S02]  /*12cd0*/  IADD3 R31, P4, PT, RZ, -R31, RZ ;  /* 0x8000001fff1f7210 */ /* 0x000fe40007f9e0ff */
[----:B------:R-:W-:Y:S02]  /*12ce0*/  ISETP.GE.U32.AND P3, PT, R89, R93, PT ;  /* 0x0000005d5900720c */ /* 0x000fe40003f66070 */
[----:B------:R-:W-:Y:S02]  /*12cf0*/  ISETP.GE.U32.AND P5, PT, R93, R89, PT ;  /* 0x000000595d00720c */ /* 0x000fe40003fa6070 */
[----:B------:R-:W-:Y:S02]  /*12d00*/  ISETP.GE.U32.AND.EX P2, PT, R72, R51, PT, P2 ;  /* 0x000000334800720c */ /* 0x000fe40003f46120 */
[----:B------:R-:W-:-:S02]  /*12d10*/  SHF.R.U64 R27, R27, 0x1, R74 ;  /* 0x000000011b1b7819 */ /* 0x000fc4000000124a */
[----:B------:R-:W-:Y:S02]  /*12d20*/  IADD3 R22, P1, PT, RZ, -R42, RZ ;  /* 0x8000002aff167210 */ /* 0x000fe40007f3e0ff */
[----:B------:R-:W-:Y:S02]  /*12d30*/  LOP3.LUT R35, R32, R31, RZ, 0xc0, !PT ;  /* 0x0000001f20237212 */ /* 0x000fe400078ec0ff */
[----:B------:R-:W-:Y:S02]  /*12d40*/  ISETP.GE.U32.AND P6, PT, R64, R58, PT ;  /* 0x0000003a4000720c */ /* 0x000fe40003fc6070 */
[----:B------:R-:W-:Y:S02]  /*12d50*/  ISETP.GE.U32.AND.EX P3, PT, R33, R50, PT, P3 ;  /* 0x000000322100720c */ /* 0x000fe40003f66130 */
[----:B------:R-:W-:Y:S02]  /*12d60*/  ISETP.GE.U32.AND.EX P5, PT, R50, R33, PT, P5 ;  /* 0x000000213200720c */ /* 0x000fe40003fa6150 */
[----:B------:R-:W-:-:S02]  /*12d70*/  SEL R43, RZ, 0x1, P2 ;  /* 0x00000001ff2b7807 */ /* 0x000fc40001000000 */
[----:B------:R-:W-:Y:S02]  /*12d80*/  LOP3.LUT R35, R35, R27, R22, 0xf8, !PT ;  /* 0x0000001b23237212 */ /* 0x000fe400078ef816 */
[----:B------:R-:W-:Y:S02]  /*12d90*/  ISETP.GE.U32.AND.EX P6, PT, R51, R72, PT, P6 ;  /* 0x000000483300720c */ /* 0x000fe40003fc6160 */
[----:B------:R-:W-:Y:S02]  /*12da0*/  SEL R27, RZ, 0x1, P3 ;  /* 0x00000001ff1b7807 */ /* 0x000fe40001800000 */
[----:B------:R-:W-:Y:S02]  /*12db0*/  SEL R32, RZ, 0x1, P5 ;  /* 0x00000001ff207807 */ /* 0x000fe40002800000 */
[----:B------:R-:W-:Y:S02]  /*12dc0*/  IADD3 R43, P2, PT, R44, R43, RZ ;  /* 0x0000002b2c2b7210 */ /* 0x000fe40007f5e0ff */
[----:B------:R-:W-:-:S02]  /*12dd0*/  SEL R69, RZ, 0x1, P6 ;  /* 0x00000001ff457807 */ /* 0x000fc40003000000 */
[----:B------:R-:W-:Y:S01]  /*12de0*/  IADD3 R56, P3, PT, R110, R27, RZ ;  /* 0x0000001b6e387210 */ /* 0x000fe20007f7e0ff */
[----:B------:R-:W-:Y:S01]  /*12df0*/  IMAD.X R27, RZ, RZ, -0x1, P1 ;  /* 0xffffffffff1b7424 */ /* 0x000fe200008e06ff */
[----:B------:R-:W-:Y:S01]  /*12e00*/  IADD3 R55, P6, PT, R85, R32, RZ ;  /* 0x0000002055377210 */ /* 0x000fe20007fde0ff */
[----:B------:R-:W-:Y:S01]  /*12e10*/  IMAD.X R32, RZ, RZ, -0x1, P4 ;  /* 0xffffffffff207424 */ /* 0x000fe200020e06ff */
[CC--:B------:R-:W-:Y:S01]  /*12e20*/  ISETP.GE.U32.AND P1, PT, R82.reuse, R43.reuse, PT ;  /* 0x0000002b5200720c */ /* 0x0c0fe20003f26070 */
[----:B------:R-:W-:Y:S01]  /*12e30*/  IMAD.X R52, RZ, RZ, R111, P3 ;  /* 0x000000ffff347224 */ /* 0x000fe200018e066f */
[C---:B------:R-:W-:Y:S01]  /*12e40*/  IADD3 R62, P4, PT, R82.reuse, -R43, RZ ;  /* 0x8000002b523e7210 */ /* 0x040fe20007f9e0ff */
[----:B------:R-:W-:Y:S01]  /*12e50*/  IMAD.X R43, RZ, RZ, R45, P2 ;  /* 0x000000ffff2b7224 */ /* 0x000fe200010e062d */
[----:B------:R-:W-:Y:S01]  /*12e60*/  IADD3 R69, P5, PT, R82, R69, RZ ;  /* 0x0000004552457210 */ /* 0x000fe20007fbe0ff */
[----:B------:R-:W-:Y:S01]  /*12e70*/  IMAD.X R57, RZ, RZ, R39, P6 ;  /* 0x000000ffff397224 */ /* 0x000fe200030e0627 */
[----:B------:R-:W-:-:S02]  /*12e80*/  IADD3 R66, P6, PT, R110, -R55, RZ ;  /* 0x800000376e427210 */ /* 0x000fc40007fde0ff */
[C---:B------:R-:W-:Y:S01]  /*12e90*/  ISETP.GE.U32.AND.EX P1, PT, R38.reuse, R43, PT, P1 ;  /* 0x0000002b2600720c */ /* 0x040fe20003f26110 */
[----:B------:R-:W-:Y:S01]  /*12ea0*/  IMAD.X R43, R38, 0x1, ~R43, P4 ;  /* 0x00000001262b7824 */ /* 0x000fe200020e0e2b */
[CC--:B------:R-:W-:Y:S01]  /*12eb0*/  ISETP.GE.U32.AND P2, PT, R44.reuse, R69.reuse, PT ;  /* 0x000000452c00720c */ /* 0x0c0fe20003f46070 */
[----:B------:R-:W-:Y:S01]  /*12ec0*/  IMAD.X R53, RZ, RZ, R38, P5 ;  /* 0x000000ffff357224 */ /* 0x000fe200028e0626 */
[----:B------:R-:W-:Y:S02]  /*12ed0*/  IADD3 R69, P3, PT, R44, -R69, RZ ;  /* 0x800000452c457210 */ /* 0x000fe40007f7e0ff */
[CC--:B------:R-:W-:Y:S02]  /*12ee0*/  ISETP.GE.U32.AND P4, PT, R85.reuse, R56.reuse, PT ;  /* 0x000000385500720c */ /* 0x0c0fe40003f86070 */
[----:B------:R-:W-:Y:S02]  /*12ef0*/  IADD3 R56, P5, PT, R85, -R56, RZ ;  /* 0x8000003855387210 */ /* 0x000fe40007fbe0ff */
[----:B------:R-:W-:Y:S01]  /*12f00*/  ISETP.NE.U32.AND P0, PT, R42, RZ, PT ;  /* 0x000000ff2a00720c */ /* 0x000fe20003f05070 */
[C---:B------:R-:W-:Y:S01]  /*12f10*/  IMAD.X R42, R45.reuse, 0x1, ~R53, P3 ;  /* 0x000000012d2a7824 */ /* 0x040fe200018e0e35 */
[----:B------:R-:W-:Y:S01]  /*12f20*/  ISETP.GE.U32.AND.EX P2, PT, R45, R53, PT, P2 ;  /* 0x000000352d00720c */ /* 0x000fe20003f46120 */
[C---:B------:R-:W-:Y:S01]  /*12f30*/  IMAD.X R53, R39.reuse, 0x1, ~R52, P5 ;  /* 0x0000000127357824 */ /* 0x040fe200028e0e34 */
[----:B------:R-:W-:Y:S01]  /*12f40*/  ISETP.GE.U32.AND.EX P4, PT, R39, R52, PT, P4 ;  /* 0x000000342700720c */ /* 0x000fe20003f86140 */
[----:B------:R-:W-:Y:S01]  /*12f50*/  IMAD.X R52, R111, 0x1, ~R57, P6 ;  /* 0x000000016f347824 */ /* 0x000fe200030e0e39 */
[----:B------:R-:W-:-:S02]  /*12f60*/  IADD3 R70, P5, PT, -R58, R64, RZ ;  /* 0x000000403a467210 */ /* 0x000fc40007fbe1ff */
[----:B------:R-:W-:Y:S02]  /*12f70*/  IADD3 R54, P6, PT, R58, -R64, RZ ;  /* 0x800000403a367210 */ /* 0x000fe40007fde0ff */
[----:B------:R-:W-:Y:S01]  /*12f80*/  ISETP.GE.U32.AND P3, PT, R110, R55, PT ;  /* 0x000000376e00720c */ /* 0x000fe20003f66070 */
[----:B------:R-:W-:Y:S01]  /*12f90*/  IMAD.X R71, R51, 0x1, ~R72, P5 ;  /* 0x0000000133477824 */ /* 0x000fe200028e0e48 */
[-C--:B------:R-:W-:Y:S01]  /*12fa0*/  IADD3 R63, P5, PT, -R89, R93.reuse, RZ ;  /* 0x0000005d593f7210 */ /* 0x080fe20007fbe1ff */
[----:B------:R-:W-:Y:S01]  /*12fb0*/  IMAD.X R65, R72, 0x1, ~R51, P6 ;  /* 0x0000000148417824 */ /* 0x000fe200030e0e33 */
[----:B------:R-:W-:Y:S01]  /*12fc0*/  LOP3.LUT R76, R20, 0x1, RZ, 0xc0, !PT ;  /* 0x00000001144c7812 */ /* 0x000fe200078ec0ff */
[----:B------:R-:W-:Y:S01]  /*12fd0*/  VIADD R55, R19, 0x1 ;  /* 0x0000000113377836 */ /* 0x000fe20000000000 */
[----:B------:R-:W-:Y:S01]  /*12fe0*/  IADD3 R60, P6, PT, R89, -R93, RZ ;  /* 0x8000005d593c7210 */ /* 0x000fe20007fde0ff */
[----:B------:R-:W-:Y:S01]  /*12ff0*/  IMAD.X R68, R50, 0x1, ~R33, P5 ;  /* 0x0000000132447824 */ /* 0x000fe200028e0e21 */
[----:B------:R-:W-:-:S02]  /*13000*/  ISETP.GE.U32.AND.EX P3, PT, R111, R57, PT, P3 ;  /* 0x000000396f00720c */ /* 0x000fc40003f66130 */
[-C--:B------:R-:W-:Y:S02]  /*13010*/  LOP3.LUT R61, R54, R31.reuse, RZ, 0xc0, !PT ;  /* 0x0000001f363d7212 */ /* 0x080fe400078ec0ff */
[----:B------:R-:W-:Y:S02]  /*13020*/  IADD3 R54, P5, PT, R76, 0x1, RZ ;  /* 0x000000014c367810 */ /* 0x000fe40007fbe0ff */
[----:B------:R-:W-:Y:S02]  /*13030*/  LOP3.LUT R57, R60, R31, RZ, 0xc0, !PT ;  /* 0x0000001f3c397212 */ /* 0x000fe400078ec0ff */
[----:B------:R-:W-:Y:S02]  /*13040*/  ISETP.NE.AND.EX P0, PT, RZ, RZ, PT, P0 ;  /* 0x000000ffff00720c */ /* 0x000fe40003f05300 */
[----:B------:R-:W-:Y:S02]  /*13050*/  IADD3 R19, PT, PT, -R19, 0x1, RZ ;  /* 0x0000000113137810 */ /* 0x000fe40007ffe1ff */
[----:B------:R-:W-:-:S02]  /*13060*/  LOP3.LUT R55, R55, R54, R31, 0xe0, !PT ;  /* 0x0000003637377212 */ /* 0x000fc400078ee01f */
[----:B------:R-:W-:Y:S01]  /*13070*/  LOP3.LUT R60, R57, R63, R22, 0xf8, !PT ;  /* 0x0000003f393c7212 */ /* 0x000fe200078ef816 */
[----:B------:R-:W-:Y:S01]  /*13080*/  IMAD.X R63, R33, 0x1, ~R50, P6 ;  /* 0x00000001213f7824 */ /* 0x000fe200030e0e32 */
[----:B------:R-:W-:Y:S02]  /*13090*/  SHF.R.U32.HI R57, RZ, 0x1, R75 ;  /* 0x00000001ff397819 */ /* 0x000fe4000001164b */
[----:B------:R-:W-:Y:S02]  /*130a0*/  SEL R29, R29, RZ, !P0 ;  /* 0x000000ff1d1d7207 */ /* 0x000fe40004000000 */
[--C-:B------:R-:W-:Y:S02]  /*130b0*/  LOP3.LUT R61, R61, R70, R22.reuse, 0xf8, !PT ;  /* 0x000000463d3d7212 */ /* 0x100fe400078ef816 */
[----:B------:R-:W-:Y:S02]  /*130c0*/  LOP3.LUT R19, R55, R19, R22, 0xf8, !PT ;  /* 0x0000001337137212 */ /* 0x000fe400078ef816 */
[----:B------:R-:W-:-:S02]  /*130d0*/  SHF.R.U32.HI R55, RZ, 0x1, R74 ;  /* 0x00000001ff377819 */ /* 0x000fc4000001164a */
[----:B------:R-:W-:Y:S02]  /*130e0*/  LOP3.LUT R70, R57, R32, RZ, 0xc0, !PT ;  /* 0x0000002039467212 */ /* 0x000fe400078ec0ff */
[----:B------:R-:W-:Y:S02]  /*130f0*/  LOP3.LUT R29, R29, R20, R22, 0xf8, !PT ;  /* 0x000000141d1d7212 */ /* 0x000fe400078ef816 */
[----:B------:R-:W-:Y:S02]  /*13100*/  SHF.R.U64 R20, R20, 0x1, R21 ;  /* 0x0000000114147819 */ /* 0x000fe40000001215 */
[----:B------:R-:W-:Y:S02]  /*13110*/  LOP3.LUT R43, R43, R32, RZ, 0xc0, !PT ;  /* 0x000000202b2b7212 */ /* 0x000fe400078ec0ff */
[----:B------:R-:W-:Y:S02]  /*13120*/  LOP3.LUT R70, R70, R55, R27, 0xf8, !PT ;  /* 0x0000003746467212 */ /* 0x000fe400078ef81b */
[----:B------:R-:W-:-:S02]  /*13130*/  SEL R80, R44, R82, !P0 ;  /* 0x000000522c507207 */ /* 0x000fc40004000000 */
[----:B------:R-:W-:Y:S02]  /*13140*/  LOP3.LUT R55, R56, R31, RZ, 0xc0, !PT ;  /* 0x0000001f38377212 */ /* 0x000fe400078ec0ff */
[----:B------:R-:W-:Y:S02]  /*13150*/  SEL R45, R45, R38, !P0 ;  /* 0x000000262d2d7207 */ /* 0x000fe40004000000 */
[----:B------:R-:W-:Y:S02]  /*13160*/  LOP3.LUT R44, R65, R32, RZ, 0xc0, !PT ;  /* 0x00000020412c7212 */ /* 0x000fe400078ec0ff */
[----:B------:R-:W-:Y:S02]  /*13170*/  LOP3.LUT R20, R35, R20, R54, 0xf8, !PT ;  /* 0x0000001423147212 */ /* 0x000fe400078ef836 */
[----:B------:R-:W-:Y:S02]  /*13180*/  SEL R16, R16, RZ, !P0 ;  /* 0x000000ff10107207 */ /* 0x000fe40004000000 */
[----:B------:R-:W-:-:S02]  /*13190*/  LOP3.LUT R35, R43, R42, R27, 0xf8, !PT ;  /* 0x0000002a2b237212 */ /* 0x000fc400078ef81b */
[--C-:B------:R-:W-:Y:S02]  /*131a0*/  LOP3.LUT R38, R38, R32, R27.reuse, 0x10, !PT ;  /* 0x0000002026267212 */ /* 0x100fe400078e101b */
[----:B------:R-:W-:Y:S02]  /*131b0*/  SEL R43, RZ, 0x1, P2 ;  /* 0x00000001ff2b7807 */ /* 0x000fe40001000000 */
[----:B------:R-:W-:Y:S02]  /*131c0*/  LOP3.LUT R56, R55, R66, R22, 0xf8, !PT ;  /* 0x0000004237387212 */ /* 0x000fe400078ef816 */
[--C-:B------:R-:W-:Y:S01]  /*131d0*/  LOP3.LUT R55, R44, R71, R27.reuse, 0xf8, !PT ;  /* 0x000000472c377212 */ /* 0x100fe200078ef81b */
[----:B------:R-:W-:Y:S01]  /*131e0*/  IMAD.X R44, RZ, RZ, RZ, P5 ;  /* 0x000000ffff2c7224 */ /* 0x000fe200028e06ff */
[----:B------:R-:W-:Y:S02]  /*131f0*/  LOP3.LUT R53, R53, R32, RZ, 0xc0, !PT ;  /* 0x0000002035357212 */ /* 0x000fe400078ec0ff */
[----:B------:R-:W-:-:S02]  /*13200*/  LOP3.LUT R16, R16, R21, R27, 0xf8, !PT ;  /* 0x0000001510107212 */ /* 0x000fc400078ef81b */
[----:B------:R-:W-:Y:S02]  /*13210*/  SEL R51, R51, R72, !P0 ;  /* 0x0000004833337207 */ /* 0x000fe40004000000 */
[----:B------:R-:W-:Y:S02]  /*13220*/  LOP3.LUT R38, R35, R38, RZ, 0xfc, !PT ;  /* 0x0000002623267212 */ /* 0x000fe400078efcff */
[----:B------:R-:W-:Y:S02]  /*13230*/  SHF.R.U32.HI R21, RZ, 0x1, R21 ;  /* 0x00000001ff157819 */ /* 0x000fe40000011615 */
[--C-:B------:R-:W-:Y:S02]  /*13240*/  LOP3.LUT R72, R72, R32, R27.reuse, 0x10, !PT ;  /* 0x0000002048487212 */ /* 0x100fe400078e101b */
[----:B------:R-:W-:Y:S02]  /*13250*/  IADD3 R35, P2, PT, R84, R43, RZ ;  /* 0x0000002b54237210 */ /* 0x000fe40007f5e0ff */
[----:B------:R-:W-:-:S02]  /*13260*/  LOP3.LUT R52, R53, R52, R27, 0xf8, !PT ;  /* 0x0000003435347212 */ /* 0x000fc400078ef81b */
[----:B------:R-:W-:Y:S02]  /*13270*/  LOP3.LUT R57, R62, R31, RZ, 0xc0, !PT ;  /* 0x0000001f3e397212 */ /* 0x000fe400078ec0ff */
[----:B------:R-:W-:Y:S02]  /*13280*/  SEL R53, RZ, 0x1, P1 ;  /* 0x00000001ff357807 */ /* 0x000fe40000800000 */
[----:B------:R-:W-:Y:S02]  /*13290*/  LOP3.LUT R21, R70, R21, R44, 0xf8, !PT ;  /* 0x0000001546157212 */ /* 0x000fe400078ef82c */
[----:B------:R-:W-:Y:S01]  /*132a0*/  LOP3.LUT R72, R55, R72, RZ, 0xfc, !PT ;  /* 0x0000004837487212 */ /* 0x000fe200078efcff */
[----:B------:R-:W-:Y:S01]  /*132b0*/  IMAD.X R55, RZ, RZ, R78, P2 ;  /* 0x000000ffff377224 */ /* 0x000fe200010e064e */
[----:B------:R-:W-:Y:S02]  /*132c0*/  SEL R97, R110, R85, !P0 ;  /* 0x000000556e617207 */ /* 0x000fe40004000000 */
[----:B------:R-:W-:-:S02]  /*132d0*/  SEL R44, R50, R33, !P0 ;  /* 0x00000021322c7207 */ /* 0x000fc40004000000 */
[--C-:B------:R-:W-:Y:S02]  /*132e0*/  LOP3.LUT R85, R85, R31, R22.reuse, 0x10, !PT ;  /* 0x0000001f55557212 */ /* 0x100fe400078e1016 */
[----:B------:R-:W-:Y:S02]  /*132f0*/  IADD3 R50, P2, PT, R36, -R35, RZ ;  /* 0x8000002324327210 */ /* 0x000fe40007f5e0ff */
[--C-:B------:R-:W-:Y:S02]  /*13300*/  LOP3.LUT R57, R57, R69, R22.reuse, 0xf8, !PT ;  /* 0x0000004539397212 */ /* 0x100fe400078ef816 */
[----:B------:R-:W-:Y:S02]  /*13310*/  LOP3.LUT R82, R82, R31, R22, 0x10, !PT ;  /* 0x0000001f52527212 */ /* 0x000fe400078e1016 */
[C---:B------:R-:W-:Y:S02]  /*13320*/  SEL R90, R36.reuse, R84, !P0 ;  /* 0x00000054245a7207 */ /* 0x040fe40004000000 */
[----:B------:R-:W-:-:S02]  /*13330*/  IADD3 R53, P5, PT, R36, R53, RZ ;  /* 0x0000003524357210 */ /* 0x000fc40007fbe0ff */
[----:B------:R-:W-:Y:S02]  /*13340*/  ISETP.GE.U32.AND P1, PT, R36, R35, PT ;  /* 0x000000232400720c */ /* 0x000fe40003f26070 */
[----:B------:R-:W-:Y:S02]  /*13350*/  SEL R36, RZ, 0x1, P3 ;  /* 0x00000001ff247807 */ /* 0x000fe40001800000 */
[----:B------:R-:W-:Y:S02]  /*13360*/  SEL R35, RZ, 0x1, P4 ;  /* 0x00000001ff237807 */ /* 0x000fe40002000000 */
[----:B------:R-:W-:Y:S01]  /*13370*/  LOP3.LUT R85, R56, R85, RZ, 0xfc, !PT ;  /* 0x0000005538557212 */ /* 0x000fe200078efcff */
[----:B------:R-:W-:Y:S01]  /*13380*/  IMAD.X R56, R37, 0x1, ~R55, P2 ;  /* 0x0000000125387824 */ /* 0x000fe200010e0e37 */
[----:B------:R-:W-:Y:S02]  /*13390*/  SEL R64, R64, R58, !P0 ;  /* 0x0000003a40407207 */ /* 0x000fe40004000000 */
[----:B------:R-:W-:Y:S01]  /*133a0*/  LOP3.LUT R82, R57, R82, RZ, 0xfc, !PT ;  /* 0x0000005239527212 */ /* 0x000fe200078efcff */
[----:B------:R-:W-:Y:S01]  /*133b0*/  IMAD.X R57, RZ, RZ, R37, P5 ;  /* 0x000000ffff397224 */ /* 0x000fe200028e0625 */
[----:B------:R-:W-:-:S02]  /*133c0*/  ISETP.GE.U32.AND.EX P1, PT, R37, R55, PT, P1 ;  /* 0x000000372500720c */ /* 0x000fc40003f26110 */
[----:B------:R-:W-:Y:S02]  /*133d0*/  SEL R110, R111, R39, !P0 ;  /* 0x000000276f6e7207 */ /* 0x000fe40004000000 */
[----:B------:R-:W-:Y:S02]  /*133e0*/  LOP3.LUT R58, R58, R31, R22, 0x10, !PT ;  /* 0x0000001f3a3a7212 */ /* 0x000fe400078e1016 */
[----:B------:R-:W-:Y:S02]  /*133f0*/  IADD3 R55, P4, PT, R101, R36, RZ ;  /* 0x0000002465377210 */ /* 0x000fe40007f9e0ff */
[----:B------:R-:W-:Y:S02]  /*13400*/  LOP3.LUT R39, R39, R32, R27, 0x10, !PT ;  /* 0x0000002027277212 */ /* 0x000fe400078e101b */
[----:B------:R-:W-:Y:S02]  /*13410*/  IADD3 R42, P5, PT, R48, R35, RZ ;  /* 0x00000023302a7210 */ /* 0x000fe40007fbe0ff */
[----:B------:R-:W-:Y:S01]  /*13420*/  LOP3.LUT R58, R61, R58, RZ, 0xfc, !PT ;  /* 0x0000003a3d3a7212 */ /* 0x000fe200078efcff */
[----:B------:R-:W-:Y:S01]  /*13430*/  IMAD.X R61, RZ, RZ, R40, P4 ;  /* 0x000000ffff3d7224 */ /* 0x000fe200020e0628 */
[----:B------:R-:W-:Y:S01]  /*13440*/  LOP3.LUT R39, R52, R39, RZ, 0xfc, !PT ;  /* 0x0000002734277212 */ /* 0x000fe200078efcff */
[----:B------:R-:W-:Y:S01]  /*13450*/  IMAD.X R35, RZ, RZ, R49, P5 ;  /* 0x000000ffff237224 */ /* 0x000fe200028e0631 */
[----:B------:R-:W-:-:S02]  /*13460*/  SEL R43, R37, R78, !P0 ;  /* 0x0000004e252b7207 */ /* 0x000fc40004000000 */
[C---:B------:R-:W-:Y:S02]  /*13470*/  SEL R37, R48.reuse, R101, !P0 ;  /* 0x0000006530257207 */ /* 0x040fe40004000000 */
[CC--:B------:R-:W-:Y:S02]  /*13480*/  ISETP.GE.U32.AND P2, PT, R48.reuse, R55.reuse, PT ;  /* 0x000000373000720c */ /* 0x0c0fe40003f46070 */
[----:B------:R-:W-:Y:S02]  /*13490*/  IADD3 R52, P4, PT, R48, -R55, RZ ;  /* 0x8000003730347210 */ /* 0x000fe40007f9e0ff */
[CC--:B------:R-:W-:Y:S02]  /*134a0*/  IADD3 R48, P5, PT, R84.reuse, -R53.reuse, RZ ;  /* 0x8000003554307210 */ /* 0x0c0fe40007fbe0ff */
[----:B------:R-:W-:Y:S01]  /*134b0*/  ISETP.GE.U32.AND P3, PT, R84, R53, PT ;  /* 0x000000355400720c */ /* 0x000fe20003f66070 */
[----:B------:R-:W-:Y:S01]  /*134c0*/  IMAD.X R54, R49, 0x1, ~R61, P4 ;  /* 0x0000000131367824 */ /* 0x000fe200020e0e3d */
[CC--:B------:R-:W-:Y:S01]  /*134d0*/  ISETP.GE.U32.AND P4, PT, R101.reuse, R42.reuse, PT ;  /* 0x0000002a6500720c */ /* 0x0c0fe20003f86070 */
[----:B------:R-:W-:Y:S01]  /*134e0*/  IMAD.X R55, R78, 0x1, ~R57, P5 ;  /* 0x000000014e377824 */ /* 0x000fe200028e0e39 */
[----:B------:R-:W-:-:S02]  /*134f0*/  IADD3 R42, P5, PT, R101, -R42, RZ ;  /* 0x8000002a652a7210 */ /* 0x000fc40007fbe0ff */
[----:B------:R-:W-:Y:S02]  /*13500*/  LOP3.LUT R53, R48, R31, RZ, 0xc0, !PT ;  /* 0x0000001f30357212 */ /* 0x000fe400078ec0ff */
[C---:B------:R-:W-:Y:S02]  /*13510*/  SEL R36, R49.reuse, R40, !P0 ;  /* 0x0000002831247207 */ /* 0x040fe40004000000 */
[----:B------:R-:W-:Y:S01]  /*13520*/  ISETP.GE.U32.AND.EX P2, PT, R49, R61, PT, P2 ;  /* 0x0000003d3100720c */ /* 0x000fe20003f46120 */
[C---:B------:R-:W-:Y:S01]  /*13530*/  IMAD.X R49, R40.reuse, 0x1, ~R35, P5 ;  /* 0x0000000128317824 */ /* 0x040fe200028e0e23 */
[----:B------:R-:W-:Y:S02]  /*13540*/  ISETP.GE.U32.AND.EX P4, PT, R40, R35, PT, P4 ;  /* 0x000000232800720c */ /* 0x000fe40003f86140 */
[----:B------:R-:W-:Y:S02]  /*13550*/  LOP3.LUT R53, R53, R50, R22, 0xf8, !PT ;  /* 0x0000003235357212 */ /* 0x000fe400078ef816 */
[----:B------:R-:W-:-:S02]  /*13560*/  LOP3.LUT R35, R42, R31, RZ, 0xc0, !PT ;  /* 0x0000001f2a237212 */ /* 0x000fc400078ec0ff */
[----:B------:R-:W-:Y:S02]  /*13570*/  LOP3.LUT R50, R55, R32, RZ, 0xc0, !PT ;  /* 0x0000002037327212 */ /* 0x000fe400078ec0ff */
[----:B------:R-:W-:Y:S02]  /*13580*/  ISETP.GE.U32.AND.EX P3, PT, R78, R57, PT, P3 ;  /* 0x000000394e00720c */ /* 0x000fe40003f66130 */
[--C-:B------:R-:W-:Y:S02]  /*13590*/  LOP3.LUT R42, R35, R52, R22.reuse, 0xf8, !PT ;  /* 0x00000034232a7212 */ /* 0x100fe400078ef816 */
[----:B------:R-:W-:Y:S02]  /*135a0*/  LOP3.LUT R55, R50, R56, R27, 0xf8, !PT ;  /* 0x0000003832377212 */ /* 0x000fe400078ef81b */
[----:B------:R-:W-:Y:S02]  /*135b0*/  LOP3.LUT R101, R101, R31, R22, 0x10, !PT ;  /* 0x0000001f65657212 */ /* 0x000fe400078e1016 */
[----:B------:R-:W-:-:S02]  /*135c0*/  SEL R35, RZ, 0x1, P3 ;  /* 0x00000001ff237807 */ /* 0x000fc40001800000 */
[----:B------:R-:W-:Y:S02]  /*135d0*/  SEL R50, RZ, 0x1, P1 ;  /* 0x00000001ff327807 */ /* 0x000fe40000800000 */
[----:B------:R-:W-:Y:S02]  /*135e0*/  LOP3.LUT R48, R49, R32, RZ, 0xc0, !PT ;  /* 0x0000002031307212 */ /* 0x000fe400078ec0ff */
[----:B------:R-:W-:Y:S02]  /*135f0*/  LOP3.LUT R101, R42, R101, RZ, 0xfc, !PT ;  /* 0x000000652a657212 */ /* 0x000fe400078efcff */
[CC--:B------:R-:W-:Y:S02]  /*13600*/  SEL R56, R24.reuse, R107.reuse, !P0 ;  /* 0x0000006b18387207 */ /* 0x0c0fe40004000000 */
[----:B------:R-:W-:Y:S02]  /*13610*/  IADD3 R42, P5, P6, R107, -R24, -R35 ;  /* 0x800000186b2a7210 */ /* 0x000fe40007ebe823 */
[----:B------:R-:W-:-:S02]  /*13620*/  IADD3 R50, P1, P3, R24, -R107, -R50 ;  /* 0x8000006b18327210 */ /* 0x000fc40007b3e832 */
[----:B------:R-:W-:Y:S02]  /*13630*/  SEL R24, RZ, 0x1, P4 ;  /* 0x00000001ff187807 */ /* 0x000fe40002000000 */
[----:B------:R-:W-:Y:S02]  /*13640*/  LOP3.LUT R49, R48, R54, R27, 0xf8, !PT ;  /* 0x0000003630317212 */ /* 0x000fe400078ef81b */
[----:B------:R-:W-:Y:S02]  /*13650*/  SEL R48, RZ, 0x1, P2 ;  /* 0x00000001ff307807 */ /* 0x000fe40001000000 */
[----:B------:R-:W-:Y:S02]  /*13660*/  LOP3.LUT R84, R84, R31, R22, 0x10, !PT ;  /* 0x0000001f54547212 */ /* 0x000fe400078e1016 */
[----:B------:R-:W-:Y:S02]  /*13670*/  IADD3.X R52, PT, PT, R25, -0x1, ~R18, P1, P3 ;  /* 0xffffffff19347810 */ /* 0x000fe40000fe6c12 */
[----:B------:R-:W-:-:S02]  /*13680*/  IADD3 R24, P3, P4, R103, -R46, -R24 ;  /* 0x8000002e67187210 */ /* 0x000fc40007c7e818 */
[----:B------:R-:W-:Y:S02]  /*13690*/  IADD3 R48, P1, P2, R46, -R103, -R48 ;  /* 0x800000672e307210 */ /* 0x000fe40007a3e830 */
[----:B------:R-:W-:Y:S02]  /*136a0*/  LOP3.LUT R84, R53, R84, RZ, 0xfc, !PT ;  /* 0x0000005435547212 */ /* 0x000fe400078efcff */
[----:B------:R-:W-:Y:S02]  /*136b0*/  SEL R61, R25, R18, !P0 ;  /* 0x00000012193d7207 */ /* 0x000fe40004000000 */
[----:B------:R-:W-:Y:S02]  /*136c0*/  IADD3.X R57, PT, PT, R18, -0x1, ~R25, P5, P6 ;  /* 0xffffffff12397810 */ /* 0x000fe40002fecc19 */
[----:B------:R-:W-:Y:S02]  /*136d0*/  LOP3.LUT R35, R42, R31, RZ, 0xc0, !PT ;  /* 0x0000001f2a237212 */ /* 0x000fe400078ec0ff */
[----:B------:R-:W-:-:S02]  /*136e0*/  LOP3.LUT R62, R63, R32, RZ, 0xc0, !PT ;  /* 0x000000203f3e7212 */ /* 0x000fc400078ec0ff */
[----:B------:R-:W-:Y:S02]  /*136f0*/  LOP3.LUT R25, R24, R31, RZ, 0xc0, !PT ;  /* 0x0000001f18197212 */ /* 0x000fe400078ec0ff */
[----:B------:R-:W-:Y:S02]  /*13700*/  IADD3.X R53, PT, PT, R28, -0x1, ~R47, P3, P4 ;  /* 0xffffffff1c357810 */ /* 0x000fe40001fe8c2f */
[----:B------:R-:W-:Y:S02]  /*13710*/  SEL R93, R93, R89, !P0 ;  /* 0x000000595d5d7207 */ /* 0x000fe40004000000 */
[----:B------:R-:W-:Y:S02]  /*13720*/  SEL R63, R46, R103, !P0 ;  /* 0x000000672e3f7207 */ /* 0x000fe40004000000 */
[-CC-:B------:R-:W-:Y:S02]  /*13730*/  LOP3.LUT R89, R89, R31.reuse, R22.reuse, 0x10, !PT ;  /* 0x0000001f59597212 */ /* 0x180fe400078e1016 */
[----:B------:R-:W-:-:S02]  /*13740*/  LOP3.LUT R107, R107, R31, R22, 0x10, !PT ;  /* 0x0000001f6b6b7212 */ /* 0x000fc400078e1016 */
[C---:B------:R-:W-:Y:S02]  /*13750*/  SEL R54, R47.reuse, R28, !P0 ;  /* 0x0000001c2f367207 */ /* 0x040fe40004000000 */
[----:B------:R-:W-:Y:S02]  /*13760*/  IADD3.X R46, PT, PT, R47, -0x1, ~R28, P1, P2 ;  /* 0xffffffff2f2e7810 */ /* 0x000fe40000fe4c1c */
[-CC-:B------:R-:W-:Y:S02]  /*13770*/  LOP3.LUT R33, R33, R32.reuse, R27.reuse, 0x10, !PT ;  /* 0x0000002021217212 */ /* 0x180fe400078e101b */
[----:B------:R-:W-:Y:S02]  /*13780*/  LOP3.LUT R31, R103, R31, R22, 0x10, !PT ;  /* 0x0000001f671f7212 */ /* 0x000fe400078e1016 */
[-CC-:B------:R-:W-:Y:S02]  /*13790*/  LOP3.LUT R78, R78, R32.reuse, R27.reuse, 0x10, !PT ;  /* 0x000000204e4e7212 */ /* 0x180fe400078e101b */
[----:B------:R-:W-:-:S02]  /*137a0*/  LOP3.LUT R40, R40, R32, R27, 0x10, !PT ;  /* 0x0000002028287212 */ /* 0x000fc400078e101b */
[-CC-:B------:R-:W-:Y:S02]  /*137b0*/  LOP3.LUT R18, R18, R32.reuse, R27.reuse, 0x10, !PT ;  /* 0x0000002012127212 */ /* 0x180fe400078e101b */
[-C--:B------:R-:W-:Y:S02]  /*137c0*/  LOP3.LUT R28, R28, R32.reuse, R27, 0x10, !PT ;  /* 0x000000201c1c7212 */ /* 0x080fe400078e101b */
[----:B------:R-:W-:Y:S02]  /*137d0*/  LOP3.LUT R42, R57, R32, RZ, 0xc0, !PT ;  /* 0x00000020392a7212 */ /* 0x000fe400078ec0ff */
[--C-:B------:R-:W-:Y:S02]  /*137e0*/  LOP3.LUT R24, R35, R50, R22.reuse, 0xf8, !PT ;  /* 0x0000003223187212 */ /* 0x100fe400078ef816 */
[----:B------:R-:W-:Y:S02]  /*137f0*/  LOP3.LUT R32, R53, R32, RZ, 0xc0, !PT ;  /* 0x0000002035207212 */ /* 0x000fe400078ec0ff */
[----:B------:R-:W-:-:S02]  /*13800*/  LOP3.LUT R22, R25, R48, R22, 0xf8, !PT ;  /* 0x0000003019167212 */ /* 0x000fc400078ef816 */
[--C-:B------:R-:W-:Y:S02]  /*13810*/  LOP3.LUT R62, R62, R68, R27.reuse, 0xf8, !PT ;  /* 0x000000443e3e7212 */ /* 0x100fe400078ef81b */
[--C-:B------:R-:W-:Y:S02]  /*13820*/  LOP3.LUT R25, R42, R52, R27.reuse, 0xf8, !PT ;  /* 0x000000342a197212 */ /* 0x100fe400078ef81b */
[----:B------:R-:W-:Y:S02]  /*13830*/  SHF.L.W.U32.HI R87, R43, 0x1, R56 ;  /* 0x000000012b577819 */ /* 0x000fe40000010e38 */
[----:B------:R-:W-:Y:S02]  /*13840*/  LOP3.LUT R89, R60, R89, RZ, 0xfc, !PT ;  /* 0x000000593c597212 */ /* 0x000fe400078efcff */
[----:B------:R-:W-:Y:S02]  /*13850*/  LOP3.LUT R27, R32, R46, R27, 0xf8, !PT ;  /* 0x0000002e201b7212 */ /* 0x000fe400078ef81b */
[----:B------:R-:W-:-:S02]  /*13860*/  LOP3.LUT R103, R22, R31, RZ, 0xfc, !PT ;  /* 0x0000001f16677212 */ /* 0x000fc400078efcff */
[----:B------:R-:W-:Y:S02]  /*13870*/  SHF.L.W.U32.HI R66, R56, 0x1, R61 ;  /* 0x0000000138427819 */ /* 0x000fe40000010e3d */
[----:B------:R-:W-:Y:S02]  /*13880*/  SHF.L.W.U32.HI R43, R90, 0x1, R43 ;  /* 0x000000015a2b7819 */ /* 0x000fe40000010e2b */
[----:B------:R-:W-:Y:S02]  /*13890*/  SHF.L.W.U32.HI R42, R80, 0x1, R45 ;  /* 0x00000001502a7819 */ /* 0x000fe40000010e2d */
[----:B------:R-:W-:Y:S02]  /*138a0*/  SHF.L.W.U32.HI R111, R97, 0x1, R110 ;  /* 0x00000001616f7819 */ /* 0x000fe40000010e6e */
[----:B------:R-:W-:Y:S01]  /*138b0*/  SHF.L.W.U32.HI R90, R45, 0x1, R90 ;  /* 0x000000012d5a7819 */ /* 0x000fe20000010e5a */
[----:B------:R-:W-:Y:S01]  /*138c0*/  IMAD.MOV.U32 R45, RZ, RZ, R42 ;  /* 0x000000ffff2d7224 */ /* 0x000fe200078e002a */
[----:B------:R-:W-:-:S02]  /*138d0*/  SHF.L.W.U32.HI R80, R51, 0x1, R80 ;  /* 0x0000000133507819 */ /* 0x000fc40000010e50 */
        /* <DEDUP_REMOVED lines=10> */
[C---:B------:R-:W-:Y:S01]  /*13980*/  SHF.L.U64.HI R60, R64.reuse, 0x1, R51 ;  /* 0x00000001403c7819 */ /* 0x040fe20000010233 */
[----:B------:R-:W-:Y:S01]  /*13990*/  IMAD.SHL.U32 R64, R64, 0x2, RZ ;  /* 0x0000000240407824 */ /* 0x000fe200078e00ff */
        /* <DEDUP_REMOVED lines=11> */
[----:B------:R-:W-:-:S02]  /*13a50*/  IMAD.MOV.U32 R49, RZ, RZ, R35 ;  /* 0x000000ffff317224 */ /* 0x000fc400078e0023 */
[----:B------:R-:W-:Y:S02]  /*13a60*/  IMAD.MOV.U32 R47, RZ, RZ, R61 ;  /* 0x000000ffff2f7224 */ /* 0x000fe400078e003d */
[----:B------:R-:W-:Y:S02]  /*13a70*/  IMAD.MOV.U32 R24, RZ, RZ, R87 ;  /* 0x000000ffff187224 */ /* 0x000fe400078e0057 */
[----:B------:R-:W-:Y:S01]  /*13a80*/  IMAD.MOV.U32 R25, RZ, RZ, R66 ;  /* 0x000000ffff197224 */ /* 0x000fe200078e0042 */
[----:B------:R-:W-:Y:S06]  /*13a90*/  BRA.U UP0, `(.L_x_316) ;  /* 0xfffffff1005c7547 */ /* 0x000fec000b83ffff */
[-C--:B------:R-:W-:Y:S01]  /*13aa0*/  IMAD.WIDE.U32 R24, R60, R67.reuse, RZ ;  /* 0x000000433c187225 */ /* 0x080fe200078e00ff */
[----:B------:R-:W-:Y:S01]  /*13ab0*/  LOP3.LUT R27, R67, R96, RZ, 0xc0, !PT ;  /* 0x00000060431b7212 */ /* 0x000fe200078ec0ff */
[----:B------:R-:W-:Y:S01]  /*13ac0*/  UIADD3 UR4, UPT, UPT, UR4, 0x1, URZ ;  /* 0x0000000104047890 */ /* 0x000fe2000fffe0ff */
[-C--:B------:R-:W-:Y:S01]  /*13ad0*/  LOP3.LUT R49, R73, R92.reuse, RZ, 0xc0, !PT ;  /* 0x0000005c49317212 */ /* 0x080fe200078ec0ff */
[C---:B------:R-:W-:Y:S01]  /*13ae0*/  IMAD.WIDE.U32 R52, R64.reuse, R67, RZ ;  /* 0x0000004340347225 */ /* 0x040fe200078e00ff */
[----:B------:R-:W-:Y:S01]  /*13af0*/  LOP3.LUT R115, R79, R92, RZ, 0xc0, !PT ;  /* 0x0000005c4f737212 */ /* 0x000fe200078ec0ff */
[----:B------:R-:W-:Y:S02]  /*13b00*/  UISETP.NE.AND UP0, UPT, UR4, 0x2e5, UPT ;  /* 0x000002e50400788c */ /* 0x000fe4000bf05270 */
[----:B------:R-:W-:-:S04]  /*13b10*/  IMAD.WIDE.U32 R24, P0, R64, R73, R24 ;  /* 0x0000004940187225 */ /* 0x000fc80007800018 */
[----:B------:R-:W-:Y:S01]  /*13b20*/  IMAD.WIDE.U32 R44, R42, R67, RZ ;  /* 0x000000432a2c7225 */ /* 0x000fe200078e00ff */
[----:B------:R-:W-:-:S03]  /*13b30*/  IADD3 R53, P1, PT, R53, R24, RZ ;  /* 0x0000001835357210 */ /* 0x000fc60007f3e0ff */
[----:B------:R-:W-:Y:S01]  /*13b40*/  IMAD.X R47, RZ, RZ, RZ, P0 ;  /* 0x000000ffff2f7224 */ /* 0x000fe200000e06ff */
[----:B------:R-:W-:Y:S01]  /*13b50*/  IADD3 R108, P0, PT, R27, R108, RZ ;  /* 0x0000006c1b6c7210 */ /* 0x000fe20007f1e0ff */
[----:B------:R-:W-:Y:S02]  /*13b60*/  IMAD.MOV.U32 R46, RZ, RZ, R25 ;  /* 0x000000ffff2e7224 */ /* 0x000fe400078e0019 */
[----:B------:R-:W-:-:S04]  /*13b70*/  IMAD.WIDE.U32 R36, R80, R67, RZ ;  /* 0x0000004350247225 */ /* 0x000fc800078e00ff */
[----:B------:R-:W-:-:S04]  /*13b80*/  IMAD.WIDE.U32 R44, P2, R80, R73, R44 ;  /* 0x00000049502c7225 */ /* 0x000fc8000784002c */
[----:B------:R-:W-:-:S04]  /*13b90*/  IMAD.WIDE.U32 R24, R60, R109, RZ ;  /* 0x0000006d3c187225 */ /* 0x000fc800078e00ff */
[----:B------:R-:W-:Y:S01]  /*13ba0*/  IMAD.WIDE.U32.X R46, R60, R73, R46, P1 ;  /* 0x000000493c2e7225 */ /* 0x000fe200008e042e */
[----:B------:R-:W-:Y:S02]  /*13bb0*/  ISETP.GE.U32.AND P1, PT, R108, R27, PT ;  /* 0x0000001b6c00720c */ /* 0x000fe40003f26070 */
[----:B------:R-:W-:Y:S01]  /*13bc0*/  IADD3 R27, P4, PT, R37, R44, RZ ;  /* 0x0000002c251b7210 */ /* 0x000fe20007f9e0ff */
[----:B------:R-:W-:Y:S01]  /*13bd0*/  IMAD.X R114, R49, 0x1, R114, P0 ;  /* 0x0000000131727824 */ /* 0x000fe200000e0672 */
[----:B------:R-:W-:Y:S01]  /*13be0*/  IADD3 R83, P0, PT, R46, R36, RZ ;  /* 0x000000242e537210 */ /* 0x000fe20007f1e0ff */
[----:B------:R-:W-:Y:S02]  /*13bf0*/  IMAD.X R51, RZ, RZ, RZ, P2 ;  /* 0x000000ffff337224 */ /* 0x000fe400010e06ff */
[----:B------:R-:W-:Y:S01]  /*13c00*/  IMAD.WIDE.U32 R24, P2, R64, R59, R24 ;  /* 0x0000003b40187225 */ /* 0x000fe20007840018 */
[----:B------:R-:W-:Y:S02]  /*13c10*/  ISETP.GE.U32.AND.EX P1, PT, R114, R49, PT, P1 ;  /* 0x000000317200720c */ /* 0x000fe40003f26110 */
[----:B------:R-:W-:Y:S01]  /*13c20*/  IADD3.X R22, P0, PT, R47, R27, RZ, P0, !PT ;  /* 0x0000001b2f167210 */ /* 0x000fe2000071e4ff */
[----:B------:R-:W-:-:S04]  /*13c30*/  IMAD.WIDE.U32 R36, R64, R109, RZ ;  /* 0x0000006d40247225 */ /* 0x000fc800078e00ff */
[----:B------:R-:W-:Y:S01]  /*13c40*/  IMAD.MOV.U32 R50, RZ, RZ, R45 ;  /* 0x000000ffff327224 */ /* 0x000fe200078e002d */
[----:B------:R-:W-:Y:S01]  /*13c50*/  IADD3 R83, P3, PT, R83, R36, RZ ;  /* 0x0000002453537210 */ /* 0x000fe20007f7e0ff */
[----:B------:R-:W-:Y:S01]  /*13c60*/  IMAD.X R49, RZ, RZ, RZ, P2 ;  /* 0x000000ffff317224 */ /* 0x000fe200010e06ff */
[----:B------:R-:W-:Y:S01]  /*13c70*/  IADD3 R27, P2, PT, R37, R24, RZ ;  /* 0x00000018251b7210 */ /* 0x000fe20007f5e0ff */
[----:B------:R-:W-:-:S03]  /*13c80*/  IMAD.WIDE.U32 R46, R43, R67, RZ ;  /* 0x000000432b2e7225 */ /* 0x000fc600078e00ff */
[----:B------:R-:W-:Y:S01]  /*13c90*/  IADD3.X R36, P3, PT, R22, R27, RZ, P3, !PT ;  /* 0x0000001b16247210 */ /* 0x000fe20001f7e4ff */
[----:B------:R-:W-:-:S04]  /*13ca0*/  IMAD.WIDE.U32.X R50, R42, R73, R50, P4 ;  /* 0x000000492a327225 */ /* 0x000fc800020e0432 */
[----:B------:R-:W-:Y:S01]  /*13cb0*/  IMAD.MOV.U32 R48, RZ, RZ, R25 ;  /* 0x000000ffff307224 */ /* 0x000fe200078e0019 */
[----:B------:R-:W-:Y:S01]  /*13cc0*/  IADD3.X R27, P0, PT, RZ, R50, RZ, P0, !PT ;  /* 0x00000032ff1b7210 */ /* 0x000fe2000071e4ff */
[----:B------:R-:W-:-:S04]  /*13cd0*/  IMAD.WIDE.U32 R44, R90, R67, RZ ;  /* 0x000000435a2c7225 */ /* 0x000fc800078e00ff */
[----:B------:R-:W-:Y:S01]  /*13ce0*/  IMAD.WIDE.U32.X R48, R60, R59, R48, P2 ;  /* 0x0000003b3c307225 */ /* 0x000fe200010e0430 */
[----:B------:R-:W-:-:S03]  /*13cf0*/  IADD3 R22, P2, PT, R27, R44, RZ ;  /* 0x0000002c1b167210 */ /* 0x000fc60007f5e0ff */
        /* <DEDUP_REMOVED lines=8> */
[----:B------:R-:W-:-:S04]  /*13d80*/  IMAD.WIDE.U32 R24, P4, R80, R59, R24 ;  /* 0x0000003b50187225 */ /* 0x000fc80007880018 */
        /* <DEDUP_REMOVED lines=8> */
[----:B------:R-:W-:Y:S02]  /*13e10*/  IMAD.X R49, RZ, RZ, RZ, P4 ;  /* 0x000000ffff317224 */ /* 0x000fe400020e06ff */
[----:B------:R-:W-:Y:S02]  /*13e20*/  IMAD.MOV.U32 R48, RZ, RZ, R25 ;  /* 0x000000ffff307224 */ /* 0x000fe400078e0019 */
[----:B------:R-:W-:-:S04]  /*13e30*/  IMAD.WIDE.U32 R54, P4, R90, R59, R54 ;  /* 0x0000003b5a367225 */ /* 0x000fc80007880036 */
[----:B------:R-:W-:-:S04]  /*13e40*/  IMAD.WIDE.U32.X R48, R42, R59, R48, P6 ;  /* 0x0000003b2a307225 */ /* 0x000fc800030e0430 */
[----:B------:R-:W-:-:S04]  /*13e50*/  IMAD.WIDE.U32 R50, R90, R109, RZ ;  /* 0x0000006d5a327225 */ /* 0x000fc800078e00ff */
[----:B------:R-:W-:-:S04]  /*13e60*/  IMAD.WIDE.U32 R44, P6, R64, R41, R44 ;  /* 0x00000029402c7225 */ /* 0x000fc800078c002c */
[----:B------:R-:W-:Y:S02]  /*13e70*/  IMAD.MOV.U32 R70, RZ, RZ, R47 ;  /* 0x000000ffff467224 */ /* 0x000fe400078e002f */
[----:B------:R-:W-:-:S04]  /*13e80*/  IMAD.WIDE.U32 R46, R64, R23, RZ ;  /* 0x00000017402e7225 */ /* 0x000fc800078e00ff */
[----:B------:R-:W-:Y:S01]  /*13e90*/  IMAD.X R63, RZ, RZ, RZ, P4 ;  /* 0x000000ffff3f7224 */ /* 0x000fe200020e06ff */
[----:B------:R-:W-:Y:S01]  /*13ea0*/  IADD3 R22, P4, PT, R51, R54, RZ ;  /* 0x0000003633167210 */ /* 0x000fe20007f9e0ff */
[----:B------:R-:W-:-:S04]  /*13eb0*/  IMAD.WIDE.U32 R56, R60, R81, RZ ;  /* 0x000000513c387225 */ /* 0x000fc800078e00ff */
[----:B------:R-:W-:Y:S01]  /*13ec0*/  IMAD.X R25, RZ, RZ, RZ, P6 ;  /* 0x000000ffff197224 */ /* 0x000fe200030e06ff */
[----:B------:R-:W-:Y:S01]  /*13ed0*/  IADD3.X R51, P3, P6, R48, RZ, RZ, P3, P0 ;  /* 0x000000ff30337210 */ /* 0x000fe20001e604ff */
[----:B------:R-:W-:Y:S01]  /*13ee0*/  IMAD.MOV.U32 R24, RZ, RZ, R45 ;  /* 0x000000ffff187224 */ /* 0x000fe200078e002d */
[----:B------:R-:W-:Y:S01]  /*13ef0*/  IADD3 R27, P0, PT, R47, R44, RZ ;  /* 0x0000002c2f1b7210 */ /* 0x000fe20007f1e0ff */
[----:B------:R-:W-:Y:S01]  /*13f00*/  IMAD.WIDE.U32 R74, R91, R108, RZ ;  /* 0x0000006c5b4a7225 */ /* 0x000fe200078e00ff */
[----:B------:R-:W-:-:S03]  /*13f10*/  IADD3.X R47, PT, PT, R49, RZ, RZ, P3, P6 ;  /* 0x000000ff312f7210 */ /* 0x000fc60001fec4ff */
[----:B------:R-:W-:-:S04]  /*13f20*/  IMAD.WIDE.U32 R56, P3, R64, R79, R56 ;  /* 0x0000004f40387225 */ /* 0x000fc80007860038 */
[----:B------:R-:W-:-:S04]  /*13f30*/  IMAD.WIDE.U32 R64, R64, R81, RZ ;  /* 0x0000005140407225 */ /* 0x000fc800078e00ff */
[----:B------:R-:W-:-:S04]  /*13f40*/  IMAD.WIDE.U32.X R70, R43, R73, R70, P5 ;  /* 0x000000492b467225 */ /* 0x000fc800028e0446 */
[----:B------:R-:W-:-:S04]  /*13f50*/  IMAD.WIDE.U32 R44, R66, R67, RZ ;  /* 0x00000043422c7225 */ /* 0x000fc800078e00ff */
[----:B------:R-:W-:Y:S01]  /*13f60*/  IMAD.X R49, RZ, RZ, RZ, P3 ;  /* 0x000000ffff317224 */ /* 0x000fe200018e06ff */
[----:B------:R-:W-:Y:S01]  /*13f70*/  IADD3 R37, P3, PT, R65, R56, RZ ;  /* 0x0000003841257210 */ /* 0x000fe20007f7e0ff */
[----:B------:R-:W-:Y:S01]  /*13f80*/  IMAD.MOV.U32 R48, RZ, RZ, R57 ;  /* 0x000000ffff307224 */ /* 0x000fe200078e0039 */
[----:B------:R-:W-:Y:S01]  /*13f90*/  IADD3.X R65, P2, PT, RZ, R70, RZ, P2, !PT ;  /* 0x00000046ff417210 */ /* 0x000fe2000175e4ff */
[----:B------:R-:W-:Y:S02]  /*13fa0*/  IMAD.MOV.U32 R62, RZ, RZ, R55 ;  /* 0x000000ffff3e7224 */ /* 0x000fe400078e0037 */
[----:B------:R-:W-:-:S04]  /*13fb0*/  IMAD.WIDE.U32 R56, R87, R67, RZ ;  /* 0x0000004357387225 */ /* 0x000fc800078e00ff */
[----:B------:R-:W-:-:S04]  /*13fc0*/  IMAD.WIDE.U32 R54, R93, R108, RZ ;  /* 0x0000006c5d367225 */ /* 0x000fc800078e00ff */
[----:B------:R-:W-:-:S04]  /*13fd0*/  IMAD.WIDE.U32 R74, P6, R114, R93, R74 ;  /* 0x0000005d724a7225 */ /* 0x000fc800078c004a */
[----:B------:R-:W-:-:S04]  /*13fe0*/  IMAD.WIDE.U32 R44, P5, R87, R73, R44 ;  /* 0x00000049572c7225 */ /* 0x000fc800078a002c */
[----:B------:R-:W-:Y:S01]  /*13ff0*/  IMAD.WIDE.U32.X R24, R60, R41, R24, P0 ;  /* 0x000000293c187225 */ /* 0x000fe200000e0418 */
[----:B------:R-:W-:-:S03]  /*14000*/  IADD3 R56, P0, PT, R65, R56, RZ ;  /* 0x0000003841387210 */ /* 0x000fc60007f1e0ff */
[----:B------:R-:W-:Y:S01]  /*14010*/  IMAD.X R70, RZ, RZ, R71, P2 ;  /* 0x000000ffff467224 */ /* 0x000fe200010e0647 */
[----:B------:R-:W-:Y:S01]  /*14020*/  IADD3 RZ, P2, PT, R55, R74, RZ ;  /* 0x0000004a37ff7210 */ /* 0x000fe20007f5e0ff */
[----:B------:R-:W-:Y:S01]  /*14030*/  IMAD.WIDE.U32.X R62, R43, R59, R62, P4 ;  /* 0x0000003b2b3e7225 */ /* 0x000fe200020e043e */
[----:B------:R-:W-:-:S03]  /*14040*/  IADD3 R71, P4, PT, R57, R44, RZ ;  /* 0x0000002c39477210 */ /* 0x000fc60007f9e0ff */
[----:B------:R-:W-:Y:S01]  /*14050*/  IMAD.WIDE.U32 R54, R111, R108, RZ ;  /* 0x0000006c6f367225 */ /* 0x000fe200078e00ff */
[----:B------:R-:W-:-:S03]  /*14060*/  IADD3.X R44, P0, PT, R70, R71, RZ, P0, !PT ;  /* 0x00000047462c7210 */ /* 0x000fc6000071e4ff */
[----:B------:R-:W-:Y:S01]  /*14070*/  IMAD.X R57, RZ, RZ, RZ, P6 ;  /* 0x000000ffff397224 */ /* 0x000fe200030e06ff */
[----:B------:R-:W-:Y:S01]  /*14080*/  IADD3 R65, P6, PT, R51, R56, RZ ;  /* 0x0000003833417210 */ /* 0x000fe20007fde0ff */
[----:B------:R-:W-:Y:S01]  /*14090*/  IMAD.MOV.U32 R56, RZ, RZ, R75 ;  /* 0x000000ffff387224 */ /* 0x000fe200078e004b */
[----:B------:R-:W-:Y:S01]  /*140a0*/  LOP3.LUT R75, R109, R96, RZ, 0xc0, !PT ;  /* 0x000000606d4b7212 */ /* 0x000fe200078ec0ff */
[----:B------:R-:W-:Y:S01]  /*140b0*/  IMAD.WIDE.U32.X R48, R60, R79, R48, P3 ;  /* 0x0000004f3c307225 */ /* 0x000fe200018e0430 */
[----:B------:R-:W-:Y:S02]  /*140c0*/  IADD3.X R47, P6, PT, R47, R44, RZ, P6, !PT ;  /* 0x0000002c2f2f7210 */ /* 0x000fe400037de4ff */
[----:B------:R-:W-:Y:S01]  /*140d0*/  SEL R44, RZ, 0x1, P1 ;  /* 0x00000001ff2c7807 */ /* 0x000fe20000800000 */
[----:B------:R-:W-:-:S04]  /*140e0*/  IMAD.WIDE.U32 R54, P3, R97, R114, R54 ;  /* 0x0000007261367225 */ /* 0x000fc80007860036 */
[----:B------:R-:W-:-:S04]  /*140f0*/  IMAD.WIDE.U32 R70, R97, R108, RZ ;  /* 0x0000006c61467225 */ /* 0x000fc800078e00ff */
[----:B------:R-:W-:Y:S01]  /*14100*/  IMAD.WIDE.U32.X R56, R114, R91, R56, P2 ;  /* 0x0000005b72387225 */ /* 0x000fe200010e0438 */
[----:B------:R-:W-:Y:S02]  /*14110*/  IADD3 R60, P2, PT, R65, R50, RZ ;  /* 0x00000032413c7210 */ /* 0x000fe40007f5e0ff */
[----:B------:R-:W-:Y:S01]  /*14120*/  IADD3 R77, P1, PT, R71, R54, RZ ;  /* 0x00000036474d7210 */ /* 0x000fe20007f3e0ff */
[----:B------:R-:W-:Y:S01]  /*14130*/  IMAD.X R51, RZ, RZ, RZ, P3 ;  /* 0x000000ffff337224 */ /* 0x000fe200018e06ff */
[----:B------:R-:W-:Y:S01]  /*14140*/  IADD3.X R65, P2, PT, R47, R22, RZ, P2, !PT ;  /* 0x000000162f417210 */ /* 0x000fe2000175e4ff */
[----:B------:R-:W-:Y:S01]  /*14150*/  IMAD.MOV.U32 R50, RZ, RZ, R55 ;  /* 0x000000ffff327224 */ /* 0x000fe200078e0037 */
[----:B------:R-:W-:Y:S01]  /*14160*/  IADD3 R71, P3, PT, R56, R70, RZ ;  /* 0x0000004638477210 */ /* 0x000fe20007f7e0ff */
[----:B------:R-:W-:Y:S01]  /*14170*/  IMAD.WIDE.U32 R54, R35, R108, RZ ;  /* 0x0000006c23367225 */ /* 0x000fe200078e00ff */
[----:B------:R-:W-:Y:S02]  /*14180*/  IADD3.X R99, P2, P6, R62, RZ, RZ, P2, P6 ;  /* 0x000000ff3e637210 */ /* 0x000fe4000164c4ff */
[----:B------:R-:W-:Y:S01]  /*14190*/  IADD3.X R98, P3, PT, R57, R77, RZ, P3, !PT ;  /* 0x0000004d39627210 */ /* 0x000fe20001f7e4ff */
[----:B------:R-:W-:Y:S01]  /*141a0*/  IMAD.WIDE.U32.X R50, R111, R114, R50, P1 ;  /* 0x000000726f327225 */ /* 0x000fe200008e0432 */
[----:B------:R-:W-:-:S02]  /*141b0*/  IADD3 R75, P1, PT, R75, R44, RZ ;  /* 0x0000002c4b4b7210 */ /* 0x000fc40007f3e0ff */
[----:B------:R-:W-:Y:S01]  /*141c0*/  IADD3.X R47, PT, PT, R63, RZ, RZ, P2, P6 ;  /* 0x000000ff3f2f7210 */ /* 0x000fe200017ec4ff */
[C---:B------:R-:W-:Y:S01]  /*141d0*/  IMAD.WIDE.U32 R54, P6, R32.reuse, R114, R54 ;  /* 0x0000007220367225 */ /* 0x040fe200078c0036 */
[----:B------:R-:W-:Y:S02]  /*141e0*/  LOP3.LUT R22, R59, R92, RZ, 0xc0, !PT ;  /* 0x0000005c3b167212 */ /* 0x000fe400078ec0ff */
[----:B------:R-:W-:Y:S01]  /*141f0*/  IADD3.X R63, P3, PT, RZ, R50, RZ, P3, !PT ;  /* 0x00000032ff3f7210 */ /* 0x000fe20001f7e4ff */
[----:B------:R-:W-:Y:S01]  /*14200*/  IMAD.WIDE.U32 R56, R32, R108, RZ ;  /* 0x0000006c20387225 */ /* 0x000fe200078e00ff */
[----:B------:R-:W-:Y:S02]  /*14210*/  IADD3 R102, P2, PT, R75, R102, RZ ;  /* 0x000000664b667210 */ /* 0x000fe40007f5e0ff */
[----:B------:R-:W-:Y:S01]  /*14220*/  IADD3.X R75, P1, PT, RZ, R22, RZ, P1, !PT ;  /* 0x00000016ff4b7210 */ /* 0x000fe20000f3e4ff */
[----:B------:R-:W-:Y:S01]  /*14230*/  IMAD.X R70, RZ, RZ, R51, P3 ;  /* 0x000000ffff467224 */ /* 0x000fe200018e0633 */
[----:B------:R-:W-:Y:S01]  /*14240*/  IADD3 R44, P3, PT, R63, R56, RZ ;  /* 0x000000383f2c7210 */ /* 0x000fe20007f7e0ff */
[----:B------:R-:W-:Y:S01]  /*14250*/  IMAD.X R51, RZ, RZ, RZ, P6 ;  /* 0x000000ffff337224 */ /* 0x000fe200030e06ff */
[----:B------:R-:W-:Y:S01]  /*14260*/  IADD3 R57, P6, PT, R57, R54, RZ ;  /* 0x0000003639397210 */ /* 0x000fe20007fde0ff */
[----:B------:R-:W-:Y:S01]  /*14270*/  IMAD.MOV.U32 R50, RZ, RZ, R55 ;  /* 0x000000ffff327224 */ /* 0x000fe200078e0037 */
[----:B------:R-:W-:Y:S01]  /*14280*/  IADD3.X R88, P2, PT, R75, R88, RZ, P2, !PT ;  /* 0x000000584b587210 */ /* 0x000fe2000175e4ff */
[----:B------:R-:W-:Y:S01]  /*14290*/  IMAD.WIDE.U32 R54, R102, R93, RZ ;  /* 0x0000005d66367225 */ /* 0x000fe200078e00ff */
[----:B------:R-:W-:-:S03]  /*142a0*/  IADD3.X R70, P3, PT, R70, R57, RZ, P3, !PT ;  /* 0x0000003946467210 */ /* 0x000fc60001f7e4ff */
[----:B------:R-:W-:-:S04]  /*142b0*/  IMAD.WIDE.U32.X R50, R35, R114, R50, P6 ;  /* 0x0000007223327225 */ /* 0x000fc800030e0432 */
[----:B------:R-:W-:Y:S01]  /*142c0*/  IMAD.WIDE.U32 R62, R88, R93, RZ ;  /* 0x0000005d583e7225 */ /* 0x000fe200078e00ff */
[----:B------:R-:W-:-:S03]  /*142d0*/  IADD3.X R56, P3, PT, RZ, R50, RZ, P3, !PT ;  /* 0x00000032ff387210 */ /* 0x000fc60001f7e4ff */
[----:B------:R-:W-:-:S04]  /*142e0*/  IMAD.WIDE.U32 R104, R102, R97, RZ ;  /* 0x0000006166687225 */ /* 0x000fc800078e00ff */
[----:B------:R-:W-:-:S04]  /*142f0*/  IMAD.WIDE.U32 R62, P6, R102, R91, R62 ;  /* 0x0000005b663e7225 */ /* 0x000fc800078c003e */
[----:B------:R-:W-:Y:S01]  /*14300*/  IMAD.X R57, RZ, RZ, R51, P3 ;  /* 0x000000ffff397224 */ /* 0x000fe200018e0633 */
[----:B------:R-:W-:Y:S01]  /*14310*/  IADD3 R22, P3, PT, R71, R54, RZ ;  /* 0x0000003647167210 */ /* 0x000fe20007f7e0ff */
[----:B------:R-:W-:Y:S01]  /*14320*/  IMAD.X R51, RZ, RZ, RZ, P6 ;  /* 0x000000ffff337224 */ /* 0x000fe200030e06ff */
[----:B------:R-:W-:Y:S01]  /*14330*/  IADD3 R75, P6, PT, R55, R62, RZ ;  /* 0x0000003e374b7210 */ /* 0x000fe20007fde0ff */
[----:B------:R-:W-:Y:S02]  /*14340*/  IMAD.MOV.U32 R50, RZ, RZ, R63 ;  /* 0x000000ffff327224 */ /* 0x000fe400078e003f */
[----:B------:R-:W-:Y:S01]  /*14350*/  IMAD.WIDE.U32 R54, R88, R97, RZ ;  /* 0x0000006158367225 */ /* 0x000fe200078e00ff */
[----:B------:R-:W-:-:S03]  /*14360*/  IADD3.X R98, P3, PT, R98, R75, RZ, P3, !PT ;  /* 0x0000004b62627210 */ /* 0x000fc60001f7e4ff */
[----:B------:R-:W-:-:S04]  /*14370*/  IMAD.WIDE.U32.X R50, R88, R91, R50, P6 ;  /* 0x0000005b58327225 */ /* 0x000fc800030e0432 */
[----:B------:R-:W-:Y:S01]  /*14380*/  IMAD.WIDE.U32 R54, P6, R111, R102, R54 ;  /* 0x000000666f367225 */ /* 0x000fe200078c0036 */
[----:B------:R-:W-:-:S03]  /*14390*/  IADD3.X R63, P3, PT, RZ, R50, RZ, P3, !PT ;  /* 0x00000032ff3f7210 */ /* 0x000fc60001f7e4ff */
[----:B------:R-:W-:Y:S02]  /*143a0*/  IMAD.MOV.U32 R50, RZ, RZ, R55 ;  /* 0x000000ffff327224 */ /* 0x000fe400078e0037 */
[----:B------:R-:W-:Y:S01]  /*143b0*/  IMAD.X R71, RZ, RZ, R51, P3 ;  /* 0x000000ffff477224 */ /* 0x000fe200018e0633 */
[----:B------:R-:W-:Y:S01]  /*143c0*/  IADD3 R75, P3, PT, R105, R54, RZ ;  /* 0x00000036694b7210 */ /* 0x000fe20007f7e0ff */
[----:B------:R-:W-:Y:S01]  /*143d0*/  IMAD.X R51, RZ, RZ, RZ, P6 ;  /* 0x000000ffff337224 */ /* 0x000fe200030e06ff */
[----:B------:R-:W-:Y:S01]  /*143e0*/  IADD3 R63, P6, PT, R63, R44, RZ ;  /* 0x0000002c3f3f7210 */ /* 0x000fe20007fde0ff */
[----:B------:R-:W-:Y:S02]  /*143f0*/  IMAD R61, R61, R108, RZ ;  /* 0x0000006c3d3d7224 */ /* 0x000fe400078e02ff */
[----:B------:R-:W-:Y:S01]  /*14400*/  IMAD.WIDE.U32.X R50, R111, R88, R50, P3 ;  /* 0x000000586f327225 */ /* 0x000fe200018e0432 */
[----:B------:R-:W-:Y:S02]  /*14410*/  IADD3 R104, P3, PT, R63, R104, RZ ;  /* 0x000000683f687210 */ /* 0x000fe40007f7e0ff */
[----:B------:R-:W-:Y:S01]  /*14420*/  IADD3.X R70, P6, PT, R71, R70, RZ, P6, !PT ;  /* 0x0000004647467210 */ /* 0x000fe200037de4ff */
[----:B------:R-:W-:-:S03]  /*14430*/  IMAD.WIDE.U32 R56, R31, R108, R56 ;  /* 0x0000006c1f387225 */ /* 0x000fc600078e0038 */
[----:B------:R-:W-:Y:S01]  /*14440*/  IADD3.X R110, P3, PT, R70, R75, RZ, P3, !PT ;  /* 0x0000004b466e7210 */ /* 0x000fe20001f7e4ff */
[----:B------:R-:W-:-:S03]  /*14450*/  IMAD.WIDE.U32 R70, R72, R67, RZ ;  /* 0x0000004348467225 */ /* 0x000fc600078e00ff */
[----:B------:R-:W-:Y:S01]  /*14460*/  IADD3.X R63, P3, P6, R50, RZ, RZ, P3, P6 ;  /* 0x000000ff323f7210 */ /* 0x000fe20001e6c4ff */
[----:B------:R-:W-:Y:S02]  /*14470*/  IMAD R61, R31, R114, R61 ;  /* 0x000000721f3d7224 */ /* 0x000fe400078e023d */
[C---:B------:R-:W-:Y:S01]  /*14480*/  IMAD.WIDE.U32 R76, R58.reuse, R67, RZ ;  /* 0x000000433a4c7225 */ /* 0x040fe200078e00ff */
[----:B------:R-:W-:Y:S02]  /*14490*/  IADD3.X R31, PT, PT, R51, RZ, RZ, P3, P6 ;  /* 0x000000ff331f7210 */ /* 0x000fe40001fec4ff */
[----:B------:R-:W-:Y:S01]  /*144a0*/  IADD3 R62, P3, PT, R63, R56, RZ ;  /* 0x000000383f3e7210 */ /* 0x000fe20007f7e0ff */
[----:B------:R-:W-:-:S03]  /*144b0*/  IMAD.WIDE.U32 R70, P6, R58, R73, R70 ;  /* 0x000000493a467225 */ /* 0x000fc600078c0046 */
[----:B------:R-:W-:Y:S01]  /*144c0*/  IADD3.X R63, PT, PT, R31, R57, R61, P3, !PT ;  /* 0x000000391f3f7210 */ /* 0x000fe20001ffe43d */
[----:B------:R-:W-:-:S04]  /*144d0*/  IMAD.WIDE.U32 R54, R38, R67, RZ ;  /* 0x0000004326367225 */ /* 0x000fc800078e00ff */
[----:B------:R-:W-:Y:S01]  /*144e0*/  IMAD.X R51, RZ, RZ, RZ, P6 ;  /* 0x000000ffff337224 */ /* 0x000fe200030e06ff */
[----:B------:R-:W-:Y:S01]  /*144f0*/  IADD3 R77, P6, PT, R77, R70, RZ ;  /* 0x000000464d4d7210 */ /* 0x000fe20007fde0ff */
[----:B------:R-:W-:Y:S02]  /*14500*/  IMAD.MOV.U32 R50, RZ, RZ, R71 ;  /* 0x000000ffff327224 */ /* 0x000fe400078e0047 */
[----:B------:R-:W-:-:S04]  /*14510*/  IMAD.WIDE.U32 R54, P3, R82, R73, R54 ;  /* 0x0000004952367225 */ /* 0x000fc80007860036 */
[----:B------:R-:W-:-:S04]  /*14520*/  IMAD.WIDE.U32 R56, R82, R67, RZ ;  /* 0x0000004352387225 */ /* 0x000fc800078e00ff */
[----:B------:R-:W-:Y:S01]  /*14530*/  IMAD.WIDE.U32.X R50, R72, R73, R50, P6 ;  /* 0x0000004948327225 */ /* 0x000fe200030e0432 */
[----:B------:R-:W-:-:S03]  /*14540*/  IADD3 R75, P6, PT, R57, R54, RZ ;  /* 0x00000036394b7210 */ /* 0x000fc60007fde0ff */
[----:B------:R-:W-:-:S04]  /*14550*/  IMAD.WIDE.U32 R70, R78, R67, RZ ;  /* 0x000000434e467225 */ /* 0x000fc800078e00ff */
[----:B------:R-:W-:Y:S01]  /*14560*/  IMAD.X R113, RZ, RZ, RZ, P3 ;  /* 0x000000ffff717224 */ /* 0x000fe200018e06ff */
[----:B------:R-:W-:Y:S01]  /*14570*/  IADD3 R95, P3, PT, R50, R56, RZ ;  /* 0x00000038325f7210 */ /* 0x000fe20007f7e0ff */
[----:B------:R-:W-:Y:S02]  /*14580*/  IMAD.MOV.U32 R112, RZ, RZ, R55 ;  /* 0x000000ffff707224 */ /* 0x000fe400078e0037 */
[----:B------:R-:W-:Y:S01]  /*14590*/  IMAD.WIDE.U32 R54, R84, R67, RZ ;  /* 0x0000004354367225 */ /* 0x000fe200078e00ff */
[----:B------:R-:W-:-:S03]  /*145a0*/  IADD3.X R75, P3, PT, R51, R75, RZ, P3, !PT ;  /* 0x0000004b334b7210 */ /* 0x000fc60001f7e4ff */
[----:B------:R-:W-:-:S04]  /*145b0*/  IMAD.WIDE.U32.X R112, R38, R73, R112, P6 ;  /* 0x0000004926707225 */ /* 0x000fc800030e0470 */
[----:B------:R-:W-:-:S04]  /*145c0*/  IMAD.WIDE.U32 R70, P6, R84, R73, R70 ;  /* 0x0000004954467225 */ /* 0x000fc800078c0046 */
[----:B------:R-:W-:Y:S01]  /*145d0*/  IMAD.X R51, RZ, RZ, RZ, P6 ;  /* 0x000000ffff337224 */ /* 0x000fe200030e06ff */
[----:B------:R-:W-:Y:S01]  /*145e0*/  IADD3.X R61, P6, PT, RZ, R112, RZ, P3, !PT ;  /* 0x00000070ff3d7210 */ /* 0x000fe20001fde4ff */
[----:B------:R-:W-:Y:S01]  /*145f0*/  IMAD.WIDE.U32 R56, R72, R109, RZ ;  /* 0x0000006d48387225 */ /* 0x000fe200078e00ff */
[----:B------:R-:W-:-:S03]  /*14600*/  IADD3 R31, P3, PT, R55, R70, RZ ;  /* 0x00000046371f7210 */ /* 0x000fc60007f7e0ff */
[----:B------:R-:W-:Y:S02]  /*14610*/  IMAD.MOV.U32 R50, RZ, RZ, R71 ;  /* 0x000000ffff327224 */ /* 0x000fe400078e0047 */
[----:B------:R-:W-:Y:S02]  /*14620*/  IMAD.X R44, RZ, RZ, R113, P6 ;  /* 0x000000ffff2c7224 */ /* 0x000fe400030e0671 */
[----:B------:R-:W-:-:S04]  /*14630*/  IMAD.WIDE.U32 R70, R58, R109, RZ ;  /* 0x0000006d3a467225 */ /* 0x000fc800078e00ff */
[----:B------:R-:W-:-:S04]  /*14640*/  IMAD.WIDE.U32 R56, P6, R58, R59, R56 ;  /* 0x0000003b3a387225 */ /* 0x000fc800078c0038 */
[----:B------:R-:W-:Y:S01]  /*14650*/  IMAD.X R55, RZ, RZ, RZ, P5 ;  /* 0x000000ffff377224 */ /* 0x000fe200028e06ff */
[----:B------:R-:W-:Y:S01]  /*14660*/  IADD3 R56, P5, PT, R71, R56, RZ ;  /* 0x0000003847387210 */ /* 0x000fe20007fbe0ff */
[----:B------:R-:W-:Y:S01]  /*14670*/  IMAD.X R71, RZ, RZ, RZ, P6 ;  /* 0x000000ffff477224 */ /* 0x000fe200030e06ff */
[----:B------:R-:W-:Y:S01]  /*14680*/  IADD3 R54, P6, PT, R61, R54, RZ ;  /* 0x000000363d367210 */ /* 0x000fe20007fde0ff */
[----:B------:R-:W-:Y:S01]  /*14690*/  IMAD.WIDE.U32.X R50, R78, R73, R50, P3 ;  /* 0x000000494e327225 */ /* 0x000fe200018e0432 */
[----:B------:R-:W-:Y:S02]  /*146a0*/  IADD3 R100, P3, PT, R95, R70, RZ ;  /* 0x000000465f647210 */ /* 0x000fe40007f7e0ff */
[----:B------:R-:W-:Y:S01]  /*146b0*/  IADD3.X R44, P6, PT, R44, R31, RZ, P6, !PT ;  /* 0x0000001f2c2c7210 */ /* 0x000fe200037de4ff */
[----:B------:R-:W-:Y:S01]  /*146c0*/  IMAD.MOV.U32 R70, RZ, RZ, R57 ;  /* 0x000000ffff467224 */ /* 0x000fe200078e0039 */
[----:B------:R-:W-:Y:S01]  /*146d0*/  IADD3.X R75, P3, PT, R75, R56, RZ, P3, !PT ;  /* 0x000000384b4b7210 */ /* 0x000fe20001f7e4ff */
[----:B------:R-:W-:Y:S01]  /*146e0*/  IMAD.WIDE.U32 R56, R38, R109, RZ ;  /* 0x0000006d26387225 */ /* 0x000fe200078e00ff */
[----:B------:R-:W-:-:S03]  /*146f0*/  IADD3.X R95, P6, PT, RZ, R50, RZ, P6, !PT ;  /* 0x00000032ff5f7210 */ /* 0x000fc600037de4ff */
[----:B------:R-:W-:-:S04]  /*14700*/  IMAD.WIDE.U32.X R70, R72, R59, R70, P5 ;  /* 0x0000003b48467225 */ /* 0x000fc800028e0446 */
[----:B------:R-:W-:Y:S01]  /*14710*/  IMAD.X R31, RZ, RZ, R51, P6 ;  /* 0x000000ffff1f7224 */ /* 0x000fe200030e0633 */
        /* <DEDUP_REMOVED lines=18> */
[----:B------:R-:W-:Y:S01]  /*14840*/  IMAD.MOV.U32 R54, RZ, RZ, R45 ;  /* 0x000000ffff367224 */ /* 0x000fe200078e002d */
[----:B------:R-:W-:Y:S01]  /*14850*/  IADD3 R56, P5, PT, R57, R50, RZ ;  /* 0x0000003239387210 */ /* 0x000fe20007fbe0ff */
[----:B------:R-:W-:-:S03]  /*14860*/  IMAD.WIDE.U32 R44, R78, R109, RZ ;  /* 0x0000006d4e2c7225 */ /* 0x000fc600078e00ff */
[----:B------:R-:W-:Y:S01]  /*14870*/  IADD3.X R56, P3, PT, R31, R56, RZ, P3, !PT ;  /* 0x000000381f387210 */ /* 0x000fe20001f7e4ff */
[----:B------:R-:W-:Y:S02]  /*14880*/  IMAD.MOV.U32 R70, RZ, RZ, R51 ;  /* 0x000000ffff467224 */ /* 0x000fe400078e0033 */
[----:B------:R-:W-:Y:S01]  /*14890*/  IMAD.WIDE.U32.X R50, R66, R73, R54, P4 ;  /* 0x0000004942327225 */ /* 0x000fe200020e0436 */
[----:B------:R-:W-:-:S03]  /*148a0*/  IADD3 R95, P4, PT, R94, R95, RZ ;  /* 0x0000005f5e5f7210 */ /* 0x000fc60007f9e0ff */
[----:B------:R-:W-:Y:S01]  /*148b0*/  IMAD.X R71, RZ, RZ, RZ, P6 ;  /* 0x000000ffff477224 */ /* 0x000fe200030e06ff */
[----:B------:R-:W-:Y:S01]  /*148c0*/  IADD3.X R67, P4, PT, R67, R56, RZ, P4, !PT ;  /* 0x0000003843437210 */ /* 0x000fe2000279e4ff */
[----:B------:R-:W-:-:S04]  /*148d0*/  IMAD.WIDE.U32 R54, R84, R109, RZ ;  /* 0x0000006d54367225 */ /* 0x000fc800078e00ff */
[----:B------:R-:W-:-:S04]  /*148e0*/  IMAD.WIDE.U32 R44, P6, R84, R59, R44 ;  /* 0x0000003b542c7225 */ /* 0x000fc800078c002c */
[----:B------:R-:W-:Y:S01]  /*148f0*/  IMAD.WIDE.U32.X R70, R18, R73, R70, P5 ;  /* 0x0000004912467225 */ /* 0x000fe200028e0446 */
[----:B------:R-:W-:-:S03]  /*14900*/  IADD3 R31, P5, PT, R95, R54, RZ ;  /* 0x000000365f1f7210 */ /* 0x000fc60007fbe0ff */
[----:B------:R-:W-:Y:S01]  /*14910*/  IMAD.X R57, RZ, RZ, RZ, P6 ;  /* 0x000000ffff397224 */ /* 0x000fe200030e06ff */
[----:B------:R-:W-:Y:S01]  /*14920*/  IADD3 R54, P6, PT, R55, R44, RZ ;  /* 0x0000002c37367210 */ /* 0x000fe20007fde0ff */
[----:B------:R-:W-:Y:S02]  /*14930*/  IMAD.MOV.U32 R56, RZ, RZ, R45 ;  /* 0x000000ffff387224 */ /* 0x000fe400078e002d */
[----:B------:R-:W-:Y:S01]  /*14940*/  IMAD.WIDE.U32 R44, R108, R93, R52 ;  /* 0x0000005d6c2c7225 */ /* 0x000fe200078e0034 */
[----:B------:R-:W-:-:S03]  /*14950*/  IADD3.X R95, P5, PT, R67, R54, RZ, P5, !PT ;  /* 0x00000036435f7210 */ /* 0x000fc60002fbe4ff */
[----:B------:R-:W-:-:S04]  /*14960*/  IMAD.WIDE.U32.X R56, R78, R59, R56, P6 ;  /* 0x0000003b4e387225 */ /* 0x000fc800030e0438 */
[----:B------:R-:W-:Y:S01]  /*14970*/  IMAD.WIDE.U32 R54, R42, R23, RZ ;  /* 0x000000172a367225 */ /* 0x000fe200078e00ff */
[----:B------:R-:W-:-:S03]  /*14980*/  IADD3.X R73, P4, P5, R56, RZ, RZ, P5, P4 ;  /* 0x000000ff38497210 */ /* 0x000fc60002d884ff */
[----:B------:R-:W-:Y:S01]  /*14990*/  IMAD R43, R43, R23, RZ ;  /* 0x000000172b2b7224 */ /* 0x000fe200078e02ff */
[----:B------:R-:W-:Y:S01]  /*149a0*/  IADD3.X R67, PT, PT, R57, RZ, RZ, P4, P5 ;  /* 0x000000ff39437210 */ /* 0x000fe200027ea4ff */
[----:B------:R-:W-:Y:S01]  /*149b0*/  IMAD.WIDE.U32 R56, R33, R108, RZ ;  /* 0x0000006c21387225 */ /* 0x000fe200078e00ff */
[----:B------:R-:W-:Y:S02]  /*149c0*/  IADD3.X R50, P4, PT, R99, R50, RZ, P0, !PT ;  /* 0x0000003263327210 */ /* 0x000fe4000079e4ff */
[----:B------:R-:W-:Y:S01]  /*149d0*/  IADD3 R106, P5, PT, R69, R46, RZ ;  /* 0x0000002e456a7210 */ /* 0x000fe20007fbe0ff */
[----:B------:R-:W-:Y:S01]  /*149e0*/  IMAD.WIDE.U32 R54, P6, R80, R41, R54 ;  /* 0x0000002950367225 */ /* 0x000fe200078c0036 */
[----:B------:R-:W-:Y:S02]  /*149f0*/  ISETP.GE.U32.AND P0, PT, R44, R52, PT ;  /* 0x000000342c00720c */ /* 0x000fe40003f06070 */
[----:B------:R-:W-:Y:S01]  /*14a00*/  LOP3.LUT R52, R23, R96, RZ, 0xc0, !PT ;  /* 0x0000006017347212 */ /* 0x000fe200078ec0ff */
[----:B------:R-:W-:Y:S01]  /*14a10*/  IMAD.X R51, R47, 0x1, R51, P4 ;  /* 0x000000012f337824 */ /* 0x000fe200020e0633 */
[----:B------:R-:W-:Y:S01]  /*14a20*/  IADD3.X R27, P5, PT, R68, R27, RZ, P5, !PT ;  /* 0x0000001b441b7210 */ /* 0x000fe20002fbe4ff */
[----:B------:R-:W-:Y:S01]  /*14a30*/  IMAD.WIDE.U32 R46, R89, R108, RZ ;  /* 0x0000006c592e7225 */ /* 0x000fe200078e00ff */
[----:B------:R-:W-:-:S03]  /*14a40*/  IADD3.X R46, P1, PT, RZ, RZ, RZ, P1, !PT ;  /* 0x000000ffff2e7210 */ /* 0x000fc60000f3e4ff */
[----:B------:R-:W-:-:S04]  /*14a50*/  IMAD.WIDE.U32 R56, P4, R114, R89, R56 ;  /* 0x0000005972387225 */ /* 0x000fc80007880038 */
[----:B------:R-:W-:Y:S01]  /*14a60*/  IMAD.X R69, RZ, RZ, RZ, P6 ;  /* 0x000000ffff457224 */ /* 0x000fe200030e06ff */
[----:B------:R-:W-:Y:S01]  /*14a70*/  IADD3.X R70, P6, PT, R73, R70, RZ, P3, !PT ;  /* 0x0000004649467210 */ /* 0x000fe20001fde4ff */
[----:B------:R-:W-:Y:S01]  /*14a80*/  IMAD.MOV.U32 R68, RZ, RZ, R55 ;  /* 0x000000ffff447224 */ /* 0x000fe200078e0037 */
[----:B------:R-:W-:Y:S01]  /*14a90*/  IADD3.X R73, P2, PT, RZ, R46, RZ, P2, !PT ;  /* 0x0000002eff497210 */ /* 0x000fe2000175e4ff */
[----:B------:R-:W-:Y:S01]  /*14aa0*/  IMAD R43, R90, R41, R43 ;  /* 0x000000295a2b7224 */ /* 0x000fe200078e022b */
[----:B------:R-:W-:Y:S01]  /*14ab0*/  IADD3 RZ, P3, PT, R47, R56, RZ ;  /* 0x000000382fff7210 */ /* 0x000fe20007f7e0ff */
[----:B------:R-:W-:-:S04]  /*14ac0*/  IMAD.WIDE.U32 R46, R80, R23, RZ ;  /* 0x00000017502e7225 */ /* 0x000fc800078e00ff */
[----:B------:R-:W-:Y:S01]  /*14ad0*/  IMAD.X R71, R67, 0x1, R71, P6 ;  /* 0x0000000143477824 */ /* 0x000fe200030e0647 */
[----:B------:R-:W-:Y:S01]  /*14ae0*/  IADD3 R67, P6, PT, R52, R73, RZ ;  /* 0x0000004934437210 */ /* 0x000fe20007fde0ff */
[----:B------:R-:W-:Y:S01]  /*14af0*/  IMAD.X R117, RZ, RZ, RZ, P4 ;  /* 0x000000ffff757224 */ /* 0x000fe200020e06ff */
[----:B------:R-:W-:Y:S01]  /*14b00*/  LOP3.LUT R73, R41, R92, RZ, 0xc0, !PT ;  /* 0x0000005c29497212 */ /* 0x000fe200078ec0ff */
[----:B------:R-:W-:Y:S01]  /*14b10*/  IMAD R92, R18, R109, RZ ;  /* 0x0000006d125c7224 */ /* 0x000fe200078e02ff */
[----:B------:R-:W-:Y:S01]  /*14b20*/  IADD3.X R52, PT, PT, RZ, RZ, RZ, P2, P1 ;  /* 0x000000ffff347210 */ /* 0x000fe200017e24ff */
[----:B------:R-:W-:Y:S01]  /*14b30*/  IMAD.MOV.U32 R116, RZ, RZ, R57 ;  /* 0x000000ffff747224 */ /* 0x000fe200078e0039 */
[----:B------:R-:W-:Y:S01]  /*14b40*/  IADD3 R94, P1, PT, R47, R54, RZ ;  /* 0x000000362f5e7210 */ /* 0x000fe20007f3e0ff */
[----:B------:R-:W-:Y:S01]  /*14b50*/  IMAD.WIDE.U32 R54, R72, R23, RZ ;  /* 0x0000001748367225 */ /* 0x000fe200078e00ff */
[----:B------:R-:W-:Y:S02]  /*14b60*/  IADD3.X R73, P6, PT, R73, R52, RZ, P6, !PT ;  /* 0x0000003449497210 */ /* 0x000fe400037de4ff */
[----:B------:R-:W-:Y:S01]  /*14b70*/  IADD3 R86, P2, PT, R67, R86, RZ ;  /* 0x0000005643567210 */ /* 0x000fe20007f5e0ff */
[----:B------:R-:W-:Y:S01]  /*14b80*/  IMAD.WIDE.U32.X R68, R42, R41, R68, P1 ;  /* 0x000000292a447225 */ /* 0x000fe200008e0444 */
[----:B------:R-:W-:-:S02]  /*14b90*/  IADD3.X R47, P5, PT, RZ, R24, RZ, P5, !PT ;  /* 0x00000018ff2f7210 */ /* 0x000fc40002fbe4ff */
[----:B------:R-:W-:Y:S01]  /*14ba0*/  IADD3.X R34, P1, PT, R73, R34, RZ, P2, !PT ;  /* 0x0000002249227210 */ /* 0x000fe2000173e4ff */
[----:B------:R-:W-:Y:S01]  /*14bb0*/  IMAD R92, R107, R59, R92 ;  /* 0x0000003b6b5c7224 */ /* 0x000fe200078e025c */
[----:B------:R-:W-:Y:S01]  /*14bc0*/  LOP3.LUT R73, R81, R96, RZ, 0xc0, !PT ;  /* 0x0000006051497212 */ /* 0x000fe200078ec0ff */
[----:B------:R-:W-:Y:S02]  /*14bd0*/  IMAD.X R112, RZ, RZ, R25, P5 ;  /* 0x000000ffff707224 */ /* 0x000fe400028e0619 */
[----:B------:R-:W-:Y:S01]  /*14be0*/  IMAD.WIDE.U32 R24, R58, R23, RZ ;  /* 0x000000173a187225 */ /* 0x000fe200078e00ff */
[----:B------:R-:W-:-:S03]  /*14bf0*/  IADD3.X R73, P1, P6, R73, RZ, RZ, P1, P6 ;  /* 0x000000ff49497210 */ /* 0x000fc60000e2c4ff */
[----:B------:R-:W-:Y:S01]  /*14c00*/  IMAD.WIDE.U32 R54, P5, R58, R41, R54 ;  /* 0x000000293a367225 */ /* 0x000fe200078a0036 */
[----:B------:R-:W-:Y:S02]  /*14c10*/  IADD3 R52, P2, PT, R61, R24, RZ ;  /* 0x000000183d347210 */ /* 0x000fe40007f5e0ff */
[----:B------:R-:W-:Y:S01]  /*14c20*/  IADD3.X R115, PT, PT, R115, RZ, RZ, P1, P6 ;  /* 0x000000ff73737210 */ /* 0x000fe20000fec4ff */
[----:B------:R-:W-:Y:S01]  /*14c30*/  IMAD.X R61, RZ, RZ, RZ, P5 ;  /* 0x000000ffff3d7224 */ /* 0x000fe200028e06ff */
[----:B------:R-:W-:Y:S01]  /*14c40*/  IADD3 R96, P5, PT, R25, R54, RZ ;  /* 0x0000003619607210 */ /* 0x000fe20007fbe0ff */
[----:B------:R-:W-:Y:S01]  /*14c50*/  IMAD.WIDE.U32 R24, R38, R23, RZ ;  /* 0x0000001726187225 */ /* 0x000fe200078e00ff */
[----:B------:R-:W-:Y:S02]  /*14c60*/  IADD3 R47, P1, PT, R47, R60, RZ ;  /* 0x0000003c2f2f7210 */ /* 0x000fe40007f3e0ff */
[----:B------:R-:W-:Y:S01]  /*14c70*/  IADD3.X R96, P2, PT, R113, R96, RZ, P2, !PT ;  /* 0x0000006071607210 */ /* 0x000fe2000175e4ff */
[----:B------:R-:W-:Y:S01]  /*14c80*/  IMAD.MOV.U32 R60, RZ, RZ, R55 ;  /* 0x000000ffff3c7224 */ /* 0x000fe200078e0037 */
[----:B------:R-:W-:Y:S01]  /*14c90*/  IADD3.X R65, P1, PT, R112, R65, RZ, P1, !PT ;  /* 0x0000004170417210 */ /* 0x000fe20000f3e4ff */
[----:B------:R-:W-:-:S04]  /*14ca0*/  IMAD.WIDE.U32 R24, P6, R82, R41, R24 ;  /* 0x0000002952187225 */ /* 0x000fc800078c0018 */
[----:B------:R-:W-:Y:S01]  /*14cb0*/  IMAD.WIDE.U32.X R60, R72, R41, R60, P5 ;  /* 0x00000029483c7225 */ /* 0x000fe200028e043c */
[----:B------:R-:W-:-:S03]  /*14cc0*/  IADD3 R99, P5, PT, R47, R46, RZ ;  /* 0x0000002e2f637210 */ /* 0x000fc60007fbe0ff */
[----:B------:R-:W-:Y:S01]  /*14cd0*/  IMAD R46, R66, R109, RZ ;  /* 0x0000006d422e7224 */ /* 0x000fe200078e02ff */
[----:B------:R-:W-:Y:S01]  /*14ce0*/  IADD3.X R94, P5, PT, R65, R94, RZ, P5, !PT ;  /* 0x0000005e415e7210 */ /* 0x000fe20002fbe4ff */
[----:B------:R-:W-:-:S04]  /*14cf0*/  IMAD.WIDE.U32 R66, R82, R23, RZ ;  /* 0x0000001752427225 */ /* 0x000fc800078e00ff */
[----:B------:R-:W-:Y:S01]  /*14d00*/  IMAD.X R55, RZ, RZ, RZ, P6 ;  /* 0x000000ffff377224 */ /* 0x000fe200030e06ff */
[----:B------:R-:W-:Y:S01]  /*14d10*/  IADD3 R18, P6, PT, R67, R24, RZ ;  /* 0x0000001843127210 */ /* 0x000fe20007fde0ff */
[----:B------:R-:W-:Y:S02]  /*14d20*/  IMAD.MOV.U32 R54, RZ, RZ, R25 ;  /* 0x000000ffff367224 */ /* 0x000fe400078e0019 */
[----:B------:R-:W-:-:S04]  /*14d30*/  IMAD.WIDE.U32 R24, R72, R81, RZ ;  /* 0x0000005148187225 */ /* 0x000fc800078e00ff */
[----:B------:R-:W-:Y:S02]  /*14d40*/  IMAD R105, R87, R59, R46 ;  /* 0x0000003b57697224 */ /* 0x000fe400078e022e */
[----:B------:R-:W-:-:S04]  /*14d50*/  IMAD.WIDE.U32.X R54, R38, R41, R54, P6 ;  /* 0x0000002926367225 */ /* 0x000fc800030e0436 */
[----:B------:R-:W-:Y:S02]  /*14d60*/  IMAD R67, R78, R23, RZ ;  /* 0x000000174e437224 */ /* 0x000fe400078e02ff */
[----:B------:R-:W-:-:S04]  /*14d70*/  IMAD.WIDE.U32 R24, P6, R58, R79, R24 ;  /* 0x0000004f3a187225 */ /* 0x000fc800078c0018 */
[----:B------:R-:W-:-:S04]  /*14d80*/  IMAD.WIDE.U32 R46, R58, R81, RZ ;  /* 0x000000513a2e7225 */ /* 0x000fc800078e00ff */
[----:B------:R-:W-:Y:S02]  /*14d90*/  IMAD R67, R84, R41, R67 ;  /* 0x0000002954437224 */ /* 0x000fe400078e0243 */
[----:B------:R-:W-:Y:S01]  /*14da0*/  IMAD.X R59, RZ, RZ, RZ, P6 ;  /* 0x000000ffff3b7224 */ /* 0x000fe200030e06ff */
[----:B------:R-:W-:Y:S01]  /*14db0*/  IADD3 R41, P6, PT, R47, R24, RZ ;  /* 0x000000182f297210 */ /* 0x000fe20007fde0ff */
[----:B------:R-:W-:Y:S02]  /*14dc0*/  IMAD.MOV.U32 R58, RZ, RZ, R25 ;  /* 0x000000ffff3a7224 */ /* 0x000fe400078e0019 */
[-C--:B------:R-:W-:Y:S02]  /*14dd0*/  IMAD R24, R42, R81.reuse, RZ ;  /* 0x000000512a187224 */ /* 0x080fe400078e02ff */
[----:B------:R-:W-:Y:S02]  /*14de0*/  IMAD R38, R38, R81, RZ ;  /* 0x0000005126267224 */ /* 0x000fe400078e02ff */
[----:B------:R-:W-:Y:S01]  /*14df0*/  IMAD.WIDE.U32.X R58, R72, R79, R58, P6 ;  /* 0x0000004f483a7225 */ /* 0x000fe200030e043a */
[----:B------:R-:W-:-:S03]  /*14e00*/  IADD3 R30, P6, PT, R73, R30, RZ ;  /* 0x0000001e491e7210 */ /* 0x000fc60007fde0ff */
[-C--:B------:R-:W-:Y:S02]  /*14e10*/  IMAD R24, R80, R79.reuse, R24 ;  /* 0x0000004f50187224 */ /* 0x080fe400078e0218 */
[----:B------:R-:W-:Y:S02]  /*14e20*/  IMAD R38, R82, R79, R38 ;  /* 0x0000004f52267224 */ /* 0x000fe400078e0226 */
[----:B------:R-:W-:-:S04]  /*14e30*/  IMAD.WIDE.U32 R78, R39, R108, RZ ;  /* 0x0000006c274e7225 */ /* 0x000fc800078e00ff */
[----:B------:R-:W-:-:S04]  /*14e40*/  IMAD.WIDE.U32 R118, R85, R108, RZ ;  /* 0x0000006c55767225 */ /* 0x000fc800078e00ff */
[----:B------:R-:W-:-:S04]  /*14e50*/  IMAD.WIDE.U32 R78, P4, R114, R85, R78 ;  /* 0x00000055724e7225 */ /* 0x000fc8000788004e */
[----:B------:R-:W-:-:S04]  /*14e60*/  IMAD.WIDE.U32.X R116, R114, R33, R116, P3 ;  /* 0x0000002172747225 */ /* 0x000fc800018e0474 */
[----:B------:R-:W-:Y:S01]  /*14e70*/  IMAD.X R73, RZ, RZ, RZ, P4 ;  /* 0x000000ffff497224 */ /* 0x000fe200020e06ff */
[----:B------:R-:W-:Y:S01]  /*14e80*/  IADD3 R25, P4, PT, R119, R78, RZ ;  /* 0x0000004e77197210 */ /* 0x000fe20007f9e0ff */
[----:B------:R-:W-:Y:S01]  /*14e90*/  IMAD.MOV.U32 R72, RZ, RZ, R79 ;  /* 0x000000ffff487224 */ /* 0x000fe200078e004f */
[----:B------:R-:W-:Y:S01]  /*14ea0*/  IADD3 R42, P3, PT, R116, R118, RZ ;  /* 0x00000076742a7210 */ /* 0x000fe20007f7e0ff */
[----:B------:R-:W-:-:S03]  /*14eb0*/  IMAD.WIDE.U32 R78, R101, R108, RZ ;  /* 0x0000006c654e7225 */ /* 0x000fc600078e00ff */
[----:B------:R-:W-:Y:S01]  /*14ec0*/  IADD3.X R25, P3, PT, R117, R25, RZ, P3, !PT ;  /* 0x0000001975197210 */ /* 0x000fe20001f7e4ff */
[----:B------:R-:W-:-:S04]  /*14ed0*/  IMAD.WIDE.U32.X R72, R114, R39, R72, P4 ;  /* 0x0000002772487225 */ /* 0x000fc800020e0448 */
[----:B------:R-:W-:Y:S01]  /*14ee0*/  IMAD.X R26, R115, 0x1, R26, P6 ;  /* 0x00000001731a7824 */ /* 0x000fe200030e061a */
[----:B------:R-:W-:Y:S01]  /*14ef0*/  IADD3.X R57, P3, PT, RZ, R72, RZ, P3, !PT ;  /* 0x00000048ff397210 */ /* 0x000fe20001f7e4ff */
[----:B------:R-:W-:Y:S02]  /*14f00*/  IMAD R28, R28, R108, RZ ;  /* 0x0000006c1c1c7224 */ /* 0x000fe400078e02ff */
[----:B------:R-:W-:Y:S02]  /*14f10*/  IMAD.IADD R45, R74, 0x1, R45 ;  /* 0x000000014a2d7824 */ /* 0x000fe400078e022d */
[----:B------:R-:W-:Y:S01]  /*14f20*/  IMAD.X R47, RZ, RZ, R73, P3 ;  /* 0x000000ffff2f7224 */ /* 0x000fe200018e0649 */
[----:B------:R-:W-:Y:S01]  /*14f30*/  IADD3 R57, P3, PT, R57, R78, RZ ;  /* 0x0000004e39397210 */ /* 0x000fe20007f7e0ff */
[----:B------:R-:W-:Y:S01]  /*14f40*/  IMAD.WIDE.U32 R72, R40, R108, RZ ;  /* 0x0000006c28487225 */ /* 0x000fe200078e00ff */
[----:B------:R-:W-:Y:S02]  /*14f50*/  ISETP.GE.U32.AND.EX P0, PT, R45, R53, PT, P0 ;  /* 0x000000352d00720c */ /* 0x000fe40003f06100 */
[----:B------:R-:W-:Y:S01]  /*14f60*/  IADD3.X R53, P1, P5, R68, RZ, RZ, P5, P1 ;  /* 0x000000ff44357210 */ /* 0x000fe20002d224ff */
[----:B------:R-:W-:-:S02]  /*14f70*/  IMAD R28, R114, R103, R28 ;  /* 0x00000067721c7224 */ /* 0x000fc400078e021c */
[----:B------:R-:W-:-:S04]  /*14f80*/  IMAD.WIDE.U32 R72, P4, R114, R101, R72 ;  /* 0x0000006572487225 */ /* 0x000fc80007880048 */
[----:B------:R-:W-:Y:S01]  /*14f90*/  IMAD.X R117, RZ, RZ, RZ, P4 ;  /* 0x000000ffff757224 */ /* 0x000fe200020e06ff */
[----:B------:R-:W-:Y:S01]  /*14fa0*/  IADD3 R72, P6, PT, R79, R72, RZ ;  /* 0x000000484f487210 */ /* 0x000fe20007fde0ff */
[----:B------:R-:W-:Y:S02]  /*14fb0*/  IMAD.MOV.U32 R116, RZ, RZ, R73 ;  /* 0x000000ffff747224 */ /* 0x000fe400078e0049 */
[----:B------:R-:W-:Y:S01]  /*14fc0*/  IMAD.WIDE.U32 R78, R108, R89, R76 ;  /* 0x000000596c4e7225 */ /* 0x000fe200078e004c */
[----:B------:R-:W-:-:S03]  /*14fd0*/  IADD3.X R47, P3, PT, R47, R72, RZ, P3, !PT ;  /* 0x000000482f2f7210 */ /* 0x000fc60001f7e4ff */
[----:B------:R-:W-:Y:S01]  /*14fe0*/  IMAD.WIDE.U32.X R114, R114, R40, R116, P6 ;  /* 0x0000002872727225 */ /* 0x000fe200030e0474 */
[----:B------:R-:W-:Y:S02]  /*14ff0*/  ISETP.GE.U32.AND P4, PT, R78, R76, PT ;  /* 0x0000004c4e00720c */ /* 0x000fe40003f86070 */
[----:B------:R-:W-:Y:S01]  /*15000*/  IADD3.X R116, PT, PT, R69, RZ, RZ, P1, P5 ;  /* 0x000000ff45747210 */ /* 0x000fe20000fea4ff */
[----:B------:R-:W-:Y:S01]  /*15010*/  IMAD.WIDE.U32 R72, R88, R89, RZ ;  /* 0x0000005958487225 */ /* 0x000fe200078e00ff */
[----:B------:R-:W-:-:S03]  /*15020*/  IADD3.X R112, P3, PT, RZ, R114, RZ, P3, !PT ;  /* 0x00000072ff707210 */ /* 0x000fc60001f7e4ff */
[----:B------:R-:W-:Y:S01]  /*15030*/  IMAD.IADD R76, R56, 0x1, R79 ;  /* 0x00000001384c7824 */ /* 0x000fe200078e024f */
[----:B------:R-:W-:Y:S01]  /*15040*/  IADD3.X R56, P2, PT, RZ, R60, RZ, P2, !PT ;  /* 0x0000003cff387210 */ /* 0x000fe2000175e4ff */
[----:B------:R-:W-:Y:S02]  /*15050*/  IMAD.X R113, RZ, RZ, R115, P3 ;  /* 0x000000ffff717224 */ /* 0x000fe400018e0673 */
[----:B------:R-:W-:Y:S01]  /*15060*/  IMAD.WIDE.U32 R114, R102, R89, RZ ;  /* 0x0000005966727225 */ /* 0x000fe200078e00ff */
[----:B------:R-:W-:-:S03]  /*15070*/  ISETP.GE.U32.AND.EX P4, PT, R76, R77, PT, P4 ;  /* 0x0000004d4c00720c */ /* 0x000fc60003f86140 */
[----:B------:R-:W-:Y:S01]  /*15080*/  IMAD.WIDE.U32 R72, P6, R102, R33, R72 ;  /* 0x0000002166487225 */ /* 0x000fe200078c0048 */
[----:B------:R-:W-:-:S03]  /*15090*/  IADD3 R42, P3, PT, R42, R114, RZ ;  /* 0x000000722a2a7210 */ /* 0x000fc60007f7e0ff */
[----:B------:R-:W-:Y:S01]  /*150a0*/  IMAD.X R74, RZ, RZ, R61, P2 ;  /* 0x000000ffff4a7224 */ /* 0x000fe200010e063d */
[----:B------:R-:W-:Y:S01]  /*150b0*/  IADD3 R114, P2, PT, R115, R72, RZ ;  /* 0x0000004873727210 */ /* 0x000fe20007f5e0ff */
[----:B------:R-:W-:Y:S01]  /*150c0*/  IMAD.X R115, RZ, RZ, RZ, P6 ;  /* 0x000000ffff737224 */ /* 0x000fe200030e06ff */
[----:B------:R-:W-:Y:S01]  /*150d0*/  SEL R72, RZ, 0x1, P0 ;  /* 0x00000001ff487807 */ /* 0x000fe20000000000 */
[----:B------:R-:W-:Y:S01]  /*150e0*/  IMAD.WIDE.U32 R68, R44, 0x2ddacacf, RZ ;  /* 0x2ddacacf2c447825 */ /* 0x000fe200078e00ff */
[----:B------:R-:W-:Y:S02]  /*150f0*/  IADD3.X R25, P3, PT, R25, R114, RZ, P3, !PT ;  /* 0x0000007219197210 */ /* 0x000fe40001f7e4ff */
[----:B------:R-:W-:Y:S01]  /*15100*/  IADD3 R83, P1, PT, R72, R83, RZ ;  /* 0x0000005348537210 */ /* 0x000fe20007f3e0ff */
[----:B------:R-:W-:Y:S02]  /*15110*/  IMAD.MOV.U32 R114, RZ, RZ, R73 ;  /* 0x000000ffff727224 */ /* 0x000fe400078e0049 */
[----:B------:R-:W-:Y:S01]  /*15120*/  IMAD.WIDE.U32 R60, R68, -0x3d1, RZ ;  /* 0xfffffc2f443c7825 */ /* 0x000fe200078e00ff */
[----:B------:R-:W-:-:S02]  /*15130*/  IADD3 R22, P6, PT, R83, R22, RZ ;  /* 0x0000001653167210 */ /* 0x000fc40007fde0ff */
[----:B------:R-:W-:Y:S01]  /*15140*/  IADD3.X R73, P1, PT, RZ, R36, RZ, P1, !PT ;  /* 0x00000024ff497210 */ /* 0x000fe20000f3e4ff */
[----:B------:R-:W-:Y:S01]  /*15150*/  IMAD.WIDE.U32.X R114, R88, R33, R114, P2 ;  /* 0x0000002158727225 */ /* 0x000fe200010e0472 */
[----:B------:R-:W-:Y:S02]  /*15160*/  IADD3 R31, P2, PT, R56, R31, RZ ;  /* 0x0000001f381f7210 */ /* 0x000fe40007f5e0ff */
[----:B------:R-:W-:Y:S01]  /*15170*/  IADD3.X R98, P6, PT, R73, R98, RZ, P6, !PT ;  /* 0x0000006249627210 */ /* 0x000fe200037de4ff */
[----:B------:R-:W-:Y:S01]  /*15180*/  IMAD R65, R45, 0x2ddacacf, RZ ;  /* 0x2ddacacf2d417824 */ /* 0x000fe200078e02ff */
[----:B------:R-:W-:Y:S01]  /*15190*/  IADD3.X R56, P3, PT, RZ, R114, RZ, P3, !PT ;  /* 0x00000072ff387210 */ /* 0x000fe20001f7e4ff */
[----:B------:R-:W-:Y:S01]  /*151a0*/  IMAD.WIDE.U32 R72, R88, R85, RZ ;  /* 0x0000005558487225 */ /* 0x000fe200078e00ff */
[----:B------:R-:W-:Y:S02]  /*151b0*/  IADD3.X R77, P1, PT, RZ, RZ, RZ, P1, !PT ;  /* 0x000000ffff4d7210 */ /* 0x000fe40000f3e4ff */
[CC--:B------:R-:W-:Y:S01]  /*151c0*/  IADD3 RZ, P5, PT, R44.reuse, -R60.reuse, RZ ;  /* 0x8000003c2cff7210 */ /* 0x0c0fe20007fbe0ff */
[C---:B------:R-:W-:Y:S01]  /*151d0*/  IMAD R65, R44.reuse, 0x27c7f6e2, R65 ;  /* 0x27c7f6e22c417824 */ /* 0x040fe200078e0241 */
[----:B------:R-:W-:Y:S01]  /*151e0*/  ISETP.GE.U32.AND P0, PT, R44, R60, PT ;  /* 0x0000003c2c00720c */ /* 0x000fe20003f06070 */
[----:B------:R-:W-:Y:S01]  /*151f0*/  IMAD R44, R88, R32, RZ ;  /* 0x00000020582c7224 */ /* 0x000fe200078e02ff */
[----:B------:R-:W-:Y:S01]  /*15200*/  IADD3.X R77, P6, PT, RZ, R77, RZ, P6, !PT ;  /* 0x0000004dff4d7210 */ /* 0x000fe200037de4ff */
[----:B------:R-:W-:Y:S01]  /*15210*/  IMAD.X R36, RZ, RZ, R115, P3 ;  /* 0x000000ffff247224 */ /* 0x000fe200018e0673 */
[----:B------:R-:W-:Y:S01]  /*15220*/  IADD3 R31, P3, PT, R31, R66, RZ ;  /* 0x000000421f1f7210 */ /* 0x000fe20007f7e0ff */
[----:B------:R-:W-:Y:S01]  /*15230*/  IMAD R35, R35, R102, R44 ;  /* 0x0000006623237224 */ /* 0x000fe200078e022c */
[----:B------:R-:W-:Y:S01]  /*15240*/  IADD3.X R95, P2, PT, R74, R95, RZ, P2, !PT ;  /* 0x0000005f4a5f7210 */ /* 0x000fe2000175e4ff */
[----:B------:R-:W-:Y:S01]  /*15250*/  IMAD R83, R88, R101, RZ ;  /* 0x0000006558537224 */ /* 0x000fe200078e02ff */
[----:B------:R-:W-:Y:S01]  /*15260*/  IADD3.X R44, PT, PT, RZ, RZ, RZ, P6, P1 ;  /* 0x000000ffff2c7210 */ /* 0x000fe200037e24ff */
[----:B------:R-:W-:Y:S01]  /*15270*/  IMAD.WIDE.U32 R50, R87, R109, R50 ;  /* 0x0000006d57327225 */ /* 0x000fe200078e0032 */
[----:B------:R-:W-:-:S02]  /*15280*/  IADD3 R79, P1, PT, R56, R57, RZ ;  /* 0x00000039384f7210 */ /* 0x000fc40007f3e0ff */
[----:B------:R-:W-:Y:S01]  /*15290*/  IADD3.X R18, P6, PT, R95, R18, RZ, P3, !PT ;  /* 0x000000125f127210 */ /* 0x000fe20001fde4ff */
[----:B------:R-:W-:-:S03]  /*152a0*/  IMAD.WIDE.U32 R72, P3, R102, R39, R72 ;  /* 0x0000002766487225 */ /* 0x000fc60007860048 */
[----:B------:R-:W-:Y:S01]  /*152b0*/  IADD3.X R66, P2, P6, R54, RZ, RZ, P6, P2 ;  /* 0x000000ff36427210 */ /* 0x000fe200036444ff */
[----:B------:R-:W-:-:S04]  /*152c0*/  IMAD.WIDE.U32 R56, R102, R85, RZ ;  /* 0x0000005566387225 */ /* 0x000fc800078e00ff */
[----:B------:R-:W-:Y:S01]  /*152d0*/  IMAD.X R115, RZ, RZ, RZ, P3 ;  /* 0x000000ffff737224 */ /* 0x000fe200018e06ff */
[----:B------:R-:W-:Y:S01]  /*152e0*/  IADD3 R60, P3, PT, R57, R72, RZ ;  /* 0x00000048393c7210 */ /* 0x000fe20007f7e0ff */
[----:B------:R-:W-:Y:S02]  /*152f0*/  IMAD.MOV.U32 R114, RZ, RZ, R73 ;  /* 0x000000ffff727224 */ /* 0x000fe400078e0049 */
[----:B------:R-:W-:Y:S01]  /*15300*/  IMAD R40, R102, R40, R83 ;  /* 0x0000002866287224 */ /* 0x000fe200078e0253 */
[----:B------:R-:W-:Y:S01]  /*15310*/  IADD3.X R83, P1, PT, R36, R47, RZ, P1, !PT ;  /* 0x0000002f24537210 */ /* 0x000fe20000f3e4ff */
[----:B------:R-:W-:Y:S01]  /*15320*/  IMAD.WIDE.U32.X R114, R88, R39, R114, P3 ;  /* 0x0000002758727225 */ /* 0x000fe200018e0472 */
[----:B------:R-:W-:Y:S02]  /*15330*/  IADD3 R74, P3, PT, R79, R56, RZ ;  /* 0x000000384f4a7210 */ /* 0x000fe40007f7e0ff */
[----:B------:R-:W-:Y:S01]  /*15340*/  IADD3.X R47, PT, PT, R55, RZ, RZ, P2, P6 ;  /* 0x000000ff372f7210 */ /* 0x000fe200017ec4ff */
[----:B------:R-:W-:Y:S01]  /*15350*/  IMAD.WIDE.U32 R56, R34, R93, RZ ;  /* 0x0000005d22387225 */ /* 0x000fe200078e00ff */
[----:B------:R-:W-:-:S02]  /*15360*/  IADD3.X R60, P3, PT, R83, R60, RZ, P3, !PT ;  /* 0x0000003c533c7210 */ /* 0x000fc40001f7e4ff */
[----:B------:R-:W-:Y:S01]  /*15370*/  SEL R83, RZ, 0x1, P4 ;  /* 0x00000001ff537807 */ /* 0x000fe20002000000 */
[----:B------:R-:W-:Y:S01]  /*15380*/  IMAD.WIDE.U32 R72, R86, R93, RZ ;  /* 0x0000005d56487225 */ /* 0x000fe200078e00ff */
[----:B------:R-:W-:Y:S02]  /*15390*/  IADD3.X R95, P1, P3, R114, RZ, RZ, P3, P1 ;  /* 0x000000ff725f7210 */ /* 0x000fe40001b224ff */
[----:B------:R-:W-:Y:S01]  /*153a0*/  IADD3 R83, P4, PT, R83, R100, RZ ;  /* 0x0000006453537210 */ /* 0x000fe20007f9e0ff */
[----:B------:R-:W-:Y:S01]  /*153b0*/  IMAD.WIDE.U32 R56, P2, R86, R91, R56 ;  /* 0x0000005b56387225 */ /* 0x000fe20007840038 */
[----:B------:R-:W-:Y:S02]  /*153c0*/  IADD3.X R115, PT, PT, R115, RZ, RZ, P1, P3 ;  /* 0x000000ff73737210 */ /* 0x000fe40000fe64ff */
[----:B------:R-:W-:Y:S01]  /*153d0*/  IADD3 R77, P1, PT, R77, R106, RZ ;  /* 0x0000006a4d4d7210 */ /* 0x000fe20007f3e0ff */
[----:B------:R-:W-:Y:S01]  /*153e0*/  IMAD.X R55, RZ, RZ, RZ, P2 ;  /* 0x000000ffff377224 */ /* 0x000fe200010e06ff */
[----:B------:R-:W-:Y:S01]  /*153f0*/  IADD3 R79, P6, PT, R73, R56, RZ ;  /* 0x00000038494f7210 */ /* 0x000fe20007fde0ff */
[----:B------:R-:W-:Y:S01]  /*15400*/  IMAD.MOV.U32 R54, RZ, RZ, R57 ;  /* 0x000000ffff367224 */ /* 0x000fe200078e0039 */
[----:B------:R-:W-:Y:S01]  /*15410*/  IADD3 R104, P2, PT, R104, R72, RZ ;  /* 0x0000004868687210 */ /* 0x000fe20007f5e0ff */
[----:B------:R-:W-:-:S03]  /*15420*/  IMAD.WIDE.U32 R72, R34, R89, RZ ;  /* 0x0000005922487225 */ /* 0x000fc600078e00ff */
[----:B------:R-:W-:Y:S01]  /*15430*/  IADD3.X R79, P2, PT, R110, R79, RZ, P2, !PT ;  /* 0x0000004f6e4f7210 */ /* 0x000fe2000175e4ff */
[----:B------:R-:W-:Y:S01]  /*15440*/  IMAD.WIDE.U32.X R54, R34, R91, R54, P6 ;  /* 0x0000005b22367225 */ /* 0x000fe200030e0436 */
[----:B------:R-:W-:-:S03]  /*15450*/  IADD3 R50, P6, PT, R53, R50, RZ ;  /* 0x0000003235327210 */ /* 0x000fc60007fde0ff */
[----:B------:R-:W-:Y:S01]  /*15460*/  IMAD.WIDE.U32 R62, R32, R102, R62 ;  /* 0x00000066203e7225 */ /* 0x000fe200078e003e */
[----:B------:R-:W-:-:S03]  /*15470*/  IADD3.X R51, PT, PT, R116, R51, R105, P6, !PT ;  /* 0x0000003374337210 */ /* 0x000fc600037fe469 */
[----:B------:R-:W-:Y:S01]  /*15480*/  IMAD.WIDE.U32 R112, R108, R103, R112 ;  /* 0x000000676c707225 */ /* 0x000fe200078e0070 */
[----:B------:R-:W-:-:S03]  /*15490*/  IADD3.X R54, P2, PT, R62, R54, RZ, P2, !PT ;  /* 0x000000363e367210 */ /* 0x000fc6000175e4ff */
[C---:B------:R-:W-:Y:S01]  /*154a0*/  IMAD.WIDE.U32 R56, R86.reuse, R89, RZ ;  /* 0x0000005956387225 */ /* 0x040fe200078e00ff */
[----:B------:R-:W-:Y:S02]  /*154b0*/  IADD3 R112, P6, PT, R95, R112, RZ ;  /* 0x000000705f707210 */ /* 0x000fe40007fde0ff */
[----:B------:R-:W-:Y:S01]  /*154c0*/  IADD3.X R55, PT, PT, R55, R63, R35, P2, !PT ;  /* 0x0000003f37377210 */ /* 0x000fe200017fe423 */
[----:B------:R-:W-:Y:S01]  /*154d0*/  IMAD.WIDE.U32 R72, P3, R86, R33, R72 ;  /* 0x0000002156487225 */ /* 0x000fe20007860048 */
[----:B------:R-:W-:Y:S02]  /*154e0*/  IADD3.X R113, PT, PT, R115, R113, R28, P6, !PT ;  /* 0x0000007173717210 */ /* 0x000fe400037fe41c */
[----:B------:R-:W-:Y:S01]  /*154f0*/  IADD3 R74, P2, PT, R74, R56, RZ ;  /* 0x000000384a4a7210 */ /* 0x000fe20007f5e0ff */
[----:B------:R-:W-:-:S04]  /*15500*/  IMAD.WIDE.U32 R70, R107, R109, R70 ;  /* 0x0000006d6b467225 */ /* 0x000fc800078e0046 */
[----:B------:R-:W-:Y:S01]  /*15510*/  IMAD.X R117, RZ, RZ, RZ, P3 ;  /* 0x000000ffff757224 */ /* 0x000fe200018e06ff */
[----:B------:R-:W-:Y:S01]  /*15520*/  IADD3 R53, P3, PT, R57, R72, RZ ;  /* 0x0000004839357210 */ /* 0x000fe20007f7e0ff */
[----:B------:R-:W-:Y:S01]  /*15530*/  IMAD.MOV.U32 R116, RZ, RZ, R73 ;  /* 0x000000ffff747224 */ /* 0x000fe200078e0049 */
[----:B------:R-:W-:Y:S01]  /*15540*/  IADD3 R56, P6, PT, R66, R70, RZ ;  /* 0x0000004642387210 */ /* 0x000fe20007fde0ff */
[----:B------:R-:W-:-:S03]  /*15550*/  IMAD.WIDE.U32 R112, R102, R101, R112 ;  /* 0x0000006566707225 */ /* 0x000fc600078e0070 */
[----:B------:R-:W-:Y:S01]  /*15560*/  IADD3.X R57, PT, PT, R47, R71, R92, P6, !PT ;  /* 0x000000472f397210 */ /* 0x000fe200037fe45c */
[----:B------:R-:W-:Y:S01]  /*15570*/  IMAD.WIDE.U32.X R116, R34, R33, R116, P3 ;  /* 0x0000002122747225 */ /* 0x000fe200018e0474 */
[----:B------:R-:W-:Y:S02]  /*15580*/  IADD3.X R60, P3, PT, R60, R53, RZ, P2, !PT ;  /* 0x000000353c3c7210 */ /* 0x000fe4000177e4ff */
[----:B------:R-:W-:Y:S01]  /*15590*/  IADD3 R35, P6, PT, R99, R64, RZ ;  /* 0x0000004063237210 */ /* 0x000fe20007fde0ff */
[----:B------:R-:W-:Y:S01]  /*155a0*/  IMAD.IADD R47, R69, 0x1, R65 ;  /* 0x00000001452f7824 */ /* 0x000fe200078e0241 */
[----:B------:R-:W-:Y:S01]  /*155b0*/  IADD3.X R44, P2, PT, R44, R27, RZ, P1, !PT ;  /* 0x0000001b2c2c7210 */ /* 0x000fe20000f5e4ff */
[----:B------:R-:W-:Y:S01]  /*155c0*/  IMAD R36, R34, R97, RZ ;  /* 0x0000006122247224 */ /* 0x000fe200078e02ff */
[----:B------:R-:W-:Y:S01]  /*155d0*/  IADD3.X R62, P1, PT, R112, R116, RZ, P3, !PT ;  /* 0x00000074703e7210 */ /* 0x000fe20001f3e4ff */
[----:B------:R-:W-:Y:S01]  /*155e0*/  IMAD.WIDE.U32 R50, R90, R23, R50 ;  /* 0x000000175a327225 */ /* 0x000fe200078e0032 */
[----:B------:R-:W-:-:S02]  /*155f0*/  LOP3.LUT R47, R47, 0x3fffffff, RZ, 0xc0, !PT ;  /* 0x3fffffff2f2f7812 */ /* 0x000fc400078ec0ff */
[----:B------:R-:W-:Y:S01]  /*15600*/  IADD3 R77, P3, PT, R77, R104, RZ ;  /* 0x000000684d4d7210 */ /* 0x000fe20007f7e0ff */
[----:B------:R-:W-:Y:S01]  /*15610*/  IMAD R69, R76, 0x2ddacacf, RZ ;  /* 0x2ddacacf4c457824 */ /* 0x000fe200078e02ff */
[----:B------:R-:W-:Y:S01]  /*15620*/  IADD3.X R53, P6, PT, R94, R37, RZ, P6, !PT ;  /* 0x000000255e357210 */ /* 0x000fe200037de4ff */
[-C--:B------:R-:W-:Y:S01]  /*15630*/  IMAD R111, R111, R86.reuse, R36 ;  /* 0x000000566f6f7224 */ /* 0x080fe200078e0224 */
[----:B------:R-:W-:Y:S01]  /*15640*/  IADD3.X R63, PT, PT, R117, R113, R40, P1, !PT ;  /* 0x00000071753f7210 */ /* 0x000fe20000ffe428 */
[----:B------:R-:W-:Y:S01]  /*15650*/  IMAD.WIDE.U32 R54, R97, R86, R54 ;  /* 0x0000005661367225 */ /* 0x000fe200078e0036 */
[----:B------:R-:W-:Y:S02]  /*15660*/  IADD3 R83, P1, PT, R83, R42, RZ ;  /* 0x0000002a53537210 */ /* 0x000fe40007f3e0ff */
[----:B------:R-:W-:Y:S01]  /*15670*/  IADD3.X R27, P3, PT, R44, R79, RZ, P3, !PT ;  /* 0x0000004f2c1b7210 */ /* 0x000fe20001f7e4ff */
[----:B------:R-:W-:Y:S01]  /*15680*/  IMAD.WIDE.U32 R36, R78, 0x2ddacacf, RZ ;  /* 0x2ddacacf4e247825 */ /* 0x000fe200078e00ff */
[----:B------:R-:W-:-:S02]  /*15690*/  IADD3.X R42, P6, PT, R50, R48, RZ, P6, !PT ;  /* 0x00000030322a7210 */ /* 0x000fc400037de4ff */
[----:B------:R-:W-:Y:S01]  /*156a0*/  IADD3.X R35, P2, P3, R35, RZ, RZ, P3, P2 ;  /* 0x000000ff23237210 */ /* 0x000fe20001b444ff */
[----:B------:R-:W-:Y:S01]  /*156b0*/  IMAD.WIDE.U32 R64, R47, -0x3d1, RZ ;  /* 0xfffffc2f2f407825 */ /* 0x000fe200078e00ff */
[----:B------:R-:W-:Y:S02]  /*156c0*/  IADD3.X R43, PT, PT, R49, R51, R43, P6, !PT ;  /* 0x00000033312b7210 */ /* 0x000fe400037fe42b */
[----:B------:R-:W-:Y:S01]  /*156d0*/  IADD3.X R40, P4, PT, RZ, R75, RZ, P4, !PT ;  /* 0x0000004bff287210 */ /* 0x000fe2000279e4ff */
[----:B------:R-:W-:Y:S01]  /*156e0*/  IMAD R69, R78, 0x27c7f6e2, R69 ;  /* 0x27c7f6e24e457824 */ /* 0x000fe200078e0245 */
[----:B------:R-:W-:Y:S01]  /*156f0*/  IADD3.X R53, PT, PT, R53, RZ, RZ, P2, P3 ;  /* 0x000000ff35357210 */ /* 0x000fe200017e64ff */
[----:B------:R-:W-:Y:S02]  /*15700*/  IMAD.IADD R55, R55, 0x1, R111 ;  /* 0x0000000137377824 */ /* 0x000fe400078e026f */
[----:B------:R-:W-:Y:S01]  /*15710*/  IMAD.IADD R37, R37, 0x1, R69 ;  /* 0x0000000125257824 */ /* 0x000fe200078e0245 */
[----:B------:R-:W-:Y:S01]  /*15720*/  IADD3.X R69, P4, PT, RZ, RZ, RZ, P4, !PT ;  /* 0x000000ffff457210 */ /* 0x000fe2000279e4ff */
[----:B------:R-:W-:-:S02]  /*15730*/  IMAD R91, R91, R30, RZ ;  /* 0x0000001e5b5b7224 */ /* 0x000fc400078e02ff */
[----:B------:R-:W-:Y:S01]  /*15740*/  IMAD.WIDE.U32 R54, R30, R93, R54 ;  /* 0x0000005d1e367225 */ /* 0x000fe200078e0036 */
[----:B------:R-:W-:-:S03]  /*15750*/  LOP3.LUT R37, R37, 0x3fffffff, RZ, 0xc0, !PT ;  /* 0x3fffffff25257812 */ /* 0x000fc600078ec0ff */
[----:B------:R-:W-:Y:S01]  /*15760*/  IMAD.WIDE.U32 R64, P6, R68, -0x2, R64 ;  /* 0xfffffffe44407825 */ /* 0x000fe200078c0040 */
[----:B------:R-:W-:-:S03]  /*15770*/  IADD3 R28, P2, PT, R35, R54, RZ ;  /* 0x00000036231c7210 */ /* 0x000fc60007f5e0ff */
[----:B------:R-:W-:Y:S02]  /*15780*/  IMAD R32, R26, R93, R91 ;  /* 0x0000005d1a207224 */ /* 0x000fe400078e025b */
[----:B------:R-:W-:-:S03]  /*15790*/  IMAD.WIDE.U32 R70, R36, -0x3d1, RZ ;  /* 0xfffffc2f24467825 */ /* 0x000fc600078e00ff */
[----:B------:R-:W-:Y:S01]  /*157a0*/  IADD3.X R32, PT, PT, R53, R55, R32, P2, !PT ;  /* 0x0000003735207210 */ /* 0x000fe200017fe420 */
[----:B------:R-:W-:Y:S01]  /*157b0*/  IMAD.X R49, RZ, RZ, RZ, P6 ;  /* 0x000000ffff317224 */ /* 0x000fe200030e06ff */
[----:B------:R-:W-:Y:S01]  /*157c0*/  IADD3.X R25, P6, PT, R40, R25, RZ, P1, !PT ;  /* 0x0000001928197210 */ /* 0x000fe20000fde4ff */
[----:B------:R-:W-:Y:S01]  /*157d0*/  IMAD.MOV.U32 R48, RZ, RZ, R65 ;  /* 0x000000ffff307224 */ /* 0x000fe200078e0041 */
[----:B------:R-:W-:Y:S01]  /*157e0*/  IADD3 R44, P1, PT, R61, R64, RZ ;  /* 0x000000403d2c7210 */ /* 0x000fe20007f3e0ff */
[----:B------:R-:W-:Y:S01]  /*157f0*/  IMAD.WIDE.U32 R72, R47, -0x1, RZ ;  /* 0xffffffff2f487825 */ /* 0x000fe200078e00ff */
[CC--:B------:R-:W-:Y:S02]  /*15800*/  IADD3 RZ, P3, PT, R78.reuse, -R70.reuse, RZ ;  /* 0x800000464eff7210 */ /* 0x0c0fe40007f7e0ff */
[----:B------:R-:W-:Y:S01]  /*15810*/  ISETP.GE.U32.AND P2, PT, R78, R70, PT ;  /* 0x000000464e00720c */ /* 0x000fe20003f46070 */
[----:B------:R-:W-:Y:S01]  /*15820*/  IMAD.WIDE.U32 R64, R37, -0x1, RZ ;  /* 0xffffffff25407825 */ /* 0x000fe200078e00ff */
[----:B------:R-:W-:-:S02]  /*15830*/  IADD3.X R69, P6, PT, RZ, R69, RZ, P6, !PT ;  /* 0x00000045ff457210 */ /* 0x000fc400037de4ff */
[----:B------:R-:W-:Y:S01]  /*15840*/  ISETP.GE.U32.AND.EX P0, PT, R45, R44, PT, P0 ;  /* 0x0000002c2d00720c */ /* 0x000fe20003f06100 */
[----:B------:R-:W-:Y:S01]  /*15850*/  IMAD.WIDE.U32 R78, R37, -0x3d1, RZ ;  /* 0xfffffc2f254e7825 */ /* 0x000fe200078e00ff */
[----:B------:R-:W-:-:S03]  /*15860*/  IADD3.X R75, PT, PT, RZ, RZ, RZ, P6, P4 ;  /* 0x000000ffff4b7210 */ /* 0x000fc600037e84ff */
[----:B------:R-:W-:-:S04]  /*15870*/  IMAD.WIDE.U32 R50, R68, -0x1, RZ ;  /* 0xffffffff44327825 */ /* 0x000fc800078e00ff */
[----:B------:R-:W-:-:S04]  /*15880*/  IMAD.WIDE.U32 R54, R36, -0x1, RZ ;  /* 0xffffffff24367825 */ /* 0x000fc800078e00ff */
[----:B------:R-:W-:-:S04]  /*15890*/  IMAD.WIDE.U32 R72, P4, R68, -0x1, R72 ;  /* 0xffffffff44487825 */ /* 0x000fc80007880048 */
        /* <DEDUP_REMOVED lines=12> */
[----:B------:R-:W-:Y:S01]  /*15960*/  IMAD R87, R86, R39, R34 ;  /* 0x0000002756577224 */ /* 0x000fe200078e0222 */
[----:B------:R-:W-:Y:S01]  /*15970*/  SEL R39, RZ, 0x1, P0 ;  /* 0x00000001ff277807 */ /* 0x000fe20000000000 */
[----:B------:R-:W-:Y:S01]  /*15980*/  IMAD.MOV.U32 R50, RZ, RZ, R79 ;  /* 0x000000ffff327224 */ /* 0x000fe200078e004f */
[----:B------:R-:W-:Y:S01]  /*15990*/  IADD3 R69, P0, PT, R69, R52, RZ ;  /* 0x0000003445457210 */ /* 0x000fe20007f1e0ff */
[----:B------:R-:W-:Y:S01]  /*159a0*/  IMAD R33, R33, R30, RZ ;  /* 0x0000001e21217224 */ /* 0x000fe200078e02ff */
[----:B------:R-:W-:Y:S01]  /*159b0*/  ISETP.GE.U32.AND.EX P2, PT, R76, R71, PT, P2 ;  /* 0x000000474c00720c */ /* 0x000fe20003f46120 */
[----:B------:R-:W-:-:S02]  /*159c0*/  IMAD.X R53, RZ, RZ, ~R47, P6 ;  /* 0x000000ffff357224 */ /* 0x000fc400030e0e2f */
[----:B------:R-:W-:Y:S01]  /*159d0*/  IMAD.WIDE.U32.X R50, R37, -0x2, R50, P1 ;  /* 0xfffffffe25327825 */ /* 0x000fe200008e0432 */
[----:B------:R-:W-:Y:S02]  /*159e0*/  IADD3 R39, P6, P1, R39, -R68, R48 ;  /* 0x8000004427277210 */ /* 0x000fe400079de030 */
[----:B------:R-:W-:Y:S01]  /*159f0*/  SEL R45, RZ, 0x1, P2 ;  /* 0x00000001ff2d7807 */ /* 0x000fe20001000000 */
[----:B------:R-:W-:Y:S01]  /*15a00*/  IMAD.MOV.U32 R34, RZ, RZ, R73 ;  /* 0x000000ffff227224 */ /* 0x000fe200078e0049 */
[----:B------:R-:W-:Y:S01]  /*15a10*/  IADD3.X R73, P0, PT, R75, R96, RZ, P0, !PT ;  /* 0x000000604b497210 */ /* 0x000fe2000071e4ff */
[----:B------:R-:W-:Y:S01]  /*15a20*/  IMAD R64, R26, R89, R33 ;  /* 0x000000591a407224 */ /* 0x000fe200078e0221 */
[-C--:B------:R-:W-:Y:S01]  /*15a30*/  IADD3 R75, P2, PT, RZ, -R36.reuse, RZ ;  /* 0x80000024ff4b7210 */ /* 0x080fe20007f5e0ff */
[----:B------:R-:W-:Y:S01]  /*15a40*/  IMAD.WIDE.U32.X R34, R47, -0x1, R34, P5 ;  /* 0xffffffff2f227825 */ /* 0x000fe200028e0422 */
[----:B------:R-:W-:Y:S02]  /*15a50*/  IADD3.X R33, PT, PT, RZ, ~R47, R49, P6, P1 ;  /* 0x8000002fff217210 */ /* 0x000fe400037e2431 */
[----:B------:R-:W-:Y:S01]  /*15a60*/  ISETP.GE.U32.AND P1, PT, R22, R39, PT ;  /* 0x000000271600720c */ /* 0x000fe20003f26070 */
[----:B------:R-:W-:Y:S01]  /*15a70*/  IMAD.X R79, RZ, RZ, ~R37, P2 ;  /* 0x000000ffff4f7224 */ /* 0x000fe200010e0e25 */
[----:B------:R-:W-:Y:S01]  /*15a80*/  IADD3 R52, P5, P6, R45, -R36, R50 ;  /* 0x800000242d347210 */ /* 0x000fe20007ebe032 */
[----:B------:R-:W-:Y:S01]  /*15a90*/  IMAD.MOV.U32 R54, RZ, RZ, R65 ;  /* 0x000000ffff367224 */ /* 0x000fe200078e0041 */
[----:B------:R-:W-:Y:S01]  /*15aa0*/  ISETP.GE.U32.AND.EX P2, PT, R98, R33, PT, P1 ;  /* 0x000000216200720c */ /* 0x000fe20003f46110 */
[----:B------:R-:W-:Y:S01]  /*15ab0*/  IMAD.WIDE.U32 R62, R86, R85, R62 ;  /* 0x00000055563e7225 */ /* 0x000fe200078e003e */
[----:B------:R-:W-:-:S02]  /*15ac0*/  IADD3 RZ, P1, PT, R48, R61, RZ ;  /* 0x0000003d30ff7210 */ /* 0x000fc40007f3e0ff */
[----:B------:R-:W-:Y:S01]  /*15ad0*/  IADD3.X R44, PT, PT, RZ, ~R37, R51, P5, P6 ;  /* 0x80000025ff2c7210 */ /* 0x000fe20002fec433 */
[----:B------:R-:W-:Y:S01]  /*15ae0*/  IMAD.WIDE.U32.X R54, R37, -0x1, R54, P4 ;  /* 0xffffffff25367825 */ /* 0x000fe200020e0436 */
[----:B------:R-:W-:Y:S02]  /*15af0*/  SEL R65, RZ, 0x1, P2 ;  /* 0x00000001ff417807 */ /* 0x000fe40001000000 */
[----:B------:R-:W-:Y:S01]  /*15b00*/  IADD3 R31, P6, PT, R31, R46, RZ ;  /* 0x0000002e1f1f7210 */ /* 0x000fe20007fde0ff */
[----:B------:R-:W-:Y:S01]  /*15b10*/  IMAD.IADD R63, R63, 0x1, R87 ;  /* 0x000000013f3f7824 */ /* 0x000fe200078e0257 */
[----:B------:R-:W-:Y:S01]  /*15b20*/  IADD3 R74, P2, PT, R69, R74, RZ ;  /* 0x0000004a454a7210 */ /* 0x000fe20007f5e0ff */
[----:B------:R-:W-:Y:S01]  /*15b30*/  IMAD.WIDE.U32 R56, R84, R23, R56 ;  /* 0x0000001754387225 */ /* 0x000fe200078e0038 */
[----:B------:R-:W-:Y:S02]  /*15b40*/  IADD3.X RZ, P1, PT, R49, R53, RZ, P1, !PT ;  /* 0x0000003531ff7210 */ /* 0x000fe40000f3e4ff */
[----:B------:R-:W-:Y:S01]  /*15b50*/  IADD3 RZ, P5, PT, R50, R75, RZ ;  /* 0x0000004b32ff7210 */ /* 0x000fe20007fbe0ff */
[----:B------:R-:W-:Y:S01]  /*15b60*/  IMAD.WIDE.U32 R42, R80, R81, R42 ;  /* 0x00000051502a7225 */ /* 0x000fe200078e002a */
[----:B------:R-:W-:-:S02]  /*15b70*/  ISETP.GE.U32.AND P4, PT, R83, R52, PT ;  /* 0x000000345300720c */ /* 0x000fc40003f86070 */
[----:B------:R-:W-:Y:S01]  /*15b80*/  IADD3.X R41, P6, PT, R18, R41, RZ, P6, !PT ;  /* 0x0000002912297210 */ /* 0x000fe200037de4ff */
[----:B------:R-:W-:Y:S01]  /*15b90*/  IMAD.X R71, R76, 0x1, ~R71, P3 ;  /* 0x000000014c477824 */ /* 0x000fe200018e0e47 */
[----:B------:R-:W-:Y:S02]  /*15ba0*/  IADD3.X R60, P2, PT, R73, R60, RZ, P2, !PT ;  /* 0x0000003c493c7210 */ /* 0x000fe4000175e4ff */
[----:B------:R-:W-:Y:S02]  /*15bb0*/  IADD3.X R18, P1, PT, RZ, R34, RZ, P1, !PT ;  /* 0x00000022ff127210 */ /* 0x000fe40000f3e4ff */
[----:B------:R-:W-:Y:S02]  /*15bc0*/  IADD3.X RZ, P5, PT, R51, R79, RZ, P5, !PT ;  /* 0x0000004f33ff7210 */ /* 0x000fe40002fbe4ff */
[----:B------:R-:W-:Y:S01]  /*15bd0*/  ISETP.GE.U32.AND.EX P4, PT, R25, R44, PT, P4 ;  /* 0x0000002c1900720c */ /* 0x000fe20003f86140 */
[----:B------:R-:W-:Y:S01]  /*15be0*/  IMAD.X R50, RZ, RZ, R35, P1 ;  /* 0x000000ffff327224 */ /* 0x000fe200008e0623 */
[----:B------:R-:W-:Y:S01]  /*15bf0*/  IADD3.X R49, P0, P2, R31, RZ, RZ, P2, P0 ;  /* 0x000000ff1f317210 */ /* 0x000fe200012004ff */
[----:B------:R-:W-:Y:S01]  /*15c00*/  IMAD.WIDE.U32 R30, R30, R89, R62 ;  /* 0x000000591e1e7225 */ /* 0x000fe200078e003e */
[----:B------:R-:W-:-:S02]  /*15c10*/  IADD3.X R26, P5, PT, RZ, R54, RZ, P5, !PT ;  /* 0x00000036ff1a7210 */ /* 0x000fc40002fbe4ff */
[----:B------:R-:W-:Y:S02]  /*15c20*/  SEL R45, RZ, 0x1, P4 ;  /* 0x00000001ff2d7807 */ /* 0x000fe40002000000 */
[----:B------:R-:W-:Y:S01]  /*15c30*/  IADD3 R46, P1, P4, R65, -R68, R18 ;  /* 0x80000044412e7210 */ /* 0x000fe20007c3e012 */
[----:B------:R-:W-:Y:S01]  /*15c40*/  IMAD.X R48, RZ, RZ, R55, P5 ;  /* 0x000000ffff307224 */ /* 0x000fe200028e0637 */
[----:B------:R-:W-:Y:S02]  /*15c50*/  IADD3.X R51, PT, PT, R41, RZ, RZ, P0, P2 ;  /* 0x000000ff29337210 */ /* 0x000fe400007e44ff */
[----:B------:R-:W-:Y:S02]  /*15c60*/  IADD3 RZ, P2, PT, R18, R61, RZ ;  /* 0x0000003d12ff7210 */ /* 0x000fe40007f5e0ff */
[----:B------:R-:W-:Y:S02]  /*15c70*/  IADD3.X R18, PT, PT, RZ, ~R47, R50, P1, P4 ;  /* 0x8000002fff127210 */ /* 0x000fe40000fe8432 */
[----:B------:R-:W-:-:S02]  /*15c80*/  IADD3 R45, P4, P1, R45, -R36, R26 ;  /* 0x800000242d2d7210 */ /* 0x000fc4000799e01a */
[----:B------:R-:W-:Y:S02]  /*15c90*/  ISETP.GE.U32.AND P5, PT, R77, R46, PT ;  /* 0x0000002e4d00720c */ /* 0x000fe40003fa6070 */
[----:B------:R-:W-:Y:S02]  /*15ca0*/  IADD3.X RZ, P2, PT, R50, R53, RZ, P2, !PT ;  /* 0x0000003532ff7210 */ /* 0x000fe4000175e4ff */
[----:B------:R-:W-:Y:S02]  /*15cb0*/  IADD3.X R41, PT, PT, RZ, ~R37, R48, P4, P1 ;  /* 0x80000025ff297210 */ /* 0x000fe400027e2430 */
[----:B------:R-:W-:Y:S02]  /*15cc0*/  ISETP.GE.U32.AND.EX P5, PT, R27, R18, PT, P5 ;  /* 0x000000121b00720c */ /* 0x000fe40003fa6150 */
[----:B------:R-:W-:Y:S02]  /*15cd0*/  IADD3 RZ, P0, PT, R26, R75, RZ ;  /* 0x0000004b1aff7210 */ /* 0x000fe40007f1e0ff */
        /* <DEDUP_REMOVED lines=11> */
[----:B------:R-:W-:Y:S02]  /*15d90*/  IADD3.X R47, PT, PT, RZ, ~R47, R62, P4, P5 ;  /* 0x8000002fff2f7210 */ /* 0x000fe400027ea43e */
[----:B------:R-:W-:Y:S02]  /*15da0*/  IADD3 RZ, P1, PT, R48, R75, RZ ;  /* 0x0000004b30ff7210 */ /* 0x000fe40007f3e0ff */
[----:B------:R-:W-:Y:S01]  /*15db0*/  IADD3 R31, P4, P5, R31, -R36, R48 ;  /* 0x800000241f1f7210 */ /* 0x000fe20007d9e030 */
[----:B------:R-:W-:Y:S01]  /*15dc0*/  IMAD.X R48, RZ, RZ, R55, P0 ;  /* 0x000000ffff307224 */ /* 0x000fe200000e0637 */
[----:B------:R-:W-:-:S02]  /*15dd0*/  IADD3.X R36, P6, PT, R56, R58, RZ, P6, !PT ;  /* 0x0000003a38247210 */ /* 0x000fc400037de4ff */
[----:B------:R-:W-:Y:S02]  /*15de0*/  ISETP.GE.U32.AND P0, PT, R26, R31, PT ;  /* 0x0000001f1a00720c */ /* 0x000fe40003f06070 */
[----:B------:R-:W-:Y:S02]  /*15df0*/  IADD3.X R23, PT, PT, RZ, ~R37, R48, P4, P5 ;  /* 0x80000025ff177210 */ /* 0x000fe400027ea430 */
[----:B------:R-:W-:Y:S02]  /*15e00*/  ISETP.GE.U32.AND P4, PT, R28, R69, PT ;  /* 0x000000451c00720c */ /* 0x000fe40003f86070 */
[----:B------:R-:W-:Y:S02]  /*15e10*/  ISETP.GE.U32.AND.EX P0, PT, R30, R23, PT, P0 ;  /* 0x000000171e00720c */ /* 0x000fe40003f06100 */
[----:B------:R-:W-:Y:S02]  /*15e20*/  IADD3 RZ, P2, PT, R50, R61, RZ ;  /* 0x0000003d32ff7210 */ /* 0x000fe40007f5e0ff */
[----:B------:R-:W-:-:S02]  /*15e30*/  ISETP.GE.U32.AND.EX P4, PT, R32, R47, PT, P4 ;  /* 0x0000002f2000720c */ /* 0x000fc40003f86140 */
[----:B------:R-:W-:Y:S02]  /*15e40*/  IADD3.X RZ, P1, PT, R48, R79, RZ, P1, !PT ;  /* 0x0000004f30ff7210 */ /* 0x000fe40000f3e4ff */
[----:B------:R-:W-:Y:S02]  /*15e50*/  IADD3.X R37, PT, PT, R59, R57, R67, P6, !PT ;  /* 0x000000393b257210 */ /* 0x000fe400037fe443 */
[----:B------:R-:W-:Y:S02]  /*15e60*/  SEL R49, RZ, 0x1, P0 ;  /* 0x00000001ff317807 */ /* 0x000fe40000000000 */
[----:B------:R-:W-:Y:S01]  /*15e70*/  IADD3.X RZ, P2, PT, R62, R53, RZ, P2, !PT ;  /* 0x000000353eff7210 */ /* 0x000fe2000175e4ff */
[----:B------:R-:W-:Y:S01]  /*15e80*/  IMAD.WIDE.U32 R36, R82, R81, R36 ;  /* 0x0000005152247225 */ /* 0x000fe200078e0024 */
[----:B------:R-:W-:Y:S02]  /*15e90*/  SEL R51, RZ, 0x1, P4 ;  /* 0x00000001ff337807 */ /* 0x000fe40002000000 */
[----:B------:R-:W-:-:S02]  /*15ea0*/  IADD3.X R49, P1, PT, R49, R54, RZ, P1, !PT ;  /* 0x0000003631317210 */ /* 0x000fc40000f3e4ff */
[----:B------:R-:W-:Y:S02]  /*15eb0*/  IADD3.X R51, P2, PT, R51, R34, RZ, P2, !PT ;  /* 0x0000002233337210 */ /* 0x000fe4000175e4ff */
[----:B------:R-:W-:Y:S01]  /*15ec0*/  IADD3 R48, P3, PT, -R49, R36, RZ ;  /* 0x0000002431307210 */ /* 0x000fe20007f7e1ff */
[----:B------:R-:W-:Y:S01]  /*15ed0*/  IMAD.X R55, RZ, RZ, R55, P1 ;  /* 0x000000ffff377224 */ /* 0x000fe200008e0637 */
[----:B------:R-:W-:Y:S01]  /*15ee0*/  IADD3 R50, P1, PT, -R51, R42, RZ ;  /* 0x0000002a33327210 */ /* 0x000fe20007f3e1ff */
[----:B------:R-:W-:Y:S01]  /*15ef0*/  IMAD.X R35, RZ, RZ, R35, P2 ;  /* 0x000000ffff237224 */ /* 0x000fe200010e0623 */
[----:B------:R-:W-:Y:S02]  /*15f00*/  IADD3 R39, P0, PT, -R39, R22, RZ ;  /* 0x0000001627277210 */ /* 0x000fe40007f1e1ff */
[----:B------:R-:W-:Y:S02]  /*15f10*/  IADD3.X R37, PT, PT, ~R55, R37, R38, P3, !PT ;  /* 0x0000002537257210 */ /* 0x000fe40001ffe526 */
[----:B------:R-:W-:Y:S01]  /*15f20*/  IADD3.X R35, PT, PT, ~R35, R43, R24, P1, !PT ;  /* 0x0000002b23237210 */ /* 0x000fe20000ffe518 */
[----:B------:R-:W-:Y:S01]  /*15f30*/  IMAD.X R98, R98, 0x1, ~R33, P0 ;  /* 0x0000000162627824 */ /* 0x000fe200000e0e21 */
[----:B------:R-:W-:-:S02]  /*15f40*/  IADD3 R52, P2, PT, -R52, R83, RZ ;  /* 0x0000005334347210 */ /* 0x000fc40007f5e1ff */
[----:B------:R-:W-:Y:S02]  /*15f50*/  SHF.L.W.U32.HI R34, R48, 0x2, R37 ;  /* 0x0000000230227819 */ /* 0x000fe40000010e25 */
[----:B------:R-:W-:Y:S01]  /*15f60*/  SHF.L.W.U32.HI R24, R50, 0x2, R35 ;  /* 0x0000000232187819 */ /* 0x000fe20000010e23 */
[----:B------:R-:W-:Y:S01]  /*15f70*/  IMAD.X R43, R25, 0x1, ~R44, P2 ;  /* 0x00000001192b7824 */ /* 0x000fe200010e0e2c */
[----:B------:R-:W-:Y:S02]  /*15f80*/  SHF.R.S32.HI R35, RZ, 0x1f, R34 ;  /* 0x0000001fff237819 */ /* 0x000fe40000011422 */
[----:B------:R-:W-:Y:S02]  /*15f90*/  SHF.R.S32.HI R44, RZ, 0x1f, R24 ;  /* 0x0000001fff2c7819 */ /* 0x000fe40000011418 */
[----:B------:R-:W-:Y:S02]  /*15fa0*/  SHF.L.W.U32.HI R40, R40, 0x2, R39 ;  /* 0x0000000228287819 */ /* 0x000fe40000010e27 */
[----:B------:R-:W-:-:S02]  /*15fb0*/  SHF.L.W.U32.HI R25, R71, 0x2, R52 ;  /* 0x0000000247197819 */ /* 0x000fc40000010e34 */
[----:B------:R-:W-:Y:S02]  /*15fc0*/  SHF.L.W.U32.HI R22, R39, 0x2, R98 ;  /* 0x0000000227167819 */ /* 0x000fe40000010e62 */
[----:B------:R-:W-:Y:S02]  /*15fd0*/  LOP3.LUT R36, R35, 0xfffffc2f, RZ, 0xc0, !PT ;  /* 0xfffffc2f23247812 */ /* 0x000fe400078ec0ff */
[----:B------:R-:W-:Y:S02]  /*15fe0*/  LOP3.LUT R37, R44, 0xfffffc2f, RZ, 0xc0, !PT ;  /* 0xfffffc2f2c257812 */ /* 0x000fe400078ec0ff */
[----:B------:R-:W-:Y:S02]  /*15ff0*/  SHF.R.S32.HI R39, RZ, 0x1f, R24 ;  /* 0x0000001fff277819 */ /* 0x000fe40000011418 */
[----:B------:R-:W-:Y:S02]  /*16000*/  SHF.R.S32.HI R42, RZ, 0x1f, R34 ;  /* 0x0000001fff2a7819 */ /* 0x000fe40000011422 */
[----:B------:R-:W-:-:S02]  /*16010*/  IADD3 R49, P3, PT, R25, R36, RZ ;  /* 0x0000002419317210 */ /* 0x000fc40007f7e0ff */
[----:B------:R-:W-:Y:S02]  /*16020*/  SHF.L.W.U32.HI R33, R52, 0x2, R43 ;  /* 0x0000000234217819 */ /* 0x000fe40000010e2b */
[-C--:B------:R-:W-:Y:S02]  /*16030*/  IADD3 R40, P2, PT, R40, R37.reuse, RZ ;  /* 0x0000002528287210 */ /* 0x080fe40007f5e0ff */
[----:B------:R-:W-:Y:S02]  /*16040*/  LOP3.LUT R25, R39, 0xfffffffe, RZ, 0xc0, !PT ;  /* 0xfffffffe27197812 */ /* 0x000fe400078ec0ff */
[----:B------:R-:W-:Y:S02]  /*16050*/  LOP3.LUT R38, R42, 0xfffffffe, RZ, 0xc0, !PT ;  /* 0xfffffffe2a267812 */ /* 0x000fe400078ec0ff */
[----:B------:R-:W-:Y:S01]  /*16060*/  ISETP.GE.U32.AND P0, PT, R40, R37, PT ;  /* 0x000000252800720c */ /* 0x000fe20003f06070 */
[----:B------:R-:W-:Y:S01]  /*16070*/  IMAD.X R114, R22, 0x1, R25, P2 ;  /* 0x0000000116727824 */ /* 0x000fe200010e0619 */
[----:B------:R-:W-:Y:S01]  /*16080*/  ISETP.GE.U32.AND P1, PT, R49, R36, PT ;  /* 0x000000243100720c */ /* 0x000fe20003f26070 */
[----:B------:R-:W-:Y:S01]  /*16090*/  IMAD.X R51, R33, 0x1, R38, P3 ;  /* 0x0000000121337824 */ /* 0x000fe200018e0626 */
[----:B------:R-:W-:-:S02]  /*160a0*/  IADD3 R46, P2, PT, -R46, R77, RZ ;  /* 0x0000004d2e2e7210 */ /* 0x000fc40007f5e1ff */
[----:B------:R-:W-:Y:S02]  /*160b0*/  ISETP.GE.U32.AND.EX P0, PT, R114, R25, PT, P0 ;  /* 0x000000197200720c */ /* 0x000fe40003f06100 */
[----:B------:R-:W-:Y:S01]  /*160c0*/  ISETP.GE.U32.AND.EX P1, PT, R51, R38, PT, P1 ;  /* 0x000000263300720c */ /* 0x000fe20003f26110 */
[----:B------:R-:W-:Y:S01]  /*160d0*/  IMAD.X R37, R27, 0x1, ~R18, P2 ;  /* 0x000000011b257824 */ /* 0x000fe200010e0e12 */
[----:B------:R-:W-:Y:S02]  /*160e0*/  IADD3 R45, P3, PT, -R45, R74, RZ ;  /* 0x0000004a2d2d7210 */ /* 0x000fe40007f7e1ff */
[----:B------:R-:W-:Y:S02]  /*160f0*/  SEL R33, RZ, 0x1, P0 ;  /* 0x00000001ff217807 */ /* 0x000fe40000000000 */
[----:B------:R-:W-:Y:S01]  /*16100*/  SEL R36, RZ, 0x1, P1 ;  /* 0x00000001ff247807 */ /* 0x000fe20000800000 */
[----:B------:R-:W-:Y:S01]  /*16110*/  IMAD.X R60, R60, 0x1, ~R41, P3 ;  /* 0x000000013c3c7824 */ /* 0x000fe200018e0e29 */
[----:B------:R-:W-:-:S02]  /*16120*/  SHF.L.W.U32.HI R22, R98, 0x2, R46 ;  /* 0x0000000262167819 */ /* 0x000fc40000010e2e */
[----:B------:R-:W-:Y:S02]  /*16130*/  SHF.L.W.U32.HI R25, R43, 0x2, R45 ;  /* 0x000000022b197819 */ /* 0x000fe40000010e2d */
[----:B------:R-:W-:Y:S02]  /*16140*/  IADD3 R33, P0, PT, R33, R44, RZ ;  /* 0x0000002c21217210 */ /* 0x000fe40007f1e0ff */
[----:B------:R-:W-:Y:S02]  /*16150*/  IADD3 R36, P1, PT, R36, R35, RZ ;  /* 0x0000002324247210 */ /* 0x000fe40007f3e0ff */
[----:B------:R-:W-:Y:S02]  /*16160*/  IADD3 R33, P2, PT, R22, R33, RZ ;  /* 0x0000002116217210 */ /* 0x000fe40007f5e0ff */
[----:B------:R-:W-:Y:S02]  /*16170*/  IADD3 R36, P5, PT, R25, R36, RZ ;  /* 0x0000002419247210 */ /* 0x000fe40007fbe0ff */
[----:B------:R-:W-:-:S02]  /*16180*/  SHF.L.W.U32.HI R18, R46, 0x2, R37 ;  /* 0x000000022e127819 */ /* 0x000fc40000010e25 */
[----:B------:R-:W-:Y:S02]  /*16190*/  IADD3.X R27, P0, PT, RZ, R39, RZ, P0, !PT ;  /* 0x00000027ff1b7210 */ /* 0x000fe4000071e4ff */
[----:B------:R-:W-:Y:S02]  /*161a0*/  SHF.L.W.U32.HI R22, R45, 0x2, R60 ;  /* 0x000000022d167819 */ /* 0x000fe40000010e3c */
[----:B------:R-:W-:Y:S02]  /*161b0*/  IADD3.X R25, P1, PT, RZ, R42, RZ, P1, !PT ;  /* 0x0000002aff197210 */ /* 0x000fe40000f3e4ff */
[----:B------:R-:W-:Y:S02]  /*161c0*/  IADD3.X R88, P2, PT, R18, R27, RZ, P2, !PT ;  /* 0x0000001b12587210 */ /* 0x000fe4000175e4ff */
[----:B------:R-:W-:Y:S02]  /*161d0*/  IADD3.X R43, P5, PT, R22, R25, RZ, P5, !PT ;  /* 0x00000019162b7210 */ /* 0x000fe40002fbe4ff */
[----:B------:R-:W-:-:S02]  /*161e0*/  IADD3.X R27, P0, PT, RZ, RZ, RZ, P0, !PT ;  /* 0x000000ffff1b7210 */ /* 0x000fc4000071e4ff */
[----:B------:R-:W-:Y:S02]  /*161f0*/  IADD3.X R25, P1, PT, RZ, RZ, RZ, P1, !PT ;  /* 0x000000ffff197210 */ /* 0x000fe40000f3e4ff */
[----:B------:R-:W-:Y:S02]  /*16200*/  IADD3 R28, P3, PT, -R69, R28, RZ ;  /* 0x0000001c451c7210 */ /* 0x000fe40007f7e1ff */
[----:B------:R-:W-:Y:S02]  /*16210*/  IADD3 R31, P6, PT, -R31, R26, RZ ;  /* 0x0000001a1f1f7210 */ /* 0x000fe40007fde1ff */
[----:B------:R-:W-:Y:S01]  /*16220*/  IADD3.X R27, P2, PT, RZ, R27, RZ, P2, !PT ;  /* 0x0000001bff1b7210 */ /* 0x000fe2000175e4ff */
[----:B------:R-:W-:Y:S01]  /*16230*/  IMAD.X R47, R32, 0x1, ~R47, P3 ;  /* 0x00000001202f7824 */ /* 0x000fe200018e0e2f */
[----:B------:R-:W-:Y:S01]  /*16240*/  IADD3.X R25, P5, PT, RZ, R25, RZ, P5, !PT ;  /* 0x00000019ff197210 */ /* 0x000fe20002fbe4ff */
[----:B------:R-:W-:Y:S01]  /*16250*/  IMAD.X R30, R30, 0x1, ~R23, P6 ;  /* 0x000000011e1e7824 */ /* 0x000fe200030e0e17 */
[----:B------:R-:W-:-:S02]  /*16260*/  SHF.L.W.U32.HI R18, R37, 0x2, R28 ;  /* 0x0000000225127819 */ /* 0x000fc40000010e1c */
[----:B------:R-:W-:Y:S02]  /*16270*/  IADD3 R27, P4, PT, R27, R44, RZ ;  /* 0x0000002c1b1b7210 */ /* 0x000fe40007f9e0ff */
[----:B------:R-:W-:Y:S02]  /*16280*/  SHF.L.W.U32.HI R22, R60, 0x2, R31 ;  /* 0x000000023c167819 */ /* 0x000fe40000010e1f */
[----:B------:R-:W-:Y:S02]  /*16290*/  IADD3 R25, P3, PT, R25, R35, RZ ;  /* 0x0000002319197210 */ /* 0x000fe40007f7e0ff */
[----:B------:R-:W-:Y:S02]  /*162a0*/  IADD3.X R26, PT, PT, RZ, RZ, RZ, P2, P0 ;  /* 0x000000ffff1a7210 */ /* 0x000fe400017e04ff */
[----:B------:R-:W-:Y:S02]  /*162b0*/  IADD3.X R23, PT, PT, RZ, RZ, RZ, P5, P1 ;  /* 0x000000ffff177210 */ /* 0x000fe40002fe24ff */
[----:B------:R-:W-:-:S02]  /*162c0*/  IADD3 R27, P6, PT, R18, R27, RZ ;  /* 0x0000001b121b7210 */ /* 0x000fc40007fde0ff */
[----:B------:R-:W-:Y:S02]  /*162d0*/  IADD3 R86, P0, PT, R22, R25, RZ ;  /* 0x0000001916567210 */ /* 0x000fe40007f1e0ff */
[----:B------:R-:W-:Y:S01]  /*162e0*/  SHF.L.W.U32.HI R18, R28, 0x2, R47 ;  /* 0x000000021c127819 */ /* 0x000fe20000010e2f */
[----:B------:R-:W-:Y:S01]  /*162f0*/  IMAD.MOV.U32 R28, RZ, RZ, R16 ;  /* 0x000000ffff1c7224 */ /* 0x000fe200078e0010 */
[----:B------:R-:W-:Y:S02]  /*16300*/  IADD3.X R25, P1, PT, R26, R39, RZ, P4, !PT ;  /* 0x000000271a197210 */ /* 0x000fe4000273e4ff */
[----:B------:R-:W-:Y:S02]  /*16310*/  SHF.L.W.U32.HI R22, R31, 0x2, R30 ;  /* 0x000000021f167819 */ /* 0x000fe40000010e1e */
[----:B------:R-:W-:Y:S02]  /*16320*/  IADD3.X R23, P3, PT, R23, R42, RZ, P3, !PT ;  /* 0x0000002a17177210 */ /* 0x000fe40001f7e4ff */
[----:B------:R-:W-:-:S02]  /*16330*/  IADD3.X R26, P6, PT, R18, R25, RZ, P6, !PT ;  /* 0x00000019121a7210 */ /* 0x000fc400037de4ff */
[----:B------:R-:W-:Y:S02]  /*16340*/  IADD3.X R37, P2, PT, R22, R23, RZ, P0, !PT ;  /* 0x0000001716257210 */ /* 0x000fe4000075e4ff */
[----:B------:R-:W-:Y:S02]  /*16350*/  SHF.L.W.U32.HI R18, R47, 0x2, R50 ;  /* 0x000000022f127819 */ /* 0x000fe40000010e32 */
[----:B------:R-:W-:Y:S02]  /*16360*/  IADD3.X R25, P0, P1, R44, RZ, RZ, P6, P1 ;  /* 0x000000ff2c197210 */ /* 0x000fe400031024ff */
[----:B------:R-:W-:Y:S02]  /*16370*/  SHF.L.W.U32.HI R22, R30, 0x2, R48 ;  /* 0x000000021e167819 */ /* 0x000fe40000010e30 */
[----:B------:R-:W-:Y:S02]  /*16380*/  IADD3.X R23, P3, P2, R35, RZ, RZ, P2, P3 ;  /* 0x000000ff23177210 */ /* 0x000fe400012664ff */
[----:B------:R-:W-:-:S02]  /*16390*/  IADD3 R30, P4, PT, R18, R25, RZ ;  /* 0x00000019121e7210 */ /* 0x000fc40007f9e0ff */
[----:B------:R-:W-:Y:S02]  /*163a0*/  IADD3 R31, P5, PT, R22, R23, RZ ;  /* 0x00000017161f7210 */ /* 0x000fe40007fbe0ff */
[----:B------:R-:W-:Y:S01]  /*163b0*/  IADD3.X R25, PT, PT, R39, RZ, RZ, P0, P1 ;  /* 0x000000ff27197210 */ /* 0x000fe200007e24ff */
[----:B------:R-:W-:Y:S01]  /*163c0*/  IMAD.MOV.U32 R39, RZ, RZ, R29 ;  /* 0x000000ffff277224 */ /* 0x000fe200078e001d */
[----:B------:R-:W-:-:S03]  /*163d0*/  IADD3.X R23, PT, PT, R42, RZ, RZ, P3, P2 ;  /* 0x000000ff2a177210 */ /* 0x000fc60001fe44ff */
[----:B------:R-:W-:Y:S02]  /*163e0*/  IMAD.X R24, R24, 0x1, R25, P4 ;  /* 0x0000000118187824 */ /* 0x000fe400020e0619 */
[----:B------:R-:W-:Y:S01]  /*163f0*/  IMAD.X R35, R34, 0x1, R23, P5 ;  /* 0x0000000122237824 */ /* 0x000fe200028e0617 */
        /* <DEDUP_REMOVED lines=77> */
.L_x_315:
[----:B------:R-:W-:Y:S01]  /*168d0*/  IMAD.MOV.U32 R47, RZ, RZ, RZ ;  /* 0x000000ffff2f7224 */ /* 0x000fe200078e00ff */
[----:B------:R-:W-:Y:S01]  /*168e0*/  CS2R R44, SRZ ;  /* 0x00000000002c7805 */ /* 0x000fe2000001ff00 */
[----:B------:R-:W-:-:S04]  /*168f0*/  IMAD.WIDE.U32 R36, R46, R41, RZ ;  /* 0x000000292e247225 */ /* 0x000fc800078e00ff */
[----:B------:R-:W-:-:S04]  /*16900*/  IMAD.WIDE.U32 R18, R46, R46, RZ ;  /* 0x0000002e2e127225 */ /* 0x000fc800078e00ff */
[----:B------:R-:W-:Y:S01]  /*16910*/  IMAD.WIDE.U32 R26, R48, R41, RZ ;  /* 0x00000029301a7225 */ /* 0x000fe200078e00ff */
[----:B------:R-:W-:-:S03]  /*16920*/  LOP3.LUT R16, R18, 0xfffffffd, RZ, 0xc0, !PT ;  /* 0xfffffffd12107812 */ /* 0x000fc600078ec0ff */
[----:B------:R-:W-:-:S04]  /*16930*/  IMAD.WIDE.U32 R28, R46, R42, RZ ;  /* 0x0000002a2e1c7225 */ /* 0x000fc800078e00ff */
[----:B------:R-:W-:Y:S02]  /*16940*/  IMAD.IADD R37, R37, 0x1, R47 ;  /* 0x0000000125257824 */ /* 0x000fe400078e022f */
[----:B------:R-:W-:-:S03]  /*16950*/  IMAD.WIDE.U32 R38, R43, R41, RZ ;  /* 0x000000292b267225 */ /* 0x000fc600078e00ff */
[----:B------:R-:W-:Y:S01]  /*16960*/  IADD3 R37, P2, P3, R28, R37, R26 ;  /* 0x000000251c257210 */ /* 0x000fe20007b5e01a */
[----:B------:R-:W-:Y:S02]  /*16970*/  IMAD.IADD R34, R47, 0x1, R19 ;  /* 0x000000012f227824 */ /* 0x000fe400078e0213 */
[----:B------:R-:W-:Y:S01]  /*16980*/  IMAD.WIDE.U32 R18, R41, R41, RZ ;  /* 0x0000002929127225 */ /* 0x000fe200078e00ff */
[----:B------:R-:W-:-:S03]  /*16990*/  SHF.R.U32.HI R72, RZ, 0x1f, R37 ;  /* 0x0000001fff487819 */ /* 0x000fc60000011625 */
[----:B------:R-:W-:-:S04]  /*169a0*/  IMAD.WIDE.U32 R20, R59, R41, RZ ;  /* 0x000000293b147225 */ /* 0x000fc800078e00ff */
[----:B------:R-:W-:-:S04]  /*169b0*/  IMAD.WIDE.U32 R24, R43, R42, RZ ;  /* 0x0000002a2b187225 */ /* 0x000fc800078e00ff */
[----:B------:R-:W-:Y:S01]  /*169c0*/  IMAD.IADD R57, R39, 0x1, R44 ;  /* 0x0000000127397824 */ /* 0x000fe200078e022c */
[----:B------:R-:W-:Y:S01]  /*169d0*/  LOP3.LUT R39, R18, 0xfffffffd, RZ, 0xc0, !PT ;  /* 0xfffffffd12277812 */ /* 0x000fe200078ec0ff */
[----:B------:R-:W-:Y:S02]  /*169e0*/  IMAD.MOV.U32 R40, RZ, RZ, RZ ;  /* 0x000000ffff287224 */ /* 0x000fe400078e00ff */
[----:B------:R-:W-:Y:S01]  /*169f0*/  IMAD.MOV.U32 R49, RZ, RZ, RZ ;  /* 0x000000ffff317224 */ /* 0x000fe200078e00ff */
[----:B------:R-:W-:Y:S01]  /*16a00*/  IADD3 R57, P6, P4, R24, R57, R20 ;  /* 0x0000003918397210 */ /* 0x000fe20007cde014 */
[----:B------:R-:W-:Y:S02]  /*16a10*/  IMAD.MOV.U32 R63, RZ, RZ, RZ ;  /* 0x000000ffff3f7224 */ /* 0x000fe400078e00ff */
[----:B------:R-:W-:Y:S01]  /*16a20*/  IMAD.WIDE.U32 R32, R61, R41, RZ ;  /* 0x000000293d207225 */ /* 0x000fe200078e00ff */
[----:B------:R-:W-:-:S03]  /*16a30*/  IADD3.X R51, PT, PT, RZ, RZ, RZ, P6, P4 ;  /* 0x000000ffff337210 */ /* 0x000fc600037e84ff */
[----:B------:R-:W-:Y:S02]  /*16a40*/  IMAD.IADD R52, R19, 0x1, R40 ;  /* 0x0000000113347824 */ /* 0x000fe400078e0228 */
[----:B------:R-:W-:Y:S02]  /*16a50*/  IMAD.IADD R50, R44, 0x1, R25 ;  /* 0x000000012c327824 */ /* 0x000fe400078e0219 */
[----:B------:R-:W-:Y:S01]  /*16a60*/  IMAD.IADD R22, R21, 0x1, R49 ;  /* 0x0000000115167824 */ /* 0x000fe200078e0231 */
[----:B------:R-:W-:Y:S01]  /*16a70*/  IADD3 R21, P5, PT, R72, R38, RZ ;  /* 0x0000002648157210 */ /* 0x000fe20007fbe0ff */
[----:B------:R-:W-:-:S04]  /*16a80*/  IMAD.WIDE.U32 R18, R60, R41, RZ ;  /* 0x000000293c127225 */ /* 0x000fc800078e00ff */
[----:B------:R-:W-:-:S04]  /*16a90*/  IMAD.WIDE.U32 R24, R61, R42, RZ ;  /* 0x0000002a3d187225 */ /* 0x000fc800078e00ff */
[----:B------:R-:W-:Y:S01]  /*16aa0*/  IMAD.IADD R77, R33, 0x1, R63 ;  /* 0x00000001214d7824 */ /* 0x000fe200078e023f */
[----:B------:R-:W-:Y:S01]  /*16ab0*/  IADD3 R33, P6, PT, R21, R16, RZ ;  /* 0x0000001015217210 */ /* 0x000fe20007fde0ff */
[----:B------:R-:W-:-:S03]  /*16ac0*/  IMAD.WIDE.U32 R30, R48, R46, RZ ;  /* 0x0000002e301e7225 */ /* 0x000fc600078e00ff */
[----:B------:R-:W-:Y:S01]  /*16ad0*/  IADD3 R77, P0, P1, R24, R77, R18 ;  /* 0x0000004d184d7210 */ /* 0x000fe2000791e012 */
[----:B------:R-:W-:Y:S02]  /*16ae0*/  IMAD.IADD R28, R63, 0x1, R25 ;  /* 0x000000013f1c7824 */ /* 0x000fe400078e0219 */
[----:B------:R-:W-:Y:S01]  /*16af0*/  IMAD.X R24, RZ, RZ, R57, P5 ;  /* 0x000000ffff187224 */ /* 0x000fe200028e0639 */
[----:B------:R-:W-:Y:S01]  /*16b00*/  ISETP.GT.U32.AND P5, PT, R38, R21, PT ;  /* 0x000000152600720c */ /* 0x000fe20003fa4070 */
[----:B------:R-:W-:Y:S01]  /*16b10*/  IMAD.SHL.U32 R25, R30, 0x2, RZ ;  /* 0x000000021e197824 */ /* 0x000fe200078e00ff */
[----:B------:R-:W-:Y:S01]  /*16b20*/  IADD3.X R65, PT, PT, RZ, RZ, RZ, P0, P1 ;  /* 0x000000ffff417210 */ /* 0x000fe200007e24ff */
[----:B------:R-:W-:Y:S01]  /*16b30*/  IMAD.MOV.U32 R23, RZ, RZ, RZ ;  /* 0x000000ffff177224 */ /* 0x000fe200078e00ff */
[----:B------:R-:W-:Y:S01]  /*16b40*/  ISETP.GT.U32.AND.EX P5, PT, R57, R24, PT, P5 ;  /* 0x000000183900720c */ /* 0x000fe20003fa4150 */
[----:B------:R-:W-:Y:S01]  /*16b50*/  IMAD.IADD R35, R45, 0x1, R31 ;  /* 0x000000012d237824 */ /* 0x000fe200078e021f */
[----:B------:R-:W-:Y:S01]  /*16b60*/  LOP3.LUT R25, R25, 0xfffffffe, RZ, 0xc0, !PT ;  /* 0xfffffffe19197812 */ /* 0x000fe200078ec0ff */
[----:B------:R-:W-:Y:S01]  /*16b70*/  IMAD.WIDE.U32 R22, R42, R59, R22 ;  /* 0x0000003b2a167225 */ /* 0x000fe200078e0016 */
[----:B------:R-:W-:-:S02]  /*16b80*/  SEL R16, R38, R21, P5 ;  /* 0x0000001526107207 */ /* 0x000fc40002800000 */
[----:B------:R-:W-:Y:S01]  /*16b90*/  IADD3 R25, P4, PT, R25, R34, RZ ;  /* 0x0000002219197210 */ /* 0x000fe20007f9e0ff */
[----:B------:R-:W-:Y:S01]  /*16ba0*/  IMAD.MOV.U32 R58, RZ, RZ, RZ ;  /* 0x000000ffff3a7224 */ /* 0x000fe200078e00ff */
[--C-:B------:R-:W-:Y:S01]  /*16bb0*/  SHF.L.U64.HI R31, R30, 0x1, R35.reuse ;  /* 0x000000011e1f7819 */ /* 0x100fe20000010223 */
[----:B------:R-:W-:Y:S01]  /*16bc0*/  IMAD.WIDE.U32 R74, R59, R46, RZ ;  /* 0x0000002e3b4a7225 */ /* 0x000fe200078e00ff */
[----:B------:R-:W-:Y:S02]  /*16bd0*/  ISETP.GT.U32.AND P0, PT, R16, R33, PT ;  /* 0x000000211000720c */ /* 0x000fe40003f04070 */
[----:B------:R-:W-:Y:S01]  /*16be0*/  SHF.R.U64 R30, R30, 0x1f, R35 ;  /* 0x0000001f1e1e7819 */ /* 0x000fe20000001223 */
[----:B------:R-:W-:Y:S01]  /*16bf0*/  IMAD.X R26, R24, 0x1, R25, P6 ;  /* 0x00000001181a7824 */ /* 0x000fe200030e0619 */
[----:B------:R-:W-:Y:S01]  /*16c00*/  SHF.R.U32.HI R16, RZ, 0x1f, R35 ;  /* 0x0000001fff107819 */ /* 0x000fe20000011623 */
[----:B------:R-:W-:Y:S01]  /*16c10*/  IMAD.IADD R20, R19, 0x1, R58 ;  /* 0x0000000113147824 */ /* 0x000fe200078e023a */
[----:B------:R-:W-:Y:S01]  /*16c20*/  SEL R21, R57, R24, P5 ;  /* 0x0000001839157207 */ /* 0x000fe20002800000 */
[----:B------:R-:W-:Y:S01]  /*16c30*/  IMAD.WIDE.U32 R18, R42, R41, RZ ;  /* 0x000000292a127225 */ /* 0x000fe200078e00ff */
[----:B------:R-:W-:Y:S01]  /*16c40*/  IADD3 R34, P5, P6, R51, R22, R50 ;  /* 0x0000001633227210 */ /* 0x000fe20007ebe032 */
[----:B------:R-:W0:Y:S01]  /*16c50*/  LDC.64 R24, c[0x3][0xe0] ;  /* 0x00c03800ff187b82 */ /* 0x000e220000000a00 */
[----:B------:R-:W-:Y:S01]  /*16c60*/  LOP3.LUT R31, R31, 0x1, RZ, 0xc0, !PT ;  /* 0x000000011f1f7812 */ /* 0x000fe200078ec0ff */
[----:B------:R-:W-:Y:S01]  /*16c70*/  IMAD.IADD R51, R49, 0x1, R23 ;  /* 0x0000000131337824 */ /* 0x000fe200078e0217 */
[----:B------:R-:W-:Y:S01]  /*16c80*/  LOP3.LUT R22, R30, 0xfffffffe, RZ, 0xc0, !PT ;  /* 0xfffffffe1e167812 */ /* 0x000fe200078ec0ff */
[----:B------:R-:W-:Y:S01]  /*16c90*/  IMAD.SHL.U32 R67, R18, 0x2, RZ ;  /* 0x0000000212437824 */ /* 0x000fe200078e00ff */
[----:B------:R-:W-:Y:S01]  /*16ca0*/  LOP3.LUT R23, R16, 0x1, RZ, 0xc0, !PT ;  /* 0x0000000110177812 */ /* 0x000fe200078ec0ff */
[----:B------:R-:W-:Y:S01]  /*16cb0*/  IMAD.X R31, RZ, RZ, R31, P4 ;  /* 0x000000ffff1f7224 */ /* 0x000fe200020e061f */
[----:B------:R-:W-:Y:S01]  /*16cc0*/  ISETP.GT.U32.AND.EX P0, PT, R21, R26, PT, P0 ;  /* 0x0000001a1500720c */ /* 0x000fe20003f04100 */
[----:B------:R-:W-:Y:S01]  /*16cd0*/  IMAD.MOV.U32 R21, RZ, RZ, RZ ;  /* 0x000000ffff157224 */ /* 0x000fe200078e00ff */
[----:B------:R-:W-:Y:S01]  /*16ce0*/  IADD3.X R51, PT, PT, RZ, R51, RZ, P5, P6 ;  /* 0x00000033ff337210 */ /* 0x000fe20002fec4ff */
[----:B------:R-:W-:Y:S01]  /*16cf0*/  IMAD.WIDE.U32 R22, R48, R48, R22 ;  /* 0x0000003030167225 */ /* 0x000fe200078e0016 */
[----:B------:R-:W-:-:S02]  /*16d00*/  SEL R35, RZ, 0x1, !P0 ;  /* 0x00000001ff237807 */ /* 0x000fc40004000000 */
[----:B------:R-:W-:Y:S01]  /*16d10*/  LOP3.LUT R67, R67, 0xfffffffe, RZ, 0xc0, !PT ;  /* 0xfffffffe43437812 */ /* 0x000fe200078ec0ff */
[----:B------:R-:W-:Y:S01]  /*16d20*/  IMAD.WIDE.U32 R20, R42, R60, R20 ;  /* 0x0000003c2a147225 */ /* 0x000fe200078e0014 */
[----:B------:R-:W-:Y:S02]  /*16d30*/  IADD3 R68, P0, P6, R31, R22, R34 ;  /* 0x000000161f447210 */ /* 0x000fe40007e1e022 */
[----:B------:R-:W-:Y:S01]  /*16d40*/  IADD3 R67, P1, PT, R67, R52, RZ ;  /* 0x0000003443437210 */ /* 0x000fe20007f3e0ff */
[----:B------:R-:W-:Y:S01]  /*16d50*/  IMAD.IADD R66, R45, 0x1, R23 ;  /* 0x000000012d427824 */ /* 0x000fe200078e0217 */
[----:B------:R-:W-:Y:S01]  /*16d60*/  IADD3 R65, P5, P4, R65, R20, R28 ;  /* 0x0000001441417210 */ /* 0x000fe20007cbe01c */
[----:B------:R-:W-:Y:S01]  /*16d70*/  IMAD.IADD R64, R58, 0x1, R21 ;  /* 0x000000013a407824 */ /* 0x000fe200078e0215 */
[----:B------:R-:W1:Y:S01]  /*16d80*/  LDC.64 R22, c[0x3][RZ] ;  /* 0x00c00000ff167b82 */ /* 0x000e620000000a00 */
[----:B------:R-:W-:Y:S01]  /*16d90*/  IMAD.WIDE.U32 R30, R43, R46, RZ ;  /* 0x0000002e2b1e7225 */ /* 0x000fe200078e00ff */
[----:B------:R-:W-:-:S02]  /*16da0*/  IADD3.X R66, PT, PT, RZ, R66, R51, P0, P6 ;  /* 0x00000042ff427210 */ /* 0x000fc400007ec433 */
[----:B------:R-:W-:Y:S01]  /*16db0*/  IADD3.X R64, PT, PT, RZ, R64, RZ, P5, P4 ;  /* 0x00000040ff407210 */ /* 0x000fe20002fe84ff */
[----:B------:R-:W-:Y:S01]  /*16dc0*/  IMAD.WIDE.U32 R20, R43, R48, RZ ;  /* 0x000000302b147225 */ /* 0x000fe200078e00ff */
[----:B------:R-:W-:-:S03]  /*16dd0*/  IADD3 R68, P4, P5, R34, R68, R35 ;  /* 0x0000004422447210 */ /* 0x000fc60007d9e023 */
[----:B------:R-:W-:Y:S01]  /*16de0*/  IMAD.IADD R31, R44, 0x1, R31 ;  /* 0x000000012c1f7824 */ /* 0x000fe200078e021f */
[----:B------:R-:W-:Y:S01]  /*16df0*/  IADD3.X R66, PT, PT, R51, R66, RZ, P4, P5 ;  /* 0x0000004233427210 */ /* 0x000fe200027ea4ff */
[----:B0-----:R-:W-:Y:S02]  /*16e00*/  IMAD R16, R67, R24, RZ ;  /* 0x0000001843107224 */ /* 0x001fe400078e02ff */
[----:B------:R-:W-:Y:S01]  /*16e10*/  IMAD.IADD R50, R49, 0x1, R75 ;  /* 0x0000000131327824 */ /* 0x000fe200078e024b */
[----:B------:R-:W-:Y:S01]  /*16e20*/  IADD3 R74, P0, P6, R20, R31, R74 ;  /* 0x0000001f144a7210 */ /* 0x000fe20007e1e04a */
[----:B------:R-:W-:Y:S01]  /*16e30*/  IMAD.MOV.U32 R51, RZ, RZ, RZ ;  /* 0x000000ffff337224 */ /* 0x000fe200078e00ff */
[----:B------:R-:W-:Y:S01]  /*16e40*/  IADD3 R31, P5, PT, R35, R32, RZ ;  /* 0x00000020231f7210 */ /* 0x000fe20007fbe0ff */
[C---:B------:R-:W-:Y:S01]  /*16e50*/  IMAD R75, R39.reuse, R25, R16 ;  /* 0x00000019274b7224 */ /* 0x040fe200078e0210 */
[----:B------:R-:W-:Y:S01]  /*16e60*/  IADD3.X R62, PT, PT, RZ, RZ, RZ, P0, P6 ;  /* 0x000000ffff3e7210 */ /* 0x000fe200007ec4ff */
[----:B------:R-:W-:Y:S01]  /*16e70*/  IMAD.WIDE.U32 R34, R39, R24, RZ ;  /* 0x0000001827227225 */ /* 0x000fe200078e00ff */
[----:B------:R-:W-:-:S03]  /*16e80*/  ISETP.GT.U32.AND P4, PT, R32, R31, PT ;  /* 0x0000001f2000720c */ /* 0x000fc60003f84070 */
[----:B------:R-:W-:Y:S01]  /*16e90*/  IMAD.X R16, RZ, RZ, R77, P5 ;  /* 0x000000ffff107224 */ /* 0x000fe200028e064d */
[----:B------:R-:W-:Y:S01]  /*16ea0*/  IADD3 R76, P5, PT, R31, R30, RZ ;  /* 0x0000001e1f4c7210 */ /* 0x000fe20007fbe0ff */
[----:B------:R-:W-:Y:S02]  /*16eb0*/  IMAD.IADD R53, R44, 0x1, R21 ;  /* 0x000000012c357824 */ /* 0x000fe400078e0215 */
[----:B------:R-:W-:Y:S01]  /*16ec0*/  IMAD.WIDE.U32 R50, R48, R59, R50 ;  /* 0x0000003b30327225 */ /* 0x000fe200078e0032 */
[----:B------:R-:W0:Y:S01]  /*16ed0*/  LDC.64 R20, c[0x3][0x8] ;  /* 0x00c00200ff147b82 */ /* 0x000e220000000a00 */
[----:B------:R-:W-:Y:S02]  /*16ee0*/  ISETP.GT.U32.AND.EX P4, PT, R77, R16, PT, P4 ;  /* 0x000000104d00720c */ /* 0x000fe40003f84140 */
        /* <DEDUP_REMOVED lines=16> */
[----:B------:R-:W-:Y:S01]  /*16ff0*/  IMAD.IADD R71, R47, 0x1, R29 ;  /* 0x000000012f477824 */ /* 0x000fe200078e021d */
[----:B------:R-:W-:Y:S01]  /*17000*/  IADD3 R16, P4, P6, R62, R28, R65 ;  /* 0x0000001c3e107210 */ /* 0x000fe20007e9e041 */
[----:B------:R-:W-:Y:S01]  /*17010*/  IMAD.WIDE.U32.X R50, R75, R23, R50, P5 ;  /* 0x000000174b327225 */ /* 0x000fe200028e0432 */
[----:B------:R-:W-:Y:S02]  /*17020*/  IADD3.X RZ, P0, PT, R67, R52, RZ, P0, !PT ;  /* 0x0000003443ff7210 */ /* 0x000fe4000071e4ff */
[----:B------:R-:W-:-:S02]  /*17030*/  IADD3.X R70, PT, PT, RZ, R35, R64, P4, P6 ;  /* 0x00000023ff467210 */ /* 0x000fc400027ec440 */
[----:B------:R-:W-:Y:S02]  /*17040*/  IADD3 R67, P5, P6, R28, R16, R31 ;  /* 0x000000101c437210 */ /* 0x000fe40007ebe01f */
[----:B------:R-:W-:Y:S01]  /*17050*/  IADD3 R54, P4, PT, R33, R38, RZ ;  /* 0x0000002621367210 */ /* 0x000fe20007f9e0ff */
[----:B0-----:R-:W-:Y:S01]  /*17060*/  IMAD.WIDE.U32 R38, R75, R20, RZ ;  /* 0x000000144b267225 */ /* 0x001fe200078e00ff */
[----:B------:R-:W-:Y:S02]  /*17070*/  IADD3.X R31, P0, PT, RZ, R50, RZ, P0, !PT ;  /* 0x00000032ff1f7210 */ /* 0x000fe4000071e4ff */
        /* <DEDUP_REMOVED lines=8> */
[----:B------:R-:W-:Y:S02]  /*17100*/  IADD3 R31, P4, PT, R31, R50, RZ ;  /* 0x000000321f1f7210 */ /* 0x000fe40007f9e0ff */
[----:B------:R-:W-:Y:S01]  /*17110*/  IADD3.X R35, PT, PT, RZ, RZ, RZ, P2, P3 ;  /* 0x000000ffff237210 */ /* 0x000fe200017e64ff */
[----:B------:R-:W-:Y:S01]  /*17120*/  IMAD.X R39, RZ, RZ, RZ, P5 ;  /* 0x000000ffff277224 */ /* 0x000fe200028e06ff */
[----:B------:R-:W-:Y:S01]  /*17130*/  IADD3 R57, P6, PT, R51, R36, RZ ;  /* 0x0000002433397210 */ /* 0x000fe20007fde0ff */
[----:B------:R-:W-:Y:S01]  /*17140*/  IMAD.WIDE.U32 R28, R31, R24, RZ ;  /* 0x000000181f1c7225 */ /* 0x000fe200078e00ff */
[----:B------:R-:W-:Y:S02]  /*17150*/  ISETP.GE.U32.AND P5, PT, R54, R33, PT ;  /* 0x000000213600720c */ /* 0x000fe40003fa6070 */
[----:B------:R-:W-:Y:S01]  /*17160*/  IADD3.X R57, P4, PT, R16, R57, RZ, P4, !PT ;  /* 0x0000003910397210 */ /* 0x000fe2000279e4ff */
[----:B------:R-:W-:Y:S01]  /*17170*/  IMAD.MOV.U32 R16, RZ, RZ, RZ ;  /* 0x000000ffff107224 */ /* 0x000fe200078e00ff */
[----:B------:R-:W-:Y:S01]  /*17180*/  ISETP.GE.U32.AND.EX P5, PT, R78, R26, PT, P5 ;  /* 0x0000001a4e00720c */ /* 0x000fe20003fa6150 */
[----:B------:R-:W-:-:S02]  /*17190*/  IMAD.IADD R36, R27, 0x1, R45 ;  /* 0x000000011b247824 */ /* 0x000fc400078e022d */
[----:B------:R-:W-:Y:S01]  /*171a0*/  IMAD.IADD R55, R19, 0x1, R16 ;  /* 0x0000000113377824 */ /* 0x000fe200078e0210 */
[----:B------:R-:W0:Y:S01]  /*171b0*/  LDC.64 R26, c[0x3][0x18] ;  /* 0x00c00600ff1a7b82 */ /* 0x000e220000000a00 */
[----:B------:R-:W-:Y:S02]  /*171c0*/  IMAD R38, R57, R24, RZ ;  /* 0x0000001839267224 */ /* 0x000fe400078e02ff */
[----:B------:R-:W-:Y:S01]  /*171d0*/  IMAD.WIDE.U32 R52, R28, R22, RZ ;  /* 0x000000161c347225 */ /* 0x000fe200078e00ff */
[C-C-:B------:R-:W-:Y:S02]  /*171e0*/  SHF.L.U64.HI R83, R18.reuse, 0x1, R55.reuse ;  /* 0x0000000112537819 */ /* 0x140fe40000010237 */
[----:B------:R-:W-:Y:S01]  /*171f0*/  SHF.R.U64 R56, R18, 0x1f, R55 ;  /* 0x0000001f12387819 */ /* 0x000fe20000001237 */
[----:B------:R-:W-:Y:S01]  /*17200*/  IMAD R69, R31, R25, R38 ;  /* 0x000000191f457224 */ /* 0x000fe200078e0226 */
[----:B------:R-:W1:Y:S01]  /*17210*/  LDC.64 R18, c[0x3][0x10] ;  /* 0x00c00400ff127b82 */ /* 0x000e620000000a00 */
[----:B------:R-:W-:Y:S01]  /*17220*/  IMAD.MOV.U32 R38, RZ, RZ, R37 ;  /* 0x000000ffff267224 */ /* 0x000fe200078e0025 */
[----:B------:R-:W-:Y:S01]  /*17230*/  LOP3.LUT R83, R83, 0x1, RZ, 0xc0, !PT ;  /* 0x0000000153537812 */ /* 0x000fe200078ec0ff */
[----:B------:R-:W-:Y:S01]  /*17240*/  IMAD.IADD R69, R29, 0x1, R69 ;  /* 0x000000011d457824 */ /* 0x000fe200078e0245 */
[----:B------:R-:W-:Y:S01]  /*17250*/  SEL R29, RZ, 0x1, P5 ;  /* 0x00000001ff1d7807 */ /* 0x000fe20002800000 */
[----:B------:R-:W-:Y:S01]  /*17260*/  IMAD.WIDE.U32.X R38, R75, R21, R38, P6 ;  /* 0x000000154b267225 */ /* 0x000fe200030e0426 */
[----:B------:R-:W-:-:S03]  /*17270*/  LOP3.LUT R56, R56, 0xfffffffe, RZ, 0xc0, !PT ;  /* 0xfffffffe38387812 */ /* 0x000fc600078ec0ff */
[----:B------:R-:W-:Y:S01]  /*17280*/  IMAD.WIDE.U32 R50, R69, R22, RZ ;  /* 0x0000001645327225 */ /* 0x000fe200078e00ff */
[----:B------:R-:W-:-:S03]  /*17290*/  IADD3.X R33, P0, P2, R38, RZ, RZ, P4, P0 ;  /* 0x000000ff26217210 */ /* 0x000fc600022004ff */
[----:B------:R-:W-:Y:S01]  /*172a0*/  IMAD.MOV.U32 R37, RZ, RZ, RZ ;  /* 0x000000ffff257224 */ /* 0x000fe200078e00ff */
[----:B------:R-:W-:Y:S01]  /*172b0*/  IADD3.X R81, PT, PT, R39, RZ, RZ, P0, P2 ;  /* 0x000000ff27517210 */ /* 0x000fe200007e44ff */
[----:B------:R-:W-:Y:S01]  /*172c0*/  IMAD.WIDE.U32 R50, P6, R28, R23, R50 ;  /* 0x000000171c327225 */ /* 0x000fe200078c0032 */
[----:B------:R-:W-:Y:S02]  /*172d0*/  IADD3 R79, P0, PT, R29, R76, RZ ;  /* 0x0000004c1d4f7210 */ /* 0x000fe40007f1e0ff */
[----:B------:R-:W-:Y:S01]  /*172e0*/  IADD3 RZ, P2, PT, R31, R52, RZ ;  /* 0x000000341fff7210 */ /* 0x000fe20007f5e0ff */
[----:B------:R-:W-:Y:S01]  /*172f0*/  IMAD.WIDE.U32 R36, R42, R48, R36 ;  /* 0x000000302a247225 */ /* 0x000fe200078e0024 */
[----:B------:R-:W-:-:S03]  /*17300*/  IADD3 R52, P3, PT, R53, R50, RZ ;  /* 0x0000003235347210 */ /* 0x000fc60007f7e0ff */
[----:B------:R-:W-:Y:S01]  /*17310*/  IMAD.X R39, RZ, RZ, RZ, P6 ;  /* 0x000000ffff277224 */ /* 0x000fe200030e06ff */
[----:B------:R-:W-:Y:S01]  /*17320*/  IADD3 R35, P5, P4, R35, R36, R71 ;  /* 0x0000002423237210 */ /* 0x000fe20007cbe047 */
[----:B------:R-:W-:Y:S01]  /*17330*/  IMAD.X R36, RZ, RZ, R73, P0 ;  /* 0x000000ffff247224 */ /* 0x000fe200000e0649 */
[----:B------:R-:W-:Y:S01]  /*17340*/  ISETP.GT.U32.AND P0, PT, R76, R79, PT ;  /* 0x0000004f4c00720c */ /* 0x000fe20003f04070 */
[----:B------:R-:W-:Y:S01]  /*17350*/  IMAD.MOV.U32 R38, RZ, RZ, R51 ;  /* 0x000000ffff267224 */ /* 0x000fe200078e0033 */
[----:B------:R-:W-:Y:S01]  /*17360*/  IADD3.X RZ, P2, PT, R57, R52, RZ, P2, !PT ;  /* 0x0000003439ff7210 */ /* 0x000fe2000175e4ff */
[----:B-1----:R-:W-:Y:S01]  /*17370*/  IMAD.WIDE.U32 R52, R75, R18, RZ ;  /* 0x000000124b347225 */ /* 0x002fe200078e00ff */
[----:B------:R-:W-:Y:S02]  /*17380*/  ISETP.GT.U32.AND.EX P0, PT, R73, R36, PT, P0 ;  /* 0x000000244900720c */ /* 0x000fe40003f04100 */
[----:B------:R-:W-:Y:S01]  /*17390*/  IADD3 R71, P6, PT, R79, R30, RZ ;  /* 0x0000001e4f477210 */ /* 0x000fe20007fde0ff */
[----:B------:R-:W-:Y:S01]  /*173a0*/  IMAD.WIDE.U32.X R38, R69, R23, R38, P3 ;  /* 0x0000001745267225 */ /* 0x000fe200018e0426 */
[----:B------:R-:W-:-:S02]  /*173b0*/  IADD3 R33, P3, PT, R33, R54, RZ ;  /* 0x0000003621217210 */ /* 0x000fc40007f7e0ff */
[----:B------:R-:W-:Y:S01]  /*173c0*/  SEL R76, R76, R79, P0 ;  /* 0x0000004f4c4c7207 */ /* 0x000fe20000000000 */
[----:B------:R-:W-:Y:S01]  /*173d0*/  IMAD.WIDE.U32 R30, R34, R18, RZ ;  /* 0x00000012221e7225 */ /* 0x000fe200078e00ff */
[----:B------:R-:W-:Y:S02]  /*173e0*/  SEL R73, R73, R36, P0 ;  /* 0x0000002449497207 */ /* 0x000fe40000000000 */
[----:B------:R-:W-:Y:S01]  /*173f0*/  IADD3.X R79, P2, PT, RZ, R38, RZ, P2, !PT ;  /* 0x00000026ff4f7210 */ /* 0x000fe2000175e4ff */
[----:B0-----:R-:W-:Y:S01]  /*17400*/  IMAD.WIDE.U32 R50, R75, R26, RZ ;  /* 0x0000001a4b327225 */ /* 0x001fe200078e00ff */
[----:B------:R-:W-:-:S03]  /*17410*/  IADD3.X R81, P0, PT, R81, R78, RZ, P3, !PT ;  /* 0x0000004e51517210 */ /* 0x000fc60001f1e4ff */
[----:B------:R-:W-:-:S04]  /*17420*/  IMAD.WIDE.U32 R52, P3, R34, R19, R52 ;  /* 0x0000001322347225 */ /* 0x000fc80007860034 */
[----:B------:R-:W-:Y:S02]  /*17430*/  IMAD.X R74, R36, 0x1, R74, P6 ;  /* 0x00000001244a7824 */ /* 0x000fe400030e064a */
[----:B------:R-:W-:Y:S01]  /*17440*/  IMAD.X R36, RZ, RZ, R39, P2 ;  /* 0x000000ffff247224 */ /* 0x000fe200010e0627 */
[----:B------:R-:W-:Y:S01]  /*17450*/  IADD3 R54, P2, PT, R31, R52, RZ ;  /* 0x000000341f367210 */ /* 0x000fe20007f5e0ff */
[----:B------:R-:W-:Y:S01]  /*17460*/  IMAD.X R39, RZ, RZ, RZ, P3 ;  /* 0x000000ffff277224 */ /* 0x000fe200018e06ff */
[----:B------:R-:W-:Y:S01]  /*17470*/  IADD3 R52, P3, PT, R33, R30, RZ ;  /* 0x0000001e21347210 */ /* 0x000fe20007f7e0ff */
[----:B------:R-:W-:Y:S02]  /*17480*/  IMAD.X R83, RZ, RZ, R83, P1 ;  /* 0x000000ffff537224 */ /* 0x000fe400008e0653 */
[----:B------:R-:W-:Y:S01]  /*17490*/  IMAD.WIDE.U32 R30, P1, R34, R27, R50 ;  /* 0x0000001b221e7225 */ /* 0x000fe20007820032 */
[----:B------:R-:W-:-:S03]  /*174a0*/  IADD3.X R81, P3, PT, R81, R54, RZ, P3, !PT ;  /* 0x0000003651517210 */ /* 0x000fc60001f7e4ff */
[----:B------:R-:W-:-:S04]  /*174b0*/  IMAD.WIDE.U32 R50, R69, R20, RZ ;  /* 0x0000001445327225 */ /* 0x000fc800078e00ff */
[----:B------:R-:W-:Y:S01]  /*174c0*/  IMAD.MOV.U32 R38, RZ, RZ, R53 ;  /* 0x000000ffff267224 */ /* 0x000fe200078e0035 */
[----:B------:R-:W-:Y:S01]  /*174d0*/  SHF.R.U32.HI R53, RZ, 0x1f, R55 ;  /* 0x0000001fff357819 */ /* 0x000fe20000011637 */
[----:B------:R-:W-:Y:S01]  /*174e0*/  IMAD.X R33, RZ, RZ, RZ, P1 ;  /* 0x000000ffff217224 */ /* 0x000fe200008e06ff */
[----:B------:R-:W-:Y:S01]  /*174f0*/  IADD3 R79, P1, PT, R79, R52, RZ ;  /* 0x000000344f4f7210 */ /* 0x000fe20007f3e0ff */
[----:B------:R-:W-:Y:S01]  /*17500*/  IMAD.WIDE.U32.X R38, R75, R19, R38, P2 ;  /* 0x000000134b267225 */ /* 0x000fe200010e0426 */
[----:B------:R-:W-:Y:S02]  /*17510*/  LOP3.LUT R57, R53, 0x1, RZ, 0xc0, !PT ;  /* 0x0000000135397812 */ /* 0x000fe400078ec0ff */
[----:B------:R-:W-:Y:S01]  /*17520*/  IADD3.X R36, P1, PT, R36, R81, RZ, P1, !PT ;  /* 0x0000005124247210 */ /* 0x000fe20000f3e4ff */
[----:B------:R-:W-:-:S04]  /*17530*/  IMAD.WIDE.U32 R50, P2, R28, R21, R50 ;  /* 0x000000151c327225 */ /* 0x000fc80007840032 */
[----:B------:R-:W-:-:S04]  /*17540*/  IMAD.WIDE.U32 R54, R28, R20, RZ ;  /* 0x000000141c367225 */ /* 0x000fc800078e00ff */
[----:B------:R-:W-:Y:S01]  /*17550*/  IMAD.X R53, RZ, RZ, RZ, P2 ;  /* 0x000000ffff357224 */ /* 0x000fe200010e06ff */
[----:B------:R-:W-:Y:S01]  /*17560*/  IADD3 R85, P6, PT, R55, R50, RZ ;  /* 0x0000003237557210 */ /* 0x000fe20007fde0ff */
[----:B------:R-:W-:Y:S01]  /*17570*/  IMAD.MOV.U32 R52, RZ, RZ, R51 ;  /* 0x000000ffff347224 */ /* 0x000fe200078e0033 */
[----:B------:R-:W-:Y:S01]  /*17580*/  IADD3 R79, P2, PT, R79, R54, RZ ;  /* 0x000000364f4f7210 */ /* 0x000fe20007f5e0ff */
[----:B------:R-:W-:-:S03]  /*17590*/  IMAD.WIDE.U32 R54, R42, R42, R56 ;  /* 0x0000002a2a367225 */ /* 0x000fc600078e0038 */
[----:B------:R-:W-:Y:S01]  /*175a0*/  IADD3.X R57, P2, PT, R36, R85, RZ, P2, !PT ;  /* 0x0000005524397210 */ /* 0x000fe2000175e4ff */
[----:B------:R-:W-:Y:S01]  /*175b0*/  IMAD.WIDE.U32.X R52, R69, R21, R52, P6 ;  /* 0x0000001545347225 */ /* 0x000fe200030e0434 */
[----:B------:R-:W-:Y:S02]  /*175c0*/  IADD3 R54, P6, PT, R83, R54, RZ ;  /* 0x0000003653367210 */ /* 0x000fe40007fde0ff */
[----:B------:R-:W-:Y:S01]  /*175d0*/  IADD3.X R83, P3, P0, R38, RZ, RZ, P3, P0 ;  /* 0x000000ff26537210 */ /* 0x000fe200018604ff */
[----:B------:R-:W-:Y:S02]  /*175e0*/  IMAD.IADD R78, R45, 0x1, R37 ;  /* 0x000000012d4e7824 */ /* 0x000fe400078e0225 */
[----:B------:R-:W-:Y:S01]  /*175f0*/  IMAD.X R55, R16, 0x1, R55, P6 ;  /* 0x0000000110377824 */ /* 0x000fe200030e0637 */
[----:B------:R-:W-:Y:S01]  /*17600*/  IADD3 R56, P6, PT, R71, R32, RZ ;  /* 0x0000002047387210 */ /* 0x000fe20007fde0ff */
[----:B------:R-:W-:Y:S01]  /*17610*/  IMAD.WIDE.U32 R36, R34, R26, RZ ;  /* 0x0000001a22247225 */ /* 0x000fe200078e00ff */
[----:B------:R-:W-:-:S02]  /*17620*/  IADD3.X R34, P1, P2, R52, RZ, RZ, P2, P1 ;  /* 0x000000ff34227210 */ /* 0x000fc400012224ff */
[----:B------:R-:W-:Y:S01]  /*17630*/  IADD3.X R84, PT, PT, R39, RZ, RZ, P3, P0 ;  /* 0x000000ff27547210 */ /* 0x000fe20001fe04ff */
[----:B------:R-:W-:Y:S01]  /*17640*/  IMAD.X R77, R74, 0x1, R77, P6 ;  /* 0x000000014a4d7824 */ /* 0x000fe200030e064d */
[----:B------:R-:W-:Y:S01]  /*17650*/  IADD3.X R81, PT, PT, R53, RZ, RZ, P1, P2 ;  /* 0x000000ff35517210 */ /* 0x000fe20000fe44ff */
[----:B------:R-:W-:Y:S01]  /*17660*/  IMAD R50, R57, R24, RZ ;  /* 0x0000001839327224 */ /* 0x000fe200078e02ff */
[----:B------:R-:W-:Y:S01]  /*17670*/  IADD3 R83, P1, PT, R83, R56, RZ ;  /* 0x0000003853537210 */ /* 0x000fe20007f3e0ff */
[----:B------:R-:W-:Y:S01]  /*17680*/  IMAD.MOV.U32 R32, RZ, RZ, R31 ;  /* 0x000000ffff207224 */ /* 0x000fe200078e001f */
[----:B------:R-:W-:Y:S01]  /*17690*/  IADD3 R51, P0, PT, R37, R30, RZ ;  /* 0x0000001e25337210 */ /* 0x000fe20007f1e0ff */
[----:B------:R-:W-:Y:S01]  /*176a0*/  IMAD.WIDE.U32 R38, R69, R18, RZ ;  /* 0x0000001245267225 */ /* 0x000fe200078e00ff */
[----:B------:R-:W-:Y:S02]  /*176b0*/  IADD3 R83, P2, PT, R83, R36, RZ ;  /* 0x0000002453537210 */ /* 0x000fe40007f5e0ff */
[----:B------:R-:W-:Y:S01]  /*176c0*/  IADD3.X R84, P1, PT, R84, R77, RZ, P1, !PT ;  /* 0x0000004d54547210 */ /* 0x000fe20000f3e4ff */
[----:B------:R-:W-:-:S03]  /*176d0*/  IMAD.WIDE.U32 R30, R79, R24, RZ ;  /* 0x000000184f1e7225 */ /* 0x000fc600078e00ff */
[----:B------:R-:W-:Y:S01]  /*176e0*/  IADD3.X R84, P2, PT, R84, R51, RZ, P2, !PT ;  /* 0x0000003354547210 */ /* 0x000fe2000175e4ff */
[----:B------:R-:W-:Y:S02]  /*176f0*/  IMAD R85, R79, R25, R50 ;  /* 0x000000194f557224 */ /* 0x000fe400078e0232 */
[----:B------:R-:W-:Y:S01]  /*17700*/  IMAD.WIDE.U32.X R52, R75, R27, R32, P0 ;  /* 0x0000001b4b347225 */ /* 0x000fe200000e0420 */
[----:B------:R-:W-:-:S03]  /*17710*/  IADD3 R75, P0, PT, R34, R83, RZ ;  /* 0x00000053224b7210 */ /* 0x000fc60007f1e0ff */
        /* <DEDUP_REMOVED lines=9> */
[----:B------:R-:W-:Y:S01]  /*177b0*/  IMAD.WIDE.U32 R38, R31, R22, RZ ;  /* 0x000000161f267225 */ /* 0x000fe200078e00ff */
[----:B------:R-:W-:-:S03]  /*177c0*/  IADD3.X R75, PT, PT, RZ, R78, RZ, P5, P4 ;  /* 0x0000004eff4b7210 */ /* 0x000fc60002fe84ff */
[----:B------:R-:W-:Y:S02]  /*177d0*/  IMAD.MOV.U32 R32, RZ, RZ, R37 ;  /* 0x000000ffff207224 */ /* 0x000fe400078e0025 */
        /* <DEDUP_REMOVED lines=23> */
[----:B------:R-:W-:-:S03]  /*17950*/  IADD3.X R28, P0, PT, R33, R78, RZ, P0, !PT ;  /* 0x0000004e211c7210 */ /* 0x000fc6000071e4ff */
[----:B------:R-:W-:-:S04]  /*17960*/  IMAD.WIDE.U32 R32, R31, R20, RZ ;  /* 0x000000141f207225 */ /* 0x000fc800078e00ff */
[----:B------:R-:W-:Y:S01]  /*17970*/  IMAD.WIDE.U32.X R50, R69, R27, R50, P2 ;  /* 0x0000001b45327225 */ /* 0x000fe200010e0432 */
[----:B------:R-:W-:Y:S02]  /*17980*/  ISETP.GT.U32.AND P2, PT, R76, R71, PT ;  /* 0x000000474c00720c */ /* 0x000fe40003f44070 */
[----:B------:R-:W-:Y:S01]  /*17990*/  IADD3.X R69, P1, PT, RZ, R34, RZ, P1, !PT ;  /* 0x00000022ff457210 */ /* 0x000fe20000f3e4ff */
[----:B------:R-:W-:Y:S01]  /*179a0*/  IMAD.WIDE.U32 R36, R30, R20, RZ ;  /* 0x000000141e247225 */ /* 0x000fe200078e00ff */
[----:B------:R-:W-:Y:S02]  /*179b0*/  IADD3.X R76, P6, PT, R28, R53, RZ, P6, !PT ;  /* 0x000000351c4c7210 */ /* 0x000fe400037de4ff */
[----:B------:R-:W-:Y:S01]  /*179c0*/  ISETP.GT.U32.AND.EX P2, PT, R73, R74, PT, P2 ;  /* 0x0000004a4900720c */ /* 0x000fe20003f44120 */
[----:B------:R-:W-:Y:S01]  /*179d0*/  IMAD.WIDE.U32 R32, P5, R30, R21, R32 ;  /* 0x000000151e207225 */ /* 0x000fe200078a0020 */
[----:B------:R-:W-:Y:S02]  /*179e0*/  IADD3.X R53, P0, P6, R50, RZ, RZ, P6, P0 ;  /* 0x000000ff32357210 */ /* 0x000fe400036004ff */
[----:B------:R-:W-:Y:S01]  /*179f0*/  SEL R34, RZ, 0x1, !P2 ;  /* 0x00000001ff227807 */ /* 0x000fe20005000000 */
[----:B------:R-:W-:Y:S01]  /*17a00*/  IMAD.X R28, RZ, RZ, R35, P1 ;  /* 0x000000ffff1c7224 */ /* 0x000fe200008e0623 */
[----:B------:R-:W-:-:S02]  /*17a10*/  IADD3 R69, P1, PT, R69, R80, RZ ;  /* 0x0000005045457210 */ /* 0x000fc40007f3e0ff */
[----:B------:R-:W-:Y:S01]  /*17a20*/  IADD3.X R52, PT, PT, R51, RZ, RZ, P0, P6 ;  /* 0x000000ff33347210 */ /* 0x000fe200007ec4ff */
[----:B------:R-:W-:Y:S01]  /*17a30*/  IMAD.WIDE.U32 R50, R30, R18, RZ ;  /* 0x000000121e327225 */ /* 0x000fe200078e00ff */
[----:B------:R-:W-:Y:S02]  /*17a40*/  IADD3 R35, P6, PT, R37, R32, RZ ;  /* 0x0000002025237210 */ /* 0x000fe40007fde0ff */
[----:B------:R-:W-:Y:S01]  /*17a50*/  IADD3 R69, P0, PT, R69, R36, RZ ;  /* 0x0000002445457210 */ /* 0x000fe20007f1e0ff */
[----:B------:R-:W-:Y:S01]  /*17a60*/  IMAD.X R37, RZ, RZ, RZ, P5 ;  /* 0x000000ffff257224 */ /* 0x000fe200028e06ff */
[----:B------:R-:W-:Y:S01]  /*17a70*/  IADD3.X R28, P1, PT, R28, R79, RZ, P1, !PT ;  /* 0x0000004f1c1c7210 */ /* 0x000fe20000f3e4ff */
[----:B------:R-:W-:Y:S01]  /*17a80*/  IMAD.MOV.U32 R36, RZ, RZ, R33 ;  /* 0x000000ffff247224 */ /* 0x000fe200078e0021 */
[----:B------:R-:W-:Y:S01]  /*17a90*/  ISETP.GE.U32.AND P2, PT, R56, R71, PT ;  /* 0x000000473800720c */ /* 0x000fe20003f46070 */
[----:B------:R-:W-:Y:S01]  /*17aa0*/  IMAD.WIDE.U32 R32, R31, R18, RZ ;  /* 0x000000121f207225 */ /* 0x000fe200078e00ff */
[----:B------:R-:W-:-:S02]  /*17ab0*/  IADD3.X R71, P0, PT, R28, R35, RZ, P0, !PT ;  /* 0x000000231c477210 */ /* 0x000fc4000071e4ff */
[----:B------:R-:W-:Y:S01]  /*17ac0*/  IADD3 R68, P5, PT, R68, R29, RZ ;  /* 0x0000001d44447210 */ /* 0x000fe20007fbe0ff */
[----:B------:R-:W-:Y:S01]  /*17ad0*/  IMAD.WIDE.U32.X R36, R31, R21, R36, P6 ;  /* 0x000000151f247225 */ /* 0x000fe200030e0424 */
[----:B------:R-:W-:Y:S02]  /*17ae0*/  IADD3.X R35, PT, PT, RZ, R75, R75, P4, P3 ;  /* 0x0000004bff237210 */ /* 0x000fe400027e644b */
[----:B------:R-:W-:Y:S01]  /*17af0*/  IADD3 R62, P4, P3, R34, R67, R62 ;  /* 0x00000043223e7210 */ /* 0x000fe20007b9e03e */
[-C--:B------:R-:W-:Y:S01]  /*17b00*/  IMAD R38, R71, R24.reuse, RZ ;  /* 0x0000001847267224 */ /* 0x080fe200078e02ff */
[----:B------:R-:W-:Y:S01]  /*17b10*/  IADD3.X R36, P0, P6, R36, RZ, RZ, P0, P1 ;  /* 0x000000ff24247210 */ /* 0x000fe200006024ff */
[----:B------:R-:W-:Y:S01]  /*17b20*/  IMAD.WIDE.U32 R28, R69, R24, RZ ;  /* 0x00000018451c7225 */ /* 0x000fe200078e00ff */
[----:B------:R-:W-:Y:S02]  /*17b30*/  ISETP.GE.U32.AND.EX P2, PT, R77, R74, PT, P2 ;  /* 0x0000004a4d00720c */ /* 0x000fe40003f46120 */
[----:B------:R-:W-:Y:S01]  /*17b40*/  IADD3.X R67, PT, PT, R37, RZ, RZ, P0, P6 ;  /* 0x000000ff25437210 */ /* 0x000fe200007ec4ff */
[----:B------:R-:W-:Y:S01]  /*17b50*/  IMAD R73, R69, R25, R38 ;  /* 0x0000001945497224 */ /* 0x000fe200078e0226 */
[----:B------:R-:W-:Y:S01]  /*17b60*/  ISETP.GE.U32.AND P0, PT, R57, R54, PT ;  /* 0x000000363900720c */ /* 0x000fe20003f06070 */
[----:B------:R-:W-:-:S03]  /*17b70*/  IMAD.WIDE.U32 R32, P1, R30, R19, R32 ;  /* 0x000000131e207225 */ /* 0x000fc60007820020 */
[----:B------:R-:W-:Y:S01]  /*17b80*/  ISETP.GE.U32.AND.EX P0, PT, R78, R55, PT, P0 ;  /* 0x000000374e00720c */ /* 0x000fe20003f06100 */
[----:B------:R-:W-:Y:S01]  /*17b90*/  IMAD.IADD R34, R29, 0x1, R73 ;  /* 0x000000011d227824 */ /* 0x000fe200078e0249 */
[----:B------:R-:W-:Y:S01]  /*17ba0*/  IADD3.X R29, PT, PT, RZ, R70, RZ, P4, P3 ;  /* 0x00000046ff1d7210 */ /* 0x000fe200027e64ff */
[----:B------:R-:W-:Y:S01]  /*17bb0*/  IMAD.X R37, RZ, RZ, RZ, P1 ;  /* 0x000000ffff257224 */ /* 0x000fe200008e06ff */
[----:B------:R-:W-:Y:S01]  /*17bc0*/  IADD3 R57, P1, PT, R36, R39, RZ ;  /* 0x0000002724397210 */ /* 0x000fe20007f3e0ff */
[----:B------:R-:W-:Y:S01]  /*17bd0*/  IMAD.WIDE.U32 R38, R34, R22, RZ ;  /* 0x0000001622267225 */ /* 0x000fe200078e00ff */
[----:B------:R-:W-:Y:S02]  /*17be0*/  IADD3 R54, P4, PT, R51, R32, RZ ;  /* 0x0000002033367210 */ /* 0x000fe40007f9e0ff */
[----:B------:R-:W-:Y:S01]  /*17bf0*/  IADD3 R57, P3, PT, R57, R50, RZ ;  /* 0x0000003239397210 */ /* 0x000fe20007f7e0ff */
[----:B------:R-:W-:Y:S01]  /*17c00*/  IMAD.MOV.U32 R36, RZ, RZ, R33 ;  /* 0x000000ffff247224 */ /* 0x000fe200078e0021 */
[----:B------:R-:W-:Y:S01]  /*17c10*/  IADD3.X R67, P1, PT, R67, R76, RZ, P1, !PT ;  /* 0x0000004c43437210 */ /* 0x000fe20000f3e4ff */
[----:B------:R-:W-:Y:S01]  /*17c20*/  IMAD.WIDE.U32 R50, R28, R22, RZ ;  /* 0x000000161c327225 */ /* 0x000fe200078e00ff */
[----:B------:R-:W-:-:S02]  /*17c30*/  SEL R55, RZ, 0x1, P0 ;  /* 0x00000001ff377807 */ /* 0x000fc40000000000 */
[----:B------:R-:W-:Y:S01]  /*17c40*/  IADD3.X R67, P3, PT, R67, R54, RZ, P3, !PT ;  /* 0x0000003643437210 */ /* 0x000fe20001f7e4ff */
[----:B------:R-:W-:-:S04]  /*17c50*/  IMAD.WIDE.U32 R32, P6, R28, R23, R38 ;  /* 0x000000171c207225 */ /* 0x000fc800078c0026 */
[----:B------:R-:W-:Y:S01]  /*17c60*/  IMAD.WIDE.U32.X R38, R31, R19, R36, P4 ;  /* 0x000000131f267225 */ /* 0x000fe200020e0424 */
[----:B------:R-:W-:Y:S02]  /*17c70*/  IADD3 RZ, P4, PT, R69, R50, RZ ;  /* 0x0000003245ff7210 */ /* 0x000fe40007f9e0ff */
[----:B------:R-:W-:Y:S01]  /*17c80*/  IADD3 R32, P0, PT, R51, R32, RZ ;  /* 0x0000002033207210 */ /* 0x000fe20007f1e0ff */
        /* <DEDUP_REMOVED lines=9> */
[----:B------:R-:W-:Y:S01]  /*17d20*/  SEL R71, RZ, 0x1, P2 ;  /* 0x00000001ff477807 */ /* 0x000fe20001000000 */
[----:B------:R-:W-:-:S04]  /*17d30*/  IMAD.WIDE.U32 R38, R30, R26, RZ ;  /* 0x0000001a1e267225 */ /* 0x000fc800078e00ff */
[----:B------:R-:W-:Y:S01]  /*17d40*/  IMAD.X R72, RZ, RZ, R35, P6 ;  /* 0x000000ffff487224 */ /* 0x000fe200030e0623 */
[----:B------:R-:W-:Y:S01]  /*17d50*/  IADD3 R53, P6, PT, R53, R70, RZ ;  /* 0x0000004635357210 */ /* 0x000fe20007fde0ff */
[----:B------:R-:W-:Y:S01]  /*17d60*/  IMAD.WIDE.U32.X R50, R34, R23, R36, P0 ;  /* 0x0000001722327225 */ /* 0x000fe200000e0424 */
[----:B------:R-:W-:-:S03]  /*17d70*/  IADD3 R74, P0, PT, R39, R32, RZ ;  /* 0x00000020274a7210 */ /* 0x000fc60007f1e0ff */
        /* <DEDUP_REMOVED lines=18> */
[----:B------:R-:W-:Y:S01]  /*17ea0*/  IADD3 R38, P0, PT, R51, R38, RZ ;  /* 0x0000002633267210 */ /* 0x000fe20007f1e0ff */
[----:B------:R-:W-:Y:S01]  /*17eb0*/  IMAD.X R66, RZ, RZ, R66, P5 ;  /* 0x000000ffff427224 */ /* 0x000fe200028e0642 */
[----:B------:R-:W-:Y:S01]  /*17ec0*/  IADD3.X R39, P2, PT, R50, R67, RZ, P2, !PT ;  /* 0x0000004332277210 */ /* 0x000fe2000175e4ff */
[----:B------:R-:W-:Y:S01]  /*17ed0*/  IMAD.WIDE.U32.X R32, R34, R21, R32, P4 ;  /* 0x0000001522207225 */ /* 0x000fe200020e0420 */
[----:B------:R-:W-:Y:S02]  /*17ee0*/  ISETP.GE.U32.AND.EX P4, PT, R72, R35, PT, P1 ;  /* 0x000000234800720c */ /* 0x000fe40003f86110 */
[----:B------:R-:W-:Y:S02]  /*17ef0*/  IADD3.X R39, P0, PT, R39, R36, RZ, P0, !PT ;  /* 0x0000002427277210 */ /* 0x000fe4000071e4ff */
[----:B------:R-:W-:-:S02]  /*17f00*/  ISETP.GE.U32.AND P1, PT, R53, R70, PT ;  /* 0x000000463500720c */ /* 0x000fc40003f26070 */
[----:B------:R-:W-:Y:S01]  /*17f10*/  IADD3.X R53, PT, PT, R31, RZ, RZ, P3, P6 ;  /* 0x000000ff1f357210 */ /* 0x000fe20001fec4ff */
[----:B------:R-:W-:Y:S01]  /*17f20*/  IMAD.WIDE.U32 R30, R34, R18, RZ ;  /* 0x00000012221e7225 */ /* 0x000fe200078e00ff */
[----:B------:R-:W-:Y:S02]  /*17f30*/  IADD3.X R35, P0, P2, R32, RZ, RZ, P0, P2 ;  /* 0x000000ff20237210 */ /* 0x000fe400002044ff */
[----:B------:R-:W-:Y:S02]  /*17f40*/  SEL R57, RZ, 0x1, P4 ;  /* 0x00000001ff397807 */ /* 0x000fe40002000000 */
[----:B------:R-:W-:Y:S02]  /*17f50*/  ISETP.GE.U32.AND.EX P1, PT, R69, R72, PT, P1 ;  /* 0x000000484500720c */ /* 0x000fe40003f26110 */
[----:B------:R-:W-:Y:S01]  /*17f60*/  IADD3.X R36, PT, PT, R33, RZ, RZ, P0, P2 ;  /* 0x000000ff21247210 */ /* 0x000fe200007e44ff */
[----:B------:R-:W-:Y:S01]  /*17f70*/  IMAD.WIDE.U32 R32, R28, R18, RZ ;  /* 0x000000121c207225 */ /* 0x000fe200078e00ff */
[----:B------:R-:W-:-:S02]  /*17f80*/  IADD3 R35, P0, PT, R35, R54, RZ ;  /* 0x0000003623237210 */ /* 0x000fc40007f1e0ff */
[----:B------:R-:W-:Y:S01]  /*17f90*/  IADD3 R57, P4, PT, R57, R68, RZ ;  /* 0x0000004439397210 */ /* 0x000fe20007f9e0ff */
[----:B------:R-:W-:Y:S01]  /*17fa0*/  IMAD.WIDE.U32 R30, P2, R28, R19, R30 ;  /* 0x000000131c1e7225 */ /* 0x000fe2000784001e */
        /* <DEDUP_REMOVED lines=12> */
[----:B------:R-:W-:Y:S01]  /*18070*/  ISETP.GE.U32.AND.EX P2, PT, R35, R66, PT, P2 ;  /* 0x000000422300720c */ /* 0x000fe20003f46120 */
[----:B------:R-:W-:Y:S01]  /*18080*/  IMAD.WIDE.U32.X R32, R34, R19, R32, P5 ;  /* 0x0000001322207225 */ /* 0x000fe200028e0420 */
[----:B------:R-:W-:Y:S02]  /*18090*/  ISETP.GE.U32.AND P5, PT, R54, R57, PT ;  /* 0x000000393600720c */ /* 0x000fe40003fa6070 */
[----:B------:R-:W-:Y:S01]  /*180a0*/  IADD3 R62, P6, P3, R71, R65, R62 ;  /* 0x00000041473e7210 */ /* 0x000fe20007bde03e */
        /* <DEDUP_REMOVED lines=59> */
.L_x_318:
        /* <DEDUP_REMOVED lines=21> */
.L_x_319:
[----:B------:R-:W-:Y:S01]  /*185b0*/  IMAD.WIDE.U32 R28, R46, R38, RZ ;  /* 0x000000262e1c7225 */ /* 0x000fe200078e00ff */
[----:B------:R-:W0:Y:S03]  /*185c0*/  LDCU UR4, c[0x3][0x14] ;  /* 0x00c00280ff0477ac */ /* 0x000e260008000800 */
[----:B------:R-:W-:-:S04]  /*185d0*/  IMAD.WIDE.U32 R30, R41, R50, RZ ;  /* 0x00000032291e7225 */ /* 0x000fc800078e00ff */
[----:B------:R-:W-:Y:S01]  /*185e0*/  IMAD.WIDE.U32 R26, R48, R38, RZ ;  /* 0x00000026301a7225 */ /* 0x000fe200078e00ff */
[----:B------:R-:W-:-:S03]  /*185f0*/  IADD3 R73, P2, PT, R28, R30, RZ ;  /* 0x0000001e1c497210 */ /* 0x000fc60007f5e0ff */
        /* <DEDUP_REMOVED lines=10> */
[----:B------:R-:W-:Y:S02]  /*186a0*/  IMAD.IADD R19, R40, 0x1, R31 ;  /* 0x0000000128137824 */ /* 0x000fe400078e021f */
[----:B------:R-:W-:Y:S02]  /*186b0*/  IMAD.MOV.U32 R31, RZ, RZ, RZ ;  /* 0x000000ffff1f7224 */ /* 0x000fe400078e00ff */
[----:B------:R-:W-:Y:S02]  /*186c0*/  IMAD.IADD R32, R49, 0x1, R37 ;  /* 0x0000000131207824 */ /* 0x000fe400078e0225 */
[----:B------:R-:W-:-:S04]  /*186d0*/  IMAD.WIDE.U32 R56, R61, R39, RZ ;  /* 0x000000273d387225 */ /* 0x000fc800078e00ff */
        /* <DEDUP_REMOVED lines=12> */
[----:B------:R-:W-:Y:S01]  /*187a0*/  IMAD.WIDE.U32 R30, R46, R50, RZ ;  /* 0x000000322e1e7225 */ /* 0x000fe200078e00ff */
[----:B------:R-:W-:-:S03]  /*187b0*/  IADD3 R74, P6, P4, R74, R19, R36 ;  /* 0x000000134a4a7210 */ /* 0x000fc60007cde024 */
[----:B------:R-:W-:Y:S01]  /*187c0*/  IMAD.IADD R70, R16, 0x1, R37 ;  /* 0x0000000110467824 */ /* 0x000fe200078e0225 */
[----:B------:R-:W-:Y:S01]  /*187d0*/  IADD3.X R37, PT, PT, RZ, RZ, RZ, P0, P1 ;  /* 0x000000ffff257210 */ /* 0x000fe200007e24ff */
[----:B------:R-:W-:Y:S01]  /*187e0*/  IMAD.MOV.U32 R71, RZ, RZ, RZ ;  /* 0x000000ffff477224 */ /* 0x000fe200078e00ff */
[----:B------:R-:W-:Y:S01]  /*187f0*/  P2R R64, PR, RZ, 0x10 ;  /* 0x00000010ff407803 */ /* 0x000fe20000000000 */
[----:B------:R-:W-:Y:S01]  /*18800*/  IMAD.IADD R35, R63, 0x1, R57 ;  /* 0x000000013f237824 */ /* 0x000fe200078e0239 */
[----:B------:R-:W-:Y:S01]  /*18810*/  P2R R66, PR, RZ, 0x40 ;  /* 0x00000040ff427803 */ /* 0x000fe20000000000 */
[----:B------:R-:W-:-:S04]  /*18820*/  IMAD.WIDE.U32 R56, R48, R50, RZ ;  /* 0x0000003230387225 */ /* 0x000fc800078e00ff */
[----:B------:R-:W-:-:S04]  /*18830*/  IMAD.WIDE.U32 R68, R46, R51, RZ ;  /* 0x000000332e447225 */ /* 0x000fc800078e00ff */
[----:B------:R-:W-:Y:S02]  /*18840*/  IMAD.IADD R19, R47, 0x1, R31 ;  /* 0x000000012f137824 */ /* 0x000fe400078e021f */
[----:B------:R-:W-:Y:S02]  /*18850*/  IMAD.IADD R29, R40, 0x1, R75 ;  /* 0x00000001281d7824 */ /* 0x000fe400078e024b */
[----:B------:R-:W-:Y:S01]  /*18860*/  IMAD.WIDE.U32 R70, R42, R51, R70 ;  /* 0x000000332a467225 */ /* 0x000fe200078e0046 */
[----:B------:R-:W-:-:S03]  /*18870*/  IADD3 R68, P1, P0, R68, R19, R56 ;  /* 0x0000001344447210 */ /* 0x000fc6000783e038 */
[----:B------:R-:W-:Y:S01]  /*18880*/  IMAD.IADD R63, R47, 0x1, R69 ;  /* 0x000000012f3f7824 */ /* 0x000fe200078e0245 */
[----:B------:R-:W-:Y:S01]  /*18890*/  IADD3.X R69, PT, PT, RZ, RZ, RZ, P3, P5 ;  /* 0x000000ffff457210 */ /* 0x000fe20001fea4ff */
[----:B------:R-:W-:Y:S01]  /*188a0*/  IMAD.IADD R76, R44, 0x1, R55 ;  /* 0x000000012c4c7824 */ /* 0x000fe200078e0237 */
[----:B------:R-:W-:Y:S01]  /*188b0*/  IADD3 R19, P3, P5, R33, R70, R29 ;  /* 0x0000004621137210 */ /* 0x000fe20007d7e01d */
[----:B------:R-:W-:Y:S02]  /*188c0*/  IMAD.MOV.U32 R33, RZ, RZ, RZ ;  /* 0x000000ffff217224 */ /* 0x000fe400078e00ff */
[----:B------:R-:W-:Y:S01]  /*188d0*/  IMAD.X R74, R74, 0x1, R77, P2 ;  /* 0x000000014a4a7824 */ /* 0x000fe200010e064d */
[----:B------:R-:W-:Y:S01]  /*188e0*/  ISETP.GE.U32.AND P2, PT, R73, R28, PT ;  /* 0x0000001c4900720c */ /* 0x000fe20003f46070 */
[----:B------:R-:W-:Y:S02]  /*188f0*/  IMAD.MOV.U32 R55, RZ, RZ, RZ ;  /* 0x000000ffff377224 */ /* 0x000fe400078e00ff */
[----:B------:R-:W-:Y:S01]  /*18900*/  IMAD.IADD R36, R45, 0x1, R57 ;  /* 0x000000012d247824 */ /* 0x000fe200078e0239 */
[----:B------:R-:W-:Y:S01]  /*18910*/  ISETP.GE.U32.AND.EX P2, PT, R74, R77, PT, P2 ;  /* 0x0000004d4a00720c */ /* 0x000fe20003f46120 */
[----:B------:R-:W-:-:S02]  /*18920*/  IMAD.IADD R31, R16, 0x1, R71 ;  /* 0x00000001101f7824 */ /* 0x000fc400078e0247 */
[----:B------:R-:W-:-:S04]  /*18930*/  IMAD.WIDE.U32 R28, R59, R50, RZ ;  /* 0x000000323b1c7225 */ /* 0x000fc800078e00ff */
[----:B------:R-:W-:-:S04]  /*18940*/  IMAD.WIDE.U32 R56, R59, R39, R32 ;  /* 0x000000273b387225 */ /* 0x000fc800078e0020 */
[----:B------:R-:W-:Y:S01]  /*18950*/  IMAD.WIDE.U32 R32, R60, R39, R54 ;  /* 0x000000273c207225 */ /* 0x000fe200078e0036 */
[----:B------:R-:W-:-:S03]  /*18960*/  SEL R60, RZ, 0x1, P2 ;  /* 0x00000001ff3c7807 */ /* 0x000fc60001000000 */
[C---:B------:R-:W-:Y:S01]  /*18970*/  IMAD.IADD R54, R49.reuse, 0x1, R29 ;  /* 0x0000000131367824 */ /* 0x040fe200078e021d */
[----:B------:R-:W-:Y:S01]  /*18980*/  IADD3.X R29, PT, PT, R72, R31, RZ, P3, P5 ;  /* 0x0000001f481d7210 */ /* 0x000fe20001fea4ff */
[----:B------:R-:W-:Y:S01]  /*18990*/  IMAD.IADD R78, R49, 0x1, R57 ;  /* 0x00000001314e7824 */ /* 0x000fe200078e0239 */
[----:B------:R-:W-:Y:S01]  /*189a0*/  IADD3 R76, P3, P5, R37, R56, R76 ;  /* 0x00000038254c7210 */ /* 0x000fe20007d7e04c */
[----:B------:R-:W-:Y:S01]  /*189b0*/  IMAD.WIDE.U32 R54, R59, R51, R54 ;  /* 0x000000333b367225 */ /* 0x000fe200078e0036 */
[----:B------:R-:W-:Y:S02]  /*189c0*/  IADD3.X R56, PT, PT, RZ, RZ, RZ, P1, P0 ;  /* 0x000000ffff387210 */ /* 0x000fe40000fe04ff */
[----:B------:R-:W-:Y:S01]  /*189d0*/  IADD3.X R78, PT, PT, RZ, R78, RZ, P3, P5 ;  /* 0x0000004eff4e7210 */ /* 0x000fe20001fea4ff */
[----:B------:R-:W-:Y:S01]  /*189e0*/  IMAD.IADD R70, R58, 0x1, R33 ;  /* 0x000000013a467824 */ /* 0x000fe200078e0221 */
[----:B------:R-:W-:Y:S01]  /*189f0*/  IADD3 R69, P2, P3, R69, R32, R35 ;  /* 0x0000002045457210 */ /* 0x000fe20007b5e023 */
[----:B------:R-:W-:Y:S01]  /*18a00*/  IMAD.WIDE.U32 R58, R41, R38, RZ ;  /* 0x00000026293a7225 */ /* 0x000fe200078e00ff */
[----:B------:R-:W-:-:S02]  /*18a10*/  IADD3 R35, P5, PT, R60, R34, RZ ;  /* 0x000000223c237210 */ /* 0x000fc40007fbe0ff */
[----:B------:R-:W-:Y:S01]  /*18a20*/  IADD3.X R70, PT, PT, RZ, R70, RZ, P2, P3 ;  /* 0x00000046ff467210 */ /* 0x000fe200017e64ff */
[----:B------:R-:W-:Y:S01]  /*18a30*/  IMAD.WIDE.U32 R32, R41, R39, RZ ;  /* 0x0000002729207225 */ /* 0x000fe200078e00ff */
[----:B------:R-:W-:Y:S02]  /*18a40*/  IADD3 R61, P1, PT, R35, R30, RZ ;  /* 0x0000001e233d7210 */ /* 0x000fe40007f3e0ff */
[----:B------:R-:W-:Y:S01]  /*18a50*/  ISETP.GT.U32.AND P0, PT, R34, R35, PT ;  /* 0x000000232200720c */ /* 0x000fe20003f04070 */
        /* <DEDUP_REMOVED lines=57> */
[----:B------:R-:W-:-:S03]  /*18df0*/  IMAD.IADD R33, R40, 0x1, R33 ;  /* 0x0000000128217824 */ /* 0x000fc600078e0221 */
        /* <DEDUP_REMOVED lines=10> */
[----:B0-----:R-:W-:-:S04]  /*18ea0*/  IMAD.WIDE.U32 R54, P0, R34, UR4, R54 ;  /* 0x0000000422367c25 */ /* 0x001fc8000f800036 */
[----:B------:R-:W-:-:S04]  /*18eb0*/  IMAD.WIDE.U32 R56, R34, R18, RZ ;  /* 0x0000001222387225 */ /* 0x000fc800078e00ff */
[----:B------:R-:W-:Y:S01]  /*18ec0*/  IMAD.X R59, RZ, RZ, RZ, P0 ;  /* 0x000000ffff3b7224 */ /* 0x000fe200000e06ff */
[----:B------:R-:W-:Y:S01]  /*18ed0*/  IADD3 R77, P0, PT, R57, R54, RZ ;  /* 0x00000036394d7210 */ /* 0x000fe20007f1e0ff */
[----:B------:R-:W-:Y:S01]  /*18ee0*/  IMAD.MOV.U32 R58, RZ, RZ, R55 ;  /* 0x000000ffff3a7224 */ /* 0x000fe200078e0037 */
[----:B------:R-:W-:-:S03]  /*18ef0*/  IADD3 R57, P2, PT, R62, R71, RZ ;  /* 0x000000473e397210 */ /* 0x000fc60007f5e0ff */
[----:B------:R-:W-:Y:S01]  /*18f00*/  IMAD.WIDE.U32.X R54, R35, UR4, R58, P0 ;  /* 0x0000000423367c25 */ /* 0x000fe200080e043a */
        /* <DEDUP_REMOVED lines=48> */
[----:B------:R-:W-:-:S03]  /*19210*/  IMAD.IADD R43, R40, 0x1, R47 ;  /* 0x00000001282b7824 */ /* 0x000fc600078e022f */
        /* <DEDUP_REMOVED lines=10> */
[----:B------:R-:W-:-:S03]  /*192c0*/  IMAD R26, R69, R24, RZ ;  /* 0x00000018451a7224 */ /* 0x000fc600078e02ff */
[----:B------:R-:W-:Y:S01]  /*192d0*/  IADD3.X R28, PT, PT, R37, R28, RZ, P0, P2 ;  /* 0x0000001c251c7210 */ /* 0x000fe200007e44ff */
[----:B------:R-:W-:-:S04]  /*192e0*/  IMAD.WIDE.U32 R36, R68, R24, RZ ;  /* 0x0000001844247225 */ /* 0x000fc800078e00ff */
[----:B------:R-:W-:-:S04]  /*192f0*/  IMAD R27, R68, R25, R26 ;  /* 0x00000019441b7224 */ /* 0x000fc800078e021a */
        /* <DEDUP_REMOVED lines=8> */
[----:B------:R-:W-:-:S04]  /*19380*/  IADD3 RZ, P0, PT, R68, R26, RZ ;  /* 0x0000001a44ff7210 */ /* 0x000fc80007f1e0ff */
[----:B------:R-:W-:Y:S01]  /*19390*/  IADD3.X RZ, P0, PT, R69, R62, RZ, P0, !PT ;  /* 0x0000003e45ff7210 */ /* 0x000fe2000071e4ff */
[----:B------:R-:W-:-:S03]  /*193a0*/  IMAD.WIDE.U32 R62, R37, R20, RZ ;  /* 0x00000014253e7225 */ /* 0x000fc600078e00ff */
        /* <DEDUP_REMOVED lines=10> */
[----:B------:R-:W-:-:S04]  /*19450*/  IADD3 R61, P0, PT, R57, R54, RZ ;  /* 0x00000036393d7210 */ /* 0x000fc80007f1e0ff */
[----:B------:R-:W-:Y:S01]  /*19460*/  IADD3.X R45, P0, PT, R45, R62, RZ, P0, !PT ;  /* 0x0000003e2d2d7210 */ /* 0x000fe2000071e4ff */
[----:B------:R-:W-:-:S03]  /*19470*/  IMAD.WIDE.U32 R62, R41, R67, RZ ;  /* 0x00000043293e7225 */ /* 0x000fc600078e00ff */
[----:B------:R-:W-:Y:S01]  /*19480*/  IADD3.X R73, P0, P2, R26, RZ, RZ, P0, P2 ;  /* 0x000000ff1a497210 */ /* 0x000fe200002044ff */
[----:B------:R-:W-:Y:S01]  /*19490*/  IMAD.IADD R47, R40, 0x1, R63 ;  /* 0x00000001282f7824 */ /* 0x000fe200078e023f */
[----:B------:R-:W-:Y:S02]  /*194a0*/  IADD3 R41, P5, PT, R48, R62, RZ ;  /* 0x0000003e30297210 */ /* 0x000fe40007fbe0ff */
[----:B------:R-:W-:Y:S02]  /*194b0*/  IADD3.X R71, PT, PT, R27, RZ, RZ, P0, P2 ;  /* 0x000000ff1b477210 */ /* 0x000fe400007e44ff */
[----:B------:R-:W0:Y:S02]  /*194c0*/  LDC.64 R26, c[0x3][0x18] ;  /* 0x00c00600ff1a7b82 */ /* 0x000e240000000a00 */
[----:B0-----:R-:W-:-:S04]  /*194d0*/  IMAD.WIDE.U32 R56, R35, R26, RZ ;  /* 0x0000001a23387225 */ /* 0x001fc800078e00ff */
[----:B------:R-:W-:-:S04]  /*194e0*/  IMAD.WIDE.U32 R54, R34, R26, RZ ;  /* 0x0000001a22367225 */ /* 0x000fc800078e00ff */
[----:B------:R-:W-:-:S04]  /*194f0*/  IMAD.WIDE.U32 R56, P0, R34, R27, R56 ;  /* 0x0000001b22387225 */ /* 0x000fc80007800038 */
[----:B------:R-:W-:Y:S01]  /*19500*/  IMAD.X R69, RZ, RZ, RZ, P0 ;  /* 0x000000ffff457224 */ /* 0x000fe200000e06ff */
[----:B------:R-:W-:Y:S01]  /*19510*/  IADD3 R76, P0, PT, R55, R56, RZ ;  /* 0x00000038374c7210 */ /* 0x000fe20007f1e0ff */
[----:B------:R-:W-:Y:S02]  /*19520*/  IMAD.MOV.U32 R68, RZ, RZ, R57 ;  /* 0x000000ffff447224 */ /* 0x000fe400078e0039 */
[----:B------:R-:W-:Y:S02]  /*19530*/  IMAD.MOV.U32 R55, RZ, RZ, RZ ;  /* 0x000000ffff377224 */ /* 0x000fe400078e00ff */
[----:B------:R-:W-:Y:S01]  /*19540*/  IMAD.WIDE.U32.X R34, R35, R27, R68, P0 ;  /* 0x0000001b23227225 */ /* 0x000fe200000e0444 */
[----:B------:R-:W-:-:S03]  /*19550*/  IADD3 R47, P0, P2, R46, R47, R44 ;  /* 0x0000002f2e2f7210 */ /* 0x000fc60007a1e02c */
[----:B------:R-:W-:Y:S02]  /*19560*/  IMAD R46, R45, R24, RZ ;  /* 0x000000182d2e7224 */ /* 0x000fe400078e02ff */
[----:B------:R-:W-:Y:S01]  /*19570*/  IMAD.X R44, R47, 0x1, R32, P5 ;  /* 0x000000012f2c7824 */ /* 0x000fe200028e0620 */
[----:B------:R-:W-:-:S04]  /*19580*/  IADD3 R47, P5, PT, R58, R41, RZ ;  /* 0x000000293a2f7210 */ /* 0x000fc80007fbe0ff */
[----:B------:R-:W-:Y:S02]  /*19590*/  IADD3.X R59, P5, PT, R59, R44, RZ, P5, !PT ;  /* 0x0000002c3b3b7210 */ /* 0x000fe40002fbe4ff */
[----:B------:R-:W-:Y:S01]  /*195a0*/  IADD3 R62, P6, PT, R47, R54, RZ ;  /* 0x000000362f3e7210 */ /* 0x000fe20007fde0ff */
[----:B------:R-:W-:Y:S02]  /*195b0*/  IMAD.IADD R54, R16, 0x1, R31 ;  /* 0x0000000110367824 */ /* 0x000fe400078e021f */
[----:B------:R-:W-:Y:S01]  /*195c0*/  IMAD R31, R61, R25, R46 ;  /* 0x000000193d1f7224 */ /* 0x000fe200078e022e */
[----:B------:R-:W-:Y:S01]  /*195d0*/  IADD3.X R76, P6, PT, R59, R76, RZ, P6, !PT ;  /* 0x0000004c3b4c7210 */ /* 0x000fe200037de4ff */
[----:B------:R-:W-:-:S03]  /*195e0*/  IMAD.WIDE.U32 R46, R37, R18, RZ ;  /* 0x00000012252e7225 */ /* 0x000fc600078e00ff */
[----:B------:R-:W-:Y:S01]  /*195f0*/  IADD3.X R68, P5, P6, R34, RZ, RZ, P6, P5 ;  /* 0x000000ff22447210 */ /* 0x000fe200036aa4ff */
[----:B------:R-:W-:-:S03]  /*19600*/  IMAD.WIDE.U32 R54, R42, R39, R54 ;  /* 0x000000272a367225 */ /* 0x000fc600078e0036 */
[----:B------:R-:W-:Y:S01]  /*19610*/  IADD3.X R74, PT, PT, R35, RZ, RZ, P5, P6 ;  /* 0x000000ff234a7210 */ /* 0x000fe20002fec4ff */
[----:B------:R-:W-:Y:S01]  /*19620*/  IMAD.WIDE.U32 R34, R61, R24, RZ ;  /* 0x000000183d227225 */ /* 0x000fe200078e00ff */
[----:B------:R-:W-:Y:S02]  /*19630*/  ISETP.NE.AND P5, PT, R72, RZ, PT ;  /* 0x000000ff4800720c */ /* 0x000fe40003fa5270 */
[----:B------:R-:W-:Y:S01]  /*19640*/  ISETP.NE.AND P6, PT, R66, RZ, PT ;  /* 0x000000ff4200720c */ /* 0x000fe20003fc5270 */
[----:B------:R-:W-:Y:S01]  /*19650*/  IMAD.IADD R31, R35, 0x1, R31 ;  /* 0x00000001231f7824 */ /* 0x000fe200078e021f */
[----:B------:R-:W-:Y:S01]  /*19660*/  IADD3.X R57, PT, PT, RZ, RZ, RZ, P5, P4 ;  /* 0x000000ffff397210 */ /* 0x000fe20002fe84ff */
[----:B------:R-:W-:Y:S01]  /*19670*/  IMAD.IADD R35, R16, 0x1, R55 ;  /* 0x0000000110237824 */ /* 0x000fe200078e0237 */
[----:B------:R-:W-:Y:S01]  /*19680*/  ISETP.NE.AND P4, PT, R64, RZ, PT ;  /* 0x000000ff4000720c */ /* 0x000fe20003f85270 */
[----:B------:R-:W-:-:S03]  /*19690*/  IMAD.WIDE.U32 R58, R36, R18, RZ ;  /* 0x00000012243a7225 */ /* 0x000fc600078e00ff */
[----:B------:R-:W-:Y:S01]  /*196a0*/  IADD3.X R40, PT, PT, RZ, RZ, RZ, P6, P4 ;  /* 0x000000ffff287210 */ /* 0x000fe200037e84ff */
[----:B------:R-:W-:Y:S01]  /*196b0*/  IMAD.WIDE.U32 R46, P6, R36, UR4, R46 ;  /* 0x00000004242e7c25 */ /* 0x000fe2000f8c002e */
[----:B------:R-:W-:-:S03]  /*196c0*/  IADD3 R33, P4, P5, R57, R54, R33 ;  /* 0x0000003639217210 */ /* 0x000fc60007d9e021 */
[----:B------:R-:W-:Y:S01]  /*196d0*/  IMAD.WIDE.U32 R56, R31, R22, RZ ;  /* 0x000000161f387225 */ /* 0x000fe200078e00ff */
[----:B------:R-:W-:Y:S02]  /*196e0*/  IADD3.X R35, PT, PT, RZ, R35, RZ, P4, P5 ;  /* 0x00000023ff237210 */ /* 0x000fe400027ea4ff */
[----:B------:R-:W-:Y:S01]  /*196f0*/  IADD3 R69, P5, PT, R59, R46, RZ ;  /* 0x0000002e3b457210 */ /* 0x000fe20007fbe0ff */
[----:B------:R-:W-:Y:S01]  /*19700*/  IMAD.X R63, RZ, RZ, RZ, P6 ;  /* 0x000000ffff3f7224 */ /* 0x000fe200030e06ff */
[----:B------:R-:W-:Y:S01]  /*19710*/  IADD3 R59, P4, PT, R73, R62, RZ ;  /* 0x0000003e493b7210 */ /* 0x000fe20007f9e0ff */
[----:B------:R-:W-:Y:S02]  /*19720*/  IMAD.MOV.U32 R62, RZ, RZ, R47 ;  /* 0x000000ffff3e7224 */ /* 0x000fe400078e002f */
[----:B------:R-:W-:-:S04]  /*19730*/  IMAD.WIDE.U32 R56, P6, R34, R23, R56 ;  /* 0x0000001722387225 */ /* 0x000fc800078c0038 */
[----:B------:R-:W-:-:S04]  /*19740*/  IMAD.WIDE.U32 R54, R34, R22, RZ ;  /* 0x0000001622367225 */ /* 0x000fc800078e00ff */
[----:B------:R-:W-:Y:S01]  /*19750*/  IMAD.WIDE.U32.X R46, R37, UR4, R62, P5 ;  /* 0x00000004252e7c25 */ /* 0x000fe2000a8e043e */
[----:B------:R-:W-:Y:S02]  /*19760*/  IADD3 R42, P5, PT, R59, R58, RZ ;  /* 0x0000003a3b2a7210 */ /* 0x000fe40007fbe0ff */
[----:B------:R-:W-:Y:S01]  /*19770*/  IADD3.X R62, P4, PT, R71, R76, RZ, P4, !PT ;  /* 0x0000004c473e7210 */ /* 0x000fe2000279e4ff */
        /* <DEDUP_REMOVED lines=11> */
[----:B------:R-:W-:Y:S02]  /*19830*/  IADD3.X R45, P6, PT, RZ, R56, RZ, P6, !PT ;  /* 0x00000038ff2d7210 */ /* 0x000fe400037de4ff */
[----:B------:R-:W-:Y:S01]  /*19840*/  IADD3 R68, P4, PT, R68, R33, RZ ;  /* 0x0000002144447210 */ /* 0x000fe20007f9e0ff */
[----:B------:R-:W-:Y:S01]  /*19850*/  IMAD.WIDE.U32 R46, P5, R36, R27, R54 ;  /* 0x0000001b242e7225 */ /* 0x000fe200078a0036 */
[----:B------:R-:W-:-:S03]  /*19860*/  IADD3.X R16, PT, PT, RZ, RZ, RZ, P3, P1 ;  /* 0x000000ffff107210 */ /* 0x000fc60001fe24ff */
        /* <DEDUP_REMOVED lines=19> */
[----:B------:R-:W-:Y:S01]  /*199a0*/  IMAD.WIDE.U32 R58, R31, R18, RZ ;  /* 0x000000121f3a7225 */ /* 0x000fe200078e00ff */
[----:B------:R-:W-:Y:S02]  /*199b0*/  IADD3.X R62, P4, P1, R36, RZ, RZ, P1, P4 ;  /* 0x000000ff243e7210 */ /* 0x000fe400009884ff */
[----:B------:R-:W-:Y:S01]  /*199c0*/  IADD3.X R61, P3, PT, R61, R46, RZ, P3, !PT ;  /* 0x0000002e3d3d7210 */ /* 0x000fe20001f7e4ff */
[----:B------:R-:W-:Y:S01]  /*199d0*/  IMAD.WIDE.U32.X R56, R31, R21, R54, P6 ;  /* 0x000000151f387225 */ /* 0x000fe200030e0436 */
[----:B------:R-:W-:-:S02]  /*199e0*/  IADD3.X R63, PT, PT, R37, RZ, RZ, P4, P1 ;  /* 0x000000ff253f7210 */ /* 0x000fc400027e24ff */
[----:B------:R-:W-:Y:S01]  /*199f0*/  IADD3 R40, P4, P1, R60, R19, R40 ;  /* 0x000000133c287210 */ /* 0x000fe2000799e028 */
[----:B------:R-:W-:Y:S01]  /*19a00*/  IMAD.WIDE.U32 R54, P6, R34, UR4, R58 ;  /* 0x0000000422367c25 */ /* 0x000fe2000f8c003a */
[----:B------:R-:W-:Y:S02]  /*19a10*/  IADD3.X R19, P3, P5, R56, RZ, RZ, P3, P5 ;  /* 0x000000ff38137210 */ /* 0x000fe40001d6a4ff */
[----:B------:R-:W-:Y:S01]  /*19a20*/  IADD3.X R29, PT, PT, RZ, R29, RZ, P4, P1 ;  /* 0x0000001dff1d7210 */ /* 0x000fe200027e24ff */
[----:B------:R-:W-:Y:S01]  /*19a30*/  IMAD.WIDE.U32 R36, R34, R18, RZ ;  /* 0x0000001222247225 */ /* 0x000fe200078e00ff */
[----:B------:R-:W-:Y:S02]  /*19a40*/  IADD3.X R45, PT, PT, R57, RZ, RZ, P3, P5 ;  /* 0x000000ff392d7210 */ /* 0x000fe40001fea4ff */
[----:B------:R-:W-:Y:S01]  /*19a50*/  IADD3 R19, P3, PT, R19, R64, RZ ;  /* 0x0000004013137210 */ /* 0x000fe20007f7e0ff */
[----:B------:R-:W-:Y:S01]  /*19a60*/  IMAD.X R47, RZ, RZ, RZ, P6 ;  /* 0x000000ffff2f7224 */ /* 0x000fe200030e06ff */
[----:B------:R-:W-:Y:S01]  /*19a70*/  ISETP.GE.U32.AND P6, PT, R68, R33, PT ;  /* 0x000000214400720c */ /* 0x000fe20003fc6070 */
[----:B------:R-:W-:Y:S01]  /*19a80*/  IMAD.MOV.U32 R46, RZ, RZ, R55 ;  /* 0x000000ffff2e7224 */ /* 0x000fe200078e0037 */
[----:B------:R-:W-:Y:S01]  /*19a90*/  IADD3 R60, P4, PT, R19, R36, RZ ;  /* 0x00000024133c7210 */ /* 0x000fe20007f9e0ff */
[----:B------:R-:W-:Y:S01]  /*19aa0*/  IMAD R19, R61, R24, RZ ;  /* 0x000000183d137224 */ /* 0x000fe200078e02ff */
[----:B------:R-:W-:Y:S01]  /*19ab0*/  ISETP.GE.U32.AND.EX P6, PT, R69, R35, PT, P6 ;  /* 0x000000234500720c */ /* 0x000fe20003fc6160 */
[----:B------:R-:W-:Y:S01]  /*19ac0*/  IMAD.WIDE.U32 R56, R31, R26, RZ ;  /* 0x0000001a1f387225 */ /* 0x000fe200078e00ff */
[----:B------:R-:W-:-:S02]  /*19ad0*/  IADD3 R54, P1, PT, R37, R54, RZ ;  /* 0x0000003625367210 */ /* 0x000fc40007f3e0ff */
[----:B------:R-:W-:Y:S01]  /*19ae0*/  IADD3.X R45, P3, PT, R45, R66, RZ, P3, !PT ;  /* 0x000000422d2d7210 */ /* 0x000fe20001f7e4ff */
[C---:B------:R-:W-:Y:S01]  /*19af0*/  IMAD.WIDE.U32 R36, R42.reuse, R24, RZ ;  /* 0x000000182a247225 */ /* 0x040fe200078e00ff */
[----:B------:R-:W-:Y:S02]  /*19b00*/  SEL R69, RZ, 0x1, P6 ;  /* 0x00000001ff457807 */ /* 0x000fe40003000000 */
[----:B------:R-:W-:Y:S01]  /*19b10*/  IADD3.X R45, P4, PT, R45, R54, RZ, P4, !PT ;  /* 0x000000362d2d7210 */ /* 0x000fe2000279e4ff */
[----:B------:R-:W-:Y:S01]  /*19b20*/  IMAD R19, R42, R25, R19 ;  /* 0x000000192a137224 */ /* 0x000fe200078e0213 */
[----:B------:R-:W-:Y:S01]  /*19b30*/  IADD3 R69, P6, PT, R69, R40, RZ ;  /* 0x0000002845457210 */ /* 0x000fe20007fde0ff */
[----:B------:R-:W-:Y:S01]  /*19b40*/  IMAD.WIDE.U32.X R46, R31, UR4, R46, P1 ;  /* 0x000000041f2e7c25 */ /* 0x000fe200088e042e */
[----:B------:R-:W-:-:S03]  /*19b50*/  ISETP.GE.U32.AND P1, PT, R41, R48, PT ;  /* 0x000000302900720c */ /* 0x000fc60003f26070 */
[----:B------:R-:W-:Y:S01]  /*19b60*/  IMAD.IADD R19, R37, 0x1, R19 ;  /* 0x0000000125137824 */ /* 0x000fe200078e0213 */
[----:B------:R-:W-:Y:S01]  /*19b70*/  IADD3.X R33, P3, P4, R46, RZ, RZ, P4, P3 ;  /* 0x000000ff2e217210 */ /* 0x000fe200024664ff */
[----:B------:R-:W-:Y:S01]  /*19b80*/  IMAD.WIDE.U32 R56, P5, R34, R27, R56 ;  /* 0x0000001b22387225 */ /* 0x000fe200078a0038 */
[----:B------:R-:W-:Y:S02]  /*19b90*/  ISETP.GE.U32.AND.EX P1, PT, R44, R32, PT, P1 ;  /* 0x000000202c00720c */ /* 0x000fe40003f26110 */
[----:B------:R-:W-:Y:S01]  /*19ba0*/  IADD3.X R37, PT, PT, R47, RZ, RZ, P3, P4 ;  /* 0x000000ff2f257210 */ /* 0x000fe20001fe84ff */
[----:B------:R-:W-:-:S04]  /*19bb0*/  IMAD.WIDE.U32 R54, R34, R26, RZ ;  /* 0x0000001a22367225 */ /* 0x000fc800078e00ff */
[----:B------:R-:W-:-:S04]  /*19bc0*/  IMAD.WIDE.U32 R58, R19, R22, RZ ;  /* 0x00000016133a7225 */ /* 0x000fc800078e00ff */
[----:B------:R-:W-:Y:S01]  /*19bd0*/  IMAD.X R64, RZ, RZ, R29, P6 ;  /* 0x000000ffff407224 */ /* 0x000fe200030e061d */
[----:B------:R-:W-:Y:S01]  /*19be0*/  IADD3 R62, P6, PT, R62, R69, RZ ;  /* 0x000000453e3e7210 */ /* 0x000fe20007fde0ff */
[----:B------:R-:W-:Y:S01]  /*19bf0*/  IMAD.X R35, RZ, RZ, RZ, P5 ;  /* 0x000000ffff237224 */ /* 0x000fe200028e06ff */
[----:B------:R-:W-:Y:S01]  /*19c00*/  IADD3 R66, P5, PT, R55, R56, RZ ;  /* 0x0000003837427210 */ /* 0x000fe20007fbe0ff */
[----:B------:R-:W-:Y:S01]  /*19c10*/  IMAD.MOV.U32 R34, RZ, RZ, R57 ;  /* 0x000000ffff227224 */ /* 0x000fe200078e0039 */
[----:B------:R-:W-:Y:S01]  /*19c20*/  IADD3 R33, P3, PT, R33, R62, RZ ;  /* 0x0000003e21217210 */ /* 0x000fe20007f7e0ff */
        /* <DEDUP_REMOVED lines=31> */
[----:B------:R-:W-:-:S02]  /*19e20*/  IADD3.X R29, P3, P4, R34, RZ, RZ, P4, P3 ;  /* 0x000000ff221d7210 */ /* 0x000fc400024664ff */
[----:B------:R-:W-:Y:S02]  /*19e30*/  SEL R34, RZ, 0x1, P1 ;  /* 0x00000001ff227807 */ /* 0x000fe40000800000 */
[----:B------:R-:W-:Y:S02]  /*19e40*/  ISETP.GE.U32.AND P1, PT, R62, R69, PT ;  /* 0x000000453e00720c */ /* 0x000fe40003f26070 */
[----:B------:R-:W-:Y:S02]  /*19e50*/  IADD3.X R47, PT, PT, RZ, RZ, RZ, P0, P2 ;  /* 0x000000ffff2f7210 */ /* 0x000fe400007e44ff */
[----:B------:R-:W-:Y:S02]  /*19e60*/  IADD3 R49, P2, P0, R49, R70, R16 ;  /* 0x0000004631317210 */ /* 0x000fe4000785e010 */
[----:B------:R-:W-:Y:S02]  /*19e70*/  IADD3.X R16, PT, PT, R35, RZ, RZ, P3, P4 ;  /* 0x000000ff23107210 */ /* 0x000fe40001fe84ff */
[----:B------:R-:W-:-:S02]  /*19e80*/  ISETP.GE.U32.AND.EX P1, PT, R58, R64, PT, P1 ;  /* 0x000000403a00720c */ /* 0x000fc40003f26110 */
[----:B------:R-:W-:Y:S01]  /*19e90*/  SEL R46, RZ, 0x1, P5 ;  /* 0x00000001ff2e7807 */ /* 0x000fe20002800000 */
[----:B------:R-:W-:Y:S01]  /*19ea0*/  IMAD.WIDE.U32 R40, P5, R36, UR4, R40 ;  /* 0x0000000424287c25 */ /* 0x000fe2000f8a0028 */
[----:B------:R-:W-:Y:S02]  /*19eb0*/  IADD3 R47, P4, P3, R34, R43, R47 ;  /* 0x0000002b222f7210 */ /* 0x000fe40007b9e02f */
[----:B------:R-:W-:Y:S01]  /*19ec0*/  IADD3.X R33, PT, PT, RZ, R30, RZ, P2, P0 ;  /* 0x0000001eff217210 */ /* 0x000fe200017e04ff */
[----:B------:R-:W-:Y:S01]  /*19ed0*/  IMAD.WIDE.U32 R34, R36, R18, RZ ;  /* 0x0000001224227225 */ /* 0x000fe200078e00ff */
[----:B------:R-:W-:Y:S02]  /*19ee0*/  IADD3 R29, P0, PT, R29, R48, RZ ;  /* 0x000000301d1d7210 */ /* 0x000fe40007f1e0ff */
[----:B------:R-:W-:Y:S01]  /*19ef0*/  IADD3 R46, P2, PT, R46, R49, RZ ;  /* 0x000000312e2e7210 */ /* 0x000fe20007f5e0ff */
[----:B------:R-:W-:Y:S01]  /*19f00*/  IMAD.X R31, RZ, RZ, RZ, P5 ;  /* 0x000000ffff1f7224 */ /* 0x000fe200028e06ff */
[----:B------:R-:W-:Y:S01]  /*19f10*/  SEL R43, RZ, 0x1, P1 ;  /* 0x00000001ff2b7807 */ /* 0x000fe20000800000 */
[----:B------:R-:W-:Y:S01]  /*19f20*/  IMAD.MOV.U32 R30, RZ, RZ, R41 ;  /* 0x000000ffff1e7224 */ /* 0x000fe200078e0029 */
[----:B------:R-:W-:Y:S01]  /*19f30*/  IADD3 R45, P6, PT, R35, R40, RZ ;  /* 0x00000028232d7210 */ /* 0x000fe20007fde0ff */
[----:B------:R-:W-:Y:S01]  /*19f40*/  IMAD.X R40, RZ, RZ, R33, P2 ;  /* 0x000000ffff287224 */ /* 0x000fe200010e0621 */
[----:B------:R-:W-:Y:S01]  /*19f50*/  IADD3 R55, P1, PT, R29, R34, RZ ;  /* 0x000000221d377210 */ /* 0x000fe20007f3e0ff */
[----:B------:R-:W-:Y:S01]  /*19f60*/  IMAD.WIDE.U32 R34, R19, R26, RZ ;  /* 0x0000001a13227225 */ /* 0x000fe200078e00ff */
[----:B------:R-:W-:-:S02]  /*19f70*/  IADD3.X R16, P0, PT, R16, R37, RZ, P0, !PT ;  /* 0x0000002510107210 */ /* 0x000fc4000071e4ff */
[-C--:B------:R-:W-:Y:S01]  /*19f80*/  IADD3 R43, P5, PT, R43, R46.reuse, RZ ;  /* 0x0000002e2b2b7210 */ /* 0x080fe20007fbe0ff */
[----:B------:R-:W-:Y:S01]  /*19f90*/  IMAD.WIDE.U32.X R30, R19, UR4, R30, P6 ;  /* 0x00000004131e7c25 */ /* 0x000fe2000b0e041e */
[----:B------:R-:W-:Y:S02]  /*19fa0*/  IADD3.X R58, P1, PT, R16, R45, RZ, P1, !PT ;  /* 0x0000002d103a7210 */ /* 0x000fe40000f3e4ff */
[----:B------:R-:W-:Y:S01]  /*19fb0*/  ISETP.GE.U32.AND P2, PT, R46, R49, PT ;  /* 0x000000312e00720c */ /* 0x000fe20003f46070 */
[----:B------:R-:W-:Y:S01]  /*19fc0*/  IMAD.X R45, RZ, RZ, R40, P5 ;  /* 0x000000ffff2d7224 */ /* 0x000fe200028e0628 */
[----:B------:R-:W-:Y:S01]  /*19fd0*/  IADD3.X R29, P1, P0, R30, RZ, RZ, P1, P0 ;  /* 0x000000ff1e1d7210 */ /* 0x000fe200008204ff */
[----:B------:R-:W-:Y:S01]  /*19fe0*/  IMAD.WIDE.U32 R34, P5, R36, R27, R34 ;  /* 0x0000001b24227225 */ /* 0x000fe200078a0022 */
[----:B------:R-:W-:Y:S02]  /*19ff0*/  ISETP.GE.U32.AND.EX P2, PT, R40, R33, PT, P2 ;  /* 0x000000212800720c */ /* 0x000fe40003f46120 */
[----:B------:R-:W-:Y:S01]  /*1a000*/  ISETP.GE.U32.AND P6, PT, R43, R46, PT ;  /* 0x0000002e2b00720c */ /* 0x000fe20003fc6070 */
[----:B------:R-:W-:Y:S01]  /*1a010*/  IMAD.X R41, RZ, RZ, RZ, P5 ;  /* 0x000000ffff297224 */ /* 0x000fe200028e06ff */
[----:B------:R-:W-:Y:S01]  /*1a020*/  IADD3 R30, P5, PT, R42, R43, RZ ;  /* 0x0000002b2a1e7210 */ /* 0x000fe20007fbe0ff */
        /* <DEDUP_REMOVED lines=58> */
.L_x_320:
        /* <DEDUP_REMOVED lines=21> */
.L_x_321:
[----:B------:R-:W-:Y:S02]  /*1a520*/  CS2R R60, SRZ ;  /* 0x00000000003c7805 */ /* 0x000fe4000001ff00 */
[----:B------:R-:W-:Y:S01]  /*1a530*/  CS2R R62, SRZ ;  /* 0x00000000003e7805 */ /* 0x000fe2000001ff00 */
        /* <DEDUP_REMOVED lines=12> */
[----:B------:R-:W-:Y:S01]  /*1a600*/  IADD3 R46, P1, P3, R44, R29, R42 ;  /* 0x0000001d2c2e7210 */ /* 0x000fe20007b3e02a */
[----:B------:R-:W-:-:S04]  /*1a610*/  IMAD.WIDE.U32 R28, R67, R17, RZ ;  /* 0x00000011431c7225 */ /* 0x000fc800078e00ff */
[----:B------:R-:W-:Y:S02]  /*1a620*/  IMAD.MOV.U32 R37, RZ, RZ, RZ ;  /* 0x000000ffff257224 */ /* 0x000fe400078e00ff */
[----:B------:R-:W-:Y:S02]  /*1a630*/  IMAD.IADD R36, R43, 0x1, R47 ;  /* 0x000000012b247824 */ /* 0x000fe400078e022f */
[----:B------:R-:W-:-:S04]  /*1a640*/  IMAD.WIDE.U32 R42, R67, R14, RZ ;  /* 0x0000000e432a7225 */ /* 0x000fc800078e00ff */
[----:B------:R-:W-:Y:S02]  /*1a650*/  IMAD.MOV.U32 R35, RZ, RZ, RZ ;  /* 0x000000ffff237224 */ /* 0x000fe400078e00ff */
        /* <DEDUP_REMOVED lines=8> */
[----:B------:R-:W-:Y:S01]  /*1a6e0*/  IMAD.MOV.U32 R29, RZ, RZ, RZ ;  /* 0x000000ffff1d7224 */ /* 0x000fe200078e00ff */
[----:B------:R-:W-:Y:S01]  /*1a6f0*/  IADD3.X R41, PT, PT, RZ, RZ, RZ, P5, P6 ;  /* 0x000000ffff297210 */ /* 0x000fe20002fec4ff */
[----:B------:R-:W-:-:S04]  /*1a700*/  IMAD.WIDE.U32 R42, R39, R15, RZ ;  /* 0x0000000f272a7225 */ /* 0x000fc800078e00ff */
[----:B------:R-:W-:-:S04]  /*1a710*/  IMAD.WIDE.U32 R72, R38, R15, RZ ;  /* 0x0000000f26487225 */ /* 0x000fc800078e00ff */
[----:B------:R-:W-:Y:S01]  /*1a720*/  IMAD.IADD R76, R60, 0x1, R35 ;  /* 0x000000013c4c7824 */ /* 0x000fe200078e0223 */
[----:B------:R-:W-:Y:S01]  /*1a730*/  IADD3 R72, P4, PT, R30, R72, RZ ;  /* 0x000000481e487210 */ /* 0x000fe20007f9e0ff */
[----:B------:R-:W-:-:S03]  /*1a740*/  IMAD.WIDE.U32 R34, R50, R15, RZ ;  /* 0x0000000f32227225 */ /* 0x000fc600078e00ff */
[----:B------:R-:W-:Y:S01]  /*1a750*/  IADD3.X R76, PT, PT, RZ, R76, RZ, P0, P2 ;  /* 0x0000004cff4c7210 */ /* 0x000fe200007e44ff */
[----:B------:R-:W-:-:S04]  /*1a760*/  IMAD.WIDE.U32 R70, R38, R12, RZ ;  /* 0x0000000c26467225 */ /* 0x000fc800078e00ff */
[----:B------:R-:W-:Y:S01]  /*1a770*/  IMAD.IADD R68, R29, 0x1, R43 ;  /* 0x000000011d447824 */ /* 0x000fe200078e022b */
[----:B------:R-:W-:Y:S01]  /*1a780*/  IADD3.X R43, PT, PT, RZ, RZ, RZ, P1, P3 ;  /* 0x000000ffff2b7210 */ /* 0x000fe20000fe64ff */
[----:B------:R-:W-:Y:S02]  /*1a790*/  IMAD.MOV.U32 R69, RZ, RZ, RZ ;  /* 0x000000ffff457224 */ /* 0x000fe400078e00ff */
[----:B------:R-:W-:Y:S02]  /*1a7a0*/  IMAD.IADD R73, R61, 0x1, R73 ;  /* 0x000000013d497824 */ /* 0x000fe400078e0249 */
[----:B------:R-:W-:-:S03]  /*1a7b0*/  IMAD.WIDE.U32 R54, R51, R15, RZ ;  /* 0x0000000f33367225 */ /* 0x000fc600078e00ff */
[----:B------:R-:W-:Y:S01]  /*1a7c0*/  IADD3 R73, P2, P0, R70, R73, R42 ;  /* 0x0000004946497210 */ /* 0x000fe2000785e02a */
[----:B------:R-:W-:-:S04]  /*1a7d0*/  IMAD.WIDE.U32 R58, R50, R12, RZ ;  /* 0x0000000c323a7225 */ /* 0x000fc800078e00ff */
[----:B------:R-:W-:Y:S02]  /*1a7e0*/  IMAD.IADD R31, R62, 0x1, R35 ;  /* 0x000000013e1f7824 */ /* 0x000fe400078e0223 */
[----:B------:R-:W-:Y:S02]  /*1a7f0*/  IMAD.IADD R37, R61, 0x1, R71 ;  /* 0x000000013d257824 */ /* 0x000fe400078e0247 */
[----:B------:R-:W-:Y:S01]  /*1a800*/  IMAD.WIDE.U32 R68, R12, R39, R68 ;  /* 0x000000270c447225 */ /* 0x000fe200078e0044 */
[----:B------:R-:W-:-:S03]  /*1a810*/  IADD3 R64, P1, P3, R58, R31, R54 ;  /* 0x0000001f3a407210 */ /* 0x000fc60007b3e036 */
[----:B------:R-:W-:Y:S01]  /*1a820*/  IMAD.MOV.U32 R77, RZ, RZ, RZ ;  /* 0x000000ffff4d7224 */ /* 0x000fe200078e00ff */
[----:B------:R-:W-:Y:S01]  /*1a830*/  IADD3 R58, P5, P6, R45, R68, R37 ;  /* 0x000000442d3a7210 */ /* 0x000fe20007ebe025 */
[----:B------:R-:W-:Y:S01]  /*1a840*/  IMAD.MOV.U32 R37, RZ, RZ, RZ ;  /* 0x000000ffff257224 */ /* 0x000fe200078e00ff */
[----:B------:R-:W-:Y:S01]  /*1a850*/  IADD3.X R68, PT, PT, RZ, RZ, RZ, P1, P3 ;  /* 0x000000ffff447210 */ /* 0x000fe20000fe64ff */
[----:B------:R-:W-:Y:S01]  /*1a860*/  IMAD.X R73, R73, 0x1, R78, P4 ;  /* 0x0000000149497824 */ /* 0x000fe200020e064e */
[----:B------:R-:W-:Y:S01]  /*1a870*/  ISETP.GE.U32.AND P4, PT, R72, R30, PT ;  /* 0x0000001e4800720c */ /* 0x000fe20003f86070 */
[----:B------:R-:W-:Y:S02]  /*1a880*/  IMAD.IADD R44, R67, 0x1, R77 ;  /* 0x00000001432c7824 */ /* 0x000fe400078e024d */
[----:B------:R-:W-:Y:S01]  /*1a890*/  IMAD.MOV.U32 R45, RZ, RZ, RZ ;  /* 0x000000ffff2d7224 */ /* 0x000fe200078e00ff */
[----:B------:R-:W-:Y:S01]  /*1a8a0*/  ISETP.GE.U32.AND.EX P4, PT, R73, R78, PT, P4 ;  /* 0x0000004e4900720c */ /* 0x000fe20003f86140 */
[----:B------:R-:W-:-:S02]  /*1a8b0*/  IMAD.IADD R42, R60, 0x1, R55 ;  /* 0x000000013c2a7824 */ /* 0x000fc400078e0237 */
[----:B------:R-:W-:Y:S02]  /*1a8c0*/  IMAD.IADD R35, R29, 0x1, R69 ;  /* 0x000000011d237824 */ /* 0x000fe400078e0245 */
[----:B------:R-:W-:-:S04]  /*1a8d0*/  IMAD.WIDE.U32 R30, R65, R15, RZ ;  /* 0x0000000f411e7225 */ /* 0x000fc800078e00ff */
[----:B------:R-:W-:-:S04]  /*1a8e0*/  IMAD.WIDE.U32 R54, R14, R65, R36 ;  /* 0x000000410e367225 */ /* 0x000fc800078e0024 */
[----:B------:R-:W-:-:S04]  /*1a8f0*/  IMAD.WIDE.U32 R36, R14, R52, R44 ;  /* 0x000000340e247225 */ /* 0x000fc800078e002c */
[C---:B------:R-:W-:Y:S01]  /*1a900*/  IMAD.IADD R44, R47.reuse, 0x1, R31 ;  /* 0x000000012f2c7824 */ /* 0x040fe200078e021f */
[----:B------:R-:W-:Y:S01]  /*1a910*/  IADD3.X R31, PT, PT, R76, R35, RZ, P5, P6 ;  /* 0x000000234c1f7210 */ /* 0x000fe20002fec4ff */
[----:B------:R-:W-:Y:S01]  /*1a920*/  IMAD.IADD R70, R47, 0x1, R55 ;  /* 0x000000012f467824 */ /* 0x000fe200078e0237 */
[----:B------:R-:W-:Y:S01]  /*1a930*/  IADD3 R52, P5, P6, R43, R54, R75 ;  /* 0x000000362b347210 */ /* 0x000fe20007ebe04b */
[----:B------:R-:W-:Y:S01]  /*1a940*/  IMAD.IADD R71, R62, 0x1, R59 ;  /* 0x000000013e477824 */ /* 0x000fe200078e023b */
[----:B------:R-:W-:Y:S01]  /*1a950*/  SEL R59, RZ, 0x1, P4 ;  /* 0x00000001ff3b7807 */ /* 0x000fe20002000000 */
[-C--:B------:R-:W-:Y:S01]  /*1a960*/  IMAD.WIDE.U32 R54, R38, R17.reuse, RZ ;  /* 0x0000001126367225 */ /* 0x080fe200078e00ff */
[----:B------:R-:W-:Y:S02]  /*1a970*/  IADD3.X R70, PT, PT, RZ, R70, RZ, P5, P6 ;  /* 0x00000046ff467210 */ /* 0x000fe40002fec4ff */
[----:B------:R-:W-:Y:S01]  /*1a980*/  IADD3 R74, P4, P5, R41, R36, R74 ;  /* 0x00000024294a7210 */ /* 0x000fe20007d9e04a */
[----:B------:R-:W-:Y:S01]  /*1a990*/  IMAD.IADD R69, R77, 0x1, R37 ;  /* 0x000000014d457824 */ /* 0x000fe200078e0225 */
[----:B------:R-:W-:Y:S01]  /*1a9a0*/  IADD3 R41, P6, PT, R59, R40, RZ ;  /* 0x000000283b297210 */ /* 0x000fe20007fde0ff */
[----:B------:R-:W-:-:S03]  /*1a9b0*/  IMAD.WIDE.U32 R36, R39, R17, RZ ;  /* 0x0000001127247225 */ /* 0x000fc600078e00ff */
[----:B------:R-:W-:Y:S01]  /*1a9c0*/  IADD3 R67, P3, PT, R41, R34, RZ ;  /* 0x0000002229437210 */ /* 0x000fe20007f7e0ff */
[----:B------:R-:W-:Y:S01]  /*1a9d0*/  IMAD.WIDE.U32 R34, R38, R14, RZ ;  /* 0x0000000e26227225 */ /* 0x000fe200078e00ff */
[----:B------:R-:W-:Y:S02]  /*1a9e0*/  ISETP.GT.U32.AND P1, PT, R40, R41, PT ;  /* 0x000000292800720c */ /* 0x000fe40003f24070 */
[----:B------:R-:W-:Y:S01]  /*1a9f0*/  IADD3.X R69, PT, PT, RZ, R69, RZ, P4, P5 ;  /* 0x00000045ff457210 */ /* 0x000fe200027ea4ff */
        /* <DEDUP_REMOVED lines=10> */
[----:B------:R-:W-:Y:S01]  /*1aaa0*/  IMAD.WIDE.U32 R44, R12, R65, R44 ;  /* 0x000000410c2c7225 */ /* 0x000fe200078e002c */
[----:B------:R-:W-:Y:S02]  /*1aab0*/  SEL R52, R40, R41, P1 ;  /* 0x0000002928347207 */ /* 0x000fe40000800000 */
[----:B------:R-:W-:Y:S01]  /*1aac0*/  SEL R55, R46, R55, P1 ;  /* 0x000000372e377207 */ /* 0x000fe20000800000 */
[----:B------:R-:W-:Y:S01]  /*1aad0*/  IMAD.IADD R77, R60, 0x1, R43 ;  /* 0x000000013c4d7824 */ /* 0x000fe200078e022b */
[----:B------:R-:W-:Y:S01]  /*1aae0*/  ISETP.GT.U32.AND P1, PT, R52, R67, PT ;  /* 0x000000433400720c */ /* 0x000fe20003f24070 */
[----:B------:R-:W-:-:S03]  /*1aaf0*/  IMAD.WIDE.U32 R40, R53, R12, RZ ;  /* 0x0000000c35287225 */ /* 0x000fc600078e00ff */
[----:B------:R-:W-:Y:S01]  /*1ab00*/  ISETP.GT.U32.AND.EX P1, PT, R55, R34, PT, P1 ;  /* 0x000000223700720c */ /* 0x000fe20003f24110 */
[----:B------:R-:W-:Y:S01]  /*1ab10*/  IMAD.WIDE.U32 R42, R54, R24, RZ ;  /* 0x00000018362a7225 */ /* 0x000fe200078e00ff */
[----:B------:R-:W-:Y:S02]  /*1ab20*/  IADD3.X R77, PT, PT, R70, R77, RZ, P3, P5 ;  /* 0x0000004d464d7210 */ /* 0x000fe40001fea4ff */
[----:B------:R-:W-:Y:S01]  /*1ab30*/  SEL R75, RZ, 0x1, !P1 ;  /* 0x00000001ff4b7807 */ /* 0x000fe20004800000 */
[----:B------:R-:W-:Y:S02]  /*1ab40*/  IMAD R65, R54, R25, R17 ;  /* 0x0000001936417224 */ /* 0x000fe400078e0211 */
        /* <DEDUP_REMOVED lines=34> */
[----:B------:R-:W-:Y:S01]  /*1ad70*/  IMAD.MOV.U32 R71, RZ, RZ, RZ ;  /* 0x000000ffff477224 */ /* 0x000fe200078e00ff */
        /* <DEDUP_REMOVED lines=41> */
[----:B------:R-:W-:-:S03]  /*1b010*/  IMAD.IADD R15, R62, 0x1, R65 ;  /* 0x000000013e0f7824 */ /* 0x000fc600078e0241 */
        /* <DEDUP_REMOVED lines=21> */
[----:B------:R-:W-:Y:S02]  /*1b170*/  IMAD.IADD R62, R29, 0x1, R51 ;  /* 0x000000011d3e7824 */ /* 0x000fe400078e0233 */
[----:B------:R-:W-:Y:S01]  /*1b180*/  IMAD.WIDE.U32 R52, R38, R8, RZ ;  /* 0x0000000826347225 */ /* 0x000fe200078e00ff */
[----:B------:R-:W-:-:S04]  /*1b190*/  ISETP.GT.U32.AND.EX P5, PT, R63, R34, PT, P5 ;  /* 0x000000223f00720c */ /* 0x000fc80003fa4150 */
[----:B------:R-:W-:Y:S02]  /*1b1a0*/  SEL R10, R54, R45, P5 ;  /* 0x0000002d360a7207 */ /* 0x000fe40002800000 */
[----:B------:R-:W-:Y:S01]  /*1b1b0*/  SEL R45, R63, R34, P5 ;  /* 0x000000223f2d7207 */ /* 0x000fe20002800000 */
[----:B------:R-:W-:Y:S01]  /*1b1c0*/  IMAD.MOV.U32 R63, RZ, RZ, RZ ;  /* 0x000000ffff3f7224 */ /* 0x000fe200078e00ff */
[----:B------:R-:W-:Y:S01]  /*1b1d0*/  ISETP.GT.U32.AND P5, PT, R10, R15, PT ;  /* 0x0000000f0a00720c */ /* 0x000fe20003fa4070 */
[----:B------:R-:W-:Y:S02]  /*1b1e0*/  IMAD R34, R43, R24, RZ ;  /* 0x000000182b227224 */ /* 0x000fe400078e02ff */
[----:B------:R-:W-:Y:S01]  /*1b1f0*/  IMAD.WIDE.U32 R62, R8, R39, R62 ;  /* 0x00000027083e7225 */ /* 0x000fe200078e003e */
[----:B------:R-:W-:-:S03]  /*1b200*/  ISETP.GT.U32.AND.EX P5, PT, R45, R28, PT, P5 ;  /* 0x0000001c2d00720c */ /* 0x000fc60003fa4150 */
[----:B------:R-:W-:Y:S01]  /*1b210*/  IMAD.IADD R8, R29, 0x1, R63 ;  /* 0x000000011d087824 */ /* 0x000fe200078e023f */
[----:B------:R-:W-:-:S04]  /*1b220*/  SEL R45, RZ, 0x1, !P5 ;  /* 0x00000001ff2d7807 */ /* 0x000fc80006800000 */
[----:B------:R-:W-:Y:S01]  /*1b230*/  IADD3 R30, P5, P6, R45, R30, R40 ;  /* 0x0000001e2d1e7210 */ /* 0x000fe20007ebe028 */
[----:B------:R-:W-:-:S03]  /*1b240*/  IMAD.IADD R45, R61, 0x1, R53 ;  /* 0x000000013d2d7824 */ /* 0x000fc600078e0235 */
[----:B------:R-:W-:Y:S02]  /*1b250*/  IADD3.X R47, PT, PT, RZ, R47, RZ, P5, P6 ;  /* 0x0000002fff2f7210 */ /* 0x000fe40002fec4ff */
        /* <DEDUP_REMOVED lines=17> */
[----:B------:R-:W-:-:S04]  /*1b370*/  IMAD.WIDE.U32 R66, P6, R10, R23, R50 ;  /* 0x000000170a427225 */ /* 0x000fc800078c0032 */
[----:B------:R-:W-:Y:S01]  /*1b380*/  IMAD.X R47, R47, 0x1, R28, P0 ;  /* 0x000000012f2f7824 */ /* 0x000fe200000e061c */
[----:B------:R-:W-:Y:S01]  /*1b390*/  IADD3 R55, P0, PT, R55, R34, RZ ;  /* 0x0000002237377210 */ /* 0x000fe20007f1e0ff */
[----:B------:R-:W-:-:S03]  /*1b3a0*/  IMAD.WIDE.U32 R50, R10, R22, RZ ;  /* 0x000000160a327225 */ /* 0x000fc600078e00ff */
        /* <DEDUP_REMOVED lines=8> */
[----:B------:R-:W-:-:S04]  /*1b430*/  IMAD.WIDE.U32 R54, R45, R20, RZ ;  /* 0x000000142d367225 */ /* 0x000fc800078e00ff */
[----:B------:R-:W-:Y:S01]  /*1b440*/  IMAD.WIDE.U32.X R52, R45, R23, R52, P6 ;  /* 0x000000172d347225 */ /* 0x000fe200030e0434 */
[----:B------:R-:W-:Y:S02]  /*1b450*/  IADD3 RZ, P6, PT, R68, R50, RZ ;  /* 0x0000003244ff7210 */ /* 0x000fe40007fde0ff */
[----:B------:R-:W-:Y:S01]  /*1b460*/  IADD3.X R50, P0, P2, R40, RZ, RZ, P2, P0 ;  /* 0x000000ff28327210 */ /* 0x000fe200012004ff */
[----:B------:R-:W-:Y:S01]  /*1b470*/  IMAD.IADD R69, R61, 0x1, R35 ;  /* 0x000000013d457824 */ /* 0x000fe200078e0223 */
[----:B------:R-:W-:Y:S02]  /*1b480*/  IADD3.X RZ, P6, PT, R43, R42, RZ, P6, !PT ;  /* 0x0000002a2bff7210 */ /* 0x000fe400037de4ff */
        /* <DEDUP_REMOVED lines=28> */
[----:B------:R-:W-:Y:S01]  /*1b650*/  IMAD.X R55, RZ, RZ, RZ, P2 ;  /* 0x000000ffff377224 */ /* 0x000fe200010e06ff */
[----:B------:R-:W-:Y:S01]  /*1b660*/  IADD3.X R64, P1, PT, R64, R39, RZ, P1, !PT ;  /* 0x0000002740407210 */ /* 0x000fe20000f3e4ff */
[----:B------:R-:W-:-:S04]  /*1b670*/  IMAD.WIDE.U32 R36, R51, R24, RZ ;  /* 0x0000001833247225 */ /* 0x000fc800078e00ff */
[----:B------:R-:W-:Y:S02]  /*1b680*/  IMAD R35, R51, R25, R46 ;  /* 0x0000001933237224 */ /* 0x000fe400078e022e */
        /* <DEDUP_REMOVED lines=29> */
[----:B------:R-:W-:-:S03]  /*1b860*/  IMAD.WIDE.U32 R50, R36, R20, RZ ;  /* 0x0000001424327225 */ /* 0x000fc600078e00ff */
[----:B------:R-:W-:Y:S01]  /*1b870*/  IADD3.X R44, P1, PT, R37, R54, RZ, P0, !PT ;  /* 0x00000036252c7210 */ /* 0x000fe2000073e4ff */
[----:B------:R-:W-:Y:S01]  /*1b880*/  IMAD.X R41, RZ, RZ, RZ, P2 ;  /* 0x000000ffff297224 */ /* 0x000fe200010e06ff */
[----:B------:R-:W-:Y:S01]  /*1b890*/  IADD3 R46, P2, PT, R29, R40, RZ ;  /* 0x000000281d2e7210 */ /* 0x000fe20007f5e0ff */
[----:B------:R-:W-:Y:S01]  /*1b8a0*/  IMAD.MOV.U32 R40, RZ, RZ, R53 ;  /* 0x000000ffff287224 */ /* 0x000fe200078e0035 */
[----:B------:R-:W-:Y:S01]  /*1b8b0*/  IADD3 R52, P6, PT, R51, R52, RZ ;  /* 0x0000003433347210 */ /* 0x000fe20007fde0ff */
        /* <DEDUP_REMOVED lines=8> */
[C---:B------:R-:W-:Y:S01]  /*1b940*/  IMAD.WIDE.U32 R42, P6, R36.reuse, UR4, R42 ;  /* 0x00000004242a7c25 */ /* 0x040fe2000f8c002a */
[----:B------:R-:W-:Y:S02]  /*1b950*/  IADD3.X R55, P3, PT, R55, R52, RZ, P3, !PT ;  /* 0x0000003437377210 */ /* 0x000fe40001f7e4ff */
[----:B------:R-:W-:Y:S01]  /*1b960*/  IADD3.X R52, PT, PT, R39, RZ, RZ, P1, P2 ;  /* 0x000000ff27347210 */ /* 0x000fe20000fe44ff */
[----:B------:R-:W-:Y:S01]  /*1b970*/  IMAD.X R39, RZ, RZ, RZ, P6 ;  /* 0x000000ffff277224 */ /* 0x000fe200030e06ff */
[----:B------:R-:W-:Y:S01]  /*1b980*/  IADD3 R58, P6, P2, R59, R58, R11 ;  /* 0x0000003a3b3a7210 */ /* 0x000fe20007ade00b */
[----:B------:R-:W-:Y:S01]  /*1b990*/  IMAD.WIDE.U32 R10, R36, R18, RZ ;  /* 0x00000012240a7225 */ /* 0x000fe200078e00ff */
[----:B------:R-:W-:Y:S02]  /*1b9a0*/  IADD3.X R29, P0, P3, R40, RZ, RZ, P3, P0 ;  /* 0x000000ff281d7210 */ /* 0x000fe40001b004ff */
[----:B------:R-:W-:Y:S01]  /*1b9b0*/  ISETP.GE.U32.AND P1, PT, R45, R60, PT ;  /* 0x0000003c2d00720c */ /* 0x000fe20003f26070 */
[----:B------:R-:W-:Y:S01]  /*1b9c0*/  IMAD.MOV.U32 R38, RZ, RZ, R43 ;  /* 0x000000ffff267224 */ /* 0x000fe200078e002b */
[----:B------:R-:W-:Y:S01]  /*1b9d0*/  IADD3.X R51, PT, PT, R41, RZ, RZ, P0, P3 ;  /* 0x000000ff29337210 */ /* 0x000fe200007e64ff */
[----:B------:R-:W-:Y:S01]  /*1b9e0*/  IMAD.WIDE.U32 R40, R35, R26, RZ ;  /* 0x0000001a23287225 */ /* 0x000fe200078e00ff */
[----:B------:R-:W-:-:S02]  /*1b9f0*/  IADD3 R29, P0, PT, R29, R46, RZ ;  /* 0x0000002e1d1d7210 */ /* 0x000fc40007f1e0ff */
[----:B------:R-:W-:Y:S01]  /*1ba00*/  IADD3 R60, P3, PT, R11, R42, RZ ;  /* 0x0000002a0b3c7210 */ /* 0x000fe20007f7e0ff */
[----:B------:R-:W-:Y:S01]  /*1ba10*/  IMAD R42, R55, R24, RZ ;  /* 0x00000018372a7224 */ /* 0x000fe200078e02ff */
[----:B------:R-:W-:Y:S02]  /*1ba20*/  ISETP.GE.U32.AND.EX P1, PT, R54, R61, PT, P1 ;  /* 0x0000003d3600720c */ /* 0x000fe40003f26110 */
[----:B------:R-:W-:Y:S01]  /*1ba30*/  IADD3.X R54, PT, PT, RZ, R31, RZ, P6, P2 ;  /* 0x0000001fff367210 */ /* 0x000fe200037e44ff */
[----:B------:R-:W-:Y:S01]  /*1ba40*/  IMAD.WIDE.U32.X R38, R35, UR4, R38, P3 ;  /* 0x0000000423267c25 */ /* 0x000fe200098e0426 */
[----:B------:R-:W-:Y:S02]  /*1ba50*/  IADD3 R46, P6, PT, R29, R10, RZ ;  /* 0x0000000a1d2e7210 */ /* 0x000fe40007fde0ff */
[----:B------:R-:W-:Y:S01]  /*1ba60*/  IADD3.X R51, P2, PT, R51, R44, RZ, P0, !PT ;  /* 0x0000002c33337210 */ /* 0x000fe2000075e4ff */
[----:B------:R-:W-:Y:S01]  /*1ba70*/  IMAD.WIDE.U32 R10, R53, R24, RZ ;  /* 0x00000018350a7225 */ /* 0x000fe200078e00ff */
[----:B------:R-:W-:-:S02]  /*1ba80*/  SEL R59, RZ, 0x1, P1 ;  /* 0x00000001ff3b7807 */ /* 0x000fc40000800000 */
[----:B------:R-:W-:Y:S01]  /*1ba90*/  IADD3.X R51, P1, PT, R51, R60, RZ, P6, !PT ;  /* 0x0000003c33337210 */ /* 0x000fe2000373e4ff */
[----:B------:R-:W-:Y:S01]  /*1baa0*/  IMAD R29, R53, R25, R42 ;  /* 0x00000019351d7224 */ /* 0x000fe200078e022a */
[----:B------:R-:W-:Y:S01]  /*1bab0*/  IADD3 R59, P0, PT, R59, R58, RZ ;  /* 0x0000003a3b3b7210 */ /* 0x000fe20007f1e0ff */
[----:B------:R-:W-:Y:S01]  /*1bac0*/  IMAD.WIDE.U32 R40, P6, R36, R27, R40 ;  /* 0x0000001b24287225 */ /* 0x000fe200078c0028 */
[----:B------:R-:W-:-:S03]  /*1bad0*/  IADD3.X R31, P1, P2, R38, RZ, RZ, P1, P2 ;  /* 0x000000ff261f7210 */ /* 0x000fc60000a244ff */
[----:B------:R-:W-:Y:S02]  /*1bae0*/  IMAD.IADD R11, R11, 0x1, R29 ;  /* 0x000000010b0b7824 */ /* 0x000fe400078e021d */
        /* <DEDUP_REMOVED lines=41> */
[----:B------:R-:W-:Y:S02]  /*1bd80*/  IADD3.X R28, P1, P2, R28, RZ, RZ, P2, P1 ;  /* 0x000000ff1c1c7210 */ /* 0x000fe400012224ff */
[----:B------:R-:W-:Y:S02]  /*1bd90*/  SEL R35, RZ, 0x1, P0 ;  /* 0x00000001ff237807 */ /* 0x000fe40000000000 */
[----:B------:R-:W-:Y:S01]  /*1bda0*/  IADD3 R36, P5, P4, R13, R12, R14 ;  /* 0x0000000c0d247210 */ /* 0x000fe20007cbe00e */
[----:B------:R-:W-:Y:S01]  /*1bdb0*/  IMAD.WIDE.U32 R14, R11, R18, RZ ;  /* 0x000000120b0e7225 */ /* 0x000fe200078e00ff */
[----:B------:R-:W-:Y:S02]  /*1bdc0*/  ISETP.GE.U32.AND.EX P3, PT, R61, R54, PT, P3 ;  /* 0x000000363d00720c */ /* 0x000fe40003f66130 */
[----:B------:R-:W-:Y:S01]  /*1bdd0*/  ISETP.GE.U32.AND P0, PT, R50, R59, PT ;  /* 0x0000003b3200720c */ /* 0x000fe20003f06070 */
[----:B------:R-:W-:Y:S01]  /*1bde0*/  IMAD.WIDE.U32 R12, R10, R18, RZ ;  /* 0x000000120a0c7225 */ /* 0x000fe200078e00ff */
[----:B------:R-:W-:-:S02]  /*1bdf0*/  IADD3.X R29, PT, PT, R29, RZ, RZ, P1, P2 ;  /* 0x000000ff1d1d7210 */ /* 0x000fc40000fe44ff */
[----:B------:R-:W-:Y:S02]  /*1be00*/  IADD3 R35, P6, P2, R35, R30, R34 ;  /* 0x0000001e23237210 */ /* 0x000fe40007ade022 */
[----:B------:R-:W-:Y:S01]  /*1be10*/  SEL R30, RZ, 0x1, P3 ;  /* 0x00000001ff1e7807 */ /* 0x000fe20001800000 */
[----:B------:R-:W-:Y:S01]  /*1be20*/  IMAD.WIDE.U32 R14, P3, R10, UR4, R14 ;  /* 0x000000040a0e7c25 */ /* 0x000fe2000f86000e */
[----:B------:R-:W-:Y:S02]  /*1be30*/  ISETP.GE.U32.AND.EX P0, PT, R52, R61, PT, P0 ;  /* 0x0000003d3400720c */ /* 0x000fe40003f06100 */
[----:B------:R-:W-:Y:S02]  /*1be40*/  IADD3.X R38, PT, PT, RZ, R17, RZ, P5, P4 ;  /* 0x00000011ff267210 */ /* 0x000fe40002fe84ff */
[----:B------:R-:W-:Y:S02]  /*1be50*/  IADD3 R17, P1, PT, R28, R31, RZ ;  /* 0x0000001f1c117210 */ /* 0x000fe40007f3e0ff */
[----:B------:R-:W-:-:S02]  /*1be60*/  IADD3 R31, P4, PT, R30, R36, RZ ;  /* 0x000000241e1f7210 */ /* 0x000fc40007f9e0ff */
[----:B------:R-:W-:Y:S02]  /*1be70*/  SEL R34, RZ, 0x1, P0 ;  /* 0x00000001ff227807 */ /* 0x000fe40000000000 */
[----:B------:R-:W-:Y:S01]  /*1be80*/  IADD3 R37, P5, PT, R13, R14, RZ ;  /* 0x0000000e0d257210 */ /* 0x000fe20007fbe0ff */
[----:B------:R-:W-:Y:S01]  /*1be90*/  IMAD.X R13, RZ, RZ, RZ, P3 ;  /* 0x000000ffff0d7224 */ /* 0x000fe200018e06ff */
[----:B------:R-:W-:Y:S01]  /*1bea0*/  IADD3 R45, P0, PT, R17, R12, RZ ;  /* 0x0000000c112d7210 */ /* 0x000fe20007f1e0ff */
[----:B------:R-:W-:Y:S01]  /*1beb0*/  IMAD.X R17, RZ, RZ, R38, P4 ;  /* 0x000000ffff117224 */ /* 0x000fe200020e0626 */
[----:B------:R-:W-:Y:S01]  /*1bec0*/  IADD3.X R14, P1, PT, R29, R42, RZ, P1, !PT ;  /* 0x0000002a1d0e7210 */ /* 0x000fe20000f3e4ff */
[----:B------:R-:W-:Y:S01]  /*1bed0*/  IMAD.WIDE.U32 R28, R11, R26, RZ ;  /* 0x0000001a0b1c7225 */ /* 0x000fe200078e00ff */
[----:B------:R-:W-:Y:S02]  /*1bee0*/  IADD3 R34, P4, PT, R34, R31, RZ ;  /* 0x0000001f22227210 */ /* 0x000fe40007f9e0ff */
[----:B------:R-:W-:Y:S01]  /*1bef0*/  ISETP.GE.U32.AND P3, PT, R31, R36, PT ;  /* 0x000000241f00720c */ /* 0x000fe20003f66070 */
[----:B------:R-:W-:Y:S01]  /*1bf00*/  IMAD.MOV.U32 R12, RZ, RZ, R15 ;  /* 0x000000ffff0c7224 */ /* 0x000fe200078e000f */
[----:B------:R-:W-:Y:S01]  /*1bf10*/  IADD3.X R42, P0, PT, R14, R37, RZ, P0, !PT ;  /* 0x000000250e2a7210 */ /* 0x000fe2000071e4ff */
[----:B------:R-:W-:Y:S01]  /*1bf20*/  IMAD.X R36, RZ, RZ, R17, P4 ;  /* 0x000000ffff247224 */ /* 0x000fe200020e0611 */
[----:B------:R-:W-:Y:S01]  /*1bf30*/  ISETP.GE.U32.AND.EX P3, PT, R17, R38, PT, P3 ;  /* 0x000000261100720c */ /* 0x000fe20003f66130 */
[----:B------:R-:W-:Y:S01]  /*1bf40*/  IMAD.WIDE.U32.X R12, R11, UR4, R12, P5 ;  /* 0x000000040b0c7c25 */ /* 0x000fe2000a8e040c */
[----:B------:R-:W-:-:S03]  /*1bf50*/  ISETP.GE.U32.AND P5, PT, R34, R31, PT ;  /* 0x0000001f2200720c */ /* 0x000fc60003fa6070 */
        /* <DEDUP_REMOVED lines=65> */
.L_x_322:
        /* <DEDUP_REMOVED lines=21> */
.L_x_323:
[----:B------:R-:W-:-:S04]  /*1c4c0*/  IMAD.WIDE.U32 R10, R32, R5, RZ ;  /* 0x00000005200a7225 */ /* 0x000fc800078e00ff */
[----:B------:R-:W-:-:S04]  /*1c4d0*/  IMAD.WIDE.U32 R12, R33, R3, RZ ;  /* 0x00000003210c7225 */ /* 0x000fc800078e00ff */
[----:B------:R-:W-:Y:S01]  /*1c4e0*/  IMAD.MOV.U32 R45, RZ, RZ, RZ ;  /* 0x000000ffff2d7224 */ /* 0x000fe200078e00ff */
[----:B------:R-:W-:Y:S01]  /*1c4f0*/  IADD3 R8, P4, PT, R12, R10, RZ ;  /* 0x0000000a0c087210 */ /* 0x000fe20007f9e0ff */
[----:B------:R-:W-:Y:S02]  /*1c500*/  IMAD.MOV.U32 R43, RZ, RZ, RZ ;  /* 0x000000ffff2b7224 */ /* 0x000fe400078e00ff */
[----:B------:R-:W-:Y:S02]  /*1c510*/  IMAD.IADD R53, R45, 0x1, R11 ;  /* 0x000000012d357824 */ /* 0x000fe400078e020b */
[----:B------:R-:W-:-:S04]  /*1c520*/  IMAD.WIDE.U32 R10, R19, R3, RZ ;  /* 0x00000003130a7225 */ /* 0x000fc800078e00ff */
[----:B------:R-:W-:Y:S02]  /*1c530*/  IMAD.MOV.U32 R51, RZ, RZ, RZ ;  /* 0x000000ffff337224 */ /* 0x000fe400078e00ff */
        /* <DEDUP_REMOVED lines=23> */
[----:B------:R-:W-:Y:S02]  /*1c6b0*/  IMAD.MOV.U32 R11, RZ, RZ, RZ ;  /* 0x000000ffff0b7224 */ /* 0x000fe400078e00ff */
[----:B------:R-:W-:Y:S01]  /*1c6c0*/  IMAD.WIDE.U32 R28, R16, R5, RZ ;  /* 0x00000005101c7225 */ /* 0x000fe200078e00ff */
[----:B------:R-:W-:-:S03]  /*1c6d0*/  IADD3.X R57, PT, PT, RZ, R57, RZ, P1, P3 ;  /* 0x00000039ff397210 */ /* 0x000fc60000fe64ff */
[----:B------:R-:W-:-:S04]  /*1c6e0*/  IMAD.WIDE.U32 R64, R32, R2, RZ ;  /* 0x0000000220407225 */ /* 0x000fc800078e00ff */
[----:B------:R-:W-:Y:S01]  /*1c6f0*/  IMAD.MOV.U32 R73, RZ, RZ, RZ ;  /* 0x000000ffff497224 */ /* 0x000fe200078e00ff */
[----:B------:R-:W-:Y:S01]  /*1c700*/  IADD3 R30, P1, P3, R64, R53, R28 ;  /* 0x00000035401e7210 */ /* 0x000fe20007b3e01c */
[----:B------:R-:W-:-:S04]  /*1c710*/  IMAD.WIDE.U32 R46, R33, R5, RZ ;  /* 0x00000005212e7225 */ /* 0x000fc800078e00ff */
[----:B------:R-:W-:Y:S01]  /*1c720*/  IMAD.IADD R66, R11, 0x1, R29 ;  /* 0x000000010b427824 */ /* 0x000fe200078e021d */
[----:B------:R-:W-:Y:S01]  /*1c730*/  IADD3.X R29, PT, PT, RZ, RZ, RZ, P5, P6 ;  /* 0x000000ffff1d7210 */ /* 0x000fe20002fec4ff */
[----:B------:R-:W-:Y:S02]  /*1c740*/  IMAD.MOV.U32 R67, RZ, RZ, RZ ;  /* 0x000000ffff437224 */ /* 0x000fe400078e00ff */
[----:B------:R-:W-:Y:S02]  /*1c750*/  IMAD.MOV.U32 R59, RZ, RZ, RZ ;  /* 0x000000ffff3b7224 */ /* 0x000fe400078e00ff */
[----:B------:R-:W-:Y:S02]  /*1c760*/  IMAD.IADD R58, R15, 0x1, R63 ;  /* 0x000000010f3a7824 */ /* 0x000fe400078e023f */
[----:B------:R-:W-:Y:S02]  /*1c770*/  IMAD.IADD R54, R61, 0x1, R73 ;  /* 0x000000013d367824 */ /* 0x000fe400078e0249 */
[----:B------:R-:W-:-:S02]  /*1c780*/  IMAD.IADD R15, R45, 0x1, R65 ;  /* 0x000000012d0f7824 */ /* 0x000fc400078e0241 */
[----:B------:R-:W-:-:S04]  /*1c790*/  IMAD.WIDE.U32 R60, R19, R5, RZ ;  /* 0x00000005133c7225 */ /* 0x000fc800078e00ff */
[----:B------:R-:W-:-:S04]  /*1c7a0*/  IMAD.WIDE.U32 R62, R33, R2, RZ ;  /* 0x00000002213e7225 */ /* 0x000fc800078e00ff */
[----:B------:R-:W-:Y:S01]  /*1c7b0*/  IMAD.IADD R13, R51, 0x1, R47 ;  /* 0x00000001330d7824 */ /* 0x000fe200078e022f */
[----:B------:R-:W-:Y:S01]  /*1c7c0*/  IADD3.X R47, PT, PT, RZ, RZ, RZ, P0, P2 ;  /* 0x000000ffff2f7210 */ /* 0x000fe200007e44ff */
[----:B------:R-:W-:-:S03]  /*1c7d0*/  IMAD.WIDE.U32 R64, R2, R16, R66 ;  /* 0x0000001002407225 */ /* 0x000fc600078e0042 */
[----:B------:R-:W-:Y:S01]  /*1c7e0*/  IADD3 R62, P0, P2, R62, R13, R60 ;  /* 0x0000000d3e3e7210 */ /* 0x000fe20007a1e03c */
[----:B------:R-:W-:Y:S01]  /*1c7f0*/  IMAD.IADD R52, R55, 0x1, R59 ;  /* 0x0000000137347824 */ /* 0x000fe200078e023b */
[----:B------:R-:W-:Y:S01]  /*1c800*/  IADD3 R40, P5, P6, R40, R64, R15 ;  /* 0x0000004028287210 */ /* 0x000fe20007ebe00f */
[----:B------:R-:W-:Y:S02]  /*1c810*/  IMAD.MOV.U32 R53, RZ, RZ, RZ ;  /* 0x000000ffff357224 */ /* 0x000fe400078e00ff */
[----:B------:R-:W-:Y:S01]  /*1c820*/  IMAD.X R30, R30, 0x1, R71, P4 ;  /* 0x000000011e1e7824 */ /* 0x000fe200020e0647 */
[----:B------:R-:W-:Y:S01]  /*1c830*/  ISETP.GE.U32.AND P4, PT, R8, R12, PT ;  /* 0x0000000c0800720c */ /* 0x000fe20003f86070 */
[----:B------:R-:W-:Y:S02]  /*1c840*/  IMAD.IADD R44, R11, 0x1, R65 ;  /* 0x000000010b2c7824 */ /* 0x000fe400078e0241 */
[----:B------:R-:W-:Y:S01]  /*1c850*/  IMAD.MOV.U32 R55, RZ, RZ, RZ ;  /* 0x000000ffff377224 */ /* 0x000fe200078e00ff */
[----:B------:R-:W-:Y:S01]  /*1c860*/  ISETP.GE.U32.AND.EX P4, PT, R30, R71, PT, P4 ;  /* 0x000000471e00720c */ /* 0x000fe20003f86140 */
[----:B------:R-:W-:Y:S01]  /*1c870*/  IMAD.WIDE.U32 R52, R0, R49, R52 ;  /* 0x0000003100347225 */ /* 0x000fe200078e0034 */
[----:B------:R-:W-:-:S03]  /*1c880*/  IADD3.X R44, PT, PT, R57, R44, RZ, P5, P6 ;  /* 0x0000002c392c7210 */ /* 0x000fc60002fec4ff */
[----:B------:R-:W-:Y:S01]  /*1c890*/  IMAD.WIDE.U32 R12, R49, R5, RZ ;  /* 0x00000005310c7225 */ /* 0x000fe200078e00ff */
[----:B------:R-:W-:Y:S02]  /*1c8a0*/  IADD3 R65, P5, P6, R47, R52, R68 ;  /* 0x000000342f417210 */ /* 0x000fe40007ebe044 */
[----:B------:R-:W-:Y:S01]  /*1c8b0*/  SEL R47, RZ, 0x1, P4 ;  /* 0x00000001ff2f7807 */ /* 0x000fe20002000000 */
[----:B------:R-:W-:-:S04]  /*1c8c0*/  IMAD.WIDE.U32 R54, R0, R56, R54 ;  /* 0x0000003800367225 */ /* 0x000fc800078e0036 */
[C---:B------:R-:W-:Y:S02]  /*1c8d0*/  IMAD.IADD R67, R59.reuse, 0x1, R53 ;  /* 0x000000013b437824 */ /* 0x040fe400078e0235 */
[----:B------:R-:W-:Y:S02]  /*1c8e0*/  IMAD.IADD R56, R59, 0x1, R13 ;  /* 0x000000013b387824 */ /* 0x000fe400078e020d */
[----:B------:R-:W-:Y:S01]  /*1c8f0*/  IMAD.MOV.U32 R57, RZ, RZ, RZ ;  /* 0x000000ffff397224 */ /* 0x000fe200078e00ff */
[----:B------:R-:W-:Y:S01]  /*1c900*/  IADD3.X R67, PT, PT, RZ, R67, RZ, P5, P6 ;  /* 0x00000043ff437210 */ /* 0x000fe20002fec4ff */
[----:B------:R-:W-:Y:S01]  /*1c910*/  IMAD.IADD R28, R43, 0x1, R61 ;  /* 0x000000012b1c7824 */ /* 0x000fe200078e023d */
[----:B------:R-:W-:Y:S01]  /*1c920*/  IADD3 R58, P4, P5, R29, R54, R58 ;  /* 0x000000361d3a7210 */ /* 0x000fe20007d9e03a */
[----:B------:R-:W-:-:S04]  /*1c930*/  IMAD.WIDE.U32 R60, R32, R3, RZ ;  /* 0x00000003203c7225 */ /* 0x000fc800078e00ff */
[----:B------:R-:W-:Y:S01]  /*1c940*/  IMAD.WIDE.U32 R56, R2, R49, R56 ;  /* 0x0000003102387225 */ /* 0x000fe200078e0038 */
[----:B------:R-:W-:-:S03]  /*1c950*/  IADD3 R49, P6, PT, R47, R14, RZ ;  /* 0x0000000e2f317210 */ /* 0x000fc60007fde0ff */
[----:B------:R-:W-:Y:S02]  /*1c960*/  IMAD.IADD R64, R73, 0x1, R55 ;  /* 0x0000000149407824 */ /* 0x000fe400078e0237 */
[----:B------:R-:W-:-:S03]  /*1c970*/  IMAD.WIDE.U32 R54, R16, R3, RZ ;  /* 0x0000000310367225 */ /* 0x000fc600078e00ff */
[----:B------:R-:W-:Y:S01]  /*1c980*/  IADD3.X R64, PT, PT, RZ, R64, RZ, P4, P5 ;  /* 0x00000040ff407210 */ /* 0x000fe200027ea4ff */
[----:B------:R-:W-:-:S04]  /*1c990*/  IMAD.WIDE.U32 R52, R32, R0, RZ ;  /* 0x0000000020347225 */ /* 0x000fc800078e00ff */
[----:B------:R-:W-:Y:S02]  /*1c9a0*/  IMAD.IADD R71, R61, 0x1, R45 ;  /* 0x000000013d477824 */ /* 0x000fe400078e022d */
[----:B------:R-:W-:Y:S01]  /*1c9b0*/  IMAD.IADD R69, R51, 0x1, R63 ;  /* 0x0000000133457824 */ /* 0x000fe200078e023f */
[----:B------:R-:W-:Y:S01]  /*1c9c0*/  IADD3.X R63, PT, PT, RZ, RZ, RZ, P0, P2 ;  /* 0x000000ffff3f7210 */ /* 0x000fe200007e44ff */
[----:B------:R-:W-:Y:S01]  /*1c9d0*/  IMAD.X R61, RZ, RZ, R50, P6 ;  /* 0x000000ffff3d7224 */ /* 0x000fe200030e0632 */
[----:B------:R-:W-:Y:S01]  /*1c9e0*/  ISETP.GT.U32.AND P0, PT, R14, R49, PT ;  /* 0x000000310e00720c */ /* 0x000fe20003f04070 */
[----:B------:R-:W-:Y:S01]  /*1c9f0*/  IMAD.MOV.U32 R29, RZ, RZ, RZ ;  /* 0x000000ffff1d7224 */ /* 0x000fe200078e00ff */
[----:B------:R-:W-:Y:S02]  /*1ca00*/  IADD3 R71, P5, P4, R52, R71, R54 ;  /* 0x0000004734477210 */ /* 0x000fe40007cbe036 */
[----:B------:R-:W-:Y:S01]  /*1ca10*/  IADD3 R15, P2, PT, R49, R46, RZ ;  /* 0x0000002e310f7210 */ /* 0x000fe20007f5e0ff */
[----:B------:R-:W-:Y:S01]  /*1ca20*/  IMAD.WIDE.U32 R28, R2, R19, R28 ;  /* 0x00000013021c7225 */ /* 0x000fe200078e001c */
[----:B------:R-:W-:-:S03]  /*1ca30*/  ISETP.GT.U32.AND.EX P0, PT, R50, R61, PT, P0 ;  /* 0x0000003d3200720c */ /* 0x000fc60003f04100 */
[----:B------:R-:W-:Y:S01]  /*1ca40*/  IMAD R54, R71, R24, RZ ;  /* 0x0000001847367224 */ /* 0x000fe200078e02ff */
[----:B------:R-:W-:Y:S01]  /*1ca50*/  SEL R14, R14, R49, P0 ;  /* 0x000000310e0e7207 */ /* 0x000fe20000000000 */
[----:B------:R-:W-:Y:S01]  /*1ca60*/  IMAD.X R13, R61, 0x1, R62, P2 ;  /* 0x000000013d0d7824 */ /* 0x000fe200010e063e */
[----:B------:R-:W-:Y:S01]  /*1ca70*/  IADD3 R52, P2, P6, R65, R28, R69 ;  /* 0x0000001c41347210 */ /* 0x000fe20007e5e045 */
[----:B------:R-:W-:Y:S01]  /*1ca80*/  IMAD.WIDE.U32 R2, R48, R2, RZ ;  /* 0x0000000230027225 */ /* 0x000fe200078e00ff */
[----:B------:R-:W-:Y:S02]  /*1ca90*/  SEL R50, R50, R61, P0 ;  /* 0x0000003d32327207 */ /* 0x000fe40000000000 */
[----:B------:R-:W-:Y:S01]  /*1caa0*/  ISETP.GT.U32.AND P0, PT, R14, R15, PT ;  /* 0x0000000f0e00720c */ /* 0x000fe20003f04070 */
[----:B------:R-:W-:Y:S02]  /*1cab0*/  IMAD.IADD R46, R43, 0x1, R29 ;  /* 0x000000012b2e7824 */ /* 0x000fe400078e021d */
[----:B------:R-:W-:Y:S01]  /*1cac0*/  IMAD.WIDE.U32 R28, R60, R24, RZ ;  /* 0x000000183c1c7225 */ /* 0x000fe200078e00ff */
[----:B------:R-:W-:-:S02]  /*1cad0*/  ISETP.GT.U32.AND.EX P0, PT, R50, R13, PT, P0 ;  /* 0x0000000d3200720c */ /* 0x000fc40003f04100 */
[----:B------:R-:W-:Y:S01]  /*1cae0*/  IADD3.X R14, PT, PT, R67, R46, RZ, P2, P6 ;  /* 0x0000002e430e7210 */ /* 0x000fe200017ec4ff */
        /* <DEDUP_REMOVED lines=21> */
[----:B------:R-:W-:Y:S01]  /*1cc40*/  IMAD.IADD R29, R45, 0x1, R59 ;  /* 0x000000012d1d7824 */ /* 0x000fe200078e023b */
[----:B------:R-:W-:Y:S01]  /*1cc50*/  IADD3.X R59, PT, PT, RZ, RZ, RZ, P5, P4 ;  /* 0x000000ffff3b7210 */ /* 0x000fe20002fe84ff */
        /* <DEDUP_REMOVED lines=17> */
[----:B------:R-:W-:Y:S01]  /*1cd70*/  IMAD.WIDE.U32 R54, R48, R5, RZ ;  /* 0x0000000530367225 */ /* 0x000fe200078e00ff */
[----:B------:R-:W-:-:S03]  /*1cd80*/  IADD3.X R79, P0, PT, R79, R8, RZ, P0, !PT ;  /* 0x000000084f4f7210 */ /* 0x000fc6000071e4ff */
[----:B------:R-:W-:-:S04]  /*1cd90*/  IMAD.WIDE.U32.X R62, R73, R21, R60, P6 ;  /* 0x00000015493e7225 */ /* 0x000fc800030e043c */
[----:B------:R-:W-:Y:S01]  /*1cda0*/  IMAD.WIDE.U32 R60, R32, R7, RZ ;  /* 0x00000007203c7225 */ /* 0x000fe200078e00ff */
[----:B------:R-:W-:-:S03]  /*1cdb0*/  IADD3.X R8, P0, P6, R62, RZ, RZ, P0, P2 ;  /* 0x000000ff3e087210 */ /* 0x000fc600006044ff */
[----:B------:R-:W-:Y:S01]  /*1cdc0*/  IMAD.IADD R5, R31, 0x1, R55 ;  /* 0x000000011f057824 */ /* 0x000fe200078e0237 */
[----:B------:R-:W-:Y:S01]  /*1cdd0*/  IADD3 R60, P5, PT, R15, R60, RZ ;  /* 0x0000003c0f3c7210 */ /* 0x000fe20007fbe0ff */
[----:B------:R-:W-:Y:S01]  /*1cde0*/  IMAD.IADD R29, R45, 0x1, R61 ;  /* 0x000000012d1d7824 */ /* 0x000fe200078e023d */
[----:B------:R-:W-:Y:S01]  /*1cdf0*/  IADD3.X R62, PT, PT, R63, RZ, RZ, P0, P6 ;  /* 0x000000ff3f3e7210 */ /* 0x000fe200007ec4ff */
[-C--:B------:R-:W-:Y:S01]  /*1ce00*/  IMAD.WIDE.U32 R30, R73, R18.reuse, RZ ;  /* 0x00000012491e7225 */ /* 0x080fe200078e00ff */
[----:B------:R-:W-:Y:S02]  /*1ce10*/  IADD3 R64, P2, P4, R2, R5, R12 ;  /* 0x0000000502407210 */ /* 0x000fe40007c5e00c */
[----:B------:R-:W-:Y:S01]  /*1ce20*/  IADD3.X R5, PT, PT, RZ, RZ, RZ, P1, P3 ;  /* 0x000000ffff057210 */ /* 0x000fe20000fe64ff */
[----:B------:R-:W-:Y:S01]  /*1ce30*/  IMAD.WIDE.U32 R66, R28, R18, RZ ;  /* 0x000000121c427225 */ /* 0x000fe200078e00ff */
[----:B------:R-:W-:Y:S02]  /*1ce40*/  IADD3 R2, P1, P3, R58, R29, R56 ;  /* 0x0000001d3a027210 */ /* 0x000fe40007b3e038 */
[----:B------:R-:W-:Y:S01]  /*1ce50*/  ISETP.GE.U32.AND P0, PT, R60, R15, PT ;  /* 0x0000000f3c00720c */ /* 0x000fe20003f06070 */
[----:B------:R-:W-:-:S04]  /*1ce60*/  IMAD.WIDE.U32 R30, P6, R28, UR4, R30 ;  /* 0x000000041c1e7c25 */ /* 0x000fc8000f8c001e */
[----:B------:R-:W-:Y:S01]  /*1ce70*/  IMAD.IADD R65, R45, 0x1, R53 ;  /* 0x000000012d417824 */ /* 0x000fe200078e0235 */
[----:B------:R-:W-:Y:S01]  /*1ce80*/  IADD3.X R53, PT, PT, RZ, RZ, RZ, P2, P4 ;  /* 0x000000ffff357210 */ /* 0x000fe200017e84ff */
[----:B------:R-:W-:Y:S01]  /*1ce90*/  IMAD.X R2, R2, 0x1, R13, P5 ;  /* 0x0000000102027824 */ /* 0x000fe200028e060d */
[----:B------:R-:W-:Y:S01]  /*1cea0*/  IADD3 R15, P2, PT, R8, R60, RZ ;  /* 0x0000003c080f7210 */ /* 0x000fe20007f5e0ff */
[----:B------:R-:W-:Y:S01]  /*1ceb0*/  IMAD.X R57, RZ, RZ, RZ, P6 ;  /* 0x000000ffff397224 */ /* 0x000fe200030e06ff */
[----:B------:R-:W-:Y:S01]  /*1cec0*/  IADD3 R29, P6, PT, R67, R30, RZ ;  /* 0x0000001e431d7210 */ /* 0x000fe20007fde0ff */
[----:B------:R-:W-:Y:S01]  /*1ced0*/  IMAD.MOV.U32 R56, RZ, RZ, R31 ;  /* 0x000000ffff387224 */ /* 0x000fe200078e001f */
[----:B------:R-:W-:Y:S01]  /*1cee0*/  IADD3 R66, P5, PT, R15, R66, RZ ;  /* 0x000000420f427210 */ /* 0x000fe20007fbe0ff */
[----:B------:R-:W-:Y:S01]  /*1cef0*/  IMAD.MOV.U32 R15, RZ, RZ, RZ ;  /* 0x000000ffff0f7224 */ /* 0x000fe200078e00ff */
[----:B------:R-:W-:Y:S01]  /*1cf00*/  IADD3.X R62, P2, PT, R62, R2, RZ, P2, !PT ;  /* 0x000000023e3e7210 */ /* 0x000fe2000175e4ff */
[----:B------:R-:W-:Y:S01]  /*1cf10*/  IMAD.WIDE.U32 R30, R77, R24, RZ ;  /* 0x000000184d1e7225 */ /* 0x000fe200078e00ff */
[----:B------:R-:W-:-:S02]  /*1cf20*/  ISETP.GE.U32.AND.EX P0, PT, R2, R13, PT, P0 ;  /* 0x0000000d0200720c */ /* 0x000fc40003f06100 */
[----:B------:R-:W-:Y:S01]  /*1cf30*/  IADD3 R55, P4, PT, R3, R10, RZ ;  /* 0x0000000a03377210 */ /* 0x000fe20007f9e0ff */
[----:B------:R-:W-:Y:S01]  /*1cf40*/  IMAD.WIDE.U32.X R12, R73, UR4, R56, P6 ;  /* 0x00000004490c7c25 */ /* 0x000fe2000b0e0438 */
[----:B------:R-:W-:Y:S02]  /*1cf50*/  IADD3.X R62, P6, PT, R62, R29, RZ, P5, !PT ;  /* 0x0000001d3e3e7210 */ /* 0x000fe40002fde4ff */
[----:B------:R-:W-:Y:S01]  /*1cf60*/  SEL R57, RZ, 0x1, P0 ;  /* 0x00000001ff397807 */ /* 0x000fe20000000000 */
[----:B------:R-:W-:Y:S01]  /*1cf70*/  IMAD.WIDE.U32 R14, R0, R16, R14 ;  /* 0x00000010000e7225 */ /* 0x000fe200078e000e */
[----:B------:R-:W-:Y:S02]  /*1cf80*/  IADD3 R48, P5, PT, R55, R54, RZ ;  /* 0x0000003637307210 */ /* 0x000fe40007fbe0ff */
[----:B------:R-:W-:Y:S01]  /*1cf90*/  IADD3.X R68, P2, P6, R12, RZ, RZ, P6, P2 ;  /* 0x000000ff0c447210 */ /* 0x000fe200036444ff */
[----:B------:R-:W-:Y:S01]  /*1cfa0*/  IMAD.WIDE.U32 R2, R33, R7, RZ ;  /* 0x0000000721027225 */ /* 0x000fe200078e00ff */
[----:B------:R-:W-:-:S02]  /*1cfb0*/  IADD3 R63, P0, PT, R57, R48, RZ ;  /* 0x00000030393f7210 */ /* 0x000fc40007f1e0ff */
[----:B------:R-:W-:Y:S01]  /*1cfc0*/  IADD3.X R81, PT, PT, R13, RZ, RZ, P2, P6 ;  /* 0x000000ff0d517210 */ /* 0x000fe200017ec4ff */
[----:B------:R-:W-:Y:S01]  /*1cfd0*/  IMAD.IADD R60, R11, 0x1, R15 ;  /* 0x000000010b3c7824 */ /* 0x000fe200078e020f */
[----:B------:R-:W-:Y:S01]  /*1cfe0*/  IADD3.X R54, PT, PT, RZ, RZ, RZ, P1, P3 ;  /* 0x000000ffff367210 */ /* 0x000fe20000fe64ff */
[C---:B------:R-:W-:Y:S01]  /*1cff0*/  IMAD.WIDE.U32 R12, R32.reuse, R9, RZ ;  /* 0x00000009200c7225 */ /* 0x040fe200078e00ff */
[----:B------:R-:W-:Y:S02]  /*1d000*/  IADD3 R56, P3, P6, R59, R14, R65 ;  /* 0x0000000e3b387210 */ /* 0x000fe40007e7e041 */
[----:B------:R-:W-:Y:S01]  /*1d010*/  IADD3 R0, P2, PT, R63, R2, RZ ;  /* 0x000000023f007210 */ /* 0x000fe20007f5e0ff */
[----:B------:R-:W-:Y:S01]  /*1d020*/  IMAD.WIDE.U32 R14, R32, R6, RZ ;  /* 0x00000006200e7225 */ /* 0x000fe200078e00ff */
[----:B------:R-:W-:Y:S02]  /*1d030*/  IADD3.X R60, PT, PT, RZ, R60, RZ, P3, P6 ;  /* 0x0000003cff3c7210 */ /* 0x000fe40001fec4ff */
[----:B------:R-:W-:Y:S01]  /*1d040*/  IADD3 R61, P1, PT, R0, R12, RZ ;  /* 0x0000000c003d7210 */ /* 0x000fe20007f3e0ff */
[----:B------:R-:W-:-:S02]  /*1d050*/  IMAD R32, R79, R24, RZ ;  /* 0x000000184f207224 */ /* 0x000fc400078e02ff */
[----:B------:R-:W-:Y:S02]  /*1d060*/  IMAD.IADD R67, R51, 0x1, R3 ;  /* 0x0000000133437824 */ /* 0x000fe400078e0203 */
[----:B------:R-:W-:Y:S02]  /*1d070*/  IMAD R75, R77, R25, R32 ;  /* 0x000000194d4b7224 */ /* 0x000fe400078e0220 */
[----:B------:R-:W-:Y:S02]  /*1d080*/  IMAD.IADD R29, R45, 0x1, R13 ;  /* 0x000000012d1d7824 */ /* 0x000fe400078e020d */
[----:B------:R-:W-:Y:S02]  /*1d090*/  IMAD.X R69, RZ, RZ, R42, P4 ;  /* 0x000000ffff457224 */ /* 0x000fe400020e062a */
[----:B------:R-:W-:-:S04]  /*1d0a0*/  IMAD.WIDE.U32 R2, R33, R4, RZ ;  /* 0x0000000421027225 */ /* 0x000fc800078e00ff */
[----:B------:R-:W-:-:S04]  /*1d0b0*/  IMAD.WIDE.U32 R12, R19, R7, RZ ;  /* 0x00000007130c7225 */ /* 0x000fc800078e00ff */
[----:B------:R-:W-:Y:S01]  /*1d0c0*/  IMAD.WIDE.U32 R8, R16, R9, RZ ;  /* 0x0000000910087225 */ /* 0x000fe200078e00ff */
[----:B------:R-:W-:-:S03]  /*1d0d0*/  IADD3 R67, P6, P4, R2, R67, R12 ;  /* 0x0000004302437210 */ /* 0x000fc60007cde00c */
[----:B------:R-:W-:Y:S02]  /*1d0e0*/  IMAD.IADD R75, R31, 0x1, R75 ;  /* 0x000000011f4b7824 */ /* 0x000fe400078e024b */
[----:B------:R-:W-:Y:S01]  /*1d0f0*/  IMAD.X R7, R69, 0x1, R64, P5 ;  /* 0x0000000145077824 */ /* 0x000fe200028e0640 */
[----:B------:R-:W-:Y:S01]  /*1d100*/  IADD3 R2, P3, P5, R14, R29, R8 ;  /* 0x0000001d0e027210 */ /* 0x000fe20007d7e008 */
[----:B------:R-:W-:-:S04]  /*1d110*/  IMAD.WIDE.U32 R58, R73, R26, RZ ;  /* 0x0000001a493a7225 */ /* 0x000fc800078e00ff */
[----:B------:R-:W-:-:S04]  /*1d120*/  IMAD.WIDE.U32 R32, R75, R22, RZ ;  /* 0x000000164b207225 */ /* 0x000fc800078e00ff */
[----:B------:R-:W-:Y:S02]  /*1d130*/  IMAD.X R8, RZ, RZ, R7, P0 ;  /* 0x000000ffff087224 */ /* 0x000fe400000e0607 */
[----:B------:R-:W-:-:S04]  /*1d140*/  IMAD.WIDE.U32 R58, P0, R28, R27, R58 ;  /* 0x0000001b1c3a7225 */ /* 0x000fc8000780003a */
[----:B------:R-:W-:-:S04]  /*1d150*/  IMAD.WIDE.U32 R64, R28, R26, RZ ;  /* 0x0000001a1c407225 */ /* 0x000fc800078e00ff */
[----:B------:R-:W-:Y:S02]  /*1d160*/  IMAD.X R67, R8, 0x1, R67, P2 ;  /* 0x0000000108437824 */ /* 0x000fe400010e0643 */
[----:B------:R-:W-:-:S04]  /*1d170*/  IMAD.WIDE.U32 R32, P2, R30, R23, R32 ;  /* 0x000000171e207225 */ /* 0x000fc80007840020 */
[----:B------:R-:W-:-:S04]  /*1d180*/  IMAD.WIDE.U32 R28, R30, R22, RZ ;  /* 0x000000161e1c7225 */ /* 0x000fc800078e00ff */
[----:B------:R-:W-:Y:S01]  /*1d190*/  IMAD.X R71, RZ, RZ, RZ, P0 ;  /* 0x000000ffff477224 */ /* 0x000fe200000e06ff */
[----:B------:R-:W-:Y:S01]  /*1d1a0*/  IADD3 R12, P0, PT, R65, R58, RZ ;  /* 0x0000003a410c7210 */ /* 0x000fe20007f1e0ff */
[----:B------:R-:W-:Y:S02]  /*1d1b0*/  IMAD.MOV.U32 R70, RZ, RZ, R59 ;  /* 0x000000ffff467224 */ /* 0x000fe400078e003b */
[----:B------:R-:W-:Y:S01]  /*1d1c0*/  IMAD.X R2, R2, 0x1, R67, P1 ;  /* 0x0000000102027824 */ /* 0x000fe200008e0643 */
[----:B------:R-:W-:Y:S01]  /*1d1d0*/  IADD3 R31, P1, PT, R68, R61, RZ ;  /* 0x0000003d441f7210 */ /* 0x000fe20007f3e0ff */
[----:B------:R-:W-:Y:S01]  /*1d1e0*/  IMAD.X R59, RZ, RZ, RZ, P2 ;  /* 0x000000ffff3b7224 */ /* 0x000fe200010e06ff */
        /* <DEDUP_REMOVED lines=27> */
[----:B------:R-:W-:Y:S01]  /*1d3a0*/  IMAD R12, R83, R24, RZ ;  /* 0x00000018530c7224 */ /* 0x000fe200078e02ff */
[----:B------:R-:W-:Y:S01]  /*1d3b0*/  IADD3.X R62, PT, PT, R59, RZ, RZ, P0, P1 ;  /* 0x000000ff3b3e7210 */ /* 0x000fe200007e24ff */
[----:B------:R-:W-:Y:S01]  /*1d3c0*/  IMAD.WIDE.U32 R32, P2, R30, UR4, R32 ;  /* 0x000000041e207c25 */ /* 0x000fe2000f840020 */
[----:B------:R-:W-:-:S03]  /*1d3d0*/  IADD3 R31, P1, PT, R31, R64, RZ ;  /* 0x000000401f1f7210 */ /* 0x000fc60007f3e0ff */
[----:B------:R-:W-:Y:S01]  /*1d3e0*/  IMAD.X R65, RZ, RZ, RZ, P2 ;  /* 0x000000ffff417224 */ /* 0x000fe200010e06ff */
[----:B------:R-:W-:Y:S01]  /*1d3f0*/  IADD3 R71, P2, PT, R29, R32, RZ ;  /* 0x000000201d477210 */ /* 0x000fe20007f5e0ff */
[----:B------:R-:W-:Y:S01]  /*1d400*/  IMAD.MOV.U32 R64, RZ, RZ, R33 ;  /* 0x000000ffff407224 */ /* 0x000fe200078e0021 */
[----:B------:R-:W-:Y:S01]  /*1d410*/  IADD3 R14, P0, PT, R31, R28, RZ ;  /* 0x0000001c1f0e7210 */ /* 0x000fe20007f1e0ff */
[----:B------:R-:W-:Y:S01]  /*1d420*/  IMAD.WIDE.U32 R58, R75, R26, RZ ;  /* 0x0000001a4b3a7225 */ /* 0x000fe200078e00ff */
[----:B------:R-:W-:-:S03]  /*1d430*/  IADD3.X R62, P1, PT, R62, R73, RZ, P1, !PT ;  /* 0x000000493e3e7210 */ /* 0x000fc60000f3e4ff */
[----:B------:R-:W-:Y:S01]  /*1d440*/  IMAD.WIDE.U32 R28, R79, R24, RZ ;  /* 0x000000184f1c7225 */ /* 0x000fe200078e00ff */
[----:B------:R-:W-:-:S03]  /*1d450*/  IADD3.X R62, P0, PT, R62, R71, RZ, P0, !PT ;  /* 0x000000473e3e7210 */ /* 0x000fc6000071e4ff */
[----:B------:R-:W-:Y:S02]  /*1d460*/  IMAD R31, R79, R25, R12 ;  /* 0x000000194f1f7224 */ /* 0x000fe400078e020c */
[----:B------:R-:W-:-:S04]  /*1d470*/  IMAD.WIDE.U32.X R32, R75, UR4, R64, P2 ;  /* 0x000000044b207c25 */ /* 0x000fc800090e0440 */
[----:B------:R-:W-:Y:S01]  /*1d480*/  IMAD.IADD R29, R29, 0x1, R31 ;  /* 0x000000011d1d7824 */ /* 0x000fe200078e021f */
[----:B------:R-:W-:Y:S01]  /*1d490*/  IADD3.X R12, P0, P1, R32, RZ, RZ, P0, P1 ;  /* 0x000000ff200c7210 */ /* 0x000fe200001024ff */
[----:B------:R-:W-:-:S03]  /*1d4a0*/  IMAD.WIDE.U32 R58, P2, R30, R27, R58 ;  /* 0x0000001b1e3a7225 */ /* 0x000fc6000784003a */
[----:B------:R-:W-:Y:S01]  /*1d4b0*/  IADD3.X R68, PT, PT, R33, RZ, RZ, P0, P1 ;  /* 0x000000ff21447210 */ /* 0x000fe200007e24ff */
[----:B------:R-:W-:Y:S01]  /*1d4c0*/  IMAD.WIDE.U32 R30, R30, R26, RZ ;  /* 0x0000001a1e1e7225 */ /* 0x000fe200078e00ff */
[----:B------:R-:W-:-:S03]  /*1d4d0*/  IADD3 R77, P0, PT, R77, R56, RZ ;  /* 0x000000384d4d7210 */ /* 0x000fc60007f1e0ff */
[----:B------:R-:W-:Y:S01]  /*1d4e0*/  IMAD.WIDE.U32 R70, R29, R22, RZ ;  /* 0x000000161d467225 */ /* 0x000fe200078e00ff */
[----:B------:R-:W-:-:S03]  /*1d4f0*/  IADD3 R85, P1, PT, R31, R58, RZ ;  /* 0x0000003a1f557210 */ /* 0x000fc60007f3e0ff */
[----:B------:R-:W-:Y:S02]  /*1d500*/  IMAD.X R73, RZ, RZ, RZ, P2 ;  /* 0x000000ffff497224 */ /* 0x000fe400010e06ff */
[----:B------:R-:W-:Y:S02]  /*1d510*/  IMAD.MOV.U32 R72, RZ, RZ, R59 ;  /* 0x000000ffff487224 */ /* 0x000fe400078e003b */
[----:B------:R-:W-:-:S04]  /*1d520*/  IMAD.WIDE.U32 R32, R28, R22, RZ ;  /* 0x000000161c207225 */ /* 0x000fc800078e00ff */
[----:B------:R-:W-:-:S04]  /*1d530*/  IMAD.WIDE.U32 R70, P2, R28, R23, R70 ;  /* 0x000000171c467225 */ /* 0x000fc80007840046 */
[----:B------:R-:W-:-:S04]  /*1d540*/  IMAD.WIDE.U32 R64, R29, R20, RZ ;  /* 0x000000141d407225 */ /* 0x000fc800078e00ff */
[----:B------:R-:W-:-:S04]  /*1d550*/  IMAD.WIDE.U32.X R58, R75, R27, R72, P1 ;  /* 0x0000001b4b3a7225 */ /* 0x000fc800008e0448 */
        /* <DEDUP_REMOVED lines=10> */
[----:B------:R-:W-:Y:S01]  /*1d600*/  IADD3 RZ, P1, PT, R79, R32, RZ ;  /* 0x000000204fff7210 */ /* 0x000fe20007f3e0ff */
[----:B------:R-:W-:Y:S01]  /*1d610*/  IMAD.IADD R3, R51, 0x1, R3 ;  /* 0x0000000133037824 */ /* 0x000fe200078e0203 */
[----:B------:R-:W-:Y:S01]  /*1d620*/  IADD3.X R79, P2, PT, R12, R85, RZ, P2, !PT ;  /* 0x000000550c4f7210 */ /* 0x000fe2000175e4ff */
[----:B------:R-:W-:Y:S01]  /*1d630*/  IMAD.WIDE.U32 R32, R28, R20, RZ ;  /* 0x000000141c207225 */ /* 0x000fe200078e00ff */
[----:B------:R-:W-:Y:S02]  /*1d640*/  IADD3.X RZ, P1, PT, R83, R74, RZ, P1, !PT ;  /* 0x0000004a53ff7210 */ /* 0x000fe40000f3e4ff */
[----:B------:R-:W-:Y:S01]  /*1d650*/  IADD3.X R51, P0, P2, R58, RZ, RZ, P2, P0 ;  /* 0x000000ff3a337210 */ /* 0x000fe200012004ff */
[----:B------:R-:W-:Y:S01]  /*1d660*/  IMAD.IADD R12, R43, 0x1, R13 ;  /* 0x000000012b0c7824 */ /* 0x000fe200078e020d */
[----:B------:R-:W-:Y:S01]  /*1d670*/  IADD3.X R73, P1, PT, RZ, R70, RZ, P1, !PT ;  /* 0x00000046ff497210 */ /* 0x000fe20000f3e4ff */
[----:B------:R-:W-:Y:S01]  /*1d680*/  IMAD.MOV.U32 R30, RZ, RZ, R65 ;  /* 0x000000ffff1e7224 */ /* 0x000fe200078e0041 */
[----:B------:R-:W-:Y:S01]  /*1d690*/  IADD3.X R58, PT, PT, R59, RZ, RZ, P0, P2 ;  /* 0x000000ff3b3a7210 */ /* 0x000fe200007e44ff */
[----:B------:R-:W-:Y:S01]  /*1d6a0*/  IMAD.IADD R45, R45, 0x1, R15 ;  /* 0x000000012d2d7824 */ /* 0x000fe200078e020f */
[----:B------:R-:W-:Y:S01]  /*1d6b0*/  IADD3 R13, P0, PT, R73, R14, RZ ;  /* 0x0000000e490d7210 */ /* 0x000fe20007f1e0ff */
[----:B------:R-:W-:Y:S01]  /*1d6c0*/  IMAD.IADD R14, R11, 0x1, R9 ;  /* 0x000000010b0e7824 */ /* 0x000fe200078e0209 */
[----:B------:R-:W-:Y:S01]  /*1d6d0*/  IADD3 R64, P2, PT, R33, R64, RZ ;  /* 0x0000004021407210 */ /* 0x000fe20007f5e0ff */
[----:B------:R-:W-:Y:S01]  /*1d6e0*/  IMAD.X R9, RZ, RZ, R71, P1 ;  /* 0x000000ffff097224 */ /* 0x000fe200008e0647 */
[----:B------:R-:W-:Y:S01]  /*1d6f0*/  IADD3 R32, P1, PT, R13, R32, RZ ;  /* 0x000000200d207210 */ /* 0x000fe20007f3e0ff */
[----:B------:R-:W-:-:S02]  /*1d700*/  IMAD.MOV.U32 R13, RZ, RZ, RZ ;  /* 0x000000ffff0d7224 */ /* 0x000fc400078e00ff */
[----:B------:R-:W-:Y:S01]  /*1d710*/  IMAD.WIDE.U32.X R30, R29, R21, R30, P2 ;  /* 0x000000151d1e7225 */ /* 0x000fe200010e041e */
[----:B------:R-:W-:Y:S02]  /*1d720*/  IADD3.X R9, P0, PT, R9, R62, RZ, P0, !PT ;  /* 0x0000003e09097210 */ /* 0x000fe4000071e4ff */
[----:B------:R-:W-:Y:S01]  /*1d730*/  ISETP.GT.U32.AND P2, PT, R10, R55, PT ;  /* 0x000000370a00720c */ /* 0x000fe20003f44070 */
[----:B------:R-:W-:Y:S01]  /*1d740*/  IMAD.WIDE.U32 R12, R4, R19, R12 ;  /* 0x00000013040c7225 */ /* 0x000fe200078e000c */
[----:B------:R-:W-:Y:S02]  /*1d750*/  IADD3.X R9, P1, PT, R9, R64, RZ, P1, !PT ;  /* 0x0000004009097210 */ /* 0x000fe40000f3e4ff */
[----:B------:R-:W-:Y:S01]  /*1d760*/  ISETP.GT.U32.AND.EX P2, PT, R42, R69, PT, P2 ;  /* 0x000000452a00720c */ /* 0x000fe20003f44120 */
[----:B------:R-:W-:Y:S01]  /*1d770*/  IMAD.MOV.U32 R15, RZ, RZ, RZ ;  /* 0x000000ffff0f7224 */ /* 0x000fe200078e00ff */
[----:B------:R-:W-:Y:S01]  /*1d780*/  IADD3.X R19, P0, P1, R30, RZ, RZ, P1, P0 ;  /* 0x000000ff1e137210 */ /* 0x000fe200009004ff */
[----:B------:R-:W-:Y:S01]  /*1d790*/  IMAD.WIDE.U32 R64, R29, R18, RZ ;  /* 0x000000121d407225 */ /* 0x000fe200078e00ff */
[----:B------:R-:W-:-:S02]  /*1d7a0*/  SEL R55, R10, R55, P2 ;  /* 0x000000370a377207 */ /* 0x000fc40001000000 */
[----:B------:R-:W-:Y:S01]  /*1d7b0*/  SEL R10, R42, R69, P2 ;  /* 0x000000452a0a7207 */ /* 0x000fe20001000000 */
[----:B------:R-:W-:Y:S01]  /*1d7c0*/  IMAD.WIDE.U32 R14, R6, R16, R14 ;  /* 0x00000010060e7225 */ /* 0x000fe200078e000e */
[----:B------:R-:W-:Y:S02]  /*1d7d0*/  ISETP.GT.U32.AND P2, PT, R48, R63, PT ;  /* 0x0000003f3000720c */ /* 0x000fe40003f44070 */
[----:B------:R-:W-:Y:S01]  /*1d7e0*/  IADD3.X R4, PT, PT, R31, RZ, RZ, P0, P1 ;  /* 0x000000ff1f047210 */ /* 0x000fe200007e24ff */
[C---:B------:R-:W-:Y:S01]  /*1d7f0*/  IMAD.WIDE.U32 R30, R28.reuse, R18, RZ ;  /* 0x000000121c1e7225 */ /* 0x040fe200078e00ff */
[----:B------:R-:W-:Y:S02]  /*1d800*/  IADD3.X R6, PT, PT, RZ, RZ, RZ, P6, P4 ;  /* 0x000000ffff067210 */ /* 0x000fe400037e84ff */
[----:B------:R-:W-:Y:S01]  /*1d810*/  IADD3 R19, P1, PT, R19, R66, RZ ;  /* 0x0000004213137210 */ /* 0x000fe20007f3e0ff */
[----:B------:R-:W-:Y:S01]  /*1d820*/  IMAD.WIDE.U32 R64, P4, R28, UR4, R64 ;  /* 0x000000041c407c25 */ /* 0x000fe2000f880040 */
[----:B------:R-:W-:-:S02]  /*1d830*/  ISETP.GT.U32.AND.EX P2, PT, R7, R8, PT, P2 ;  /* 0x000000080700720c */ /* 0x000fc40003f44120 */
[----:B------:R-:W-:Y:S01]  /*1d840*/  ISETP.GE.U32.AND P0, PT, R77, R56, PT ;  /* 0x000000384d00720c */ /* 0x000fe20003f06070 */
[----:B------:R-:W-:Y:S01]  /*1d850*/  IMAD.X R69, RZ, RZ, RZ, P4 ;  /* 0x000000ffff457224 */ /* 0x000fe200020e06ff */
[----:B------:R-:W-:Y:S01]  /*1d860*/  IADD3 R31, P6, PT, R31, R64, RZ ;  /* 0x000000401f1f7210 */ /* 0x000fe20007fde0ff */
[----:B------:R-:W-:Y:S01]  /*1d870*/  IMAD.MOV.U32 R68, RZ, RZ, R65 ;  /* 0x000000ffff447224 */ /* 0x000fe200078e0041 */
[----:B------:R-:W-:Y:S01]  /*1d880*/  IADD3 R42, P4, PT, R19, R30, RZ ;  /* 0x0000001e132a7210 */ /* 0x000fe20007f9e0ff */
[----:B------:R-:W-:Y:S01]  /*1d890*/  IMAD R16, R9, R24, RZ ;  /* 0x0000001809107224 */ /* 0x000fe200078e02ff */
[----:B------:R-:W-:Y:S01]  /*1d8a0*/  IADD3.X R4, P1, PT, R4, R79, RZ, P1, !PT ;  /* 0x0000004f04047210 */ /* 0x000fe20000f3e4ff */
[----:B------:R-:W-:Y:S01]  /*1d8b0*/  IMAD.WIDE.U32 R64, R29, R26, RZ ;  /* 0x0000001a1d407225 */ /* 0x000fe200078e00ff */
[----:B------:R-:W-:Y:S02]  /*1d8c0*/  SEL R63, R48, R63, P2 ;  /* 0x0000003f303f7207 */ /* 0x000fe40001000000 */
[----:B------:R-:W-:-:S02]  /*1d8d0*/  SEL R8, R7, R8, P2 ;  /* 0x0000000807087207 */ /* 0x000fc40001000000 */
[----:B------:R-:W-:Y:S02]  /*1d8e0*/  ISETP.GT.U32.AND P2, PT, R55, R48, PT ;  /* 0x000000303700720c */ /* 0x000fe40003f44070 */
[----:B------:R-:W-:Y:S02]  /*1d8f0*/  ISETP.GE.U32.AND.EX P0, PT, R75, R60, PT, P0 ;  /* 0x0000003c4b00720c */ /* 0x000fe40003f06100 */
[----:B------:R-:W-:Y:S01]  /*1d900*/  IADD3.X R48, P4, PT, R4, R31, RZ, P4, !PT ;  /* 0x0000001f04307210 */ /* 0x000fe2000279e4ff */
[----:B------:R-:W-:Y:S01]  /*1d910*/  IMAD.WIDE.U32.X R30, R29, UR4, R68, P6 ;  /* 0x000000041d1e7c25 */ /* 0x000fe2000b0e0444 */
[----:B------:R-:W-:Y:S02]  /*1d920*/  SEL R55, RZ, 0x1, P0 ;  /* 0x00000001ff377807 */ /* 0x000fe40000000000 */
[----:B------:R-:W-:Y:S01]  /*1d930*/  IADD3 R56, P0, P6, R47, R40, R5 ;  /* 0x000000282f387210 */ /* 0x000fe20007e1e005 */
[----:B------:R-:W-:Y:S01]  /*1d940*/  IMAD.WIDE.U32 R4, R32, R24, RZ ;  /* 0x0000001820047225 */ /* 0x000fe200078e00ff */
[----:B------:R-:W-:-:S02]  /*1d950*/  ISETP.GT.U32.AND.EX P2, PT, R10, R7, PT, P2 ;  /* 0x000000070a00720c */ /* 0x000fc40003f44120 */
[----:B------:R-:W-:Y:S01]  /*1d960*/  IADD3.X R19, P1, P4, R30, RZ, RZ, P4, P1 ;  /* 0x000000ff1e137210 */ /* 0x000fe200024224ff */
[----:B------:R-:W-:Y:S01]  /*1d970*/  IMAD R7, R32, R25, R16 ;  /* 0x0000001920077224 */ /* 0x000fe200078e0210 */
[----:B------:R-:W-:Y:S01]  /*1d980*/  IADD3.X R60, PT, PT, RZ, R44, RZ, P0, P6 ;  /* 0x0000002cff3c7210 */ /* 0x000fe200007ec4ff */
[----:B------:R-:W-:Y:S01]  /*1d990*/  IMAD.IADD R16, R43, 0x1, R13 ;  /* 0x000000012b107824 */ /* 0x000fe200078e020d */
[----:B------:R-:W-:Y:S01]  /*1d9a0*/  IADD3 R55, P0, PT, R55, R56, RZ ;  /* 0x0000003837377210 */ /* 0x000fe20007f1e0ff */
[----:B------:R-:W-:Y:S01]  /*1d9b0*/  IMAD.IADD R5, R5, 0x1, R7 ;  /* 0x0000000105057824 */ /* 0x000fe200078e0207 */
[----:B------:R-:W-:Y:S01]  /*1d9c0*/  IADD3.X R33, PT, PT, R31, RZ, RZ, P1, P4 ;  /* 0x000000ff1f217210 */ /* 0x000fe20000fe84ff */
[C---:B------:R-:W-:Y:S01]  /*1d9d0*/  IMAD.WIDE.U32 R30, R28.reuse, R26, RZ ;  /* 0x0000001a1c1e7225 */ /* 0x040fe200078e00ff */
[----:B------:R-:W-:Y:S02]  /*1d9e0*/  SEL R10, RZ, 0x1, !P2 ;  /* 0x00000001ff0a7807 */ /* 0x000fe40005000000 */
[----:B------:R-:W-:Y:S01]  /*1d9f0*/  IADD3 R44, P1, PT, R51, R55, RZ ;  /* 0x00000037332c7210 */ /* 0x000fe20007f3e0ff */
[----:B------:R-:W-:-:S04]  /*1da00*/  IMAD.WIDE.U32 R64, P2, R28, R27, R64 ;  /* 0x0000001b1c407225 */ /* 0x000fc80007840040 */
[----:B------:R-:W-:Y:S01]  /*1da10*/  IMAD.X R7, RZ, RZ, R60, P0 ;  /* 0x000000ffff077224 */ /* 0x000fe200000e063c */
[----:B------:R-:W-:Y:S01]  /*1da20*/  IADD3 R53, P4, P0, R10, R46, R53 ;  /* 0x0000002e0a357210 */ /* 0x000fe2000789e035 */
[----:B------:R-:W-:Y:S01]  /*1da30*/  IMAD.X R47, RZ, RZ, RZ, P2 ;  /* 0x000000ffff2f7224 */ /* 0x000fe200010e06ff */
[----:B------:R-:W-:Y:S01]  /*1da40*/  IADD3 R10, P2, PT, R31, R64, RZ ;  /* 0x000000401f0a7210 */ /* 0x000fe20007f5e0ff */
[----:B------:R-:W-:Y:S01]  /*1da50*/  IMAD.WIDE.U32 R68, R5, R22, RZ ;  /* 0x0000001605447225 */ /* 0x000fe200078e00ff */
[----:B------:R-:W-:-:S03]  /*1da60*/  IADD3.X R49, PT, PT, RZ, R49, RZ, P4, P0 ;  /* 0x00000031ff317210 */ /* 0x000fc600027e04ff */
[----:B------:R-:W-:Y:S02]  /*1da70*/  IMAD.MOV.U32 R46, RZ, RZ, R65 ;  /* 0x000000ffff2e7224 */ /* 0x000fe400078e0041 */
[----:B------:R-:W-:Y:S01]  /*1da80*/  IMAD.X R58, R58, 0x1, R7, P1 ;  /* 0x000000013a3a7824 */ /* 0x000fe200008e0607 */
[----:B------:R-:W-:Y:S01]  /*1da90*/  IADD3 R19, P1, PT, R19, R44, RZ ;  /* 0x0000002c13137210 */ /* 0x000fe20007f3e0ff */
[----:B------:R-:W-:-:S03]  /*1daa0*/  IMAD.WIDE.U32.X R28, R29, R27, R46, P2 ;  /* 0x0000001b1d1c7225 */ /* 0x000fc600010e042e */
        /* <DEDUP_REMOVED lines=8> */
[----:B------:R-:W-:Y:S02]  /*1db30*/  IADD3 RZ, P0, PT, R32, R46, RZ ;  /* 0x0000002e20ff7210 */ /* 0x000fe40007f1e0ff */
[----:B------:R-:W-:Y:S01]  /*1db40*/  IADD3.X R10, P1, P2, R28, RZ, RZ, P2, P1 ;  /* 0x000000ff1c0a7210 */ /* 0x000fe200012224ff */
[----:B------:R-:W-:Y:S01]  /*1db50*/  IMAD.WIDE.U32.X R30, R5, R23, R30, P4 ;  /* 0x00000017051e7225 */ /* 0x000fe200020e041e */
[----:B------:R-:W-:Y:S02]  /*1db60*/  IADD3 R43, P4, P6, R53, R12, R3 ;  /* 0x0000000c352b7210 */ /* 0x000fe40007e9e003 */
[----:B------:R-:W-:Y:S01]  /*1db70*/  IADD3.X RZ, P0, PT, R9, R62, RZ, P0, !PT ;  /* 0x0000003e09ff7210 */ /* 0x000fe2000071e4ff */
[----:B------:R-:W-:Y:S01]  /*1db80*/  IMAD.WIDE.U32 R12, R5, R20, RZ ;  /* 0x00000014050c7225 */ /* 0x000fe200078e00ff */
[----:B------:R-:W-:-:S02]  /*1db90*/  IADD3.X R9, PT, PT, R49, R16, RZ, P4, P6 ;  /* 0x0000001031097210 */ /* 0x000fc400027ec4ff */
[----:B------:R-:W-:Y:S02]  /*1dba0*/  IADD3.X R19, P0, PT, RZ, R30, RZ, P0, !PT ;  /* 0x0000001eff137210 */ /* 0x000fe4000071e4ff */
[----:B------:R-:W-:Y:S01]  /*1dbb0*/  IADD3.X R16, PT, PT, R29, RZ, RZ, P1, P2 ;  /* 0x000000ff1d107210 */ /* 0x000fe20000fe44ff */
[C---:B------:R-:W-:Y:S01]  /*1dbc0*/  IMAD.WIDE.U32 R28, P1, R4.reuse, R21, R12 ;  /* 0x00000015041c7225 */ /* 0x040fe2000782000c */
[----:B------:R-:W-:Y:S02]  /*1dbd0*/  IADD3.X R32, PT, PT, RZ, RZ, RZ, P3, P5 ;  /* 0x000000ffff207210 */ /* 0x000fe40001fea4ff */
[----:B------:R-:W-:Y:S01]  /*1dbe0*/  IADD3 R57, P6, P4, R57, R50, R54 ;  /* 0x0000003239397210 */ /* 0x000fe20007cde036 */
[----:B------:R-:W-:Y:S01]  /*1dbf0*/  IMAD.WIDE.U32 R12, R4, R20, RZ ;  /* 0x00000014040c7225 */ /* 0x000fe200078e00ff */
[----:B------:R-:W-:Y:S02]  /*1dc00*/  ISETP.GT.U32.AND P2, PT, R63, R0, PT ;  /* 0x000000003f00720c */ /* 0x000fe40003f44070 */
[----:B------:R-:W-:Y:S01]  /*1dc10*/  IADD3.X R52, PT, PT, RZ, R52, RZ, P6, P4 ;  /* 0x00000034ff347210 */ /* 0x000fe200037e84ff */
        /* <DEDUP_REMOVED lines=9> */
[----:B------:R-:W-:Y:S01]  /*1dcb0*/  IADD3.X R42, P5, PT, R3, R28, RZ, P5, !PT ;  /* 0x0000001c032a7210 */ /* 0x000fe20002fbe4ff */
[----:B------:R-:W-:Y:S01]  /*1dcc0*/  IMAD.WIDE.U32 R28, R5, R18, RZ ;  /* 0x00000012051c7225 */ /* 0x000fe200078e00ff */
[----:B------:R-:W-:Y:S02]  /*1dcd0*/  ISETP.GT.U32.AND.EX P2, PT, R8, R67, PT, P2 ;  /* 0x000000430800720c */ /* 0x000fe40003f44120 */
[----:B------:R-:W-:Y:S01]  /*1dce0*/  IADD3.X R3, P3, P5, R12, RZ, RZ, P5, P3 ;  /* 0x000000ff0c037210 */ /* 0x000fe20002d664ff */
[----:B------:R-:W-:Y:S01]  /*1dcf0*/  IMAD.IADD R30, R11, 0x1, R15 ;  /* 0x000000010b1e7824 */ /* 0x000fe200078e020f */
[----:B------:R-:W-:-:S02]  /*1dd00*/  ISETP.GE.U32.AND P1, PT, R55, R56, PT ;  /* 0x000000383700720c */ /* 0x000fc40003f26070 */
[----:B------:R-:W-:Y:S01]  /*1dd10*/  IADD3.X R0, PT, PT, R13, RZ, RZ, P3, P5 ;  /* 0x000000ff0d007210 */ /* 0x000fe20001fea4ff */
[C---:B------:R-:W-:Y:S01]  /*1dd20*/  IMAD.WIDE.U32 R12, R4.reuse, R18, RZ ;  /* 0x00000012040c7225 */ /* 0x040fe200078e00ff */
[----:B------:R-:W-:Y:S02]  /*1dd30*/  IADD3 R3, P4, PT, R3, R40, RZ ;  /* 0x0000002803037210 */ /* 0x000fe40007f9e0ff */
[----:B------:R-:W-:Y:S01]  /*1dd40*/  SEL R8, RZ, 0x1, !P2 ;  /* 0x00000001ff087807 */ /* 0x000fe20005000000 */
[----:B------:R-:W-:Y:S01]  /*1dd50*/  IMAD.WIDE.U32 R28, P5, R4, UR4, R28 ;  /* 0x00000004041c7c25 */ /* 0x000fe2000f8a001c */
[----:B------:R-:W-:Y:S02]  /*1dd60*/  ISETP.GE.U32.AND.EX P0, PT, R2, R67, PT, P0 ;  /* 0x000000430200720c */ /* 0x000fe40003f06100 */
[----:B------:R-:W-:Y:S01]  /*1dd70*/  IADD3 R12, P2, PT, R3, R12, RZ ;  /* 0x0000000c030c7210 */ /* 0x000fe20007f5e0ff */
[----:B------:R-:W-:Y:S01]  /*1dd80*/  IMAD.X R3, RZ, RZ, RZ, P5 ;  /* 0x000000ffff037224 */ /* 0x000fe200028e06ff */
[----:B------:R-:W-:Y:S01]  /*1dd90*/  IADD3 R13, P6, PT, R13, R28, RZ ;  /* 0x0000001c0d0d7210 */ /* 0x000fe20007fde0ff */
[----:B------:R-:W-:Y:S01]  /*1dda0*/  IMAD.MOV.U32 R2, RZ, RZ, R29 ;  /* 0x000000ffff027224 */ /* 0x000fe200078e001d */
[----:B------:R-:W-:-:S02]  /*1ddb0*/  ISETP.GE.U32.AND.EX P1, PT, R7, R60, PT, P1 ;  /* 0x0000003c0700720c */ /* 0x000fc40003f26110 */
[----:B------:R-:W-:Y:S01]  /*1ddc0*/  ISETP.GE.U32.AND P3, PT, R44, R55, PT ;  /* 0x000000372c00720c */ /* 0x000fe20003f66070 */
[C---:B------:R-:W-:Y:S01]  /*1ddd0*/  IMAD.WIDE.U32.X R2, R5.reuse, UR4, R2, P6 ;  /* 0x0000000405027c25 */ /* 0x040fe2000b0e0402 */
[----:B------:R-:W-:Y:S02]  /*1dde0*/  IADD3.X R0, P4, PT, R0, R33, RZ, P4, !PT ;  /* 0x0000002100007210 */ /* 0x000fe4000279e4ff */
[----:B------:R-:W-:Y:S02]  /*1ddf0*/  SEL R28, RZ, 0x1, P1 ;  /* 0x00000001ff1c7807 */ /* 0x000fe40000800000 */
[----:B------:R-:W-:Y:S02]  /*1de00*/  ISETP.GE.U32.AND.EX P3, PT, R58, R7, PT, P3 ;  /* 0x000000073a00720c */ /* 0x000fe40003f66130 */
[----:B------:R-:W-:Y:S01]  /*1de10*/  IADD3 R8, P1, P5, R8, R43, R6 ;  /* 0x0000002b08087210 */ /* 0x000fe20007d3e006 */
[----:B------:R-:W-:Y:S01]  /*1de20*/  IMAD.WIDE.U32 R6, R5, R26, RZ ;  /* 0x0000001a05067225 */ /* 0x000fe200078e00ff */
[----:B------:R-:W-:-:S02]  /*1de30*/  IADD3.X R13, P2, PT, R0, R13, RZ, P2, !PT ;  /* 0x0000000d000d7210 */ /* 0x000fc4000175e4ff */
[----:B------:R-:W-:Y:S02]  /*1de40*/  SEL R29, RZ, 0x1, P3 ;  /* 0x00000001ff1d7807 */ /* 0x000fe40001800000 */
[----:B------:R-:W-:Y:S02]  /*1de50*/  IADD3.X R33, PT, PT, RZ, R9, RZ, P1, P5 ;  /* 0x00000009ff217210 */ /* 0x000fe40000fea4ff */
[----:B------:R-:W-:Y:S02]  /*1de60*/  IADD3.X R15, P3, P6, R2, RZ, RZ, P2, P4 ;  /* 0x000000ff020f7210 */ /* 0x000fe400016684ff */
[----:B------:R-:W-:Y:S02]  /*1de70*/  IADD3 R28, P1, PT, R28, R57, RZ ;  /* 0x000000391c1c7210 */ /* 0x000fe40007f3e0ff */
[----:B------:R-:W-:Y:S02]  /*1de80*/  IADD3 R45, P4, P5, R8, R14, R45 ;  /* 0x0000000e082d7210 */ /* 0x000fe40007d9e02d */
[----:B------:R-:W-:Y:S01]  /*1de90*/  IADD3.X R0, PT, PT, R3, RZ, RZ, P3, P6 ;  /* 0x000000ff03007210 */ /* 0x000fe20001fec4ff */
[----:B------:R-:W-:Y:S01]  /*1dea0*/  IMAD.WIDE.U32 R8, P6, R4, R27, R6 ;  /* 0x0000001b04087225 */ /* 0x000fe200078c0006 */
[-C--:B------:R-:W-:Y:S01]  /*1deb0*/  IADD3 R29, P3, PT, R29, R28.reuse, RZ ;  /* 0x0000001c1d1d7210 */ /* 0x080fe20007f7e0ff */
[----:B------:R-:W0:Y:S01]  /*1dec0*/  LDC.64 R2, c[0x0][0x380] ;  /* 0x0000e000ff027b82 */ /* 0x000e220000000a00 */
[----:B------:R-:W-:Y:S01]  /*1ded0*/  ISETP.GE.U32.AND P2, PT, R28, R57, PT ;  /* 0x000000391c00720c */ /* 0x000fe20003f46070 */
[----:B------:R-:W-:Y:S01]  /*1dee0*/  IMAD.X R31, RZ, RZ, R52, P1 ;  /* 0x000000ffff1f7224 */ /* 0x000fe200008e0634 */
[----:B------:R-:W-:Y:S01]  /*1def0*/  ISETP.GE.U32.AND P1, PT, R29, R28, PT ;  /* 0x0000001c1d00720c */ /* 0x000fe20003f26070 */
[----:B------:R-:W-:-:S03]  /*1df00*/  IMAD.WIDE.U32 R6, R4, R26, RZ ;  /* 0x0000001a04067225 */ /* 0x000fc600078e00ff */
        /* <DEDUP_REMOVED lines=10> */
[----:B------:R-:W-:Y:S01]  /*1dfb0*/  SEL R10, RZ, 0x1, P0 ;  /* 0x00000001ff0a7807 */ /* 0x000fe20000000000 */
[----:B------:R-:W-:Y:S01]  /*1dfc0*/  IMAD.X R5, R16, 0x1, R28, P6 ;  /* 0x0000000110057824 */ /* 0x000fe200030e061c */
[----:B------:R-:W-:Y:S02]  /*1dfd0*/  ISETP.GE.U32.AND P0, PT, R4, R29, PT ;  /* 0x0000001d0400720c */ /* 0x000fe40003f06070 */
        /* <DEDUP_REMOVED lines=55> */
.L_x_324:
        /* <DEDUP_REMOVED lines=24> */
.L_x_325:
[-C--:B------:R-:W-:Y:S02]  /*1e4d0*/  IMAD R10, R41, R24.reuse, RZ ;  /* 0x00000018290a7224 */ /* 0x080fe400078e02ff */
[----:B------:R-:W-:-:S04]  /*1e4e0*/  IMAD.WIDE.U32 R12, R39, R24, RZ ;  /* 0x00000018270c7225 */ /* 0x000fc800078e00ff */
        /* <DEDUP_REMOVED lines=33> */
[----:B------:R-:W-:Y:S01]  /*1e700*/  IMAD.WIDE.U32 R30, R12, R18, RZ ;  /* 0x000000120c1e7225 */ /* 0x000fe200078e00ff */
[----:B------:R-:W-:Y:S02]  /*1e710*/  IADD3 RZ, P1, PT, R13, R38, RZ ;  /* 0x000000260dff7210 */ /* 0x000fe40007f3e0ff */
[----:B------:R-:W-:Y:S01]  /*1e720*/  IADD3.X R16, P0, PT, R36, R29, RZ, P0, !PT ;  /* 0x0000001d24107210 */ /* 0x000fe2000071e4ff */
[----:B------:R-:W-:-:S04]  /*1e730*/  IMAD.WIDE.U32 R40, R15, R22, RZ ;  /* 0x000000160f287225 */ /* 0x000fc800078e00ff */
[----:B------:R-:W-:-:S04]  /*1e740*/  IMAD.WIDE.U32 R32, P4, R12, UR4, R32 ;  /* 0x000000040c207c25 */ /* 0x000fc8000f880020 */
[----:B------:R-:W-:Y:S01]  /*1e750*/  IMAD.WIDE.U32 R40, P3, R14, R23, R40 ;  /* 0x000000170e287225 */ /* 0x000fe20007860028 */
[----:B------:R-:W-:-:S03]  /*1e760*/  IADD3 R13, P2, PT, R31, R32, RZ ;  /* 0x000000201f0d7210 */ /* 0x000fc60007f5e0ff */
[----:B------:R-:W-:Y:S01]  /*1e770*/  IMAD.X R37, RZ, RZ, RZ, P3 ;  /* 0x000000ffff257224 */ /* 0x000fe200018e06ff */
[----:B------:R-:W-:Y:S01]  /*1e780*/  IADD3 R38, P5, PT, R39, R40, RZ ;  /* 0x0000002827267210 */ /* 0x000fe20007fbe0ff */
[----:B------:R-:W-:Y:S01]  /*1e790*/  IMAD.MOV.U32 R36, RZ, RZ, R41 ;  /* 0x000000ffff247224 */ /* 0x000fe200078e0029 */
[----:B------:R-:W-:Y:S01]  /*1e7a0*/  IADD3 R10, P3, PT, R35, R30, RZ ;  /* 0x0000001e230a7210 */ /* 0x000fe20007f7e0ff */
[----:B------:R-:W-:Y:S01]  /*1e7b0*/  IMAD.WIDE.U32 R30, R15, R20, RZ ;  /* 0x000000140f1e7225 */ /* 0x000fe200078e00ff */
[----:B------:R-:W-:Y:S02]  /*1e7c0*/  IADD3.X RZ, P1, PT, R19, R38, RZ, P1, !PT ;  /* 0x0000002613ff7210 */ /* 0x000fe40000f3e4ff */
[----:B------:R-:W-:Y:S01]  /*1e7d0*/  IADD3.X R16, P3, PT, R16, R13, RZ, P3, !PT ;  /* 0x0000000d10107210 */ /* 0x000fe20001f7e4ff */
[----:B------:R-:W-:-:S04]  /*1e7e0*/  IMAD.WIDE.U32.X R36, R15, R23, R36, P5 ;  /* 0x000000170f247225 */ /* 0x000fc800028e0424 */
[----:B------:R-:W-:Y:S01]  /*1e7f0*/  IMAD.X R29, RZ, RZ, RZ, P4 ;  /* 0x000000ffff1d7224 */ /* 0x000fe200020e06ff */
[----:B------:R-:W-:Y:S01]  /*1e800*/  IADD3.X R43, P4, PT, RZ, R36, RZ, P1, !PT ;  /* 0x00000024ff2b7210 */ /* 0x000fe20000f9e4ff */
[----:B------:R-:W-:Y:S02]  /*1e810*/  IMAD.MOV.U32 R28, RZ, RZ, R33 ;  /* 0x000000ffff1c7224 */ /* 0x000fe400078e0021 */
[----:B------:R-:W-:Y:S01]  /*1e820*/  IMAD.WIDE.U32 R38, P5, R14, R21, R30 ;  /* 0x000000150e267225 */ /* 0x000fe200078a001e */
[----:B------:R-:W-:-:S03]  /*1e830*/  IADD3 R43, P1, PT, R43, R10, RZ ;  /* 0x0000000a2b2b7210 */ /* 0x000fc60007f3e0ff */
[----:B------:R-:W-:-:S04]  /*1e840*/  IMAD.WIDE.U32 R32, R14, R20, RZ ;  /* 0x000000140e207225 */ /* 0x000fc800078e00ff */
[----:B------:R-:W-:-:S04]  /*1e850*/  IMAD.WIDE.U32 R30, R47, R26, RZ ;  /* 0x0000001a2f1e7225 */ /* 0x000fc800078e00ff */
[----:B------:R-:W-:Y:S01]  /*1e860*/  IMAD.X R45, RZ, RZ, R37, P4 ;  /* 0x000000ffff2d7224 */ /* 0x000fe200020e0625 */
[----:B------:R-:W-:Y:S01]  /*1e870*/  IADD3 R10, P4, PT, R33, R38, RZ ;  /* 0x00000026210a7210 */ /* 0x000fe20007f9e0ff */
[----:B------:R-:W-:Y:S01]  /*1e880*/  IMAD.WIDE.U32.X R28, R47, UR4, R28, P2 ;  /* 0x000000042f1c7c25 */ /* 0x000fe200090e041c */
[----:B------:R-:W-:Y:S02]  /*1e890*/  IADD3 R43, P2, PT, R43, R32, RZ ;  /* 0x000000202b2b7210 */ /* 0x000fe40007f5e0ff */
[----:B------:R-:W-:Y:S01]  /*1e8a0*/  IADD3.X R45, P1, PT, R45, R16, RZ, P1, !PT ;  /* 0x000000102d2d7210 */ /* 0x000fe20000f3e4ff */
[----:B------:R-:W-:-:S03]  /*1e8b0*/  IMAD.WIDE.U32 R32, P6, R12, R27, R30 ;  /* 0x0000001b0c207225 */ /* 0x000fc600078c001e */
[----:B------:R-:W-:Y:S01]  /*1e8c0*/  IADD3.X R45, P2, PT, R45, R10, RZ, P2, !PT ;  /* 0x0000000a2d2d7210 */ /* 0x000fe2000175e4ff */
[----:B------:R-:W-:Y:S01]  /*1e8d0*/  IMAD.WIDE.U32 R30, R12, R26, RZ ;  /* 0x0000001a0c1e7225 */ /* 0x000fe200078e00ff */
[----:B------:R-:W-:-:S03]  /*1e8e0*/  IADD3.X R10, P0, P3, R28, RZ, RZ, P3, P0 ;  /* 0x000000ff1c0a7210 */ /* 0x000fc60001b004ff */
[----:B------:R-:W-:Y:S01]  /*1e8f0*/  IMAD.X R13, RZ, RZ, RZ, P6 ;  /* 0x000000ffff0d7224 */ /* 0x000fe200030e06ff */
[----:B------:R-:W-:Y:S01]  /*1e900*/  IADD3 R38, P6, PT, R31, R32, RZ ;  /* 0x000000201f267210 */ /* 0x000fe20007fde0ff */
[----:B------:R-:W-:Y:S01]  /*1e910*/  IMAD.MOV.U32 R12, RZ, RZ, R33 ;  /* 0x000000ffff0c7224 */ /* 0x000fe200078e0021 */
[----:B------:R-:W-:Y:S01]  /*1e920*/  IADD3.X R31, PT, PT, R29, RZ, RZ, P0, P3 ;  /* 0x000000ff1d1f7210 */ /* 0x000fe200007e64ff */
[----:B------:R-:W-:Y:S01]  /*1e930*/  IMAD R16, R45, R24, RZ ;  /* 0x000000182d107224 */ /* 0x000fe200078e02ff */
[----:B------:R-:W-:Y:S01]  /*1e940*/  IADD3 R19, P0, PT, R17, R10, RZ ;  /* 0x0000000a11137210 */ /* 0x000fe20007f1e0ff */
[----:B------:R-:W-:-:S03]  /*1e950*/  IMAD.WIDE.U32.X R32, R47, R27, R12, P6 ;  /* 0x0000001b2f207225 */ /* 0x000fc600030e040c */
[----:B------:R-:W-:Y:S01]  /*1e960*/  IADD3 R10, P3, PT, R19, R30, RZ ;  /* 0x0000001e130a7210 */ /* 0x000fe20007f7e0ff */
[----:B------:R-:W-:-:S04]  /*1e970*/  IMAD.WIDE.U32 R12, R43, R24, RZ ;  /* 0x000000182b0c7225 */ /* 0x000fc800078e00ff */
[----:B------:R-:W-:Y:S02]  /*1e980*/  IMAD R35, R43, R25, R16 ;  /* 0x000000192b237224 */ /* 0x000fe400078e0210 */
[----:B------:R-:W-:Y:S02]  /*1e990*/  IMAD.X R37, RZ, RZ, RZ, P5 ;  /* 0x000000ffff257224 */ /* 0x000fe400028e06ff */
        /* <DEDUP_REMOVED lines=15> */
[----:B------:R-:W-:Y:S01]  /*1ea90*/  IMAD.X R29, RZ, RZ, RZ, P4 ;  /* 0x000000ffff1d7224 */ /* 0x000fe200020e06ff */
[----:B------:R-:W-:Y:S01]  /*1eaa0*/  IADD3.X R40, PT, PT, R17, RZ, RZ, P2, P1 ;  /* 0x000000ff11287210 */ /* 0x000fe200017e24ff */
[----:B------:R-:W-:Y:S01]  /*1eab0*/  IMAD.MOV.U32 R30, RZ, RZ, R41 ;  /* 0x000000ffff1e7224 */ /* 0x000fe200078e0029 */
[----:B------:R-:W-:Y:S02]  /*1eac0*/  IADD3 R16, P4, PT, R35, R36, RZ ;  /* 0x0000002423107210 */ /* 0x000fe40007f9e0ff */
[----:B------:R-:W-:Y:S01]  /*1ead0*/  IADD3 R10, P1, PT, R19, R28, RZ ;  /* 0x0000001c130a7210 */ /* 0x000fe20007f3e0ff */
[----:B------:R-:W-:Y:S01]  /*1eae0*/  IMAD.MOV.U32 R28, RZ, RZ, R37 ;  /* 0x000000ffff1c7224 */ /* 0x000fe200078e0025 */
[----:B------:R-:W-:Y:S01]  /*1eaf0*/  IADD3 RZ, P2, PT, R43, R34, RZ ;  /* 0x000000222bff7210 */ /* 0x000fe20007f5e0ff */
[----:B------:R-:W-:Y:S01]  /*1eb00*/  IMAD.WIDE.U32 R34, R13, R20, RZ ;  /* 0x000000140d227225 */ /* 0x000fe200078e00ff */
[----:B------:R-:W-:-:S03]  /*1eb10*/  IADD3.X R19, P0, P3, R32, RZ, RZ, P3, P0 ;  /* 0x000000ff20137210 */ /* 0x000fc60001b004ff */
[----:B------:R-:W-:Y:S01]  /*1eb20*/  IMAD.WIDE.U32.X R28, R13, R23, R28, P4 ;  /* 0x000000170d1c7225 */ /* 0x000fe200020e041c */
[----:B------:R-:W-:Y:S02]  /*1eb30*/  IADD3.X RZ, P4, PT, R45, R16, RZ, P2, !PT ;  /* 0x000000102dff7210 */ /* 0x000fe4000179e4ff */
[----:B------:R-:W-:Y:S01]  /*1eb40*/  IADD3.X R40, P2, PT, R40, R39, RZ, P6, !PT ;  /* 0x0000002728287210 */ /* 0x000fe2000375e4ff */
[----:B------:R-:W-:Y:S01]  /*1eb50*/  IMAD.WIDE.U32 R16, R15, R26, RZ ;  /* 0x0000001a0f107225 */ /* 0x000fe200078e00ff */
[----:B------:R-:W-:Y:S02]  /*1eb60*/  IADD3.X R41, P4, PT, RZ, R28, RZ, P4, !PT ;  /* 0x0000001cff297210 */ /* 0x000fe4000279e4ff */
[----:B------:R-:W-:Y:S01]  /*1eb70*/  IADD3.X R45, PT, PT, R33, RZ, RZ, P0, P3 ;  /* 0x000000ff212d7210 */ /* 0x000fe200007e64ff */
[----:B------:R-:W-:Y:S01]  /*1eb80*/  IMAD.WIDE.U32 R36, R12, R20, RZ ;  /* 0x000000140c247225 */ /* 0x000fe200078e00ff */
[----:B------:R-:W-:Y:S02]  /*1eb90*/  IADD3.X R40, P3, PT, R40, R47, RZ, P1, !PT ;  /* 0x0000002f28287210 */ /* 0x000fe40000f7e4ff */
[----:B------:R-:W-:Y:S01]  /*1eba0*/  IADD3 R41, P1, PT, R41, R10, RZ ;  /* 0x0000000a29297210 */ /* 0x000fe20007f3e0ff */
[----:B------:R-:W-:-:S02]  /*1ebb0*/  IMAD.X R43, RZ, RZ, R29, P4 ;  /* 0x000000ffff2b7224 */ /* 0x000fc400020e061d */
[----:B------:R-:W-:-:S03]  /*1ebc0*/  IMAD.WIDE.U32 R32, P0, R14, R27, R16 ;  /* 0x0000001b0e207225 */ /* 0x000fc60007800010 */
[----:B------:R-:W-:Y:S01]  /*1ebd0*/  IADD3.X R43, P1, PT, R43, R40, RZ, P1, !PT ;  /* 0x000000282b2b7210 */ /* 0x000fe20000f3e4ff */
[----:B------:R-:W-:-:S04]  /*1ebe0*/  IMAD.WIDE.U32 R38, P4, R12, R21, R34 ;  /* 0x000000150c267225 */ /* 0x000fc80007880022 */
[----:B------:R-:W-:-:S04]  /*1ebf0*/  IMAD.WIDE.U32 R28, R14, R26, RZ ;  /* 0x0000001a0e1c7225 */ /* 0x000fc800078e00ff */
[----:B------:R-:W-:Y:S01]  /*1ec00*/  IMAD.X R35, RZ, RZ, RZ, P0 ;  /* 0x000000ffff237224 */ /* 0x000fe200000e06ff */
[----:B------:R-:W-:Y:S01]  /*1ec10*/  IADD3 R41, P0, PT, R41, R36, RZ ;  /* 0x0000002429297210 */ /* 0x000fe20007f1e0ff */
[----:B------:R-:W-:Y:S01]  /*1ec20*/  IMAD.WIDE.U32.X R16, R15, UR4, R30, P5 ;  /* 0x000000040f107c25 */ /* 0x000fe2000a8e041e */
[----:B------:R-:W-:Y:S02]  /*1ec30*/  IADD3 R14, P5, PT, R37, R38, RZ ;  /* 0x00000026250e7210 */ /* 0x000fe40007fbe0ff */
[----:B------:R-:W-:Y:S01]  /*1ec40*/  IADD3 R47, P6, PT, R29, R32, RZ ;  /* 0x000000201d2f7210 */ /* 0x000fe20007fde0ff */
[----:B------:R-:W-:Y:S01]  /*1ec50*/  IMAD.MOV.U32 R34, RZ, RZ, R33 ;  /* 0x000000ffff227224 */ /* 0x000fe200078e0021 */
[----:B------:R-:W-:Y:S01]  /*1ec60*/  IADD3.X R10, P2, P3, R16, RZ, RZ, P3, P2 ;  /* 0x000000ff100a7210 */ /* 0x000fe20001b444ff */
[----:B------:R-:W-:Y:S01]  /*1ec70*/  IMAD.WIDE.U32 R32, R13, R18, RZ ;  /* 0x000000120d207225 */ /* 0x000fe200078e00ff */
[----:B------:R-:W-:Y:S02]  /*1ec80*/  IADD3.X R43, P0, PT, R43, R14, RZ, P0, !PT ;  /* 0x0000000e2b2b7210 */ /* 0x000fe4000071e4ff */
[----:B------:R-:W-:Y:S01]  /*1ec90*/  IADD3.X R38, PT, PT, R17, RZ, RZ, P2, P3 ;  /* 0x000000ff11267210 */ /* 0x000fe200017e64ff */
[----:B------:R-:W-:Y:S01]  /*1eca0*/  IMAD.WIDE.U32.X R30, R15, R27, R34, P6 ;  /* 0x0000001b0f1e7225 */ /* 0x000fe200030e0422 */
[----:B------:R-:W-:-:S03]  /*1ecb0*/  IADD3 R15, P2, PT, R10, R19, RZ ;  /* 0x000000130a0f7210 */ /* 0x000fc60007f5e0ff */
[----:B------:R-:W-:Y:S01]  /*1ecc0*/  IMAD R16, R43, R24, RZ ;  /* 0x000000182b107224 */ /* 0x000fe200078e02ff */
[----:B------:R-:W-:Y:S01]  /*1ecd0*/  IADD3 R10, P3, PT, R15, R28, RZ ;  /* 0x0000001c0f0a7210 */ /* 0x000fe20007f7e0ff */
[----:B------:R-:W-:Y:S01]  /*1ece0*/  IMAD.X R17, RZ, RZ, RZ, P4 ;  /* 0x000000ffff117224 */ /* 0x000fe200020e06ff */
[----:B------:R-:W-:Y:S01]  /*1ecf0*/  IADD3.X R38, P2, PT, R38, R45, RZ, P2, !PT ;  /* 0x0000002d26267210 */ /* 0x000fe2000175e4ff */
[C---:B------:R-:W-:Y:S02]  /*1ed00*/  IMAD R19, R41.reuse, R25, R16 ;  /* 0x0000001929137224 */ /* 0x040fe400078e0210 */
[----:B------:R-:W-:-:S04]  /*1ed10*/  IMAD.WIDE.U32 R14, R41, R24, RZ ;  /* 0x00000018290e7225 */ /* 0x000fc800078e00ff */
[----:B------:R-:W-:Y:S02]  /*1ed20*/  IMAD.MOV.U32 R16, RZ, RZ, R39 ;  /* 0x000000ffff107224 */ /* 0x000fe400078e0027 */
[----:B------:R-:W-:Y:S02]  /*1ed30*/  IMAD.IADD R15, R15, 0x1, R19 ;  /* 0x000000010f0f7824 */ /* 0x000fe400078e0213 */
[----:B------:R-:W-:-:S04]  /*1ed40*/  IMAD.WIDE.U32.X R16, R13, R21, R16, P5 ;  /* 0x000000150d107225 */ /* 0x000fc800028e0410 */
[----:B------:R-:W-:Y:S01]  /*1ed50*/  IMAD.WIDE.U32 R32, P4, R12, UR4, R32 ;  /* 0x000000040c207c25 */ /* 0x000fe2000f880020 */
[----:B------:R-:W-:Y:S02]  /*1ed60*/  IADD3.X R19, P1, P5, R16, RZ, RZ, P0, P1 ;  /* 0x000000ff10137210 */ /* 0x000fe400005224ff */
[----:B------:R-:W-:Y:S01]  /*1ed70*/  IADD3.X R16, P3, PT, R38, R47, RZ, P3, !PT ;  /* 0x0000002f26107210 */ /* 0x000fe20001f7e4ff */
[----:B------:R-:W-:Y:S01]  /*1ed80*/  IMAD.WIDE.U32 R28, R12, R18, RZ ;  /* 0x000000120c1c7225 */ /* 0x000fe200078e00ff */
[----:B------:R-:W-:Y:S02]  /*1ed90*/  IADD3 R19, P0, PT, R19, R10, RZ ;  /* 0x0000000a13137210 */ /* 0x000fe40007f1e0ff */
[----:B------:R-:W-:Y:S01]  /*1eda0*/  IADD3.X R39, PT, PT, R17, RZ, RZ, P1, P5 ;  /* 0x000000ff11277210 */ /* 0x000fe20000fea4ff */
[----:B------:R-:W-:Y:S01]  /*1edb0*/  IMAD.WIDE.U32 R36, R15, R22, RZ ;  /* 0x000000160f247225 */ /* 0x000fe200078e00ff */
[----:B------:R-:W-:Y:S02]  /*1edc0*/  IADD3 R10, P5, PT, R19, R28, RZ ;  /* 0x0000001c130a7210 */ /* 0x000fe40007fbe0ff */
[----:B------:R-:W-:Y:S01]  /*1edd0*/  IADD3.X R39, P0, PT, R39, R16, RZ, P0, !PT ;  /* 0x0000001027277210 */ /* 0x000fe2000071e4ff */
[----:B------:R-:W-:Y:S01]  /*1ede0*/  IMAD.X R35, RZ, RZ, RZ, P4 ;  /* 0x000000ffff237224 */ /* 0x000fe200020e06ff */
[----:B------:R-:W-:Y:S01]  /*1edf0*/  IADD3 R40, P4, PT, R29, R32, RZ ;  /* 0x000000201d287210 */ /* 0x000fe20007f9e0ff */
[----:B------:R-:W-:-:S02]  /*1ee00*/  IMAD.MOV.U32 R34, RZ, RZ, R33 ;  /* 0x000000ffff227224 */ /* 0x000fc400078e0021 */
[----:B------:R-:W-:Y:S01]  /*1ee10*/  IMAD.WIDE.U32 R32, R14, R22, RZ ;  /* 0x000000160e207225 */ /* 0x000fe200078e00ff */
[----:B------:R-:W-:-:S03]  /*1ee20*/  IADD3.X R39, P5, PT, R39, R40, RZ, P5, !PT ;  /* 0x0000002827277210 */ /* 0x000fc60002fbe4ff */
[----:B------:R-:W-:Y:S01]  /*1ee30*/  IMAD.WIDE.U32 R36, P6, R14, R23, R36 ;  /* 0x000000170e247225 */ /* 0x000fe200078c0024 */
[----:B------:R-:W-:Y:S02]  /*1ee40*/  IADD3 RZ, P1, PT, R41, R32, RZ ;  /* 0x0000002029ff7210 */ /* 0x000fe40007f3e0ff */
[----:B------:R-:W-:Y:S01]  /*1ee50*/  IADD3.X R41, P3, P2, R30, RZ, RZ, P3, P2 ;  /* 0x000000ff1e297210 */ /* 0x000fe20001a644ff */
[----:B------:R-:W-:Y:S01]  /*1ee60*/  IMAD.WIDE.U32.X R16, R13, UR4, R34, P4 ;  /* 0x000000040d107c25 */ /* 0x000fe2000a0e0422 */
[----:B------:R-:W-:-:S03]  /*1ee70*/  IADD3 R32, P4, PT, R33, R36, RZ ;  /* 0x0000002421207210 */ /* 0x000fc60007f9e0ff */
[----:B------:R-:W-:Y:S01]  /*1ee80*/  IMAD.X R33, RZ, RZ, RZ, P6 ;  /* 0x000000ffff217224 */ /* 0x000fe200030e06ff */
[----:B------:R-:W-:Y:S01]  /*1ee90*/  IADD3.X RZ, P1, PT, R43, R32, RZ, P1, !PT ;  /* 0x000000202bff7210 */ /* 0x000fe20000f3e4ff */
[----:B------:R-:W-:Y:S01]  /*1eea0*/  IMAD.MOV.U32 R32, RZ, RZ, R37 ;  /* 0x000000ffff207224 */ /* 0x000fe200078e0025 */
[----:B------:R-:W-:Y:S01]  /*1eeb0*/  IADD3.X R36, P0, P5, R16, RZ, RZ, P5, P0 ;  /* 0x000000ff10247210 */ /* 0x000fe20002d004ff */
[----:B------:R-:W-:Y:S01]  /*1eec0*/  IMAD.WIDE.U32 R28, R15, R20, RZ ;  /* 0x000000140f1c7225 */ /* 0x000fe200078e00ff */
[----:B------:R-:W-:-:S03]  /*1eed0*/  IADD3.X R43, PT, PT, R31, RZ, RZ, P3, P2 ;  /* 0x000000ff1f2b7210 */ /* 0x000fc60001fe44ff */
[----:B------:R-:W-:-:S03]  /*1eee0*/  IMAD.WIDE.U32.X R32, R15, R23, R32, P4 ;  /* 0x000000170f207225 */ /* 0x000fc600020e0420 */
[----:B------:R-:W-:Y:S02]  /*1eef0*/  IADD3.X R19, P1, PT, RZ, R32, RZ, P1, !PT ;  /* 0x00000020ff137210 */ /* 0x000fe40000f3e4ff */
[----:B------:R-:W-:Y:S01]  /*1ef00*/  IADD3.X R32, PT, PT, R17, RZ, RZ, P0, P5 ;  /* 0x000000ff11207210 */ /* 0x000fe200007ea4ff */
[----:B------:R-:W-:Y:S01]  /*1ef10*/  IMAD.WIDE.U32 R16, R14, R20, RZ ;  /* 0x000000140e107225 */ /* 0x000fe200078e00ff */
[----:B------:R-:W-:-:S03]  /*1ef20*/  IADD3 R19, P2, PT, R19, R10, RZ ;  /* 0x0000000a13137210 */ /* 0x000fc60007f5e0ff */
[----:B------:R-:W-:Y:S01]  /*1ef30*/  IMAD.WIDE.U32 R34, P0, R14, R21, R28 ;  /* 0x000000150e227225 */ /* 0x000fe2000780001c */
[----:B------:R-:W-:-:S03]  /*1ef40*/  IADD3 R16, P3, PT, R19, R16, RZ ;  /* 0x0000001013107210 */ /* 0x000fc60007f7e0ff */
[----:B------:R-:W-:Y:S01]  /*1ef50*/  IMAD.WIDE.U32 R28, R13, R26, RZ ;  /* 0x0000001a0d1c7225 */ /* 0x000fe200078e00ff */
[----:B------:R-:W-:-:S03]  /*1ef60*/  IADD3 R17, P4, PT, R17, R34, RZ ;  /* 0x0000002211117210 */ /* 0x000fc60007f9e0ff */
        /* <DEDUP_REMOVED lines=10> */
[----:B------:R0:W-:Y:S01]  /*1f010*/  STG.E.64 desc[UR6][R2.64], R16 ;  /* 0x0000001002007986 */ /* 0x0001e2000c101b06 */
[----:B------:R-:W-:Y:S01]  /*1f020*/  IADD3.X R30, P0, PT, R32, R43, RZ, P0, !PT ;  /* 0x0000002b201e7210 */ /* 0x000fe2000071e4ff */
[----:B------:R-:W-:Y:S01]  /*1f030*/  IMAD.X R33, RZ, RZ, RZ, P1 ;  /* 0x000000ffff217224 */ /* 0x000fe200008e06ff */
[----:B------:R-:W-:Y:S01]  /*1f040*/  IADD3 R37, P1, PT, R19, R28, RZ ;  /* 0x0000001c13257210 */ /* 0x000fe20007f3e0ff */
[----:B------:R-:W-:Y:S01]  /*1f050*/  IMAD.WIDE.U32 R38, R15, R18, RZ ;  /* 0x000000120f267225 */ /* 0x000fe200078e00ff */
[----:B------:R-:W-:Y:S02]  /*1f060*/  IADD3.X R10, P2, P3, R34, RZ, RZ, P3, P2 ;  /* 0x000000ff220a7210 */ /* 0x000fe40001b444ff */
[----:B------:R-:W-:Y:S01]  /*1f070*/  IADD3.X R30, P1, PT, R30, R29, RZ, P1, !PT ;  /* 0x0000001d1e1e7210 */ /* 0x000fe20000f3e4ff */
[----:B------:R-:W-:Y:S01]  /*1f080*/  IMAD.MOV.U32 R32, RZ, RZ, R31 ;  /* 0x000000ffff207224 */ /* 0x000fe200078e001f */
[----:B------:R-:W-:Y:S01]  /*1f090*/  IADD3.X R19, PT, PT, R35, RZ, RZ, P2, P3 ;  /* 0x000000ff23137210 */ /* 0x000fe200017e64ff */
[----:B------:R-:W-:Y:S01]  /*1f0a0*/  IMAD.WIDE.U32 R38, P5, R14, UR4, R38 ;  /* 0x000000040e267c25 */ /* 0x000fe2000f8a0026 */
[----:B------:R-:W-:-:S03]  /*1f0b0*/  IADD3 R35, P2, PT, R10, R37, RZ ;  /* 0x000000250a237210 */ /* 0x000fc60007f5e0ff */
[----:B------:R-:W-:Y:S01]  /*1f0c0*/  IMAD.WIDE.U32 R28, R14, R18, RZ ;  /* 0x000000120e1c7225 */ /* 0x000fe200078e00ff */
[----:B------:R-:W-:-:S03]  /*1f0d0*/  IADD3.X R10, P2, PT, R19, R30, RZ, P2, !PT ;  /* 0x0000001e130a7210 */ /* 0x000fc6000175e4ff */
[----:B------:R-:W-:Y:S01]  /*1f0e0*/  IMAD.WIDE.U32.X R12, R13, R27, R32, P4 ;  /* 0x0000001b0d0c7225 */ /* 0x000fe200020e0420 */
[----:B------:R-:W-:Y:S02]  /*1f0f0*/  IADD3 R37, P4, PT, R29, R38, RZ ;  /* 0x000000261d257210 */ /* 0x000fe40007f9e0ff */
[----:B------:R-:W-:Y:S01]  /*1f100*/  IADD3 R34, P3, PT, R35, R28, RZ ;  /* 0x0000001c23227210 */ /* 0x000fe20007f7e0ff */
[----:B------:R-:W-:Y:S02]  /*1f110*/  IMAD.X R31, RZ, RZ, RZ, P5 ;  /* 0x000000ffff1f7224 */ /* 0x000fe400028e06ff */
[----:B------:R-:W-:Y:S01]  /*1f120*/  IMAD.MOV.U32 R30, RZ, RZ, R39 ;  /* 0x000000ffff1e7224 */ /* 0x000fe200078e0027 */
[----:B------:R-:W-:Y:S01]  /*1f130*/  IADD3.X R35, P3, PT, R10, R37, RZ, P3, !PT ;  /* 0x000000250a237210 */ /* 0x000fe20001f7e4ff */
[----:B------:R-:W-:Y:S01]  /*1f140*/  IMAD.WIDE.U32 R32, R15, R26, RZ ;  /* 0x0000001a0f207225 */ /* 0x000fe200078e00ff */
[----:B------:R-:W-:-:S03]  /*1f150*/  IADD3.X R10, P0, P1, R12, RZ, RZ, P1, P0 ;  /* 0x000000ff0c0a7210 */ /* 0x000fc600009004ff */
[----:B------:R-:W-:Y:S01]  /*1f160*/  IMAD.WIDE.U32.X R28, R15, UR4, R30, P4 ;  /* 0x000000040f1c7c25 */ /* 0x000fe2000a0e041e */
[----:B------:R-:W-:Y:S01]  /*1f170*/  IADD3.X R37, PT, PT, R13, RZ, RZ, P0, P1 ;  /* 0x000000ff0d257210 */ /* 0x000fe200007e24ff */
        /* <DEDUP_REMOVED lines=36> */
.L_x_326:
        /* <DEDUP_REMOVED lines=11> */
[----:B------:R-:W-:Y:S02]  /*1f470*/  IADD3 R14, P1, PT, R16, -R22, RZ ;  /* 0x80000016100e7210 */ /* 0x000fe40007f3e0ff */
[----:B------:R-:W-:Y:S02]  /*1f480*/  IADD3 R16, P2, PT, -R15, R34, RZ ;  /* 0x000000220f107210 */ /* 0x000fe40007f5e1ff */
[----:B------:R-:W-:Y:S01]  /*1f490*/  ISETP.GE.U32.AND.EX P0, PT, R31, R33, PT, P0 ;  /* 0x000000211f00720c */ /* 0x000fe20003f06100 */
[----:B------:R-:W-:Y:S01]  /*1f4a0*/  IMAD.X R15, R17, 0x1, ~R23, P1 ;  /* 0x00000001110f7824 */ /* 0x000fe200008e0e17 */
[----:B------:R-:W-:Y:S01]  /*1f4b0*/  IADD3 R28, P3, PT, -R29, R30, RZ ;  /* 0x0000001e1d1c7210 */ /* 0x000fe20007f7e1ff */
[----:B------:R-:W-:Y:S01]  /*1f4c0*/  IMAD.X R17, R35, 0x1, ~R37, P2 ;  /* 0x0000000123117824 */ /* 0x000fe200010e0e25 */
[----:B------:R-:W-:-:S02]  /*1f4d0*/  SEL R19, RZ, 0x1, P0 ;  /* 0x00000001ff137807 */ /* 0x000fc40000000000 */
[----:B------:R0:W-:Y:S01]  /*1f4e0*/  STG.E.64 desc[UR6][R2.64], R14 ;  /* 0x0000000e02007986 */ /* 0x0001e2000c101b06 */
[----:B------:R-:W-:Y:S01]  /*1f4f0*/  IMAD.X R29, R31, 0x1, ~R33, P3 ;  /* 0x000000011f1d7824 */ /* 0x000fe200018e0e21 */
[----:B------:R-:W-:Y:S02]  /*1f500*/  IADD3 R12, P0, P1, R12, -R26, -R19 ;  /* 0x8000001a0c0c7210 */ /* 0x000fe4000791e813 */
[----:B------:R0:W-:Y:S02]  /*1f510*/  STG.E.64 desc[UR6][R2.64+0x8], R16 ;  /* 0x0000081002007986 */ /* 0x0001e4000c101b06 */
[----:B------:R-:W-:Y:S02]  /*1f520*/  IADD3.X R13, PT, PT, R13, -0x1, ~R27, P0, P1 ;  /* 0xffffffff0d0d7810 */ /* 0x000fe400007e2c1b */
[----:B------:R0:W-:Y:S04]  /*1f530*/  STG.E.64 desc[UR6][R2.64+0x10], R28 ;  /* 0x0000101c02007986 */ /* 0x0001e8000c101b06 */
[----:B------:R0:W-:Y:S03]  /*1f540*/  STG.E.64 desc[UR6][R2.64+0x18], R12 ;  /* 0x0000180c02007986 */ /* 0x0001e6000c101b06 */
.L_x_327:
        /* <DEDUP_REMOVED lines=16> */
[----:B------:R-:W-:-:S03]  /*1f650*/  IADD3.X R19, P0, PT, RZ, R14, RZ, P0, !PT ;  /* 0x0000000eff137210 */ /* 0x000fc6000071e4ff */
[----:B------:R-:W-:Y:S01]  /*1f660*/  IMAD.MOV.U32 R10, RZ, RZ, R31 ;  /* 0x000000ffff0a7224 */ /* 0x000fe200078e001f */
[----:B------:R-:W-:Y:S01]  /*1f670*/  IADD3 R19, P1, PT, R8, R19, RZ ;  /* 0x0000001308137210 */ /* 0x000fe20007f3e0ff */
[----:B------:R-:W-:Y:S01]  /*1f680*/  IMAD.X R14, RZ, RZ, R15, P0 ;  /* 0x000000ffff0e7224 */ /* 0x000fe200000e060f */
[----:B------:R-:W-:Y:S02]  /*1f690*/  IADD3 R6, P3, PT, R17, R30, RZ ;  /* 0x0000001e11067210 */ /* 0x000fe40007f7e0ff */
[----:B------:R-:W-:Y:S01]  /*1f6a0*/  IADD3 R19, P0, PT, R19, R16, RZ ;  /* 0x0000001013137210 */ /* 0x000fe20007f1e0ff */
[----:B------:R-:W-:Y:S01]  /*1f6b0*/  IMAD.WIDE.U32 R16, R37, R18, RZ ;  /* 0x0000001225107225 */ /* 0x000fe200078e00ff */
[----:B------:R-:W-:-:S03]  /*1f6c0*/  IADD3.X R11, P1, PT, R11, R14, RZ, P1, !PT ;  /* 0x0000000e0b0b7210 */ /* 0x000fc60000f3e4ff */
[----:B------:R-:W-:Y:S01]  /*1f6d0*/  IMAD.WIDE.U32 R8, R19, R24, RZ ;  /* 0x0000001813087225 */ /* 0x000fe200078e00ff */
[----:B------:R-:W-:-:S03]  /*1f6e0*/  IADD3.X R33, P0, PT, R11, R6, RZ, P0, !PT ;  /* 0x000000060b217210 */ /* 0x000fc6000071e4ff */
[----:B------:R-:W-:Y:S02]  /*1f6f0*/  IMAD.X R11, RZ, RZ, RZ, P2 ;  /* 0x000000ffff0b7224 */ /* 0x000fe400010e06ff */
[----:B------:R-:W-:Y:S02]  /*1f700*/  IMAD R6, R33, R24, RZ ;  /* 0x0000001821067224 */ /* 0x000fe400078e02ff */
[----:B------:R-:W-:-:S04]  /*1f710*/  IMAD.WIDE.U32.X R10, R37, R21, R10, P3 ;  /* 0x00000015250a7225 */ /* 0x000fc800018e040a */
[----:B------:R-:W-:Y:S02]  /*1f720*/  IMAD R13, R19, R25, R6 ;  /* 0x00000019130d7224 */ /* 0x000fe400078e0206 */
[----:B------:R-:W-:-:S04]  /*1f730*/  IMAD.WIDE.U32 R14, R12, R18, RZ ;  /* 0x000000120c0e7225 */ /* 0x000fc800078e00ff */
[----:B------:R-:W-:Y:S01]  /*1f740*/  IMAD.IADD R9, R9, 0x1, R13 ;  /* 0x0000000109097824 */ /* 0x000fe200078e020d */
[----:B------:R-:W-:Y:S01]  /*1f750*/  IADD3.X R13, P0, P1, R10, RZ, RZ, P0, P1 ;  /* 0x000000ff0a0d7210 */ /* 0x000fe200001024ff */
[----:B------:R-:W-:-:S03]  /*1f760*/  IMAD.WIDE.U32 R16, P5, R12, UR4, R16 ;  /* 0x000000040c107c25 */ /* 0x000fc6000f8a0010 */
[----:B------:R-:W-:Y:S01]  /*1f770*/  IADD3.X R10, PT, PT, R11, RZ, RZ, P0, P1 ;  /* 0x000000ff0b0a7210 */ /* 0x000fe200007e24ff */
[----:B------:R-:W-:Y:S01]  /*1f780*/  IMAD.WIDE.U32 R30, R9, R22, RZ ;  /* 0x00000016091e7225 */ /* 0x000fe200078e00ff */
[----:B------:R-:W-:Y:S02]  /*1f790*/  IADD3 R11, P0, PT, R4, R13, RZ ;  /* 0x0000000d040b7210 */ /* 0x000fe40007f1e0ff */
[----:B------:R-:W-:Y:S01]  /*1f7a0*/  IADD3 R13, P3, PT, R15, R16, RZ ;  /* 0x000000100f0d7210 */ /* 0x000fe20007f7e0ff */
[----:B------:R-:W-:-:S04]  /*1f7b0*/  IMAD.WIDE.U32 R28, R8, R22, RZ ;  /* 0x00000016081c7225 */ /* 0x000fc800078e00ff */
[----:B------:R-:W-:Y:S01]  /*1f7c0*/  IMAD.WIDE.U32 R30, P2, R8, R23, R30 ;  /* 0x00000017081e7225 */ /* 0x000fe2000784001e */
[----:B------:R-:W-:-:S03]  /*1f7d0*/  IADD3 RZ, P1, PT, R19, R28, RZ ;  /* 0x0000001c13ff7210 */ /* 0x000fc60007f3e0ff */
[----:B------:R-:W-:Y:S01]  /*1f7e0*/  IMAD.X R15, RZ, RZ, RZ, P2 ;  /* 0x000000ffff0f7224 */ /* 0x000fe200010e06ff */
[----:B------:R-:W-:Y:S02]  /*1f7f0*/  IADD3 R28, P6, PT, R29, R30, RZ ;  /* 0x0000001e1d1c7210 */ /* 0x000fe40007fde0ff */
[----:B------:R-:W-:Y:S01]  /*1f800*/  IADD3 R4, P2, PT, R11, R14, RZ ;  /* 0x0000000e0b047210 */ /* 0x000fe20007f5e0ff */
[----:B------:R-:W-:Y:S01]  /*1f810*/  IMAD.MOV.U32 R14, RZ, RZ, R31 ;  /* 0x000000ffff0e7224 */ /* 0x000fe200078e001f */
[----:B------:R-:W-:Y:S01]  /*1f820*/  IADD3.X RZ, P4, PT, R33, R28, RZ, P1, !PT ;  /* 0x0000001c21ff7210 */ /* 0x000fe20000f9e4ff */
[----:B------:R-:W-:Y:S01]  /*1f830*/  IMAD.X R11, RZ, RZ, RZ, P5 ;  /* 0x000000ffff0b7224 */ /* 0x000fe200028e06ff */
[----:B------:R-:W-:Y:S01]  /*1f840*/  IADD3.X R30, P0, PT, R7, R10, RZ, P0, !PT ;  /* 0x0000000a071e7210 */ /* 0x000fe2000071e4ff */
[----:B------:R-:W-:-:S03]  /*1f850*/  IMAD.WIDE.U32.X R14, R9, R23, R14, P6 ;  /* 0x00000017090e7225 */ /* 0x000fc600030e040e */
[----:B------:R-:W-:Y:S01]  /*1f860*/  IADD3.X R30, P1, PT, R30, R13, RZ, P2, !PT ;  /* 0x0000000d1e1e7210 */ /* 0x000fe2000173e4ff */
[----:B------:R-:W-:Y:S01]  /*1f870*/  IMAD.WIDE.U32 R6, R9, R20, RZ ;  /* 0x0000001409067225 */ /* 0x000fe200078e00ff */
[----:B------:R-:W-:-:S03]  /*1f880*/  IADD3.X R19, P4, PT, RZ, R14, RZ, P4, !PT ;  /* 0x0000000eff137210 */ /* 0x000fc6000279e4ff */
[----:B------:R-:W-:Y:S01]  /*1f890*/  IMAD.MOV.U32 R10, RZ, RZ, R17 ;  /* 0x000000ffff0a7224 */ /* 0x000fe200078e0011 */
[----:B------:R-:W-:Y:S01]  /*1f8a0*/  IADD3 R19, P2, PT, R19, R4, RZ ;  /* 0x0000000413137210 */ /* 0x000fe20007f5e0ff */
[----:B------:R-:W-:-:S04]  /*1f8b0*/  IMAD.WIDE.U32 R28, P5, R8, R21, R6 ;  /* 0x00000015081c7225 */ /* 0x000fc800078a0006 */
        /* <DEDUP_REMOVED lines=18> */
[----:B------:R-:W-:Y:S01]  /*1f9e0*/  IADD3.X R0, P0, PT, R0, R33, RZ, P0, !PT ;  /* 0x0000002100007210 */ /* 0x000fe2000071e4ff */
        /* <DEDUP_REMOVED lines=10> */
[C---:B------:R-:W-:Y:S01]  /*1fa90*/  IMAD.WIDE.U32 R28, R8.reuse, R18, RZ ;  /* 0x00000012081c7225 */ /* 0x040fe200078e00ff */
[----:B------:R-:W-:Y:S02]  /*1faa0*/  IADD3 R7, P4, PT, R7, R4, RZ ;  /* 0x0000000407077210 */ /* 0x000fe40007f9e0ff */
[----:B------:R-:W-:Y:S01]  /*1fab0*/  IADD3.X R4, PT, PT, R11, RZ, RZ, P2, P3 ;  /* 0x000000ff0b047210 */ /* 0x000fe200017e64ff */
        /* <DEDUP_REMOVED lines=8> */
[----:B------:R-:W-:Y:S02]  /*1fb40*/  IADD3 R10, P6, PT, R17, R32, RZ ;  /* 0x00000020110a7210 */ /* 0x000fe40007fde0ff */
[----:B------:R-:W-:Y:S01]  /*1fb50*/  IADD3 R0, P2, PT, R7, R28, RZ ;  /* 0x0000001c07007210 */ /* 0x000fe20007f5e0ff */
[----:B------:R-:W-:Y:S01]  /*1fb60*/  IMAD.MOV.U32 R28, RZ, RZ, R33 ;  /* 0x000000ffff1c7224 */ /* 0x000fe200078e0021 */
[----:B------:R-:W-:Y:S02]  /*1fb70*/  IADD3 RZ, P3, PT, R19, R16, RZ ;  /* 0x0000001013ff7210 */ /* 0x000fe40007f7e0ff */
[----:B------:R-:W-:Y:S01]  /*1fb80*/  IADD3.X R32, P0, P5, R14, RZ, RZ, P5, P0 ;  /* 0x000000ff0e207210 */ /* 0x000fe20002d004ff */
[----:B------:R-:W-:Y:S01]  /*1fb90*/  IMAD.WIDE.U32.X R16, R5, R23, R28, P6 ;  /* 0x0000001705107225 */ /* 0x000fe200030e041c */
[----:B------:R-:W-:-:S02]  /*1fba0*/  IADD3.X RZ, P6, PT, R35, R10, RZ, P3, !PT ;  /* 0x0000000a23ff7210 */ /* 0x000fc40001fde4ff */
[----:B------:R-:W-:Y:S01]  /*1fbb0*/  IADD3.X R4, P3, PT, R4, R31, RZ, P4, !PT ;  /* 0x0000001f04047210 */ /* 0x000fe2000277e4ff */
[----:B------:R-:W-:Y:S01]  /*1fbc0*/  IMAD.WIDE.U32 R30, R5, R20, RZ ;  /* 0x00000014051e7225 */ /* 0x000fe200078e00ff */
[----:B------:R-:W-:Y:S02]  /*1fbd0*/  IADD3.X R33, P6, PT, RZ, R16, RZ, P6, !PT ;  /* 0x00000010ff217210 */ /* 0x000fe400037de4ff */
[----:B------:R-:W-:Y:S01]  /*1fbe0*/  IADD3.X R37, PT, PT, R15, RZ, RZ, P0, P5 ;  /* 0x000000ff0f257210 */ /* 0x000fe200007ea4ff */
[----:B------:R-:W-:Y:S01]  /*1fbf0*/  IMAD.WIDE.U32 R10, R9, R26, RZ ;  /* 0x0000001a090a7225 */ /* 0x000fe200078e00ff */
[----:B------:R-:W-:Y:S02]  /*1fc00*/  IADD3.X R4, P2, PT, R4, R41, RZ, P2, !PT ;  /* 0x0000002904047210 */ /* 0x000fe4000175e4ff */
[----:B------:R-:W-:Y:S01]  /*1fc10*/  IADD3 R33, P0, PT, R33, R0, RZ ;  /* 0x0000000021217210 */ /* 0x000fe20007f1e0ff */
[----:B------:R-:W-:Y:S02]  /*1fc20*/  IMAD.X R35, RZ, RZ, R17, P6 ;  /* 0x000000ffff237224 */ /* 0x000fe400030e0611 */
[----:B------:R-:W-:-:S03]  /*1fc30*/  IMAD.WIDE.U32 R28, R6, R20, RZ ;  /* 0x00000014061c7225 */ /* 0x000fc600078e00ff */
[----:B------:R-:W-:Y:S01]  /*1fc40*/  IADD3.X R35, P0, PT, R35, R4, RZ, P0, !PT ;  /* 0x0000000423237210 */ /* 0x000fe2000071e4ff */
[----:B------:R-:W-:-:S04]  /*1fc50*/  IMAD.WIDE.U32 R30, P6, R6, R21, R30 ;  /* 0x00000015061e7225 */ /* 0x000fc800078c001e */
[----:B------:R-:W-:Y:S01]  /*1fc60*/  IMAD.WIDE.U32 R16, P5, R8, R27, R10 ;  /* 0x0000001b08107225 */ /* 0x000fe200078a000a */
[----:B------:R-:W-:-:S03]  /*1fc70*/  IADD3 R0, P4, PT, R29, R30, RZ ;  /* 0x0000001e1d007210 */ /* 0x000fc60007f9e0ff */
[----:B------:R-:W-:Y:S01]  /*1fc80*/  IMAD.WIDE.U32.X R10, R9, UR4, R12, P1 ;  /* 0x00000004090a7c25 */ /* 0x000fe200088e040c */
[----:B------:R-:W-:-:S03]  /*1fc90*/  IADD3 R33, P1, PT, R33, R28, RZ ;  /* 0x0000001c21217210 */ /* 0x000fc60007f3e0ff */
[----:B------:R-:W-:Y:S01]  /*1fca0*/  IMAD.WIDE.U32 R14, R8, R26, RZ ;  /* 0x0000001a080e7225 */ /* 0x000fe200078e00ff */
[----:B------:R-:W-:Y:S02]  /*1fcb0*/  IADD3.X R35, P1, PT, R35, R0, RZ, P1, !PT ;  /* 0x0000000023237210 */ /* 0x000fe40000f3e4ff */
[----:B------:R-:W-:Y:S01]  /*1fcc0*/  IADD3.X R7, P3, P2, R10, RZ, RZ, P2, P3 ;  /* 0x000000ff0a077210 */ /* 0x000fe200012664ff */
[----:B------:R-:W-:Y:S01]  /*1fcd0*/  IMAD.X R13, RZ, RZ, RZ, P5 ;  /* 0x000000ffff0d7224 */ /* 0x000fe200028e06ff */
[----:B------:R-:W-:Y:S01]  /*1fce0*/  IADD3 R39, P5, PT, R15, R16, RZ ;  /* 0x000000100f277210 */ /* 0x000fe20007fbe0ff */
[----:B------:R-:W-:Y:S01]  /*1fcf0*/  IMAD.MOV.U32 R12, RZ, RZ, R17 ;  /* 0x000000ffff0c7224 */ /* 0x000fe200078e0011 */
[----:B------:R-:W-:Y:S01]  /*1fd00*/  IADD3.X R4, PT, PT, R11, RZ, RZ, P3, P2 ;  /* 0x000000ff0b047210 */ /* 0x000fe20001fe44ff */
[----:B------:R-:W-:Y:S02]  /*1fd10*/  IMAD R10, R35, R24, RZ ;  /* 0x00000018230a7224 */ /* 0x000fe400078e02ff */
[----:B------:R-:W-:Y:S01]  /*1fd20*/  IMAD.WIDE.U32.X R8, R9, R27, R12, P5 ;  /* 0x0000001b09087225 */ /* 0x000fe200028e040c */
[----:B------:R-:W-:-:S03]  /*1fd30*/  IADD3 R7, P5, PT, R7, R32, RZ ;  /* 0x0000002007077210 */ /* 0x000fc60007fbe0ff */
[----:B------:R-:W-:Y:S01]  /*1fd40*/  IMAD.WIDE.U32 R12, R5, R18, RZ ;  /* 0x00000012050c7225 */ /* 0x000fe200078e00ff */
[----:B------:R-:W-:-:S03]  /*1fd50*/  IADD3 R0, P3, PT, R7, R14, RZ ;  /* 0x0000000e07007210 */ /* 0x000fc60007f7e0ff */
[C---:B------:R-:W-:Y:S02]  /*1fd60*/  IMAD R19, R33.reuse, R25, R10 ;  /* 0x0000001921137224 */ /* 0x040fe400078e020a */
[----:B------:R-:W-:Y:S02]  /*1fd70*/  IMAD.X R11, RZ, RZ, RZ, P6 ;  /* 0x000000ffff0b7224 */ /* 0x000fe400030e06ff */
[----:B------:R-:W-:Y:S02]  /*1fd80*/  IMAD.MOV.U32 R10, RZ, RZ, R31 ;  /* 0x000000ffff0a7224 */ /* 0x000fe400078e001f */
[----:B------:R-:W-:-:S04]  /*1fd90*/  IMAD.WIDE.U32 R24, R33, R24, RZ ;  /* 0x0000001821187225 */ /* 0x000fc800078e00ff */
        /* <DEDUP_REMOVED lines=28> */
[----:B------:R-:W-:Y:S01]  /*1ff60*/  IMAD.WIDE.U32.X R12, R19, R23, R12, P4 ;  /* 0x00000017130c7225 */ /* 0x000fe200020e040c */
[----:B------:R-:W-:-:S03]  /*1ff70*/  IADD3.X R28, PT, PT, R9, RZ, RZ, P3, P2 ;  /* 0x000000ff091c7210 */ /* 0x000fc60001fe44ff */
[----:B------:R-:W-:Y:S01]  /*1ff80*/  IMAD.WIDE.U32 R14, P0, R24, R21, R14 ;  /* 0x00000015180e7225 */ /* 0x000fe2000780000e */
[----:B------:R-:W-:-:S03]  /*1ff90*/  IADD3.X R17, P1, PT, RZ, R12, RZ, P1, !PT ;  /* 0x0000000cff117210 */ /* 0x000fc60000f3e4ff */
[----:B------:R-:W-:Y:S01]  /*1ffa0*/  IMAD.WIDE.U32 R10, R24, R20, RZ ;  /* 0x00000014180a7225 */ /* 0x000fe200078e00ff */
        /* <DEDUP_REMOVED lines=10> */
[----:B------:R-:W-:Y:S01]  /*20050*/  IMAD.WIDE.U32 R8, P1, R6, R27, R8 ;  /* 0x0000001b06087225 */ /* 0x000fe20007820008 */
[----:B------:R-:W-:-:S03]  /*20060*/  IADD3.X R29, P0, PT, R29, R28, RZ, P0, !PT ;  /* 0x0000001c1d1d7210 */ /* 0x000fc6000071e4ff */
[----:B------:R-:W-:Y:S01]  /*20070*/  IMAD.WIDE.U32.X R12, R19, R21, R12, P4 ;  /* 0x00000015130c7225 */ /* 0x000fe200020e040c */
[----:B------:R0:W-:Y:S03]  /*20080*/  STG.E.64 desc[UR6][R2.64+0x20], R16 ;  /* 0x0000201002007986 */ /* 0x0001e6000c101b06 */
        /* <DEDUP_REMOVED lines=8> */
[----:B------:R-:W-:Y:S01]  /*20110*/  IMAD.WIDE.U32 R14, P5, R24, UR4, R14 ;  /* 0x00000004180e7c25 */ /* 0x000fe2000f8a000e */
[----:B------:R-:W-:Y:S02]  /*20120*/  IADD3.X R29, P1, PT, R29, R4, RZ, P1, !PT ;  /* 0x000000041d1d7210 */ /* 0x000fe40000f3e4ff */
[----:B------:R-:W-:Y:S01]  /*20130*/  IADD3 R13, P2, PT, R0, R25, RZ ;  /* 0x00000019000d7210 */ /* 0x000fe20007f5e0ff */
[----:B------:R-:W-:-:S03]  /*20140*/  IMAD.WIDE.U32 R6, R24, R18, RZ ;  /* 0x0000001218067225 */ /* 0x000fc600078e00ff */
[----:B------:R-:W-:Y:S01]  /*20150*/  IADD3.X R0, P2, PT, R8, R29, RZ, P2, !PT ;  /* 0x0000001d08007210 */ /* 0x000fe2000175e4ff */
        /* <DEDUP_REMOVED lines=46> */
.L_x_328:
        /* <DEDUP_REMOVED lines=25> */
.L_x_329:
[----:B------:R-:W-:Y:S01]  /*205d0*/  STG.E desc[UR6][R2.64+0x40], RZ ;  /* 0x000040ff02007986 */ /* 0x000fe2000c101906 */
[----:B------:R-:W-:Y:S05]  /*205e0*/  EXIT ;  /* 0x000000000000794d */ /* 0x000fea0003800000 */
.L_x_312:
[----:B------:R-:W0:Y:S01]  /*205f0*/  LDC.64 R2, c[0x0][0x380] ;  /* 0x0000e000ff027b82 */ /* 0x000e220000000a00 */
[----:B------:R-:W-:-:S05]  /*20600*/  IMAD.MOV.U32 R5, RZ, RZ, 0x1 ;  /* 0x00000001ff057424 */ /* 0x000fca00078e00ff */
[----:B0-----:R-:W-:Y:S04]  /*20610*/  STG.E desc[UR6][R2.64+0x40], R5 ;  /* 0x0000400502007986 */ /* 0x001fe8000c101906 */
[----:B------:R-:W-:Y:S04]  /*20620*/  STG.E.64 desc[UR6][R2.64], RZ ;  /* 0x000000ff02007986 */ /* 0x000fe8000c101b06 */
[----:B------:R-:W-:Y:S04]  /*20630*/  STG.E.64 desc[UR6][R2.64+0x8], RZ ;  /* 0x000008ff02007986 */ /* 0x000fe8000c101b06 */
[----:B------:R-:W-:Y:S04]  /*20640*/  STG.E.64 desc[UR6][R2.64+0x10], RZ ;  /* 0x000010ff02007986 */ /* 0x000fe8000c101b06 */
[----:B------:R-:W-:Y:S04]  /*20650*/  STG.E.64 desc[UR6][R2.64+0x18], RZ ;  /* 0x000018ff02007986 */ /* 0x000fe8000c101b06 */
[----:B------:R-:W-:Y:S04]  /*20660*/  STG.E.64 desc[UR6][R2.64+0x20], RZ ;  /* 0x000020ff02007986 */ /* 0x000fe8000c101b06 */
[----:B------:R-:W-:Y:S04]  /*20670*/  STG.E.64 desc[UR6][R2.64+0x28], RZ ;  /* 0x000028ff02007986 */ /* 0x000fe8000c101b06 */
[----:B------:R-:W-:Y:S04]  /*20680*/  STG.E.64 desc[UR6][R2.64+0x30], RZ ;  /* 0x000030ff02007986 */ /* 0x000fe8000c101b06 */
[----:B------:R-:W-:Y:S01]  /*20690*/  STG.E.64 desc[UR6][R2.64+0x38], RZ ;  /* 0x000038ff02007986 */ /* 0x000fe2000c101b06 */
[----:B------:R-:W-:Y:S05]  /*206a0*/  EXIT ;  /* 0x000000000000794d */ /* 0x000fea0003800000 */
.L_x_330:
        /* <DEDUP_REMOVED lines=13> */
.L_x_701:


//--------------------- .text._Z9point_addP7ECPointPKS_S2_ --------------------------
	.section	.text._Z9point_addP7ECPointPKS_S2_,"ax",@progbits
	.align	128
        .global         _Z9point_addP7ECPointPKS_S2_
        .type           _Z9point_addP7ECPointPKS_S2_,@function
        .size           _Z9point_addP7ECPointPKS_S2_,(.L_x_702 - _Z9point_addP7ECPointPKS_S2_)
        .other          _Z9point_addP7ECPointPKS_S2_,@"STO_CUDA_ENTRY STV_DEFAULT"
_Z9point_addP7ECPointPKS_S2_:
.text._Z9point_addP7ECPointPKS_S2_:
[----:B------:R-:W-:Y:S08]  /*0000*/  LDC R1, c[0x0][0x37c] ;  /* 0x0000df00ff017b82 */ /* 0x000ff00000000800 */
[----:B------:R-:W0:Y:S01]  /*0010*/  LDC.64 R2, c[0x0][0x388] ;  /* 0x0000e200ff027b82 */ /* 0x000e220000000a00 */
[----:B------:R-:W0:Y:S07]  /*0020*/  LDCU.64 UR6, c[0x0][0x358] ;  /* 0x00006b00ff0677ac */ /* 0x000e2e0008000a00 */
[----:B------:R-:W1:Y:S01]  /*0030*/  LDC.64 R4, c[0x0][0x390] ;  /* 0x0000e400ff047b82 */ /* 0x000e620000000a00 */
[----:B0-----:R-:W2:Y:S04]  /*0040*/  LDG.E R0, desc[UR6][R2.64+0x40] ;  /* 0x0000400602007981 */ /* 0x001ea8000c1e1900 */
[----:B-1----:R-:W3:Y:S03]  /*0050*/  LDG.E R6, desc[UR6][R4.64+0x40] ;  /* 0x0000400604067981 */ /* 0x002ee6000c1e1900 */
[----:B------:R-:W0:Y:S08]  /*0060*/  LDC.64 R92, c[0x3][0x190] ;  /* 0x00c06400ff5c7b82 */ /* 0x000e300000000a00 */
[----:B------:R-:W1:Y:S08]  /*0070*/  LDC.64 R64, c[0x3][0x198] ;  /* 0x00c06600ff407b82 */ /* 0x000e700000000a00 */
[----:B------:R-:W4:Y:S08]  /*0080*/  LDC.64 R62, c[0x3][0x1a0] ;  /* 0x00c06800ff3e7b82 */ /* 0x000f300000000a00 */
[----:B------:R-:W4:Y:S01]  /*0090*/  LDC.64 R94, c[0x3][0x1a8] ;  /* 0x00c06a00ff5e7b82 */ /* 0x000f220000000a00 */
[----:B0-----:R-:W-:-:S02]  /*00a0*/  IMAD.MOV.U32 R56, RZ, RZ, R92 ;  /* 0x000000ffff387224 */ /* 0x001fc400078e005c */
[----:B------:R-:W-:Y:S02]  /*00b0*/  IMAD.MOV.U32 R57, RZ, RZ, R93 ;  /* 0x000000ffff397224 */ /* 0x000fe400078e005d */
[----:B-1----:R-:W-:Y:S02]  /*00c0*/  IMAD.MOV.U32 R54, RZ, RZ, R64 ;  /* 0x000000ffff367224 */ /* 0x002fe400078e0040 */
[----:B------:R-:W-:Y:S02]  /*00d0*/  IMAD.MOV.U32 R55, RZ, RZ, R65 ;  /* 0x000000ffff377224 */ /* 0x000fe400078e0041 */
[----:B----4-:R-:W-:Y:S02]  /*00e0*/  IMAD.MOV.U32 R52, RZ, RZ, R62 ;  /* 0x000000ffff347224 */ /* 0x010fe400078e003e */
[----:B------:R-:W-:Y:S02]  /*00f0*/  IMAD.MOV.U32 R53, RZ, RZ, R63 ;  /* 0x000000ffff357224 */ /* 0x000fe400078e003f */
[----:B------:R-:W-:-:S02]  /*0100*/  IMAD.MOV.U32 R58, RZ, RZ, R94 ;  /* 0x000000ffff3a7224 */ /* 0x000fc400078e005e */
[----:B------:R-:W-:Y:S01]  /*0110*/  IMAD.MOV.U32 R59, RZ, RZ, R95 ;  /* 0x000000ffff3b7224 */ /* 0x000fe200078e005f */
[----:B--2---:R-:W-:Y:S02]  /*0120*/  ISETP.NE.AND P0, PT, R0, RZ, PT ;  /* 0x000000ff0000720c */ /* 0x004fe40003f05270 */
[----:B---3--:R-:W-:-:S11]  /*0130*/  ISETP.NE.AND P1, PT, R6, RZ, PT ;  /* 0x000000ff0600720c */ /* 0x008fd60003f25270 */
[--C-:B------:R-:W-:Y:S02]  /*0140*/  @P0 IMAD.MOV.U32 R76, RZ, RZ, R92.reuse ;  /* 0x000000ffff4c0224 */ /* 0x100fe400078e005c */
[--C-:B------:R-:W-:Y:S02]  /*0150*/  @P0 IMAD.MOV.U32 R77, RZ, RZ, R93.reuse ;  /* 0x000000ffff4d0224 */ /* 0x100fe400078e005d */
[----:B------:R-:W-:Y:S02]  /*0160*/  @P0 IMAD.MOV.U32 R84, RZ, RZ, R92 ;  /* 0x000000ffff540224 */ /* 0x000fe400078e005c */
[----:B------:R-:W-:Y:S02]  /*0170*/  @P0 IMAD.MOV.U32 R85, RZ, RZ, R93 ;  /* 0x000000ffff550224 */ /* 0x000fe400078e005d */
[----:B------:R-:W-:Y:S01]  /*0180*/  @P0 IMAD.MOV.U32 R78, RZ, RZ, R64 ;  /* 0x000000ffff4e0224 */ /* 0x000fe200078e0040 */
[----:B------:R-:W2:Y:S01]  /*0190*/  @!P1 LDG.E.64 R56, desc[UR6][R4.64+0x20] ;  /* 0x0000200604389981 */ /* 0x000ea2000c1e1b00 */
[----:B------:R-:W-:-:S02]  /*01a0*/  @P0 IMAD.MOV.U32 R79, RZ, RZ, R65 ;  /* 0x000000ffff4f0224 */ /* 0x000fc400078e0041 */
[----:B------:R-:W-:Y:S01]  /*01b0*/  @P0 IMAD.MOV.U32 R86, RZ, RZ, R64 ;  /* 0x000000ffff560224 */ /* 0x000fe200078e0040 */
[----:B------:R-:W3:Y:S01]  /*01c0*/  @!P1 LDG.E.64 R54, desc[UR6][R4.64+0x28] ;  /* 0x0000280604369981 */ /* 0x000ee2000c1e1b00 */
[----:B------:R-:W-:Y:S02]  /*01d0*/  @P0 IMAD.MOV.U32 R87, RZ, RZ, R65 ;  /* 0x000000ffff570224 */ /* 0x000fe400078e0041 */
[--C-:B------:R-:W-:Y:S01]  /*01e0*/  @P0 IMAD.MOV.U32 R80, RZ, RZ, R62.reuse ;  /* 0x000000ffff500224 */ /* 0x100fe200078e003e */
[----:B------:R-:W4:Y:S01]  /*01f0*/  @!P1 LDG.E.64 R52, desc[UR6][R4.64+0x30] ;  /* 0x0000300604349981 */ /* 0x000f22000c1e1b00 */
[--C-:B------:R-:W-:Y:S02]  /*0200*/  @P0 IMAD.MOV.U32 R81, RZ, RZ, R63.reuse ;  /* 0x000000ffff510224 */ /* 0x100fe400078e003f */
[----:B------:R-:W-:Y:S01]  /*0210*/  @P0 IMAD.MOV.U32 R88, RZ, RZ, R62 ;  /* 0x000000ffff580224 */ /* 0x000fe200078e003e */
[----:B------:R-:W4:Y:S01]  /*0220*/  @!P1 LDG.E.64 R58, desc[UR6][R4.64+0x38] ;  /* 0x00003806043a9981 */ /* 0x000f22000c1e1b00 */
[----:B------:R-:W-:-:S02]  /*0230*/  @P0 IMAD.MOV.U32 R89, RZ, RZ, R63 ;  /* 0x000000ffff590224 */ /* 0x000fc400078e003f */
[--C-:B------:R-:W-:Y:S01]  /*0240*/  @P0 IMAD.MOV.U32 R82, RZ, RZ, R94.reuse ;  /* 0x000000ffff520224 */ /* 0x100fe200078e005e */
[----:B------:R-:W4:Y:S01]  /*0250*/  @!P1 LDG.E.64 R92, desc[UR6][R4.64] ;  /* 0x00000006045c9981 */ /* 0x000f22000c1e1b00 */
[--C-:B------:R-:W-:Y:S02]  /*0260*/  @P0 IMAD.MOV.U32 R83, RZ, RZ, R95.reuse ;  /* 0x000000ffff530224 */ /* 0x100fe400078e005f */
[----:B------:R-:W-:Y:S01]  /*0270*/  @P0 IMAD.MOV.U32 R90, RZ, RZ, R94 ;  /* 0x000000ffff5a0224 */ /* 0x000fe200078e005e */
[----:B------:R-:W4:Y:S01]  /*0280*/  @!P1 LDG.E.64 R64, desc[UR6][R4.64+0x8] ;  /* 0x0000080604409981 */ /* 0x000f22000c1e1b00 */
[----:B------:R-:W-:-:S03]  /*0290*/  @P0 IMAD.MOV.U32 R91, RZ, RZ, R95 ;  /* 0x000000ffff5b0224 */ /* 0x000fc600078e005f */
[----:B------:R-:W4:Y:S04]  /*02a0*/  @!P1 LDG.E.64 R62, desc[UR6][R4.64+0x10] ;  /* 0x00001006043e9981 */ /* 0x000f28000c1e1b00 */
[----:B------:R0:W4:Y:S01]  /*02b0*/  @!P1 LDG.E.64 R94, desc[UR6][R4.64+0x18] ;  /* 0x00001806045e9981 */ /* 0x000122000c1e1b00 */
[----:B------:R-:W-:Y:S02]  /*02c0*/  CS2R R48, SRZ ;  /* 0x0000000000307805 */ /* 0x000fe4000001ff00 */
[----:B------:R-:W-:Y:S02]  /*02d0*/  CS2R R46, SRZ ;  /* 0x00000000002e7805 */ /* 0x000fe4000001ff00 */
[----:B------:R-:W-:Y:S02]  /*02e0*/  CS2R R44, SRZ ;  /* 0x00000000002c7805 */ /* 0x000fe4000001ff00 */
[----:B------:R-:W-:-:S02]  /*02f0*/  CS2R R42, SRZ ;  /* 0x00000000002a7805 */ /* 0x000fc4000001ff00 */
[----:B------:R-:W-:Y:S02]  /*0300*/  @P0 CS2R R40, SRZ ;  /* 0x0000000000280805 */ /* 0x000fe4000001ff00 */
[----:B------:R-:W-:Y:S02]  /*0310*/  @P0 CS2R R38, SRZ ;  /* 0x0000000000260805 */ /* 0x000fe4000001ff00 */
[----:B------:R-:W-:Y:S02]  /*0320*/  @P0 CS2R R36, SRZ ;  /* 0x0000000000240805 */ /* 0x000fe4000001ff00 */
[----:B------:R-:W-:Y:S01]  /*0330*/  @P0 CS2R R34, SRZ ;  /* 0x0000000000220805 */ /* 0x000fe2000001ff00 */
[----:B------:R-:W1:Y:S01]  /*0340*/  @!P1 LDC R48, c[0x3][0x1a8] ;  /* 0x00c06a00ff309b82 */ /* 0x000e620000000800 */
[----:B------:R-:W-:Y:S01]  /*0350*/  ISETP.NE.AND P2, PT, R0, RZ, PT ;  /* 0x000000ff0000720c */ /* 0x000fe20003f45270 */
[----:B------:R-:W5:Y:S01]  /*0360*/  @!P0 LDG.E.64 R76, desc[UR6][R2.64] ;  /* 0x00000006024c8981 */ /* 0x000f62000c1e1b00 */
[----:B------:R-:W-:-:S03]  /*0370*/  IMAD.MOV.U32 R7, RZ, RZ, 0x1 ;  /* 0x00000001ff077424 */ /* 0x000fc600078e00ff */
[----:B------:R-:W5:Y:S02]  /*0380*/  @!P0 LDG.E.64 R84, desc[UR6][R2.64+0x20] ;  /* 0x0000200602548981 */ /* 0x000f64000c1e1b00 */
[----:B------:R-:W1:Y:S02]  /*0390*/  @!P1 LDC R46, c[0x3][0x1ac] ;  /* 0x00c06b00ff2e9b82 */ /* 0x000e640000000800 */
[----:B------:R-:W5:Y:S04]  /*03a0*/  @!P0 LDG.E.64 R78, desc[UR6][R2.64+0x8] ;  /* 0x00000806024e8981 */ /* 0x000f68000c1e1b00 */
[----:B------:R-:W5:Y:S02]  /*03b0*/  @!P0 LDG.E.64 R86, desc[UR6][R2.64+0x28] ;  /* 0x0000280602568981 */ /* 0x000f64000c1e1b00 */
[----:B------:R-:W1:Y:S02]  /*03c0*/  @!P1 LDC R49, c[0x3][0x1a0] ;  /* 0x00c06800ff319b82 */ /* 0x000e640000000800 */
[----:B------:R-:W5:Y:S04]  /*03d0*/  @!P0 LDG.E.64 R80, desc[UR6][R2.64+0x10] ;  /* 0x0000100602508981 */ /* 0x000f68000c1e1b00 */
[----:B------:R-:W5:Y:S02]  /*03e0*/  @!P0 LDG.E.64 R88, desc[UR6][R2.64+0x30] ;  /* 0x0000300602588981 */ /* 0x000f64000c1e1b00 */
[----:B------:R-:W1:Y:S02]  /*03f0*/  @!P1 LDC R47, c[0x3][0x1a4] ;  /* 0x00c06900ff2f9b82 */ /* 0x000e640000000800 */
[----:B------:R-:W5:Y:S04]  /*0400*/  @!P0 LDG.E.64 R82, desc[UR6][R2.64+0x18] ;  /* 0x0000180602528981 */ /* 0x000f68000c1e1b00 */
[----:B------:R1:W5:Y:S02]  /*0410*/  @!P0 LDG.E.64 R90, desc[UR6][R2.64+0x38] ;  /* 0x00003806025a8981 */ /* 0x000364000c1e1b00 */
[----:B------:R-:W1:Y:S08]  /*0420*/  @!P1 LDC R44, c[0x3][0x198] ;  /* 0x00c06600ff2c9b82 */ /* 0x000e700000000800 */
[----:B------:R-:W1:Y:S08]  /*0430*/  @!P1 LDC R42, c[0x3][0x19c] ;  /* 0x00c06700ff2a9b82 */ /* 0x000e700000000800 */
[----:B------:R-:W1:Y:S08]  /*0440*/  @!P1 LDC R45, c[0x3][0x190] ;  /* 0x00c06400ff2d9b82 */ /* 0x000e700000000800 */
[----:B------:R-:W1:Y:S08]  /*0450*/  @!P1 LDC R43, c[0x3][0x194] ;  /* 0x00c06500ff2b9b82 */ /* 0x000e700000000800 */
[----:B------:R-:W0:Y:S08]  /*0460*/  @!P0 LDC R41, c[0x3][0x1a8] ;  /* 0x00c06a00ff298b82 */ /* 0x000e300000000800 */
[----:B------:R-:W0:Y:S08]  /*0470*/  @!P0 LDC R39, c[0x3][0x1ac] ;  /* 0x00c06b00ff278b82 */ /* 0x000e300000000800 */
[----:B------:R-:W2:Y:S08]  /*0480*/  @!P0 LDC R40, c[0x3][0x1a0] ;  /* 0x00c06800ff288b82 */ /* 0x000eb00000000800 */
[----:B------:R-:W2:Y:S08]  /*0490*/  @!P0 LDC R38, c[0x3][0x1a4] ;  /* 0x00c06900ff268b82 */ /* 0x000eb00000000800 */
[----:B------:R-:W2:Y:S08]  /*04a0*/  @!P0 LDC R37, c[0x3][0x198] ;  /* 0x00c06600ff258b82 */ /* 0x000eb00000000800 */
[----:B------:R-:W2:Y:S08]  /*04b0*/  @!P0 LDC R35, c[0x3][0x19c] ;  /* 0x00c06700ff238b82 */ /* 0x000eb00000000800 */
[----:B------:R-:W2:Y:S08]  /*04c0*/  @!P0 LDC R36, c[0x3][0x190] ;  /* 0x00c06400ff248b82 */ /* 0x000eb00000000800 */
[----:B------:R-:W2:Y:S01]  /*04d0*/  @!P0 LDC R34, c[0x3][0x194] ;  /* 0x00c06500ff228b82 */ /* 0x000ea20000000800 */
[----:B0-----:R-:W-:-:S02]  /*04e0*/  @P0 IMAD.MOV.U32 R4, RZ, RZ, 0x1 ;  /* 0x00000001ff040424 */ /* 0x001fc400078e00ff */
[----:B------:R-:W-:Y:S02]  /*04f0*/  @!P1 IMAD.MOV.U32 R7, RZ, RZ, RZ ;  /* 0x000000ffff079224 */ /* 0x000fe400078e00ff */
[----:B------:R-:W-:Y:S02]  /*0500*/  @!P0 IMAD.MOV.U32 R4, RZ, RZ, RZ ;  /* 0x000000ffff048224 */ /* 0x000fe400078e00ff */
[----:B-1----:R-:W-:Y:S02]  /*0510*/  IMAD.MOV.U32 R3, RZ, RZ, R48 ;  /* 0x000000ffff037224 */ /* 0x002fe400078e0030 */
[----:B------:R-:W-:Y:S02]  /*0520*/  IMAD.MOV.U32 R0, RZ, RZ, R46 ;  /* 0x000000ffff007224 */ /* 0x000fe400078e002e */
[----:B------:R-:W-:Y:S02]  /*0530*/  IMAD.MOV.U32 R6, RZ, RZ, R49 ;  /* 0x000000ffff067224 */ /* 0x000fe400078e0031 */
[----:B------:R-:W-:-:S02]  /*0540*/  IMAD.MOV.U32 R2, RZ, RZ, R47 ;  /* 0x000000ffff027224 */ /* 0x000fc400078e002f */
[----:B------:R-:W-:Y:S02]  /*0550*/  IMAD.MOV.U32 R96, RZ, RZ, R44 ;  /* 0x000000ffff607224 */ /* 0x000fe400078e002c */
[----:B------:R-:W-:Y:S02]  /*0560*/  IMAD.MOV.U32 R99, RZ, RZ, R42 ;  /* 0x000000ffff637224 */ /* 0x000fe400078e002a */
[----:B------:R-:W-:Y:S02]  /*0570*/  IMAD.MOV.U32 R25, RZ, RZ, R45 ;  /* 0x000000ffff197224 */ /* 0x000fe400078e002d */
[----:B------:R-:W-:Y:S02]  /*0580*/  IMAD.MOV.U32 R97, RZ, RZ, R43 ;  /* 0x000000ffff617224 */ /* 0x000fe400078e002b */
[----:B--2---:R-:W-:Y:S02]  /*0590*/  IMAD.MOV.U32 R24, RZ, RZ, R56 ;  /* 0x000000ffff187224 */ /* 0x004fe400078e0038 */
[----:B------:R-:W-:-:S02]  /*05a0*/  IMAD.MOV.U32 R23, RZ, RZ, R57 ;  /* 0x000000ffff177224 */ /* 0x000fc400078e0039 */
[----:B---3--:R-:W-:Y:S02]  /*05b0*/  IMAD.MOV.U32 R22, RZ, RZ, R54 ;  /* 0x000000ffff167224 */ /* 0x008fe400078e0036 */
[----:B------:R-:W-:Y:S02]  /*05c0*/  IMAD.MOV.U32 R21, RZ, RZ, R55 ;  /* 0x000000ffff157224 */ /* 0x000fe400078e0037 */
[----:B----4-:R-:W-:Y:S02]  /*05d0*/  IMAD.MOV.U32 R20, RZ, RZ, R52 ;  /* 0x000000ffff147224 */ /* 0x010fe400078e0034 */
        /* <DEDUP_REMOVED lines=10> */
[----:B------:R-:W-:Y:S01]  /*0680*/  IMAD.MOV.U32 R9, RZ, RZ, R95 ;  /* 0x000000ffff097224 */ /* 0x000fe200078e005f */
[----:B------:R-:W-:Y:S06]  /*0690*/  @P2 BRA `(.L_x_331) ;  /* 0x0000034000082947 */ /* 0x000fec0003800000 */
        /* <DEDUP_REMOVED lines=85> */
[----:B------:R-:W-:Y:S01]  /*0bf0*/  IMAD.MOV.U32 R33, RZ, RZ, RZ ;  /* 0x000000ffff217224 */ /* 0x000fe200078e00ff */
[----:B------:R-:W0:Y:S01]  /*0c00*/  LDC.64 R72, c[0x3][0xe0] ;  /* 0x00c03800ff487b82 */ /* 0x000e220000000a00 */
[----:B------:R-:W-:-:S04]  /*0c10*/  IMAD.WIDE.U32 R16, R40, R36, RZ ;  /* 0x0000002428107225 */ /* 0x000fc800078e00ff */
[----:B------:R-:W-:-:S03]  /*0c20*/  IMAD.WIDE.U32 R4, R38, R36, RZ ;  /* 0x0000002426047225 */ /* 0x000fc600078e00ff */
[----:B------:R-:W1:Y:S01]  /*0c30*/  LDC.64 R70, c[0x3][RZ] ;  /* 0x00c00000ff467b82 */ /* 0x000e620000000a00 */
[----:B------:R-:W-:-:S04]  /*0c40*/  IMAD.WIDE.U32 R6, R40, R34, RZ ;  /* 0x0000002228067225 */ /* 0x000fc800078e00ff */
[----:B------:R-:W-:Y:S02]  /*0c50*/  IMAD.IADD R17, R17, 0x1, R33 ;  /* 0x0000000111117824 */ /* 0x000fe400078e0221 */
[----:B------:R-:W-:Y:S02]  /*0c60*/  IMAD.MOV.U32 R67, RZ, RZ, RZ ;  /* 0x000000ffff437224 */ /* 0x000fe400078e00ff */
[----:B------:R-:W-:Y:S01]  /*0c70*/  IMAD.MOV.U32 R23, RZ, RZ, RZ ;  /* 0x000000ffff177224 */ /* 0x000fe200078e00ff */
[----:B------:R-:W-:Y:S01]  /*0c80*/  IADD3 R17, P0, P6, R6, R17, R4 ;  /* 0x0000001106117210 */ /* 0x000fe20007e1e004 */
[----:B------:R-:W-:-:S03]  /*0c90*/  IMAD.WIDE.U32 R18, R37, R36, RZ ;  /* 0x0000002425127225 */ /* 0x000fc600078e00ff */
[----:B------:R-:W-:Y:S01]  /*0ca0*/  IADD3.X R29, PT, PT, RZ, RZ, RZ, P0, P6 ;  /* 0x000000ffff1d7210 */ /* 0x000fe200007ec4ff */
[----:B------:R-:W-:Y:S02]  /*0cb0*/  IMAD.IADD R8, R5, 0x1, R67 ;  /* 0x0000000105087824 */ /* 0x000fe400078e0243 */
[----:B------:R-:W-:-:S04]  /*0cc0*/  IMAD.WIDE.U32 R4, R35, R36, RZ ;  /* 0x0000002423047225 */ /* 0x000fc800078e00ff */
[----:B------:R-:W-:-:S04]  /*0cd0*/  IMAD.WIDE.U32 R10, R37, R34, RZ ;  /* 0x00000022250a7225 */ /* 0x000fc800078e00ff */
[----:B------:R-:W-:Y:S02]  /*0ce0*/  IMAD.IADD R25, R19, 0x1, R23 ;  /* 0x0000000113197824 */ /* 0x000fe400078e0217 */
[----:B------:R-:W-:-:S03]  /*0cf0*/  IMAD.WIDE.U32 R2, R37, R37, RZ ;  /* 0x0000002525027225 */ /* 0x000fc600078e00ff */
[----:B------:R-:W-:Y:S01]  /*0d00*/  IADD3 R25, P4, P5, R10, R25, R4 ;  /* 0x000000190a197210 */ /* 0x000fe20007d9e004 */
[----:B------:R-:W-:Y:S01]  /*0d10*/  IMAD.IADD R28, R23, 0x1, R3 ;  /* 0x00000001171c7824 */ /* 0x000fe200078e0203 */
[----:B------:R-:W-:Y:S01]  /*0d20*/  LOP3.LUT R22, R2, 0xfffffffd, RZ, 0xc0, !PT ;  /* 0xfffffffd02167812 */ /* 0x000fe200078ec0ff */
[----:B------:R-:W-:Y:S01]  /*0d30*/  IMAD.WIDE.U32 R2, R36, R36, RZ ;  /* 0x0000002424027225 */ /* 0x000fe200078e00ff */
[----:B------:R-:W-:Y:S02]  /*0d40*/  SHF.R.U32.HI R0, RZ, 0x1f, R25 ;  /* 0x0000001fff007819 */ /* 0x000fe40000011619 */
[----:B------:R-:W-:Y:S01]  /*0d50*/  IADD3.X R103, PT, PT, RZ, RZ, RZ, P4, P5 ;  /* 0x000000ffff677210 */ /* 0x000fe200027ea4ff */
[----:B------:R-:W-:Y:S01]  /*0d60*/  IMAD.MOV.U32 R9, RZ, RZ, RZ ;  /* 0x000000ffff097224 */ /* 0x000fe200078e00ff */
[----:B------:R-:W-:Y:S01]  /*0d70*/  IADD3 R15, P1, PT, R0, R16, RZ ;  /* 0x00000010000f7210 */ /* 0x000fe20007f3e0ff */
[----:B------:R-:W-:Y:S01]  /*0d80*/  IMAD.MOV.U32 R13, RZ, RZ, RZ ;  /* 0x000000ffff0d7224 */ /* 0x000fe200078e00ff */
[----:B------:R-:W-:Y:S01]  /*0d90*/  LOP3.LUT R69, R2, 0xfffffffd, RZ, 0xc0, !PT ;  /* 0xfffffffd02457812 */ /* 0x000fe200078ec0ff */
[----:B------:R-:W-:Y:S01]  /*0da0*/  IMAD.WIDE.U32 R26, R35, R37, RZ ;  /* 0x00000025231a7225 */ /* 0x000fe200078e00ff */
[----:B------:R-:W-:-:S03]  /*0db0*/  ISETP.GT.U32.AND P0, PT, R16, R15, PT ;  /* 0x0000000f1000720c */ /* 0x000fc60003f04070 */
[----:B------:R-:W-:Y:S02]  /*0dc0*/  IMAD.IADD R60, R3, 0x1, R9 ;  /* 0x00000001033c7824 */ /* 0x000fe400078e0209 */
[----:B------:R-:W-:Y:S02]  /*0dd0*/  IMAD.IADD R31, R13, 0x1, R27 ;  /* 0x000000010d1f7824 */ /* 0x000fe400078e021b */
[----:B------:R-:W-:-:S03]  /*0de0*/  IMAD.WIDE.U32 R2, R41, R36, RZ ;  /* 0x0000002429027225 */ /* 0x000fc600078e00ff */
[C-C-:B------:R-:W-:Y:S01]  /*0df0*/  SHF.L.U64.HI R30, R26.reuse, 0x1, R31.reuse ;  /* 0x000000011a1e7819 */ /* 0x140fe2000001021f */
[C---:B------:R-:W-:Y:S01]  /*0e00*/  IMAD.SHL.U32 R27, R26.reuse, 0x2, RZ ;  /* 0x000000021a1b7824 */ /* 0x040fe200078e00ff */
[----:B------:R-:W-:Y:S01]  /*0e10*/  SHF.R.U64 R24, R26, 0x1f, R31 ;  /* 0x0000001f1a187819 */ /* 0x000fe2000000121f */
[----:B------:R-:W-:Y:S01]  /*0e20*/  IMAD.X R12, RZ, RZ, R17, P1 ;  /* 0x000000ffff0c7224 */ /* 0x000fe200008e0611 */
[----:B------:R-:W-:Y:S01]  /*0e30*/  IADD3 R19, P1, PT, R15, R22, RZ ;  /* 0x000000160f137210 */ /* 0x000fe20007f3e0ff */
[----:B------:R-:W-:Y:S01]  /*0e40*/  IMAD.IADD R50, R33, 0x1, R7 ;  /* 0x0000000121327824 */ /* 0x000fe200078e0207 */
[----:B------:R-:W-:Y:S01]  /*0e50*/  LOP3.LUT R27, R27, 0xfffffffe, RZ, 0xc0, !PT ;  /* 0xfffffffe1b1b7812 */ /* 0x000fe200078ec0ff */
[----:B------:R-:W-:Y:S01]  /*0e60*/  IMAD.WIDE.U32 R20, R41, R34, RZ ;  /* 0x0000002229147225 */ /* 0x000fe200078e00ff */
[----:B------:R-:W-:Y:S02]  /*0e70*/  ISETP.GT.U32.AND.EX P0, PT, R17, R12, PT, P0 ;  /* 0x0000000c1100720c */ /* 0x000fe40003f04100 */
[----:B------:R-:W-:Y:S01]  /*0e80*/  IADD3 R27, P6, PT, R27, R28, RZ ;  /* 0x0000001c1b1b7210 */ /* 0x000fe20007fde0ff */
[----:B------:R-:W-:Y:S01]  /*0e90*/  IMAD.WIDE.U32 R6, R39, R36, RZ ;  /* 0x0000002427067225 */ /* 0x000fe200078e00ff */
[----:B------:R-:W-:-:S02]  /*0ea0*/  SEL R4, R16, R15, P0 ;  /* 0x0000000f10047207 */ /* 0x000fc40000000000 */
[----:B------:R-:W-:Y:S01]  /*0eb0*/  LOP3.LUT R15, R30, 0x1, RZ, 0xc0, !PT ;  /* 0x000000011e0f7812 */ /* 0x000fe200078ec0ff */
[----:B------:R-:W-:Y:S02]  /*0ec0*/  IMAD.IADD R3, R3, 0x1, R9 ;  /* 0x0000000103037824 */ /* 0x000fe400078e0209 */
[----:B------:R-:W-:Y:S02]  /*0ed0*/  IMAD.MOV.U32 R97, RZ, RZ, RZ ;  /* 0x000000ffff617224 */ /* 0x000fe400078e00ff */
[----:B------:R-:W-:Y:S01]  /*0ee0*/  IMAD.IADD R32, R9, 0x1, R21 ;  /* 0x0000000109207824 */ /* 0x000fe200078e0215 */
[----:B------:R-:W-:Y:S01]  /*0ef0*/  IADD3 R3, P3, P2, R20, R3, R6 ;  /* 0x0000000314037210 */ /* 0x000fe20007a7e006 */
[----:B------:R-:W-:Y:S02]  /*0f00*/  IMAD.MOV.U32 R9, RZ, RZ, RZ ;  /* 0x000000ffff097224 */ /* 0x000fe400078e00ff */
[----:B------:R-:W-:Y:S01]  /*0f10*/  IMAD.WIDE.U32 R20, R34, R36, RZ ;  /* 0x0000002422147225 */ /* 0x000fe200078e00ff */
[----:B------:R-:W-:-:S03]  /*0f20*/  IADD3.X R51, PT, PT, RZ, RZ, RZ, P3, P2 ;  /* 0x000000ffff337210 */ /* 0x000fc60001fe44ff */
[----:B------:R-:W-:Y:S02]  /*0f30*/  IMAD.IADD R14, R7, 0x1, R97 ;  /* 0x00000001070e7824 */ /* 0x000fe400078e0261 */
[----:B------:R-:W-:Y:S01]  /*0f40*/  IMAD.WIDE.U32 R6, R38, R34, R8 ;  /* 0x0000002226067225 */ /* 0x000fe200078e0008 */
[----:B------:R-:W-:Y:S02]  /*0f50*/  SEL R9, R17, R12, P0 ;  /* 0x0000000c11097207 */ /* 0x000fe40000000000 */
[----:B------:R-:W-:Y:S01]  /*0f60*/  ISETP.GT.U32.AND P0, PT, R4, R19, PT ;  /* 0x000000130400720c */ /* 0x000fe20003f04070 */
[----:B------:R-:W-:Y:S01]  /*0f70*/  IMAD.SHL.U32 R75, R20, 0x2, RZ ;  /* 0x00000002144b7824 */ /* 0x000fe200078e00ff */
[----:B------:R-:W-:Y:S01]  /*0f80*/  SHF.R.U32.HI R4, RZ, 0x1f, R31 ;  /* 0x0000001fff047819 */ /* 0x000fe2000001161f */
[----:B------:R-:W-:Y:S01]  /*0f90*/  IMAD.X R10, R12, 0x1, R27, P1 ;  /* 0x000000010c0a7824 */ /* 0x000fe200008e061b */
[----:B------:R-:W-:Y:S01]  /*0fa0*/  IADD3 R50, P2, P3, R29, R6, R50 ;  /* 0x000000061d327210 */ /* 0x000fe20007b5e032 */
[----:B------:R-:W-:Y:S01]  /*0fb0*/  IMAD.IADD R61, R67, 0x1, R7 ;  /* 0x00000001433d7824 */ /* 0x000fe200078e0207 */
[----:B------:R-:W-:Y:S01]  /*0fc0*/  LOP3.LUT R75, R75, 0xfffffffe, RZ, 0xc0, !PT ;  /* 0xfffffffe4b4b7812 */ /* 0x000fe200078ec0ff */
[----:B------:R-:W-:Y:S01]  /*0fd0*/  IMAD.WIDE.U32 R28, R40, R35, RZ ;  /* 0x00000023281c7225 */ /* 0x000fe200078e00ff */
[----:B------:R-:W-:-:S02]  /*0fe0*/  ISETP.GT.U32.AND.EX P0, PT, R9, R10, PT, P0 ;  /* 0x0000000a0900720c */ /* 0x000fc40003f04100 */
[----:B------:R-:W-:Y:S01]  /*0ff0*/  LOP3.LUT R6, R24, 0xfffffffe, RZ, 0xc0, !PT ;  /* 0xfffffffe18067812 */ /* 0x000fe200078ec0ff */
[-C--:B------:R-:W-:Y:S01]  /*1000*/  IMAD.WIDE.U32 R8, R40, R37.reuse, RZ ;  /* 0x0000002528087225 */ /* 0x080fe200078e00ff */
[----:B------:R-:W-:Y:S02]  /*1010*/  LOP3.LUT R7, R4, 0x1, RZ, 0xc0, !PT ;  /* 0x0000000104077812 */ /* 0x000fe400078ec0ff */
[----:B------:R-:W-:Y:S01]  /*1020*/  IADD3 R75, P1, PT, R75, R60, RZ ;  /* 0x0000003c4b4b7210 */ /* 0x000fe20007f3e0ff */
[----:B------:R-:W-:Y:S01]  /*1030*/  IMAD.WIDE.U32 R26, R38, R37, RZ ;  /* 0x00000025261a7225 */ /* 0x000fe200078e00ff */
[----:B------:R-:W-:Y:S02]  /*1040*/  IADD3.X R61, PT, PT, RZ, R61, RZ, P2, P3 ;  /* 0x0000003dff3d7210 */ /* 0x000fe400017e64ff */
[----:B------:R-:W-:Y:S01]  /*1050*/  SEL R22, RZ, 0x1, !P0 ;  /* 0x00000001ff167807 */ /* 0x000fe20004000000 */
[----:B------:R-:W-:Y:S02]  /*1060*/  IMAD.IADD R9, R33, 0x1, R9 ;  /* 0x0000000121097824 */ /* 0x000fe400078e0209 */
[----:B------:R-:W-:-:S02]  /*1070*/  IMAD.X R15, RZ, RZ, R15, P6 ;  /* 0x000000ffff0f7224 */ /* 0x000fc400030e060f */
[----:B------:R-:W-:Y:S01]  /*1080*/  IMAD.WIDE.U32 R6, R35, R35, R6 ;  /* 0x0000002323067225 */ /* 0x000fe200078e0006 */
[----:B------:R-:W-:-:S03]  /*1090*/  IADD3 R24, P3, P2, R28, R9, R26 ;  /* 0x000000091c187210 */ /* 0x000fc60007a7e01a */
[----:B0-----:R-:W-:Y:S01]  /*10a0*/  IMAD R4, R75, R72, RZ ;  /* 0x000000484b047224 */ /* 0x001fe200078e02ff */
[----:B------:R-:W-:Y:S01]  /*10b0*/  IADD3 R9, P0, P6, R15, R6, R50 ;  /* 0x000000060f097210 */ /* 0x000fe20007e1e032 */
[----:B------:R-:W-:Y:S02]  /*10c0*/  IMAD.IADD R33, R33, 0x1, R29 ;  /* 0x0000000121217824 */ /* 0x000fe400078e021d */
[----:B------:R-:W-:Y:S02]  /*10d0*/  IMAD.IADD R12, R13, 0x1, R7 ;  /* 0x000000010d0c7824 */ /* 0x000fe400078e0207 */
[----:B------:R-:W-:Y:S02]  /*10e0*/  IMAD.MOV.U32 R15, RZ, RZ, RZ ;  /* 0x000000ffff0f7224 */ /* 0x000fe400078e00ff */
[----:B------:R-:W-:Y:S01]  /*10f0*/  IMAD.WIDE.U32 R6, R69, R72, RZ ;  /* 0x0000004845067225 */ /* 0x000fe200078e00ff */
[----:B------:R-:W-:-:S03]  /*1100*/  IADD3.X R12, PT, PT, RZ, R12, R61, P0, P6 ;  /* 0x0000000cff0c7210 */ /* 0x000fc600007ec43d */
[----:B------:R-:W-:Y:S01]  /*1110*/  IMAD R29, R69, R73, R4 ;  /* 0x00000049451d7224 */ /* 0x000fe200078e0204 */
[----:B------:R-:W-:Y:S01]  /*1120*/  IADD3.X R4, PT, PT, RZ, RZ, RZ, P3, P2 ;  /* 0x000000ffff047210 */ /* 0x000fe20001fe44ff */
[----:B------:R-:W-:Y:S01]  /*1130*/  IMAD.IADD R30, R67, 0x1, R27 ;  /* 0x00000001431e7824 */ /* 0x000fe200078e021b */
[----:B------:R-:W-:Y:S01]  /*1140*/  IADD3 R9, P2, P3, R50, R9, R22 ;  /* 0x0000000932097210 */ /* 0x000fe20007b5e016 */
[----:B------:R-:W-:Y:S02]  /*1150*/  IMAD.MOV.U32 R31, RZ, RZ, RZ ;  /* 0x000000ffff1f7224 */ /* 0x000fe400078e00ff */
[----:B------:R-:W-:Y:S01]  /*1160*/  IMAD.WIDE.U32 R26, R39, R34, R14 ;  /* 0x00000022271a7225 */ /* 0x000fe200078e000e */
[----:B------:R-:W-:-:S03]  /*1170*/  IADD3.X R12, PT, PT, R61, R12, RZ, P2, P3 ;  /* 0x0000000c3d0c7210 */ /* 0x000fc600017e64ff */
[----:B------:R-:W-:Y:S01]  /*1180*/  IMAD.IADD R15, R7, 0x1, R29 ;  /* 0x00000001070f7824 */ /* 0x000fe200078e021d */
[----:B------:R-:W-:Y:S01]  /*1190*/  IADD3 R7, P0, P6, R51, R26, R32 ;  /* 0x0000001a33077210 */ /* 0x000fe20007e1e020 */
[----:B------:R-:W-:-:S04]  /*11a0*/  IMAD.WIDE.U32 R28, R38, R35, R30 ;  /* 0x00000023261c7225 */ /* 0x000fc800078e001e */
[----:B-1----:R-:W-:Y:S01]  /*11b0*/  IMAD.WIDE.U32 R30, R15, R70, RZ ;  /* 0x000000460f1e7225 */ /* 0x002fe200078e00ff */
[----:B------:R-:W-:-:S03]  /*11c0*/  IADD3 R60, P3, PT, R33, R28, RZ ;  /* 0x0000001c213c7210 */ /* 0x000fc60007f7e0ff */
[----:B------:R-:W-:Y:S02]  /*11d0*/  IMAD.IADD R14, R97, 0x1, R27 ;  /* 0x00000001610e7824 */ /* 0x000fe400078e021b */
[----:B------:R-:W-:-:S03]  /*11e0*/  IMAD.WIDE.U32 R26, R6, R70, RZ ;  /* 0x00000046061a7225 */ /* 0x000fc600078e00ff */
[----:B------:R-:W-:Y:S01]  /*11f0*/  IADD3.X R14, PT, PT, RZ, R14, RZ, P0, P6 ;  /* 0x0000000eff0e7210 */ /* 0x000fe200007ec4ff */
[----:B------:R-:W-:Y:S01]  /*1200*/  IMAD.WIDE.U32 R30, P2, R6, R71, R30 ;  /* 0x00000047061e7225 */ /* 0x000fe2000784001e */
[----:B------:R-:W-:Y:S02]  /*1210*/  IADD3 RZ, P6, PT, R69, R26, RZ ;  /* 0x0000001a45ff7210 */ /* 0x000fe40007fde0ff */
[----:B------:R-:W0:Y:S01]  /*1220*/  LDC.64 R68, c[0x3][0x8] ;  /* 0x00c00200ff447b82 */ /* 0x000e220000000a00 */
[----:B------:R-:W-:Y:S01]  /*1230*/  IMAD.X R67, R67, 0x1, R29, P3 ;  /* 0x0000000143437824 */ /* 0x000fe200018e061d */
[----:B------:R-:W-:Y:S01]  /*1240*/  IADD3 R33, P3, PT, R22, R2, RZ ;  /* 0x0000000216217210 */ /* 0x000fe20007f7e0ff */
[----:B------:R-:W-:Y:S01]  /*1250*/  IMAD.X R29, RZ, RZ, RZ, P2 ;  /* 0x000000ffff1d7224 */ /* 0x000fe200010e06ff */
[----:B------:R-:W-:Y:S01]  /*1260*/  IADD3 R22, P0, PT, R27, R30, RZ ;  /* 0x0000001e1b167210 */ /* 0x000fe20007f1e0ff */
[----:B------:R-:W-:Y:S01]  /*1270*/  IMAD.MOV.U32 R28, RZ, RZ, R31 ;  /* 0x000000ffff1c7224 */ /* 0x000fe200078e001f */
[----:B------:R-:W-:Y:S01]  /*1280*/  SHF.L.U64.HI R31, R18, 0x1, R25 ;  /* 0x00000001121f7819 */ /* 0x000fe20000010219 */
[----:B------:R-:W-:Y:S01]  /*1290*/  IMAD.X R26, RZ, RZ, R3, P3 ;  /* 0x000000ffff1a7224 */ /* 0x000fe200018e0603 */
[----:B------:R-:W-:Y:S01]  /*12a0*/  ISETP.GT.U32.AND P3, PT, R2, R33, PT ;  /* 0x000000210200720c */ /* 0x000fe20003f64070 */
[----:B------:R-:W-:Y:S01]  /*12b0*/  IMAD.WIDE.U32.X R28, R15, R71, R28, P0 ;  /* 0x000000470f1c7225 */ /* 0x000fe200000e041c */
[----:B------:R-:W-:-:S02]  /*12c0*/  IADD3.X RZ, P2, PT, R75, R22, RZ, P6, !PT ;  /* 0x000000164bff7210 */ /* 0x000fc4000375e4ff */
[----:B------:R-:W-:Y:S01]  /*12d0*/  ISETP.GT.U32.AND.EX P3, PT, R3, R26, PT, P3 ;  /* 0x0000001a0300720c */ /* 0x000fe20003f64130 */
[----:B------:R-:W-:Y:S01]  /*12e0*/  IMAD.MOV.U32 R75, RZ, RZ, RZ ;  /* 0x000000ffff4b7224 */ /* 0x000fe200078e00ff */
[----:B------:R-:W-:Y:S01]  /*12f0*/  IADD3 R96, P6, PT, R33, R8, RZ ;  /* 0x0000000821607210 */ /* 0x000fe20007fde0ff */
[----:B------:R-:W-:Y:S02]  /*1300*/  IMAD.IADD R98, R23, 0x1, R11 ;  /* 0x0000000117627824 */ /* 0x000fe400078e020b */
[----:B------:R-:W-:Y:S01]  /*1310*/  IMAD.IADD R61, R21, 0x1, R75 ;  /* 0x00000001153d7824 */ /* 0x000fe200078e024b */
[----:B------:R-:W-:Y:S01]  /*1320*/  SEL R21, R2, R33, P3 ;  /* 0x0000002102157207 */ /* 0x000fe20001800000 */
[----:B------:R-:W-:Y:S01]  /*1330*/  IMAD.X R27, R26, 0x1, R24, P6 ;  /* 0x000000011a1b7824 */ /* 0x000fe200030e0618 */
[----:B------:R-:W-:Y:S02]  /*1340*/  SEL R26, R3, R26, P3 ;  /* 0x0000001a031a7207 */ /* 0x000fe40001800000 */
[----:B------:R-:W-:-:S02]  /*1350*/  IADD3 R22, P3, P6, R4, R60, R7 ;  /* 0x0000003c04167210 */ /* 0x000fc40007e7e007 */
[----:B------:R-:W-:Y:S02]  /*1360*/  ISETP.GT.U32.AND P0, PT, R21, R96, PT ;  /* 0x000000601500720c */ /* 0x000fe40003f04070 */
[----:B------:R-:W-:Y:S02]  /*1370*/  IADD3.X R21, P2, PT, RZ, R28, RZ, P2, !PT ;  /* 0x0000001cff157210 */ /* 0x000fe4000175e4ff */
[----:B------:R-:W-:Y:S02]  /*1380*/  IADD3.X R32, PT, PT, RZ, R67, R14, P3, P6 ;  /* 0x00000043ff207210 */ /* 0x000fe40001fec40e */
[----:B------:R-:W-:Y:S02]  /*1390*/  LEA R25, P6, R18, R21, 0x1 ;  /* 0x0000001512197211 */ /* 0x000fe400078c08ff */
[C-C-:B------:R-:W-:Y:S02]  /*13a0*/  SHF.L.U64.HI R51, R20.reuse, 0x1, R61.reuse ;  /* 0x0000000114337819 */ /* 0x140fe4000001023d */
[--C-:B------:R-:W-:Y:S01]  /*13b0*/  SHF.R.U64 R30, R20, 0x1f, R61.reuse ;  /* 0x0000001f141e7819 */ /* 0x100fe2000000123d */
[----:B0-----:R-:W-:Y:S01]  /*13c0*/  IMAD.WIDE.U32 R20, R15, R68, RZ ;  /* 0x000000440f147225 */ /* 0x001fe200078e00ff */
[----:B------:R-:W-:-:S02]  /*13d0*/  SHF.R.U32.HI R18, RZ, 0x1f, R61 ;  /* 0x0000001fff127819 */ /* 0x000fc4000001163d */
[----:B------:R-:W-:Y:S01]  /*13e0*/  IADD3 R74, P3, PT, R19, R16, RZ ;  /* 0x00000010134a7210 */ /* 0x000fe20007f7e0ff */
[----:B------:R-:W-:Y:S01]  /*13f0*/  IMAD.X R16, RZ, RZ, R29, P2 ;  /* 0x000000ffff107224 */ /* 0x000fe200010e061d */
[----:B------:R-:W-:Y:S02]  /*1400*/  LOP3.LUT R51, R51, 0x1, RZ, 0xc0, !PT ;  /* 0x0000000133337812 */ /* 0x000fe400078ec0ff */
[----:B------:R-:W-:Y:S01]  /*1410*/  LOP3.LUT R28, R30, 0xfffffffe, RZ, 0xc0, !PT ;  /* 0xfffffffe1e1c7812 */ /* 0x000fe200078ec0ff */
[----:B------:R-:W-:Y:S01]  /*1420*/  IMAD.X R97, R10, 0x1, R17, P3 ;  /* 0x000000010a617824 */ /* 0x000fe200018e0611 */
[----:B------:R-:W-:Y:S01]  /*1430*/  LOP3.LUT R29, R18, 0x1, RZ, 0xc0, !PT ;  /* 0x00000001121d7812 */ /* 0x000fe200078ec0ff */
[----:B------:R-:W-:Y:S01]  /*1440*/  IMAD.X R51, RZ, RZ, R51, P1 ;  /* 0x000000ffff337224 */ /* 0x000fe200008e0633 */
[----:B------:R-:W-:Y:S01]  /*1450*/  IADD3.X R16, P2, PT, R16, R31, RZ, P6, !PT ;  /* 0x0000001f10107210 */ /* 0x000fe2000375e4ff */
[----:B------:R-:W-:Y:S01]  /*1460*/  IMAD.WIDE.U32 R30, R6, R68, RZ ;  /* 0x00000044061e7225 */ /* 0x000fe200078e00ff */
[----:B------:R-:W-:-:S03]  /*1470*/  ISETP.GT.U32.AND.EX P0, PT, R26, R27, PT, P0 ;  /* 0x0000001b1a00720c */ /* 0x000fc60003f04100 */
[----:B------:R-:W-:Y:S01]  /*1480*/  IMAD.WIDE.U32 R20, P6, R6, R69, R20 ;  /* 0x0000004506147225 */ /* 0x000fe200078c0014 */
[----:B------:R-:W-:-:S03]  /*1490*/  SEL R33, RZ, 0x1, !P0 ;  /* 0x00000001ff217807 */ /* 0x000fc60004000000 */
[----:B------:R-:W-:Y:S01]  /*14a0*/  IMAD.WIDE.U32 R28, R34, R34, R28 ;  /* 0x00000022221c7225 */ /* 0x000fe200078e001c */
[----:B------:R-:W-:Y:S02]  /*14b0*/  IADD3 R61, P3, PT, R31, R20, RZ ;  /* 0x000000141f3d7210 */ /* 0x000fe40007f7e0ff */
[----:B------:R-:W-:Y:S01]  /*14c0*/  IADD3 R31, P1, PT, R25, R30, RZ ;  /* 0x0000001e191f7210 */ /* 0x000fe20007f3e0ff */
[----:B------:R-:W-:Y:S01]  /*14d0*/  IMAD.X R23, RZ, RZ, RZ, P6 ;  /* 0x000000ffff177224 */ /* 0x000fe200030e06ff */
[----:B------:R-:W-:Y:S01]  /*14e0*/  IADD3 R17, P0, PT, R51, R28, RZ ;  /* 0x0000001c33117210 */ /* 0x000fe20007f1e0ff */
[----:B------:R-:W-:Y:S01]  /*14f0*/  IMAD.IADD R26, R5, 0x1, R13 ;  /* 0x00000001051a7824 */ /* 0x000fe200078e020d */
[----:B------:R-:W-:Y:S01]  /*1500*/  IADD3.X R25, P1, PT, R16, R61, RZ, P1, !PT ;  /* 0x0000003d10197210 */ /* 0x000fe20000f3e4ff */
[----:B------:R-:W0:Y:S02]  /*1510*/  LDC.64 R50, c[0x3][0x10] ;  /* 0x00c00400ff327b82 */ /* 0x000e240000000a00 */
[----:B------:R-:W-:Y:S01]  /*1520*/  IMAD.X R16, R75, 0x1, R29, P0 ;  /* 0x000000014b107824 */ /* 0x000fe200000e061d */
[----:B------:R-:W-:Y:S01]  /*1530*/  ISETP.GE.U32.AND P0, PT, R74, R19, PT ;  /* 0x000000134a00720c */ /* 0x000fe20003f06070 */
[----:B------:R-:W-:-:S03]  /*1540*/  IMAD R18, R25, R72, RZ ;  /* 0x0000004819127224 */ /* 0x000fc600078e02ff */
[----:B------:R-:W-:Y:S01]  /*1550*/  ISETP.GE.U32.AND.EX P0, PT, R97, R10, PT, P0 ;  /* 0x0000000a6100720c */ /* 0x000fe20003f06100 */
[----:B------:R-:W-:-:S04]  /*1560*/  IMAD.WIDE.U32 R10, R31, R72, RZ ;  /* 0x000000481f0a7225 */ /* 0x000fc800078e00ff */
[----:B------:R-:W-:Y:S01]  /*1570*/  IMAD R29, R31, R73, R18 ;  /* 0x000000491f1d7224 */ /* 0x000fe200078e0212 */
[----:B------:R-:W-:Y:S02]  /*1580*/  SEL R18, RZ, 0x1, P0 ;  /* 0x00000001ff127807 */ /* 0x000fe40000000000 */
[----:B------:R-:W-:Y:S01]  /*1590*/  IADD3 R19, P0, P6, R60, R22, R33 ;  /* 0x000000163c137210 */ /* 0x000fe20007e1e021 */
[----:B------:R-:W-:Y:S02]  /*15a0*/  IMAD.MOV.U32 R22, RZ, RZ, R21 ;  /* 0x000000ffff167224 */ /* 0x000fe400078e0015 */
[----:B------:R-:W-:Y:S01]  /*15b0*/  IMAD.IADD R11, R11, 0x1, R29 ;  /* 0x000000010b0b7824 */ /* 0x000fe200078e021d */
[----:B------:R-:W-:Y:S01]  /*15c0*/  IADD3.X R5, PT, PT, R67, R32, RZ, P0, P6 ;  /* 0x0000002043057210 */ /* 0x000fe200007ec4ff */
[----:B------:R-:W-:Y:S01]  /*15d0*/  IMAD.WIDE.U32.X R20, R15, R69, R22, P3 ;  /* 0x000000450f147225 */ /* 0x000fe200018e0416 */
[----:B------:R-:W-:-:S03]  /*15e0*/  IADD3 R61, P3, PT, R18, R96, RZ ;  /* 0x00000060123d7210 */ /* 0x000fc60007f7e0ff */
[-C--:B------:R-:W-:Y:S01]  /*15f0*/  IMAD.WIDE.U32 R22, R11, R70.reuse, RZ ;  /* 0x000000460b167225 */ /* 0x080fe200078e00ff */
[----:B------:R-:W-:Y:S02]  /*1600*/  IADD3.X R67, P2, P6, R20, RZ, RZ, P1, P2 ;  /* 0x000000ff14437210 */ /* 0x000fe40000e444ff */
[----:B------:R-:W-:Y:S01]  /*1610*/  ISETP.GT.U32.AND P0, PT, R96, R61, PT ;  /* 0x0000003d6000720c */ /* 0x000fe20003f04070 */
[----:B------:R-:W-:Y:S01]  /*1620*/  IMAD.WIDE.U32 R28, R10, R70, RZ ;  /* 0x000000460a1c7225 */ /* 0x000fe200078e00ff */
[----:B------:R-:W-:-:S03]  /*1630*/  IADD3.X R60, PT, PT, R21, RZ, RZ, P2, P6 ;  /* 0x000000ff153c7210 */ /* 0x000fc600017ec4ff */
[----:B------:R-:W-:Y:S01]  /*1640*/  IMAD.WIDE.U32 R32, P1, R10, R71, R22 ;  /* 0x000000470a207225 */ /* 0x000fe20007820016 */
[----:B------:R-:W-:-:S03]  /*1650*/  IADD3 RZ, P2, PT, R31, R28, RZ ;  /* 0x0000001c1fff7210 */ /* 0x000fc60007f5e0ff */
[----:B------:R-:W-:Y:S01]  /*1660*/  IMAD.X R21, RZ, RZ, RZ, P1 ;  /* 0x000000ffff157224 */ /* 0x000fe200008e06ff */
[----:B------:R-:W-:Y:S01]  /*1670*/  IADD3 R28, P6, PT, R29, R32, RZ ;  /* 0x000000201d1c7210 */ /* 0x000fe20007fde0ff */
[----:B------:R-:W-:Y:S01]  /*1680*/  IMAD.MOV.U32 R20, RZ, RZ, R33 ;  /* 0x000000ffff147224 */ /* 0x000fe200078e0021 */
[----:B------:R-:W-:Y:S01]  /*1690*/  IADD3 R67, P1, PT, R67, R74, RZ ;  /* 0x0000004a43437210 */ /* 0x000fe20007f3e0ff */
[----:B------:R-:W-:Y:S01]  /*16a0*/  IMAD.X R66, RZ, RZ, R27, P3 ;  /* 0x000000ffff427224 */ /* 0x000fe200018e061b */
[----:B------:R-:W-:Y:S01]  /*16b0*/  IADD3 R23, P3, PT, R61, R8, RZ ;  /* 0x000000083d177210 */ /* 0x000fe20007f7e0ff */
[----:B------:R-:W-:Y:S01]  /*16c0*/  IMAD.WIDE.U32.X R32, R11, R71, R20, P6 ;  /* 0x000000470b207225 */ /* 0x000fe200030e0414 */
[----:B------:R-:W-:Y:S01]  /*16d0*/  IADD3.X RZ, P2, PT, R25, R28, RZ, P2, !PT ;  /* 0x0000001c19ff7210 */ /* 0x000fe2000175e4ff */
[----:B------:R-:W1:Y:S01]  /*16e0*/  LDC.64 R20, c[0x3][0x18] ;  /* 0x00c00600ff147b82 */ /* 0x000e620000000a00 */
[----:B------:R-:W-:Y:S01]  /*16f0*/  ISETP.GT.U32.AND.EX P0, PT, R27, R66, PT, P0 ;  /* 0x000000421b00720c */ /* 0x000fe20003f04100 */
[----:B0-----:R-:W-:Y:S01]  /*1700*/  IMAD.WIDE.U32 R30, R15, R50, RZ ;  /* 0x000000320f1e7225 */ /* 0x001fe200078e00ff */
[----:B------:R-:W-:-:S02]  /*1710*/  IADD3.X R75, P2, PT, RZ, R32, RZ, P2, !PT ;  /* 0x00000020ff4b7210 */ /* 0x000fc4000175e4ff */
[----:B------:R-:W-:Y:S01]  /*1720*/  SEL R22, R96, R61, P0 ;  /* 0x0000003d60167207 */ /* 0x000fe20000000000 */
[----:B------:R-:W-:Y:S01]  /*1730*/  IMAD.X R8, R66, 0x1, R24, P3 ;  /* 0x0000000142087824 */ /* 0x000fe200018e0618 */
[----:B------:R-:W-:Y:S01]  /*1740*/  SEL R25, R27, R66, P0 ;  /* 0x000000421b197207 */ /* 0x000fe20000000000 */
[----:B------:R-:W-:Y:S01]  /*1750*/  IMAD.WIDE.U32 R28, R6, R50, RZ ;  /* 0x00000032061c7225 */ /* 0x000fe200078e00ff */
[----:B------:R-:W-:-:S03]  /*1760*/  IADD3.X R24, P0, PT, R60, R97, RZ, P1, !PT ;  /* 0x000000613c187210 */ /* 0x000fc60000f1e4ff */
[----:B------:R-:W-:Y:S01]  /*1770*/  IMAD.WIDE.U32 R30, P3, R6, R51, R30 ;  /* 0x00000033061e7225 */ /* 0x000fe2000786001e */
[----:B------:R-:W-:-:S03]  /*1780*/  IADD3 R28, P1, PT, R67, R28, RZ ;  /* 0x0000001c431c7210 */ /* 0x000fc60007f3e0ff */
[----:B------:R-:W-:Y:S01]  /*1790*/  IMAD.WIDE.U32 R60, R11, R68, RZ ;  /* 0x000000440b3c7225 */ /* 0x000fe200078e00ff */
[----:B------:R-:W-:-:S03]  /*17a0*/  IADD3 R75, P5, PT, R75, R28, RZ ;  /* 0x0000001c4b4b7210 */ /* 0x000fc60007fbe0ff */
[----:B------:R-:W-:Y:S01]  /*17b0*/  IMAD.X R97, RZ, RZ, R33, P2 ;  /* 0x000000ffff617224 */ /* 0x000fe200010e0621 */
[----:B------:R-:W-:Y:S01]  /*17c0*/  IADD3 R27, P2, PT, R29, R30, RZ ;  /* 0x0000001e1d1b7210 */ /* 0x000fe20007f5e0ff */
[----:B------:R-:W-:Y:S02]  /*17d0*/  IMAD.X R29, RZ, RZ, RZ, P3 ;  /* 0x000000ffff1d7224 */ /* 0x000fe400018e06ff */
[----:B------:R-:W-:Y:S01]  /*17e0*/  IMAD.WIDE.U32 R32, R10, R68, RZ ;  /* 0x000000440a207225 */ /* 0x000fe200078e00ff */
[----:B------:R-:W-:-:S03]  /*17f0*/  IADD3.X R24, P1, PT, R24, R27, RZ, P1, !PT ;  /* 0x0000001b18187210 */ /* 0x000fc60000f3e4ff */
[----:B------:R-:W-:Y:S01]  /*1800*/  IMAD.WIDE.U32 R60, P3, R10, R69, R60 ;  /* 0x000000450a3c7225 */ /* 0x000fe2000786003c */
[----:B------:R-:W-:Y:S02]  /*1810*/  IADD3 R75, P4, PT, R75, R32, RZ ;  /* 0x000000204b4b7210 */ /* 0x000fe40007f9e0ff */
[----:B------:R-:W-:Y:S01]  /*1820*/  IADD3.X R97, P5, PT, R97, R24, RZ, P5, !PT ;  /* 0x0000001861617210 */ /* 0x000fe20002fbe4ff */
[----:B------:R-:W-:Y:S01]  /*1830*/  IMAD.MOV.U32 R28, RZ, RZ, R31 ;  /* 0x000000ffff1c7224 */ /* 0x000fe200078e001f */
[----:B------:R-:W-:Y:S01]  /*1840*/  IADD3 R60, P6, PT, R33, R60, RZ ;  /* 0x0000003c213c7210 */ /* 0x000fe20007fde0ff */
[----:B------:R-:W-:Y:S02]  /*1850*/  IMAD.MOV.U32 R27, RZ, RZ, RZ ;  /* 0x000000ffff1b7224 */ /* 0x000fe400078e00ff */
[----:B-1----:R-:W-:Y:S01]  /*1860*/  IMAD.WIDE.U32 R30, R15, R20, RZ ;  /* 0x000000140f1e7225 */ /* 0x002fe200078e00ff */
[----:B------:R-:W-:-:S03]  /*1870*/  IADD3.X R97, P4, PT, R97, R60, RZ, P4, !PT ;  /* 0x0000003c61617210 */ /* 0x000fc6000279e4ff */
[----:B------:R-:W-:Y:S02]  /*1880*/  IMAD.X R33, RZ, RZ, RZ, P3 ;  /* 0x000000ffff217224 */ /* 0x000fe400018e06ff */
[----:B------:R-:W-:Y:S02]  /*1890*/  IMAD.MOV.U32 R32, RZ, RZ, R61 ;  /* 0x000000ffff207224 */ /* 0x000fe400078e003d */
[----:B------:R-:W-:-:S04]  /*18a0*/  IMAD.WIDE.U32 R26, R35, R34, R26 ;  /* 0x00000022231a7225 */ /* 0x000fc800078e001a */
[----:B------:R-:W-:-:S04]  /*18b0*/  IMAD.WIDE.U32.X R60, R11, R69, R32, P6 ;  /* 0x000000450b3c7225 */ /* 0x000fc800030e0420 */
[----:B------:R-:W-:Y:S01]  /*18c0*/  IMAD.WIDE.U32 R30, P6, R6, R21, R30 ;  /* 0x00000015061e7225 */ /* 0x000fe200078c001e */
[----:B------:R-:W-:-:S03]  /*18d0*/  IADD3.X R24, P4, P5, R60, RZ, RZ, P4, P5 ;  /* 0x000000ff3c187210 */ /* 0x000fc6000258a4ff */
[----:B------:R-:W-:Y:S01]  /*18e0*/  IMAD.WIDE.U32.X R28, R15, R51, R28, P2 ;  /* 0x000000330f1c7225 */ /* 0x000fe200010e041c */
[----:B------:R-:W-:Y:S02]  /*18f0*/  IADD3 R103, P2, P3, R103, R26, R98 ;  /* 0x0000001a67677210 */ /* 0x000fe40007b5e062 */
[----:B------:R-:W-:Y:S01]  /*1900*/  IADD3.X R74, PT, PT, R61, RZ, RZ, P4, P5 ;  /* 0x000000ff3d4a7210 */ /* 0x000fe200027ea4ff */
[----:B------:R-:W-:Y:S01]  /*1910*/  IMAD.IADD R98, R13, 0x1, R27 ;  /* 0x000000010d627824 */ /* 0x000fe200078e021b */
[----:B------:R-:W-:Y:S01]  /*1920*/  IADD3.X R67, P1, P0, R28, RZ, RZ, P1, P0 ;  /* 0x000000ff1c437210 */ /* 0x000fe200008204ff */
[----:B------:R-:W-:-:S03]  /*1930*/  IMAD.WIDE.U32 R26, R6, R20, RZ ;  /* 0x00000014061a7225 */ /* 0x000fc600078e00ff */
[----:B------:R-:W-:Y:S01]  /*1940*/  IADD3.X R98, PT, PT, RZ, R98, RZ, P2, P3 ;  /* 0x00000062ff627210 */ /* 0x000fe200017e64ff */
        /* <DEDUP_REMOVED lines=10> */
[----:B------:R-:W-:Y:S01]  /*19f0*/  IMAD.WIDE.U32 R60, P5, R10, R51, R28 ;  /* 0x000000330a3c7225 */ /* 0x000fe200078a001c */
[----:B------:R-:W-:-:S03]  /*1a00*/  IADD3.X R101, P1, PT, R2, R13, RZ, P1, !PT ;  /* 0x0000000d02657210 */ /* 0x000fc60000f3e4ff */
[----:B------:R-:W-:Y:S01]  /*1a10*/  IMAD.WIDE.U32 R2, R75, R72, RZ ;  /* 0x000000484b027225 */ /* 0x000fe200078e00ff */
[----:B------:R-:W-:-:S03]  /*1a20*/  IADD3.X R101, P4, PT, R101, R66, RZ, P4, !PT ;  /* 0x0000004265657210 */ /* 0x000fc6000279e4ff */
[----:B------:R-:W-:Y:S02]  /*1a30*/  IMAD R27, R75, R73, R30 ;  /* 0x000000494b1b7224 */ /* 0x000fe400078e021e */
[----:B------:R-:W-:Y:S01]  /*1a40*/  IMAD.WIDE.U32.X R28, R15, R21, R32, P0 ;  /* 0x000000150f1c7225 */ /* 0x000fe200000e0420 */
[----:B------:R-:W-:-:S03]  /*1a50*/  IADD3 R15, P0, PT, R24, R67, RZ ;  /* 0x00000043180f7210 */ /* 0x000fc60007f1e0ff */
[----:B------:R-:W-:Y:S01]  /*1a60*/  IMAD.IADD R3, R3, 0x1, R27 ;  /* 0x0000000103037824 */ /* 0x000fe200078e021b */
[----:B------:R-:W-:Y:S01]  /*1a70*/  IADD3.X R74, P0, PT, R74, R101, RZ, P0, !PT ;  /* 0x000000654a4a7210 */ /* 0x000fe2000071e4ff */
[----:B------:R-:W-:-:S04]  /*1a80*/  IMAD.WIDE.U32 R30, R10, R50, RZ ;  /* 0x000000320a1e7225 */ /* 0x000fc800078e00ff */
[----:B------:R-:W-:Y:S01]  /*1a90*/  IMAD.X R27, RZ, RZ, RZ, P5 ;  /* 0x000000ffff1b7224 */ /* 0x000fe200028e06ff */
[----:B------:R-:W-:Y:S01]  /*1aa0*/  IADD3.X R96, P1, P5, R28, RZ, RZ, P4, P1 ;  /* 0x000000ff1c607210 */ /* 0x000fe200025224ff */
[----:B------:R-:W-:Y:S01]  /*1ab0*/  IMAD.WIDE.U32 R66, R3, R70, RZ ;  /* 0x0000004603427225 */ /* 0x000fe200078e00ff */
[----:B------:R-:W-:Y:S02]  /*1ac0*/  IADD3 R105, P4, PT, R31, R60, RZ ;  /* 0x0000003c1f697210 */ /* 0x000fe40007f9e0ff */
[----:B------:R-:W-:Y:S01]  /*1ad0*/  IADD3.X R99, PT, PT, R29, RZ, RZ, P1, P5 ;  /* 0x000000ff1d637210 */ /* 0x000fe20000fea4ff */
[----:B------:R-:W-:Y:S01]  /*1ae0*/  IMAD.MOV.U32 R26, RZ, RZ, R61 ;  /* 0x000000ffff1a7224 */ /* 0x000fe200078e003d */
[----:B------:R-:W-:Y:S01]  /*1af0*/  IADD3 R24, P1, PT, R15, R30, RZ ;  /* 0x0000001e0f187210 */ /* 0x000fe20007f3e0ff */
[----:B------:R-:W-:-:S03]  /*1b00*/  IMAD.WIDE.U32 R32, R11, R20, RZ ;  /* 0x000000140b207225 */ /* 0x000fc600078e00ff */
[----:B------:R-:W-:Y:S01]  /*1b10*/  IADD3.X R74, P1, PT, R74, R105, RZ, P1, !PT ;  /* 0x000000694a4a7210 */ /* 0x000fe20000f3e4ff */
[----:B------:R-:W-:-:S04]  /*1b20*/  IMAD.WIDE.U32 R60, R2, R70, RZ ;  /* 0x00000046023c7225 */ /* 0x000fc800078e00ff */
[----:B------:R-:W-:Y:S01]  /*1b30*/  IMAD.WIDE.U32 R28, P6, R2, R71, R66 ;  /* 0x00000047021c7225 */ /* 0x000fe200078c0042 */
[----:B------:R-:W-:-:S03]  /*1b40*/  IADD3 RZ, P2, PT, R75, R60, RZ ;  /* 0x0000003c4bff7210 */ /* 0x000fc60007f5e0ff */
        /* <DEDUP_REMOVED lines=16> */
[----:B------:R-:W-:Y:S01]  /*1c50*/  IMAD.WIDE.U32.X R26, R3, R71, R66, P3 ;  /* 0x00000047031a7225 */ /* 0x000fe200018e0442 */
[----:B------:R-:W-:-:S02]  /*1c60*/  IADD3.X R99, PT, PT, RZ, R98, R98, P5, P4 ;  /* 0x00000062ff637210 */ /* 0x000fc40002fe8462 */
[----:B------:R-:W-:Y:S01]  /*1c70*/  IADD3.X R0, P1, PT, R0, R97, RZ, P1, !PT ;  /* 0x0000006100007210 */ /* 0x000fe20000f3e4ff */
[----:B------:R-:W-:Y:S01]  /*1c80*/  IMAD.MOV.U32 R60, RZ, RZ, R31 ;  /* 0x000000ffff3c7224 */ /* 0x000fe200078e001f */
[----:B------:R-:W-:Y:S01]  /*1c90*/  IADD3.X R33, P2, PT, RZ, R26, RZ, P2, !PT ;  /* 0x0000001aff217210 */ /* 0x000fe2000175e4ff */
[----:B------:R-:W-:Y:S01]  /*1ca0*/  IMAD.WIDE.U32 R30, R3, R68, RZ ;  /* 0x00000044031e7225 */ /* 0x000fe200078e00ff */
[----:B------:R-:W-:-:S03]  /*1cb0*/  IADD3.X R66, P6, PT, R0, R29, RZ, P6, !PT ;  /* 0x0000001d00427210 */ /* 0x000fc600037de4ff */
[----:B------:R-:W-:Y:S01]  /*1cc0*/  IMAD.WIDE.U32.X R10, R11, R21, R60, P0 ;  /* 0x000000150b0a7225 */ /* 0x000fe200000e043c */
[----:B------:R-:W-:-:S03]  /*1cd0*/  ISETP.GT.U32.AND P0, PT, R22, R23, PT ;  /* 0x000000171600720c */ /* 0x000fc60003f04070 */
        /* <DEDUP_REMOVED lines=14> */
[----:B------:R-:W-:Y:S01]  /*1dc0*/  ISETP.GE.U32.AND P0, PT, R6, R23, PT ;  /* 0x000000170600720c */ /* 0x000fe20003f06070 */
[----:B------:R-:W-:Y:S01]  /*1dd0*/  IMAD.WIDE.U32.X R22, R3, R69, R10, P6 ;  /* 0x0000004503167225 */ /* 0x000fe200030e040a */
[----:B------:R-:W-:Y:S02]  /*1de0*/  IADD3.X R61, P1, PT, R61, R0, RZ, P1, !PT ;  /* 0x000000003d3d7210 */ /* 0x000fe40000f3e4ff */
[----:B------:R-:W-:Y:S01]  /*1df0*/  IADD3 R67, P5, P4, R67, R19, R4 ;  /* 0x0000001343437210 */ /* 0x000fe20007cbe004 */
[----:B------:R-:W-:Y:S01]  /*1e00*/  IMAD.WIDE.U32 R10, R33, R72, RZ ;  /* 0x00000048210a7225 */ /* 0x000fe200078e00ff */
[----:B------:R-:W-:Y:S02]  /*1e10*/  IADD3.X R4, P1, P6, R22, RZ, RZ, P1, P2 ;  /* 0x000000ff16047210 */ /* 0x000fe40000e244ff */
[----:B------:R-:W-:Y:S01]  /*1e20*/  IADD3 R9, P3, PT, R9, R18, RZ ;  /* 0x0000001209097210 */ /* 0x000fe20007f7e0ff */
[----:B------:R-:W-:Y:S01]  /*1e30*/  IMAD R0, R61, R72, RZ ;  /* 0x000000483d007224 */ /* 0x000fe200078e02ff */
[----:B------:R-:W-:Y:S01]  /*1e40*/  IADD3.X R29, PT, PT, R23, RZ, RZ, P1, P6 ;  /* 0x000000ff171d7210 */ /* 0x000fe20000fec4ff */
[----:B------:R-:W-:Y:S01]  /*1e50*/  IMAD.WIDE.U32 R24, P2, R2, R51, R24 ;  /* 0x0000003302187225 */ /* 0x000fe20007840018 */
[----:B------:R-:W-:-:S02]  /*1e60*/  ISETP.GE.U32.AND P1, PT, R96, R17, PT ;  /* 0x000000116000720c */ /* 0x000fc40003f26070 */
[----:B------:R-:W-:Y:S01]  /*1e70*/  IADD3.X R5, PT, PT, RZ, R5, RZ, P5, P4 ;  /* 0x00000005ff057210 */ /* 0x000fe20002fe84ff */
[----:B------:R-:W-:Y:S01]  /*1e80*/  IMAD R27, R33, R73, R0 ;  /* 0x00000049211b7224 */ /* 0x000fe200078e0200 */
[----:B------:R-:W-:Y:S01]  /*1e90*/  ISETP.GE.U32.AND.EX P1, PT, R97, R16, PT, P1 ;  /* 0x000000106100720c */ /* 0x000fe20003f26110 */
[----:B------:R-:W-:Y:S01]  /*1ea0*/  IMAD.WIDE.U32 R18, R2, R50, RZ ;  /* 0x0000003202127225 */ /* 0x000fe200078e00ff */
[----:B------:R-:W-:Y:S02]  /*1eb0*/  ISETP.GE.U32.AND.EX P0, PT, R13, R8, PT, P0 ;  /* 0x000000080d00720c */ /* 0x000fe40003f06100 */
[----:B------:R-:W-:Y:S01]  /*1ec0*/  SEL R30, RZ, 0x1, P1 ;  /* 0x00000001ff1e7807 */ /* 0x000fe20000800000 */
[----:B------:R-:W-:Y:S02]  /*1ed0*/  IMAD.IADD R0, R11, 0x1, R27 ;  /* 0x000000010b007824 */ /* 0x000fe400078e021b */
[----:B------:R-:W-:Y:S01]  /*1ee0*/  IMAD.X R23, RZ, RZ, RZ, P2 ;  /* 0x000000ffff177224 */ /* 0x000fe200010e06ff */
[----:B------:R-:W-:Y:S01]  /*1ef0*/  IADD3 R11, P2, PT, R4, R75, RZ ;  /* 0x0000004b040b7210 */ /* 0x000fe20007f5e0ff */
[----:B------:R-:W-:Y:S01]  /*1f00*/  IMAD.WIDE.U32 R26, R0, R70, RZ ;  /* 0x00000046001a7225 */ /* 0x000fe200078e00ff */
[----:B------:R-:W-:-:S02]  /*1f10*/  IADD3 R4, P4, PT, R19, R24, RZ ;  /* 0x0000001813047210 */ /* 0x000fc40007f9e0ff */
        /* <DEDUP_REMOVED lines=49> */
[----:B------:R-:W-:Y:S02]  /*2230*/  IADD3.X R4, P0, P1, R16, RZ, RZ, P1, P0 ;  /* 0x000000ff10047210 */ /* 0x000fe400009004ff */
[----:B------:R-:W-:Y:S01]  /*2240*/  IADD3.X R15, PT, PT, R3, RZ, RZ, P4, P6 ;  /* 0x000000ff030f7210 */ /* 0x000fe200027ec4ff */
[----:B------:R-:W-:Y:S01]  /*2250*/  IMAD.WIDE.U32 R2, R10, R50, RZ ;  /* 0x000000320a027225 */ /* 0x000fe200078e00ff */
[----:B------:R-:W-:-:S02]  /*2260*/  SEL R6, RZ, 0x1, P5 ;  /* 0x00000001ff067807 */ /* 0x000fc40002800000 */
[----:B------:R-:W-:Y:S01]  /*2270*/  ISETP.GE.U32.AND.EX P2, PT, R31, R8, PT, P2 ;  /* 0x000000081f00720c */ /* 0x000fe20003f46120 */
[----:B------:R-:W-:Y:S01]  /*2280*/  IMAD.WIDE.U32 R18, P5, R10, R51, R18 ;  /* 0x000000330a127225 */ /* 0x000fe200078a0012 */
[----:B------:R-:W-:Y:S02]  /*2290*/  IADD3 R22, P6, P4, R22, R7, R67 ;  /* 0x0000000716167210 */ /* 0x000fe40007cde043 */
[----:B------:R-:W-:Y:S01]  /*22a0*/  IADD3.X R16, PT, PT, R17, RZ, RZ, P0, P1 ;  /* 0x000000ff11107210 */ /* 0x000fe200007e24ff */
[----:B------:R-:W-:Y:S01]  /*22b0*/  IMAD.X R8, RZ, RZ, R12, P3 ;  /* 0x000000ffff087224 */ /* 0x000fe200018e060c */
[----:B------:R-:W-:Y:S02]  /*22c0*/  IADD3 R7, P0, PT, R4, R23, RZ ;  /* 0x0000001704077210 */ /* 0x000fe40007f1e0ff */
[----:B------:R-:W-:Y:S02]  /*22d0*/  SEL R12, RZ, 0x1, P2 ;  /* 0x00000001ff0c7807 */ /* 0x000fe40001000000 */
[----:B------:R-:W-:Y:S01]  /*22e0*/  IADD3 R23, P2, PT, R3, R18, RZ ;  /* 0x0000001203177210 */ /* 0x000fe20007f5e0ff */
[----:B------:R-:W-:Y:S01]  /*22f0*/  IMAD.X R3, RZ, RZ, RZ, P5 ;  /* 0x000000ffff037224 */ /* 0x000fe200028e06ff */
[----:B------:R-:W-:-:S02]  /*2300*/  IADD3 R11, P3, PT, R6, R9, RZ ;  /* 0x00000009060b7210 */ /* 0x000fc40007f7e0ff */
[----:B------:R-:W-:Y:S01]  /*2310*/  IADD3 R18, P1, PT, R7, R2, RZ ;  /* 0x0000000207127210 */ /* 0x000fe20007f3e0ff */
[----:B------:R-:W-:Y:S01]  /*2320*/  IMAD.WIDE.U32 R6, R0, R20, RZ ;  /* 0x0000001400067225 */ /* 0x000fe200078e00ff */
[----:B------:R-:W-:Y:S02]  /*2330*/  IADD3.X R4, P0, PT, R16, R25, RZ, P0, !PT ;  /* 0x0000001910047210 */ /* 0x000fe4000071e4ff */
[----:B------:R-:W-:Y:S01]  /*2340*/  IADD3 R12, P5, PT, R12, R11, RZ ;  /* 0x0000000b0c0c7210 */ /* 0x000fe20007fbe0ff */
[----:B------:R-:W-:Y:S01]  /*2350*/  IMAD.MOV.U32 R2, RZ, RZ, R19 ;  /* 0x000000ffff027224 */ /* 0x000fe200078e0013 */
[----:B------:R-:W-:Y:S01]  /*2360*/  IADD3.X R23, P1, PT, R4, R23, RZ, P1, !PT ;  /* 0x0000001704177210 */ /* 0x000fe20000f3e4ff */
[----:B------:R-:W-:Y:S01]  /*2370*/  IMAD.X R17, RZ, RZ, R8, P3 ;  /* 0x000000ffff117224 */ /* 0x000fe200018e0608 */
[----:B------:R-:W-:Y:S01]  /*2380*/  ISETP.GE.U32.AND P3, PT, R11, R9, PT ;  /* 0x000000090b00720c */ /* 0x000fe20003f66070 */
[----:B------:R-:W-:Y:S01]  /*2390*/  IMAD.WIDE.U32.X R2, R0, R51, R2, P2 ;  /* 0x0000003300027225 */ /* 0x000fe200010e0402 */
[----:B------:R-:W-:-:S02]  /*23a0*/  IADD3.X R5, PT, PT, RZ, R14, R5, P6, P4 ;  /* 0x0000000eff057210 */ /* 0x000fc400037e8405 */
        /* <DEDUP_REMOVED lines=9> */
[----:B------:R-:W-:Y:S01]  /*2440*/  ISETP.GE.U32.AND.EX P5, PT, R16, R17, PT, P5 ;  /* 0x000000111000720c */ /* 0x000fe20003fa6150 */
        /* <DEDUP_REMOVED lines=57> */
.L_x_332:
        /* <DEDUP_REMOVED lines=21> */
.L_x_333:
[----:B------:R-:W-:Y:S02]  /*2930*/  IMAD.MOV.U32 R61, RZ, RZ, RZ ;  /* 0x000000ffff3d7224 */ /* 0x000fe400078e00ff */
[----:B------:R-:W-:-:S04]  /*2940*/  IMAD.WIDE.U32 R14, R49, R45, RZ ;  /* 0x0000002d310e7225 */ /* 0x000fc800078e00ff */
[----:B------:R-:W-:-:S04]  /*2950*/  IMAD.WIDE.U32 R4, R47, R45, RZ ;  /* 0x0000002d2f047225 */ /* 0x000fc800078e00ff */
[----:B------:R-:W-:-:S04]  /*2960*/  IMAD.WIDE.U32 R6, R49, R43, RZ ;  /* 0x0000002b31067225 */ /* 0x000fc800078e00ff */
[----:B------:R-:W-:Y:S02]  /*2970*/  IMAD.IADD R15, R15, 0x1, R61 ;  /* 0x000000010f0f7824 */ /* 0x000fe400078e023d */
[----:B------:R-:W-:Y:S02]  /*2980*/  IMAD.MOV.U32 R103, RZ, RZ, RZ ;  /* 0x000000ffff677224 */ /* 0x000fe400078e00ff */
[----:B------:R-:W-:Y:S01]  /*2990*/  IMAD.MOV.U32 R9, RZ, RZ, RZ ;  /* 0x000000ffff097224 */ /* 0x000fe200078e00ff */
[----:B------:R-:W-:Y:S01]  /*29a0*/  IADD3 R15, P0, P2, R6, R15, R4 ;  /* 0x0000000f060f7210 */ /* 0x000fe20007a1e004 */
[----:B------:R-:W-:-:S04]  /*29b0*/  IMAD.WIDE.U32 R2, R45, R45, RZ ;  /* 0x0000002d2d027225 */ /* 0x000fc800078e00ff */
[----:B------:R-:W-:Y:S01]  /*29c0*/  IMAD.WIDE.U32 R10, R48, R45, RZ ;  /* 0x0000002d300a7225 */ /* 0x000fe200078e00ff */
[----:B------:R-:W-:-:S03]  /*29d0*/  LOP3.LUT R67, R2, 0xfffffffd, RZ, 0xc0, !PT ;  /* 0xfffffffd02437812 */ /* 0x000fc600078ec0ff */
[----:B------:R-:W-:-:S04]  /*29e0*/  IMAD.WIDE.U32 R22, R44, R44, RZ ;  /* 0x0000002c2c167225 */ /* 0x000fc800078e00ff */
[----:B------:R-:W-:Y:S01]  /*29f0*/  IMAD.MOV.U32 R75, RZ, RZ, RZ ;  /* 0x000000ffff4b7224 */ /* 0x000fe200078e00ff */
[----:B------:R-:W-:Y:S01]  /*2a00*/  LOP3.LUT R22, R22, 0xfffffffd, RZ, 0xc0, !PT ;  /* 0xfffffffd16167812 */ /* 0x000fe200078ec0ff */
[----:B------:R-:W-:Y:S02]  /*2a10*/  IMAD.IADD R8, R5, 0x1, R103 ;  /* 0x0000000105087824 */ /* 0x000fe400078e0267 */
[----:B------:R-:W-:Y:S02]  /*2a20*/  IMAD.IADD R66, R3, 0x1, R9 ;  /* 0x0000000103427824 */ /* 0x000fe400078e0209 */
[----:B------:R-:W-:Y:S02]  /*2a30*/  IMAD.IADD R60, R61, 0x1, R7 ;  /* 0x000000013d3c7824 */ /* 0x000fe400078e0207 */
        /* <DEDUP_REMOVED lines=14> */
[----:B------:R-:W-:Y:S02]  /*2b20*/  IMAD.MOV.U32 R111, RZ, RZ, RZ ;  /* 0x000000ffff6f7224 */ /* 0x000fe400078e00ff */
[----:B------:R-:W-:-:S04]  /*2b30*/  IMAD.WIDE.U32 R12, R43, R45, RZ ;  /* 0x0000002d2b0c7225 */ /* 0x000fc800078e00ff */
[----:B------:R-:W-:Y:S02]  /*2b40*/  IMAD.MOV.U32 R97, RZ, RZ, RZ ;  /* 0x000000ffff617224 */ /* 0x000fe400078e00ff */
[----:B------:R-:W-:-:S04]  /*2b50*/  IMAD.WIDE.U32 R16, R42, R44, RZ ;  /* 0x0000002c2a107225 */ /* 0x000fc800078e00ff */
[----:B------:R-:W-:Y:S02]  /*2b60*/  IMAD.IADD R11, R61, 0x1, R19 ;  /* 0x000000013d0b7824 */ /* 0x000fe400078e0213 */
[----:B------:R-:W-:Y:S02]  /*2b70*/  IMAD.MOV.U32 R9, RZ, RZ, RZ ;  /* 0x000000ffff097224 */ /* 0x000fe400078e00ff */
[----:B------:R-:W-:-:S04]  /*2b80*/  IMAD.WIDE.U32 R6, R47, R42, R6 ;  /* 0x0000002a2f067225 */ /* 0x000fc800078e0006 */
[----:B------:R-:W-:Y:S02]  /*2b90*/  IMAD.IADD R2, R101, 0x1, R111 ;  /* 0x0000000165027824 */ /* 0x000fe400078e026f */
[----:B------:R-:W-:Y:S01]  /*2ba0*/  IMAD.IADD R107, R13, 0x1, R97 ;  /* 0x000000010d6b7824 */ /* 0x000fe200078e0261 */
[----:B------:R-:W-:Y:S01]  /*2bb0*/  IADD3.X R13, PT, PT, RZ, RZ, RZ, P1, P6 ;  /* 0x000000ffff0d7210 */ /* 0x000fe20000fec4ff */
[----:B------:R-:W-:Y:S01]  /*2bc0*/  IMAD.SHL.U32 R101, R16, 0x2, RZ ;  /* 0x0000000210657824 */ /* 0x000fe200078e00ff */
[----:B------:R-:W-:Y:S01]  /*2bd0*/  IADD3 R102, P1, PT, R11, R6, RZ ;  /* 0x000000060b667210 */ /* 0x000fe20007f3e0ff */
[-C--:B------:R-:W-:Y:S01]  /*2be0*/  IMAD.WIDE.U32 R8, R47, R43.reuse, R8 ;  /* 0x0000002b2f087225 */ /* 0x080fe200078e0008 */
[C---:B------:R-:W-:Y:S02]  /*2bf0*/  SHF.L.U64.HI R109, R12.reuse, 0x1, R107 ;  /* 0x000000010c6d7819 */ /* 0x040fe4000001026b */
[----:B------:R-:W-:Y:S01]  /*2c00*/  LOP3.LUT R101, R101, 0xfffffffe, RZ, 0xc0, !PT ;  /* 0xfffffffe65657812 */ /* 0x000fe200078ec0ff */
[C---:B------:R-:W-:Y:S01]  /*2c10*/  IMAD.SHL.U32 R105, R12.reuse, 0x2, RZ ;  /* 0x000000020c697824 */ /* 0x040fe200078e00ff */
[----:B------:R-:W-:Y:S01]  /*2c20*/  IADD3 R5, P0, P4, R5, R8, R60 ;  /* 0x0000000805057210 */ /* 0x000fe20007c1e03c */
[----:B------:R-:W-:Y:S01]  /*2c30*/  IMAD.MOV.U32 R3, RZ, RZ, RZ ;  /* 0x000000ffff037224 */ /* 0x000fe200078e00ff */
[----:B------:R-:W-:Y:S01]  /*2c40*/  IADD3 R101, P2, PT, R101, R0, RZ ;  /* 0x0000000065657210 */ /* 0x000fe20007f5e0ff */
[----:B------:R-:W-:Y:S01]  /*2c50*/  IMAD.IADD R74, R103, 0x1, R9 ;  /* 0x00000001674a7824 */ /* 0x000fe200078e0209 */
[----:B------:R-:W-:Y:S01]  /*2c60*/  LOP3.LUT R105, R105, 0xfffffffe, RZ, 0xc0, !PT ;  /* 0xfffffffe69697812 */ /* 0x000fe200078ec0ff */
[----:B------:R-:W-:Y:S01]  /*2c70*/  IMAD.MOV.U32 R26, RZ, RZ, RZ ;  /* 0x000000ffff1a7224 */ /* 0x000fe200078e00ff */
[----:B------:R-:W-:Y:S01]  /*2c80*/  SHF.R.U64 R99, R12, 0x1f, R107 ;  /* 0x0000001f0c637819 */ /* 0x000fe2000000126b */
[----:B------:R-:W-:Y:S01]  /*2c90*/  IMAD.WIDE.U32 R2, R46, R43, R2 ;  /* 0x0000002b2e027225 */ /* 0x000fe200078e0002 */
[----:B------:R-:W-:-:S02]  /*2ca0*/  IADD3.X R74, PT, PT, RZ, R74, RZ, P0, P4 ;  /* 0x0000004aff4a7210 */ /* 0x000fc400007e84ff */
[----:B------:R-:W-:Y:S01]  /*2cb0*/  IADD3 R105, P0, PT, R105, R66, RZ ;  /* 0x0000004269697210 */ /* 0x000fe20007f1e0ff */
[----:B------:R-:W-:Y:S01]  /*2cc0*/  IMAD.X R11, R103, 0x1, R7, P1 ;  /* 0x00000001670b7824 */ /* 0x000fe200008e0607 */
[----:B------:R-:W-:Y:S01]  /*2cd0*/  IADD3 R0, P4, P6, R13, R2, R24 ;  /* 0x000000020d007210 */ /* 0x000fe20007e9e018 */
[-C--:B------:R-:W-:Y:S01]  /*2ce0*/  IMAD.WIDE.U32 R6, R44, R45.reuse, RZ ;  /* 0x0000002d2c067225 */ /* 0x080fe200078e00ff */
[----:B------:R-:W-:Y:S02]  /*2cf0*/  LOP3.LUT R109, R109, 0x1, RZ, 0xc0, !PT ;  /* 0x000000016d6d7812 */ /* 0x000fe400078ec0ff */
[----:B------:R-:W-:Y:S01]  /*2d00*/  LOP3.LUT R60, R99, 0xfffffffe, RZ, 0xc0, !PT ;  /* 0xfffffffe633c7812 */ /* 0x000fe200078ec0ff */
[----:B------:R-:W-:Y:S01]  /*2d10*/  IMAD.IADD R61, R26, 0x1, R17 ;  /* 0x000000011a3d7824 */ /* 0x000fe200078e0211 */
[----:B------:R-:W-:Y:S01]  /*2d20*/  IADD3.X R17, PT, PT, RZ, RZ, RZ, P3, P5 ;  /* 0x000000ffff117210 */ /* 0x000fe20001fea4ff */
[----:B------:R-:W-:Y:S02]  /*2d30*/  IMAD.IADD R96, R111, 0x1, R3 ;  /* 0x000000016f607824 */ /* 0x000fe400078e0203 */
[----:B------:R-:W-:Y:S01]  /*2d40*/  IMAD.WIDE.U32 R12, R42, R45, RZ ;  /* 0x0000002d2a0c7225 */ /* 0x000fe200078e00ff */
[----:B------:R-:W-:-:S02]  /*2d50*/  SHF.L.U64.HI R98, R16, 0x1, R61 ;  /* 0x0000000110627819 */ /* 0x000fc4000001023d */
[----:B------:R-:W-:Y:S01]  /*2d60*/  SHF.R.U64 R16, R16, 0x1f, R61 ;  /* 0x0000001f10107819 */ /* 0x000fe2000000123d */
[----:B------:R-:W-:Y:S01]  /*2d70*/  IMAD.WIDE.U32 R2, R44, R43, RZ ;  /* 0x0000002b2c027225 */ /* 0x000fe200078e00ff */
[----:B------:R-:W-:Y:S02]  /*2d80*/  LOP3.LUT R98, R98, 0x1, RZ, 0xc0, !PT ;  /* 0x0000000162627812 */ /* 0x000fe400078ec0ff */
[----:B------:R-:W-:Y:S01]  /*2d90*/  LOP3.LUT R66, R16, 0xfffffffe, RZ, 0xc0, !PT ;  /* 0xfffffffe10427812 */ /* 0x000fe200078ec0ff */
[----:B------:R-:W-:Y:S01]  /*2da0*/  IMAD.IADD R103, R7, 0x1, R75 ;  /* 0x0000000107677824 */ /* 0x000fe200078e024b */
[----:B------:R-:W-:Y:S01]  /*2db0*/  SHF.R.U32.HI R7, RZ, 0x1f, R107 ;  /* 0x0000001fff077819 */ /* 0x000fe2000001166b */
[----:B------:R-:W-:Y:S01]  /*2dc0*/  IMAD R24, R105, R72, RZ ;  /* 0x0000004869187224 */ /* 0x000fe200078e02ff */
[----:B------:R-:W-:Y:S01]  /*2dd0*/  IADD3.X R16, PT, PT, RZ, R96, RZ, P4, P6 ;  /* 0x00000060ff107210 */ /* 0x000fe200027ec4ff */
[----:B------:R-:W-:Y:S01]  /*2de0*/  IMAD.WIDE.U32 R8, R67, R72, RZ ;  /* 0x0000004843087225 */ /* 0x000fe200078e00ff */
[----:B------:R-:W-:-:S02]  /*2df0*/  IADD3 R103, P5, P3, R2, R103, R12 ;  /* 0x0000006702677210 */ /* 0x000fc40007bbe00c */
[----:B------:R-:W-:Y:S01]  /*2e00*/  SHF.R.U32.HI R2, RZ, 0x1f, R61 ;  /* 0x0000001fff027819 */ /* 0x000fe2000001163d */
[----:B------:R-:W-:Y:S01]  /*2e10*/  IMAD R111, R67, R73, R24 ;  /* 0x00000049436f7224 */ /* 0x000fe200078e0218 */
[----:B------:R-:W-:Y:S01]  /*2e20*/  SHF.R.U32.HI R24, RZ, 0x1f, R103 ;  /* 0x0000001fff187819 */ /* 0x000fe20000011667 */
[----:B------:R-:W-:Y:S01]  /*2e30*/  IMAD.X R98, RZ, RZ, R98, P2 ;  /* 0x000000ffff627224 */ /* 0x000fe200010e0662 */
[----:B------:R-:W-:Y:S01]  /*2e40*/  LOP3.LUT R61, R7, 0x1, RZ, 0xc0, !PT ;  /* 0x00000001073d7812 */ /* 0x000fe200078ec0ff */
[----:B------:R-:W-:Y:S01]  /*2e50*/  IMAD.WIDE.U32 R18, R8, R70, RZ ;  /* 0x0000004608127225 */ /* 0x000fe200078e00ff */
[----:B------:R-:W-:-:S03]  /*2e60*/  IADD3 R7, P2, PT, R24, R14, RZ ;  /* 0x0000000e18077210 */ /* 0x000fc60007f5e0ff */
[----:B------:R-:W-:Y:S01]  /*2e70*/  IMAD.X R109, RZ, RZ, R109, P0 ;  /* 0x000000ffff6d7224 */ /* 0x000fe200000e066d */
[----:B------:R-:W-:Y:S01]  /*2e80*/  IADD3 RZ, P1, PT, R67, R18, RZ ;  /* 0x0000001243ff7210 */ /* 0x000fe20007f3e0ff */
[----:B------:R-:W-:Y:S01]  /*2e90*/  IMAD.X R12, RZ, RZ, R15, P2 ;  /* 0x000000ffff0c7224 */ /* 0x000fe200010e060f */
[----:B------:R-:W-:Y:S01]  /*2ea0*/  ISETP.GT.U32.AND P0, PT, R14, R7, PT ;  /* 0x000000070e00720c */ /* 0x000fe20003f04070 */
[----:B------:R-:W-:Y:S01]  /*2eb0*/  IMAD.WIDE.U32 R60, R43, R43, R60 ;  /* 0x0000002b2b3c7225 */ /* 0x000fe200078e003c */
[----:B------:R-:W-:Y:S02]  /*2ec0*/  LOP3.LUT R67, R2, 0x1, RZ, 0xc0, !PT ;  /* 0x0000000102437812 */ /* 0x000fe400078ec0ff */
[----:B------:R-:W-:Y:S01]  /*2ed0*/  IADD3 R99, P2, PT, R7, R22, RZ ;  /* 0x0000001607637210 */ /* 0x000fe20007f5e0ff */
[----:B------:R-:W-:Y:S01]  /*2ee0*/  IMAD.IADD R107, R9, 0x1, R111 ;  /* 0x00000001096b7824 */ /* 0x000fe200078e026f */
[----:B------:R-:W-:Y:S01]  /*2ef0*/  ISETP.GT.U32.AND.EX P0, PT, R15, R12, PT, P0 ;  /* 0x0000000c0f00720c */ /* 0x000fe20003f04100 */
[----:B------:R-:W-:-:S03]  /*2f00*/  IMAD.WIDE.U32 R66, R42, R42, R66 ;  /* 0x0000002a2a427225 */ /* 0x000fc600078e0042 */
[----:B------:R-:W-:Y:S01]  /*2f10*/  SEL R2, R14, R7, P0 ;  /* 0x000000070e027207 */ /* 0x000fe20000000000 */
[----:B------:R-:W-:Y:S01]  /*2f20*/  IMAD.X R104, R12, 0x1, R101, P2 ;  /* 0x000000010c687824 */ /* 0x000fe200010e0665 */
[----:B------:R-:W-:Y:S01]  /*2f30*/  IADD3 R22, P2, PT, R109, R60, RZ ;  /* 0x0000003c6d167210 */ /* 0x000fe20007f5e0ff */
[----:B------:R-:W-:Y:S01]  /*2f40*/  IMAD.IADD R9, R26, 0x1, R67 ;  /* 0x000000011a097824 */ /* 0x000fe200078e0243 */
[----:B------:R-:W-:Y:S01]  /*2f50*/  IADD3 R98, P6, P4, R98, R66, R5 ;  /* 0x0000004262627210 */ /* 0x000fe20007cde005 */
[----:B------:R-:W-:Y:S01]  /*2f60*/  IMAD.WIDE.U32 R66, R107, R70, RZ ;  /* 0x000000466b427225 */ /* 0x000fe200078e00ff */
[----:B------:R-:W-:Y:S02]  /*2f70*/  SEL R7, R15, R12, P0 ;  /* 0x0000000c0f077207 */ /* 0x000fe40000000000 */
        /* <DEDUP_REMOVED lines=26> */
[----:B------:R-:W-:Y:S01]  /*3120*/  SHF.L.U64.HI R74, R6, 0x1, R103 ;  /* 0x00000001064a7819 */ /* 0x000fe20000010267 */
[----:B------:R-:W-:Y:S01]  /*3130*/  IMAD.WIDE.U32 R104, R107, R20, RZ ;  /* 0x000000146b687225 */ /* 0x000fe200078e00ff */
[----:B------:R-:W-:Y:S02]  /*3140*/  IADD3.X R109, P1, PT, RZ, R96, RZ, P1, !PT ;  /* 0x00000060ff6d7210 */ /* 0x000fe40000f3e4ff */
[----:B------:R-:W-:Y:S01]  /*3150*/  IADD3 R108, P4, PT, R15, R66, RZ ;  /* 0x000000420f6c7210 */ /* 0x000fe20007f9e0ff */
[----:B------:R-:W-:Y:S01]  /*3160*/  IMAD.X R103, R101, 0x1, R23, P2 ;  /* 0x0000000165677824 */ /* 0x000fe200010e0617 */
[----:B------:R-:W-:Y:S01]  /*3170*/  IADD3 R7, P2, PT, R61, R106, RZ ;  /* 0x0000006a3d077210 */ /* 0x000fe20007f5e0ff */
[----:B------:R-:W-:Y:S01]  /*3180*/  IMAD.X R111, RZ, RZ, R97, P1 ;  /* 0x000000ffff6f7224 */ /* 0x000fe200008e0661 */
[----:B------:R-:W-:Y:S01]  /*3190*/  ISETP.GT.U32.AND P6, PT, R10, R9, PT ;  /* 0x000000090a00720c */ /* 0x000fe20003fc4070 */
[----:B------:R-:W-:Y:S01]  /*31a0*/  IMAD.WIDE.U32 R96, R8, R50, RZ ;  /* 0x0000003208607225 */ /* 0x000fe200078e00ff */
[----:B------:R-:W-:-:S02]  /*31b0*/  IADD3 R67, P1, PT, R7, R4, RZ ;  /* 0x0000000407437210 */ /* 0x000fc40007f3e0ff */
[----:B------:R-:W-:Y:S01]  /*31c0*/  LEA R109, P0, R6, R109, 0x1 ;  /* 0x0000006d066d7211 */ /* 0x000fe200078008ff */
[----:B------:R-:W-:Y:S01]  /*31d0*/  IMAD.X R66, RZ, RZ, R103, P2 ;  /* 0x000000ffff427224 */ /* 0x000fe200010e0667 */
[----:B------:R-:W-:Y:S01]  /*31e0*/  ISETP.GT.U32.AND.EX P6, PT, R100, R101, PT, P6 ;  /* 0x000000656400720c */ /* 0x000fe20003fc4160 */
        /* <DEDUP_REMOVED lines=11> */
[----:B------:R-:W-:Y:S01]  /*32a0*/  IMAD.X R15, RZ, RZ, RZ, P6 ;  /* 0x000000ffff0f7224 */ /* 0x000fe200030e06ff */
[----:B------:R-:W-:Y:S01]  /*32b0*/  SEL R74, R106, R7, P1 ;  /* 0x000000076a4a7207 */ /* 0x000fe20000800000 */
[----:B------:R-:W-:Y:S01]  /*32c0*/  IMAD.WIDE.U32 R104, P6, R8, R21, R104 ;  /* 0x0000001508687225 */ /* 0x000fe200078c0068 */
[----:B------:R-:W-:Y:S02]  /*32d0*/  SEL R66, R103, R66, P1 ;  /* 0x0000004267427207 */ /* 0x000fe40000800000 */
[----:B------:R-:W-:Y:S01]  /*32e0*/  IADD3 R110, P1, PT, R97, R4, RZ ;  /* 0x00000004616e7210 */ /* 0x000fe20007f3e0ff */
[----:B------:R-:W-:Y:S01]  /*32f0*/  IMAD R4, R111, R72, RZ ;  /* 0x000000486f047224 */ /* 0x000fe200078e02ff */
[----:B------:R-:W-:Y:S01]  /*3300*/  ISETP.GT.U32.AND P4, PT, R6, R106, PT ;  /* 0x0000006a0600720c */ /* 0x000fe20003f84070 */
[----:B------:R-:W-:-:S03]  /*3310*/  IMAD.WIDE.U32 R8, R8, R20, RZ ;  /* 0x0000001408087225 */ /* 0x000fc600078e00ff */
[----:B------:R-:W-:Y:S01]  /*3320*/  ISETP.GT.U32.AND.EX P4, PT, R101, R103, PT, P4 ;  /* 0x000000676500720c */ /* 0x000fe20003f84140 */
[----:B------:R-:W-:Y:S02]  /*3330*/  IMAD.MOV.U32 R14, RZ, RZ, R5 ;  /* 0x000000ffff0e7224 */ /* 0x000fe400078e0005 */
[----:B------:R-:W-:-:S04]  /*3340*/  IMAD.WIDE.U32 R6, R109, R72, RZ ;  /* 0x000000486d067225 */ /* 0x000fc800078e00ff */
[----:B------:R-:W-:Y:S02]  /*3350*/  IMAD R97, R109, R73, R4 ;  /* 0x000000496d617224 */ /* 0x000fe400078e0204 */
[----:B------:R-:W-:Y:S01]  /*3360*/  IMAD.X R5, RZ, RZ, RZ, P6 ;  /* 0x000000ffff057224 */ /* 0x000fe200030e06ff */
[----:B------:R-:W-:Y:S01]  /*3370*/  IADD3 R101, P6, PT, R9, R104, RZ ;  /* 0x0000006809657210 */ /* 0x000fe20007fde0ff */
[----:B------:R-:W-:Y:S02]  /*3380*/  IMAD.MOV.U32 R4, RZ, RZ, R105 ;  /* 0x000000ffff047224 */ /* 0x000fe400078e0069 */
[----:B------:R-:W-:Y:S01]  /*3390*/  IMAD.IADD R103, R7, 0x1, R97 ;  /* 0x0000000107677824 */ /* 0x000fe200078e0261 */
[----:B------:R-:W-:Y:S01]  /*33a0*/  SEL R97, RZ, 0x1, !P4 ;  /* 0x00000001ff617807 */ /* 0x000fe20006000000 */
[----:B------:R-:W-:Y:S01]  /*33b0*/  IMAD.WIDE.U32.X R14, R107, R51, R14, P1 ;  /* 0x000000336b0e7225 */ /* 0x000fe200008e040e */
[----:B------:R-:W-:Y:S02]  /*33c0*/  IADD3 R9, P1, P4, R17, R102, R0 ;  /* 0x0000006611097210 */ /* 0x000fe40007c3e000 */
[----:B------:R-:W-:Y:S01]  /*33d0*/  IADD3.X R7, P2, P0, R98, RZ, RZ, P2, P0 ;  /* 0x000000ff62077210 */ /* 0x000fe200010404ff */
[----:B------:R-:W-:Y:S01]  /*33e0*/  IMAD.WIDE.U32.X R4, R107, R21, R4, P6 ;  /* 0x000000156b047225 */ /* 0x000fe200030e0404 */
[----:B------:R-:W-:-:S02]  /*33f0*/  IADD3.X R108, PT, PT, RZ, R11, R16, P1, P4 ;  /* 0x0000000bff6c7210 */ /* 0x000fc40000fe8410 */
[----:B------:R-:W-:Y:S01]  /*3400*/  IADD3 R98, P1, P4, R102, R9, R97 ;  /* 0x0000000966627210 */ /* 0x000fe20007c3e061 */
[----:B------:R-:W-:Y:S01]  /*3410*/  IMAD.WIDE.U32 R106, R103, R70, RZ ;  /* 0x00000046676a7225 */ /* 0x000fe200078e00ff */
[----:B------:R-:W-:Y:S02]  /*3420*/  IADD3.X R99, PT, PT, R99, RZ, RZ, P2, P0 ;  /* 0x000000ff63637210 */ /* 0x000fe400017e04ff */
[----:B------:R-:W-:Y:S01]  /*3430*/  IADD3.X R9, PT, PT, R11, R108, RZ, P1, P4 ;  /* 0x0000006c0b097210 */ /* 0x000fe20000fe84ff */
[----:B------:R-:W-:Y:S01]  /*3440*/  IMAD.WIDE.U32 R104, R6, R70, RZ ;  /* 0x0000004606687225 */ /* 0x000fe200078e00ff */
[----:B------:R-:W-:-:S03]  /*3450*/  IADD3 R7, P0, PT, R7, R12, RZ ;  /* 0x0000000c07077210 */ /* 0x000fc60007f1e0ff */
[-C--:B------:R-:W-:Y:S01]  /*3460*/  IMAD.WIDE.U32 R106, P2, R6, R71.reuse, R106 ;  /* 0x00000047066a7225 */ /* 0x080fe2000784006a */
[----:B------:R-:W-:Y:S02]  /*3470*/  IADD3 RZ, P1, PT, R109, R104, RZ ;  /* 0x000000686dff7210 */ /* 0x000fe40007f3e0ff */
[----:B------:R-:W-:Y:S01]  /*3480*/  IADD3 R108, P4, PT, R7, R96, RZ ;  /* 0x00000060076c7210 */ /* 0x000fe20007f9e0ff */
[----:B------:R-:W-:Y:S01]  /*3490*/  IMAD.WIDE.U32 R96, R103, R50, RZ ;  /* 0x0000003267607225 */ /* 0x000fe200078e00ff */
        /* <DEDUP_REMOVED lines=39> */
[----:B------:R-:W-:Y:S02]  /*3710*/  IADD3 R8, P1, PT, R11, R8, RZ ;  /* 0x000000080b087210 */ /* 0x000fe40007f3e0ff */
[----:B------:R-:W-:Y:S01]  /*3720*/  IADD3.X R11, P2, P4, R104, RZ, RZ, P2, P4 ;  /* 0x000000ff680b7210 */ /* 0x000fe200014484ff */
[----:B------:R-:W-:Y:S01]  /*3730*/  IMAD.X R107, RZ, RZ, RZ, P6 ;  /* 0x000000ffff6b7224 */ /* 0x000fe200030e06ff */
[----:B------:R-:W-:Y:S01]  /*3740*/  IADD3.X R101, P1, PT, R108, R101, RZ, P1, !PT ;  /* 0x000000656c657210 */ /* 0x000fe20000f3e4ff */
[----:B------:R-:W-:Y:S01]  /*3750*/  IMAD.IADD R7, R7, 0x1, R113 ;  /* 0x0000000107077824 */ /* 0x000fe200078e0271 */
[----:B------:R-:W-:Y:S01]  /*3760*/  IADD3 R113, P6, PT, R13, R96, RZ ;  /* 0x000000600d717210 */ /* 0x000fe20007fde0ff */
[----:B------:R-:W-:-:S02]  /*3770*/  IMAD.MOV.U32 R106, RZ, RZ, R97 ;  /* 0x000000ffff6a7224 */ /* 0x000fc400078e0061 */
[----:B------:R-:W-:-:S04]  /*3780*/  IMAD.WIDE.U32 R108, R7, R70, RZ ;  /* 0x00000046076c7225 */ /* 0x000fc800078e00ff */
[----:B------:R-:W-:Y:S01]  /*3790*/  IMAD.WIDE.U32.X R96, R103, R21, R106, P6 ;  /* 0x0000001567607225 */ /* 0x000fe200030e046a */
[----:B------:R-:W-:Y:S02]  /*37a0*/  IADD3.X R103, P0, P1, R4, RZ, RZ, P1, P0 ;  /* 0x000000ff04677210 */ /* 0x000fe400009004ff */
[----:B------:R-:W-:Y:S01]  /*37b0*/  IADD3.X R4, PT, PT, R105, RZ, RZ, P2, P4 ;  /* 0x000000ff69047210 */ /* 0x000fe200017e84ff */
[----:B------:R-:W-:Y:S01]  /*37c0*/  IMAD.WIDE.U32 R106, R6, R70, RZ ;  /* 0x00000046066a7225 */ /* 0x000fe200078e00ff */
[----:B------:R-:W-:-:S03]  /*37d0*/  IADD3 R11, P2, PT, R11, R8, RZ ;  /* 0x000000080b0b7210 */ /* 0x000fc60007f5e0ff */
        /* <DEDUP_REMOVED lines=8> */
[----:B------:R-:W-:Y:S01]  /*3860*/  IADD3 R4, P1, PT, R107, R104, RZ ;  /* 0x000000686b047210 */ /* 0x000fe20007f3e0ff */
[----:B------:R-:W-:Y:S01]  /*3870*/  IMAD.MOV.U32 R10, RZ, RZ, R105 ;  /* 0x000000ffff0a7224 */ /* 0x000fe200078e0069 */
[----:B------:R-:W-:Y:S01]  /*3880*/  IADD3.X R106, P6, PT, R106, R115, RZ, P6, !PT ;  /* 0x000000736a6a7210 */ /* 0x000fe200037de4ff */
[----:B------:R-:W-:Y:S01]  /*3890*/  IMAD.WIDE.U32 R2, R42, R43, R2 ;  /* 0x0000002b2a027225 */ /* 0x000fe200078e0002 */
[----:B------:R-:W-:-:S02]  /*38a0*/  IADD3.X R75, PT, PT, RZ, RZ, RZ, P5, P3 ;  /* 0x000000ffff4b7210 */ /* 0x000fc40002fe64ff */
[----:B------:R-:W-:Y:S01]  /*38b0*/  IADD3 R103, P5, PT, R103, R22, RZ ;  /* 0x0000001667677210 */ /* 0x000fe20007fbe0ff */
[----:B------:R-:W-:Y:S01]  /*38c0*/  IMAD.WIDE.U32.X R10, R7, R71, R10, P1 ;  /* 0x00000047070a7225 */ /* 0x000fe200008e040a */
[----:B------:R-:W-:Y:S02]  /*38d0*/  IADD3.X R13, P2, P6, R14, RZ, RZ, P6, P2 ;  /* 0x000000ff0e0d7210 */ /* 0x000fe400036444ff */
[----:B------:R-:W-:Y:S01]  /*38e0*/  IADD3.X RZ, P0, PT, R111, R4, RZ, P0, !PT ;  /* 0x000000046fff7210 */ /* 0x000fe2000071e4ff */
[----:B------:R-:W-:Y:S01]  /*38f0*/  IMAD.WIDE.U32 R4, R7, R68, RZ ;  /* 0x0000004407047225 */ /* 0x000fe200078e00ff */
[----:B------:R-:W-:Y:S02]  /*3900*/  IADD3 R13, P3, PT, R13, R103, RZ ;  /* 0x000000670d0d7210 */ /* 0x000fe40007f7e0ff */
[----:B------:R-:W-:Y:S01]  /*3910*/  IADD3 R75, P4, P1, R75, R2, R99 ;  /* 0x000000024b4b7210 */ /* 0x000fe2000799e063 */
[----:B------:R-:W-:Y:S01]  /*3920*/  IMAD.X R105, R109, 0x1, R18, P5 ;  /* 0x000000016d697824 */ /* 0x000fe200028e0612 */
[----:B------:R-:W-:-:S02]  /*3930*/  IADD3.X R99, P0, PT, RZ, R10, RZ, P0, !PT ;  /* 0x0000000aff637210 */ /* 0x000fc4000071e4ff */
[----:B------:R-:W-:Y:S01]  /*3940*/  IADD3.X R104, PT, PT, R15, RZ, RZ, P2, P6 ;  /* 0x000000ff0f687210 */ /* 0x000fe200017ec4ff */
        /* <DEDUP_REMOVED lines=19> */
[-C--:B------:R-:W-:Y:S01]  /*3a80*/  IMAD.WIDE.U32 R2, R99, R72.reuse, RZ ;  /* 0x0000004863027225 */ /* 0x080fe200078e00ff */
[----:B------:R-:W-:Y:S02]  /*3a90*/  IADD3.X R96, PT, PT, R97, RZ, RZ, P3, P6 ;  /* 0x000000ff61607210 */ /* 0x000fe40001fec4ff */
[----:B------:R-:W-:Y:S01]  /*3aa0*/  IADD3.X R8, P2, P6, R10, RZ, RZ, P2, P0 ;  /* 0x000000ff0a087210 */ /* 0x000fe200016404ff */
[----:B------:R-:W-:Y:S01]  /*3ab0*/  IMAD R10, R101, R72, RZ ;  /* 0x00000048650a7224 */ /* 0x000fe200078e02ff */
[----:B------:R-:W-:-:S02]  /*3ac0*/  ISETP.GT.U32.AND.EX P1, PT, R66, R23, PT, P1 ;  /* 0x000000174200720c */ /* 0x000fc40003f24110 */
[----:B------:R-:W-:Y:S01]  /*3ad0*/  IADD3 R60, P3, PT, R60, R61, RZ ;  /* 0x0000003d3c3c7210 */ /* 0x000fe20007f7e0ff */
[----:B------:R-:W-:Y:S01]  /*3ae0*/  IMAD R61, R99, R73, R10 ;  /* 0x00000049633d7224 */ /* 0x000fe200078e020a */
[----:B------:R-:W-:Y:S02]  /*3af0*/  IADD3 R24, P4, P5, R24, R75, R75 ;  /* 0x0000004b18187210 */ /* 0x000fe40007d9e04b */
[----:B------:R-:W-:Y:S01]  /*3b00*/  IADD3.X R75, PT, PT, R11, RZ, RZ, P2, P6 ;  /* 0x000000ff0b4b7210 */ /* 0x000fe200017ec4ff */
[----:B------:R-:W-:Y:S01]  /*3b10*/  IMAD.IADD R3, R3, 0x1, R61 ;  /* 0x0000000103037824 */ /* 0x000fe200078e023d */
[----:B------:R-:W-:Y:S01]  /*3b20*/  ISETP.GE.U32.AND P2, PT, R103, R22, PT ;  /* 0x000000166700720c */ /* 0x000fe20003f46070 */
[C---:B------:R-:W-:Y:S01]  /*3b30*/  IMAD.WIDE.U32 R10, P6, R6.reuse, R51, R4 ;  /* 0x00000033060a7225 */ /* 0x040fe200078c0004 */
[----:B------:R-:W-:Y:S02]  /*3b40*/  SEL R12, RZ, 0x1, !P1 ;  /* 0x00000001ff0c7807 */ /* 0x000fe40004800000 */
[----:B------:R-:W-:Y:S01]  /*3b50*/  IADD3.X R66, PT, PT, RZ, R13, R13, P4, P5 ;  /* 0x0000000dff427210 */ /* 0x000fe200027ea40d */
[----:B------:R-:W-:Y:S01]  /*3b60*/  IMAD.WIDE.U32 R4, R6, R50, RZ ;  /* 0x0000003206047225 */ /* 0x000fe200078e00ff */
[----:B------:R-:W-:-:S02]  /*3b70*/  ISETP.GE.U32.AND P0, PT, R102, R67, PT ;  /* 0x000000436600720c */ /* 0x000fc40003f06070 */
[----:B------:R-:W-:Y:S01]  /*3b80*/  IADD3 R98, P4, P5, R12, R98, R17 ;  /* 0x000000620c627210 */ /* 0x000fe20007d9e011 */
[----:B------:R-:W-:Y:S01]  /*3b90*/  IMAD.X R13, RZ, RZ, RZ, P6 ;  /* 0x000000ffff0d7224 */ /* 0x000fe200030e06ff */
[----:B------:R-:W-:Y:S01]  /*3ba0*/  ISETP.GE.U32.AND.EX P1, PT, R105, R18, PT, P2 ;  /* 0x000000126900720c */ /* 0x000fe20003f26120 */
[----:B------:R-:W-:Y:S01]  /*3bb0*/  IMAD.MOV.U32 R12, RZ, RZ, R11 ;  /* 0x000000ffff0c7224 */ /* 0x000fe200078e000b */
[----:B------:R-:W-:Y:S01]  /*3bc0*/  IADD3 R67, P2, PT, R8, R15, RZ ;  /* 0x0000000f08437210 */ /* 0x000fe20007f5e0ff */
[----:B------:R-:W-:Y:S01]  /*3bd0*/  IMAD.WIDE.U32 R14, R3, R70, RZ ;  /* 0x00000046030e7225 */ /* 0x000fe200078e00ff */
[----:B------:R-:W-:Y:S02]  /*3be0*/  IADD3.X R9, PT, PT, RZ, R9, RZ, P4, P5 ;  /* 0x00000009ff097210 */ /* 0x000fe400027ea4ff */
[----:B------:R-:W-:Y:S01]  /*3bf0*/  IADD3 R8, P4, PT, R5, R10, RZ ;  /* 0x0000000a05087210 */ /* 0x000fe20007f9e0ff */
[----:B------:R-:W-:Y:S01]  /*3c00*/  IMAD.WIDE.U32 R10, R2, R70, RZ ;  /* 0x00000046020a7225 */ /* 0x000fe200078e00ff */
[----:B------:R-:W-:-:S02]  /*3c10*/  IADD3 R67, P6, PT, R67, R4, RZ ;  /* 0x0000000443437210 */ /* 0x000fc40007fde0ff */
[----:B------:R-:W-:Y:S01]  /*3c20*/  IADD3.X R75, P2, PT, R75, R104, RZ, P2, !PT ;  /* 0x000000684b4b7210 */ /* 0x000fe2000175e4ff */
[----:B------:R-:W-:Y:S01]  /*3c30*/  IMAD.WIDE.U32 R14, P5, R2, R71, R14 ;  /* 0x00000047020e7225 */ /* 0x000fe200078a000e */
[----:B------:R-:W-:Y:S02]  /*3c40*/  SEL R97, RZ, 0x1, P1 ;  /* 0x00000001ff617807 */ /* 0x000fe40000800000 */
[----:B------:R-:W-:Y:S01]  /*3c50*/  IADD3.X R75, P6, PT, R75, R8, RZ, P6, !PT ;  /* 0x000000084b4b7210 */ /* 0x000fe200037de4ff */
[----:B------:R-:W-:Y:S01]  /*3c60*/  IMAD.WIDE.U32.X R4, R7, R51, R12, P4 ;  /* 0x0000003307047225 */ /* 0x000fe200020e040c */
[----:B------:R-:W-:Y:S02]  /*3c70*/  IADD3 RZ, P1, PT, R99, R10, RZ ;  /* 0x0000000a63ff7210 */ /* 0x000fe40007f3e0ff */
[----:B------:R-:W-:Y:S01]  /*3c80*/  IADD3 R8, P4, PT, R11, R14, RZ ;  /* 0x0000000e0b087210 */ /* 0x000fe20007f9e0ff */
[----:B------:R-:W-:Y:S01]  /*3c90*/  IMAD.WIDE.U32 R10, R7, R20, RZ ;  /* 0x00000014070a7225 */ /* 0x000fe200078e00ff */
[----:B------:R-:W-:-:S02]  /*3ca0*/  IADD3.X R17, P2, P6, R4, RZ, RZ, P6, P2 ;  /* 0x000000ff04117210 */ /* 0x000fc400036444ff */
[----:B------:R-:W-:Y:S01]  /*3cb0*/  IADD3.X RZ, P1, PT, R101, R8, RZ, P1, !PT ;  /* 0x0000000865ff7210 */ /* 0x000fe20000f3e4ff */
[----:B------:R-:W-:Y:S01]  /*3cc0*/  IMAD.X R13, RZ, RZ, RZ, P5 ;  /* 0x000000ffff0d7224 */ /* 0x000fe200028e06ff */
[----:B------:R-:W-:Y:S01]  /*3cd0*/  IADD3.X R61, PT, PT, R5, RZ, RZ, P2, P6 ;  /* 0x000000ff053d7210 */ /* 0x000fe200017ec4ff */
[----:B------:R-:W-:Y:S01]  /*3ce0*/  IMAD.MOV.U32 R12, RZ, RZ, R15 ;  /* 0x000000ffff0c7224 */ /* 0x000fe200078e000f */
[-C--:B------:R-:W-:Y:S01]  /*3cf0*/  IADD3 R97, P5, PT, R97, R24.reuse, RZ ;  /* 0x0000001861617210 */ /* 0x080fe20007fbe0ff */
[----:B------:R-:W-:Y:S01]  /*3d00*/  IMAD.WIDE.U32 R4, P6, R6, R21, R10 ;  /* 0x0000001506047225 */ /* 0x000fe200078c000a */
[----:B------:R-:W-:Y:S02]  /*3d10*/  ISETP.GE.U32.AND.EX P0, PT, R100, R23, PT, P0 ;  /* 0x000000176400720c */ /* 0x000fe40003f06100 */
[----:B------:R-:W-:Y:S01]  /*3d20*/  ISETP.GE.U32.AND P2, PT, R97, R24, PT ;  /* 0x000000186100720c */ /* 0x000fe20003f46070 */
[----:B------:R-:W-:Y:S01]  /*3d30*/  IMAD.WIDE.U32 R10, R6, R20, RZ ;  /* 0x00000014060a7225 */ /* 0x000fe200078e00ff */
[----:B------:R-:W-:-:S03]  /*3d40*/  SEL R101, RZ, 0x1, P0 ;  /* 0x00000001ff657807 */ /* 0x000fc60000000000 */
        /* <DEDUP_REMOVED lines=10> */
[----:B------:R-:W-:Y:S01]  /*3df0*/  IMAD.WIDE.U32.X R4, R7, R21, R12, P6 ;  /* 0x0000001507047225 */ /* 0x000fe200030e040c */
[----:B------:R-:W-:Y:S02]  /*3e00*/  IADD3 R13, P0, PT, R8, R67, RZ ;  /* 0x00000043080d7210 */ /* 0x000fe40007f1e0ff */
[----:B------:R-:W-:Y:S01]  /*3e10*/  IADD3 R17, P6, PT, R17, R10, RZ ;  /* 0x0000000a11117210 */ /* 0x000fe20007fde0ff */
[----:B------:R-:W-:Y:S01]  /*3e20*/  IMAD.X R12, R96, 0x1, R99, P5 ;  /* 0x00000001600c7824 */ /* 0x000fe200028e0663 */
[----:B------:R-:W-:Y:S01]  /*3e30*/  IADD3.X R8, P0, PT, R14, R75, RZ, P0, !PT ;  /* 0x0000004b0e087210 */ /* 0x000fe2000071e4ff */
[----:B------:R-:W-:-:S03]  /*3e40*/  IMAD.WIDE.U32 R22, P1, R2, R69, R22 ;  /* 0x0000004502167225 */ /* 0x000fc60007820016 */
[----:B------:R-:W-:Y:S01]  /*3e50*/  IADD3.X R61, P4, PT, R61, R12, RZ, P4, !PT ;  /* 0x0000000c3d3d7210 */ /* 0x000fe2000279e4ff */
[----:B------:R-:W-:-:S03]  /*3e60*/  IMAD.WIDE.U32 R6, R2, R68, RZ ;  /* 0x0000004402067225 */ /* 0x000fc600078e00ff */
[----:B------:R-:W-:Y:S01]  /*3e70*/  IADD3.X R61, P6, PT, R61, R24, RZ, P6, !PT ;  /* 0x000000183d3d7210 */ /* 0x000fe200037de4ff */
        /* <DEDUP_REMOVED lines=10> */
[----:B------:R-:W-:-:S02]  /*3f20*/  IADD3.X R6, P0, P1, R6, RZ, RZ, P1, P0 ;  /* 0x000000ff06067210 */ /* 0x000fc400009004ff */
[----:B------:R-:W-:Y:S02]  /*3f30*/  ISETP.GE.U32.AND P2, PT, R18, R97, PT ;  /* 0x000000611200720c */ /* 0x000fe40003f46070 */
[----:B------:R-:W-:Y:S01]  /*3f40*/  IADD3.X R8, PT, PT, R5, RZ, RZ, P4, P6 ;  /* 0x000000ff05087210 */ /* 0x000fe200027ec4ff */
[C---:B------:R-:W-:Y:S01]  /*3f50*/  IMAD.WIDE.U32 R4, R2.reuse, R50, RZ ;  /* 0x0000003202047225 */ /* 0x040fe200078e00ff */
[----:B------:R-:W-:Y:S02]  /*3f60*/  IADD3 R18, P6, P4, R101, R0, R98 ;  /* 0x0000000065127210 */ /* 0x000fe40007cde062 */
[----:B------:R-:W-:Y:S02]  /*3f70*/  IADD3.X R0, PT, PT, R7, RZ, RZ, P0, P1 ;  /* 0x000000ff07007210 */ /* 0x000fe400007e24ff */
[----:B------:R-:W-:Y:S01]  /*3f80*/  SEL R13, RZ, 0x1, P5 ;  /* 0x00000001ff0d7807 */ /* 0x000fe20002800000 */
[----:B------:R-:W-:Y:S01]  /*3f90*/  IMAD.WIDE.U32 R10, P5, R2, R51, R10 ;  /* 0x00000033020a7225 */ /* 0x000fe200078a000a */
[----:B------:R-:W-:-:S02]  /*3fa0*/  ISETP.GE.U32.AND.EX P2, PT, R12, R99, PT, P2 ;  /* 0x000000630c00720c */ /* 0x000fc40003f46120 */
[----:B------:R-:W-:Y:S02]  /*3fb0*/  IADD3 R7, P0, PT, R6, R17, RZ ;  /* 0x0000001106077210 */ /* 0x000fe40007f1e0ff */
[----:B------:R-:W-:Y:S02]  /*3fc0*/  IADD3 R13, P3, PT, R13, R60, RZ ;  /* 0x0000003c0d0d7210 */ /* 0x000fe40007f7e0ff */
[----:B------:R-:W-:Y:S02]  /*3fd0*/  SEL R14, RZ, 0x1, P2 ;  /* 0x00000001ff0e7807 */ /* 0x000fe40001000000 */
        /* <DEDUP_REMOVED lines=79> */
.L_x_334:
        /* <DEDUP_REMOVED lines=21> */
.L_x_335:
[----:B------:R-:W-:Y:S01]  /*4620*/  CS2R R18, SRZ ;  /* 0x0000000000127805 */ /* 0x000fe2000001ff00 */
[----:B------:R-:W-:Y:S01]  /*4630*/  IMAD.WIDE.U32 R14, R4, R76, RZ ;  /* 0x0000004c040e7225 */ /* 0x000fe200078e00ff */
[----:B------:R-:W-:-:S03]  /*4640*/  CS2R R122, SRZ ;  /* 0x00000000007a7805 */ /* 0x000fc6000001ff00 */
[----:B------:R-:W-:Y:S02]  /*4650*/  IMAD.MOV.U32 R24, RZ, RZ, RZ ;  /* 0x000000ffff187224 */ /* 0x000fe400078e00ff */
[----:B------:R-:W-:-:S04]  /*4660*/  IMAD.WIDE.U32 R8, R3, R76, RZ ;  /* 0x0000004c03087225 */ /* 0x000fc800078e00ff */
[----:B------:R-:W-:-:S04]  /*4670*/  IMAD.WIDE.U32 R10, R4, R77, RZ ;  /* 0x0000004d040a7225 */ /* 0x000fc800078e00ff */
[----:B------:R-:W-:Y:S02]  /*4680*/  IMAD.IADD R99, R15, 0x1, R19 ;  /* 0x000000010f637824 */ /* 0x000fe400078e0213 */
[----:B------:R-:W-:Y:S02]  /*4690*/  IMAD.IADD R22, R9, 0x1, R24 ;  /* 0x0000000109167824 */ /* 0x000fe400078e0218 */
[----:B------:R-:W-:Y:S01]  /*46a0*/  IMAD.WIDE.U32 R12, R6, R76, RZ ;  /* 0x0000004c060c7225 */ /* 0x000fe200078e00ff */
[----:B------:R-:W-:-:S03]  /*46b0*/  IADD3 R99, P0, P1, R10, R99, R8 ;  /* 0x000000630a637210 */ /* 0x000fc6000791e008 */
[----:B------:R-:W-:Y:S02]  /*46c0*/  IMAD.MOV.U32 R23, RZ, RZ, RZ ;  /* 0x000000ffff177224 */ /* 0x000fe400078e00ff */
[----:B------:R-:W-:Y:S02]  /*46d0*/  IMAD.IADD R16, R19, 0x1, R11 ;  /* 0x0000000113107824 */ /* 0x000fe400078e020b */
[----:B------:R-:W-:-:S04]  /*46e0*/  IMAD.WIDE.U32 R8, R5, R76, RZ ;  /* 0x0000004c05087225 */ /* 0x000fc800078e00ff */
[----:B------:R-:W-:-:S04]  /*46f0*/  IMAD.WIDE.U32 R66, R6, R77, RZ ;  /* 0x0000004d06427225 */ /* 0x000fc800078e00ff */
[----:B------:R-:W-:Y:S02]  /*4700*/  IMAD.IADD R61, R13, 0x1, R122 ;  /* 0x000000010d3d7824 */ /* 0x000fe400078e027a */
[----:B------:R-:W-:Y:S01]  /*4710*/  IMAD.WIDE.U32 R10, R77, R3, R22 ;  /* 0x000000034d0a7225 */ /* 0x000fe200078e0016 */
[----:B------:R-:W-:-:S03]  /*4720*/  IADD3.X R23, PT, PT, RZ, RZ, RZ, P0, P1 ;  /* 0x000000ffff177210 */ /* 0x000fc600007e24ff */
[----:B------:R-:W-:Y:S01]  /*4730*/  IMAD.IADD R60, R9, 0x1, R123 ;  /* 0x00000001093c7824 */ /* 0x000fe200078e027b */
[----:B------:R-:W-:Y:S01]  /*4740*/  IADD3 R9, P1, P5, R66, R61, R8 ;  /* 0x0000003d42097210 */ /* 0x000fe20007d3e008 */
[----:B------:R-:W-:Y:S01]  /*4750*/  IMAD.MOV.U32 R17, RZ, RZ, RZ ;  /* 0x000000ffff117224 */ /* 0x000fe200078e00ff */
[----:B------:R-:W-:Y:S01]  /*4760*/  IADD3 R16, P0, P3, R23, R10, R16 ;  /* 0x0000000a17107210 */ /* 0x000fe20007b1e010 */
[----:B------:R-:W-:Y:S01]  /*4770*/  IMAD.WIDE.U32 R106, R2, R78, RZ ;  /* 0x0000004e026a7225 */ /* 0x000fe200078e00ff */
[----:B------:R-:W-:-:S03]  /*4780*/  IADD3.X R103, PT, PT, RZ, RZ, RZ, P1, P5 ;  /* 0x000000ffff677210 */ /* 0x000fc60000fea4ff */
[----:B------:R-:W-:Y:S01]  /*4790*/  IMAD.MOV.U32 R8, RZ, RZ, RZ ;  /* 0x000000ffff087224 */ /* 0x000fe200078e00ff */
[----:B------:R-:W-:Y:S01]  /*47a0*/  IADD3 R106, P4, PT, R14, R106, RZ ;  /* 0x0000006a0e6a7210 */ /* 0x000fe20007f9e0ff */
[----:B------:R-:W-:-:S03]  /*47b0*/  IMAD.WIDE.U32 R22, R7, R76, RZ ;  /* 0x0000004c07167225 */ /* 0x000fc600078e00ff */
[----:B------:R-:W-:Y:S01]  /*47c0*/  ISETP.GE.U32.AND P1, PT, R106, R14, PT ;  /* 0x0000000e6a00720c */ /* 0x000fe20003f26070 */
[----:B------:R-:W-:Y:S02]  /*47d0*/  IMAD.IADD R13, R122, 0x1, R67 ;  /* 0x000000017a0d7824 */ /* 0x000fe400078e0243 */
[----:B------:R-:W-:Y:S02]  /*47e0*/  IMAD.IADD R98, R24, 0x1, R11 ;  /* 0x0000000118627824 */ /* 0x000fe400078e020b */
[----:B------:R-:W-:Y:S02]  /*47f0*/  IMAD.IADD R15, R17, 0x1, R107 ;  /* 0x00000001110f7824 */ /* 0x000fe400078e026b */
[----:B------:R-:W-:Y:S01]  /*4800*/  IMAD.WIDE.U32 R66, R0, R78, RZ ;  /* 0x0000004e00427225 */ /* 0x000fe200078e00ff */
[----:B------:R-:W-:-:S03]  /*4810*/  IADD3.X R98, PT, PT, RZ, R98, RZ, P0, P3 ;  /* 0x00000062ff627210 */ /* 0x000fc600007e64ff */
[----:B------:R-:W-:-:S04]  /*4820*/  IMAD.WIDE.U32 R74, R2, R79, RZ ;  /* 0x0000004f024a7225 */ /* 0x000fc800078e00ff */
[----:B------:R-:W-:Y:S01]  /*4830*/  IMAD.WIDE.U32 R100, R26, R76, RZ ;  /* 0x0000004c1a647225 */ /* 0x000fe200078e00ff */
[----:B------:R-:W-:-:S03]  /*4840*/  IADD3 R108, P3, P0, R74, R15, R66 ;  /* 0x0000000f4a6c7210 */ /* 0x000fc6000787e042 */
[----:B------:R-:W-:-:S04]  /*4850*/  IMAD.WIDE.U32 R96, R7, R77, RZ ;  /* 0x0000004d07607225 */ /* 0x000fc800078e00ff */
[----:B------:R-:W-:Y:S02]  /*4860*/  IMAD.IADD R11, R23, 0x1, R8 ;  /* 0x00000001170b7824 */ /* 0x000fe400078e0208 */
[----:B------:R-:W-:Y:S02]  /*4870*/  IMAD.IADD R102, R8, 0x1, R97 ;  /* 0x0000000108667824 */ /* 0x000fe400078e0261 */
[----:B------:R-:W-:Y:S01]  /*4880*/  IMAD.MOV.U32 R61, RZ, RZ, RZ ;  /* 0x000000ffff3d7224 */ /* 0x000fe200078e00ff */
[----:B------:R-:W-:Y:S01]  /*4890*/  IADD3 R100, P2, P6, R96, R11, R100 ;  /* 0x0000000b60647210 */ /* 0x000fe20007e5e064 */
[----:B------:R-:W-:Y:S02]  /*48a0*/  IMAD.IADD R96, R18, 0x1, R67 ;  /* 0x0000000112607824 */ /* 0x000fe400078e0243 */
[----:B------:R-:W-:Y:S01]  /*48b0*/  IMAD.MOV.U32 R97, RZ, RZ, RZ ;  /* 0x000000ffff617224 */ /* 0x000fe200078e00ff */
[----:B------:R-:W-:Y:S01]  /*48c0*/  IADD3.X R23, PT, PT, RZ, RZ, RZ, P2, P6 ;  /* 0x000000ffff177210 */ /* 0x000fe200017ec4ff */
[----:B------:R-:W-:-:S02]  /*48d0*/  IMAD.X R108, R108, 0x1, R99, P4 ;  /* 0x000000016c6c7824 */ /* 0x000fc400020e0663 */
[----:B------:R-:W-:Y:S02]  /*48e0*/  IMAD.IADD R11, R17, 0x1, R75 ;  /* 0x00000001110b7824 */ /* 0x000fe400078e024b */
[----:B------:R-:W-:Y:S01]  /*48f0*/  IMAD.WIDE.U32 R60, R77, R5, R60 ;  /* 0x000000054d3c7225 */ /* 0x000fe200078e003c */
[----:B------:R-:W-:-:S03]  /*4900*/  ISETP.GE.U32.AND.EX P1, PT, R108, R99, PT, P1 ;  /* 0x000000636c00720c */ /* 0x000fc60003f26110 */
[----:B------:R-:W-:Y:S01]  /*4910*/  IMAD.WIDE.U32 R96, R79, R0, R96 ;  /* 0x000000004f607225 */ /* 0x000fe200078e0060 */
[----:B------:R-:W-:Y:S02]  /*4920*/  IADD3 R103, P4, P5, R103, R60, R13 ;  /* 0x0000003c67677210 */ /* 0x000fe40007d9e00d */
[----:B------:R-:W-:Y:S01]  /*4930*/  SEL R109, RZ, 0x1, P1 ;  /* 0x00000001ff6d7807 */ /* 0x000fe20000800000 */
[----:B------:R-:W-:Y:S01]  /*4940*/  IMAD.MOV.U32 R124, RZ, RZ, RZ ;  /* 0x000000ffff7c7224 */ /* 0x000fe200078e00ff */
[----:B------:R-:W-:Y:S01]  /*4950*/  IADD3 R16, P2, P6, R16, R96, R11 ;  /* 0x0000006010107210 */ /* 0x000fe20007e5e00b */
[----:B------:R-:W-:-:S04]  /*4960*/  IMAD.WIDE.U32 R14, R4, R78, RZ ;  /* 0x0000004e040e7225 */ /* 0x000fc800078e00ff */
[----:B------:R-:W-:Y:S02]  /*4970*/  IMAD.IADD R107, R18, 0x1, R97 ;  /* 0x00000001126b7824 */ /* 0x000fe400078e0261 */
[----:B------:R-:W-:Y:S02]  /*4980*/  IMAD.IADD R10, R101, 0x1, R124 ;  /* 0x00000001650a7824 */ /* 0x000fe400078e027c */
[----:B------:R-:W-:Y:S01]  /*4990*/  IMAD.WIDE.U32 R66, R3, R78, RZ ;  /* 0x0000004e03427225 */ /* 0x000fe200078e00ff */
[----:B------:R-:W-:-:S03]  /*49a0*/  IADD3.X R107, PT, PT, R98, R107, RZ, P2, P6 ;  /* 0x0000006b626b7210 */ /* 0x000fc600017ec4ff */
[----:B------:R-:W-:-:S04]  /*49b0*/  IMAD.WIDE.U32 R74, R4, R79, RZ ;  /* 0x0000004f044a7225 */ /* 0x000fc800078e00ff */
[----:B------:R-:W-:Y:S02]  /*49c0*/  IMAD.IADD R13, R19, 0x1, R15 ;  /* 0x00000001130d7824 */ /* 0x000fe400078e020f */
[----:B------:R-:W-:Y:S02]  /*49d0*/  IMAD.MOV.U32 R11, RZ, RZ, RZ ;  /* 0x000000ffff0b7224 */ /* 0x000fe400078e00ff */
[----:B------:R-:W-:Y:S02]  /*49e0*/  IMAD.IADD R110, R123, 0x1, R61 ;  /* 0x000000017b6e7824 */ /* 0x000fe400078e023d */
[----:B------:R-:W-:Y:S01]  /*49f0*/  IMAD.IADD R60, R24, 0x1, R67 ;  /* 0x00000001183c7824 */ /* 0x000fe200078e0243 */
[----:B------:R-:W-:Y:S01]  /*4a00*/  IADD3 R67, P1, P2, R74, R13, R66 ;  /* 0x0000000d4a437210 */ /* 0x000fe20007a3e042 */
[----:B------:R-:W-:Y:S01]  /*4a10*/  IMAD.WIDE.U32 R10, R77, R26, R10 ;  /* 0x0000001a4d0a7225 */ /* 0x000fe200078e000a */
[----:B------:R-:W-:Y:S02]  /*4a20*/  IADD3 R13, P6, PT, R109, R12, RZ ;  /* 0x0000000c6d0d7210 */ /* 0x000fe40007fde0ff */
[----:B------:R-:W-:Y:S01]  /*4a30*/  IADD3.X R110, PT, PT, RZ, R110, RZ, P4, P5 ;  /* 0x0000006eff6e7210 */ /* 0x000fe200027ea4ff */
[----:B------:R-:W-:Y:S01]  /*4a40*/  IMAD.WIDE.U32 R98, R2, R76, RZ ;  /* 0x0000004c02627225 */ /* 0x000fe200078e00ff */
[----:B------:R-:W-:-:S03]  /*4a50*/  IADD3 R102, P4, P5, R23, R10, R102 ;  /* 0x0000000a17667210 */ /* 0x000fc60007d9e066 */
[----:B------:R-:W-:Y:S01]  /*4a60*/  IMAD.IADD R101, R19, 0x1, R75 ;  /* 0x0000000113657824 */ /* 0x000fe200078e024b */
[----:B------:R-:W-:Y:S01]  /*4a70*/  IADD3.X R75, PT, PT, RZ, RZ, RZ, P1, P2 ;  /* 0x000000ffff4b7210 */ /* 0x000fe20000fe44ff */
[----:B------:R-:W-:Y:S01]  /*4a80*/  IMAD.IADD R104, R124, 0x1, R11 ;  /* 0x000000017c687824 */ /* 0x000fe200078e020b */
[----:B------:R-:W-:Y:S01]  /*4a90*/  IADD3 R23, P2, PT, R13, R14, RZ ;  /* 0x0000000e0d177210 */ /* 0x000fe20007f5e0ff */
[----:B------:R-:W-:Y:S01]  /*4aa0*/  IMAD.WIDE.U32 R96, R0, R76, RZ ;  /* 0x0000004c00607225 */ /* 0x000fe200078e00ff */
[----:B------:R-:W-:Y:S02]  /*4ab0*/  ISETP.GT.U32.AND P1, PT, R12, R13, PT ;  /* 0x0000000d0c00720c */ /* 0x000fe40003f24070 */
        /* <DEDUP_REMOVED lines=9> */
[----:B------:R-:W-:Y:S01]  /*4b50*/  IMAD.WIDE.U32 R60, R79, R3, R60 ;  /* 0x000000034f3c7225 */ /* 0x000fe200078e003c */
[----:B------:R-:W-:-:S02]  /*4b60*/  SEL R12, R12, R13, P1 ;  /* 0x0000000d0c0c7207 */ /* 0x000fc40000800000 */
[----:B------:R-:W-:Y:S01]  /*4b70*/  SEL R9, R9, R66, P1 ;  /* 0x0000004209097207 */ /* 0x000fe20000800000 */
[----:B------:R-:W-:Y:S01]  /*4b80*/  IMAD.X R96, R66, 0x1, R67, P2 ;  /* 0x0000000142607824 */ /* 0x000fe200010e0643 */
[----:B------:R-:W-:Y:S01]  /*4b90*/  IADD3 R74, P2, P5, R103, R60, R101 ;  /* 0x0000003c674a7210 */ /* 0x000fe20007d5e065 */
[----:B------:R-:W-:Y:S01]  /*4ba0*/  IMAD.IADD R60, R123, 0x1, R11 ;  /* 0x000000017b3c7824 */ /* 0x000fe200078e020b */
[----:B------:R-:W-:Y:S01]  /*4bb0*/  ISETP.GT.U32.AND P1, PT, R12, R23, PT ;  /* 0x000000170c00720c */ /* 0x000fe20003f24070 */
[----:B------:R-:W-:Y:S02]  /*4bc0*/  IMAD R11, R115, R72, RZ ;  /* 0x00000048730b7224 */ /* 0x000fe400078e02ff */
[----:B------:R-:W-:Y:S01]  /*4bd0*/  IMAD.IADD R113, R24, 0x1, R61 ;  /* 0x0000000118717824 */ /* 0x000fe200078e023d */
[----:B------:R-:W-:Y:S01]  /*4be0*/  ISETP.GT.U32.AND.EX P1, PT, R9, R96, PT, P1 ;  /* 0x000000600900720c */ /* 0x000fe20003f24110 */
[----:B------:R-:W-:-:S03]  /*4bf0*/  IMAD.WIDE.U32 R12, R6, R79, RZ ;  /* 0x0000004f060c7225 */ /* 0x000fc600078e00ff */
[----:B------:R-:W-:Y:S01]  /*4c00*/  IADD3.X R113, PT, PT, R110, R113, RZ, P2, P5 ;  /* 0x000000716e717210 */ /* 0x000fe200017ea4ff */
[----:B------:R-:W-:Y:S02]  /*4c10*/  IMAD.MOV.U32 R61, RZ, RZ, RZ ;  /* 0x000000ffff3d7224 */ /* 0x000fe400078e00ff */
[----:B------:R-:W-:-:S04]  /*4c20*/  IMAD.WIDE.U32 R66, R98, R72, RZ ;  /* 0x0000004862427225 */ /* 0x000fc800078e00ff */
[----:B------:R-:W-:Y:S02]  /*4c30*/  IMAD R11, R98, R73, R11 ;  /* 0x00000049620b7224 */ /* 0x000fe400078e020b */
[----:B------:R-:W-:-:S04]  /*4c40*/  IMAD.WIDE.U32 R60, R79, R5, R60 ;  /* 0x000000054f3c7225 */ /* 0x000fc800078e003c */
        /* <DEDUP_REMOVED lines=71> */
[----:B------:R-:W-:Y:S01]  /*50c0*/  IMAD.MOV.U32 R11, RZ, RZ, RZ ;  /* 0x000000ffff0b7224 */ /* 0x000fe200078e00ff */
[----:B------:R-:W-:Y:S01]  /*50d0*/  SEL R100, R100, R61, P5 ;  /* 0x0000003d64647207 */ /* 0x000fe20002800000 */
[----:B------:R-:W-:Y:S01]  /*50e0*/  IMAD.WIDE.U32 R60, R3, R80, RZ ;  /* 0x00000050033c7225 */ /* 0x000fe200078e00ff */
[----:B------:R-:W-:-:S03]  /*50f0*/  ISETP.GT.U32.AND P5, PT, R22, R75, PT ;  /* 0x0000004b1600720c */ /* 0x000fc60003fa4070 */
[----:B------:R-:W-:Y:S01]  /*5100*/  IMAD.IADD R10, R24, 0x1, R61 ;  /* 0x00000001180a7824 */ /* 0x000fe200078e023d */
[----:B------:R-:W-:-:S03]  /*5110*/  ISETP.GT.U32.AND.EX P5, PT, R100, R99, PT, P5 ;  /* 0x000000636400720c */ /* 0x000fc60003fa4150 */
[----:B------:R-:W-:Y:S01]  /*5120*/  IMAD.WIDE.U32 R10, R81, R3, R10 ;  /* 0x00000003510a7225 */ /* 0x000fe200078e000a */
[----:B------:R-:W-:-:S03]  /*5130*/  SEL R22, RZ, 0x1, !P5 ;  /* 0x00000001ff167807 */ /* 0x000fc60006800000 */
[----:B------:R-:W-:Y:S01]  /*5140*/  IMAD.IADD R74, R24, 0x1, R11 ;  /* 0x00000001184a7824 */ /* 0x000fe200078e020b */
[----:B------:R-:W-:Y:S01]  /*5150*/  IADD3 R22, P5, P6, R22, R13, R12 ;  /* 0x0000000d16167210 */ /* 0x000fe20007ebe00c */
[----:B------:R-:W-:-:S03]  /*5160*/  IMAD.WIDE.U32 R12, R4, R81, RZ ;  /* 0x00000051040c7225 */ /* 0x000fc600078e00ff */
[----:B------:R-:W-:Y:S01]  /*5170*/  IADD3.X R67, PT, PT, RZ, R67, RZ, P5, P6 ;  /* 0x00000043ff437210 */ /* 0x000fe20002fec4ff */
        /* <DEDUP_REMOVED lines=55> */
[----:B------:R-:W-:-:S04]  /*54f0*/  IMAD.WIDE.U32 R98, R111, R68, RZ ;  /* 0x000000446f627225 */ /* 0x000fc800078e00ff */
[----:B------:R-:W-:Y:S01]  /*5500*/  IMAD.WIDE.U32.X R74, R111, R71, R100, P4 ;  /* 0x000000476f4a7225 */ /* 0x000fe200020e0464 */
[----:B------:R-:W-:Y:S02]  /*5510*/  IADD3.X R100, PT, PT, RZ, RZ, RZ, P3, P0 ;  /* 0x000000ffff647210 */ /* 0x000fe40001fe04ff */
[----:B------:R-:W-:Y:S01]  /*5520*/  IADD3.X R101, PT, PT, RZ, RZ, RZ, P2, P1 ;  /* 0x000000ffff657210 */ /* 0x000fe200017e24ff */
[----:B------:R-:W-:Y:S01]  /*5530*/  IMAD.IADD R15, R17, 0x1, R97 ;  /* 0x00000001110f7824 */ /* 0x000fe200078e0261 */
[----:B------:R-:W-:Y:S01]  /*5540*/  IADD3.X R115, P6, PT, RZ, R74, RZ, P5, !PT ;  /* 0x0000004aff737210 */ /* 0x000fe20002fde4ff */
[----:B------:R-:W-:-:S03]  /*5550*/  IMAD.WIDE.U32 R98, P0, R10, R69, R98 ;  /* 0x000000450a627225 */ /* 0x000fc60007800062 */
[----:B------:R-:W-:Y:S01]  /*5560*/  IADD3 R15, P4, P3, R22, R15, R60 ;  /* 0x0000000f160f7210 */ /* 0x000fe20007b9e03c */
[----:B------:R-:W-:Y:S01]  /*5570*/  IMAD.X R23, RZ, RZ, RZ, P0 ;  /* 0x000000ffff177224 */ /* 0x000fe200000e06ff */
[----:B------:R-:W-:Y:S01]  /*5580*/  IADD3 R60, P5, PT, R103, R96, RZ ;  /* 0x00000060673c7210 */ /* 0x000fe20007fbe0ff */
[----:B------:R-:W-:Y:S01]  /*5590*/  IMAD.WIDE.U32 R96, R10, R68, RZ ;  /* 0x000000440a607225 */ /* 0x000fe200078e00ff */
[----:B------:R-:W-:-:S03]  /*55a0*/  IADD3 R115, P0, PT, R115, R114, RZ ;  /* 0x0000007273737210 */ /* 0x000fc60007f1e0ff */
        /* <DEDUP_REMOVED lines=19> */
[----:B------:R-:W-:Y:S01]  /*56e0*/  IMAD R74, R119, R72, RZ ;  /* 0x00000048774a7224 */ /* 0x000fe200078e02ff */
[----:B------:R-:W-:Y:S01]  /*56f0*/  IADD3 R15, P2, PT, R67, R96, RZ ;  /* 0x00000060430f7210 */ /* 0x000fe20007f5e0ff */
[----:B------:R-:W-:Y:S01]  /*5700*/  IMAD.MOV.U32 R22, RZ, RZ, R97 ;  /* 0x000000ffff167224 */ /* 0x000fe200078e0061 */
[----:B------:R-:W-:Y:S01]  /*5710*/  IADD3 R98, P0, PT, R11, R66, RZ ;  /* 0x000000420b627210 */ /* 0x000fe20007f1e0ff */
[----:B------:R-:W-:Y:S01]  /*5720*/  IMAD.WIDE.U32 R66, R111, R20, RZ ;  /* 0x000000146f427225 */ /* 0x000fe200078e00ff */
[----:B------:R-:W-:Y:S02]  /*5730*/  IADD3.X R112, P5, P6, R12, RZ, RZ, P6, P5 ;  /* 0x000000ff0c707210 */ /* 0x000fe400036aa4ff */
        /* <DEDUP_REMOVED lines=8> */
[----:B------:R-:W-:Y:S01]  /*57c0*/  IMAD.X R75, RZ, RZ, RZ, P5 ;  /* 0x000000ffff4b7224 */ /* 0x000fe200028e06ff */
[----:B------:R-:W-:Y:S01]  /*57d0*/  IADD3 R125, P5, PT, R11, R66, RZ ;  /* 0x000000420b7d7210 */ /* 0x000fe20007fbe0ff */
[----:B------:R-:W-:-:S04]  /*57e0*/  IMAD.WIDE.U32.X R22, R111, R51, R22, P2 ;  /* 0x000000336f167225 */ /* 0x000fc800010e0416 */
[----:B------:R-:W-:Y:S01]  /*57f0*/  IMAD.WIDE.U32 R96, R113, R70, RZ ;  /* 0x0000004671607225 */ /* 0x000fe200078e00ff */
[----:B------:R-:W-:-:S03]  /*5800*/  IADD3.X R13, P0, P1, R22, RZ, RZ, P0, P1 ;  /* 0x000000ff160d7210 */ /* 0x000fc600001024ff */
[----:B------:R-:W-:Y:S02]  /*5810*/  IMAD.MOV.U32 R74, RZ, RZ, R67 ;  /* 0x000000ffff4a7224 */ /* 0x000fe400078e0043 */
[----:B------:R-:W-:Y:S02]  /*5820*/  IMAD.MOV.U32 R15, RZ, RZ, RZ ;  /* 0x000000ffff0f7224 */ /* 0x000fe400078e00ff */
[----:B------:R-:W-:-:S04]  /*5830*/  IMAD.WIDE.U32 R66, R12, R70, RZ ;  /* 0x000000460c427225 */ /* 0x000fc800078e00ff */
[----:B------:R-:W-:Y:S01]  /*5840*/  IMAD.WIDE.U32.X R74, R111, R21, R74, P5 ;  /* 0x000000156f4a7225 */ /* 0x000fe200028e044a */
[----:B------:R-:W-:Y:S02]  /*5850*/  IADD3.X R111, PT, PT, R23, RZ, RZ, P0, P1 ;  /* 0x000000ff176f7210 */ /* 0x000fe400007e24ff */
[----:B------:R-:W-:Y:S01]  /*5860*/  IADD3 RZ, P0, PT, R115, R66, RZ ;  /* 0x0000004273ff7210 */ /* 0x000fe20007f1e0ff */
[----:B------:R-:W-:-:S04]  /*5870*/  IMAD.WIDE.U32 R14, R77, R0, R14 ;  /* 0x000000004d0e7225 */ /* 0x000fc800078e000e */
[----:B------:R-:W-:Y:S01]  /*5880*/  IMAD.WIDE.U32 R96, P5, R12, R71, R96 ;  /* 0x000000470c607225 */ /* 0x000fe200078a0060 */
[----:B------:R-:W-:-:S03]  /*5890*/  IADD3 R121, P6, P2, R116, R14, R117 ;  /* 0x0000000e74797210 */ /* 0x000fc60007ade075 */
        /* <DEDUP_REMOVED lines=10> */
[----:B------:R-:W-:-:S04]  /*5940*/  IMAD.WIDE.U32 R14, P2, R12, R69, R14 ;  /* 0x000000450c0e7225 */ /* 0x000fc8000784000e */
        /* <DEDUP_REMOVED lines=20> */
[----:B------:R-:W-:Y:S01]  /*5a90*/  ISETP.GE.U32.AND P1, PT, R112, R121, PT ;  /* 0x000000797000720c */ /* 0x000fe20003f26070 */
[----:B------:R-:W-:Y:S01]  /*5aa0*/  IMAD.WIDE.U32 R66, R12, R50, RZ ;  /* 0x000000320c427225 */ /* 0x000fe200078e00ff */
[----:B------:R-:W-:-:S02]  /*5ab0*/  IADD3.X R13, P0, P5, R14, RZ, RZ, P5, P0 ;  /* 0x000000ff0e0d7210 */ /* 0x000fc40002d004ff */
[----:B------:R-:W-:Y:S01]  /*5ac0*/  ISETP.GE.U32.AND.EX P1, PT, R114, R115, PT, P1 ;  /* 0x000000737200720c */ /* 0x000fe20003f26110 */
[----:B------:R-:W-:Y:S01]  /*5ad0*/  IMAD.MOV.U32 R10, RZ, RZ, R23 ;  /* 0x000000ffff0a7224 */ /* 0x000fe200078e0017 */
[----:B------:R-:W-:Y:S02]  /*5ae0*/  IADD3 R16, P6, P2, R109, R16, R100 ;  /* 0x000000106d107210 */ /* 0x000fe40007ade064 */
[----:B------:R-:W-:Y:S01]  /*5af0*/  IADD3.X R115, PT, PT, R15, RZ, RZ, P0, P5 ;  /* 0x000000ff0f737210 */ /* 0x000fe200007ea4ff */
[----:B------:R-:W-:Y:S01]  /*5b00*/  IMAD.WIDE.U32 R14, R97, R72, RZ ;  /* 0x00000048610e7225 */ /* 0x000fe200078e00ff */
[----:B------:R-:W-:Y:S02]  /*5b10*/  IADD3 R13, P0, PT, R13, R110, RZ ;  /* 0x0000006e0d0d7210 */ /* 0x000fe40007f1e0ff */
[----:B------:R-:W-:Y:S02]  /*5b20*/  IADD3.X R107, PT, PT, RZ, R107, RZ, P6, P2 ;  /* 0x0000006bff6b7210 */ /* 0x000fe400037e44ff */
[----:B------:R-:W-:Y:S01]  /*5b30*/  IADD3 R100, P6, PT, R13, R66, RZ ;  /* 0x000000420d647210 */ /* 0x000fe20007fde0ff */
[----:B------:R-:W-:Y:S01]  /*5b40*/  IMAD R66, R111, R72, RZ ;  /* 0x000000486f427224 */ /* 0x000fe200078e02ff */
[----:B------:R-:W-:-:S02]  /*5b50*/  SEL R109, RZ, 0x1, P1 ;  /* 0x00000001ff6d7807 */ /* 0x000fc40000800000 */
[----:B------:R-:W-:Y:S01]  /*5b60*/  IADD3 R74, P5, PT, R67, R22, RZ ;  /* 0x00000016434a7210 */ /* 0x000fe20007fbe0ff */
[----:B------:R-:W-:Y:S01]  /*5b70*/  IMAD R67, R97, R73, R66 ;  /* 0x0000004961437224 */ /* 0x000fe200078e0242 */
[----:B------:R-:W-:Y:S01]  /*5b80*/  IADD3.X R115, P2, PT, R115, R98, RZ, P0, !PT ;  /* 0x0000006273737210 */ /* 0x000fe2000075e4ff */
[----:B------:R-:W-:Y:S01]  /*5b90*/  IMAD.WIDE.U32 R22, R113, R20, RZ ;  /* 0x0000001471167225 */ /* 0x000fe200078e00ff */
[----:B------:R-:W-:Y:S02]  /*5ba0*/  IADD3 R109, P0, PT, R109, R16, RZ ;  /* 0x000000106d6d7210 */ /* 0x000fe40007f1e0ff */
[----:B------:R-:W-:Y:S01]  /*5bb0*/  IADD3.X R115, P1, PT, R115, R74, RZ, P6, !PT ;  /* 0x0000004a73737210 */ /* 0x000fe2000373e4ff */
        /* <DEDUP_REMOVED lines=46> */
[----:B------:R-:W-:Y:S01]  /*5ea0*/  IADD3 R101, P4, P3, R106, R9, R101 ;  /* 0x000000096a657210 */ /* 0x000fe20007b9e065 */
[----:B------:R-:W-:Y:S01]  /*5eb0*/  IMAD.WIDE.U32 R12, R15, R50, RZ ;  /* 0x000000320f0c7225 */ /* 0x000fe200078e00ff */
[----:B------:R-:W-:Y:S02]  /*5ec0*/  IADD3.X R9, P1, P2, R10, RZ, RZ, P2, P1 ;  /* 0x000000ff0a097210 */ /* 0x000fe400012224ff */
[----:B------:R-:W-:Y:S02]  /*5ed0*/  ISETP.GE.U32.AND.EX P5, PT, R110, R107, PT, P5 ;  /* 0x0000006b6e00720c */ /* 0x000fe40003fa6150 */
[----:B------:R-:W-:Y:S02]  /*5ee0*/  SEL R10, RZ, 0x1, P0 ;  /* 0x00000001ff0a7807 */ /* 0x000fe40000000000 */
[----:B------:R-:W-:Y:S02]  /*5ef0*/  ISETP.GE.U32.AND P0, PT, R108, R109, PT ;  /* 0x0000006d6c00720c */ /* 0x000fe40003f06070 */
[----:B------:R-:W-:-:S02]  /*5f00*/  IADD3.X R16, PT, PT, R11, RZ, RZ, P1, P2 ;  /* 0x000000ff0b107210 */ /* 0x000fc40000fe44ff */
[----:B------:R-:W-:Y:S02]  /*5f10*/  IADD3 R105, P6, P2, R10, R105, R23 ;  /* 0x000000690a697210 */ /* 0x000fe40007ade017 */
[----:B------:R-:W-:Y:S01]  /*5f20*/  SEL R74, RZ, 0x1, P5 ;  /* 0x00000001ff4a7807 */ /* 0x000fe20002800000 */
[----:B------:R-:W-:Y:S01]  /*5f30*/  IMAD.WIDE.U32 R10, P5, R14, R51, R12 ;  /* 0x000000330e0a7225 */ /* 0x000fe200078a000c */
[----:B------:R-:W-:Y:S02]  /*5f40*/  ISETP.GE.U32.AND.EX P0, PT, R117, R110, PT, P0 ;  /* 0x0000006e7500720c */ /* 0x000fe40003f06100 */
[----:B------:R-:W-:Y:S01]  /*5f50*/  IADD3 R9, P1, PT, R9, R98, RZ ;  /* 0x0000006209097210 */ /* 0x000fe20007f3e0ff */
[----:B------:R-:W-:Y:S01]  /*5f60*/  IMAD.X R13, RZ, RZ, RZ, P5 ;  /* 0x000000ffff0d7224 */ /* 0x000fe200028e06ff */
[----:B------:R-:W-:Y:S01]  /*5f70*/  IADD3.X R102, PT, PT, RZ, R102, RZ, P4, P3 ;  /* 0x00000066ff667210 */ /* 0x000fe200027e64ff */
[----:B------:R-:W-:Y:S01]  /*5f80*/  IMAD.MOV.U32 R12, RZ, RZ, R11 ;  /* 0x000000ffff0c7224 */ /* 0x000fe200078e000b */
[----:B------:R-:W-:-:S02]  /*5f90*/  SEL R23, RZ, 0x1, P0 ;  /* 0x00000001ff177807 */ /* 0x000fc40000000000 */
[----:B------:R-:W-:Y:S02]  /*5fa0*/  IADD3 R74, P3, PT, R74, R101, RZ ;  /* 0x000000654a4a7210 */ /* 0x000fe40007f7e0ff */
[----:B------:R-:W-:Y:S02]  /*5fb0*/  IADD3 R10, P4, PT, R67, R10, RZ ;  /* 0x0000000a430a7210 */ /* 0x000fe40007f9e0ff */
[----:B------:R-:W-:Y:S01]  /*5fc0*/  IADD3 R98, P0, PT, R9, R66, RZ ;  /* 0x0000004209627210 */ /* 0x000fe20007f1e0ff */
[----:B------:R-:W-:Y:S01]  /*5fd0*/  IMAD.WIDE.U32 R66, R15, R20, RZ ;  /* 0x000000140f427225 */ /* 0x000fe200078e00ff */
[----:B------:R-:W-:Y:S02]  /*5fe0*/  IADD3.X R9, P1, PT, R16, R75, RZ, P1, !PT ;  /* 0x0000004b10097210 */ /* 0x000fe40000f3e4ff */
        /* <DEDUP_REMOVED lines=27> */
[----:B------:R-:W-:Y:S02]  /*61a0*/  IADD3 R13, P1, P5, R12, R105, R67 ;  /* 0x000000690c0d7210 */ /* 0x000fe40007d3e043 */
[----:B------:R-:W-:Y:S02]  /*61b0*/  IADD3.X R15, PT, PT, RZ, R61, RZ, P6, P2 ;  /* 0x0000003dff0f7210 */ /* 0x000fe400037e44ff */
        /* <DEDUP_REMOVED lines=41> */
.L_x_336:
        /* <DEDUP_REMOVED lines=21> */
.L_x_337:
[----:B------:R-:W-:Y:S01]  /*65a0*/  CS2R R60, SRZ ;  /* 0x00000000003c7805 */ /* 0x000fe2000001ff00 */
[----:B------:R-:W-:-:S04]  /*65b0*/  IMAD.WIDE.U32 R66, R29, R92, RZ ;  /* 0x0000005c1d427225 */ /* 0x000fc800078e00ff */
[----:B------:R-:W-:-:S04]  /*65c0*/  IMAD.WIDE.U32 R74, R28, R92, RZ ;  /* 0x0000005c1c4a7225 */ /* 0x000fc800078e00ff */
[----:B------:R-:W-:-:S04]  /*65d0*/  IMAD.WIDE.U32 R96, R29, R93, RZ ;  /* 0x0000005d1d607225 */ /* 0x000fc800078e00ff */
[----:B------:R-:W-:Y:S02]  /*65e0*/  IMAD.IADD R117, R67, 0x1, R60 ;  /* 0x0000000143757824 */ /* 0x000fe400078e023c */
[----:B------:R-:W-:-:S03]  /*65f0*/  IMAD.WIDE.U32 R22, R27, R64, RZ ;  /* 0x000000401b167225 */ /* 0x000fc600078e00ff */
[----:B------:R-:W-:Y:S01]  /*6600*/  IADD3 R117, P0, P1, R96, R117, R74 ;  /* 0x0000007560757210 */ /* 0x000fe2000791e04a */
[----:B------:R-:W-:Y:S01]  /*6610*/  IMAD.IADD R13, R60, 0x1, R97 ;  /* 0x000000013c0d7824 */ /* 0x000fe200078e0261 */
[----:B------:R-:W-:Y:S01]  /*6620*/  IADD3 R129, P4, PT, R66, R22, RZ ;  /* 0x0000001642817210 */ /* 0x000fe20007f9e0ff */
[----:B------:R-:W-:Y:S01]  /*6630*/  IMAD.WIDE.U32 R96, R31, R92, RZ ;  /* 0x0000005c1f607225 */ /* 0x000fe200078e00ff */
[----:B------:R-:W-:-:S03]  /*6640*/  IADD3.X R111, PT, PT, RZ, RZ, RZ, P0, P1 ;  /* 0x000000ffff6f7210 */ /* 0x000fc600007e24ff */
        /* <DEDUP_REMOVED lines=9> */
[----:B------:R-:W-:Y:S02]  /*66e0*/  IMAD.MOV.U32 R23, RZ, RZ, RZ ;  /* 0x000000ffff177224 */ /* 0x000fe400078e00ff */
[----:B------:R-:W-:Y:S01]  /*66f0*/  IMAD.IADD R106, R75, 0x1, R67 ;  /* 0x000000014b6a7824 */ /* 0x000fe200078e0243 */
[----:B------:R-:W-:Y:S01]  /*6700*/  CS2R R74, SRZ ;  /* 0x00000000004a7805 */ /* 0x000fe2000001ff00 */
[----:B------:R-:W-:Y:S01]  /*6710*/  IMAD.WIDE.U32 R22, R93, R28, R22 ;  /* 0x0000001c5d167225 */ /* 0x000fe200078e0016 */
[----:B------:R-:W-:-:S02]  /*6720*/  IADD3.X R119, PT, PT, RZ, RZ, RZ, P1, P5 ;  /* 0x000000ffff777210 */ /* 0x000fc40000fea4ff */
[----:B------:R-:W-:Y:S01]  /*6730*/  ISETP.GE.U32.AND P1, PT, R129, R66, PT ;  /* 0x000000428100720c */ /* 0x000fe20003f26070 */
[----:B------:R-:W-:Y:S01]  /*6740*/  IMAD.WIDE.U32 R108, R33, R92, RZ ;  /* 0x0000005c216c7225 */ /* 0x000fe200078e00ff */
[----:B------:R-:W-:-:S03]  /*6750*/  IADD3 R111, P0, P2, R111, R22, R13 ;  /* 0x000000166f6f7210 */ /* 0x000fc60007a1e00d */
[----:B------:R-:W-:Y:S02]  /*6760*/  IMAD.IADD R115, R61, 0x1, R23 ;  /* 0x000000013d737824 */ /* 0x000fe400078e0217 */
[----:B------:R-:W-:-:S04]  /*6770*/  IMAD.WIDE.U32 R112, R32, R92, RZ ;  /* 0x0000005c20707225 */ /* 0x000fc800078e00ff */
[----:B------:R-:W-:-:S04]  /*6780*/  IMAD.WIDE.U32 R22, R33, R93, RZ ;  /* 0x0000005d21167225 */ /* 0x000fc800078e00ff */
[----:B------:R-:W-:Y:S02]  /*6790*/  IMAD.IADD R107, R109, 0x1, R75 ;  /* 0x000000016d6b7824 */ /* 0x000fe400078e024b */
[----:B------:R-:W-:Y:S02]  /*67a0*/  IMAD.IADD R14, R127, 0x1, R99 ;  /* 0x000000017f0e7824 */ /* 0x000fe400078e0263 */
[----:B------:R-:W-:Y:S01]  /*67b0*/  IMAD.MOV.U32 R13, RZ, RZ, RZ ;  /* 0x000000ffff0d7224 */ /* 0x000fe200078e00ff */
[----:B------:R-:W-:Y:S01]  /*67c0*/  IADD3 R126, P3, P6, R22, R107, R112 ;  /* 0x0000006b167e7210 */ /* 0x000fe20007e7e070 */
[----:B------:R-:W-:Y:S01]  /*67d0*/  IMAD.WIDE.U32 R104, R25, R64, RZ ;  /* 0x0000004019687225 */ /* 0x000fe200078e00ff */
[----:B------:R-:W-:-:S03]  /*67e0*/  IADD3.X R112, PT, PT, RZ, R115, RZ, P0, P2 ;  /* 0x00000073ff707210 */ /* 0x000fc600007e44ff */
        /* <DEDUP_REMOVED lines=9> */
[----:B------:R-:W-:Y:S01]  /*6880*/  IMAD.IADD R110, R113, 0x1, R74 ;  /* 0x00000001716e7824 */ /* 0x000fe200078e024a */
[----:B------:R-:W-:Y:S01]  /*6890*/  IADD3.X R113, PT, PT, RZ, RZ, RZ, P3, P6 ;  /* 0x000000ffff717210 */ /* 0x000fe20001fec4ff */
[----:B------:R-:W-:Y:S01]  /*68a0*/  IMAD.X R128, R128, 0x1, R117, P4 ;  /* 0x0000000180807824 */ /* 0x000fe200020e0675 */
[----:B------:R-:W-:Y:S01]  /*68b0*/  IADD3 R119, P5, P4, R119, R106, R14 ;  /* 0x0000006a77777210 */ /* 0x000fe20007cbe00e */
[----:B------:R-:W-:Y:S01]  /*68c0*/  IMAD.IADD R120, R67, 0x1, R107 ;  /* 0x0000000143787824 */ /* 0x000fe200078e026b */
[----:B------:R-:W-:Y:S01]  /*68d0*/  IADD3 R14, P3, P6, R111, R22, R99 ;  /* 0x000000166f0e7210 */ /* 0x000fe20007e7e063 */
[----:B------:R-:W-:Y:S01]  /*68e0*/  IMAD.MOV.U32 R111, RZ, RZ, RZ ;  /* 0x000000ffff6f7224 */ /* 0x000fe200078e00ff */
[----:B------:R-:W-:Y:S01]  /*68f0*/  ISETP.GE.U32.AND.EX P1, PT, R128, R117, PT, P1 ;  /* 0x000000758000720c */ /* 0x000fe20003f26110 */
[----:B------:R-:W-:Y:S01]  /*6900*/  IMAD.WIDE.U32 R98, R29, R64, RZ ;  /* 0x000000401d627225 */ /* 0x000fe200078e00ff */
[----:B------:R-:W-:Y:S02]  /*6910*/  IADD3.X R120, PT, PT, RZ, R120, RZ, P5, P4 ;  /* 0x00000078ff787210 */ /* 0x000fe40002fe84ff */
[----:B------:R-:W-:Y:S01]  /*6920*/  SEL R109, RZ, 0x1, P1 ;  /* 0x00000001ff6d7807 */ /* 0x000fe20000800000 */
[----:B------:R-:W-:-:S02]  /*6930*/  IMAD.IADD R11, R13, 0x1, R23 ;  /* 0x000000010d0b7824 */ /* 0x000fc400078e0217 */
[----:B------:R-:W-:-:S03]  /*6940*/  IMAD.WIDE.U32 R110, R93, R32, R110 ;  /* 0x000000205d6e7225 */ /* 0x000fc600078e006e */
[----:B------:R-:W-:Y:S01]  /*6950*/  IADD3.X R11, PT, PT, R112, R11, RZ, P3, P6 ;  /* 0x0000000b700b7210 */ /* 0x000fe20001fec4ff */
[----:B------:R-:W-:Y:S01]  /*6960*/  IMAD.WIDE.U32 R106, R28, R64, RZ ;  /* 0x000000401c6a7225 */ /* 0x000fe200078e00ff */
[----:B------:R-:W-:-:S03]  /*6970*/  IADD3 R114, P4, P5, R113, R110, R114 ;  /* 0x0000006e71727210 */ /* 0x000fc60007d9e072 */
[----:B------:R-:W-:-:S04]  /*6980*/  IMAD.WIDE.U32 R104, R29, R65, RZ ;  /* 0x000000411d687225 */ /* 0x000fc800078e00ff */
[----:B------:R-:W-:Y:S01]  /*6990*/  IMAD.IADD R115, R60, 0x1, R99 ;  /* 0x000000013c737824 */ /* 0x000fe200078e0263 */
[----:B------:R-:W-:Y:S01]  /*69a0*/  IADD3 R99, P6, PT, R109, R96, RZ ;  /* 0x000000606d637210 */ /* 0x000fe20007fde0ff */
[----:B------:R-:W-:-:S03]  /*69b0*/  IMAD.WIDE.U32 R112, R27, R92, RZ ;  /* 0x0000005c1b707225 */ /* 0x000fc600078e00ff */
[----:B------:R-:W-:Y:S01]  /*69c0*/  IADD3 R115, P1, P3, R104, R115, R106 ;  /* 0x0000007368737210 */ /* 0x000fe20007b3e06a */
[----:B------:R-:W-:Y:S02]  /*69d0*/  IMAD.IADD R22, R61, 0x1, R107 ;  /* 0x000000013d167824 */ /* 0x000fe400078e026b */
[----:B------:R-:W-:Y:S01]  /*69e0*/  IMAD.IADD R118, R74, 0x1, R111 ;  /* 0x000000014a767824 */ /* 0x000fe200078e026f */
[----:B------:R-:W-:Y:S01]  /*69f0*/  IADD3.X R116, PT, PT, RZ, RZ, RZ, P1, P3 ;  /* 0x000000ffff747210 */ /* 0x000fe20000fe64ff */
[----:B------:R-:W-:Y:S01]  /*6a00*/  IMAD.WIDE.U32 R110, R25, R92, RZ ;  /* 0x0000005c196e7225 */ /* 0x000fe200078e00ff */
[----:B------:R-:W-:Y:S02]  /*6a10*/  IADD3 R125, P3, PT, R99, R98, RZ ;  /* 0x00000062637d7210 */ /* 0x000fe40007f7e0ff */
[----:B------:R-:W-:Y:S01]  /*6a20*/  ISETP.GT.U32.AND P1, PT, R96, R99, PT ;  /* 0x000000636000720c */ /* 0x000fe20003f24070 */
[----:B------:R-:W-:Y:S01]  /*6a30*/  IMAD.WIDE.U32 R106, R27, R93, RZ ;  /* 0x0000005d1b6a7225 */ /* 0x000fe200078e00ff */
[----:B------:R-:W-:-:S03]  /*6a40*/  IADD3.X R118, PT, PT, RZ, R118, RZ, P4, P5 ;  /* 0x00000076ff767210 */ /* 0x000fc600027ea4ff */
[----:B------:R-:W-:Y:S02]  /*6a50*/  IMAD.IADD R131, R113, 0x1, R12 ;  /* 0x0000000171837824 */ /* 0x000fe400078e020c */
[----:B------:R-:W-:Y:S02]  /*6a60*/  IMAD.MOV.U32 R23, RZ, RZ, RZ ;  /* 0x000000ffff177224 */ /* 0x000fe400078e00ff */
[----:B------:R-:W-:Y:S01]  /*6a70*/  IMAD.X R98, RZ, RZ, R97, P6 ;  /* 0x000000ffff627224 */ /* 0x000fe200030e0661 */
[----:B------:R-:W-:Y:S01]  /*6a80*/  IADD3 R131, P5, P4, R106, R131, R110 ;  /* 0x000000836a837210 */ /* 0x000fe20007cbe06e */
[----:B------:R-:W-:-:S03]  /*6a90*/  IMAD.WIDE.U32 R22, R65, R28, R22 ;  /* 0x0000001c41167225 */ /* 0x000fc600078e0016 */
[----:B------:R-:W-:Y:S01]  /*6aa0*/  ISETP.GT.U32.AND.EX P1, PT, R97, R98, PT, P1 ;  /* 0x000000626100720c */ /* 0x000fe20003f24110 */
[----:B------:R-:W-:Y:S01]  /*6ab0*/  IMAD.IADD R117, R60, 0x1, R105 ;  /* 0x000000013c757824 */ /* 0x000fe200078e0269 */
[----:B------:R-:W-:Y:S01]  /*6ac0*/  P2R R66, PR, RZ, 0x20 ;  /* 0x00000020ff427803 */ /* 0x000fe20000000000 */
[----:B------:R-:W-:Y:S01]  /*6ad0*/  IMAD.IADD R133, R61, 0x1, R23 ;  /* 0x000000013d857824 */ /* 0x000fe200078e0217 */
[----:B------:R-:W-:Y:S01]  /*6ae0*/  SEL R96, R96, R99, P1 ;  /* 0x0000006360607207 */ /* 0x000fe20000800000 */
[----:B------:R-:W-:Y:S01]  /*6af0*/  IMAD R23, R131, R72, RZ ;  /* 0x0000004883177224 */ /* 0x000fe200078e02ff */
[----:B------:R-:W-:Y:S01]  /*6b00*/  SEL R113, R97, R98, P1 ;  /* 0x0000006261717207 */ /* 0x000fe20000800000 */
[----:B------:R-:W-:Y:S01]  /*6b10*/  IMAD.WIDE.U32 R104, R30, R64, RZ ;  /* 0x000000401e687225 */ /* 0x000fe200078e00ff */
[----:B------:R-:W-:-:S03]  /*6b20*/  ISETP.GT.U32.AND P1, PT, R96, R125, PT ;  /* 0x0000007d6000720c */ /* 0x000fc60003f24070 */
[----:B------:R-:W-:Y:S01]  /*6b30*/  IMAD.X R92, R98, 0x1, R115, P3 ;  /* 0x00000001625c7824 */ /* 0x000fe200018e0673 */
[----:B------:R-:W-:Y:S01]  /*6b40*/  IADD3 R110, P3, P5, R119, R22, R117 ;  /* 0x00000016776e7210 */ /* 0x000fe20007d7e075 */
[----:B------:R-:W-:Y:S02]  /*6b50*/  IMAD R115, R112, R73, R23 ;  /* 0x0000004970737224 */ /* 0x000fe400078e0217 */
[----:B------:R-:W-:Y:S01]  /*6b60*/  IMAD.IADD R22, R67, 0x1, R105 ;  /* 0x0000000143167824 */ /* 0x000fe200078e0269 */
[----:B------:R-:W-:Y:S01]  /*6b70*/  IADD3.X R133, PT, PT, R120, R133, RZ, P3, P5 ;  /* 0x0000008578857210 */ /* 0x000fe20001fea4ff */
[----:B------:R-:W-:Y:S01]  /*6b80*/  IMAD.WIDE.U32 R98, R31, R65, RZ ;  /* 0x000000411f627225 */ /* 0x000fe200078e00ff */
[----:B------:R-:W-:-:S03]  /*6b90*/  ISETP.GT.U32.AND.EX P1, PT, R113, R92, PT, P1 ;  /* 0x0000005c7100720c */ /* 0x000fc60003f24110 */
[----:B------:R-:W-:Y:S02]  /*6ba0*/  IMAD.MOV.U32 R23, RZ, RZ, RZ ;  /* 0x000000ffff177224 */ /* 0x000fe400078e00ff */
[----:B------:R-:W-:-:S04]  /*6bb0*/  IMAD.WIDE.U32 R96, R112, R72, RZ ;  /* 0x0000004870607225 */ /* 0x000fc800078e00ff */
[----:B------:R-:W-:-:S04]  /*6bc0*/  IMAD.WIDE.U32 R22, R65, R30, R22 ;  /* 0x0000001e41167225 */ /* 0x000fc800078e0016 */
        /* <DEDUP_REMOVED lines=73> */
[----:B------:R-:W-:-:S03]  /*7060*/  IMAD.MOV.U32 R23, RZ, RZ, RZ ;  /* 0x000000ffff177224 */ /* 0x000fc600078e00ff */
[----:B------:R-:W-:-:S04]  /*7070*/  ISETP.GT.U32.AND.EX P5, PT, R126, R127, PT, P5 ;  /* 0x0000007f7e00720c */ /* 0x000fc80003fa4150 */
[----:B------:R-:W-:-:S04]  /*7080*/  SEL R118, RZ, 0x1, !P5 ;  /* 0x00000001ff767807 */ /* 0x000fc80006800000 */
[----:B------:R-:W-:Y:S01]  /*7090*/  IADD3 R118, P5, P6, R118, R105, R64 ;  /* 0x0000006976767210 */ /* 0x000fe20007ebe040 */
[----:B------:R-:W-:-:S03]  /*70a0*/  IMAD.WIDE.U32 R104, R28, R62, RZ ;  /* 0x0000003e1c687225 */ /* 0x000fc600078e00ff */
[----:B------:R-:W-:Y:S01]  /*70b0*/  IADD3.X R64, PT, PT, RZ, R97, RZ, P5, P6 ;  /* 0x00000061ff407210 */ /* 0x000fe20002fec4ff */
[----:B------:R-:W-:-:S04]  /*70c0*/  IMAD.IADD R22, R61, 0x1, R105 ;  /* 0x000000013d167824 */ /* 0x000fc800078e0269 */
[----:B------:R-:W-:-:S04]  /*70d0*/  IMAD.WIDE.U32 R22, R63, R28, R22 ;  /* 0x0000001c3f167225 */ /* 0x000fc800078e0016 */
        /* <DEDUP_REMOVED lines=37> */
[----:B------:R-:W-:Y:S01]  /*7330*/  IMAD R125, R110, R73, R63 ;  /* 0x000000496e7d7224 */ /* 0x000fe200078e023f */
[----:B------:R-:W-:Y:S01]  /*7340*/  IADD3.X R66, PT, PT, RZ, RZ, RZ, P2, P0 ;  /* 0x000000ffff427210 */ /* 0x000fe200017e04ff */
[----:B------:R-:W-:Y:S01]  /*7350*/  IMAD.WIDE.U32 R94, R65, R20, RZ ;  /* 0x00000014415e7225 */ /* 0x000fe200078e00ff */
[----:B------:R-:W-:-:S02]  /*7360*/  IADD3.X R127, PT, PT, RZ, RZ, RZ, P6, P4 ;  /* 0x000000ffff7f7210 */ /* 0x000fc400037e84ff */
[----:B------:R-:W-:Y:S01]  /*7370*/  IADD3 R128, P0, PT, R121, R104, RZ ;  /* 0x0000006879807210 */ /* 0x000fe20007f1e0ff */
[----:B------:R-:W-:Y:S02]  /*7380*/  IMAD.IADD R63, R12, 0x1, R105 ;  /* 0x000000010c3f7824 */ /* 0x000fe400078e0269 */
[----:B------:R-:W-:Y:S02]  /*7390*/  IMAD.IADD R125, R23, 0x1, R125 ;  /* 0x00000001177d7824 */ /* 0x000fe400078e027d */
[----:B------:R-:W-:Y:S01]  /*73a0*/  IMAD.WIDE.U32 R94, P2, R96, R21, R94 ;  /* 0x00000015605e7225 */ /* 0x000fe2000784005e */
[----:B------:R-:W-:-:S03]  /*73b0*/  IADD3 R23, P5, P4, R62, R63, R98 ;  /* 0x0000003f3e177210 */ /* 0x000fc60007cbe062 */
[----:B------:R-:W-:-:S04]  /*73c0*/  IMAD.WIDE.U32 R96, R96, R20, RZ ;  /* 0x0000001460607225 */ /* 0x000fc800078e00ff */
[----:B------:R-:W-:-:S04]  /*73d0*/  IMAD.WIDE.U32 R62, R125, R70, RZ ;  /* 0x000000467d3e7225 */ /* 0x000fc800078e00ff */
[----:B------:R-:W-:Y:S01]  /*73e0*/  IMAD.X R99, RZ, RZ, RZ, P2 ;  /* 0x000000ffff637224 */ /* 0x000fe200010e06ff */
[----:B------:R-:W-:Y:S01]  /*73f0*/  IADD3 R92, P2, PT, R97, R94, RZ ;  /* 0x0000005e615c7210 */ /* 0x000fe20007f5e0ff */
[----:B------:R-:W-:Y:S02]  /*7400*/  IMAD.MOV.U32 R98, RZ, RZ, R95 ;  /* 0x000000ffff627224 */ /* 0x000fe400078e005f */
        /* <DEDUP_REMOVED lines=8> */
[----:B------:R-:W-:Y:S01]  /*7490*/  IMAD.WIDE.U32 R62, R125, R68, RZ ;  /* 0x000000447d3e7225 */ /* 0x000fe200078e00ff */
[----:B------:R-:W-:Y:S02]  /*74a0*/  IADD3 R129, P2, PT, R129, R96, RZ ;  /* 0x0000006081817210 */ /* 0x000fe40007f5e0ff */
[----:B------:R-:W-:Y:S01]  /*74b0*/  IADD3.X R23, P0, PT, R115, R126, RZ, P0, !PT ;  /* 0x0000007e73177210 */ /* 0x000fe2000071e4ff */
[----:B------:R-:W-:Y:S01]  /*74c0*/  IMAD.WIDE.U32.X R64, R125, R71, R64, P6 ;  /* 0x000000477d407225 */ /* 0x000fe200030e0440 */
[----:B------:R-:W-:-:S02]  /*74d0*/  IADD3 RZ, P6, PT, R110, R104, RZ ;  /* 0x000000686eff7210 */ /* 0x000fc40007fde0ff */
        /* <DEDUP_REMOVED lines=17> */
[----:B------:R-:W-:Y:S02]  /*75f0*/  IMAD.IADD R110, R111, 0x1, R13 ;  /* 0x000000016f6e7824 */ /* 0x000fe400078e020d */
[----:B------:R-:W-:-:S04]  /*7600*/  IMAD.WIDE.U32.X R62, R125, R69, R64, P6 ;  /* 0x000000457d3e7225 */ /* 0x000fc800030e0440 */
[----:B------:R-:W-:Y:S01]  /*7610*/  IMAD.MOV.U32 R111, RZ, RZ, RZ ;  /* 0x000000ffff6f7224 */ /* 0x000fe200078e00ff */
[----:B------:R-:W-:Y:S01]  /*7620*/  IADD3.X R62, P0, P6, R62, RZ, RZ, P0, P2 ;  /* 0x000000ff3e3e7210 */ /* 0x000fe200006044ff */
[----:B------:R-:W-:-:S03]  /*7630*/  IMAD.WIDE.U32 R94, P2, R22, R51, R94 ;  /* 0x00000033165e7225 */ /* 0x000fc6000784005e */
[----:B------:R-:W-:Y:S01]  /*7640*/  IADD3.X R98, PT, PT, R63, RZ, RZ, P0, P6 ;  /* 0x000000ff3f627210 */ /* 0x000fe200007ec4ff */
[----:B------:R-:W-:Y:S01]  /*7650*/  IMAD.IADD R112, R12, 0x1, R107 ;  /* 0x000000010c707824 */ /* 0x000fe200078e026b */
[----:B------:R-:W-:Y:S01]  /*7660*/  IADD3.X R107, PT, PT, RZ, RZ, RZ, P1, P3 ;  /* 0x000000ffff6b7210 */ /* 0x000fe20000fe64ff */
[----:B------:R-:W-:Y:S01]  /*7670*/  IMAD.WIDE.U32 R64, R93, R25, R110 ;  /* 0x000000195d407225 */ /* 0x000fe200078e006e */
[----:B------:R-:W-:Y:S02]  /*7680*/  IADD3 R63, P0, PT, R62, R129, RZ ;  /* 0x000000813e3f7210 */ /* 0x000fe40007f1e0ff */
[----:B------:R-:W-:Y:S01]  /*7690*/  IADD3 R114, P3, PT, R97, R94, RZ ;  /* 0x0000005e61727210 */ /* 0x000fe20007f7e0ff */
[----:B------:R-:W-:Y:S01]  /*76a0*/  IMAD R94, R113, R72, RZ ;  /* 0x00000048715e7224 */ /* 0x000fe200078e02ff */
[----:B------:R-:W-:Y:S01]  /*76b0*/  IADD3 R110, P1, PT, R63, R96, RZ ;  /* 0x000000603f6e7210 */ /* 0x000fe20007f3e0ff */
[----:B------:R-:W-:Y:S01]  /*76c0*/  IMAD.WIDE.U32 R92, R125, R20, RZ ;  /* 0x000000147d5c7225 */ /* 0x000fe200078e00ff */
[----:B------:R-:W-:-:S03]  /*76d0*/  IADD3.X R23, P0, PT, R98, R23, RZ, P0, !PT ;  /* 0x0000001762177210 */ /* 0x000fc6000071e4ff */
        /* <DEDUP_REMOVED lines=49> */
[----:B------:R-:W-:Y:S01]  /*79f0*/  IMAD.WIDE.U32 R92, R62, R50, RZ ;  /* 0x000000323e5c7225 */ /* 0x000fe200078e00ff */
[----:B------:R-:W-:Y:S02]  /*7a00*/  IADD3.X R112, PT, PT, R23, RZ, RZ, P1, P2 ;  /* 0x000000ff17707210 */ /* 0x000fe40000fe44ff */
[----:B------:R-:W-:Y:S01]  /*7a10*/  IADD3.X R63, P0, P3, R96, RZ, RZ, P3, P0 ;  /* 0x000000ff603f7210 */ /* 0x000fe20001b004ff */
[----:B------:R-:W-:Y:S01]  /*7a20*/  IMAD.X R23, RZ, RZ, RZ, P6 ;  /* 0x000000ffff177224 */ /* 0x000fe200030e06ff */
[----:B------:R-:W-:Y:S01]  /*7a30*/  IADD3 R14, P6, P2, R109, R14, R66 ;  /* 0x0000000e6d0e7210 */ /* 0x000fe20007ade042 */
[----:B------:R-:W-:Y:S01]  /*7a40*/  IMAD R94, R105, R72, RZ ;  /* 0x00000048695e7224 */ /* 0x000fe200078e02ff */
[----:B------:R-:W-:Y:S01]  /*7a50*/  IADD3.X R98, PT, PT, R97, RZ, RZ, P0, P3 ;  /* 0x000000ff61627210 */ /* 0x000fe200007e64ff */
[----:B------:R-:W-:Y:S01]  /*7a60*/  IMAD.MOV.U32 R22, RZ, RZ, R65 ;  /* 0x000000ffff167224 */ /* 0x000fe200078e0041 */
[----:B------:R-:W-:-:S02]  /*7a70*/  ISETP.GE.U32.AND P1, PT, R114, R127, PT ;  /* 0x0000007f7200720c */ /* 0x000fc40003f26070 */
[----:B------:R-:W-:Y:S02]  /*7a80*/  IADD3 R63, P0, PT, R63, R104, RZ ;  /* 0x000000683f3f7210 */ /* 0x000fe40007f1e0ff */
[----:B------:R-:W-:Y:S01]  /*7a90*/  IADD3.X R66, PT, PT, RZ, R11, RZ, P6, P2 ;  /* 0x0000000bff427210 */ /* 0x000fe200037e44ff */
[----:B------:R-:W-:Y:S01]  /*7aa0*/  IMAD R11, R99, R73, R94 ;  /* 0x00000049630b7224 */ /* 0x000fe200078e025e */
[----:B------:R-:W-:Y:S02]  /*7ab0*/  ISETP.GE.U32.AND.EX P1, PT, R113, R130, PT, P1 ;  /* 0x000000827100720c */ /* 0x000fe40003f26110 */
[----:B------:R-:W-:Y:S01]  /*7ac0*/  IADD3 R97, P3, PT, R93, R64, RZ ;  /* 0x000000405d617210 */ /* 0x000fe20007f7e0ff */
[----:B------:R-:W-:Y:S01]  /*7ad0*/  IMAD.WIDE.U32 R64, R99, R72, RZ ;  /* 0x0000004863407225 */ /* 0x000fe200078e00ff */
[----:B------:R-:W-:Y:S02]  /*7ae0*/  IADD3 R104, P6, PT, R63, R92, RZ ;  /* 0x0000005c3f687210 */ /* 0x000fe40007fde0ff */
[----:B------:R-:W-:Y:S01]  /*7af0*/  IADD3.X R98, P2, PT, R98, R95, RZ, P0, !PT ;  /* 0x0000005f62627210 */ /* 0x000fe2000075e4ff */
[----:B------:R-:W-:Y:S01]  /*7b00*/  IMAD.WIDE.U32 R92, R111, R20, RZ ;  /* 0x000000146f5c7225 */ /* 0x000fe200078e00ff */
[----:B------:R-:W-:-:S02]  /*7b10*/  SEL R109, RZ, 0x1, P1 ;  /* 0x00000001ff6d7807 */ /* 0x000fc40000800000 */
[----:B------:R-:W-:Y:S01]  /*7b20*/  IADD3.X R98, P1, PT, R98, R97, RZ, P6, !PT ;  /* 0x0000006162627210 */ /* 0x000fe2000373e4ff */
[----:B------:R-:W-:Y:S01]  /*7b30*/  IMAD.WIDE.U32.X R22, R111, R51, R22, P3 ;  /* 0x000000336f167225 */ /* 0x000fe200018e0416 */
[----:B------:R-:W-:-:S03]  /*7b40*/  IADD3 R109, P0, PT, R109, R14, RZ ;  /* 0x0000000e6d6d7210 */ /* 0x000fc60007f1e0ff */
[----:B------:R-:W-:Y:S01]  /*7b50*/  IMAD.WIDE.U32 R92, P6, R62, R21, R92 ;  /* 0x000000153e5c7225 */ /* 0x000fe200078c005c */
[----:B------:R-:W-:-:S03]  /*7b60*/  IADD3.X R22, P1, P2, R22, RZ, RZ, P1, P2 ;  /* 0x000000ff16167210 */ /* 0x000fc60000a244ff */
[----:B------:R-:W-:Y:S01]  /*7b70*/  IMAD.IADD R11, R65, 0x1, R11 ;  /* 0x00000001410b7824 */ /* 0x000fe200078e020b */
[----:B------:R-:W-:Y:S01]  /*7b80*/  IADD3.X R113, PT, PT, R23, RZ, RZ, P1, P2 ;  /* 0x000000ff17717210 */ /* 0x000fe20000fe44ff */
[----:B------:R-:W-:-:S04]  /*7b90*/  IMAD.WIDE.U32 R62, R62, R20, RZ ;  /* 0x000000143e3e7225 */ /* 0x000fc800078e00ff */
[----:B------:R-:W-:Y:S01]  /*7ba0*/  IMAD.X R97, RZ, RZ, RZ, P6 ;  /* 0x000000ffff617224 */ /* 0x000fe200030e06ff */
[----:B------:R-:W-:Y:S01]  /*7bb0*/  IADD3 R110, P6, PT, R110, R109, RZ ;  /* 0x0000006d6e6e7210 */ /* 0x000fe20007fde0ff */
[----:B------:R-:W-:Y:S01]  /*7bc0*/  IMAD.WIDE.U32 R94, R11, R70, RZ ;  /* 0x000000460b5e7225 */ /* 0x000fe200078e00ff */
[----:B------:R-:W-:-:S03]  /*7bd0*/  IADD3 R92, P3, PT, R63, R92, RZ ;  /* 0x0000005c3f5c7210 */ /* 0x000fc60007f7e0ff */
[----:B------:R-:W-:Y:S01]  /*7be0*/  IMAD.MOV.U32 R96, RZ, RZ, R93 ;  /* 0x000000ffff607224 */ /* 0x000fe200078e005d */
[----:B------:R-:W-:Y:S01]  /*7bf0*/  IADD3 R93, P1, PT, R22, R110, RZ ;  /* 0x0000006e165d7210 */ /* 0x000fe20007f3e0ff */
[----:B------:R-:W-:Y:S01]  /*7c00*/  IMAD.X R65, RZ, RZ, R66, P0 ;  /* 0x000000ffff417224 */ /* 0x000fe200000e0642 */
[----:B------:R-:W-:Y:S01]  /*7c10*/  ISETP.GE.U32.AND P0, PT, R128, R121, PT ;  /* 0x000000798000720c */ /* 0x000fe20003f06070 */
[----:B------:R-:W-:-:S03]  /*7c20*/  IMAD.WIDE.U32 R94, P2, R64, R71, R94 ;  /* 0x00000047405e7225 */ /* 0x000fc6000784005e */
        /* <DEDUP_REMOVED lines=33> */
[----:B------:R-:W-:Y:S02]  /*7e40*/  ISETP.GE.U32.AND P0, PT, R110, R109, PT ;  /* 0x0000006d6e00720c */ /* 0x000fe40003f06070 */
[----:B------:R-:W-:Y:S02]  /*7e50*/  IADD3 R120, P5, P4, R119, R120, R107 ;  /* 0x0000007877787210 */ /* 0x000fe40007cbe06b */
[----:B------:R-:W-:Y:S02]  /*7e60*/  IADD3.X R14, P1, P2, R62, RZ, RZ, P2, P1 ;  /* 0x000000ff3e0e7210 */ /* 0x000fe400012224ff */
[----:B------:R-:W-:Y:S01]  /*7e70*/  SEL R99, RZ, 0x1, P3 ;  /* 0x00000001ff637807 */ /* 0x000fe20001800000 */
[----:B------:R-:W-:Y:S01]  /*7e80*/  IMAD.WIDE.U32 R22, P3, R64, R51, R22 ;  /* 0x0000003340167225 */ /* 0x000fe20007860016 */
[----:B------:R-:W-:-:S02]  /*7e90*/  ISETP.GE.U32.AND.EX P0, PT, R112, R65, PT, P0 ;  /* 0x000000417000720c */ /* 0x000fc40003f06100 */
[----:B------:R-:W-:Y:S01]  /*7ea0*/  IADD3.X R66, PT, PT, R63, RZ, RZ, P1, P2 ;  /* 0x000000ff3f427210 */ /* 0x000fe20000fe44ff */
[----:B------:R-:W-:Y:S01]  /*7eb0*/  IMAD.WIDE.U32 R62, R64, R50, RZ ;  /* 0x00000032403e7225 */ /* 0x000fe200078e00ff */
[----:B------:R-:W-:Y:S02]  /*7ec0*/  IADD3.X R106, PT, PT, RZ, R106, RZ, P5, P4 ;  /* 0x0000006aff6a7210 */ /* 0x000fe40002fe84ff */
[----:B------:R-:W-:Y:S02]  /*7ed0*/  IADD3 R99, P4, PT, R99, R120, RZ ;  /* 0x0000007863637210 */ /* 0x000fe40007f9e0ff */
[----:B------:R-:W-:Y:S01]  /*7ee0*/  IADD3 R118, P6, P2, R93, R118, R92 ;  /* 0x000000765d767210 */ /* 0x000fe20007ade05c */
[----:B------:R-:W-:Y:S01]  /*7ef0*/  IMAD.X R93, RZ, RZ, RZ, P3 ;  /* 0x000000ffff5d7224 */ /* 0x000fe200018e06ff */
[----:B------:R-:W-:Y:S01]  /*7f00*/  IADD3 R65, P1, PT, R14, R111, RZ ;  /* 0x0000006f0e417210 */ /* 0x000fe20007f3e0ff */
[----:B------:R-:W-:Y:S01]  /*7f10*/  IMAD.X R105, RZ, RZ, R106, P4 ;  /* 0x000000ffff697224 */ /* 0x000fe200020e066a */
[----:B------:R-:W-:-:S02]  /*7f20*/  SEL R92, RZ, 0x1, P0 ;  /* 0x00000001ff5c7807 */ /* 0x000fc40000000000 */
[----:B------:R-:W-:Y:S02]  /*7f30*/  IADD3 R107, P5, PT, R63, R22, RZ ;  /* 0x000000163f6b7210 */ /* 0x000fe40007fbe0ff */
[----:B------:R-:W-:Y:S01]  /*7f40*/  IADD3 R109, P0, PT, R65, R62, RZ ;  /* 0x0000003e416d7210 */ /* 0x000fe20007f1e0ff */
[----:B------:R-:W-:Y:S01]  /*7f50*/  IMAD.WIDE.U32 R62, R11, R20, RZ ;  /* 0x000000140b3e7225 */ /* 0x000fe200078e00ff */
[----:B------:R-:W-:Y:S02]  /*7f60*/  IADD3.X R14, P1, PT, R66, R113, RZ, P1, !PT ;  /* 0x00000071420e7210 */ /* 0x000fe40000f3e4ff */
[----:B------:R-:W-:Y:S01]  /*7f70*/  IADD3 R66, P4, PT, R92, R99, RZ ;  /* 0x000000635c427210 */ /* 0x000fe20007f9e0ff */
[----:B------:R-:W-:Y:S01]  /*7f80*/  IMAD.MOV.U32 R92, RZ, RZ, R23 ;  /* 0x000000ffff5c7224 */ /* 0x000fe200078e0017 */
[----:B------:R-:W-:Y:S02]  /*7f90*/  IADD3.X R107, P0, PT, R14, R107, RZ, P0, !PT ;  /* 0x0000006b0e6b7210 */ /* 0x000fe4000071e4ff */
[----:B------:R-:W-:Y:S01]  /*7fa0*/  ISETP.GE.U32.AND P3, PT, R99, R120, PT ;  /* 0x000000786300720c */ /* 0x000fe20003f66070 */
[----:B------:R-:W-:-:S02]  /*7fb0*/  IMAD.X R98, RZ, RZ, R105, P4 ;  /* 0x000000ffff627224 */ /* 0x000fc400020e0669 */
        /* <DEDUP_REMOVED lines=68> */
.L_x_338:
        /* <DEDUP_REMOVED lines=21> */
.L_x_339:
[----:B------:R-:W-:-:S04]  /*8550*/  IMAD.WIDE.U32 R96, R4, R45, RZ ;  /* 0x0000002d04607225 */ /* 0x000fc800078e00ff */
        /* <DEDUP_REMOVED lines=8> */
[----:B------:R-:W-:Y:S01]  /*85e0*/  IMAD.IADD R92, R24, 0x1, R23 ;  /* 0x00000001185c7824 */ /* 0x000fe200078e0217 */
[----:B------:R-:W-:Y:S01]  /*85f0*/  IADD3.X R117, PT, PT, RZ, RZ, RZ, P0, P2 ;  /* 0x000000ffff757210 */ /* 0x000fe200007e44ff */
        /* <DEDUP_REMOVED lines=11> */
[----:B------:R-:W-:Y:S01]  /*86b0*/  IMAD.IADD R95, R122, 0x1, R21 ;  /* 0x000000017a5f7824 */ /* 0x000fe200078e0215 */
[----:B------:R-:W-:Y:S01]  /*86c0*/  ISETP.GE.U32.AND P0, PT, R119, R96, PT ;  /* 0x000000607700720c */ /* 0x000fe20003f06070 */
[----:B------:R-:W-:Y:S01]  /*86d0*/  IMAD.WIDE.U32 R104, R0, R44, RZ ;  /* 0x0000002c00687225 */ /* 0x000fe200078e00ff */
[----:B------:R-:W-:-:S03]  /*86e0*/  IADD3.X R120, PT, PT, RZ, R120, RZ, P4, P6 ;  /* 0x00000078ff787210 */ /* 0x000fc600027ec4ff */
[----:B------:R-:W-:-:S04]  /*86f0*/  IMAD.WIDE.U32 R98, R2, R42, RZ ;  /* 0x0000002a02627225 */ /* 0x000fc800078e00ff */
[----:B------:R-:W-:Y:S01]  /*8700*/  IMAD.WIDE.U32 R20, R7, R45, RZ ;  /* 0x0000002d07147225 */ /* 0x000fe200078e00ff */
[----:B------:R-:W-:-:S03]  /*8710*/  IADD3 R118, P6, P4, R98, R111, R104 ;  /* 0x0000006f62767210 */ /* 0x000fc60007cde068 */
[----:B------:R-:W-:Y:S01]  /*8720*/  IMAD.WIDE.U32 R106, R7, R43, RZ ;  /* 0x0000002b076a7225 */ /* 0x000fe200078e00ff */
[----:B------:R-:W-:-:S03]  /*8730*/  P2R R112, PR, RZ, 0x10 ;  /* 0x00000010ff707803 */ /* 0x000fc60000000000 */
[----:B------:R-:W-:-:S04]  /*8740*/  IMAD.WIDE.U32 R108, R26, R45, RZ ;  /* 0x0000002d1a6c7225 */ /* 0x000fc800078e00ff */
[----:B------:R-:W-:Y:S02]  /*8750*/  IMAD.IADD R51, R8, 0x1, R21 ;  /* 0x0000000108337824 */ /* 0x000fe400078e0215 */
[----:B------:R-:W-:Y:S02]  /*8760*/  IMAD.MOV.U32 R23, RZ, RZ, RZ ;  /* 0x000000ffff177224 */ /* 0x000fe400078e00ff */
[----:B------:R-:W-:Y:S01]  /*8770*/  IMAD.X R118, R118, 0x1, R97, P1 ;  /* 0x0000000176767824 */ /* 0x000fe200008e0661 */
[----:B------:R-:W-:Y:S01]  /*8780*/  IADD3 R51, P2, P3, R106, R51, R108 ;  /* 0x000000336a337210 */ /* 0x000fe20007b5e06c */
[----:B------:R-:W-:-:S03]  /*8790*/  IMAD.WIDE.U32 R22, R43, R5, R22 ;  /* 0x000000052b167225 */ /* 0x000fc600078e0016 */
[----:B------:R-:W-:Y:S01]  /*87a0*/  ISETP.GE.U32.AND.EX P0, PT, R118, R97, PT, P0 ;  /* 0x000000617600720c */ /* 0x000fe20003f06100 */
[----:B------:R-:W-:Y:S01]  /*87b0*/  IMAD.IADD R106, R18, 0x1, R105 ;  /* 0x00000001126a7824 */ /* 0x000fe200078e0269 */
[----:B------:R-:W-:Y:S01]  /*87c0*/  IADD3 R93, P1, P5, R93, R22, R95 ;  /* 0x000000165d5d7210 */ /* 0x000fe20007d3e05f */
[----:B------:R-:W-:-:S04]  /*87d0*/  IMAD.WIDE.U32 R104, R3, R44, RZ ;  /* 0x0000002c03687225 */ /* 0x000fc800078e00ff */
[----:B------:R-:W-:Y:S02]  /*87e0*/  IMAD.IADD R108, R123, 0x1, R23 ;  /* 0x000000017b6c7824 */ /* 0x000fe400078e0217 */
[----:B------:R-:W-:-:S03]  /*87f0*/  IMAD.WIDE.U32 R96, R4, R42, RZ ;  /* 0x0000002a04607225 */ /* 0x000fc600078e00ff */
[----:B------:R-:W-:Y:S01]  /*8800*/  IADD3.X R108, PT, PT, RZ, R108, RZ, P1, P5 ;  /* 0x0000006cff6c7210 */ /* 0x000fe20000fea4ff */
[----:B------:R-:W-:Y:S02]  /*8810*/  IMAD.IADD R22, R24, 0x1, R105 ;  /* 0x0000000118167824 */ /* 0x000fe400078e0269 */
[----:B------:R-:W-:Y:S02]  /*8820*/  IMAD.MOV.U32 R23, RZ, RZ, RZ ;  /* 0x000000ffff177224 */ /* 0x000fe400078e00ff */
[----:B------:R-:W-:Y:S01]  /*8830*/  IMAD.IADD R21, R19, 0x1, R97 ;  /* 0x0000000113157824 */ /* 0x000fe200078e0261 */
[----:B------:R-:W-:Y:S01]  /*8840*/  IADD3.X R97, PT, PT, RZ, RZ, RZ, P2, P3 ;  /* 0x000000ffff617210 */ /* 0x000fe200017e64ff */
[----:B------:R-:W-:-:S04]  /*8850*/  IMAD.WIDE.U32 R22, R42, R3, R22 ;  /* 0x000000032a167225 */ /* 0x000fc800078e0016 */
[C---:B------:R-:W-:Y:S01]  /*8860*/  IMAD.IADD R114, R8.reuse, 0x1, R107 ;  /* 0x0000000108727824 */ /* 0x040fe200078e026b */
[----:B------:R-:W-:Y:S01]  /*8870*/  IADD3 R21, P2, P3, R93, R22, R21 ;  /* 0x000000165d157210 */ /* 0x000fe20007b5e015 */
[----:B------:R-:W-:Y:S01]  /*8880*/  IMAD.MOV.U32 R107, RZ, RZ, RZ ;  /* 0x000000ffff6b7224 */ /* 0x000fe200078e00ff */
[----:B------:R-:W-:Y:S01]  /*8890*/  LOP3.LUT R8, R8, 0xfffffffe, RZ, 0xc0, !PT ;  /* 0xfffffffe08087812 */ /* 0x000fe200078ec0ff */
[----:B------:R-:W-:Y:S02]  /*88a0*/  IMAD.IADD R92, R124, 0x1, R109 ;  /* 0x000000017c5c7824 */ /* 0x000fe400078e026d */
[----:B------:R-:W-:Y:S01]  /*88b0*/  IMAD.MOV.U32 R93, RZ, RZ, RZ ;  /* 0x000000ffff5d7224 */ /* 0x000fe200078e00ff */
[----:B------:R-:W-:Y:S01]  /*88c0*/  @P6 LOP3.LUT R8, R8, 0x1, RZ, 0xfc, !PT ;  /* 0x0000000108086812 */ /* 0x000fe200078efcff */
[----:B------:R-:W-:Y:S02]  /*88d0*/  IMAD.IADD R113, R17, 0x1, R99 ;  /* 0x0000000111717824 */ /* 0x000fe400078e0263 */
[----:B------:R-:W-:Y:S01]  /*88e0*/  IMAD.WIDE.U32 R106, R42, R0, R106 ;  /* 0x000000002a6a7225 */ /* 0x000fe200078e006a */
[----:B------:R-:W-:-:S03]  /*88f0*/  LOP3.LUT R8, R8, 0xfffffffb, RZ, 0xc0, !PT ;  /* 0xfffffffb08087812 */ /* 0x000fc600078ec0ff */
[----:B------:R-:W-:Y:S01]  /*8900*/  IMAD.IADD R125, R24, 0x1, R23 ;  /* 0x00000001187d7824 */ /* 0x000fe200078e0217 */
[----:B------:R-:W-:Y:S01]  /*8910*/  IADD3 R113, P1, P5, R117, R106, R113 ;  /* 0x0000006a75717210 */ /* 0x000fe20007d3e071 */
[----:B------:R-:W-:-:S03]  /*8920*/  IMAD.WIDE.U32 R98, R4, R44, RZ ;  /* 0x0000002c04627225 */ /* 0x000fc600078e00ff */
[----:B------:R-:W-:Y:S01]  /*8930*/  IADD3.X R125, PT, PT, R108, R125, RZ, P2, P3 ;  /* 0x0000007d6c7d7210 */ /* 0x000fe200017e64ff */
[----:B------:R-:W-:-:S04]  /*8940*/  IMAD.WIDE.U32 R92, R43, R26, R92 ;  /* 0x0000001a2b5c7225 */ /* 0x000fc800078e005c */
[----:B------:R-:W-:Y:S01]  /*8950*/  IMAD.IADD R115, R18, 0x1, R107 ;  /* 0x0000000112737824 */ /* 0x000fe200078e026b */
[----:B------:R-:W-:Y:S01]  /*8960*/  IADD3 R106, P2, P3, R97, R92, R114 ;  /* 0x0000005c616a7210 */ /* 0x000fe20007b5e072 */
[----:B------:R-:W-:Y:S01]  /*8970*/  IMAD.IADD R95, R19, 0x1, R99 ;  /* 0x00000001135f7824 */ /* 0x000fe200078e0263 */
[----:B------:R-:W-:Y:S01]  /*8980*/  SEL R114, RZ, 0x1, P0 ;  /* 0x00000001ff727807 */ /* 0x000fe20000000000 */
[----:B------:R-:W-:Y:S01]  /*8990*/  IMAD.WIDE.U32 R22, R5, R44, RZ ;  /* 0x0000002c05167225 */ /* 0x000fe200078e00ff */
[----:B------:R-:W-:Y:S02]  /*89a0*/  IADD3.X R115, PT, PT, R120, R115, RZ, P1, P5 ;  /* 0x0000007378737210 */ /* 0x000fe40000fea4ff */
[----:B------:R-:W-:Y:S01]  /*89b0*/  IADD3 R120, P1, P5, R96, R95, R104 ;  /* 0x0000005f60787210 */ /* 0x000fe20007d3e068 */
[----:B------:R-:W-:Y:S01]  /*89c0*/  IMAD.IADD R107, R124, 0x1, R93 ;  /* 0x000000017c6b7824 */ /* 0x000fe200078e025d */
[----:B------:R-:W-:Y:S01]  /*89d0*/  IADD3 R95, P0, PT, R114, R94, RZ ;  /* 0x0000005e725f7210 */ /* 0x000fe20007f1e0ff */
[----:B------:R-:W-:Y:S01]  /*89e0*/  IMAD.IADD R96, R123, 0x1, R23 ;  /* 0x000000017b607824 */ /* 0x000fe200078e0217 */
[----:B------:R-:W-:Y:S01]  /*89f0*/  IADD3.X R128, PT, PT, RZ, RZ, RZ, P1, P5 ;  /* 0x000000ffff807210 */ /* 0x000fe20000fea4ff */
[----:B------:R-:W-:Y:S01]  /*8a00*/  IMAD.WIDE.U32 R92, R6, R42, RZ ;  /* 0x0000002a065c7225 */ /* 0x000fe200078e00ff */
[----:B------:R-:W-:-:S03]  /*8a10*/  ISETP.GT.U32.AND P5, PT, R94, R95, PT ;  /* 0x0000005f5e00720c */ /* 0x000fc60003fa4070 */
[----:B------:R-:W-:Y:S02]  /*8a20*/  IMAD.MOV.U32 R97, RZ, RZ, RZ ;  /* 0x000000ffff617224 */ /* 0x000fe400078e00ff */
[----:B------:R-:W-:Y:S01]  /*8a30*/  IMAD.X R99, RZ, RZ, R110, P0 ;  /* 0x000000ffff637224 */ /* 0x000fe200000e066e */
[----:B------:R-:W-:Y:S01]  /*8a40*/  IADD3 R121, P0, PT, R95, R98, RZ ;  /* 0x000000625f797210 */ /* 0x000fe20007f1e0ff */
[----:B------:R-:W-:-:S03]  /*8a50*/  IMAD.WIDE.U32 R96, R42, R5, R96 ;  /* 0x000000052a607225 */ /* 0x000fc600078e0060 */
[----:B------:R-:W-:Y:S01]  /*8a60*/  ISETP.GT.U32.AND.EX P5, PT, R110, R99, PT, P5 ;  /* 0x000000636e00720c */ /* 0x000fe20003fa4150 */
[----:B------:R-:W-:Y:S01]  /*8a70*/  IMAD.IADD R23, R122, 0x1, R93 ;  /* 0x000000017a177824 */ /* 0x000fe200078e025d */
[----:B------:R-:W-:Y:S01]  /*8a80*/  IADD3.X R93, PT, PT, RZ, R107, RZ, P2, P3 ;  /* 0x0000006bff5d7210 */ /* 0x000fe200017e64ff */
[----:B------:R-:W-:Y:S01]  /*8a90*/  IMAD.WIDE.U32 R104, R2, R45, RZ ;  /* 0x0000002d02687225 */ /* 0x000fe200078e00ff */
[----:B------:R-:W-:-:S03]  /*8aa0*/  SEL R98, R94, R95, P5 ;  /* 0x0000005f5e627207 */ /* 0x000fc60002800000 */
[----:B------:R-:W-:Y:S01]  /*8ab0*/  IMAD.IADD R124, R123, 0x1, R97 ;  /* 0x000000017b7c7824 */ /* 0x000fe200078e0261 */
[----:B------:R-:W-:Y:S01]  /*8ac0*/  ISETP.GT.U32.AND P2, PT, R98, R121, PT ;  /* 0x000000796200720c */ /* 0x000fe20003f44070 */
[----:B------:R-:W-:Y:S01]  /*8ad0*/  IMAD.X R120, R99, 0x1, R120, P0 ;  /* 0x0000000163787824 */ /* 0x000fe200000e0678 */
[----:B------:R-:W-:Y:S01]  /*8ae0*/  IADD3 R123, P0, P1, R106, R96, R23 ;  /* 0x000000606a7b7210 */ /* 0x000fe2000791e017 */
[----:B------:R-:W-:Y:S01]  /*8af0*/  IMAD.WIDE.U32 R96, R0, R45, RZ ;  /* 0x0000002d00607225 */ /* 0x000fe200078e00ff */
[----:B------:R-:W-:Y:S02]  /*8b00*/  SEL R23, R110, R99, P5 ;  /* 0x000000636e177207 */ /* 0x000fe40002800000 */
[----:B------:R-:W-:Y:S01]  /*8b10*/  IADD3.X R124, PT, PT, R93, R124, RZ, P0, P1 ;  /* 0x0000007c5d7c7210 */ /* 0x000fe200007e24ff */
[----:B------:R-:W-:Y:S01]  /*8b20*/  IMAD.WIDE.U32 R94, R2, R43, RZ ;  /* 0x0000002b025e7225 */ /* 0x000fe200078e00ff */
[----:B------:R-:W-:-:S03]  /*8b30*/  ISETP.GT.U32.AND.EX P0, PT, R23, R120, PT, P2 ;  /* 0x000000781700720c */ /* 0x000fc60003f04120 */
[----:B------:R-:W-:Y:S02]  /*8b40*/  IMAD.IADD R127, R17, 0x1, R105 ;  /* 0x00000001117f7824 */ /* 0x000fe400078e0269 */
[----:B------:R-:W-:-:S03]  /*8b50*/  IMAD.WIDE.U32 R108, R6, R44, RZ ;  /* 0x0000002c066c7225 */ /* 0x000fc600078e00ff */
[----:B------:R-:W-:Y:S01]  /*8b60*/  IADD3 R127, P3, P4, R94, R127, R96 ;  /* 0x0000007f5e7f7210 */ /* 0x000fe20007c7e060 */
[----:B------:R-:W-:Y:S02]  /*8b70*/  IMAD.IADD R109, R122, 0x1, R109 ;  /* 0x000000017a6d7824 */ /* 0x000fe400078e026d */
[----:B------:R-:W-:-:S03]  /*8b80*/  IMAD.WIDE.U32 R106, R0, R49, RZ ;  /* 0x00000031006a7225 */ /* 0x000fc600078e00ff */
[----:B------:R-:W-:Y:S01]  /*8b90*/  IADD3 R109, P1, P2, R92, R109, R22 ;  /* 0x0000006d5c6d7210 */ /* 0x000fe20007a3e016 */
[-C--:B------:R-:W-:Y:S02]  /*8ba0*/  IMAD R23, R127, R72.reuse, RZ ;  /* 0x000000487f177224 */ /* 0x080fe400078e02ff */
[----:B------:R-:W-:Y:S01]  /*8bb0*/  IMAD.WIDE.U32 R98, R104, R72, RZ ;  /* 0x0000004868627225 */ /* 0x000fe200078e00ff */
[----:B------:R-:W-:-:S03]  /*8bc0*/  IADD3.X R126, PT, PT, RZ, RZ, RZ, P1, P2 ;  /* 0x000000ffff7e7210 */ /* 0x000fc60000fe44ff */
[----:B------:R-:W-:Y:S01]  /*8bd0*/  IMAD R117, R104, R73, R23 ;  /* 0x0000004968757224 */ /* 0x000fe200078e0217 */
[----:B------:R-:W-:Y:S01]  /*8be0*/  @P3 LOP3.LUT R8, R8, 0x4, RZ, 0xfc, !PT ;  /* 0x0000000408083812 */ /* 0x000fe200078efcff */
[----:B------:R-:W-:Y:S01]  /*8bf0*/  IMAD.IADD R110, R18, 0x1, R107 ;  /* 0x00000001126e7824 */ /* 0x000fe200078e026b */
[----:B------:R-:W-:Y:S01]  /*8c00*/  SEL R107, RZ, 0x1, !P0 ;  /* 0x00000001ff6b7807 */ /* 0x000fe20004000000 */
[----:B------:R-:W-:-:S03]  /*8c10*/  IMAD.WIDE.U32 R22, R2, R47, RZ ;  /* 0x0000002f02167225 */ /* 0x000fc600078e00ff */
[----:B------:R-:W-:Y:S01]  /*8c20*/  IADD3 R94, P0, P1, R107, R21, R128 ;  /* 0x000000156b5e7210 */ /* 0x000fe2000791e080 */
[----:B------:R-:W-:Y:S02]  /*8c30*/  IMAD.MOV.U32 R111, RZ, RZ, RZ ;  /* 0x000000ffff6f7224 */ /* 0x000fe400078e00ff */
        /* <DEDUP_REMOVED lines=11> */
[----:B------:R-:W-:Y:S01]  /*8cf0*/  IMAD.X R105, RZ, RZ, RZ, P2 ;  /* 0x000000ffff697224 */ /* 0x000fe200010e06ff */
[----:B------:R-:W-:Y:S01]  /*8d00*/  IADD3 R110, P1, PT, R111, R92, RZ ;  /* 0x0000005c6f6e7210 */ /* 0x000fe20007f3e0ff */
[----:B------:R-:W-:Y:S01]  /*8d10*/  IMAD.MOV.U32 R104, RZ, RZ, R93 ;  /* 0x000000ffff687224 */ /* 0x000fe200078e005d */
[----:B------:R-:W-:Y:S01]  /*8d20*/  IADD3 R107, P2, PT, R107, R20, RZ ;  /* 0x000000146b6b7210 */ /* 0x000fe20007f5e0ff */
[----:B------:R-:W-:Y:S01]  /*8d30*/  IMAD.WIDE.U32 R92, R117, R68, RZ ;  /* 0x00000044755c7225 */ /* 0x000fe200078e00ff */
[----:B------:R-:W-:-:S03]  /*8d40*/  IADD3.X RZ, P0, PT, R127, R110, RZ, P0, !PT ;  /* 0x0000006e7fff7210 */ /* 0x000fc6000071e4ff */
[----:B------:R-:W-:Y:S01]  /*8d50*/  IMAD.WIDE.U32.X R104, R117, R71, R104, P1 ;  /* 0x0000004775687225 */ /* 0x000fe200008e0468 */
[----:B------:R-:W-:-:S03]  /*8d60*/  ISETP.GT.U32.AND P1, PT, R20, R107, PT ;  /* 0x0000006b1400720c */ /* 0x000fc60003f24070 */
[----:B------:R-:W-:Y:S01]  /*8d70*/  IMAD.X R110, RZ, RZ, R51, P2 ;  /* 0x000000ffff6e7224 */ /* 0x000fe200010e0633 */
[----:B------:R-:W-:Y:S01]  /*8d80*/  IADD3 R122, P2, PT, R107, R108, RZ ;  /* 0x0000006c6b7a7210 */ /* 0x000fe20007f5e0ff */
[----:B------:R-:W-:Y:S01]  /*8d90*/  IMAD.IADD R95, R17, 0x1, R95 ;  /* 0x00000001115f7824 */ /* 0x000fe200078e025f */
[----:B------:R-:W-:-:S03]  /*8da0*/  IADD3.X R108, P0, PT, RZ, R104, RZ, P0, !PT ;  /* 0x00000068ff6c7210 */ /* 0x000fc6000071e4ff */
[----:B------:R-:W-:Y:S02]  /*8db0*/  IMAD.X R23, R110, 0x1, R109, P2 ;  /* 0x000000016e177824 */ /* 0x000fe400010e066d */
[----:B------:R-:W-:Y:S01]  /*8dc0*/  IMAD.X R111, RZ, RZ, R105, P0 ;  /* 0x000000ffff6f7224 */ /* 0x000fe200000e0669 */
[C---:B------:R-:W-:Y:S01]  /*8dd0*/  ISETP.GT.U32.AND.EX P0, PT, R51.reuse, R110, PT, P1 ;  /* 0x0000006e3300720c */ /* 0x040fe20003f04110 */
[----:B------:R-:W-:Y:S01]  /*8de0*/  IMAD.WIDE.U32 R92, P2, R98, R69, R92 ;  /* 0x00000045625c7225 */ /* 0x000fe2000784005c */
[----:B------:R-:W-:Y:S02]  /*8df0*/  IADD3 R99, P1, PT, R108, R119, RZ ;  /* 0x000000776c637210 */ /* 0x000fe40007f3e0ff */
[----:B------:R-:W-:Y:S01]  /*8e00*/  SEL R107, R20, R107, P0 ;  /* 0x0000006b146b7207 */ /* 0x000fe20000000000 */
[----:B------:R-:W-:Y:S01]  /*8e10*/  IMAD.WIDE.U32 R104, R98, R68, RZ ;  /* 0x0000004462687225 */ /* 0x000fe200078e00ff */
[----:B------:R-:W-:Y:S02]  /*8e20*/  SEL R110, R51, R110, P0 ;  /* 0x0000006e336e7207 */ /* 0x000fe40000000000 */
[----:B------:R-:W-:Y:S01]  /*8e30*/  IADD3.X R111, P1, PT, R111, R118, RZ, P1, !PT ;  /* 0x000000766f6f7210 */ /* 0x000fe20000f3e4ff */
[----:B------:R-:W-:Y:S01]  /*8e40*/  IMAD.X R21, RZ, RZ, RZ, P2 ;  /* 0x000000ffff157224 */ /* 0x000fe200010e06ff */
[----:B------:R-:W-:Y:S01]  /*8e50*/  IADD3 R92, P2, PT, R105, R92, RZ ;  /* 0x0000005c695c7210 */ /* 0x000fe20007f5e0ff */
[----:B------:R-:W-:Y:S01]  /*8e60*/  IMAD.MOV.U32 R20, RZ, RZ, R93 ;  /* 0x000000ffff147224 */ /* 0x000fe200078e005d */
[----:B------:R-:W-:Y:S01]  /*8e70*/  IADD3 R99, P0, PT, R99, R104, RZ ;  /* 0x0000006863637210 */ /* 0x000fe20007f1e0ff */
[----:B------:R-:W-:-:S03]  /*8e80*/  IMAD.WIDE.U32 R108, R3, R49, RZ ;  /* 0x00000031036c7225 */ /* 0x000fc600078e00ff */
[----:B------:R-:W-:Y:S01]  /*8e90*/  IADD3.X R111, P0, PT, R111, R92, RZ, P0, !PT ;  /* 0x0000005c6f6f7210 */ /* 0x000fe2000071e4ff */
[----:B------:R-:W-:Y:S01]  /*8ea0*/  IMAD.WIDE.U32.X R20, R117, R69, R20, P2 ;  /* 0x0000004575147225 */ /* 0x000fe200010e0414 */
[----:B------:R-:W-:-:S03]  /*8eb0*/  ISETP.GT.U32.AND P2, PT, R107, R122, PT ;  /* 0x0000007a6b00720c */ /* 0x000fc60003f44070 */
[----:B------:R-:W-:Y:S01]  /*8ec0*/  IMAD.IADD R92, R24, 0x1, R109 ;  /* 0x00000001185c7824 */ /* 0x000fe200078e026d */
[----:B------:R-:W-:Y:S01]  /*8ed0*/  ISETP.GT.U32.AND.EX P2, PT, R110, R23, PT, P2 ;  /* 0x000000176e00720c */ /* 0x000fe20003f44120 */
[----:B------:R-:W-:Y:S01]  /*8ee0*/  IMAD.WIDE.U32 R104, R4, R47, RZ ;  /* 0x0000002f04687225 */ /* 0x000fe200078e00ff */
[----:B------:R-:W-:Y:S02]  /*8ef0*/  IADD3.X R109, P0, P1, R20, RZ, RZ, P0, P1 ;  /* 0x000000ff146d7210 */ /* 0x000fe400001024ff */
[----:B------:R-:W-:Y:S01]  /*8f00*/  SEL R20, RZ, 0x1, !P2 ;  /* 0x00000001ff147807 */ /* 0x000fe20005000000 */
[----:B------:R-:W-:Y:S01]  /*8f10*/  IMAD.MOV.U32 R93, RZ, RZ, RZ ;  /* 0x000000ffff5d7224 */ /* 0x000fe200078e00ff */
[----:B------:R-:W-:Y:S01]  /*8f20*/  IADD3.X R110, PT, PT, R21, RZ, RZ, P0, P1 ;  /* 0x000000ff156e7210 */ /* 0x000fe200007e24ff */
[----:B------:R-:W-:Y:S01]  /*8f30*/  IMAD.IADD R51, R19, 0x1, R105 ;  /* 0x0000000113337824 */ /* 0x000fe200078e0269 */
[----:B------:R-:W-:Y:S01]  /*8f40*/  IADD3 R123, P0, P1, R20, R123, R126 ;  /* 0x0000007b147b7210 */ /* 0x000fe2000791e07e */
[----:B------:R-:W-:-:S03]  /*8f50*/  IMAD.WIDE.U32 R92, R47, R3, R92 ;  /* 0x000000032f5c7225 */ /* 0x000fc600078e005c */
[----:B------:R-:W-:Y:S01]  /*8f60*/  IADD3.X R107, PT, PT, RZ, R124, RZ, P0, P1 ;  /* 0x0000007cff6b7210 */ /* 0x000fe200007e24ff */
[----:B------:R-:W-:Y:S01]  /*8f70*/  IMAD.WIDE.U32 R20, R4, R49, RZ ;  /* 0x0000003104147225 */ /* 0x000fe200078e00ff */
[----:B------:R-:W-:-:S03]  /*8f80*/  IADD3 R51, P0, P1, R123, R92, R51 ;  /* 0x0000005c7b337210 */ /* 0x000fc6000791e033 */
[----:B------:R-:W-:Y:S02]  /*8f90*/  IMAD.IADD R24, R24, 0x1, R93 ;  /* 0x0000000118187824 */ /* 0x000fe400078e025d */
[----:B------:R-:W-:Y:S02]  /*8fa0*/  IMAD.IADD R105, R19, 0x1, R21 ;  /* 0x0000000113697824 */ /* 0x000fe400078e0215 */
[----:B------:R-:W-:Y:S01]  /*8fb0*/  IMAD.WIDE.U32 R92, R2, R49, RZ ;  /* 0x00000031025c7225 */ /* 0x000fe200078e00ff */
[----:B------:R-:W-:Y:S02]  /*8fc0*/  IADD3.X R21, PT, PT, R107, R24, RZ, P0, P1 ;  /* 0x000000186b157210 */ /* 0x000fe400007e24ff */
[----:B------:R-:W-:Y:S01]  /*8fd0*/  IADD3 R105, P0, P1, R104, R105, R108 ;  /* 0x0000006968697210 */ /* 0x000fe2000791e06c */
[----:B------:R-:W-:-:S03]  /*8fe0*/  IMAD.IADD R123, R17, 0x1, R93 ;  /* 0x00000001117b7824 */ /* 0x000fc600078e025d */
[----:B------:R-:W-:Y:S02]  /*8ff0*/  IADD3.X R24, PT, PT, RZ, RZ, RZ, P0, P1 ;  /* 0x000000ffff187210 */ /* 0x000fe400007e24ff */
[----:B------:R-:W-:Y:S01]  /*9000*/  IADD3 R123, P3, P1, R22, R123, R106 ;  /* 0x0000007b167b7210 */ /* 0x000fe2000797e06a */
[----:B------:R-:W-:Y:S01]  /*9010*/  IMAD.WIDE.U32 R106, R0, R48, RZ ;  /* 0x00000030006a7225 */ /* 0x000fe200078e00ff */
[----:B------:R-:W-:-:S05]  /*9020*/  IADD3 R108, P0, PT, R121, R92, RZ ;  /* 0x0000005c796c7210 */ /* 0x000fca0007f1e0ff */
        /* <DEDUP_REMOVED lines=12> */
[----:B------:R-:W-:Y:S01]  /*90f0*/  SEL R23, R23, R22, P0 ;  /* 0x0000001617177207 */ /* 0x000fe20000000000 */
[----:B------:R-:W-:Y:S01]  /*9100*/  IMAD.IADD R22, R18, 0x1, R107 ;  /* 0x0000000112167824 */ /* 0x000fe200078e026b */
[----:B------:R-:W-:-:S04]  /*9110*/  ISETP.GT.U32.AND P0, PT, R122, R119, PT ;  /* 0x000000777a00720c */ /* 0x000fc80003f04070 */
        /* <DEDUP_REMOVED lines=9> */
[----:B------:R-:W-:Y:S02]  /*91b0*/  IADD3 R107, P0, P2, R51, R22, R107 ;  /* 0x00000016336b7210 */ /* 0x000fe40007a1e06b */
[----:B------:R-:W0:Y:S02]  /*91c0*/  LDC R51, c[0x3][0x14] ;  /* 0x00c00500ff337b82 */ /* 0x000e240000000800 */
[----:B------:R-:W-:Y:S01]  /*91d0*/  IADD3.X R24, PT, PT, R93, R24, RZ, P0, P2 ;  /* 0x000000185d187210 */ /* 0x000fe200007e44ff */
[----:B------:R-:W-:-:S04]  /*91e0*/  IMAD.WIDE.U32 R92, R117, R50, RZ ;  /* 0x00000032755c7225 */ /* 0x000fc800078e00ff */
[----:B0-----:R-:W-:-:S04]  /*91f0*/  IMAD.WIDE.U32 R92, P0, R98, R51, R92 ;  /* 0x00000033625c7225 */ /* 0x001fc8000780005c */
[----:B------:R-:W-:Y:S01]  /*9200*/  IMAD.X R23, RZ, RZ, RZ, P0 ;  /* 0x000000ffff177224 */ /* 0x000fe200000e06ff */
[----:B------:R-:W-:Y:S01]  /*9210*/  IADD3 R21, P0, PT, R105, R92, RZ ;  /* 0x0000005c69157210 */ /* 0x000fe20007f1e0ff */
[----:B------:R-:W-:Y:S02]  /*9220*/  IMAD.MOV.U32 R22, RZ, RZ, R93 ;  /* 0x000000ffff167224 */ /* 0x000fe400078e005d */
[----:B------:R-:W-:Y:S02]  /*9230*/  IMAD R92, R111, R72, RZ ;  /* 0x000000486f5c7224 */ /* 0x000fe400078e02ff */
[----:B------:R-:W-:Y:S01]  /*9240*/  IMAD.WIDE.U32.X R22, R117, R51, R22, P0 ;  /* 0x0000003375167225 */ /* 0x000fe200000e0416 */
[----:B------:R-:W-:-:S03]  /*9250*/  IADD3 R109, P0, PT, R109, R108, RZ ;  /* 0x0000006c6d6d7210 */ /* 0x000fc60007f1e0ff */
[----:B------:R-:W-:Y:S01]  /*9260*/  IMAD R93, R99, R73, R92 ;  /* 0x00000049635d7224 */ /* 0x000fe200078e025c */
[----:B------:R-:W-:Y:S02]  /*9270*/  IADD3.X R120, P0, PT, R110, R123, RZ, P0, !PT ;  /* 0x0000007b6e787210 */ /* 0x000fe4000071e4ff */
[----:B------:R-:W-:-:S04]  /*9280*/  IADD3 R110, P2, PT, R109, R104, RZ ;  /* 0x000000686d6e7210 */ /* 0x000fc80007f5e0ff */
        /* <DEDUP_REMOVED lines=26> */
[----:B------:R-:W-:Y:S02]  /*9430*/  IADD3 R123, P2, PT, R123, R108, RZ ;  /* 0x0000006c7b7b7210 */ /* 0x000fe40007f5e0ff */
[----:B------:R-:W-:Y:S02]  /*9440*/  IADD3 R120, P5, PT, R119, R110, RZ ;  /* 0x0000006e77787210 */ /* 0x000fe40007fbe0ff */
[----:B------:R-:W-:-:S04]  /*9450*/  IADD3.X R121, P2, PT, R121, R104, RZ, P2, !PT ;  /* 0x0000006879797210 */ /* 0x000fc8000175e4ff */
[----:B------:R-:W-:-:S04]  /*9460*/  IADD3.X R125, P0, P2, R92, RZ, RZ, P2, P0 ;  /* 0x000000ff5c7d7210 */ /* 0x000fc800012004ff */
[----:B------:R-:W-:Y:S02]  /*9470*/  IADD3.X R122, PT, PT, R93, RZ, RZ, P0, P2 ;  /* 0x000000ff5d7a7210 */ /* 0x000fe400007e44ff */
[----:B------:R-:W0:Y:S02]  /*9480*/  LDC.64 R92, c[0x3][0x18] ;  /* 0x00c00600ff5c7b82 */ /* 0x000e240000000a00 */
[----:B0-----:R-:W-:-:S04]  /*9490*/  IMAD.WIDE.U32 R104, R117, R92, RZ ;  /* 0x0000005c75687225 */ /* 0x001fc800078e00ff */
[----:B------:R-:W-:-:S04]  /*94a0*/  IMAD.WIDE.U32 R108, R98, R92, RZ ;  /* 0x0000005c626c7225 */ /* 0x000fc800078e00ff */
[----:B------:R-:W-:-:S04]  /*94b0*/  IMAD.WIDE.U32 R104, P0, R98, R93, R104 ;  /* 0x0000005d62687225 */ /* 0x000fc80007800068 */
[----:B------:R-:W-:Y:S01]  /*94c0*/  IMAD.X R99, RZ, RZ, RZ, P0 ;  /* 0x000000ffff637224 */ /* 0x000fe200000e06ff */
[----:B------:R-:W-:Y:S01]  /*94d0*/  IADD3 R127, P0, PT, R109, R104, RZ ;  /* 0x000000686d7f7210 */ /* 0x000fe20007f1e0ff */
[----:B------:R-:W-:Y:S02]  /*94e0*/  IMAD.IADD R109, R17, 0x1, R111 ;  /* 0x00000001116d7824 */ /* 0x000fe400078e026f */
[----:B------:R-:W-:Y:S02]  /*94f0*/  IMAD.MOV.U32 R98, RZ, RZ, R105 ;  /* 0x000000ffff627224 */ /* 0x000fe400078e0069 */
[----:B------:R-:W-:Y:S02]  /*9500*/  IMAD.IADD R104, R18, 0x1, R97 ;  /* 0x0000000112687824 */ /* 0x000fe400078e0261 */
[----:B------:R-:W-:Y:S01]  /*9510*/  IMAD.WIDE.U32.X R98, R117, R93, R98, P0 ;  /* 0x0000005d75627225 */ /* 0x000fe200000e0462 */
[----:B------:R-:W-:-:S03]  /*9520*/  IADD3 R117, P0, P2, R20, R109, R106 ;  /* 0x0000006d14757210 */ /* 0x000fc60007a1e06a */
[----:B------:R-:W-:Y:S02]  /*9530*/  IMAD.MOV.U32 R105, RZ, RZ, RZ ;  /* 0x000000ffff697224 */ /* 0x000fe400078e00ff */
[----:B------:R-:W-:Y:S01]  /*9540*/  IMAD.X R117, R117, 0x1, R118, P5 ;  /* 0x0000000175757824 */ /* 0x000fe200028e0676 */
[----:B------:R-:W-:Y:S01]  /*9550*/  IADD3 R21, P5, PT, R21, R120, RZ ;  /* 0x0000007815157210 */ /* 0x000fe20007fbe0ff */
[----:B------:R-:W-:-:S03]  /*9560*/  IMAD.WIDE.U32 R104, R43, R0, R104 ;  /* 0x000000002b687225 */ /* 0x000fc600078e0068 */
[----:B------:R-:W-:Y:S02]  /*9570*/  IADD3.X R124, P5, PT, R124, R117, RZ, P5, !PT ;  /* 0x000000757c7c7210 */ /* 0x000fe40002fbe4ff */
[----:B------:R-:W-:Y:S01]  /*9580*/  IADD3 R108, P6, PT, R21, R108, RZ ;  /* 0x0000006c156c7210 */ /* 0x000fe20007fde0ff */
[----:B------:R-:W-:-:S03]  /*9590*/  IMAD.WIDE.U32 R20, R123, R72, RZ ;  /* 0x000000487b147225 */ /* 0x000fc600078e00ff */
[----:B------:R-:W-:-:S04]  /*95a0*/  IADD3.X R127, P6, PT, R124, R127, RZ, P6, !PT ;  /* 0x0000007f7c7f7210 */ /* 0x000fc800037de4ff */
[----:B------:R-:W-:Y:S01]  /*95b0*/  IADD3.X R124, P5, P6, R98, RZ, RZ, P6, P5 ;  /* 0x000000ff627c7210 */ /* 0x000fe200036aa4ff */
[----:B------:R-:W-:-:S03]  /*95c0*/  IMAD R98, R121, R72, RZ ;  /* 0x0000004879627224 */ /* 0x000fc600078e02ff */
[----:B------:R-:W-:Y:S01]  /*95d0*/  IADD3.X R106, PT, PT, R99, RZ, RZ, P5, P6 ;  /* 0x000000ff636a7210 */ /* 0x000fe20002fec4ff */
[----:B------:R-:W-:Y:S01]  /*95e0*/  IMAD R111, R123, R73, R98 ;  /* 0x000000497b6f7224 */ /* 0x000fe200078e0262 */
[C---:B------:R-:W-:Y:S01]  /*95f0*/  LOP3.LUT P5, RZ, R8.reuse, 0x4, RZ, 0xc0, !PT ;  /* 0x0000000408ff7812 */ /* 0x040fe200078ac0ff */
[-C--:B------:R-:W-:Y:S01]  /*9600*/  IMAD.WIDE.U32 R98, R23, R50.reuse, RZ ;  /* 0x0000003217627225 */ /* 0x080fe200078e00ff */
[----:B------:R-:W-:Y:S02]  /*9610*/  LOP3.LUT P6, RZ, R8, 0x1, RZ, 0xc0, !PT ;  /* 0x0000000108ff7812 */ /* 0x000fe400078cc0ff */
[----:B------:R-:W-:Y:S01]  /*9620*/  IADD3.X R109, PT, PT, RZ, RZ, RZ, P5, P4 ;  /* 0x000000ffff6d7210 */ /* 0x000fe20002fe84ff */
[----:B------:R-:W-:Y:S01]  /*9630*/  IMAD.IADD R17, R21, 0x1, R111 ;  /* 0x0000000115117824 */ /* 0x000fe200078e026f */
[----:B------:R-:W-:Y:S01]  /*9640*/  ISETP.NE.AND P4, PT, R112, RZ, PT ;  /* 0x000000ff7000720c */ /* 0x000fe20003f85270 */
[----:B------:R-:W-:-:S03]  /*9650*/  IMAD.WIDE.U32 R110, R22, R50, RZ ;  /* 0x00000032166e7225 */ /* 0x000fc600078e00ff */
[----:B------:R-:W-:Y:S01]  /*9660*/  IADD3.X R97, PT, PT, RZ, RZ, RZ, P6, P4 ;  /* 0x000000ffff617210 */ /* 0x000fe200037e84ff */
[----:B------:R-:W-:Y:S01]  /*9670*/  IMAD.WIDE.U32 R98, P6, R22, R51, R98 ;  /* 0x0000003316627225 */ /* 0x000fe200078c0062 */
[----:B------:R-:W-:-:S03]  /*9680*/  IADD3 R21, P4, P5, R109, R104, R95 ;  /* 0x000000686d157210 */ /* 0x000fc60007d9e05f */
[----:B------:R-:W-:Y:S02]  /*9690*/  IMAD.IADD R95, R18, 0x1, R105 ;  /* 0x00000001125f7824 */ /* 0x000fe400078e0269 */
[----:B------:R-:W-:-:S03]  /*96a0*/  IMAD.WIDE.U32 R104, R17, R70, RZ ;  /* 0x0000004611687225 */ /* 0x000fc600078e00ff */
[----:B------:R-:W-:Y:S01]  /*96b0*/  IADD3.X R95, PT, PT, RZ, R95, RZ, P4, P5 ;  /* 0x0000005fff5f7210 */ /* 0x000fe200027ea4ff */
[----:B------:R-:W-:Y:S01]  /*96c0*/  IMAD.X R109, RZ, RZ, RZ, P6 ;  /* 0x000000ffff6d7224 */ /* 0x000fe200030e06ff */
[----:B------:R-:W-:Y:S01]  /*96d0*/  IADD3 R125, P4, PT, R125, R108, RZ ;  /* 0x0000006c7d7d7210 */ /* 0x000fe20007f9e0ff */
[----:B------:R-:W-:Y:S01]  /*96e0*/  IMAD.MOV.U32 R108, RZ, RZ, R99 ;  /* 0x000000ffff6c7224 */ /* 0x000fe200078e0063 */
[----:B------:R-:W-:Y:S01]  /*96f0*/  IADD3 R129, P5, PT, R111, R98, RZ ;  /* 0x000000626f817210 */ /* 0x000fe20007fbe0ff */
        /* <DEDUP_REMOVED lines=14> */
[----:B------:R-:W-:Y:S01]  /*97e0*/  IMAD.WIDE.U32 R98, R23, R92, RZ ;  /* 0x0000005c17627225 */ /* 0x000fe200078e00ff */
[----:B------:R-:W-:Y:S02]  /*97f0*/  IADD3.X RZ, P6, PT, R121, R18, RZ, P6, !PT ;  /* 0x0000001279ff7210 */ /* 0x000fe400037de4ff */
[----:B------:R-:W-:Y:S02]  /*9800*/  IADD3 R124, P4, PT, R124, R21, RZ ;  /* 0x000000157c7c7210 */ /* 0x000fe40007f9e0ff */
[----:B------:R-:W-:Y:S01]  /*9810*/  IADD3.X R123, P6, PT, RZ, R110, RZ, P6, !PT ;  /* 0x0000006eff7b7210 */ /* 0x000fe200037de4ff */
[----:B------:R-:W-:Y:S01]  /*9820*/  IMAD.WIDE.U32 R98, P5, R22, R93, R98 ;  /* 0x0000005d16627225 */ /* 0x000fe200078a0062 */
[----:B------:R-:W-:-:S03]  /*9830*/  IADD3.X R18, PT, PT, RZ, RZ, RZ, P3, P1 ;  /* 0x000000ffff127210 */ /* 0x000fc60001fe24ff */
[----:B------:R-:W-:Y:S02]  /*9840*/  IMAD.X R121, RZ, RZ, R111, P6 ;  /* 0x000000ffff797224 */ /* 0x000fe400030e066f */
[----:B------:R-:W-:-:S04]  /*9850*/  IMAD.WIDE.U32 R110, R22, R92, RZ ;  /* 0x0000005c166e7225 */ /* 0x000fc800078e00ff */
        /* <DEDUP_REMOVED lines=9> */
[----:B------:R-:W-:Y:S01]  /*98f0*/  IADD3 R104, P6, PT, R99, R104, RZ ;  /* 0x0000006863687210 */ /* 0x000fe20007fde0ff */
[----:B------:R-:W-:Y:S01]  /*9900*/  IMAD.X R23, RZ, RZ, RZ, P3 ;  /* 0x000000ffff177224 */ /* 0x000fe200018e06ff */
[----:B------:R-:W-:Y:S01]  /*9910*/  IADD3 R111, P1, PT, R125, R110, RZ ;  /* 0x0000006e7d6f7210 */ /* 0x000fe20007f3e0ff */
[----:B------:R-:W-:Y:S01]  /*9920*/  IMAD.MOV.U32 R22, RZ, RZ, R105 ;  /* 0x000000ffff167224 */ /* 0x000fe200078e0069 */
[----:B------:R-:W-:Y:S02]  /*9930*/  IADD3.X R106, P4, PT, R112, R128, RZ, P4, !PT ;  /* 0x00000080706a7210 */ /* 0x000fe4000279e4ff */
        /* <DEDUP_REMOVED lines=13> */
[----:B------:R-:W-:-:S02]  /*9a10*/  ISETP.GE.U32.AND P6, PT, R124, R21, PT ;  /* 0x000000157c00720c */ /* 0x000fc40003fc6070 */
[----:B------:R-:W-:Y:S01]  /*9a20*/  IADD3.X R23, PT, PT, R23, RZ, RZ, P3, P5 ;  /* 0x000000ff17177210 */ /* 0x000fe20001fea4ff */
[----:B------:R-:W-:Y:S01]  /*9a30*/  IMAD.MOV.U32 R104, RZ, RZ, R99 ;  /* 0x000000ffff687224 */ /* 0x000fe200078e0063 */
[----:B------:R-:W-:Y:S02]  /*9a40*/  IADD3 R21, P3, PT, R22, R111, RZ ;  /* 0x0000006f16157210 */ /* 0x000fe40007f7e0ff */
[----:B------:R-:W-:Y:S02]  /*9a50*/  IADD3.X R115, PT, PT, RZ, R115, RZ, P4, P1 ;  /* 0x00000073ff737210 */ /* 0x000fe400027e24ff */
[----:B------:R-:W-:Y:S02]  /*9a60*/  ISETP.GE.U32.AND.EX P6, PT, R128, R95, PT, P6 ;  /* 0x0000005f8000720c */ /* 0x000fe40003fc6160 */
[----:B------:R-:W-:Y:S01]  /*9a70*/  IADD3 R114, P4, PT, R21, R108, RZ ;  /* 0x0000006c15727210 */ /* 0x000fe20007f9e0ff */
[----:B------:R-:W-:Y:S01]  /*9a80*/  IMAD R108, R121, R72, RZ ;  /* 0x00000048796c7224 */ /* 0x000fe200078e02ff */
[----:B------:R-:W-:Y:S01]  /*9a90*/  IADD3.X R95, P3, PT, R23, R106, RZ, P3, !PT ;  /* 0x0000006a175f7210 */ /* 0x000fe20001f7e4ff */
[----:B------:R-:W-:Y:S01]  /*9aa0*/  IMAD.WIDE.U32 R22, R123, R72, RZ ;  /* 0x000000487b167225 */ /* 0x000fe200078e00ff */
[----:B------:R-:W-:-:S02]  /*9ab0*/  SEL R106, RZ, 0x1, P6 ;  /* 0x00000001ff6a7807 */ /* 0x000fc40003000000 */
[----:B------:R-:W-:Y:S01]  /*9ac0*/  IADD3 R110, P1, PT, R109, R98, RZ ;  /* 0x000000626d6e7210 */ /* 0x000fe20007f3e0ff */
[----:B------:R-:W-:Y:S01]  /*9ad0*/  IMAD.WIDE.U32 R98, R17, R92, RZ ;  /* 0x0000005c11627225 */ /* 0x000fe200078e00ff */
[----:B------:R-:W-:Y:S02]  /*9ae0*/  IADD3 R106, P6, PT, R106, R113, RZ ;  /* 0x000000716a6a7210 */ /* 0x000fe40007fde0ff */
[----:B------:R-:W-:Y:S01]  /*9af0*/  IADD3.X R95, P4, PT, R95, R110, RZ, P4, !PT ;  /* 0x0000006e5f5f7210 */ /* 0x000fe2000279e4ff */
[----:B------:R-:W-:Y:S02]  /*9b00*/  IMAD R97, R123, R73, R108 ;  /* 0x000000497b617224 */ /* 0x000fe400078e026c */
[----:B------:R-:W-:Y:S01]  /*9b10*/  IMAD.WIDE.U32.X R104, R17, R51, R104, P1 ;  /* 0x0000003311687225 */ /* 0x000fe200008e0468 */
[----:B------:R-:W-:-:S03]  /*9b20*/  ISETP.GE.U32.AND P1, PT, R120, R119, PT ;  /* 0x000000777800720c */ /* 0x000fc60003f26070 */
[----:B------:R-:W-:Y:S01]  /*9b30*/  IMAD.IADD R97, R23, 0x1, R97 ;  /* 0x0000000117617824 */ /* 0x000fe200078e0261 */
[----:B------:R-:W-:Y:S01]  /*9b40*/  IADD3.X R23, P3, P4, R104, RZ, RZ, P4, P3 ;  /* 0x000000ff68177210 */ /* 0x000fe200024664ff */
[C---:B------:R-:W-:Y:S01]  /*9b50*/  IMAD.WIDE.U32 R98, P5, R20.reuse, R93, R98 ;  /* 0x0000005d14627225 */ /* 0x040fe200078a0062 */
[----:B------:R-:W-:Y:S02]  /*9b60*/  ISETP.GE.U32.AND.EX P1, PT, R117, R118, PT, P1 ;  /* 0x000000767500720c */ /* 0x000fe40003f26110 */
[----:B------:R-:W-:Y:S01]  /*9b70*/  IADD3.X R104, PT, PT, R105, RZ, RZ, P3, P4 ;  /* 0x000000ff69687210 */ /* 0x000fe20001fe84ff */
[----:B------:R-:W-:-:S04]  /*9b80*/  IMAD.WIDE.U32 R20, R20, R92, RZ ;  /* 0x0000005c14147225 */ /* 0x000fc800078e00ff */
[----:B------:R-:W-:Y:S01]  /*9b90*/  IMAD.X R112, RZ, RZ, R115, P6 ;  /* 0x000000ffff707224 */ /* 0x000fe200030e0673 */
[----:B------:R-:W-:Y:S01]  /*9ba0*/  IADD3 R119, P6, PT, R125, R106, RZ ;  /* 0x0000006a7d777210 */ /* 0x000fe20007fde0ff */
[----:B------:R-:W-:-:S03]  /*9bb0*/  IMAD.WIDE.U32 R108, R97, R70, RZ ;  /* 0x00000046616c7225 */ /* 0x000fc600078e00ff */
[----:B------:R-:W-:Y:S01]  /*9bc0*/  IADD3 R23, P3, PT, R23, R119, RZ ;  /* 0x0000007717177210 */ /* 0x000fe20007f7e0ff */
[----:B------:R-:W-:Y:S01]  /*9bd0*/  IMAD.X R111, RZ, RZ, RZ, P5 ;  /* 0x000000ffff6f7224 */ /* 0x000fe200028e06ff */
[----:B------:R-:W-:Y:S01]  /*9be0*/  IADD3 R122, P5, PT, R21, R98, RZ ;  /* 0x00000062157a7210 */ /* 0x000fe20007fbe0ff */
[----:B------:R-:W-:Y:S02]  /*9bf0*/  IMAD.MOV.U32 R110, RZ, RZ, R99 ;  /* 0x000000ffff6e7224 */ /* 0x000fe400078e0063 */
[----:B------:R-:W-:Y:S01]  /*9c00*/  IMAD.X R127, R127, 0x1, R112, P6 ;  /* 0x000000017f7f7824 */ /* 0x000fe200030e0670 */
[----:B------:R-:W-:Y:S01]  /*9c10*/  IADD3 R120, P6, PT, R23, R20, RZ ;  /* 0x0000001417787210 */ /* 0x000fe20007fde0ff */
[----:B------:R-:W-:-:S04]  /*9c20*/  IMAD.WIDE.U32 R108, P4, R22, R71, R108 ;  /* 0x00000047166c7225 */ /* 0x000fc8000788006c */
[----:B------:R-:W-:-:S04]  /*9c30*/  IMAD.WIDE.U32 R98, R22, R70, RZ ;  /* 0x0000004616627225 */ /* 0x000fc800078e00ff */
[----:B------:R-:W-:Y:S01]  /*9c40*/  IMAD.WIDE.U32.X R110, R17, R93, R110, P5 ;  /* 0x0000005d116e7225 */ /* 0x000fe200028e046e */
[----:B------:R-:W-:Y:S02]  /*9c50*/  IADD3.X R17, P3, PT, R104, R127, RZ, P3, !PT ;  /* 0x0000007f68117210 */ /* 0x000fe40001f7e4ff */
[----:B------:R-:W-:Y:S01]  /*9c60*/  IADD3 R104, P5, PT, R99, R108, RZ ;  /* 0x0000006c63687210 */ /* 0x000fe20007fbe0ff */
[----:B------:R-:W-:Y:S01]  /*9c70*/  IMAD.X R21, RZ, RZ, RZ, P4 ;  /* 0x000000ffff157224 */ /* 0x000fe200020e06ff */
[----:B------:R-:W-:Y:S01]  /*9c80*/  IADD3 RZ, P4, PT, R123, R98, RZ ;  /* 0x000000627bff7210 */ /* 0x000fe20007f9e0ff */
[----:B------:R-:W-:Y:S01]  /*9c90*/  IMAD.MOV.U32 R20, RZ, RZ, R109 ;  /* 0x000000ffff147224 */ /* 0x000fe200078e006d */
[----:B------:R-:W-:Y:S01]  /*9ca0*/  IADD3.X R109, P6, PT, R17, R122, RZ, P6, !PT ;  /* 0x0000007a116d7210 */ /* 0x000fe200037de4ff */
[----:B------:R-:W-:Y:S01]  /*9cb0*/  IMAD.WIDE.U32 R98, R97, R68, RZ ;  /* 0x0000004461627225 */ /* 0x000fe200078e00ff */
[----:B------:R-:W-:Y:S02]  /*9cc0*/  IADD3.X RZ, P4, PT, R121, R104, RZ, P4, !PT ;  /* 0x0000006879ff7210 */ /* 0x000fe4000279e4ff */
        /* <DEDUP_REMOVED lines=24> */
[----:B------:R-:W-:Y:S02]  /*9e50*/  ISETP.GE.U32.AND.EX P1, PT, R127, R112, PT, P1 ;  /* 0x000000707f00720c */ /* 0x000fe40003f26110 */
[----:B------:R-:W-:Y:S01]  /*9e60*/  SEL R99, RZ, 0x1, P5 ;  /* 0x00000001ff637807 */ /* 0x000fe20002800000 */
[----:B------:R-:W-:Y:S01]  /*9e70*/  IMAD.WIDE.U32 R18, P5, R22, R51, R18 ;  /* 0x0000003316127225 */ /* 0x000fe200078a0012 */
[----:B------:R-:W-:Y:S02]  /*9e80*/  IADD3 R107, P4, P3, R20, R107, R95 ;  /* 0x0000006b146b7210 */ /* 0x000fe40007b9e05f */
[----:B------:R-:W-:Y:S01]  /*9e90*/  IADD3.X R96, PT, PT, RZ, R96, RZ, P2, P0 ;  /* 0x00000060ff607210 */ /* 0x000fe200017e04ff */
[----:B------:R-:W-:Y:S01]  /*9ea0*/  IMAD.WIDE.U32 R20, R22, R50, RZ ;  /* 0x0000003216147225 */ /* 0x000fe200078e00ff */
[----:B------:R-:W-:Y:S02]  /*9eb0*/  IADD3 R23, P0, PT, R23, R120, RZ ;  /* 0x0000007817177210 */ /* 0x000fe40007f1e0ff */
[----:B------:R-:W-:Y:S01]  /*9ec0*/  IADD3 R99, P2, PT, R99, R104, RZ ;  /* 0x0000006863637210 */ /* 0x000fe20007f5e0ff */
[----:B------:R-:W-:Y:S01]  /*9ed0*/  IMAD.X R95, RZ, RZ, RZ, P5 ;  /* 0x000000ffff5f7224 */ /* 0x000fe200028e06ff */
[----:B------:R-:W-:-:S02]  /*9ee0*/  SEL R98, RZ, 0x1, P1 ;  /* 0x00000001ff627807 */ /* 0x000fc40000800000 */
[----:B------:R-:W-:Y:S01]  /*9ef0*/  IADD3 R111, P6, PT, R21, R18, RZ ;  /* 0x00000012156f7210 */ /* 0x000fe20007fde0ff */
[----:B------:R-:W-:Y:S01]  /*9f00*/  IMAD.X R105, RZ, RZ, R96, P2 ;  /* 0x000000ffff697224 */ /* 0x000fe200010e0660 */
        /* <DEDUP_REMOVED lines=70> */
.L_x_340:
        /* <DEDUP_REMOVED lines=21> */
.L_x_341:
[----:B------:R-:W-:-:S04]  /*a4c0*/  IMAD.WIDE.U32 R18, R17, R86, RZ ;  /* 0x0000005611127225 */ /* 0x000fc800078e00ff */
[----:B------:R-:W-:-:S04]  /*a4d0*/  IMAD.WIDE.U32 R98, R115, R84, RZ ;  /* 0x0000005473627225 */ /* 0x000fc800078e00ff */
[----:B------:R-:W-:Y:S01]  /*a4e0*/  IMAD.MOV.U32 R127, RZ, RZ, RZ ;  /* 0x000000ffff7f7224 */ /* 0x000fe200078e00ff */
[----:B------:R-:W-:Y:S01]  /*a4f0*/  IADD3 R117, P5, PT, R98, R18, RZ ;  /* 0x0000001262757210 */ /* 0x000fe20007fbe0ff */
[----:B------:R-:W-:Y:S02]  /*a500*/  IMAD.MOV.U32 R121, RZ, RZ, RZ ;  /* 0x000000ffff797224 */ /* 0x000fe400078e00ff */
        /* <DEDUP_REMOVED lines=13> */
[----:B------:R-:W-:Y:S02]  /*a5e0*/  IMAD.IADD R18, R95, 0x1, R107 ;  /* 0x000000015f127824 */ /* 0x000fe400078e026b */
[----:B------:R-:W-:Y:S02]  /*a5f0*/  IMAD.IADD R110, R111, 0x1, R23 ;  /* 0x000000016f6e7824 */ /* 0x000fe400078e0217 */
[----:B------:R-:W-:-:S02]  /*a600*/  IMAD.IADD R104, R97, 0x1, R119 ;  /* 0x0000000161687824 */ /* 0x000fc400078e0277 */
[----:B------:R-:W-:-:S04]  /*a610*/  IMAD.WIDE.U32 R94, R125, R86, RZ ;  /* 0x000000567d5e7225 */ /* 0x000fc800078e00ff */
[----:B------:R-:W-:-:S04]  /*a620*/  IMAD.WIDE.U32 R22, R17, R87, RZ ;  /* 0x0000005711167225 */ /* 0x000fc800078e00ff */
[----:B------:R-:W-:Y:S02]  /*a630*/  IMAD.MOV.U32 R105, RZ, RZ, RZ ;  /* 0x000000ffff697224 */ /* 0x000fe400078e00ff */
        /* <DEDUP_REMOVED lines=15> */
[----:B------:R-:W-:Y:S01]  /*a730*/  IMAD.X R112, R112, 0x1, R99, P5 ;  /* 0x0000000170707824 */ /* 0x000fe200028e0663 */
[----:B------:R-:W-:Y:S01]  /*a740*/  ISETP.GE.U32.AND P0, PT, R117, R98, PT ;  /* 0x000000627500720c */ /* 0x000fe20003f06070 */
[----:B------:R-:W-:Y:S02]  /*a750*/  IMAD.IADD R105, R119, 0x1, R105 ;  /* 0x0000000177697824 */ /* 0x000fe400078e0269 */
[----:B------:R-:W-:Y:S01]  /*a760*/  IMAD.WIDE.U32 R96, R24, R84, RZ ;  /* 0x0000005418607225 */ /* 0x000fe200078e00ff */
[----:B------:R-:W-:-:S02]  /*a770*/  ISETP.GE.U32.AND.EX P0, PT, R112, R99, PT, P0 ;  /* 0x000000637000720c */ /* 0x000fc40003f06100 */
[----:B------:R-:W-:Y:S01]  /*a780*/  IADD3.X R105, PT, PT, RZ, R105, RZ, P4, P6 ;  /* 0x00000069ff697210 */ /* 0x000fe200027ec4ff */
[----:B------:R-:W-:Y:S01]  /*a790*/  IMAD.WIDE.U32 R18, R85, R129, R18 ;  /* 0x0000008155127225 */ /* 0x000fe200078e0012 */
[----:B------:R-:W-:Y:S02]  /*a7a0*/  IADD3 R23, P2, P4, R94, R23, R96 ;  /* 0x000000175e177210 */ /* 0x000fe40007c5e060 */
[----:B------:R-:W-:Y:S01]  /*a7b0*/  SEL R120, RZ, 0x1, P0 ;  /* 0x00000001ff787807 */ /* 0x000fe20000000000 */
[----:B------:R-:W-:Y:S01]  /*a7c0*/  IMAD.MOV.U32 R137, RZ, RZ, RZ ;  /* 0x000000ffff897224 */ /* 0x000fe200078e00ff */
[----:B------:R-:W-:Y:S01]  /*a7d0*/  IADD3 R110, P5, P6, R95, R18, R110 ;  /* 0x000000125f6e7210 */ /* 0x000fe20007ebe06e */
[----:B------:R-:W-:Y:S02]  /*a7e0*/  IMAD.IADD R106, R107, 0x1, R19 ;  /* 0x000000016b6a7824 */ /* 0x000fe400078e0213 */
[----:B------:R-:W-:Y:S02]  /*a7f0*/  IMAD.MOV.U32 R109, RZ, RZ, RZ ;  /* 0x000000ffff6d7224 */ /* 0x000fe400078e00ff */
[----:B------:R-:W-:Y:S01]  /*a800*/  IMAD.WIDE.U32 R94, R115, R86, RZ ;  /* 0x00000056735e7225 */ /* 0x000fe200078e00ff */
[----:B------:R-:W-:-:S03]  /*a810*/  IADD3.X R106, PT, PT, RZ, R106, RZ, P5, P6 ;  /* 0x0000006aff6a7210 */ /* 0x000fc60002fec4ff */
[----:B------:R-:W-:-:S04]  /*a820*/  IMAD.WIDE.U32 R98, R123, R86, RZ ;  /* 0x000000567b627225 */ /* 0x000fc800078e00ff */
[----:B------:R-:W-:Y:S02]  /*a830*/  IMAD.IADD R104, R97, 0x1, R137 ;  /* 0x0000000161687824 */ /* 0x000fe400078e0289 */
[----:B------:R-:W-:-:S04]  /*a840*/  IMAD.WIDE.U32 R108, R87, R125, R108 ;  /* 0x0000007d576c7225 */ /* 0x000fc800078e006c */
[----:B------:R-:W-:Y:S01]  /*a850*/  IMAD.WIDE.U32 R96, R115, R87, RZ ;  /* 0x0000005773607225 */ /* 0x000fe200078e00ff */
[----:B------:R-:W-:-:S03]  /*a860*/  IADD3 R108, P0, P5, R114, R108, R131 ;  /* 0x0000006c726c7210 */ /* 0x000fc60007d1e083 */
[----:B------:R-:W-:Y:S01]  /*a870*/  IMAD.IADD R19, R121, 0x1, R95 ;  /* 0x0000000179137824 */ /* 0x000fe200078e025f */
[----:B------:R-:W-:Y:S01]  /*a880*/  IADD3.X R95, PT, PT, RZ, RZ, RZ, P2, P4 ;  /* 0x000000ffff5f7210 */ /* 0x000fe200017e84ff */
[----:B------:R-:W-:Y:S01]  /*a890*/  IMAD.IADD R18, R119, 0x1, R99 ;  /* 0x0000000177127824 */ /* 0x000fe200078e0263 */
[----:B------:R-:W-:Y:S01]  /*a8a0*/  IADD3 R99, P6, PT, R120, R20, RZ ;  /* 0x0000001478637210 */ /* 0x000fe20007fde0ff */
[----:B------:R-:W-:Y:S02]  /*a8b0*/  IMAD.IADD R118, R113, 0x1, R109 ;  /* 0x0000000171767824 */ /* 0x000fe400078e026d */
[----:B------:R-:W-:Y:S01]  /*a8c0*/  IMAD.IADD R109, R121, 0x1, R97 ;  /* 0x00000001796d7824 */ /* 0x000fe200078e0261 */
[----:B------:R-:W-:Y:S01]  /*a8d0*/  IADD3 R97, P2, P4, R96, R19, R98 ;  /* 0x0000001360617210 */ /* 0x000fe20007c5e062 */
[----:B------:R-:W-:Y:S01]  /*a8e0*/  IMAD.X R96, RZ, RZ, R21, P6 ;  /* 0x000000ffff607224 */ /* 0x000fe200030e0615 */
[----:B------:R-:W-:Y:S01]  /*a8f0*/  ISETP.GT.U32.AND P6, PT, R20, R99, PT ;  /* 0x000000631400720c */ /* 0x000fe20003fc4070 */
[----:B------:R-:W-:Y:S01]  /*a900*/  IMAD.MOV.U32 R19, RZ, RZ, RZ ;  /* 0x000000ffff137224 */ /* 0x000fe200078e00ff */
[----:B------:R-:W-:Y:S01]  /*a910*/  IADD3.X R118, PT, PT, R105, R118, RZ, P0, P5 ;  /* 0x0000007669767210 */ /* 0x000fe200007ea4ff */
[----:B------:R-:W-:Y:S01]  /*a920*/  IMAD.MOV.U32 R105, RZ, RZ, RZ ;  /* 0x000000ffff697224 */ /* 0x000fe200078e00ff */
[----:B------:R-:W-:Y:S01]  /*a930*/  ISETP.GT.U32.AND.EX P0, PT, R21, R96, PT, P6 ;  /* 0x000000601500720c */ /* 0x000fe20003f04160 */
[----:B------:R-:W-:Y:S01]  /*a940*/  IMAD.WIDE.U32 R18, R87, R123, R18 ;  /* 0x0000007b57127225 */ /* 0x000fe200078e0012 */
[----:B------:R-:W-:-:S02]  /*a950*/  IADD3 R131, P5, PT, R99, R94, RZ ;  /* 0x0000005e63837210 */ /* 0x000fc40007fbe0ff */
[----:B------:R-:W-:Y:S01]  /*a960*/  SEL R20, R20, R99, P0 ;  /* 0x0000006314147207 */ /* 0x000fe20000000000 */
[----:B------:R-:W-:Y:S01]  /*a970*/  IMAD.WIDE.U32 R104, R85, R24, R104 ;  /* 0x0000001855687225 */ /* 0x000fe200078e0068 */
[----:B------:R-:W-:Y:S02]  /*a980*/  SEL R141, R21, R96, P0 ;  /* 0x00000060158d7207 */ /* 0x000fe40000000000 */
[----:B------:R-:W-:Y:S01]  /*a990*/  ISETP.GT.U32.AND P0, PT, R20, R131, PT ;  /* 0x000000831400720c */ /* 0x000fe20003f04070 */
[----:B------:R-:W-:-:S04]  /*a9a0*/  IMAD.WIDE.U32 R20, R133, R86, RZ ;  /* 0x0000005685147225 */ /* 0x000fc800078e00ff */
[----:B------:R-:W-:Y:S01]  /*a9b0*/  IMAD.X R122, R96, 0x1, R97, P5 ;  /* 0x00000001607a7824 */ /* 0x000fe200028e0661 */
[----:B------:R-:W-:Y:S01]  /*a9c0*/  IADD3 R24, P5, P6, R110, R18, R109 ;  /* 0x000000126e187210 */ /* 0x000fe20007ebe06d */
[----:B------:R-:W-:Y:S02]  /*a9d0*/  IMAD.IADD R143, R119, 0x1, R19 ;  /* 0x00000001778f7824 */ /* 0x000fe400078e0213 */
[----:B------:R-:W-:Y:S01]  /*a9e0*/  IMAD.WIDE.U32 R96, R133, R87, RZ ;  /* 0x0000005785607225 */ /* 0x000fe200078e00ff */
[----:B------:R-:W-:-:S03]  /*a9f0*/  ISETP.GT.U32.AND.EX P0, PT, R141, R122, PT, P0 ;  /* 0x0000007a8d00720c */ /* 0x000fc60003f04100 */
[----:B------:R-:W-:Y:S02]  /*aa00*/  IMAD.MOV.U32 R133, RZ, RZ, RZ ;  /* 0x000000ffff857224 */ /* 0x000fe400078e00ff */
[----:B------:R-:W-:-:S04]  /*aa10*/  IMAD.WIDE.U32 R18, R17, R84, RZ ;  /* 0x0000005411127225 */ /* 0x000fc800078e00ff */
[----:B------:R-:W-:-:S04]  /*aa20*/  IMAD.WIDE.U32 R98, R129, R86, RZ ;  /* 0x0000005681627225 */ /* 0x000fc800078e00ff */
[----:B------:R-:W-:Y:S02]  /*aa30*/  IMAD.IADD R21, R111, 0x1, R21 ;  /* 0x000000016f157824 */ /* 0x000fe400078e0215 */
[----:B------:R-:W-:Y:S01]  /*aa40*/  IMAD.IADD R133, R19, 0x1, R133 ;  /* 0x0000000113857824 */ /* 0x000fe200078e0285 */
[----:B------:R-:W-:Y:S01]  /*aa50*/  IADD3.X R19, PT, PT, RZ, RZ, RZ, P2, P4 ;  /* 0x000000ffff137210 */ /* 0x000fe200017e84ff */
[----:B------:R-:W-:Y:S01]  /*aa60*/  IMAD.IADD R94, R107, 0x1, R99 ;  /* 0x000000016b5e7824 */ /* 0x000fe200078e0263 */
[----:B------:R-:W-:Y:S01]  /*aa70*/  IADD3 R99, P2, P4, R96, R21, R98 ;  /* 0x0000001560637210 */ /* 0x000fe20007c5e062 */
[----:B------:R-:W-:Y:S01]  /*aa80*/  IMAD.IADD R105, R137, 0x1, R105 ;  /* 0x0000000189697824 */ /* 0x000fe200078e0269 */
[----:B------:R-:W-:Y:S01]  /*aa90*/  IADD3.X R98, PT, PT, R106, R143, RZ, P5, P6 ;  /* 0x0000008f6a627210 */ /* 0x000fe20002fec4ff */
[----:B------:R-:W-:Y:S01]  /*aaa0*/  IMAD R110, R125, R84, RZ ;  /* 0x000000547d6e7224 */ /* 0x000fe200078e02ff */
[----:B------:R-:W-:Y:S01]  /*aab0*/  IADD3 R104, P5, P6, R95, R104, R139 ;  /* 0x000000685f687210 */ /* 0x000fe20007ebe08b */
[----:B------:R-:W-:Y:S01]  /*aac0*/  IMAD.MOV.U32 R95, RZ, RZ, RZ ;  /* 0x000000ffff5f7224 */ /* 0x000fe200078e00ff */
[----:B------:R-:W-:Y:S01]  /*aad0*/  SEL R21, RZ, 0x1, !P0 ;  /* 0x00000001ff157807 */ /* 0x000fe20004000000 */
[----:B------:R-:W-:Y:S01]  /*aae0*/  IMAD R135, R17, R85, RZ ;  /* 0x0000005511877224 */ /* 0x000fe200078e02ff */
[----:B------:R-:W-:Y:S01]  /*aaf0*/  IADD3.X R105, PT, PT, RZ, R105, RZ, P5, P6 ;  /* 0x00000069ff697210 */ /* 0x000fe20002fec4ff */
[----:B------:R-:W-:Y:S01]  /*ab00*/  IMAD.IADD R109, R111, 0x1, R97 ;  /* 0x000000016f6d7824 */ /* 0x000fe200078e0261 */
[----:B------:R-:W-:Y:S01]  /*ab10*/  IADD3 R24, P5, P6, R21, R24, R19 ;  /* 0x0000001815187210 */ /* 0x000fe20007ebe013 */
[----:B------:R-:W-:Y:S01]  /*ab20*/  IMAD.WIDE.U32 R96, R87, R129, R94 ;  /* 0x0000008157607225 */ /* 0x000fe200078e005e */
[----:B------:R-:W-:-:S02]  /*ab30*/  IADD3 R135, PT, PT, R135, R133, R110 ;  /* 0x0000008587877210 */ /* 0x000fc40007ffe06e */
[----:B------:R-:W-:Y:S01]  /*ab40*/  IADD3 R21, P0, PT, R21, R22, RZ ;  /* 0x0000001615157210 */ /* 0x000fe20007f1e0ff */
[----:B------:R-:W-:Y:S01]  /*ab50*/  IMAD.WIDE.U32 R110, R125, R88, RZ ;  /* 0x000000587d6e7225 */ /* 0x000fe200078e00ff */
[----:B------:R-:W-:Y:S02]  /*ab60*/  IADD3.X R98, PT, PT, RZ, R98, RZ, P5, P6 ;  /* 0x00000062ff627210 */ /* 0x000fe40002fec4ff */
[----:B------:R-:W-:Y:S01]  /*ab70*/  IADD3 R104, P6, P5, R104, R96, R109 ;  /* 0x0000006068687210 */ /* 0x000fe20007dde06d */
[----:B------:R-:W-:Y:S02]  /*ab80*/  IMAD.IADD R126, R107, 0x1, R97 ;  /* 0x000000016b7e7824 */ /* 0x000fe400078e0261 */
[----:B------:R-:W-:Y:S02]  /*ab90*/  IMAD.IADD R94, R113, 0x1, R111 ;  /* 0x00000001715e7824 */ /* 0x000fe400078e026f */
[----:B------:R-:W-:Y:S01]  /*aba0*/  IMAD.X R96, RZ, RZ, R23, P0 ;  /* 0x000000ffff607224 */ /* 0x000fe200000e0617 */
[----:B------:R-:W-:Y:S01]  /*abb0*/  ISETP.GT.U32.AND P0, PT, R22, R21, PT ;  /* 0x000000151600720c */ /* 0x000fe20003f04070 */
[----:B------:R-:W-:Y:S01]  /*abc0*/  IMAD.WIDE.U32 R106, R17, R89, RZ ;  /* 0x00000059116a7225 */ /* 0x000fe200078e00ff */
[----:B------:R-:W-:-:S02]  /*abd0*/  IADD3.X R126, PT, PT, R105, R126, RZ, P6, P5 ;  /* 0x0000007e697e7210 */ /* 0x000fc400037ea4ff */
[----:B------:R-:W-:Y:S01]  /*abe0*/  IADD3 R124, P5, PT, R21, R20, RZ ;  /* 0x00000014157c7210 */ /* 0x000fe20007fbe0ff */
[----:B------:R-:W-:Y:S01]  /*abf0*/  IMAD.WIDE.U32 R94, R89, R125, R94 ;  /* 0x0000007d595e7225 */ /* 0x000fe200078e005e */
[----:B------:R-:W-:-:S03]  /*ac00*/  ISETP.GT.U32.AND.EX P0, PT, R23, R96, PT, P0 ;  /* 0x000000601700720c */ /* 0x000fc60003f04100 */
[----:B------:R-:W-:Y:S01]  /*ac10*/  IMAD.IADD R19, R127, 0x1, R107 ;  /* 0x000000017f137824 */ /* 0x000fe200078e026b */
[----:B------:R-:W-:Y:S01]  /*ac20*/  SEL R21, R22, R21, P0 ;  /* 0x0000001516157207 */ /* 0x000fe20000000000 */
[----:B------:R-:W-:Y:S01]  /*ac30*/  IMAD.X R107, R96, 0x1, R99, P5 ;  /* 0x00000001606b7824 */ /* 0x000fe200028e0663 */
[----:B------:R-:W-:Y:S01]  /*ac40*/  SEL R20, R23, R96, P0 ;  /* 0x0000006017147207 */ /* 0x000fe20000000000 */
[----:B------:R-:W-:Y:S01]  /*ac50*/  IMAD.WIDE.U32 R96, R18, R72, RZ ;  /* 0x0000004812607225 */ /* 0x000fe200078e00ff */
[----:B------:R-:W-:Y:S02]  /*ac60*/  IADD3 R24, P5, P6, R24, R94, R19 ;  /* 0x0000005e18187210 */ /* 0x000fe40007ebe013 */
[----:B------:R-:W-:Y:S01]  /*ac70*/  ISETP.GT.U32.AND P0, PT, R21, R124, PT ;  /* 0x0000007c1500720c */ /* 0x000fe20003f04070 */
[----:B------:R-:W-:Y:S02]  /*ac80*/  IMAD R19, R135, R72, RZ ;  /* 0x0000004887137224 */ /* 0x000fe400078e02ff */
[----:B------:R-:W-:Y:S01]  /*ac90*/  IMAD.IADD R109, R113, 0x1, R95 ;  /* 0x00000001716d7824 */ /* 0x000fe200078e025f */
[----:B------:R-:W-:Y:S01]  /*aca0*/  ISETP.GT.U32.AND.EX P0, PT, R20, R107, PT, P0 ;  /* 0x0000006b1400720c */ /* 0x000fe20003f04100 */
[----:B------:R-:W-:-:S02]  /*acb0*/  IMAD R19, R18, R73, R19 ;  /* 0x0000004912137224 */ /* 0x000fc400078e0213 */
[----:B------:R-:W-:Y:S01]  /*acc0*/  IMAD.WIDE.U32 R20, R115, R88, RZ ;  /* 0x0000005873147225 */ /* 0x000fe200078e00ff */
[----:B------:R-:W-:-:S03]  /*acd0*/  IADD3.X R109, PT, PT, R98, R109, RZ, P5, P6 ;  /* 0x0000006d626d7210 */ /* 0x000fc60002fec4ff */
[----:B------:R-:W-:Y:S01]  /*ace0*/  IMAD.IADD R133, R97, 0x1, R19 ;  /* 0x0000000161857824 */ /* 0x000fe200078e0213 */
[----:B------:R-:W-:Y:S01]  /*acf0*/  IADD3.X R19, PT, PT, RZ, RZ, RZ, P2, P4 ;  /* 0x000000ffff137210 */ /* 0x000fe200017e84ff */
[----:B------:R-:W-:Y:S01]  /*ad00*/  IMAD.WIDE.U32 R22, R115, R89, RZ ;  /* 0x0000005973167225 */ /* 0x000fe200078e00ff */
[----:B------:R-:W-:-:S03]  /*ad10*/  SEL R97, RZ, 0x1, !P0 ;  /* 0x00000001ff617807 */ /* 0x000fc60004000000 */
[----:B------:R-:W-:Y:S01]  /*ad20*/  IMAD.WIDE.U32 R94, R123, R88, RZ ;  /* 0x000000587b5e7225 */ /* 0x000fe200078e00ff */
[----:B------:R-:W-:-:S03]  /*ad30*/  IADD3 R97, P4, P5, R97, R104, R19 ;  /* 0x0000006861617210 */ /* 0x000fc60007d9e013 */
[----:B------:R-:W-:-:S04]  /*ad40*/  IMAD.WIDE.U32 R98, R133, R70, RZ ;  /* 0x0000004685627225 */ /* 0x000fc800078e00ff */
[----:B------:R-:W-:Y:S02]  /*ad50*/  IMAD.IADD R21, R121, 0x1, R21 ;  /* 0x0000000179157824 */ /* 0x000fe400078e0215 */
[----:B------:R-:W-:-:S03]  /*ad60*/  IMAD.WIDE.U32 R114, R17, R88, RZ ;  /* 0x0000005811727225 */ /* 0x000fc600078e00ff */
[----:B------:R-:W-:Y:S01]  /*ad70*/  IADD3 R21, P2, P6, R22, R21, R94 ;  /* 0x0000001516157210 */ /* 0x000fe20007e5e05e */
[----:B------:R-:W-:Y:S01]  /*ad80*/  IMAD.IADD R111, R127, 0x1, R115 ;  /* 0x000000017f6f7824 */ /* 0x000fe200078e0273 */
[----:B------:R-:W-:Y:S01]  /*ad90*/  IADD3.X R94, PT, PT, RZ, R126, RZ, P4, P5 ;  /* 0x0000007eff5e7210 */ /* 0x000fe200027ea4ff */
[----:B------:R-:W-:Y:S01]  /*ada0*/  IMAD.WIDE.U32 R98, P0, R96, R71, R98 ;  /* 0x0000004760627225 */ /* 0x000fe20007800062 */
[----:B------:R-:W-:Y:S02]  /*adb0*/  IADD3.X R22, PT, PT, RZ, RZ, RZ, P2, P6 ;  /* 0x000000ffff167210 */ /* 0x000fe400017ec4ff */
[----:B------:R-:W-:Y:S01]  /*adc0*/  IADD3 R111, P2, P6, R106, R111, R110 ;  /* 0x0000006f6a6f7210 */ /* 0x000fe20007e5e06e */
[----:B------:R-:W-:-:S04]  /*add0*/  IMAD.WIDE.U32 R104, R96, R70, RZ ;  /* 0x0000004660687225 */ /* 0x000fc800078e00ff */
[----:B------:R-:W-:Y:S01]  /*ade0*/  IMAD.X R19, RZ, RZ, RZ, P0 ;  /* 0x000000ffff137224 */ /* 0x000fe200000e06ff */
[----:B------:R-:W-:Y:S01]  /*adf0*/  IADD3 R110, P5, PT, R105, R98, RZ ;  /* 0x00000062696e7210 */ /* 0x000fe20007fbe0ff */
[----:B------:R-:W-:Y:S01]  /*ae00*/  IMAD.IADD R23, R121, 0x1, R23 ;  /* 0x0000000179177824 */ /* 0x000fe200078e0217 */
[----:B------:R-:W-:Y:S01]  /*ae10*/  IADD3 RZ, P4, PT, R18, R104, RZ ;  /* 0x0000006812ff7210 */ /* 0x000fe20007f9e0ff */
[----:B------:R-:W-:Y:S01]  /*ae20*/  IMAD.MOV.U32 R18, RZ, RZ, R99 ;  /* 0x000000ffff127224 */ /* 0x000fe200078e0063 */
[----:B------:R-:W-:Y:S01]  /*ae30*/  IADD3 R106, P0, PT, R131, R114, RZ ;  /* 0x00000072836a7210 */ /* 0x000fe20007f1e0ff */
[----:B------:R-:W-:Y:S01]  /*ae40*/  IMAD.WIDE.U32 R104, R133, R68, RZ ;  /* 0x0000004485687225 */ /* 0x000fe200078e00ff */
[----:B------:R-:W-:-:S03]  /*ae50*/  IADD3.X RZ, P4, PT, R135, R110, RZ, P4, !PT ;  /* 0x0000006e87ff7210 */ /* 0x000fc6000279e4ff */
[----:B------:R-:W-:-:S04]  /*ae60*/  IMAD.WIDE.U32.X R98, R133, R71, R18, P5 ;  /* 0x0000004785627225 */ /* 0x000fc800028e0412 */
[----:B------:R-:W-:Y:S01]  /*ae70*/  IMAD.X R135, R111, 0x1, R122, P0 ;  /* 0x000000016f877824 */ /* 0x000fe200000e067a */
[----:B------:R-:W-:Y:S01]  /*ae80*/  IADD3.X R98, P4, PT, RZ, R98, RZ, P4, !PT ;  /* 0x00000062ff627210 */ /* 0x000fe2000279e4ff */
[----:B------:R-:W-:Y:S01]  /*ae90*/  IMAD.WIDE.U32 R18, P5, R96, R69, R104 ;  /* 0x0000004560127225 */ /* 0x000fe200078a0068 */
[----:B------:R-:W-:-:S03]  /*aea0*/  ISETP.GE.U32.AND P0, PT, R106, R131, PT ;  /* 0x000000836a00720c */ /* 0x000fc60003f06070 */
[----:B------:R-:W-:Y:S01]  /*aeb0*/  IMAD.WIDE.U32 R104, R96, R68, RZ ;  /* 0x0000004460687225 */ /* 0x000fe200078e00ff */
[----:B------:R-:W-:-:S03]  /*aec0*/  ISETP.GE.U32.AND.EX P0, PT, R135, R122, PT, P0 ;  /* 0x0000007a8700720c */ /* 0x000fc60003f06100 */
        /* <DEDUP_REMOVED lines=8> */
[----:B------:R-:W-:-:S04]  /*af50*/  IADD3.X R129, P4, PT, R129, R112, RZ, P4, !PT ;  /* 0x0000007081817210 */ /* 0x000fc8000279e4ff */
[----:B------:R-:W-:Y:S01]  /*af60*/  IADD3.X R129, P5, PT, R129, R18, RZ, P0, !PT ;  /* 0x0000001281817210 */ /* 0x000fe200007be4ff */
[----:B------:R-:W-:Y:S01]  /*af70*/  IMAD.WIDE.U32 R18, R133, R50, RZ ;  /* 0x0000003285127225 */ /* 0x000fe200078e00ff */
[----:B------:R-:W-:Y:S02]  /*af80*/  IADD3 R111, P0, PT, R117, R124, RZ ;  /* 0x0000007c756f7210 */ /* 0x000fe40007f1e0ff */
[----:B------:R-:W-:-:S03]  /*af90*/  IADD3.X R105, P4, P5, R98, RZ, RZ, P5, P4 ;  /* 0x000000ff62697210 */ /* 0x000fc60002d884ff */
[----:B------:R-:W-:Y:S01]  /*afa0*/  IMAD.X R104, RZ, RZ, R107, P0 ;  /* 0x000000ffff687224 */ /* 0x000fe200000e066b */
[----:B------:R-:W-:Y:S01]  /*afb0*/  IADD3.X R122, PT, PT, R99, RZ, RZ, P4, P5 ;  /* 0x000000ff637a7210 */ /* 0x000fe200027ea4ff */
[----:B------:R-:W-:Y:S01]  /*afc0*/  IMAD.WIDE.U32 R98, R96, R50, RZ ;  /* 0x0000003260627225 */ /* 0x000fe200078e00ff */
[----:B------:R-:W-:Y:S02]  /*afd0*/  IADD3 R112, P4, PT, R111, R20, RZ ;  /* 0x000000146f707210 */ /* 0x000fe40007f9e0ff */
[----:B------:R-:W-:Y:S01]  /*afe0*/  ISETP.GT.U32.AND P0, PT, R124, R111, PT ;  /* 0x0000006f7c00720c */ /* 0x000fe20003f04070 */
[----:B------:R-:W-:-:S03]  /*aff0*/  IMAD.WIDE.U32 R18, P5, R96, R51, R18 ;  /* 0x0000003360127225 */ /* 0x000fc600078a0012 */
[----:B------:R-:W-:Y:S01]  /*b000*/  ISETP.GT.U32.AND.EX P0, PT, R107, R104, PT, P0 ;  /* 0x000000686b00720c */ /* 0x000fe20003f04100 */
[----:B------:R-:W-:Y:S01]  /*b010*/  IMAD.X R114, R104, 0x1, R21, P4 ;  /* 0x0000000168727824 */ /* 0x000fe200020e0615 */
[----:B------:R-:W-:Y:S01]  /*b020*/  IADD3 R105, P4, PT, R105, R106, RZ ;  /* 0x0000006a69697210 */ /* 0x000fe20007f9e0ff */
[----:B------:R-:W-:Y:S01]  /*b030*/  IMAD.X R21, RZ, RZ, RZ, P5 ;  /* 0x000000ffff157224 */ /* 0x000fe200028e06ff */
[----:B------:R-:W-:Y:S01]  /*b040*/  IADD3 R99, P5, PT, R99, R18, RZ ;  /* 0x0000001263637210 */ /* 0x000fe20007fbe0ff */
[----:B------:R-:W-:Y:S01]  /*b050*/  IMAD.MOV.U32 R20, RZ, RZ, R19 ;  /* 0x000000ffff147224 */ /* 0x000fe200078e0013 */
[----:B------:R-:W-:Y:S01]  /*b060*/  SEL R111, R124, R111, P0 ;  /* 0x0000006f7c6f7207 */ /* 0x000fe20000000000 */
[----:B------:R-:W-:Y:S01]  /*b070*/  IMAD.IADD R18, R119, 0x1, R95 ;  /* 0x0000000177127824 */ /* 0x000fe200078e025f */
[----:B------:R-:W-:Y:S01]  /*b080*/  SEL R115, R107, R104, P0 ;  /* 0x000000686b737207 */ /* 0x000fe20000000000 */
[----:B------:R-:W-:Y:S01]  /*b090*/  IMAD.WIDE.U32.X R20, R133, R51, R20, P5 ;  /* 0x0000003385147225 */ /* 0x000fe200028e0414 */
[----:B------:R-:W-:-:S02]  /*b0a0*/  IADD3 R124, P0, PT, R105, R98, RZ ;  /* 0x00000062697c7210 */ /* 0x000fc40007f1e0ff */
[----:B------:R-:W-:Y:S01]  /*b0b0*/  IADD3.X R122, P4, PT, R122, R135, RZ, P4, !PT ;  /* 0x000000877a7a7210 */ /* 0x000fe2000279e4ff */
[----:B------:R-:W-:Y:S02]  /*b0c0*/  IMAD.MOV.U32 R19, RZ, RZ, RZ ;  /* 0x000000ffff137224 */ /* 0x000fe400078e00ff */
[----:B------:R-:W-:Y:S01]  /*b0d0*/  IMAD.WIDE.U32 R106, R125, R90, RZ ;  /* 0x0000005a7d6a7225 */ /* 0x000fe200078e00ff */
[----:B------:R-:W-:Y:S02]  /*b0e0*/  IADD3.X R122, P5, PT, R122, R99, RZ, P0, !PT ;  /* 0x000000637a7a7210 */ /* 0x000fe400007be4ff */
[----:B------:R-:W-:Y:S01]  /*b0f0*/  ISETP.GT.U32.AND P0, PT, R111, R112, PT ;  /* 0x000000706f00720c */ /* 0x000fe20003f04070 */
[----:B------:R-:W-:Y:S01]  /*b100*/  IMAD.WIDE.U32 R18, R89, R123, R18 ;  /* 0x0000007b59127225 */ /* 0x000fe200078e0012 */
[----:B------:R-:W-:Y:S02]  /*b110*/  IADD3.X R128, P4, P5, R20, RZ, RZ, P5, P4 ;  /* 0x000000ff14807210 */ /* 0x000fe40002d884ff */
[----:B------:R-:W-:Y:S01]  /*b120*/  ISETP.GT.U32.AND.EX P0, PT, R115, R114, PT, P0 ;  /* 0x000000727300720c */ /* 0x000fe20003f04100 */
[----:B------:R-:W-:Y:S01]  /*b130*/  IMAD.IADD R119, R119, 0x1, R19 ;  /* 0x0000000177777824 */ /* 0x000fe200078e0213 */
[----:B------:R-:W-:Y:S01]  /*b140*/  IADD3.X R126, PT, PT, R21, RZ, RZ, P4, P5 ;  /* 0x000000ff157e7210 */ /* 0x000fe200027ea4ff */
[----:B------:R-:W-:Y:S01]  /*b150*/  IMAD.IADD R20, R113, 0x1, R107 ;  /* 0x0000000171147824 */ /* 0x000fe200078e026b */
[----:B------:R-:W-:Y:S01]  /*b160*/  IADD3 R97, P4, P5, R97, R18, R23 ;  /* 0x0000001261617210 */ /* 0x000fe20007d9e017 */
[----:B------:R-:W-:Y:S01]  /*b170*/  IMAD.MOV.U32 R21, RZ, RZ, RZ ;  /* 0x000000ffff157224 */ /* 0x000fe200078e00ff */
[----:B------:R-:W-:Y:S01]  /*b180*/  SEL R18, RZ, 0x1, !P0 ;  /* 0x00000001ff127807 */ /* 0x000fe20004000000 */
[----:B------:R-:W-:Y:S01]  /*b190*/  IMAD.WIDE.U32 R104, R17, R91, RZ ;  /* 0x0000005b11687225 */ /* 0x000fe200078e00ff */
[----:B------:R-:W-:-:S02]  /*b1a0*/  IADD3.X R94, PT, PT, R94, R119, RZ, P4, P5 ;  /* 0x000000775e5e7210 */ /* 0x000fc400027ea4ff */
[----:B------:R-:W-:Y:S01]  /*b1b0*/  IADD3 R22, P0, P4, R18, R97, R22 ;  /* 0x0000006112167210 */ /* 0x000fe20007c1e016 */
[----:B------:R-:W-:Y:S01]  /*b1c0*/  IMAD.WIDE.U32 R20, R91, R125, R20 ;  /* 0x0000007d5b147225 */ /* 0x000fe200078e0014 */
[----:B------:R-:W-:-:S03]  /*b1d0*/  IADD3.X R119, PT, PT, RZ, RZ, RZ, P3, P1 ;  /* 0x000000ffff777210 */ /* 0x000fc60001fe24ff */
[----:B------:R-:W-:Y:S02]  /*b1e0*/  IMAD.IADD R115, R127, 0x1, R105 ;  /* 0x000000017f737824 */ /* 0x000fe400078e0269 */
[----:B------:R-:W-:-:S04]  /*b1f0*/  IMAD.WIDE.U32 R18, R17, R84, RZ ;  /* 0x0000005411127225 */ /* 0x000fc800078e00ff */
[----:B------:R-:W-:Y:S01]  /*b200*/  IMAD.IADD R110, R113, 0x1, R21 ;  /* 0x00000001716e7824 */ /* 0x000fe200078e0215 */
[----:B------:R-:W-:Y:S01]  /*b210*/  IADD3.X R21, PT, PT, RZ, R94, RZ, P0, P4 ;  /* 0x0000005eff157210 */ /* 0x000fe200007e84ff */
[----:B------:R-:W-:Y:S01]  /*b220*/  IMAD R98, R129, R72, RZ ;  /* 0x0000004881627224 */ /* 0x000fe200078e02ff */
[----:B------:R-:W-:Y:S01]  /*b230*/  IADD3 R115, P0, P4, R22, R20, R115 ;  /* 0x0000001416737210 */ /* 0x000fe20007c1e073 */
[----:B------:R-:W-:-:S03]  /*b240*/  IMAD.WIDE.U32 R94, R125, R84, RZ ;  /* 0x000000547d5e7225 */ /* 0x000fc600078e00ff */
[----:B------:R-:W-:Y:S01]  /*b250*/  IADD3.X R110, PT, PT, R21, R110, RZ, P0, P4 ;  /* 0x0000006e156e7210 */ /* 0x000fe200007e84ff */
[----:B------:R-:W-:-:S04]  /*b260*/  IMAD.WIDE.U32 R22, R17, R85, RZ ;  /* 0x0000005511167225 */ /* 0x000fc800078e00ff */
[----:B------:R-:W-:Y:S02]  /*b270*/  IMAD.IADD R97, R19, 0x1, R127 ;  /* 0x0000000113617824 */ /* 0x000fe400078e027f */
[----:B------:R-:W-:-:S03]  /*b280*/  IMAD.WIDE.U32 R18, R17, R90, RZ ;  /* 0x0000005a11127225 */ /* 0x000fc600078e00ff */
[----:B------:R-:W-:Y:S01]  /*b290*/  IADD3 RZ, P0, P4, R22, R97, R94 ;  /* 0x0000006116ff7210 */ /* 0x000fe20007c1e05e */
[----:B------:R-:W-:-:S03]  /*b2a0*/  IMAD.WIDE.U32 R20, R131, R72, RZ ;  /* 0x0000004883147225 */ /* 0x000fc600078e00ff */
[----:B------:R-:W-:Y:S01]  /*b2b0*/  IADD3.X R123, PT, PT, RZ, RZ, RZ, P0, P4 ;  /* 0x000000ffff7b7210 */ /* 0x000fe200007e84ff */
[----:B------:R-:W-:Y:S01]  /*b2c0*/  IMAD R121, R131, R73, R98 ;  /* 0x0000004983797224 */ /* 0x000fe200078e0262 */
[----:B------:R-:W-:Y:S01]  /*b2d0*/  IADD3 R111, P0, PT, R112, R18, RZ ;  /* 0x00000012706f7210 */ /* 0x000fe20007f1e0ff */
[----:B------:R-:W-:-:S04]  /*b2e0*/  IMAD.WIDE.U32 R98, R133, R92, RZ ;  /* 0x0000005c85627225 */ /* 0x000fc800078e00ff */
        /* <DEDUP_REMOVED lines=19> */
[----:B------:R-:W-:Y:S01]  /*b420*/  IMAD.WIDE.U32 R98, R121, R68, RZ ;  /* 0x0000004479627225 */ /* 0x000fe200078e00ff */
[----:B------:R-:W-:-:S03]  /*b430*/  IADD3.X R21, P1, PT, R21, R22, RZ, P1, !PT ;  /* 0x0000001615157210 */ /* 0x000fc60000f3e4ff */
        /* <DEDUP_REMOVED lines=19> */
[----:B------:R-:W-:-:S03]  /*b570*/  IADD3.X R122, PT, PT, RZ, RZ, RZ, P2, P6 ;  /* 0x000000ffff7a7210 */ /* 0x000fc600017ec4ff */
[----:B------:R-:W-:Y:S01]  /*b580*/  IMAD.WIDE.U32 R96, R20, R50, RZ ;  /* 0x0000003214607225 */ /* 0x000fe200078e00ff */
[----:B------:R-:W-:-:S03]  /*b590*/  IADD3.X R95, P0, P3, R18, RZ, RZ, P0, P1 ;  /* 0x000000ff125f7210 */ /* 0x000fc600003024ff */
[----:B------:R-:W-:Y:S01]  /*b5a0*/  IMAD.WIDE.U32 R98, P1, R20, R51, R98 ;  /* 0x0000003314627225 */ /* 0x000fe20007820062 */
[----:B------:R-:W-:Y:S02]  /*b5b0*/  IADD3.X R104, PT, PT, R19, RZ, RZ, P0, P3 ;  /* 0x000000ff13687210 */ /* 0x000fe400007e64ff */
[----:B------:R-:W-:Y:S01]  /*b5c0*/  IADD3 R19, P0, PT, R95, R94, RZ ;  /* 0x0000005e5f137210 */ /* 0x000fe20007f1e0ff */
[----:B------:R-:W-:Y:S01]  /*b5d0*/  IMAD.IADD R124, R127, 0x1, R23 ;  /* 0x000000017f7c7824 */ /* 0x000fe200078e0217 */
[----:B------:R-:W-:Y:S01]  /*b5e0*/  IADD3 R128, P3, PT, R97, R98, RZ ;  /* 0x0000006261807210 */ /* 0x000fe20007f7e0ff */
[----:B------:R-:W-:Y:S01]  /*b5f0*/  IMAD.MOV.U32 R23, RZ, RZ, RZ ;  /* 0x000000ffff177224 */ /* 0x000fe200078e00ff */
[----:B------:R-:W-:Y:S01]  /*b600*/  IADD3 R126, P2, PT, R19, R96, RZ ;  /* 0x00000060137e7210 */ /* 0x000fe20007f5e0ff */
[----:B------:R-:W-:Y:S01]  /*b610*/  IMAD R98, R131, R72, RZ ;  /* 0x0000004883627224 */ /* 0x000fe200078e02ff */
[----:B------:R-:W-:Y:S01]  /*b620*/  IADD3.X R21, P0, PT, R104, R21, RZ, P0, !PT ;  /* 0x0000001568157210 */ /* 0x000fe2000071e4ff */
[----:B------:R-:W-:-:S04]  /*b630*/  IMAD.WIDE.U32 R94, R121, R92, RZ ;  /* 0x0000005c795e7225 */ /* 0x000fc800078e00ff */
[----:B------:R-:W-:-:S04]  /*b640*/  IMAD.WIDE.U32 R22, R85, R125, R22 ;  /* 0x0000007d55167225 */ /* 0x000fc800078e0016 */
[----:B------:R-:W-:-:S04]  /*b650*/  IMAD.WIDE.U32 R18, R129, R72, RZ ;  /* 0x0000004881127225 */ /* 0x000fc800078e00ff */
[----:B------:R-:W-:Y:S02]  /*b660*/  IMAD R125, R129, R73, R98 ;  /* 0x00000049817d7224 */ /* 0x000fe400078e0262 */
[----:B------:R-:W-:-:S04]  /*b670*/  IMAD.WIDE.U32 R94, P6, R20, R93, R94 ;  /* 0x0000005d145e7225 */ /* 0x000fc800078c005e */
[----:B------:R-:W-:-:S04]  /*b680*/  IMAD.WIDE.U32 R96, R20, R92, RZ ;  /* 0x0000005c14607225 */ /* 0x000fc800078e00ff */
[----:B------:R-:W-:Y:S02]  /*b690*/  IMAD.X R105, RZ, RZ, RZ, P1 ;  /* 0x000000ffff697224 */ /* 0x000fe400008e06ff */
[----:B------:R-:W-:Y:S02]  /*b6a0*/  IMAD.MOV.U32 R104, RZ, RZ, R99 ;  /* 0x000000ffff687224 */ /* 0x000fe400078e0063 */
[----:B------:R-:W-:Y:S01]  /*b6b0*/  IMAD.IADD R125, R19, 0x1, R125 ;  /* 0x00000001137d7824 */ /* 0x000fe200078e027d */
[----:B------:R-:W-:Y:S01]  /*b6c0*/  IADD3.X R19, P1, PT, R21, R128, RZ, P2, !PT ;  /* 0x0000008015137210 */ /* 0x000fe2000173e4ff */
[----:B------:R-:W-:Y:S01]  /*b6d0*/  IMAD.WIDE.U32.X R104, R121, R51, R104, P3 ;  /* 0x0000003379687225 */ /* 0x000fe200018e0468 */
[----:B------:R-:W-:-:S03]  /*b6e0*/  IADD3 R127, P2, PT, R97, R94, RZ ;  /* 0x0000005e617f7210 */ /* 0x000fc60007f5e0ff */
[----:B------:R-:W-:Y:S01]  /*b6f0*/  IMAD.WIDE.U32 R20, R125, R70, RZ ;  /* 0x000000467d147225 */ /* 0x000fe200078e00ff */
[----:B------:R-:W-:-:S03]  /*b700*/  IADD3.X R97, P0, P1, R104, RZ, RZ, P1, P0 ;  /* 0x000000ff68617210 */ /* 0x000fc600009004ff */
[----:B------:R-:W-:Y:S01]  /*b710*/  IMAD.X R99, RZ, RZ, RZ, P6 ;  /* 0x000000ffff637224 */ /* 0x000fe200030e06ff */
[----:B------:R-:W-:Y:S01]  /*b720*/  IADD3 R124, P3, P6, R123, R22, R124 ;  /* 0x000000167b7c7210 */ /* 0x000fe20007e7e07c */
        /* <DEDUP_REMOVED lines=16> */
[----:B------:R-:W-:Y:S01]  /*b830*/  IMAD.X R97, RZ, RZ, RZ, P2 ;  /* 0x000000ffff617224 */ /* 0x000fe200010e06ff */
[----:B------:R-:W-:Y:S01]  /*b840*/  IADD3 R128, P2, PT, R105, R96, RZ ;  /* 0x0000006069807210 */ /* 0x000fe20007f5e0ff */
[----:B------:R-:W-:-:S04]  /*b850*/  IMAD.WIDE.U32.X R94, R125, R71, R94, P1 ;  /* 0x000000477d5e7225 */ /* 0x000fc800008e045e */
        /* <DEDUP_REMOVED lines=17> */
[----:B------:R-:W-:Y:S01]  /*b970*/  IMAD.X R21, RZ, RZ, RZ, P6 ;  /* 0x000000ffff157224 */ /* 0x000fe200030e06ff */
[----:B------:R-:W-:Y:S01]  /*b980*/  ISETP.GE.U32.AND P1, PT, R121, R124, PT ;  /* 0x0000007c7900720c */ /* 0x000fe20003f26070 */
[----:B------:R-:W-:Y:S01]  /*b990*/  IMAD.WIDE.U32 R94, R18, R50, RZ ;  /* 0x00000032125e7225 */ /* 0x000fe200078e00ff */
[----:B------:R-:W-:Y:S02]  /*b9a0*/  IADD3.X R19, P0, P3, R96, RZ, RZ, P3, P0 ;  /* 0x000000ff60137210 */ /* 0x000fe40001b004ff */
[----:B------:R-:W-:Y:S01]  /*b9b0*/  IADD3 R108, P6, P2, R120, R108, R119 ;  /* 0x0000006c786c7210 */ /* 0x000fe20007ade077 */
[----:B------:R-:W-:Y:S01]  /*b9c0*/  IMAD R96, R113, R72, RZ ;  /* 0x0000004871607224 */ /* 0x000fe200078e02ff */
[----:B------:R-:W-:Y:S01]  /*b9d0*/  ISETP.GE.U32.AND.EX P1, PT, R105, R123, PT, P1 ;  /* 0x0000007b6900720c */ /* 0x000fe20003f26110 */
[----:B------:R-:W-:Y:S01]  /*b9e0*/  IMAD.MOV.U32 R20, RZ, RZ, R23 ;  /* 0x000000ffff147224 */ /* 0x000fe200078e0017 */
[----:B------:R-:W-:Y:S01]  /*b9f0*/  IADD3.X R104, PT, PT, R97, RZ, RZ, P0, P3 ;  /* 0x000000ff61687210 */ /* 0x000fe200007e64ff */
[----:B------:R-:W-:Y:S01]  /*ba00*/  IMAD R105, R107, R73, R96 ;  /* 0x000000496b697224 */ /* 0x000fe200078e0260 */
[----:B------:R-:W-:-:S02]  /*ba10*/  IADD3 R19, P0, PT, R19, R128, RZ ;  /* 0x0000008013137210 */ /* 0x000fc40007f1e0ff */
[----:B------:R-:W-:Y:S02]  /*ba20*/  IADD3.X R118, PT, PT, RZ, R118, RZ, P6, P2 ;  /* 0x00000076ff767210 */ /* 0x000fe400037e44ff */
[----:B------:R-:W-:Y:S02]  /*ba30*/  SEL R119, RZ, 0x1, P1 ;  /* 0x00000001ff777807 */ /* 0x000fe40000800000 */
[----:B------:R-:W-:Y:S01]  /*ba40*/  IADD3 R97, P3, PT, R95, R22, RZ ;  /* 0x000000165f617210 */ /* 0x000fe20007f7e0ff */
[----:B------:R-:W-:Y:S01]  /*ba50*/  IMAD.WIDE.U32 R22, R107, R72, RZ ;  /* 0x000000486b167225 */ /* 0x000fe200078e00ff */
[----:B------:R-:W-:Y:S02]  /*ba60*/  IADD3 R106, P6, PT, R19, R94, RZ ;  /* 0x0000005e136a7210 */ /* 0x000fe40007fde0ff */
[----:B------:R-:W-:Y:S01]  /*ba70*/  IADD3.X R104, P2, PT, R104, R127, RZ, P0, !PT ;  /* 0x0000007f68687210 */ /* 0x000fe2000075e4ff */
[----:B------:R-:W-:Y:S01]  /*ba80*/  IMAD.WIDE.U32 R94, R125, R92, RZ ;  /* 0x0000005c7d5e7225 */ /* 0x000fe200078e00ff */
[----:B------:R-:W-:-:S02]  /*ba90*/  IADD3 R119, P0, PT, R119, R108, RZ ;  /* 0x0000006c77777210 */ /* 0x000fc40007f1e0ff */
[----:B------:R-:W-:Y:S01]  /*baa0*/  IADD3.X R104, P1, PT, R104, R97, RZ, P6, !PT ;  /* 0x0000006168687210 */ /* 0x000fe2000373e4ff */
[----:B------:R-:W-:Y:S02]  /*bab0*/  IMAD.IADD R105, R23, 0x1, R105 ;  /* 0x0000000117697824 */ /* 0x000fe400078e0269 */
[----:B------:R-:W-:-:S04]  /*bac0*/  IMAD.WIDE.U32.X R20, R125, R51, R20, P3 ;  /* 0x000000337d147225 */ /* 0x000fc800018e0414 */
[----:B------:R-:W-:-:S04]  /*bad0*/  IMAD.WIDE.U32 R94, P6, R18, R93, R94 ;  /* 0x0000005d125e7225 */ /* 0x000fc800078c005e */
[----:B------:R-:W-:-:S04]  /*bae0*/  IMAD.WIDE.U32 R18, R18, R92, RZ ;  /* 0x0000005c12127225 */ /* 0x000fc800078e00ff */
[----:B------:R-:W-:Y:S01]  /*baf0*/  IMAD.X R23, RZ, RZ, R118, P0 ;  /* 0x000000ffff177224 */ /* 0x000fe200000e0676 */
[----:B------:R-:W-:Y:S01]  /*bb00*/  ISETP.GE.U32.AND P0, PT, R111, R112, PT ;  /* 0x000000706f00720c */ /* 0x000fe20003f06070 */
[----:B------:R-:W-:Y:S01]  /*bb10*/  IMAD.WIDE.U32 R96, R105, R70, RZ ;  /* 0x0000004669607225 */ /* 0x000fe200078e00ff */
[----:B------:R-:W-:Y:S02]  /*bb20*/  IADD3.X R111, P1, P2, R20, RZ, RZ, P1, P2 ;  /* 0x000000ff146f7210 */ /* 0x000fe40000a244ff */
[----:B------:R-:W-:Y:S01]  /*bb30*/  IADD3 R121, P3, PT, R19, R94, RZ ;  /* 0x0000005e13797210 */ /* 0x000fe20007f7e0ff */
[----:B------:R-:W-:Y:S01]  /*bb40*/  IMAD.X R99, RZ, RZ, RZ, P6 ;  /* 0x000000ffff637224 */ /* 0x000fe200030e06ff */
[----:B------:R-:W-:Y:S01]  /*bb50*/  IADD3 R112, P6, PT, R98, R119, RZ ;  /* 0x0000007762707210 */ /* 0x000fe20007fde0ff */
[----:B------:R-:W-:Y:S01]  /*bb60*/  IMAD.MOV.U32 R98, RZ, RZ, R95 ;  /* 0x000000ffff627224 */ /* 0x000fe200078e005f */
[----:B------:R-:W-:Y:S01]  /*bb70*/  IADD3.X R94, PT, PT, R21, RZ, RZ, P1, P2 ;  /* 0x000000ff155e7210 */ /* 0x000fe20000fe44ff */
[----:B------:R-:W-:Y:S01]  /*bb80*/  IMAD.WIDE.U32 R96, P1, R22, R71, R96 ;  /* 0x0000004716607225 */ /* 0x000fe20007820060 */
[----:B------:R-:W-:-:S02]  /*bb90*/  IADD3 R111, P2, PT, R111, R112, RZ ;  /* 0x000000706f6f7210 */ /* 0x000fc40007f5e0ff */
        /* <DEDUP_REMOVED lines=26> */
[----:B------:R-:W-:Y:S01]  /*bd40*/  IADD3.X R95, PT, PT, RZ, RZ, RZ, P4, P5 ;  /* 0x000000ffff5f7210 */ /* 0x000fe200027ea4ff */
[----:B------:R-:W-:Y:S01]  /*bd50*/  IMAD.WIDE.U32.X R18, R105, R69, R18, P6 ;  /* 0x0000004569127225 */ /* 0x000fe200030e0412 */
[----:B------:R-:W-:Y:S02]  /*bd60*/  IADD3.X R17, P3, PT, R17, R20, RZ, P3, !PT ;  /* 0x0000001411117210 */ /* 0x000fe40001f7e4ff */
[----:B------:R-:W-:Y:S01]  /*bd70*/  ISETP.GE.U32.AND P1, PT, R119, R108, PT ;  /* 0x0000006c7700720c */ /* 0x000fe20003f26070 */
[----:B------:R-:W-:Y:S01]  /*bd80*/  IMAD.WIDE.U32 R20, R105, R50, RZ ;  /* 0x0000003269147225 */ /* 0x000fe200078e00ff */
[----:B------:R-:W-:-:S02]  /*bd90*/  IADD3 R122, P4, P5, R117, R24, R122 ;  /* 0x00000018757a7210 */ /* 0x000fc40007d9e07a */
[----:B------:R-:W-:Y:S02]  /*bda0*/  IADD3.X R24, P2, P3, R18, RZ, RZ, P3, P2 ;  /* 0x000000ff12187210 */ /* 0x000fe40001b444ff */
[----:B------:R-:W-:Y:S01]  /*bdb0*/  SEL R18, RZ, 0x1, P0 ;  /* 0x00000001ff127807 */ /* 0x000fe20000000000 */
[----:B------:R-:W-:Y:S01]  /*bdc0*/  IMAD.WIDE.U32 R20, P6, R22, R51, R20 ;  /* 0x0000003316147225 */ /* 0x000fe200078c0014 */
[----:B------:R-:W-:Y:S02]  /*bdd0*/  ISETP.GE.U32.AND.EX P1, PT, R23, R118, PT, P1 ;  /* 0x000000761700720c */ /* 0x000fe40003f26110 */
[----:B------:R-:W-:Y:S02]  /*bde0*/  ISETP.GE.U32.AND P0, PT, R112, R119, PT ;  /* 0x000000777000720c */ /* 0x000fe40003f06070 */
[----:B------:R-:W-:Y:S02]  /*bdf0*/  IADD3.X R94, PT, PT, R19, RZ, RZ, P2, P3 ;  /* 0x000000ff135e7210 */ /* 0x000fe400017e64ff */
[----:B------:R-:W-:Y:S01]  /*be00*/  IADD3 R115, P3, P2, R18, R115, R95 ;  /* 0x0000007312737210 */ /* 0x000fe20007a7e05f */
[----:B------:R-:W-:Y:S01]  /*be10*/  IMAD.WIDE.U32 R18, R22, R50, RZ ;  /* 0x0000003216127225 */ /* 0x000fe200078e00ff */
[----:B------:R-:W-:-:S02]  /*be20*/  ISETP.GE.U32.AND.EX P0, PT, R120, R23, PT, P0 ;  /* 0x000000177800720c */ /* 0x000fc40003f06100 */
[----:B------:R-:W-:Y:S02]  /*be30*/  SEL R99, RZ, 0x1, P1 ;  /* 0x00000001ff637807 */ /* 0x000fe40000800000 */
[----:B------:R-:W-:Y:S02]  /*be40*/  IADD3 R23, P1, PT, R24, R111, RZ ;  /* 0x0000006f18177210 */ /* 0x000fe40007f3e0ff */
[----:B------:R-:W-:Y:S02]  /*be50*/  IADD3.X R108, PT, PT, RZ, R109, RZ, P4, P5 ;  /* 0x0000006dff6c7210 */ /* 0x000fe400027ea4ff */
[----:B------:R-:W-:Y:S01]  /*be60*/  IADD3 R109, P4, PT, R19, R20, RZ ;  /* 0x00000014136d7210 */ /* 0x000fe20007f9e0ff */
[----:B------:R-:W-:Y:S01]  /*be70*/  IMAD.X R19, RZ, RZ, RZ, P6 ;  /* 0x000000ffff137224 */ /* 0x000fe200030e06ff */
[----:B------:R-:W-:Y:S02]  /*be80*/  SEL R104, RZ, 0x1, P0 ;  /* 0x00000001ff687807 */ /* 0x000fe40000000000 */
[----:B------:R-:W-:Y:S01]  /*be90*/  IADD3.X R20, P1, PT, R94, R107, RZ, P1, !PT ;  /* 0x0000006b5e147210 */ /* 0x000fe20000f3e4ff */
[----:B------:R-:W-:Y:S01]  /*bea0*/  IMAD.WIDE.U32 R94, R105, R92, RZ ;  /* 0x0000005c695e7225 */ /* 0x000fe200078e00ff */
[----:B------:R-:W-:-:S02]  /*beb0*/  IADD3 R99, P5, PT, R99, R122, RZ ;  /* 0x0000007a63637210 */ /* 0x000fc40007fbe0ff */
[----:B------:R-:W-:Y:S01]  /*bec0*/  IADD3 R111, P0, PT, R23, R18, RZ ;  /* 0x00000012176f7210 */ /* 0x000fe20007f1e0ff */
        /* <DEDUP_REMOVED lines=71> */
.L_x_342:
[----:B------:R-:W-:-:S04]  /*c340*/  ISETP.GE.U32.AND P0, PT, R97, R70, PT ;  /* 0x000000466100720c */ /* 0x000fc80003f06070 */
[----:B------:R-:W-:-:S04]  /*c350*/  ISETP.GE.U32.AND.EX P0, PT, R17, R71, PT, P0 ;  /* 0x000000471100720c */ /* 0x000fc80003f06100 */
[----:B------:R-:W-:-:S04]  /*c360*/  SEL R19, RZ, 0x1, P0 ;  /* 0x00000001ff137807 */ /* 0x000fc80000000000 */
[----:B------:R-:W-:-:S04]  /*c370*/  IADD3 R20, P1, PT, R19, R68, RZ ;  /* 0x0000004413147210 */ /* 0x000fc80007f3e0ff */
[----:B------:R-:W-:Y:S01]  /*c380*/  ISETP.GE.U32.AND P0, PT, R111, R20, PT ;  /* 0x000000146f00720c */ /* 0x000fe20003f06070 */
[----:B------:R-:W-:Y:S01]  /*c390*/  IMAD.X R94, RZ, RZ, R69, P1 ;  /* 0x000000ffff5e7224 */ /* 0x000fe200008e0645 */
[----:B------:R-:W-:-:S04]  /*c3a0*/  IADD3 R20, P1, PT, -R20, R111, RZ ;  /* 0x0000006f14147210 */ /* 0x000fc80007f3e1ff */
[----:B------:R-:W-:-:S04]  /*c3b0*/  ISETP.GE.U32.AND.EX P0, PT, R109, R94, PT, P0 ;  /* 0x0000005e6d00720c */ /* 0x000fc80003f06100 */
[----:B------:R-:W-:-:S04]  /*c3c0*/  SEL R19, RZ, 0x1, P0 ;  /* 0x00000001ff137807 */ /* 0x000fc80000000000 */
[----:B------:R-:W-:Y:S01]  /*c3d0*/  IADD3 R22, P0, PT, R19, R50, RZ ;  /* 0x0000003213167210 */ /* 0x000fe20007f1e0ff */
[----:B------:R-:W-:-:S04]  /*c3e0*/  IMAD.X R19, R109, 0x1, ~R94, P1 ;  /* 0x000000016d137824 */ /* 0x000fc800008e0e5e */
[----:B------:R-:W-:Y:S01]  /*c3f0*/  IMAD.X R21, RZ, RZ, R51, P0 ;  /* 0x000000ffff157224 */ /* 0x000fe200000e0633 */
[----:B------:R-:W-:Y:S02]  /*c400*/  ISETP.GE.U32.AND P0, PT, R99, R22, PT ;  /* 0x000000166300720c */ /* 0x000fe40003f06070 */
[----:B------:R-:W-:Y:S02]  /*c410*/  IADD3 R22, P2, PT, -R22, R99, RZ ;  /* 0x0000006316167210 */ /* 0x000fe40007f5e1ff */
[----:B------:R-:W-:-:S03]  /*c420*/  ISETP.GE.U32.AND.EX P0, PT, R96, R21, PT, P0 ;  /* 0x000000156000720c */ /* 0x000fc60003f06100 */
[----:B------:R-:W-:Y:S01]  /*c430*/  IMAD.X R21, R96, 0x1, ~R21, P2 ;  /* 0x0000000160157824 */ /* 0x000fe200010e0e15 */
[----:B------:R-:W-:-:S04]  /*c440*/  SEL R18, RZ, 0x1, P0 ;  /* 0x00000001ff127807 */ /* 0x000fc80000000000 */
[----:B------:R-:W-:Y:S02]  /*c450*/  IADD3 R23, P3, P4, R23, -R92, -R18 ;  /* 0x8000005c17177210 */ /* 0x000fe40007c7e812 */
[----:B------:R-:W-:Y:S02]  /*c460*/  IADD3 R18, P0, PT, R97, -R70, RZ ;  /* 0x8000004661127210 */ /* 0x000fe40007f1e0ff */
[----:B------:R-:W-:-:S03]  /*c470*/  IADD3.X R24, PT, PT, R24, -0x1, ~R93, P3, P4 ;  /* 0xffffffff18187810 */ /* 0x000fc60001fe8c5d */
[----:B------:R-:W-:-:S08]  /*c480*/  IMAD.X R17, R17, 0x1, ~R71, P0 ;  /* 0x0000000111117824 */ /* 0x000fd000000e0e47 */
.L_x_343:
[----:B------:R-:W-:Y:S01]  /*c490*/  IMAD.WIDE.U32 R98, R29, R36, RZ ;  /* 0x000000241d627225 */ /* 0x000fe200078e00ff */
[----:B------:R-:W-:-:S03]  /*c4a0*/  LOP3.LUT R8, R8, 0xfffffffe, RZ, 0xc0, !PT ;  /* 0xfffffffe08087812 */ /* 0x000fc600078ec0ff */
[----:B------:R-:W-:-:S04]  /*c4b0*/  IMAD.WIDE.U32 R96, R28, R36, RZ ;  /* 0x000000241c607225 */ /* 0x000fc800078e00ff */
[----:B------:R-:W-:-:S04]  /*c4c0*/  IMAD.WIDE.U32 R92, R29, R34, RZ ;  /* 0x000000221d5c7225 */ /* 0x000fc800078e00ff */
[----:B------:R-:W-:Y:S02]  /*c4d0*/  IMAD.IADD R51, R60, 0x1, R99 ;  /* 0x000000013c337824 */ /* 0x000fe400078e0263 */
[----:B------:R-:W-:Y:S02]  /*c4e0*/  IMAD.MOV.U32 R123, RZ, RZ, RZ ;  /* 0x000000ffff7b7224 */ /* 0x000fe400078e00ff */
[----:B------:R-:W-:Y:S01]  /*c4f0*/  IMAD.WIDE.U32 R94, R31, R36, RZ ;  /* 0x000000241f5e7225 */ /* 0x000fe200078e00ff */
[----:B------:R-:W-:-:S03]  /*c500*/  IADD3 R126, P0, P2, R92, R51, R96 ;  /* 0x000000335c7e7210 */ /* 0x000fc60007a1e060 */
[----:B------:R-:W-:Y:S02]  /*c510*/  IMAD.IADD R99, R60, 0x1, R93 ;  /* 0x000000013c637824 */ /* 0x000fe400078e025d */
        /* <DEDUP_REMOVED lines=8> */
[----:B------:R-:W-:Y:S01]  /*c5a0*/  IMAD.WIDE.U32 R104, R34, R28, R104 ;  /* 0x0000001c22687225 */ /* 0x000fe200078e0068 */
[----:B------:R-:W-:-:S03]  /*c5b0*/  IADD3 R120, P1, PT, R98, R120, RZ ;  /* 0x0000007862787210 */ /* 0x000fc60007f3e0ff */
[----:B------:R-:W-:Y:S01]  /*c5c0*/  IMAD.IADD R51, R123, 0x1, R93 ;  /* 0x000000017b337824 */ /* 0x000fe200078e025d */
[----:B------:R-:W-:Y:S01]  /*c5d0*/  IADD3 R95, P4, P6, R97, R104, R99 ;  /* 0x00000068615f7210 */ /* 0x000fe20007e9e063 */
[----:B------:R-:W-:-:S04]  /*c5e0*/  IMAD.WIDE.U32 R92, R33, R36, RZ ;  /* 0x00000024215c7225 */ /* 0x000fc800078e00ff */
        /* <DEDUP_REMOVED lines=8> */
[----:B------:R-:W-:Y:S01]  /*c670*/  IMAD.WIDE.U32 R112, R32, R36, RZ ;  /* 0x0000002420707225 */ /* 0x000fe200078e00ff */
[----:B------:R-:W-:-:S03]  /*c680*/  P2R R114, PR, RZ, 0x10 ;  /* 0x00000010ff727803 */ /* 0x000fc60000000000 */
[C---:B------:R-:W-:Y:S02]  /*c690*/  IMAD.IADD R117, R75.reuse, 0x1, R93 ;  /* 0x000000014b757824 */ /* 0x040fe400078e025d */
[----:B------:R-:W-:Y:S02]  /*c6a0*/  IMAD.MOV.U32 R97, RZ, RZ, RZ ;  /* 0x000000ffff617224 */ /* 0x000fe400078e00ff */
[----:B------:R-:W-:Y:S01]  /*c6b0*/  IMAD.IADD R122, R75, 0x1, R111 ;  /* 0x000000014b7a7824 */ /* 0x000fe200078e026f */
[----:B------:R-:W-:Y:S01]  /*c6c0*/  IADD3 R117, P2, P3, R110, R117, R112 ;  /* 0x000000756e757210 */ /* 0x000fe20007b5e070 */
[----:B------:R-:W-:Y:S01]  /*c6d0*/  IMAD.WIDE.U32 R96, R34, R30, R96 ;  /* 0x0000001e22607225 */ /* 0x000fe200078e0060 */
[----:B------:R-:W-:Y:S02]  /*c6e0*/  IADD3.X R75, PT, PT, RZ, RZ, RZ, P5, P0 ;  /* 0x000000ffff4b7210 */ /* 0x000fe40002fe04ff */
[----:B------:R-:W-:Y:S01]  /*c6f0*/  ISETP.GE.U32.AND P0, PT, R120, R98, PT ;  /* 0x000000627800720c */ /* 0x000fe20003f06070 */
[----:B------:R-:W-:Y:S01]  /*c700*/  IMAD.IADD R110, R13, 0x1, R109 ;  /* 0x000000010d6e7824 */ /* 0x000fe200078e026d */
[----:B------:R-:W-:Y:S01]  /*c710*/  @P6 LOP3.LUT R8, R8, 0x1, RZ, 0xfc, !PT ;  /* 0x0000000108086812 */ /* 0x000fe200078efcff */
[----:B------:R-:W-:-:S03]  /*c720*/  IMAD.WIDE.U32 R108, R28, R37, RZ ;  /* 0x000000251c6c7225 */ /* 0x000fc600078e00ff */
[----:B------:R-:W-:Y:S01]  /*c730*/  LOP3.LUT R8, R8, 0xfffffffb, RZ, 0xc0, !PT ;  /* 0xfffffffb08087812 */ /* 0x000fe200078ec0ff */
[----:B------:R-:W-:Y:S02]  /*c740*/  IMAD.MOV.U32 R111, RZ, RZ, RZ ;  /* 0x000000ffff6f7224 */ /* 0x000fe400078e00ff */
[----:B------:R-:W-:Y:S01]  /*c750*/  IMAD.X R119, R119, 0x1, R126, P1 ;  /* 0x0000000177777824 */ /* 0x000fe200008e067e */
[----:B------:R-:W-:Y:S01]  /*c760*/  IADD3 R75, P1, P5, R75, R96, R51 ;  /* 0x000000604b4b7210 */ /* 0x000fe20007d3e033 */
[----:B------:R-:W-:Y:S02]  /*c770*/  IMAD.IADD R115, R12, 0x1, R107 ;  /* 0x000000010c737824 */ /* 0x000fe400078e026b */
[----:B------:R-:W-:Y:S01]  /*c780*/  IMAD.IADD R112, R67, 0x1, R97 ;  /* 0x0000000143707824 */ /* 0x000fe200078e0261 */
[----:B------:R-:W-:Y:S01]  /*c790*/  ISETP.GE.U32.AND.EX P0, PT, R119, R126, PT, P0 ;  /* 0x0000007e7700720c */ /* 0x000fe20003f06100 */
[----:B------:R-:W-:-:S03]  /*c7a0*/  IMAD.WIDE.U32 R106, R29, R35, RZ ;  /* 0x000000231d6a7225 */ /* 0x000fc600078e00ff */
[----:B------:R-:W-:Y:S01]  /*c7b0*/  IADD3.X R112, PT, PT, RZ, R112, RZ, P1, P5 ;  /* 0x00000070ff707210 */ /* 0x000fe20000fea4ff */
[----:B------:R-:W-:Y:S02]  /*c7c0*/  IMAD.IADD R96, R61, 0x1, R109 ;  /* 0x000000013d607824 */ /* 0x000fe400078e026d */
[----:B------:R-:W-:-:S04]  /*c7d0*/  IMAD.WIDE.U32 R110, R35, R25, R110 ;  /* 0x00000019236e7225 */ /* 0x000fc800078e006e */
[----:B------:R-:W-:Y:S01]  /*c7e0*/  IMAD.MOV.U32 R97, RZ, RZ, RZ ;  /* 0x000000ffff617224 */ /* 0x000fe200078e00ff */
[----:B------:R-:W-:Y:S01]  /*c7f0*/  IADD3 R115, P1, P5, R95, R110, R115 ;  /* 0x0000006e5f737210 */ /* 0x000fe20007d3e073 */
[----:B------:R-:W-:Y:S01]  /*c800*/  IMAD.IADD R93, R60, 0x1, R107 ;  /* 0x000000013c5d7824 */ /* 0x000fe200078e026b */
[----:B------:R-:W-:Y:S01]  /*c810*/  IADD3.X R95, PT, PT, RZ, RZ, RZ, P2, P3 ;  /* 0x000000ffff5f7210 */ /* 0x000fe200017e64ff */
[----:B------:R-:W-:-:S04]  /*c820*/  IMAD.WIDE.U32 R96, R35, R28, R96 ;  /* 0x0000001c23607225 */ /* 0x000fc800078e0060 */
[----:B------:R-:W-:Y:S01]  /*c830*/  IMAD.IADD R51, R13, 0x1, R111 ;  /* 0x000000010d337824 */ /* 0x000fe200078e026f */
[----:B------:R-:W-:Y:S01]  /*c840*/  IADD3 R93, P2, P3, R75, R96, R93 ;  /* 0x000000604b5d7210 */ /* 0x000fe20007b5e05d */
[----:B------:R-:W-:-:S03]  /*c850*/  IMAD.WIDE.U32 R98, R29, R37, RZ ;  /* 0x000000251d627225 */ /* 0x000fc600078e00ff */
[----:B------:R-:W-:Y:S01]  /*c860*/  IADD3.X R51, PT, PT, R118, R51, RZ, P1, P5 ;  /* 0x0000003376337210 */ /* 0x000fe20000fea4ff */
[----:B------:R-:W-:Y:S01]  /*c870*/  IMAD.IADD R104, R74, 0x1, R113 ;  /* 0x000000014a687824 */ /* 0x000fe200078e0271 */
[----:B------:R-:W-:Y:S01]  /*c880*/  SEL R118, RZ, 0x1, P0 ;  /* 0x00000001ff767807 */ /* 0x000fe20000000000 */
[----:B------:R-:W-:Y:S02]  /*c890*/  IMAD.MOV.U32 R105, RZ, RZ, RZ ;  /* 0x000000ffff697224 */ /* 0x000fe400078e00ff */
[----:B------:R-:W-:Y:S02]  /*c8a0*/  IMAD.IADD R125, R61, 0x1, R97 ;  /* 0x000000013d7d7824 */ /* 0x000fe400078e0261 */
[----:B------:R-:W-:Y:S01]  /*c8b0*/  IMAD.IADD R75, R60, 0x1, R99 ;  /* 0x000000013c4b7824 */ /* 0x000fe200078e0263 */
[----:B------:R-:W-:Y:S01]  /*c8c0*/  IADD3 R99, P0, PT, R118, R94, RZ ;  /* 0x0000005e76637210 */ /* 0x000fe20007f1e0ff */
[----:B------:R-:W-:Y:S01]  /*c8d0*/  IMAD.WIDE.U32 R96, R34, R32, R104 ;  /* 0x0000002022607225 */ /* 0x000fe200078e0068 */
[----:B------:R-:W-:-:S02]  /*c8e0*/  IADD3.X R125, PT, PT, R112, R125, RZ, P2, P3 ;  /* 0x0000007d707d7210 */ /* 0x000fc400017e64ff */
[----:B------:R-:W-:Y:S01]  /*c8f0*/  IADD3 R106, P1, P5, R106, R75, R108 ;  /* 0x0000004b6a6a7210 */ /* 0x000fe20007d3e06c */
[----:B------:R-:W-:Y:S01]  /*c900*/  IMAD.WIDE.U32 R104, R30, R37, RZ ;  /* 0x000000251e687225 */ /* 0x000fe200078e00ff */
[----:B------:R-:W-:Y:S02]  /*c910*/  IADD3 R122, P2, P3, R95, R96, R122 ;  /* 0x000000605f7a7210 */ /* 0x000fe40007b5e07a */
[----:B------:R-:W-:Y:S01]  /*c920*/  IADD3.X R126, PT, PT, RZ, RZ, RZ, P1, P5 ;  /* 0x000000ffff7e7210 */ /* 0x000fe20000fea4ff */
[----:B------:R-:W-:Y:S01]  /*c930*/  IMAD.IADD R107, R74, 0x1, R97 ;  /* 0x000000014a6b7824 */ /* 0x000fe200078e0261 */
[----:B------:R-:W-:Y:S01]  /*c940*/  ISETP.GT.U32.AND P5, PT, R94, R99, PT ;  /* 0x000000635e00720c */ /* 0x000fe20003fa4070 */
[----:B------:R-:W-:Y:S02]  /*c950*/  IMAD.IADD R96, R67, 0x1, R105 ;  /* 0x0000000143607824 */ /* 0x000fe400078e0269 */
[----:B------:R-:W-:Y:S02]  /*c960*/  IMAD.MOV.U32 R97, RZ, RZ, RZ ;  /* 0x000000ffff617224 */ /* 0x000fe400078e00ff */
[----:B------:R-:W-:-:S04]  /*c970*/  IMAD.WIDE.U32 R108, R31, R35, RZ ;  /* 0x000000231f6c7225 */ /* 0x000fc800078e00ff */
[----:B------:R-:W-:Y:S01]  /*c980*/  IMAD.X R105, RZ, RZ, R124, P0 ;  /* 0x000000ffff697224 */ /* 0x000fe200000e067c */
[----:B------:R-:W-:Y:S01]  /*c990*/  IADD3 R121, P0, PT, R99, R98, RZ ;  /* 0x0000006263797210 */ /* 0x000fe20007f1e0ff */
[----:B------:R-:W-:-:S03]  /*c9a0*/  IMAD.WIDE.U32 R96, R35, R30, R96 ;  /* 0x0000001e23607225 */ /* 0x000fc600078e0060 */
[----:B------:R-:W-:Y:S01]  /*c9b0*/  ISETP.GT.U32.AND.EX P5, PT, R124, R105, PT, P5 ;  /* 0x000000697c00720c */ /* 0x000fe20003fa4150 */
[----:B------:R-:W-:Y:S02]  /*c9c0*/  IMAD.IADD R95, R123, 0x1, R109 ;  /* 0x000000017b5f7824 */ /* 0x000fe400078e026d */
[----:B------:R-:W-:-:S04]  /*c9d0*/  IMAD.WIDE.U32 R74, R27, R36, RZ ;  /* 0x000000241b4a7225 */ /* 0x000fc800078e00ff */
        /* <DEDUP_REMOVED lines=9> */
[----:B------:R-:W-:-:S02]  /*ca70*/  ISETP.GT.U32.AND P2, PT, R96, R121, PT ;  /* 0x000000796000720c */ /* 0x000fc40003f44070 */
[----:B------:R-:W-:Y:S01]  /*ca80*/  IADD3.X R124, PT, PT, R124, R97, RZ, P0, P1 ;  /* 0x000000617c7c7210 */ /* 0x000fe200007e24ff */
[----:B------:R-:W-:Y:S01]  /*ca90*/  IMAD.WIDE.U32 R112, R31, R37, RZ ;  /* 0x000000251f707225 */ /* 0x000fe200078e00ff */
[----:B------:R-:W-:Y:S02]  /*caa0*/  IADD3 R129, P3, P4, R94, R129, R98 ;  /* 0x000000815e817210 */ /* 0x000fe40007c7e062 */
[----:B------:R-:W-:Y:S01]  /*cab0*/  ISETP.GT.U32.AND.EX P0, PT, R106, R67, PT, P2 ;  /* 0x000000436a00720c */ /* 0x000fe20003f04120 */
[----:B------:R-:W-:-:S04]  /*cac0*/  IMAD.WIDE.U32 R110, R25, R40, RZ ;  /* 0x00000028196e7225 */ /* 0x000fc800078e00ff */
[-C--:B------:R-:W-:Y:S02]  /*cad0*/  IMAD R75, R129, R72.reuse, RZ ;  /* 0x00000048814b7224 */ /* 0x080fe400078e02ff */
[----:B------:R-:W-:Y:S02]  /*cae0*/  IMAD.IADD R123, R123, 0x1, R113 ;  /* 0x000000017b7b7824 */ /* 0x000fe400078e0271 */
[----:B------:R-:W-:Y:S02]  /*caf0*/  IMAD.WIDE.U32 R96, R74, R72, RZ ;  /* 0x000000484a607225 */ /* 0x000fe400078e00ff */
[----:B------:R-:W-:Y:S02]  /*cb00*/  @P3 LOP3.LUT R8, R8, 0x4, RZ, 0xfc, !PT ;  /* 0x0000000408083812 */ /* 0x000fe400078efcff */
[----:B------:R-:W-:Y:S02]  /*cb10*/  IMAD R75, R74, R73, R75 ;  /* 0x000000494a4b7224 */ /* 0x000fe400078e024b */
[----:B------:R-:W-:Y:S01]  /*cb20*/  IMAD.IADD R106, R13, 0x1, R111 ;  /* 0x000000010d6a7824 */ /* 0x000fe200078e026f */
[----:B------:R-:W-:Y:S01]  /*cb30*/  IADD3 R111, P1, P2, R108, R123, R104 ;  /* 0x0000007b6c6f7210 */ /* 0x000fe20007a3e068 */
[----:B------:R-:W-:Y:S01]  /*cb40*/  IMAD.WIDE.U32 R108, R27, R38, RZ ;  /* 0x000000261b6c7225 */ /* 0x000fe200078e00ff */
[----:B------:R-:W-:-:S02]  /*cb50*/  SEL R123, RZ, 0x1, !P0 ;  /* 0x00000001ff7b7807 */ /* 0x000fc40004000000 */
[----:B------:R-:W-:Y:S01]  /*cb60*/  IADD3.X R127, PT, PT, RZ, RZ, RZ, P1, P2 ;  /* 0x000000ffff7f7210 */ /* 0x000fe20000fe44ff */
[----:B------:R-:W-:Y:S01]  /*cb70*/  IMAD.MOV.U32 R107, RZ, RZ, RZ ;  /* 0x000000ffff6b7224 */ /* 0x000fe200078e00ff */
        /* <DEDUP_REMOVED lines=15> */
[----:B------:R-:W-:Y:S02]  /*cc70*/  IADD3 R107, P2, PT, R123, R92, RZ ;  /* 0x0000005c7b6b7210 */ /* 0x000fe40007f5e0ff */
[----:B------:R-:W-:Y:S01]  /*cc80*/  IADD3.X RZ, P0, PT, R129, R106, RZ, P0, !PT ;  /* 0x0000006a81ff7210 */ /* 0x000fe2000071e4ff */
[----:B------:R-:W-:Y:S01]  /*cc90*/  IMAD.WIDE.U32.X R104, R113, R71, R74, P1 ;  /* 0x0000004771687225 */ /* 0x000fe200008e044a */
[----:B------:R-:W-:-:S03]  /*cca0*/  ISETP.GT.U32.AND P1, PT, R92, R107, PT ;  /* 0x0000006b5c00720c */ /* 0x000fc60003f24070 */
[----:B------:R-:W-:Y:S01]  /*ccb0*/  IMAD.X R128, RZ, RZ, R117, P2 ;  /* 0x000000ffff807224 */ /* 0x000fe200010e0675 */
[----:B------:R-:W-:Y:S01]  /*ccc0*/  IADD3 R126, P2, PT, R107, R112, RZ ;  /* 0x000000706b7e7210 */ /* 0x000fe20007f5e0ff */
[----:B------:R-:W-:Y:S01]  /*ccd0*/  IMAD.WIDE.U32 R74, R113, R68, RZ ;  /* 0x00000044714a7225 */ /* 0x000fe200078e00ff */
[----:B------:R-:W-:-:S03]  /*cce0*/  IADD3.X R97, P0, PT, RZ, R104, RZ, P0, !PT ;  /* 0x00000068ff617210 */ /* 0x000fc6000071e4ff */
[----:B------:R-:W-:Y:S02]  /*ccf0*/  IMAD.X R125, R128, 0x1, R111, P2 ;  /* 0x00000001807d7824 */ /* 0x000fe400010e066f */
[----:B------:R-:W-:Y:S01]  /*cd00*/  IMAD.X R106, RZ, RZ, R105, P0 ;  /* 0x000000ffff6a7224 */ /* 0x000fe200000e0669 */
[----:B------:R-:W-:Y:S01]  /*cd10*/  ISETP.GT.U32.AND.EX P0, PT, R117, R128, PT, P1 ;  /* 0x000000807500720c */ /* 0x000fe20003f04110 */
        /* <DEDUP_REMOVED lines=14> */
[----:B------:R-:W-:Y:S01]  /*ce00*/  IMAD.WIDE.U32 R106, R28, R40, RZ ;  /* 0x000000281c6a7225 */ /* 0x000fe200078e00ff */
[----:B------:R-:W-:Y:S02]  /*ce10*/  ISETP.GT.U32.AND.EX P2, PT, R112, R125, PT, P2 ;  /* 0x0000007d7000720c */ /* 0x000fe40003f44120 */
[----:B------:R-:W-:Y:S01]  /*ce20*/  IADD3.X R109, P0, P1, R74, RZ, RZ, P0, P1 ;  /* 0x000000ff4a6d7210 */ /* 0x000fe200001024ff */
[----:B------:R-:W-:Y:S01]  /*ce30*/  IMAD.IADD R92, R61, 0x1, R107 ;  /* 0x000000013d5c7824 */ /* 0x000fe200078e026b */
        /* <DEDUP_REMOVED lines=14> */
[----:B------:R-:W-:Y:S02]  /*cf20*/  IMAD.IADD R61, R12, 0x1, R93 ;  /* 0x000000010c3d7824 */ /* 0x000fe400078e025d */
[----:B------:R-:W-:Y:S01]  /*cf30*/  IMAD.WIDE.U32 R106, R25, R41, RZ ;  /* 0x00000029196a7225 */ /* 0x000fe200078e00ff */
[----:B------:R-:W-:-:S02]  /*cf40*/  IADD3.X R75, PT, PT, RZ, RZ, RZ, P0, P1 ;  /* 0x000000ffff4b7210 */ /* 0x000fc400007e24ff */
[----:B------:R-:W-:Y:S02]  /*cf50*/  IADD3 R122, P3, P1, R108, R61, R110 ;  /* 0x0000003d6c7a7210 */ /* 0x000fe4000797e06e */
        /* <DEDUP_REMOVED lines=14> */
[----:B------:R-:W-:Y:S01]  /*d040*/  SEL R125, R125, R92, P0 ;  /* 0x0000005c7d7d7207 */ /* 0x000fe20000000000 */
[----:B------:R-:W-:Y:S01]  /*d050*/  IMAD.WIDE.U32 R92, R96, R50, RZ ;  /* 0x00000032605c7225 */ /* 0x000fe200078e00ff */
[----:B------:R-:W-:-:S04]  /*d060*/  ISETP.GT.U32.AND P0, PT, R126, R119, PT ;  /* 0x000000777e00720c */ /* 0x000fc80003f04070 */
[----:B------:R-:W-:-:S04]  /*d070*/  ISETP.GT.U32.AND.EX P0, PT, R125, R112, PT, P0 ;  /* 0x000000707d00720c */ /* 0x000fc80003f04100 */
[----:B------:R-:W-:-:S04]  /*d080*/  SEL R61, RZ, 0x1, !P0 ;  /* 0x00000001ff3d7807 */ /* 0x000fc80004000000 */
[----:B------:R-:W-:Y:S01]  /*d090*/  IADD3 R120, P0, P2, R61, R120, R75 ;  /* 0x000000783d787210 */ /* 0x000fe20007a1e04b */
[----:B------:R-:W-:-:S03]  /*d0a0*/  IMAD.MOV.U32 R61, RZ, RZ, RZ ;  /* 0x000000ffff3d7224 */ /* 0x000fc600078e00ff */
[----:B------:R-:W-:Y:S01]  /*d0b0*/  IADD3.X R74, PT, PT, RZ, R60, RZ, P0, P2 ;  /* 0x0000003cff4a7210 */ /* 0x000fe200007e44ff */
[----:B------:R-:W-:-:S04]  /*d0c0*/  IMAD.IADD R60, R13, 0x1, R107 ;  /* 0x000000010d3c7824 */ /* 0x000fc800078e026b */
[----:B------:R-:W-:-:S04]  /*d0d0*/  IMAD.WIDE.U32 R60, R39, R25, R60 ;  /* 0x00000019273c7225 */ /* 0x000fc800078e003c */
[----:B------:R-:W-:Y:S01]  /*d0e0*/  IMAD.IADD R107, R13, 0x1, R61 ;  /* 0x000000010d6b7824 */ /* 0x000fe200078e023d */
        /* <DEDUP_REMOVED lines=41> */
[----:B------:R-:W-:Y:S01]  /*d380*/  IMAD.IADD R111, R12, 0x1, R111 ;  /* 0x000000010c6f7824 */ /* 0x000fe200078e026f */
        /* <DEDUP_REMOVED lines=11> */
[----:B------:R-:W-:-:S04]  /*d440*/  IMAD.WIDE.U32 R92, R123, R72, RZ ;  /* 0x000000487b5c7225 */ /* 0x000fc800078e00ff */
[----:B------:R-:W-:Y:S01]  /*d450*/  IMAD.WIDE.U32.X R96, R113, R75, R96, P0 ;  /* 0x0000004b71607225 */ /* 0x000fe200000e0460 */
[----:B------:R-:W-:-:S03]  /*d460*/  IADD3 R111, P0, P2, R104, R111, R106 ;  /* 0x0000006f686f7210 */ /* 0x000fc60007a1e06a */
[----:B------:R-:W-:Y:S02]  /*d470*/  IMAD.IADD R104, R13, 0x1, R99 ;  /* 0x000000010d687824 */ /* 0x000fe400078e0263 */
[----:B------:R-:W-:Y:S01]  /*d480*/  IMAD.X R111, R111, 0x1, R112, P5 ;  /* 0x000000016f6f7824 */ /* 0x000fe200028e0670 */
[----:B------:R-:W-:Y:S01]  /*d490*/  IADD3 R105, P5, PT, R105, R110, RZ ;  /* 0x0000006e69697210 */ /* 0x000fe20007fbe0ff */
[----:B------:R-:W-:-:S03]  /*d4a0*/  IMAD.IADD R99, R12, 0x1, R95 ;  /* 0x000000010c637824 */ /* 0x000fc600078e025f */
[----:B------:R-:W-:Y:S02]  /*d4b0*/  IADD3.X R126, P5, PT, R126, R111, RZ, P5, !PT ;  /* 0x0000006f7e7e7210 */ /* 0x000fe40002fbe4ff */
[----:B------:R-:W-:Y:S01]  /*d4c0*/  IADD3 R127, P6, PT, R105, R108, RZ ;  /* 0x0000006c697f7210 */ /* 0x000fe20007fde0ff */
[----:B------:R-:W-:-:S03]  /*d4d0*/  IMAD.MOV.U32 R105, RZ, RZ, RZ ;  /* 0x000000ffff697224 */ /* 0x000fc600078e00ff */
[----:B------:R-:W-:Y:S01]  /*d4e0*/  IADD3.X R129, P6, PT, R126, R129, RZ, P6, !PT ;  /* 0x000000817e817210 */ /* 0x000fe200037de4ff */
[----:B------:R-:W-:-:S03]  /*d4f0*/  IMAD.WIDE.U32 R104, R34, R25, R104 ;  /* 0x0000001922687225 */ /* 0x000fc600078e0068 */
[----:B------:R-:W-:Y:S01]  /*d500*/  IADD3.X R126, P5, P6, R96, RZ, RZ, P6, P5 ;  /* 0x000000ff607e7210 */ /* 0x000fe200036aa4ff */
[----:B------:R-:W-:Y:S02]  /*d510*/  IMAD R96, R121, R72, RZ ;  /* 0x0000004879607224 */ /* 0x000fe400078e02ff */
[----:B------:R-:W-:Y:S01]  /*d520*/  IMAD.IADD R106, R13, 0x1, R105 ;  /* 0x000000010d6a7824 */ /* 0x000fe200078e0269 */
[----:B------:R-:W-:Y:S01]  /*d530*/  IADD3.X R125, PT, PT, R97, RZ, RZ, P5, P6 ;  /* 0x000000ff617d7210 */ /* 0x000fe20002fec4ff */
[----:B------:R-:W-:Y:S01]  /*d540*/  IMAD R131, R123, R73, R96 ;  /* 0x000000497b837224 */ /* 0x000fe200078e0260 */
[C---:B------:R-:W-:Y:S01]  /*d550*/  LOP3.LUT P5, RZ, R8.reuse, 0x4, RZ, 0xc0, !PT ;  /* 0x0000000408ff7812 */ /* 0x040fe200078ac0ff */
[----:B------:R-:W-:Y:S01]  /*d560*/  IMAD.WIDE.U32 R96, R61, R50, RZ ;  /* 0x000000323d607225 */ /* 0x000fe200078e00ff */
[----:B------:R-:W-:Y:S02]  /*d570*/  LOP3.LUT P6, RZ, R8, 0x1, RZ, 0xc0, !PT ;  /* 0x0000000108ff7812 */ /* 0x000fe400078cc0ff */
[----:B------:R-:W-:Y:S01]  /*d580*/  IADD3.X R109, PT, PT, RZ, RZ, RZ, P5, P4 ;  /* 0x000000ffff6d7210 */ /* 0x000fe20002fe84ff */
[----:B------:R-:W-:Y:S01]  /*d590*/  IMAD.IADD R93, R93, 0x1, R131 ;  /* 0x000000015d5d7824 */ /* 0x000fe200078e0283 */
[----:B------:R-:W-:-:S03]  /*d5a0*/  ISETP.NE.AND P4, PT, R114, RZ, PT ;  /* 0x000000ff7200720c */ /* 0x000fc60003f85270 */
[----:B------:R-:W-:Y:S01]  /*d5b0*/  IMAD.WIDE.U32 R12, R93, R70, RZ ;  /* 0x000000465d0c7225 */ /* 0x000fe200078e00ff */
[----:B------:R-:W-:Y:S02]  /*d5c0*/  IADD3.X R113, PT, PT, RZ, RZ, RZ, P6, P4 ;  /* 0x000000ffff717210 */ /* 0x000fe400037e84ff */
[----:B------:R-:W-:Y:S01]  /*d5d0*/  IADD3 R99, P4, P5, R109, R104, R99 ;  /* 0x000000686d637210 */ /* 0x000fe20007d9e063 */
[----:B------:R-:W-:-:S03]  /*d5e0*/  IMAD.WIDE.U32 R96, P6, R60, R67, R96 ;  /* 0x000000433c607225 */ /* 0x000fc600078c0060 */
[----:B------:R-:W-:Y:S01]  /*d5f0*/  IADD3.X R106, PT, PT, RZ, R106, RZ, P4, P5 ;  /* 0x0000006aff6a7210 */ /* 0x000fe200027ea4ff */
[----:B------:R-:W-:Y:S01]  /*d600*/  IMAD.WIDE.U32 R108, R60, R50, RZ ;  /* 0x000000323c6c7225 */ /* 0x000fe200078e00ff */
[----:B------:R-:W-:-:S03]  /*d610*/  IADD3 R95, P4, PT, R124, R127, RZ ;  /* 0x0000007f7c5f7210 */ /* 0x000fc60007f9e0ff */
[----:B------:R-:W-:Y:S01]  /*d620*/  IMAD.X R105, RZ, RZ, RZ, P6 ;  /* 0x000000ffff697224 */ /* 0x000fe200030e06ff */
[----:B------:R-:W-:Y:S01]  /*d630*/  IADD3 R131, P5, PT, R109, R96, RZ ;  /* 0x000000606d837210 */ /* 0x000fe20007fbe0ff */
[----:B------:R-:W-:Y:S01]  /*d640*/  IMAD.MOV.U32 R104, RZ, RZ, R97 ;  /* 0x000000ffff687224 */ /* 0x000fe200078e0061 */
[----:B------:R-:W-:Y:S01]  /*d650*/  IADD3.X R122, P4, PT, R122, R129, RZ, P4, !PT ;  /* 0x000000817a7a7210 */ /* 0x000fe2000279e4ff */
[----:B------:R-:W-:-:S04]  /*d660*/  IMAD.WIDE.U32 R12, P6, R92, R71, R12 ;  /* 0x000000475c0c7225 */ /* 0x000fc800078c000c */
        /* <DEDUP_REMOVED lines=13> */
[----:B------:R-:W-:Y:S02]  /*d740*/  IADD3.X RZ, P6, PT, R121, R124, RZ, P6, !PT ;  /* 0x0000007c79ff7210 */ /* 0x000fe400037de4ff */
[----:B------:R-:W-:Y:S01]  /*d750*/  IADD3 R126, P4, PT, R126, R99, RZ ;  /* 0x000000637e7e7210 */ /* 0x000fe20007f9e0ff */
[----:B------:R-:W-:Y:S01]  /*d760*/  IMAD.WIDE.U32 R96, R93, R68, RZ ;  /* 0x000000445d607225 */ /* 0x000fe200078e00ff */
[----:B------:R-:W-:-:S03]  /*d770*/  IADD3.X R123, P6, PT, RZ, R108, RZ, P6, !PT ;  /* 0x0000006cff7b7210 */ /* 0x000fc600037de4ff */
[----:B------:R-:W-:Y:S02]  /*d780*/  IMAD.X R105, RZ, RZ, RZ, P5 ;  /* 0x000000ffff697224 */ /* 0x000fe400028e06ff */
[----:B------:R-:W-:Y:S02]  /*d790*/  IMAD.X R121, RZ, RZ, R109, P6 ;  /* 0x000000ffff797224 */ /* 0x000fe400030e066d */
[----:B------:R-:W-:-:S04]  /*d7a0*/  IMAD.WIDE.U32 R108, R60, R74, RZ ;  /* 0x0000004a3c6c7225 */ /* 0x000fc800078e00ff */
[----:B------:R-:W-:Y:S01]  /*d7b0*/  IMAD.X R124, R125, 0x1, R106, P4 ;  /* 0x000000017d7c7824 */ /* 0x000fe200020e066a */
[----:B------:R-:W-:Y:S01]  /*d7c0*/  IADD3 R125, P4, PT, R95, R126, RZ ;  /* 0x0000007e5f7d7210 */ /* 0x000fe20007f9e0ff */
[----:B------:R-:W-:Y:S01]  /*d7d0*/  IMAD.MOV.U32 R104, RZ, RZ, R13 ;  /* 0x000000ffff687224 */ /* 0x000fe200078e000d */
[----:B------:R-:W-:Y:S01]  /*d7e0*/  IADD3 R60, P5, PT, R109, R12, RZ ;  /* 0x0000000c6d3c7210 */ /* 0x000fe20007fbe0ff */
[C---:B------:R-:W-:Y:S01]  /*d7f0*/  IMAD.WIDE.U32 R12, R92.reuse, R68, RZ ;  /* 0x000000445c0c7225 */ /* 0x040fe200078e00ff */
[----:B------:R-:W-:Y:S02]  /*d800*/  IADD3.X R95, PT, PT, RZ, RZ, RZ, P3, P1 ;  /* 0x000000ffff5f7210 */ /* 0x000fe40001fe24ff */
[----:B------:R-:W-:Y:S01]  /*d810*/  IADD3 R109, P1, PT, R125, R108, RZ ;  /* 0x0000006c7d6d7210 */ /* 0x000fe20007f3e0ff */
[----:B------:R-:W-:Y:S01]  /*d820*/  IMAD.WIDE.U32 R96, P3, R92, R69, R96 ;  /* 0x000000455c607225 */ /* 0x000fe20007860060 */
[----:B------:R-:W-:-:S03]  /*d830*/  IADD3.X R129, P4, PT, R129, R124, RZ, P4, !PT ;  /* 0x0000007c81817210 */ /* 0x000fc6000279e4ff */
[----:B------:R-:W-:Y:S01]  /*d840*/  IMAD.WIDE.U32.X R104, R61, R75, R104, P5 ;  /* 0x0000004b3d687225 */ /* 0x000fe200028e0468 */
[----:B------:R-:W-:Y:S02]  /*d850*/  IADD3 R123, P5, PT, R123, R114, RZ ;  /* 0x000000727b7b7210 */ /* 0x000fe40007fbe0ff */
[----:B------:R-:W-:Y:S01]  /*d860*/  IADD3.X R129, P1, PT, R129, R60, RZ, P1, !PT ;  /* 0x0000003c81817210 */ /* 0x000fe20000f3e4ff */
        /* <DEDUP_REMOVED lines=8> */
[----:B------:R-:W-:-:S02]  /*d8f0*/  IADD3.X R121, P3, PT, R121, R96, RZ, P3, !PT ;  /* 0x0000006079797210 */ /* 0x000fc40001f7e4ff */
[----:B------:R-:W-:Y:S01]  /*d900*/  IADD3.X R127, PT, PT, R105, RZ, RZ, P4, P1 ;  /* 0x000000ff697f7210 */ /* 0x000fe200027e24ff */
[----:B------:R-:W-:Y:S01]  /*d910*/  IMAD.WIDE.U32 R12, P6, R92, R67, R12 ;  /* 0x000000435c0c7225 */ /* 0x000fe200078c000c */
[----:B------:R-:W-:Y:S02]  /*d920*/  IADD3.X R60, P3, P5, R60, RZ, RZ, P3, P5 ;  /* 0x000000ff3c3c7210 */ /* 0x000fe40001d6a4ff */
[----:B------:R-:W-:Y:S01]  /*d930*/  IADD3 R113, P4, P1, R118, R115, R113 ;  /* 0x0000007376717210 */ /* 0x000fe2000799e071 */
[----:B------:R-:W-:Y:S01]  /*d940*/  IMAD.X R97, RZ, RZ, RZ, P6 ;  /* 0x000000ffff617224 */ /* 0x000fe200030e06ff */
[----:B------:R-:W-:Y:S01]  /*d950*/  ISETP.GE.U32.AND P6, PT, R126, R99, PT ;  /* 0x000000637e00720c */ /* 0x000fe20003fc6070 */
[----:B------:R-:W-:Y:S01]  /*d960*/  IMAD.WIDE.U32 R104, R92, R50, RZ ;  /* 0x000000325c687225 */ /* 0x000fe200078e00ff */
[----:B------:R-:W-:Y:S02]  /*d970*/  IADD3.X R122, PT, PT, R61, RZ, RZ, P3, P5 ;  /* 0x000000ff3d7a7210 */ /* 0x000fe40001fea4ff */
[----:B------:R-:W-:Y:S01]  /*d980*/  IADD3 R61, P3, PT, R60, R109, RZ ;  /* 0x0000006d3c3d7210 */ /* 0x000fe20007f7e0ff */
[----:B------:R-:W-:Y:S01]  /*d990*/  IMAD.MOV.U32 R96, RZ, RZ, R13 ;  /* 0x000000ffff607224 */ /* 0x000fe200078e000d */
        /* <DEDUP_REMOVED lines=10> */
[----:B------:R-:W-:Y:S01]  /*da40*/  IMAD.WIDE.U32 R60, R93, R74, RZ ;  /* 0x0000004a5d3c7225 */ /* 0x000fe200078e00ff */
[----:B------:R-:W-:-:S03]  /*da50*/  IADD3.X R122, P4, PT, R122, R105, RZ, P4, !PT ;  /* 0x000000697a7a7210 */ /* 0x000fc6000279e4ff */
[----:B------:R-:W-:Y:S02]  /*da60*/  IMAD.IADD R51, R13, 0x1, R51 ;  /* 0x000000010d337824 */ /* 0x000fe400078e0233 */
[----:B------:R-:W-:Y:S01]  /*da70*/  IMAD.WIDE.U32.X R96, R93, R67, R96, P1 ;  /* 0x000000435d607225 */ /* 0x000fe200008e0460 */
[----:B------:R-:W-:-:S03]  /*da80*/  ISETP.GE.U32.AND P1, PT, R110, R119, PT ;  /* 0x000000776e00720c */ /* 0x000fc60003f26070 */
[----:B------:R-:W-:Y:S01]  /*da90*/  IMAD.WIDE.U32 R60, P5, R92, R75, R60 ;  /* 0x0000004b5c3c7225 */ /* 0x000fe200078a003c */
[----:B------:R-:W-:Y:S02]  /*daa0*/  IADD3.X R13, P3, P4, R96, RZ, RZ, P4, P3 ;  /* 0x000000ff600d7210 */ /* 0x000fe400024664ff */
[----:B------:R-:W-:Y:S01]  /*dab0*/  ISETP.GE.U32.AND.EX P1, PT, R111, R112, PT, P1 ;  /* 0x000000706f00720c */ /* 0x000fe20003f26110 */
[----:B------:R-:W-:-:S04]  /*dac0*/  IMAD.WIDE.U32 R104, R92, R74, RZ ;  /* 0x0000004a5c687225 */ /* 0x000fc800078e00ff */
[----:B------:R-:W-:-:S04]  /*dad0*/  IMAD.WIDE.U32 R108, R51, R70, RZ ;  /* 0x00000046336c7225 */ /* 0x000fc800078e00ff */
[----:B------:R-:W-:Y:S01]  /*dae0*/  IMAD.X R118, RZ, RZ, R99, P6 ;  /* 0x000000ffff767224 */ /* 0x000fe200030e0663 */
[----:B------:R-:W-:Y:S01]  /*daf0*/  IADD3 R125, P6, PT, R125, R106, RZ ;  /* 0x0000006a7d7d7210 */ /* 0x000fe20007fde0ff */
        /* <DEDUP_REMOVED lines=34> */
[----:B------:R-:W-:Y:S01]  /*dd20*/  IADD3.X R96, PT, PT, RZ, RZ, RZ, P0, P2 ;  /* 0x000000ffff607210 */ /* 0x000fe200007e44ff */
[----:B------:R-:W-:Y:S01]  /*dd30*/  IMAD.WIDE.U32 R60, R51, R50, RZ ;  /* 0x00000032333c7225 */ /* 0x000fe200078e00ff */
[----:B------:R-:W-:-:S02]  /*dd40*/  IADD3 R108, P2, P0, R117, R94, R95 ;  /* 0x0000005e756c7210 */ /* 0x000fc4000785e05f */
[----:B------:R-:W-:Y:S02]  /*dd50*/  SEL R95, RZ, 0x1, P1 ;  /* 0x00000001ff5f7807 */ /* 0x000fe40000800000 */
        /* <DEDUP_REMOVED lines=9> */
[----:B------:R-:W-:Y:S02]  /*ddf0*/  IADD3 R120, P4, P3, R95, R120, R96 ;  /* 0x000000785f787210 */ /* 0x000fe40007b9e060 */
        /* <DEDUP_REMOVED lines=30> */
[----:B------:R-:W-:Y:S02]  /*dfe0*/  IADD3 R92, P2, PT, R13, R12, RZ ;  /* 0x0000000c0d5c7210 */ /* 0x000fe40007f5e0ff */
        /* <DEDUP_REMOVED lines=45> */
.L_x_344:
        /* <DEDUP_REMOVED lines=21> */
.L_x_345:
[----:B------:R-:W-:Y:S02]  /*e410*/  IMAD.MOV.U32 R123, RZ, RZ, RZ ;  /* 0x000000ffff7b7224 */ /* 0x000fe400078e00ff */
[----:B------:R-:W-:-:S04]  /*e420*/  IMAD.WIDE.U32 R12, R119, R56, RZ ;  /* 0x00000038770c7225 */ /* 0x000fc800078e00ff */
[----:B------:R-:W-:Y:S02]  /*e430*/  IMAD.MOV.U32 R125, RZ, RZ, RZ ;  /* 0x000000ffff7d7224 */ /* 0x000fe400078e00ff */
[----:B------:R-:W-:-:S04]  /*e440*/  IMAD.WIDE.U32 R98, R133, R56, RZ ;  /* 0x0000003885627225 */ /* 0x000fc800078e00ff */
[----:B------:R-:W-:-:S04]  /*e450*/  IMAD.WIDE.U32 R128, R119, R54, RZ ;  /* 0x0000003677807225 */ /* 0x000fc800078e00ff */
[----:B------:R-:W-:-:S04]  /*e460*/  IMAD.WIDE.U32 R104, R51, R56, RZ ;  /* 0x0000003833687225 */ /* 0x000fc800078e00ff */
[----:B------:R-:W-:Y:S01]  /*e470*/  IMAD.IADD R135, R13, 0x1, R123 ;  /* 0x000000010d877824 */ /* 0x000fe200078e027b */
[----:B------:R-:W-:Y:S01]  /*e480*/  IADD3 R128, P3, PT, R104, R128, RZ ;  /* 0x0000008068807210 */ /* 0x000fe20007f7e0ff */
        /* <DEDUP_REMOVED lines=24> */
[----:B------:R-:W-:Y:S01]  /*e610*/  IMAD.MOV.U32 R137, RZ, RZ, RZ ;  /* 0x000000ffff897224 */ /* 0x000fe200078e00ff */
[----:B------:R-:W-:Y:S01]  /*e620*/  IADD3 R13, P4, P5, R92, R13, R96 ;  /* 0x0000000d5c0d7210 */ /* 0x000fe20007d9e060 */
[----:B------:R-:W-:-:S04]  /*e630*/  IMAD.WIDE.U32 R60, R57, R117, R60 ;  /* 0x00000075393c7225 */ /* 0x000fc800078e003c */
        /* <DEDUP_REMOVED lines=8> */
[----:B------:R-:W-:Y:S02]  /*e6c0*/  IMAD.IADD R139, R139, 0x1, R93 ;  /* 0x000000018b8b7824 */ /* 0x000fe400078e025d */
[----:B------:R-:W-:-:S04]  /*e6d0*/  IMAD.WIDE.U32 R92, R51, R54, RZ ;  /* 0x00000036335c7225 */ /* 0x000fc800078e00ff */
[----:B------:R-:W-:Y:S02]  /*e6e0*/  IMAD.IADD R60, R127, 0x1, R113 ;  /* 0x000000017f3c7824 */ /* 0x000fe400078e0271 */
[----:B------:R-:W-:Y:S02]  /*e6f0*/  IMAD.MOV.U32 R61, RZ, RZ, RZ ;  /* 0x000000ffff3d7224 */ /* 0x000fe400078e00ff */
[----:B------:R-:W-:-:S04]  /*e700*/  IMAD.WIDE.U32 R110, R117, R54, RZ ;  /* 0x00000036756e7225 */ /* 0x000fc800078e00ff */
[----:B------:R-:W-:-:S04]  /*e710*/  IMAD.WIDE.U32 R108, R51, R55, RZ ;  /* 0x00000037336c7225 */ /* 0x000fc800078e00ff */
[----:B------:R-:W-:Y:S02]  /*e720*/  IMAD.IADD R93, R118, 0x1, R93 ;  /* 0x00000001765d7824 */ /* 0x000fe400078e025d */
[----:B------:R-:W-:Y:S01]  /*e730*/  IMAD.IADD R95, R123, 0x1, R97 ;  /* 0x000000017b5f7824 */ /* 0x000fe200078e0261 */
[----:B------:R-:W-:Y:S01]  /*e740*/  IADD3.X R97, PT, PT, RZ, RZ, RZ, P4, P5 ;  /* 0x000000ffff617210 */ /* 0x000fe200027ea4ff */
[----:B------:R-:W-:Y:S01]  /*e750*/  IMAD.WIDE.U32 R60, R55, R121, R60 ;  /* 0x00000079373c7225 */ /* 0x000fe200078e003c */
[----:B------:R-:W-:-:S03]  /*e760*/  IADD3 R108, P1, P6, R108, R93, R110 ;  /* 0x0000005d6c6c7210 */ /* 0x000fc60007e3e06e */
[----:B------:R-:W-:Y:S01]  /*e770*/  IMAD.X R126, R126, 0x1, R129, P3 ;  /* 0x000000017e7e7824 */ /* 0x000fe200018e0681 */
[----:B------:R-:W-:Y:S01]  /*e780*/  ISETP.GE.U32.AND P3, PT, R128, R104, PT ;  /* 0x000000688000720c */ /* 0x000fe20003f66070 */
[----:B------:R-:W-:Y:S01]  /*e790*/  IMAD.MOV.U32 R107, RZ, RZ, RZ ;  /* 0x000000ffff6b7224 */ /* 0x000fe200078e00ff */
[----:B------:R-:W-:Y:S01]  /*e7a0*/  IADD3 R122, P4, P5, R122, R60, R95 ;  /* 0x0000003c7a7a7210 */ /* 0x000fe20007d9e05f */
[----:B------:R-:W-:Y:S01]  /*e7b0*/  IMAD.IADD R93, R127, 0x1, R61 ;  /* 0x000000017f5d7824 */ /* 0x000fe200078e023d */
[----:B------:R-:W-:Y:S01]  /*e7c0*/  ISETP.GE.U32.AND.EX P3, PT, R126, R129, PT, P3 ;  /* 0x000000817e00720c */ /* 0x000fe20003f66130 */
[----:B------:R-:W-:Y:S01]  /*e7d0*/  IMAD.WIDE.U32 R60, R131, R54, RZ ;  /* 0x00000036833c7225 */ /* 0x000fe200078e00ff */
[----:B------:R-:W-:Y:S02]  /*e7e0*/  IADD3.X R110, PT, PT, RZ, RZ, RZ, P1, P6 ;  /* 0x000000ffff6e7210 */ /* 0x000fe40000fec4ff */
[----:B------:R-:W-:Y:S01]  /*e7f0*/  SEL R129, RZ, 0x1, P3 ;  /* 0x00000001ff817807 */ /* 0x000fe20001800000 */
[----:B------:R-:W-:-:S04]  /*e800*/  IMAD.WIDE.U32 R106, R57, R131, R106 ;  /* 0x00000083396a7225 */ /* 0x000fc800078e006a */
[----:B------:R-:W-:Y:S02]  /*e810*/  IMAD.MOV.U32 R95, RZ, RZ, RZ ;  /* 0x000000ffff5f7224 */ /* 0x000fe400078e00ff */
[C---:B------:R-:W-:Y:S01]  /*e820*/  IMAD.IADD R104, R115.reuse, 0x1, R61 ;  /* 0x0000000173687824 */ /* 0x040fe200078e023d */
[----:B------:R-:W-:Y:S01]  /*e830*/  IADD3.X R61, PT, PT, R132, R93, RZ, P4, P5 ;  /* 0x0000005d843d7210 */ /* 0x000fe200027ea4ff */
[----:B------:R-:W-:Y:S01]  /*e840*/  IMAD.IADD R113, R115, 0x1, R107 ;  /* 0x0000000173717824 */ /* 0x000fe200078e026b */
[----:B------:R-:W-:Y:S01]  /*e850*/  IADD3 R130, P4, P5, R130, R106, R105 ;  /* 0x0000006a82827210 */ /* 0x000fe20007d9e069 */
[----:B------:R-:W-:Y:S01]  /*e860*/  IMAD.WIDE.U32 R94, R57, R124, R94 ;  /* 0x0000007c395e7225 */ /* 0x000fe200078e005e */
[----:B------:R-:W-:Y:S02]  /*e870*/  IADD3 R107, P3, PT, R129, R98, RZ ;  /* 0x00000062816b7210 */ /* 0x000fe40007f7e0ff */
[----:B------:R-:W-:Y:S01]  /*e880*/  IADD3.X R113, PT, PT, RZ, R113, RZ, P4, P5 ;  /* 0x00000071ff717210 */ /* 0x000fe200027ea4ff */
[----:B------:R-:W-:Y:S01]  /*e890*/  IMAD.MOV.U32 R105, RZ, RZ, RZ ;  /* 0x000000ffff697224 */ /* 0x000fe200078e00ff */
[----:B------:R-:W-:Y:S01]  /*e8a0*/  IADD3 R139, P4, P5, R97, R94, R139 ;  /* 0x0000005e618b7210 */ /* 0x000fe20007d9e08b */
[----:B------:R-:W-:-:S02]  /*e8b0*/  IMAD.IADD R96, R120, 0x1, R111 ;  /* 0x0000000178607824 */ /* 0x000fc400078e026f */
[----:B------:R-:W-:Y:S01]  /*e8c0*/  IMAD.WIDE.U32 R104, R55, R131, R104 ;  /* 0x0000008337687225 */ /* 0x000fe200078e0068 */
[----:B------:R-:W-:-:S03]  /*e8d0*/  IADD3 R131, P1, PT, R107, R92, RZ ;  /* 0x0000005c6b837210 */ /* 0x000fc60007f3e0ff */
[----:B------:R-:W-:Y:S02]  /*e8e0*/  IMAD.IADD R111, R137, 0x1, R95 ;  /* 0x00000001896f7824 */ /* 0x000fe400078e025f */
[----:B------:R-:W-:-:S03]  /*e8f0*/  IMAD.WIDE.U32 R92, R121, R56, RZ ;  /* 0x00000038795c7225 */ /* 0x000fc600078e00ff */
[----:B------:R-:W-:Y:S01]  /*e900*/  IADD3.X R111, PT, PT, RZ, R111, RZ, P4, P5 ;  /* 0x0000006fff6f7210 */ /* 0x000fe200027ea4ff */
[----:B------:R-:W-:-:S04]  /*e910*/  IMAD.WIDE.U32 R94, R119, R57, RZ ;  /* 0x00000039775e7225 */ /* 0x000fc800078e00ff */
[----:B------:R-:W-:Y:S01]  /*e920*/  IMAD.IADD R99, R118, 0x1, R109 ;  /* 0x0000000176637824 */ /* 0x000fe200078e026d */
[----:B------:R-:W-:Y:S01]  /*e930*/  IADD3 R135, P5, P4, R94, R135, R92 ;  /* 0x000000875e877210 */ /* 0x000fe20007cbe05c */
[----:B------:R-:W-:Y:S01]  /*e940*/  IMAD.X R109, RZ, RZ, R114, P3 ;  /* 0x000000ffff6d7224 */ /* 0x000fe200018e0672 */
[----:B------:R-:W-:Y:S01]  /*e950*/  ISETP.GT.U32.AND P3, PT, R98, R107, PT ;  /* 0x0000006b6200720c */ /* 0x000fe20003f64070 */
[----:B------:R-:W-:Y:S01]  /*e960*/  IMAD.MOV.U32 R97, RZ, RZ, RZ ;  /* 0x000000ffff617224 */ /* 0x000fe200078e00ff */
[----:B------:R-:W-:Y:S01]  /*e970*/  P2R R94, PR, RZ, 0x20 ;  /* 0x00000020ff5e7803 */ /* 0x000fe20000000000 */
[----:B------:R-:W-:Y:S01]  /*e980*/  IMAD.X R92, R109, 0x1, R108, P1 ;  /* 0x000000016d5c7824 */ /* 0x000fe200008e066c */
[----:B------:R-:W-:Y:S01]  /*e990*/  ISETP.GT.U32.AND.EX P1, PT, R114, R109, PT, P3 ;  /* 0x0000006d7200720c */ /* 0x000fe20003f24130 */
[----:B------:R-:W-:-:S04]  /*e9a0*/  IMAD.WIDE.U32 R96, R55, R117, R96 ;  /* 0x0000007537607225 */ /* 0x000fc800078e0060 */
[----:B------:R-:W-:Y:S01]  /*e9b0*/  IMAD R137, R119, R56, RZ ;  /* 0x0000003877897224 */ /* 0x000fe200078e02ff */
[----:B------:R-:W-:Y:S01]  /*e9c0*/  SEL R56, R98, R107, P1 ;  /* 0x0000006b62387207 */ /* 0x000fe20000800000 */
[----:B------:R-:W-:Y:S01]  /*e9d0*/  IMAD R108, R135, R72, RZ ;  /* 0x00000048876c7224 */ /* 0x000fe200078e02ff */
[----:B------:R-:W-:Y:S01]  /*e9e0*/  IADD3 R130, P3, P5, R130, R96, R99 ;  /* 0x0000006082827210 */ /* 0x000fe20007d7e063 */
[----:B------:R-:W-:Y:S01]  /*e9f0*/  IMAD.IADD R106, R120, 0x1, R97 ;  /* 0x00000001786a7824 */ /* 0x000fe200078e0261 */
[----:B------:R-:W-:Y:S01]  /*ea00*/  SEL R107, R114, R109, P1 ;  /* 0x0000006d726b7207 */ /* 0x000fe20000800000 */
[----:B------:R-:W-:Y:S01]  /*ea10*/  IMAD.WIDE.U32 R96, R133, R55, RZ ;  /* 0x0000003785607225 */ /* 0x000fe200078e00ff */
[----:B------:R-:W-:Y:S02]  /*ea20*/  ISETP.GT.U32.AND P1, PT, R56, R131, PT ;  /* 0x000000833800720c */ /* 0x000fe40003f24070 */
        /* <DEDUP_REMOVED lines=39> */
[----:B------:R-:W-:Y:S01]  /*eca0*/  IADD3 R110, P1, PT, R55, R106, RZ ;  /* 0x0000006a376e7210 */ /* 0x000fe20007f3e0ff */
[----:B------:R-:W-:Y:S01]  /*ecb0*/  IMAD.WIDE.U32 R106, R119, R52, RZ ;  /* 0x00000034776a7225 */ /* 0x000fe200078e00ff */
[----:B------:R-:W-:-:S03]  /*ecc0*/  IADD3.X R126, P3, PT, R115, R126, RZ, P3, !PT ;  /* 0x0000007e737e7210 */ /* 0x000fc60001f7e4ff */
[----:B------:R-:W-:Y:S01]  /*ecd0*/  IMAD.WIDE.U32.X R112, R97, R69, R112, P5 ;  /* 0x0000004561707225 */ /* 0x000fe200028e0470 */
[----:B------:R-:W-:Y:S02]  /*ece0*/  IADD3.X R111, P1, PT, R126, R105, RZ, P1, !PT ;  /* 0x000000697e6f7210 */ /* 0x000fe40000f3e4ff */
[----:B------:R-:W-:Y:S01]  /*ecf0*/  IADD3 R114, P5, PT, R131, R106, RZ ;  /* 0x0000006a83727210 */ /* 0x000fe20007fbe0ff */
        /* <DEDUP_REMOVED lines=64> */
[----:B------:R-:W-:-:S03]  /*f100*/  IMAD R53, R111, R72, RZ ;  /* 0x000000486f357224 */ /* 0x000fc600078e02ff */
[----:B------:R-:W-:Y:S01]  /*f110*/  SEL R13, RZ, 0x1, !P5 ;  /* 0x00000001ff0d7807 */ /* 0x000fe20006800000 */
[----:B------:R-:W-:Y:S02]  /*f120*/  IMAD R115, R110, R73, R53 ;  /* 0x000000496e737224 */ /* 0x000fe400078e0235 */
[----:B------:R-:W-:Y:S01]  /*f130*/  IMAD.IADD R53, R123, 0x1, R105 ;  /* 0x000000017b357824 */ /* 0x000fe200078e0269 */
[----:B------:R-:W-:Y:S01]  /*f140*/  IADD3 R56, P5, P6, R13, R56, R54 ;  /* 0x000000380d387210 */ /* 0x000fe20007ebe036 */
[----:B------:R-:W-:-:S03]  /*f150*/  IMAD.WIDE.U32 R54, R121, R58, RZ ;  /* 0x0000003a79367225 */ /* 0x000fc600078e00ff */
[----:B------:R-:W-:Y:S01]  /*f160*/  IADD3.X R99, PT, PT, RZ, R99, RZ, P5, P6 ;  /* 0x00000063ff637210 */ /* 0x000fe20002fec4ff */
[----:B------:R-:W-:Y:S02]  /*f170*/  IMAD.IADD R12, R127, 0x1, R55 ;  /* 0x000000017f0c7824 */ /* 0x000fe400078e0237 */
[----:B------:R-:W-:Y:S02]  /*f180*/  IMAD.MOV.U32 R13, RZ, RZ, RZ ;  /* 0x000000ffff0d7224 */ /* 0x000fe400078e00ff */
        /* <DEDUP_REMOVED lines=8> */
[----:B------:R-:W-:Y:S01]  /*f210*/  ISETP.NE.AND P6, PT, R94, RZ, PT ;  /* 0x000000ff5e00720c */ /* 0x000fe20003fc5270 */
[----:B------:R-:W-:Y:S01]  /*f220*/  IMAD.WIDE.U32 R58, R97, R74, RZ ;  /* 0x0000004a613a7225 */ /* 0x000fe200078e00ff */
[----:B------:R-:W-:Y:S02]  /*f230*/  IADD3.X R94, PT, PT, RZ, RZ, RZ, P2, P0 ;  /* 0x000000ffff5e7210 */ /* 0x000fe400017e04ff */
[----:B------:R-:W-:Y:S02]  /*f240*/  IADD3.X R117, PT, PT, RZ, RZ, RZ, P6, P4 ;  /* 0x000000ffff757210 */ /* 0x000fe400037e84ff */
[----:B------:R-:W-:Y:S01]  /*f250*/  IADD3 R13, P5, P4, R52, R53, R54 ;  /* 0x00000035340d7210 */ /* 0x000fe20007cbe036 */
[----:B------:R-:W-:Y:S01]  /*f260*/  IMAD.WIDE.U32 R52, R115, R70, RZ ;  /* 0x0000004673347225 */ /* 0x000fe200078e00ff */
[----:B------:R-:W-:-:S03]  /*f270*/  IADD3 R114, P0, PT, R109, R104, RZ ;  /* 0x000000686d727210 */ /* 0x000fc60007f1e0ff */
[----:B------:R-:W-:-:S04]  /*f280*/  IMAD.WIDE.U32 R58, P2, R98, R75, R58 ;  /* 0x0000004b623a7225 */ /* 0x000fc8000784003a */
[----:B------:R-:W-:-:S04]  /*f290*/  IMAD.WIDE.U32 R98, R98, R74, RZ ;  /* 0x0000004a62627225 */ /* 0x000fc800078e00ff */
        /* <DEDUP_REMOVED lines=21> */
[----:B------:R-:W-:Y:S01]  /*f3f0*/  IMAD.MOV.U32 R93, RZ, RZ, RZ ;  /* 0x000000ffff5d7224 */ /* 0x000fe200078e00ff */
        /* <DEDUP_REMOVED lines=16> */
[----:B------:R-:W-:-:S03]  /*f500*/  IADD3.X R108, PT, PT, R59, RZ, RZ, P0, P6 ;  /* 0x000000ff3b6c7210 */ /* 0x000fc600007ec4ff */
[----:B------:R-:W-:Y:S01]  /*f510*/  IMAD.WIDE.U32 R56, R57, R121, R92 ;  /* 0x0000007939387225 */ /* 0x000fe200078e005c */
[----:B------:R-:W-:Y:S02]  /*f520*/  IADD3 R93, P0, PT, R58, R107, RZ ;  /* 0x0000006b3a5d7210 */ /* 0x000fe40007f1e0ff */
[----:B------:R-:W-:Y:S01]  /*f530*/  IADD3 R105, P3, PT, R55, R52, RZ ;  /* 0x0000003437697210 */ /* 0x000fe20007f7e0ff */
[----:B------:R-:W-:Y:S01]  /*f540*/  IMAD.WIDE.U32 R58, R115, R74, RZ ;  /* 0x0000004a733a7225 */ /* 0x000fe200078e00ff */
[----:B------:R-:W-:Y:S02]  /*f550*/  IADD3 R106, P1, PT, R93, R54, RZ ;  /* 0x000000365d6a7210 */ /* 0x000fe40007f3e0ff */
[----:B------:R-:W-:Y:S01]  /*f560*/  IADD3.X R108, P0, PT, R108, R13, RZ, P0, !PT ;  /* 0x0000000d6c6c7210 */ /* 0x000fe2000071e4ff */
        /* <DEDUP_REMOVED lines=56> */
[----:B------:R-:W-:Y:S01]  /*f8f0*/  IMAD.MOV.U32 R52, RZ, RZ, R57 ;  /* 0x000000ffff347224 */ /* 0x000fe200078e0039 */
[----:B------:R-:W-:-:S02]  /*f900*/  IADD3.X R117, PT, PT, R13, RZ, RZ, P0, P3 ;  /* 0x000000ff0d757210 */ /* 0x000fc400007e64ff */
[----:B------:R-:W-:Y:S02]  /*f910*/  IADD3 R13, P0, PT, R12, R55, RZ ;  /* 0x000000370c0d7210 */ /* 0x000fe40007f1e0ff */
[----:B------:R-:W-:Y:S02]  /*f920*/  ISETP.GE.U32.AND.EX P1, PT, R97, R112, PT, P1 ;  /* 0x000000706100720c */ /* 0x000fe40003f26110 */
[----:B------:R-:W-:Y:S02]  /*f930*/  IADD3.X R97, PT, PT, RZ, R61, RZ, P6, P2 ;  /* 0x0000003dff617210 */ /* 0x000fe400037e44ff */
[----:B------:R-:W-:Y:S01]  /*f940*/  IADD3 R106, P6, PT, R13, R58, RZ ;  /* 0x0000003a0d6a7210 */ /* 0x000fe20007fde0ff */
[----:B------:R-:W-:Y:S01]  /*f950*/  IMAD R58, R111, R72, RZ ;  /* 0x000000486f3a7224 */ /* 0x000fe200078e02ff */
        /* <DEDUP_REMOVED lines=57> */
[----:B------:R-:W-:Y:S02]  /*fcf0*/  IADD3 R99, P5, P4, R51, R130, R95 ;  /* 0x0000008233637210 */ /* 0x000fe40007cbe05f */
[----:B------:R-:W-:Y:S02]  /*fd00*/  ISETP.GE.U32.AND P0, PT, R108, R115, PT ;  /* 0x000000736c00720c */ /* 0x000fe40003f06070 */
[----:B------:R-:W-:-:S02]  /*fd10*/  IADD3.X R51, PT, PT, R55, RZ, RZ, P1, P2 ;  /* 0x000000ff37337210 */ /* 0x000fc40000fe44ff */
[----:B------:R-:W-:Y:S01]  /*fd20*/  IADD3 R113, P6, P2, R54, R113, R56 ;  /* 0x0000007136717210 */ /* 0x000fe20007ade038 */
[C---:B------:R-:W-:Y:S01]  /*fd30*/  IMAD.WIDE.U32 R54, R12.reuse, R50, RZ ;  /* 0x000000320c367225 */ /* 0x040fe200078e00ff */
        /* <DEDUP_REMOVED lines=80> */
.L_x_346:
        /* <DEDUP_REMOVED lines=21> */
.L_x_347:
[----:B------:R-:W-:Y:S01]  /*10390*/  ISETP.GE.U32.AND P0, PT, R62, R103, PT ;  /* 0x000000673e00720c */ /* 0x000fe20003f06070 */
[----:B------:R-:W0:Y:S01]  /*103a0*/  LDCU.128 UR8, c[0x3][0x100] ;  /* 0x00c02000ff0877ac */ /* 0x000e220008000c00 */
[----:B------:R-:W-:Y:S02]  /*103b0*/  ISETP.GE.U32.AND P1, PT, R61, R18, PT ;  /* 0x000000123d00720c */ /* 0x000fe40003f26070 */
[----:B------:R-:W-:Y:S01]  /*103c0*/  ISETP.GE.U32.AND.EX P0, PT, R65, R10, PT, P0 ;  /* 0x0000000a4100720c */ /* 0x000fe20003f06100 */
[----:B------:R-:W1:Y:S01]  /*103d0*/  LDCU.128 UR12, c[0x3][0xf0] ;  /* 0x00c01e00ff0c77ac */ /* 0x000e620008000c00 */
[----:B------:R-:W-:Y:S02]  /*103e0*/  ISETP.GE.U32.AND.EX P1, PT, R92, R17, PT, P1 ;  /* 0x000000115c00720c */ /* 0x000fe40003f26110 */
[----:B------:R-:W-:Y:S02]  /*103f0*/  SEL R12, RZ, 0x1, P0 ;  /* 0x00000001ff0c7807 */ /* 0x000fe40000000000 */
[----:B------:R-:W-:-:S02]  /*10400*/  SEL R13, RZ, 0x1, P1 ;  /* 0x00000001ff0d7807 */ /* 0x000fc40000800000 */
[----:B------:R-:W-:Y:S02]  /*10410*/  IADD3 R51, P2, PT, R101, R12, RZ ;  /* 0x0000000c65337210 */ /* 0x000fe40007f5e0ff */
[----:B------:R-:W-:Y:S02]  /*10420*/  IADD3 R52, P3, PT, R20, R13, RZ ;  /* 0x0000000d14347210 */ /* 0x000fe40007f7e0ff */
[CC--:B------:R-:W-:Y:S01]  /*10430*/  ISETP.GE.U32.AND P0, PT, R116.reuse, R51.reuse, PT ;  /* 0x000000337400720c */ /* 0x0c0fe20003f06070 */
[----:B------:R-:W-:Y:S01]  /*10440*/  IMAD.X R55, RZ, RZ, R102, P2 ;  /* 0x000000ffff377224 */ /* 0x000fe200010e0666 */
[----:B------:R-:W-:Y:S01]  /*10450*/  ISETP.GE.U32.AND P1, PT, R93, R52, PT ;  /* 0x000000345d00720c */ /* 0x000fe20003f26070 */
[----:B------:R-:W-:Y:S01]  /*10460*/  IMAD.X R53, RZ, RZ, R19, P3 ;  /* 0x000000ffff357224 */ /* 0x000fe200018e0613 */
[----:B------:R-:W-:Y:S02]  /*10470*/  IADD3 R51, P2, PT, R116, -R51, RZ ;  /* 0x8000003374337210 */ /* 0x000fe40007f5e0ff */
[----:B------:R-:W-:-:S02]  /*10480*/  ISETP.GE.U32.AND.EX P0, PT, R66, R55, PT, P0 ;  /* 0x000000374200720c */ /* 0x000fc40003f06100 */
[----:B------:R-:W-:Y:S01]  /*10490*/  ISETP.GE.U32.AND.EX P1, PT, R60, R53, PT, P1 ;  /* 0x000000353c00720c */ /* 0x000fe20003f26110 */
[----:B------:R-:W-:Y:S01]  /*104a0*/  IMAD.X R54, R66, 0x1, ~R55, P2 ;  /* 0x0000000142367824 */ /* 0x000fe200010e0e37 */
[----:B------:R-:W-:Y:S02]  /*104b0*/  SEL R12, RZ, 0x1, P0 ;  /* 0x00000001ff0c7807 */ /* 0x000fe40000000000 */
[----:B------:R-:W-:Y:S02]  /*104c0*/  SEL R13, RZ, 0x1, P1 ;  /* 0x00000001ff0d7807 */ /* 0x000fe40000800000 */
[----:B------:R-:W-:Y:S02]  /*104d0*/  IADD3 R12, P3, PT, R15, R12, RZ ;  /* 0x0000000c0f0c7210 */ /* 0x000fe40007f7e0ff */
[----:B------:R-:W-:Y:S02]  /*104e0*/  IADD3 R56, P4, PT, R22, R13, RZ ;  /* 0x0000000d16387210 */ /* 0x000fe40007f9e0ff */
[----:B------:R-:W-:Y:S01]  /*104f0*/  ISETP.GE.U32.AND P0, PT, R63, R12, PT ;  /* 0x0000000c3f00720c */ /* 0x000fe20003f06070 */
[----:B------:R-:W-:Y:S01]  /*10500*/  IMAD.X R13, RZ, RZ, R100, P3 ;  /* 0x000000ffff0d7224 */ /* 0x000fe200018e0664 */
[----:B------:R-:W-:Y:S01]  /*10510*/  IADD3 R52, P3, PT, R93, -R52, RZ ;  /* 0x800000345d347210 */ /* 0x000fe20007f7e0ff */
[----:B------:R-:W-:Y:S01]  /*10520*/  IMAD.X R57, RZ, RZ, R21, P4 ;  /* 0x000000ffff397224 */ /* 0x000fe200020e0615 */
[----:B------:R-:W-:-:S02]  /*10530*/  IADD3 R55, P2, PT, R63, -R12, RZ ;  /* 0x8000000c3f377210 */ /* 0x000fc40007f5e0ff */
[----:B------:R-:W-:Y:S01]  /*10540*/  ISETP.GE.U32.AND.EX P0, PT, R14, R13, PT, P0 ;  /* 0x0000000d0e00720c */ /* 0x000fe20003f06100 */
[----:B------:R-:W-:Y:S01]  /*10550*/  IMAD.X R53, R60, 0x1, ~R53, P3 ;  /* 0x000000013c357824 */ /* 0x000fe200018e0e35 */
[----:B------:R-:W-:Y:S01]  /*10560*/  ISETP.GE.U32.AND P1, PT, R95, R56, PT ;  /* 0x000000385f00720c */ /* 0x000fe20003f26070 */
[----:B------:R-:W-:Y:S01]  /*10570*/  IMAD.X R58, R14, 0x1, ~R13, P2 ;  /* 0x000000010e3a7824 */ /* 0x000fe200010e0e0d */
[----:B------:R-:W-:Y:S02]  /*10580*/  SEL R12, RZ, 0x1, P0 ;  /* 0x00000001ff0c7807 */ /* 0x000fe40000000000 */
[----:B------:R-:W-:Y:S02]  /*10590*/  ISETP.GE.U32.AND.EX P1, PT, R94, R57, PT, P1 ;  /* 0x000000395e00720c */ /* 0x000fe40003f26110 */
[----:B------:R-:W-:Y:S02]  /*105a0*/  IADD3 R12, P3, PT, R9, R12, RZ ;  /* 0x0000000c090c7210 */ /* 0x000fe40007f7e0ff */
[----:B------:R-:W-:-:S02]  /*105b0*/  SEL R60, RZ, 0x1, P1 ;  /* 0x00000001ff3c7807 */ /* 0x000fc40000800000 */
[----:B------:R-:W-:Y:S01]  /*105c0*/  ISETP.GE.U32.AND P1, PT, R11, R12, PT ;  /* 0x0000000c0b00720c */ /* 0x000fe20003f26070 */
[----:B------:R-:W-:Y:S01]  /*105d0*/  IMAD.X R13, RZ, RZ, R16, P3 ;  /* 0x000000ffff0d7224 */ /* 0x000fe200018e0610 */
[----:B------:R-:W-:Y:S02]  /*105e0*/  IADD3 R56, P4, PT, R95, -R56, RZ ;  /* 0x800000385f387210 */ /* 0x000fe40007f9e0ff */
[----:B------:R-:W-:Y:S02]  /*105f0*/  IADD3 R60, P5, PT, R23, R60, RZ ;  /* 0x0000003c173c7210 */ /* 0x000fe40007fbe0ff */
[----:B------:R-:W-:Y:S01]  /*10600*/  ISETP.GE.U32.AND.EX P1, PT, R64, R13, PT, P1 ;  /* 0x0000000d4000720c */ /* 0x000fe20003f26110 */
[----:B------:R-:W-:Y:S01]  /*10610*/  IMAD.X R57, R94, 0x1, ~R57, P4 ;  /* 0x000000015e397824 */ /* 0x000fe200020e0e39 */
[----:B------:R-:W-:Y:S01]  /*10620*/  ISETP.GE.U32.AND P0, PT, R97, R60, PT ;  /* 0x0000003c6100720c */ /* 0x000fe20003f06070 */
[----:B------:R-:W-:Y:S01]  /*10630*/  IMAD.X R63, RZ, RZ, R24, P5 ;  /* 0x000000ffff3f7224 */ /* 0x000fe200028e0618 */
[----:B------:R-:W-:-:S02]  /*10640*/  IADD3 R59, P2, PT, R11, -R12, RZ ;  /* 0x8000000c0b3b7210 */ /* 0x000fc40007f5e0ff */
[----:B------:R-:W-:Y:S02]  /*10650*/  IADD3 R60, P5, PT, R97, -R60, RZ ;  /* 0x8000003c613c7210 */ /* 0x000fe40007fbe0ff */
[----:B------:R-:W-:Y:S01]  /*10660*/  IADD3 R61, P4, PT, -R18, R61, RZ ;  /* 0x0000003d123d7210 */ /* 0x000fe20007f9e1ff */
[----:B------:R-:W-:Y:S01]  /*10670*/  IMAD.X R64, R64, 0x1, ~R13, P2 ;  /* 0x0000000140407824 */ /* 0x000fe200010e0e0d */
[----:B------:R-:W-:Y:S02]  /*10680*/  IADD3 R62, P3, PT, -R103, R62, RZ ;  /* 0x0000003e673e7210 */ /* 0x000fe40007f7e1ff */
[C---:B------:R-:W-:Y:S01]  /*10690*/  ISETP.GE.U32.AND.EX P0, PT, R96.reuse, R63, PT, P0 ;  /* 0x0000003f6000720c */ /* 0x040fe20003f06100 */
[----:B------:R-:W-:Y:S02]  /*106a0*/  IMAD.X R63, R96, 0x1, ~R63, P5 ;  /* 0x00000001603f7824 */ /* 0x000fe400028e0e3f */
[----:B------:R-:W-:Y:S02]  /*106b0*/  IMAD.X R66, R92, 0x1, ~R17, P4 ;  /* 0x000000015c427824 */ /* 0x000fe400020e0e11 */
[----:B------:R-:W-:Y:S01]  /*106c0*/  IMAD.X R65, R65, 0x1, ~R10, P3 ;  /* 0x0000000141417824 */ /* 0x000fe200018e0e0a */
[----:B01----:R-:W-:Y:S07]  /*106d0*/  @P1 BRA `(.L_x_348) ;  /* 0x0000000000981947 */ /* 0x003fee0003800000 */
        /* <DEDUP_REMOVED lines=38> */
.L_x_348:
        /* <DEDUP_REMOVED lines=39> */
.L_x_349:
[----:B------:R-:W-:Y:S02]  /*10bb0*/  ISETP.NE.U32.AND P2, PT, R51, UR14, PT ;  /* 0x0000000e33007c0c */ /* 0x000fe4000bf45070 */
[----:B------:R-:W-:Y:S02]  /*10bc0*/  ISETP.NE.U32.AND P3, PT, R62, UR12, PT ;  /* 0x0000000c3e007c0c */ /* 0x000fe4000bf65070 */
[----:B------:R-:W-:Y:S02]  /*10bd0*/  ISETP.NE.U32.AND P1, PT, R55, UR8, PT ;  /* 0x0000000837007c0c */ /* 0x000fe4000bf25070 */
[----:B------:R-:W-:Y:S02]  /*10be0*/  ISETP.NE.AND.EX P2, PT, R54, UR15, PT, P2 ;  /* 0x0000000f36007c0c */ /* 0x000fe4000bf45320 */
[----:B------:R-:W-:Y:S02]  /*10bf0*/  ISETP.NE.AND.EX P3, PT, R65, UR13, PT, P3 ;  /* 0x0000000d41007c0c */ /* 0x000fe4000bf65330 */
[----:B------:R-:W-:-:S02]  /*10c00*/  ISETP.NE.U32.AND P0, PT, R59, UR10, PT ;  /* 0x0000000a3b007c0c */ /* 0x000fc4000bf05070 */
[----:B------:R-:W-:Y:S02]  /*10c10*/  ISETP.NE.AND.EX P1, PT, R58, UR9, PT, P1 ;  /* 0x000000093a007c0c */ /* 0x000fe4000bf25310 */
[----:B------:R-:W-:Y:S02]  /*10c20*/  ISETP.NE.AND.EX P0, PT, R64, UR11, PT, P0 ;  /* 0x0000000b40007c0c */ /* 0x000fe4000bf05300 */
[----:B------:R-:W-:-:S04]  /*10c30*/  PLOP3.LUT P1, PT, P1, P2, P3, 0xfe, 0x0 ;  /* 0x000000000000781c */ /* 0x000fc80000f25f36 */
[----:B------:R-:W-:-:S13]  /*10c40*/  PLOP3.LUT P0, PT, P0, P1, PT, 0xf8, 0x8f ;  /* 0x00000000008f781c */ /* 0x000fda0000703f70 */
[----:B------:R-:W-:Y:S05]  /*10c50*/  @P0 BRA `(.L_x_350) ;  /* 0x0000011000e80947 */ /* 0x000fea0003800000 */
[----:B------:R-:W0:Y:S01]  /*10c60*/  LDC R10, c[0x3][0x1a8] ;  /* 0x00c06a00ff0a7b82 */ /* 0x000e220000000800 */
[----:B------:R-:W-:Y:S02]  /*10c70*/  ISETP.GT.U32.AND P0, PT, R60, R59, PT ;  /* 0x0000003b3c00720c */ /* 0x000fe40003f04070 */
[----:B------:R-:W-:Y:S01]  /*10c80*/  CS2R R2, SRZ ;  /* 0x0000000000027805 */ /* 0x000fe2000001ff00 */
[----:B------:R-:W-:Y:S01]  /*10c90*/  IMAD.MOV.U32 R0, RZ, RZ, RZ ;  /* 0x000000ffff007224 */ /* 0x000fe200078e00ff */
[----:B------:R-:W-:Y:S02]  /*10ca0*/  CS2R R96, SRZ ;  /* 0x0000000000607805 */ /* 0x000fe4000001ff00 */
[----:B------:R-:W-:Y:S01]  /*10cb0*/  ISETP.GT.U32.AND.EX P0, PT, R63, R64, PT, P0 ;  /* 0x000000403f00720c */ /* 0x000fe20003f04100 */
[----:B------:R-:W-:Y:S01]  /*10cc0*/  IMAD.MOV.U32 R7, RZ, RZ, 0x1 ;  /* 0x00000001ff077424 */ /* 0x000fe200078e00ff */
[----:B------:R-:W1:Y:S01]  /*10cd0*/  LDC R17, c[0x3][0x1ac] ;  /* 0x00c06b00ff117b82 */ /* 0x000e620000000800 */
[----:B------:R-:W-:-:S02]  /*10ce0*/  IMAD.MOV.U32 R6, RZ, RZ, RZ ;  /* 0x000000ffff067224 */ /* 0x000fc400078e00ff */
[----:B------:R-:W-:Y:S02]  /*10cf0*/  IMAD.MOV.U32 R99, RZ, RZ, RZ ;  /* 0x000000ffff637224 */ /* 0x000fe400078e00ff */
[----:B------:R-:W-:-:S03]  /*10d00*/  IMAD.MOV.U32 R25, RZ, RZ, RZ ;  /* 0x000000ffff197224 */ /* 0x000fc600078e00ff */
        /* <DEDUP_REMOVED lines=15> */
[----:B------:R-:W-:Y:S01]  /*10e00*/  ISETP.NE.U32.AND P0, PT, R52, R51, PT ;  /* 0x000000333400720c */ /* 0x000fe20003f05070 */
[----:B------:R-:W-:Y:S01]  /*10e10*/  IMAD.MOV.U32 R18, RZ, RZ, R10 ;  /* 0x000000ffff127224 */ /* 0x000fe200078e000a */
[----:B------:R-:W-:Y:S01]  /*10e20*/  ISETP.NE.U32.AND P1, PT, R56, R55, PT ;  /* 0x000000373800720c */ /* 0x000fe20003f25070 */
[----:B------:R-:W-:Y:S01]  /*10e30*/  IMAD.MOV.U32 R20, RZ, RZ, R12 ;  /* 0x000000ffff147224 */ /* 0x000fe200078e000c */
[----:B------:R-:W-:Y:S01]  /*10e40*/  ISETP.NE.AND.EX P0, PT, R53, R54, PT, P0 ;  /* 0x000000363500720c */ /* 0x000fe20003f05300 */
[----:B------:R-:W-:Y:S01]  /*10e50*/  IMAD.MOV.U32 R19, RZ, RZ, R11 ;  /* 0x000000ffff137224 */ /* 0x000fe200078e000b */
[----:B------:R-:W-:Y:S01]  /*10e60*/  ISETP.LT.U32.AND P2, PT, R60, R59, PT ;  /* 0x0000003b3c00720c */ /* 0x000fe20003f41070 */
[----:B------:R-:W-:Y:S01]  /*10e70*/  IMAD.MOV.U32 R22, RZ, RZ, R14 ;  /* 0x000000ffff167224 */ /* 0x000fe200078e000e */
[----:B------:R-:W-:Y:S01]  /*10e80*/  ISETP.NE.OR.EX P0, PT, R57, R58, P0, P1 ;  /* 0x0000003a3900720c */ /* 0x000fe20000705710 */
[----:B------:R-:W-:Y:S01]  /*10e90*/  IMAD.MOV.U32 R21, RZ, RZ, R13 ;  /* 0x000000ffff157224 */ /* 0x000fe200078e000d */
[----:B------:R-:W-:Y:S01]  /*10ea0*/  ISETP.NE.U32.AND P1, PT, R61, R62, PT ;  /* 0x0000003e3d00720c */ /* 0x000fe20003f25070 */
[----:B------:R-:W-:Y:S01]  /*10eb0*/  IMAD.MOV.U32 R24, RZ, RZ, R16 ;  /* 0x000000ffff187224 */ /* 0x000fe200078e0010 */
[----:B------:R-:W-:Y:S01]  /*10ec0*/  ISETP.LT.U32.OR.EX P0, PT, R63, R64, P0, P2 ;  /* 0x000000403f00720c */ /* 0x000fe20000701520 */
[----:B------:R-:W-:-:S02]  /*10ed0*/  IMAD.MOV.U32 R23, RZ, RZ, R15 ;  /* 0x000000ffff177224 */ /* 0x000fc400078e000f */
[----:B------:R-:W-:Y:S01]  /*10ee0*/  IMAD.MOV.U32 R9, RZ, RZ, R17 ;  /* 0x000000ffff097224 */ /* 0x000fe200078e0011 */
[----:B------:R-:W-:-:S13]  /*10ef0*/  ISETP.NE.OR.EX P0, PT, R66, R65, P0, P1 ;  /* 0x000000414200720c */ /* 0x000fda0000705710 */
        /* <DEDUP_REMOVED lines=10> */
[----:B------:R-:W-:Y:S02]  /*10fa0*/  IMAD.MOV.U32 R9, RZ, RZ, R17 ;  /* 0x000000ffff097224 */ /* 0x000fe400078e0011 */
[----:B------:R-:W-:-:S02]  /*10fb0*/  IMAD.MOV.U32 R21, RZ, RZ, R13 ;  /* 0x000000ffff157224 */ /* 0x000fc400078e000d */
[----:B------:R-:W-:Y:S02]  /*10fc0*/  IMAD.MOV.U32 R24, RZ, RZ, R16 ;  /* 0x000000ffff187224 */ /* 0x000fe400078e0010 */
[----:B------:R-:W-:Y:S02]  /*10fd0*/  IMAD.MOV.U32 R23, RZ, RZ, R15 ;  /* 0x000000ffff177224 */ /* 0x000fe400078e000f */
[----:B------:R-:W-:Y:S02]  /*10fe0*/  IMAD.MOV.U32 R6, RZ, RZ, RZ ;  /* 0x000000ffff067224 */ /* 0x000fe400078e00ff */
[----:B------:R-:W-:Y:S02]  /*10ff0*/  IMAD.MOV.U32 R2, RZ, RZ, RZ ;  /* 0x000000ffff027224 */ /* 0x000fe400078e00ff */
[----:B------:R-:W-:Y:S02]  /*11000*/  IMAD.MOV.U32 R99, RZ, RZ, RZ ;  /* 0x000000ffff637224 */ /* 0x000fe400078e00ff */
[----:B------:R-:W-:Y:S01]  /*11010*/  IMAD.MOV.U32 R25, RZ, RZ, RZ ;  /* 0x000000ffff197224 */ /* 0x000fe200078e00ff */
[----:B------:R-:W-:Y:S06]  /*11020*/  @!P0 BRA `(.L_x_331) ;  /* 0x0000023400a48947 */ /* 0x000fec0003800000 */
        /* <DEDUP_REMOVED lines=25> */
[----:B------:R-:W-:Y:S02]  /*111c0*/  IMAD.IADD R26, R43, 0x1, R5 ;  /* 0x000000012b1a7824 */ /* 0x000fe400078e0205 */
[----:B------:R-:W-:Y:S02]  /*111d0*/  IMAD.IADD R33, R0, 0x1, R11 ;  /* 0x0000000100217824 */ /* 0x000fe400078e020b */
[----:B------:R-:W-:-:S03]  /*111e0*/  IMAD.WIDE.U32 R4, R85, R84, RZ ;  /* 0x0000005455047225 */ /* 0x000fc600078e00ff */
[C-C-:B------:R-:W-:Y:S01]  /*111f0*/  SHF.L.U64.HI R31, R10.reuse, 0x1, R33.reuse ;  /* 0x000000010a1f7819 */ /* 0x140fe20000010221 */
[----:B------:R-:W-:Y:S01]  /*11200*/  IMAD.MOV.U32 R57, RZ, RZ, RZ ;  /* 0x000000ffff397224 */ /* 0x000fe200078e00ff */
[----:B------:R-:W-:Y:S01]  /*11210*/  SHF.R.U64 R28, R10, 0x1f, R33 ;  /* 0x0000001f0a1c7819 */ /* 0x000fe20000001221 */
[----:B------:R-:W-:Y:S01]  /*11220*/  IMAD.IADD R15, R7, 0x1, R13 ;  /* 0x00000001070f7824 */ /* 0x000fe200078e020d */
[----:B------:R-:W-:Y:S01]  /*11230*/  LOP3.LUT R31, R31, 0x1, RZ, 0xc0, !PT ;  /* 0x000000011f1f7812 */ /* 0x000fe200078ec0ff */
[----:B------:R-:W-:-:S04]  /*11240*/  IMAD.WIDE.U32 R12, R84, R84, RZ ;  /* 0x00000054540c7225 */ /* 0x000fc800078e00ff */
[----:B------:R-:W-:Y:S02]  /*11250*/  IMAD.MOV.U32 R3, RZ, RZ, RZ ;  /* 0x000000ffff037224 */ /* 0x000fe400078e00ff */
[----:B------:R-:W-:Y:S02]  /*11260*/  IMAD.MOV.U32 R17, RZ, RZ, RZ ;  /* 0x000000ffff117224 */ /* 0x000fe400078e00ff */
[----:B------:R-:W-:Y:S02]  /*11270*/  IMAD.IADD R51, R5, 0x1, R57 ;  /* 0x0000000105337824 */ /* 0x000fe400078e0239 */
[----:B------:R-:W-:Y:S02]  /*11280*/  IMAD.SHL.U32 R29, R10, 0x2, RZ ;  /* 0x000000020a1d7824 */ /* 0x000fe400078e00ff */
[C---:B------:R-:W-:Y:S01]  /*11290*/  IMAD.SHL.U32 R49, R4.reuse, 0x2, RZ ;  /* 0x0000000204317824 */ /* 0x040fe200078e00ff */
[C---:B------:R-:W-:Y:S01]  /*112a0*/  SHF.L.U64.HI R32, R4.reuse, 0x1, R51 ;  /* 0x0000000104207819 */ /* 0x040fe20000010233 */
[----:B------:R-:W-:Y:S01]  /*112b0*/  IMAD.IADD R22, R13, 0x1, R3 ;  /* 0x000000010d167824 */ /* 0x000fe200078e0203 */
[----:B------:R-:W-:Y:S01]  /*112c0*/  IADD3.X R3, PT, PT, RZ, RZ, RZ, P4, P5 ;  /* 0x000000ffff037210 */ /* 0x000fe200027ea4ff */
[----:B------:R-:W-:Y:S01]  /*112d0*/  IMAD.MOV.U32 R7, RZ, RZ, RZ ;  /* 0x000000ffff077224 */ /* 0x000fe200078e00ff */
[----:B------:R-:W-:Y:S01]  /*112e0*/  SHF.R.U64 R30, R4, 0x1f, R51 ;  /* 0x0000001f041e7819 */ /* 0x000fe20000001233 */
[----:B------:R-:W-:Y:S01]  /*112f0*/  IMAD.WIDE.U32 R10, R91, R85, R16 ;  /* 0x000000555b0a7225 */ /* 0x000fe200078e0010 */
[----:B------:R-:W-:-:S03]  /*11300*/  LOP3.LUT R49, R49, 0xfffffffe, RZ, 0xc0, !PT ;  /* 0xfffffffe31317812 */ /* 0x000fc600078ec0ff */
[----:B------:R-:W-:Y:S01]  /*11310*/  IMAD.WIDE.U32 R4, R89, R85, R6 ;  /* 0x0000005559047225 */ /* 0x000fe200078e0006 */
[----:B------:R-:W-:Y:S02]  /*11320*/  IADD3.X R7, PT, PT, RZ, RZ, RZ, P0, P3 ;  /* 0x000000ffff077210 */ /* 0x000fe400007e64ff */
[----:B------:R-:W-:Y:S01]  /*11330*/  IADD3 R3, P4, P6, R3, R10, R20 ;  /* 0x0000000a03037210 */ /* 0x000fe20007e9e014 */
[----:B------:R-:W-:Y:S01]  /*11340*/  IMAD.IADD R16, R21, 0x1, R11 ;  /* 0x0000000115107824 */ /* 0x000fe200078e020b */
[----:B------:R-:W-:Y:S01]  /*11350*/  IADD3 R49, P0, PT, R49, R22, RZ ;  /* 0x0000001631317210 */ /* 0x000fe20007f1e0ff */
[----:B------:R-:W-:Y:S01]  /*11360*/  IMAD.MOV.U32 R11, RZ, RZ, RZ ;  /* 0x000000ffff0b7224 */ /* 0x000fe200078e00ff */
[----:B------:R-:W-:Y:S01]  /*11370*/  IADD3 R44, P3, P5, R7, R4, R44 ;  /* 0x00000004072c7210 */ /* 0x000fe20007d7e02c */
[----:B------:R-:W-:Y:S01]  /*11380*/  IMAD.WIDE.U32 R20, R86, R84, RZ ;  /* 0x0000005456147225 */ /* 0x000fe200078e00ff */
[----:B------:R-:W-:-:S03]  /*11390*/  LOP3.LUT R10, R29, 0xfffffffe, RZ, 0xc0, !PT ;  /* 0xfffffffe1d0a7812 */ /* 0x000fc600078ec0ff */
[----:B------:R-:W-:Y:S02]  /*113a0*/  IMAD.MOV.U32 R27, RZ, RZ, RZ ;  /* 0x000000ffff1b7224 */ /* 0x000fe400078e00ff */
[----:B------:R-:W-:-:S04]  /*113b0*/  IMAD.WIDE.U32 R22, R86, R86, RZ ;  /* 0x0000005656167225 */ /* 0x000fc800078e00ff */
[----:B------:R-:W-:Y:S02]  /*113c0*/  IMAD.IADD R45, R43, 0x1, R5 ;  /* 0x000000012b2d7824 */ /* 0x000fe400078e0205 */
[----:B------:R-:W-:-:S03]  /*113d0*/  IMAD.WIDE.U32 R6, R87, R84, RZ ;  /* 0x0000005457067225 */ /* 0x000fc600078e00ff */
[----:B------:R-:W-:Y:S01]  /*113e0*/  IADD3.X R45, PT, PT, RZ, R45, RZ, P3, P5 ;  /* 0x0000002dff2d7210 */ /* 0x000fe20001fea4ff */
[----:B------:R-:W-:-:S04]  /*113f0*/  IMAD.WIDE.U32 R4, R86, R85, RZ ;  /* 0x0000005556047225 */ /* 0x000fc800078e00ff */
[----:B------:R-:W-:Y:S02]  /*11400*/  IMAD.IADD R47, R21, 0x1, R11 ;  /* 0x00000001152f7824 */ /* 0x000fe400078e020b */
[----:B------:R-:W-:-:S03]  /*11410*/  IMAD.WIDE.U32 R24, R12, R72, RZ ;  /* 0x000000480c187225 */ /* 0x000fc600078e00ff */
[----:B------:R-:W-:Y:S01]  /*11420*/  IADD3 R47, P5, P3, R4, R47, R6 ;  /* 0x0000002f042f7210 */ /* 0x000fe20007bbe006 */
[----:B------:R-:W-:Y:S01]  /*11430*/  IMAD.WIDE.U32 R26, R89, R87, R26 ;  /* 0x00000057591a7225 */ /* 0x000fe200078e001a */
[----:B------:R-:W-:Y:S02]  /*11440*/  IADD3.X R4, PT, PT, RZ, R16, RZ, P4, P6 ;  /* 0x00000010ff047210 */ /* 0x000fe400027ec4ff */
[----:B------:R-:W-:Y:S01]  /*11450*/  IADD3.X R6, PT, PT, RZ, RZ, RZ, P1, P2 ;  /* 0x000000ffff067210 */ /* 0x000fe20000fe44ff */
[----:B------:R-:W-:Y:S01]  /*11460*/  IMAD.IADD R13, R11, 0x1, R23 ;  /* 0x000000010b0d7824 */ /* 0x000fe200078e0217 */
[----:B------:R-:W-:Y:S01]  /*11470*/  IADD3 R21, P4, PT, R15, R26, RZ ;  /* 0x0000001a0f157210 */ /* 0x000fe20007f9e0ff */
[----:B------:R-:W-:Y:S01]  /*11480*/  IMAD.WIDE.U32 R16, R24, R70, RZ ;  /* 0x0000004618107225 */ /* 0x000fe200078e00ff */
[----:B------:R-:W-:Y:S02]  /*11490*/  LOP3.LUT R26, R28, 0xfffffffe, RZ, 0xc0, !PT ;  /* 0xfffffffe1c1a7812 */ /* 0x000fe400078ec0ff */
[----:B------:R-:W-:Y:S01]  /*114a0*/  IADD3 R15, P6, PT, R10, R13, RZ ;  /* 0x0000000d0a0f7210 */ /* 0x000fe20007fde0ff */
[----:B------:R-:W-:Y:S01]  /*114b0*/  IMAD R13, R49, R72, RZ ;  /* 0x00000048310d7224 */ /* 0x000fe200078e02ff */
[----:B------:R-:W-:Y:S01]  /*114c0*/  SHF.R.U32.HI R10, RZ, 0x1f, R47 ;  /* 0x0000001fff0a7819 */ /* 0x000fe2000001162f */
[----:B------:R-:W-:Y:S01]  /*114d0*/  IMAD.X R23, R43, 0x1, R27, P4 ;  /* 0x000000012b177824 */ /* 0x000fe200020e061b */
[C---:B------:R-:W-:Y:S01]  /*114e0*/  IADD3 RZ, P1, PT, R12.reuse, R16, RZ ;  /* 0x000000100cff7210 */ /* 0x040fe20007f3e0ff */
[----:B------:R-:W-:Y:S01]  /*114f0*/  IMAD R53, R12, R73, R13 ;  /* 0x000000490c357224 */ /* 0x000fe200078e020d */
[----:B------:R-:W-:Y:S01]  /*11500*/  SHF.R.U32.HI R12, RZ, 0x1f, R33 ;  /* 0x0000001fff0c7819 */ /* 0x000fe20000011621 */
[----:B------:R-:W-:Y:S01]  /*11510*/  IMAD.X R31, RZ, RZ, R31, P6 ;  /* 0x000000ffff1f7224 */ /* 0x000fe200030e061f */
[----:B------:R-:W-:Y:S01]  /*11520*/  IADD3 R29, P4, PT, R10, R14, RZ ;  /* 0x0000000e0a1d7210 */ /* 0x000fe20007f9e0ff */
[----:B------:R-:W-:Y:S01]  /*11530*/  IMAD.IADD R53, R25, 0x1, R53 ;  /* 0x0000000119357824 */ /* 0x000fe200078e0235 */
[----:B------:R-:W-:Y:S01]  /*11540*/  LOP3.LUT R33, R32, 0x1, RZ, 0xc0, !PT ;  /* 0x0000000120217812 */ /* 0x000fe200078ec0ff */
[----:B------:R-:W-:Y:S01]  /*11550*/  IMAD.IADD R5, R11, 0x1, R5 ;  /* 0x000000010b057824 */ /* 0x000fe200078e0205 */
[----:B------:R-:W-:-:S02]  /*11560*/  SHF.R.U32.HI R13, RZ, 0x1f, R51 ;  /* 0x0000001fff0d7819 */ /* 0x000fc40000011633 */
[----:B------:R-:W-:Y:S01]  /*11570*/  IADD3 R43, P2, PT, R29, R22, RZ ;  /* 0x000000161d2b7210 */ /* 0x000fe20007f5e0ff */
[----:B------:R-:W-:Y:S01]  /*11580*/  IMAD.X R33, RZ, RZ, R33, P0 ;  /* 0x000000ffff217224 */ /* 0x000fe200000e0621 */
[----:B------:R-:W-:Y:S01]  /*11590*/  LOP3.LUT R27, R12, 0x1, RZ, 0xc0, !PT ;  /* 0x000000010c1b7812 */ /* 0x000fe200078ec0ff */
[----:B------:R-:W-:Y:S01]  /*115a0*/  IMAD.X R22, RZ, RZ, R55, P4 ;  /* 0x000000ffff167224 */ /* 0x000fe200020e0637 */
[----:B------:R-:W-:Y:S02]  /*115b0*/  LOP3.LUT R12, R30, 0xfffffffe, RZ, 0xc0, !PT ;  /* 0xfffffffe1e0c7812 */ /* 0x000fe400078ec0ff */
[----:B------:R-:W-:Y:S01]  /*115c0*/  LOP3.LUT R13, R13, 0x1, RZ, 0xc0, !PT ;  /* 0x000000010d0d7812 */ /* 0x000fe200078ec0ff */
[----:B------:R-:W-:Y:S01]  /*115d0*/  IMAD.WIDE.U32 R26, R87, R87, R26 ;  /* 0x00000057571a7225 */ /* 0x000fe200078e001a */
[----:B------:R-:W-:-:S03]  /*115e0*/  ISETP.GT.U32.AND P0, PT, R14, R29, PT ;  /* 0x0000001d0e00720c */ /* 0x000fc60003f04070 */
[----:B------:R-:W-:Y:S01]  /*115f0*/  IMAD.WIDE.U32 R12, R85, R85, R12 ;  /* 0x00000055550c7225 */ /* 0x000fe200078e000c */
[----:B------:R-:W-:-:S03]  /*11600*/  ISETP.GT.U32.AND.EX P0, PT, R55, R22, PT, P0 ;  /* 0x000000163700720c */ /* 0x000fc60003f04100 */
[----:B------:R-:W-:Y:S01]  /*11610*/  IMAD.X R42, R22, 0x1, R15, P2 ;  /* 0x00000001162a7824 */ /* 0x000fe200010e060f */
[----:B------:R-:W-:Y:S01]  /*11620*/  SEL R16, R14, R29, P0 ;  /* 0x0000001d0e107207 */ /* 0x000fe20000000000 */
[----:B------:R-:W-:Y:S01]  /*11630*/  IMAD.IADD R25, R0, 0x1, R27 ;  /* 0x0000000100197824 */ /* 0x000fe200078e021b */
[----:B------:R-:W-:Y:S02]  /*11640*/  IADD3 R12, P2, PT, R33, R12, RZ ;  /* 0x0000000c210c7210 */ /* 0x000fe40007f5e0ff */
[----:B------:R-:W-:Y:S01]  /*11650*/  IADD3 R15, P6, P4, R31, R26, R44 ;  /* 0x0000001a1f0f7210 */ /* 0x000fe20007cde02c */
[----:B------:R-:W-:Y:S01]  /*11660*/  IMAD.WIDE.U32 R26, R53, R70, RZ ;  /* 0x00000046351a7225 */ /* 0x000fe200078e00ff */
[----:B------:R-:W-:Y:S02]  /*11670*/  SEL R22, R55, R22, P0 ;  /* 0x0000001637167207 */ /* 0x000fe40000000000 */
        /* <DEDUP_REMOVED lines=17> */
[----:B------:R-:W-:Y:S01]  /*11790*/  IADD3.X RZ, P1, PT, R49, R16, RZ, P1, !PT ;  /* 0x0000001031ff7210 */ /* 0x000fe20000f3e4ff */
[----:B------:R-:W-:Y:S01]  /*117a0*/  IMAD.MOV.U32 R16, RZ, RZ, R29 ;  /* 0x000000ffff107224 */ /* 0x000fe200078e001d */
[----:B------:R-:W-:Y:S01]  /*117b0*/  IADD3.X R14, PT, PT, R45, R14, RZ, P4, P6 ;  /* 0x0000000e2d0e7210 */ /* 0x000fe200027ec4ff */
[----:B------:R-:W-:Y:S01]  /*117c0*/  IMAD.MOV.U32 R26, RZ, RZ, R33 ;  /* 0x000000ffff1a7224 */ /* 0x000fe200078e0021 */
[----:B------:R-:W-:Y:S01]  /*117d0*/  IADD3 R42, P4, PT, R31, R32, RZ ;  /* 0x000000201f2a7210 */ /* 0x000fe20007f9e0ff */
[----:B------:R-:W-:Y:S01]  /*117e0*/  IMAD.WIDE.U32.X R28, R53, R71, R16, P2 ;  /* 0x00000047351c7225 */ /* 0x000fe200010e0410 */
[----:B------:R-:W-:-:S02]  /*117f0*/  IADD3 R31, P6, PT, R22, R2, RZ ;  /* 0x00000002161f7210 */ /* 0x000fc40007fde0ff */
[----:B------:R-:W-:Y:S02]  /*11800*/  SEL R16, RZ, 0x1, P0 ;  /* 0x00000001ff107807 */ /* 0x000fe40000000000 */
[----:B------:R-:W-:Y:S01]  /*11810*/  IADD3 R52, P2, PT, R31, R18, RZ ;  /* 0x000000121f347210 */ /* 0x000fe20007f5e0ff */
[----:B------:R-:W-:Y:S01]  /*11820*/  IMAD.X R22, RZ, RZ, R9, P6 ;  /* 0x000000ffff167224 */ /* 0x000fe200030e0609 */
[----:B------:R-:W-:Y:S02]  /*11830*/  SHF.L.U64.HI R32, R20, 0x1, R47 ;  /* 0x0000000114207819 */ /* 0x000fe4000001022f */
[----:B------:R-:W-:Y:S01]  /*11840*/  IADD3.X R47, P1, PT, RZ, R28, RZ, P1, !PT ;  /* 0x0000001cff2f7210 */ /* 0x000fe20000f3e4ff */
[----:B------:R-:W-:Y:S01]  /*11850*/  IMAD.X R57, R22, 0x1, R19, P2 ;  /* 0x0000000116397824 */ /* 0x000fe200010e0613 */
[----:B------:R-:W-:Y:S02]  /*11860*/  IADD3 R25, P2, PT, R16, R52, RZ ;  /* 0x0000003410197210 */ /* 0x000fe40007f5e0ff */
[----:B------:R-:W-:Y:S01]  /*11870*/  ISETP.GT.U32.AND P6, PT, R2, R31, PT ;  /* 0x0000001f0200720c */ /* 0x000fe20003fc4070 */
[----:B------:R-:W-:Y:S01]  /*11880*/  IMAD.X R49, RZ, RZ, R29, P1 ;  /* 0x000000ffff317224 */ /* 0x000fe200008e061d */
[----:B------:R-:W-:Y:S01]  /*11890*/  LEA R47, P0, R20, R47, 0x1 ;  /* 0x0000002f142f7211 */ /* 0x000fe200078008ff */
[----:B------:R-:W-:Y:S01]  /*118a0*/  IMAD.X R20, RZ, RZ, R57, P2 ;  /* 0x000000ffff147224 */ /* 0x000fe200010e0639 */
[----:B------:R-:W-:Y:S01]  /*118b0*/  IADD3 R17, P1, PT, R25, R18, RZ ;  /* 0x0000001219117210 */ /* 0x000fe20007f3e0ff */
[----:B------:R-:W-:Y:S01]  /*118c0*/  IMAD.WIDE.U32 R28, R53, R50, RZ ;  /* 0x00000032351c7225 */ /* 0x000fe200078e00ff */
[----:B------:R-:W-:-:S02]  /*118d0*/  ISETP.GT.U32.AND.EX P6, PT, R9, R22, PT, P6 ;  /* 0x000000160900720c */ /* 0x000fc40003fc4160 */
[----:B------:R-:W-:Y:S01]  /*118e0*/  IADD3 R47, P2, PT, R47, R30, RZ ;  /* 0x0000001e2f2f7210 */ /* 0x000fe20007f5e0ff */
[----:B------:R-:W-:Y:S01]  /*118f0*/  IMAD.X R18, R20, 0x1, R19, P1 ;  /* 0x0000000114127824 */ /* 0x000fe200008e0613 */
[----:B------:R-:W-:Y:S02]  /*11900*/  ISETP.GT.U32.AND P1, PT, R52, R25, PT ;  /* 0x000000193400720c */ /* 0x000fe40003f24070 */
[----:B------:R-:W-:Y:S01]  /*11910*/  IADD3.X R49, P0, PT, R49, R32, RZ, P0, !PT ;  /* 0x0000002031317210 */ /* 0x000fe2000071e4ff */
[----:B------:R-:W-:Y:S01]  /*11920*/  IMAD.WIDE.U32 R32, R53, R74, RZ ;  /* 0x0000004a35207225 */ /* 0x000fe200078e00ff */
[----:B------:R-:W-:Y:S02]  /*11930*/  SEL R48, R2, R31, P6 ;  /* 0x0000001f02307207 */ /* 0x000fe40003000000 */
[----:B------:R-:W-:Y:S01]  /*11940*/  SEL R51, R9, R22, P6 ;  /* 0x0000001609337207 */ /* 0x000fe20003000000 */
[----:B------:R-:W-:Y:S01]  /*11950*/  IMAD.WIDE.U32 R30, P6, R24, R67, R28 ;  /* 0x00000043181e7225 */ /* 0x000fe200078c001c */
[----:B------:R-:W-:-:S02]  /*11960*/  ISETP.GT.U32.AND.EX P1, PT, R57, R20, PT, P1 ;  /* 0x000000143900720c */ /* 0x000fc40003f24110 */
[----:B------:R-:W-:Y:S01]  /*11970*/  IADD3.X R49, P2, PT, R49, R42, RZ, P2, !PT ;  /* 0x0000002a31317210 */ /* 0x000fe2000175e4ff */
[----:B------:R-:W-:Y:S01]  /*11980*/  IMAD.WIDE.U32 R28, R24, R50, RZ ;  /* 0x00000032181c7225 */ /* 0x000fe200078e00ff */
[----:B------:R-:W-:Y:S02]  /*11990*/  SEL R22, R52, R25, P1 ;  /* 0x0000001934167207 */ /* 0x000fe40000800000 */
[----:B------:R-:W-:Y:S01]  /*119a0*/  SEL R19, R57, R20, P1 ;  /* 0x0000001439137207 */ /* 0x000fe20000800000 */
[----:B------:R-:W-:Y:S01]  /*119b0*/  IMAD.MOV.U32 R42, RZ, RZ, R31 ;  /* 0x000000ffff2a7224 */ /* 0x000fe200078e001f */
[----:B------:R-:W-:Y:S01]  /*119c0*/  IADD3 R59, P1, PT, R29, R30, RZ ;  /* 0x0000001e1d3b7210 */ /* 0x000fe20007f3e0ff */
[----:B------:R-:W-:Y:S02]  /*119d0*/  IMAD R20, R49, R72, RZ ;  /* 0x0000004831147224 */ /* 0x000fe400078e02ff */
[----:B------:R-:W-:Y:S01]  /*119e0*/  IMAD.WIDE.U32.X R30, R53, R69, R26, P4 ;  /* 0x00000045351e7225 */ /* 0x000fe200020e041a */
[----:B------:R-:W-:-:S03]  /*119f0*/  ISETP.GT.U32.AND P4, PT, R48, R52, PT ;  /* 0x000000343000720c */ /* 0x000fc60003f84070 */
[----:B------:R-:W-:Y:S01]  /*11a00*/  IMAD.X R43, RZ, RZ, RZ, P6 ;  /* 0x000000ffff2b7224 */ /* 0x000fe200030e06ff */
        /* <DEDUP_REMOVED lines=14> */
[----:B------:R-:W-:Y:S01]  /*11af0*/  IMAD.WIDE.U32 R44, R51, R70, RZ ;  /* 0x00000046332c7225 */ /* 0x000fe200078e00ff */
[----:B------:R-:W-:-:S02]  /*11b00*/  IADD3 R25, P1, P4, R21, R20, R25 ;  /* 0x0000001415197210 */ /* 0x000fc40007c3e019 */
[----:B------:R-:W-:Y:S01]  /*11b10*/  IADD3.X R52, PT, PT, R31, RZ, RZ, P2, P0 ;  /* 0x000000ff1f347210 */ /* 0x000fe200017e04ff */
[C---:B------:R-:W-:Y:S01]  /*11b20*/  IMAD.WIDE.U32 R20, R32.reuse, R70, RZ ;  /* 0x0000004620147225 */ /* 0x040fe200078e00ff */
[----:B------:R-:W-:Y:S02]  /*11b30*/  IADD3.X R23, PT, PT, R23, R30, RZ, P1, P4 ;  /* 0x0000001e17177210 */ /* 0x000fe40000fe84ff */
[----:B------:R-:W-:Y:S01]  /*11b40*/  IADD3 R29, P0, PT, R29, R46, RZ ;  /* 0x0000002e1d1d7210 */ /* 0x000fe20007f1e0ff */
        /* <DEDUP_REMOVED lines=10> */
[----:B------:R-:W-:Y:S02]  /*11bf0*/  IMAD.IADD R30, R7, 0x1, R0 ;  /* 0x00000001071e7824 */ /* 0x000fe400078e0200 */
[----:B------:R-:W-:Y:S01]  /*11c00*/  IMAD.WIDE.U32.X R20, R51, R71, R20, P6 ;  /* 0x0000004733147225 */ /* 0x000fe200030e0414 */
[----:B------:R-:W-:Y:S02]  /*11c10*/  IADD3.X R7, P0, P4, R42, RZ, RZ, P4, P0 ;  /* 0x000000ff2a077210 */ /* 0x000fe400024004ff */
[----:B------:R-:W-:Y:S01]  /*11c20*/  IADD3 R42, P1, PT, R17, R2, RZ ;  /* 0x00000002112a7210 */ /* 0x000fe20007f3e0ff */
[----:B------:R-:W-:Y:S01]  /*11c30*/  IMAD.WIDE.U32 R28, R51, R68, RZ ;  /* 0x00000044331c7225 */ /* 0x000fe200078e00ff */
[----:B------:R-:W-:-:S02]  /*11c40*/  IADD3.X R31, P2, PT, RZ, R20, RZ, P2, !PT ;  /* 0x00000014ff1f7210 */ /* 0x000fc4000175e4ff */
[----:B------:R-:W-:Y:S01]  /*11c50*/  IADD3.X R58, PT, PT, R43, RZ, RZ, P0, P4 ;  /* 0x000000ff2b3a7210 */ /* 0x000fe200007e84ff */
[----:B------:R-:W-:Y:S01]  /*11c60*/  IMAD.WIDE.U32 R46, R51, R50, RZ ;  /* 0x00000032332e7225 */ /* 0x000fe200078e00ff */
[----:B------:R-:W-:-:S03]  /*11c70*/  IADD3 R31, P4, PT, R31, R48, RZ ;  /* 0x000000301f1f7210 */ /* 0x000fc60007f9e0ff */
        /* <DEDUP_REMOVED lines=11> */
[----:B------:R-:W-:Y:S01]  /*11d30*/  IMAD.X R9, R18, 0x1, R9, P1 ;  /* 0x0000000112097824 */ /* 0x000fe200008e0609 */
[----:B------:R-:W-:Y:S01]  /*11d40*/  IADD3 R59, P1, PT, R47, R20, RZ ;  /* 0x000000142f3b7210 */ /* 0x000fe20007f3e0ff */
[----:B------:R-:W-:Y:S02]  /*11d50*/  IMAD R2, R43, R72, RZ ;  /* 0x000000482b027224 */ /* 0x000fe400078e02ff */
[----:B------:R-:W-:-:S04]  /*11d60*/  IMAD.WIDE.U32 R52, R51, R74, RZ ;  /* 0x0000004a33347225 */ /* 0x000fc800078e00ff */
[----:B------:R-:W-:Y:S02]  /*11d70*/  IMAD.X R29, RZ, RZ, RZ, P6 ;  /* 0x000000ffff1d7224 */ /* 0x000fe400030e06ff */
[----:B------:R-:W-:Y:S02]  /*11d80*/  IMAD.MOV.U32 R28, RZ, RZ, R21 ;  /* 0x000000ffff1c7224 */ /* 0x000fe400078e0015 */
        /* <DEDUP_REMOVED lines=8> */
[----:B------:R-:W-:Y:S01]  /*11e10*/  IMAD.WIDE.U32 R52, P6, R32, R75, R52 ;  /* 0x0000004b20347225 */ /* 0x000fe200078c0034 */
[----:B------:R-:W-:Y:S02]  /*11e20*/  IADD3.X R58, P1, PT, R58, R57, RZ, P1, !PT ;  /* 0x000000393a3a7210 */ /* 0x000fe40000f3e4ff */
[----:B------:R-:W-:Y:S01]  /*11e30*/  IADD3.X R49, PT, PT, R49, RZ, RZ, P2, P4 ;  /* 0x000000ff31317210 */ /* 0x000fe200017e84ff */
[----:B------:R-:W-:Y:S01]  /*11e40*/  IMAD.WIDE.U32 R32, R32, R74, RZ ;  /* 0x0000004a20207225 */ /* 0x000fe200078e00ff */
[----:B------:R-:W-:-:S03]  /*11e50*/  IADD3 R7, P2, PT, R7, R24, RZ ;  /* 0x0000001807077210 */ /* 0x000fc60007f5e0ff */
[----:B------:R-:W-:Y:S01]  /*11e60*/  IMAD.IADD R2, R21, 0x1, R47 ;  /* 0x0000000115027824 */ /* 0x000fe200078e022f */
[----:B------:R-:W-:Y:S01]  /*11e70*/  IADD3.X R21, P0, P1, R26, RZ, RZ, P1, P0 ;  /* 0x000000ff1a157210 */ /* 0x000fe200009004ff */
[----:B------:R-:W-:Y:S01]  /*11e80*/  IMAD.X R55, RZ, RZ, RZ, P6 ;  /* 0x000000ffff377224 */ /* 0x000fe200030e06ff */
[----:B------:R-:W-:Y:S01]  /*11e90*/  IADD3 R61, P6, PT, R33, R52, RZ ;  /* 0x00000034213d7210 */ /* 0x000fe20007fde0ff */
[----:B------:R-:W-:-:S04]  /*11ea0*/  IMAD.WIDE.U32 R56, R2, R70, RZ ;  /* 0x0000004602387225 */ /* 0x000fc800078e00ff */
[----:B------:R-:W-:Y:S02]  /*11eb0*/  IMAD.MOV.U32 R54, RZ, RZ, R53 ;  /* 0x000000ffff367224 */ /* 0x000fe400078e0035 */
[----:B------:R-:W-:-:S04]  /*11ec0*/  IMAD.WIDE.U32 R52, R20, R70, RZ ;  /* 0x0000004614347225 */ /* 0x000fc800078e00ff */
[----:B------:R-:W-:Y:S01]  /*11ed0*/  IMAD.WIDE.U32.X R28, R51, R75, R54, P6 ;  /* 0x0000004b331c7225 */ /* 0x000fe200030e0436 */
[----:B------:R-:W-:Y:S02]  /*11ee0*/  IADD3.X R54, PT, PT, R27, RZ, RZ, P0, P1 ;  /* 0x000000ff1b367210 */ /* 0x000fe400007e24ff */
[----:B------:R-:W-:Y:S01]  /*11ef0*/  IADD3 RZ, P0, PT, R31, R52, RZ ;  /* 0x000000341fff7210 */ /* 0x000fe20007f1e0ff */
[----:B------:R-:W-:Y:S01]  /*11f00*/  IMAD.WIDE.U32 R56, P4, R20, R71, R56 ;  /* 0x0000004714387225 */ /* 0x000fe20007880038 */
[----:B------:R-:W-:Y:S02]  /*11f10*/  IADD3 R48, P6, PT, R7, R46, RZ ;  /* 0x0000002e07307210 */ /* 0x000fe40007fde0ff */
[----:B------:R-:W-:Y:S01]  /*11f20*/  IADD3.X R52, P2, PT, R49, R58, RZ, P2, !PT ;  /* 0x0000003a31347210 */ /* 0x000fe2000175e4ff */
[----:B------:R-:W-:Y:S01]  /*11f30*/  IMAD.MOV.U32 R31, RZ, RZ, RZ ;  /* 0x000000ffff1f7224 */ /* 0x000fe200078e00ff */
[----:B------:R-:W-:Y:S01]  /*11f40*/  IADD3 R24, P1, PT, R53, R56, RZ ;  /* 0x0000003835187210 */ /* 0x000fe20007f3e0ff */
[----:B------:R-:W-:Y:S01]  /*11f50*/  IMAD.X R27, RZ, RZ, RZ, P4 ;  /* 0x000000ffff1b7224 */ /* 0x000fe200020e06ff */
[----:B------:R-:W-:Y:S01]  /*11f60*/  IADD3.X R52, P6, PT, R52, R59, RZ, P6, !PT ;  /* 0x0000003b34347210 */ /* 0x000fe200037de4ff */
[----:B------:R-:W-:Y:S01]  /*11f70*/  IMAD.MOV.U32 R26, RZ, RZ, R57 ;  /* 0x000000ffff1a7224 */ /* 0x000fe200078e0039 */
[----:B------:R-:W-:Y:S01]  /*11f80*/  IADD3.X RZ, P0, PT, R43, R24, RZ, P0, !PT ;  /* 0x000000182bff7210 */ /* 0x000fe2000071e4ff */
[----:B------:R-:W-:Y:S01]  /*11f90*/  IMAD.WIDE.U32 R30, R87, R85, R30 ;  /* 0x00000055571e7225 */ /* 0x000fe200078e001e */
[----:B------:R-:W-:-:S02]  /*11fa0*/  IADD3.X R43, PT, PT, RZ, RZ, RZ, P5, P3 ;  /* 0x000000ffff2b7210 */ /* 0x000fc40002fe64ff */
[----:B------:R-:W-:Y:S01]  /*11fb0*/  IADD3 R11, P5, PT, R21, R12, RZ ;  /* 0x0000000c150b7210 */ /* 0x000fe20007fbe0ff */
[----:B------:R-:W-:Y:S01]  /*11fc0*/  IMAD.WIDE.U32.X R26, R2, R71, R26, P1 ;  /* 0x00000047021a7225 */ /* 0x000fe200008e041a */
[----:B------:R-:W-:Y:S02]  /*11fd0*/  IADD3.X R7, P2, P6, R44, RZ, RZ, P6, P2 ;  /* 0x000000ff2c077210 */ /* 0x000fe400036444ff */
[----:B------:R-:W-:Y:S01]  /*11fe0*/  IADD3 R43, P4, P1, R43, R30, R5 ;  /* 0x0000001e2b2b7210 */ /* 0x000fe2000799e005 */
[----:B------:R-:W-:Y:S01]  /*11ff0*/  IMAD.WIDE.U32 R46, R2, R68, RZ ;  /* 0x00000044022e7225 */ /* 0x000fe200078e00ff */
[----:B------:R-:W-:Y:S02]  /*12000*/  IADD3 R7, P3, PT, R7, R11, RZ ;  /* 0x0000000b07077210 */ /* 0x000fe40007f7e0ff */
[----:B------:R-:W-:Y:S01]  /*12010*/  IADD3.X R30, PT, PT, R45, RZ, RZ, P2, P6 ;  /* 0x000000ff2d1e7210 */ /* 0x000fe200017ec4ff */
[----:B------:R-:W-:Y:S01]  /*12020*/  IMAD.IADD R0, R0, 0x1, R31 ;  /* 0x0000000100007824 */ /* 0x000fe200078e021f */
[----:B------:R-:W-:Y:S01]  /*12030*/  IADD3 R24, P6, PT, R7, R32, RZ ;  /* 0x0000002007187210 */ /* 0x000fe20007fde0ff */
[----:B------:R-:W-:Y:S01]  /*12040*/  IMAD.X R7, R54, 0x1, R13, P5 ;  /* 0x0000000136077824 */ /* 0x000fe200028e060d */
[----:B------:R-:W-:Y:S01]  /*12050*/  IADD3.X R5, P0, PT, RZ, R26, RZ, P0, !PT ;  /* 0x0000001aff057210 */ /* 0x000fe2000071e4ff */
[----:B------:R-:W-:Y:S01]  /*12060*/  IMAD.WIDE.U32 R46, P2, R20, R69, R46 ;  /* 0x00000045142e7225 */ /* 0x000fe2000784002e */
[----:B------:R-:W-:-:S02]  /*12070*/  IADD3.X R0, PT, PT, RZ, R0, RZ, P4, P1 ;  /* 0x00000000ff007210 */ /* 0x000fc400027e24ff */
[----:B------:R-:W-:Y:S01]  /*12080*/  IADD3.X R30, P3, PT, R30, R7, RZ, P3, !PT ;  /* 0x000000071e1e7210 */ /* 0x000fe20001f7e4ff */
[----:B------:R-:W-:Y:S01]  /*12090*/  IMAD.WIDE.U32 R32, R20, R68, RZ ;  /* 0x0000004414207225 */ /* 0x000fe200078e00ff */
[----:B------:R-:W-:Y:S02]  /*120a0*/  ISETP.GT.U32.AND P1, PT, R22, R17, PT ;  /* 0x000000111600720c */ /* 0x000fe40003f24070 */
        /* <DEDUP_REMOVED lines=9> */
[----:B------:R-:W-:Y:S02]  /*12140*/  IADD3.X R28, P3, P6, R28, RZ, RZ, P6, P3 ;  /* 0x000000ff1c1c7210 */ /* 0x000fe400036664ff */
[----:B------:R-:W-:Y:S02]  /*12150*/  IADD3.X R21, P2, PT, R21, R44, RZ, P2, !PT ;  /* 0x0000002c15157210 */ /* 0x000fe4000175e4ff */
[----:B------:R-:W-:Y:S02]  /*12160*/  IADD3.X R29, PT, PT, R29, RZ, RZ, P3, P6 ;  /* 0x000000ff1d1d7210 */ /* 0x000fe40001fec4ff */
[----:B------:R-:W-:Y:S01]  /*12170*/  IADD3.X R5, P2, P6, R26, RZ, RZ, P2, P0 ;  /* 0x000000ff1a057210 */ /* 0x000fe200016404ff */
[----:B------:R-:W-:Y:S01]  /*12180*/  IMAD R22, R21, R72, RZ ;  /* 0x0000004815167224 */ /* 0x000fe200078e02ff */
[----:B------:R-:W-:-:S02]  /*12190*/  ISETP.GT.U32.AND.EX P1, PT, R19, R18, PT, P1 ;  /* 0x000000121300720c */ /* 0x000fc40003f24110 */
[----:B------:R-:W-:Y:S01]  /*121a0*/  IADD3.X R27, PT, PT, R27, RZ, RZ, P2, P6 ;  /* 0x000000ff1b1b7210 */ /* 0x000fe200017ec4ff */
[----:B------:R-:W-:Y:S01]  /*121b0*/  IMAD R19, R33, R73, R22 ;  /* 0x0000004921137224 */ /* 0x000fe200078e0216 */
[----:B------:R-:W-:Y:S02]  /*121c0*/  IADD3 R44, P4, P5, R10, R43, R43 ;  /* 0x0000002b0a2c7210 */ /* 0x000fe40007d9e02b */
[----:B------:R-:W-:Y:S02]  /*121d0*/  IADD3 R15, P3, PT, R15, R16, RZ ;  /* 0x000000100f0f7210 */ /* 0x000fe40007f7e0ff */
[----:B------:R-:W-:Y:S01]  /*121e0*/  ISETP.GE.U32.AND P0, PT, R42, R17, PT ;  /* 0x000000112a00720c */ /* 0x000fe20003f06070 */
[----:B------:R-:W-:Y:S01]  /*121f0*/  IMAD.WIDE.U32 R16, R2, R50, RZ ;  /* 0x0000003202107225 */ /* 0x000fe200078e00ff */
[----:B------:R-:W-:Y:S02]  /*12200*/  ISETP.GE.U32.AND P2, PT, R11, R12, PT ;  /* 0x0000000c0b00720c */ /* 0x000fe40003f46070 */
[----:B------:R-:W-:Y:S01]  /*12210*/  SEL R32, RZ, 0x1, !P1 ;  /* 0x00000001ff207807 */ /* 0x000fe20004800000 */
[----:B------:R-:W-:Y:S01]  /*12220*/  IMAD.WIDE.U32 R10, R33, R72, RZ ;  /* 0x00000048210a7225 */ /* 0x000fe200078e00ff */
[----:B------:R-:W-:-:S02]  /*12230*/  IADD3.X R42, PT, PT, RZ, R0, R0, P4, P5 ;  /* 0x00000000ff2a7210 */ /* 0x000fc400027ea400 */
[----:B------:R-:W-:Y:S01]  /*12240*/  IADD3 R32, P4, P5, R32, R25, R6 ;  /* 0x0000001920207210 */ /* 0x000fe20007d9e006 */
[----:B------:R-:W-:Y:S01]  /*12250*/  IMAD.IADD R0, R11, 0x1, R19 ;  /* 0x000000010b007824 */ /* 0x000fe200078e0213 */
[----:B------:R-:W-:Y:S01]  /*12260*/  ISETP.GE.U32.AND.EX P1, PT, R7, R13, PT, P2 ;  /* 0x0000000d0700720c */ /* 0x000fe20003f26120 */
[C---:B------:R-:W-:Y:S01]  /*12270*/  IMAD.WIDE.U32 R16, P6, R20.reuse, R67, R16 ;  /* 0x0000004314107225 */ /* 0x040fe200078c0010 */
[----:B------:R-:W-:Y:S02]  /*12280*/  IADD3 R5, P2, PT, R5, R24, RZ ;  /* 0x0000001805057210 */ /* 0x000fe40007f5e0ff */
[----:B------:R-:W-:Y:S01]  /*12290*/  IADD3.X R23, PT, PT, RZ, R23, RZ, P4, P5 ;  /* 0x00000017ff177210 */ /* 0x000fe200027ea4ff */
[----:B------:R-:W-:Y:S01]  /*122a0*/  IMAD.WIDE.U32 R6, R20, R50, RZ ;  /* 0x0000003214067225 */ /* 0x000fe200078e00ff */
[----:B------:R-:W-:Y:S02]  /*122b0*/  IADD3.X R27, P2, PT, R27, R30, RZ, P2, !PT ;  /* 0x0000001e1b1b7210 */ /* 0x000fe4000175e4ff */
[----:B------:R-:W-:Y:S01]  /*122c0*/  SEL R31, RZ, 0x1, P1 ;  /* 0x00000001ff1f7807 */ /* 0x000fe20000800000 */
[----:B------:R-:W-:Y:S01]  /*122d0*/  IMAD.WIDE.U32 R24, R0, R70, RZ ;  /* 0x0000004600187225 */ /* 0x000fe200078e00ff */
[----:B------:R-:W-:-:S02]  /*122e0*/  IADD3 R26, P4, PT, R7, R16, RZ ;  /* 0x00000010071a7210 */ /* 0x000fc40007f9e0ff */
[----:B------:R-:W-:Y:S01]  /*122f0*/  ISETP.GE.U32.AND.EX P0, PT, R9, R18, PT, P0 ;  /* 0x000000120900720c */ /* 0x000fe20003f06100 */
[----:B------:R-:W-:Y:S01]  /*12300*/  IMAD.X R13, RZ, RZ, RZ, P6 ;  /* 0x000000ffff0d7224 */ /* 0x000fe200030e06ff */
[----:B------:R-:W-:Y:S01]  /*12310*/  IADD3 R22, P6, PT, R5, R6, RZ ;  /* 0x0000000605167210 */ /* 0x000fe20007fde0ff */
[----:B------:R-:W-:Y:S02]  /*12320*/  IMAD.MOV.U32 R12, RZ, RZ, R17 ;  /* 0x000000ffff0c7224 */ /* 0x000fe400078e0011 */
[----:B------:R-:W-:Y:S01]  /*12330*/  IMAD.WIDE.U32 R16, R10, R70, RZ ;  /* 0x000000460a107225 */ /* 0x000fe200078e00ff */
[----:B------:R-:W-:-:S03]  /*12340*/  IADD3.X R27, P6, PT, R27, R26, RZ, P6, !PT ;  /* 0x0000001a1b1b7210 */ /* 0x000fc600037de4ff */
        /* <DEDUP_REMOVED lines=21> */
[----:B------:R-:W-:Y:S01]  /*124a0*/  IMAD.WIDE.U32 R18, R0, R68, RZ ;  /* 0x0000004400127225 */ /* 0x000fe200078e00ff */
[----:B------:R-:W-:-:S03]  /*124b0*/  IADD3.X R5, P1, PT, RZ, R16, RZ, P1, !PT ;  /* 0x00000010ff057210 */ /* 0x000fc60000f3e4ff */
[----:B------:R-:W-:Y:S01]  /*124c0*/  IMAD.MOV.U32 R6, RZ, RZ, R13 ;  /* 0x000000ffff067224 */ /* 0x000fe200078e000d */
[----:B------:R-:W-:Y:S01]  /*124d0*/  IADD3 R5, P0, PT, R5, R22, RZ ;  /* 0x0000001605057210 */ /* 0x000fe20007f1e0ff */
[----:B------:R-:W-:Y:S02]  /*124e0*/  IMAD.X R26, R29, 0x1, R25, P5 ;  /* 0x000000011d1a7824 */ /* 0x000fe400028e0619 */
[----:B------:R-:W-:Y:S01]  /*124f0*/  IMAD.WIDE.U32.X R6, R2, R75, R6, P6 ;  /* 0x0000004b02067225 */ /* 0x000fe200030e0406 */
[----:B------:R-:W-:Y:S02]  /*12500*/  IADD3 R20, P6, PT, R9, R20, RZ ;  /* 0x0000001409147210 */ /* 0x000fe40007fde0ff */
[----:B------:R-:W-:Y:S01]  /*12510*/  IADD3.X R11, P4, PT, R11, R26, RZ, P4, !PT ;  /* 0x0000001a0b0b7210 */ /* 0x000fe2000279e4ff */
[----:B------:R-:W-:Y:S02]  /*12520*/  IMAD.X R2, RZ, RZ, R17, P1 ;  /* 0x000000ffff027224 */ /* 0x000fe400008e0611 */
        /* <DEDUP_REMOVED lines=11> */
[----:B------:R-:W-:Y:S01]  /*125e0*/  IADD3.X R16, PT, PT, R7, RZ, RZ, P4, P6 ;  /* 0x000000ff07107210 */ /* 0x000fe200027ec4ff */
[----:B------:R-:W-:Y:S01]  /*125f0*/  IMAD.WIDE.U32 R6, R0, R50, RZ ;  /* 0x0000003200067225 */ /* 0x000fe200078e00ff */
[----:B------:R-:W-:Y:S02]  /*12600*/  IADD3.X R5, P0, P1, R12, RZ, RZ, P1, P0 ;  /* 0x000000ff0c057210 */ /* 0x000fe400009004ff */
[----:B------:R-:W-:Y:S01]  /*12610*/  ISETP.GE.U32.AND.EX P5, PT, R25, R42, PT, P2 ;  /* 0x0000002a1900720c */ /* 0x000fe20003fa6120 */
[----:B------:R-:W-:Y:S01]  /*12620*/  IMAD.X R21, RZ, RZ, R14, P3 ;  /* 0x000000ffff157224 */ /* 0x000fe200018e060e */
[----:B------:R-:W-:Y:S02]  /*12630*/  ISETP.GE.U32.AND P2, PT, R24, R31, PT ;  /* 0x0000001f1800720c */ /* 0x000fe40003f46070 */
[----:B------:R-:W-:Y:S01]  /*12640*/  IADD3 R19, P6, P4, R28, R3, R32 ;  /* 0x000000031c137210 */ /* 0x000fe20007cde020 */
[----:B------:R-:W-:Y:S01]  /*12650*/  IMAD.WIDE.U32 R2, R10, R50, RZ ;  /* 0x000000320a027225 */ /* 0x000fe200078e00ff */
[----:B------:R-:W-:-:S02]  /*12660*/  IADD3.X R12, PT, PT, R13, RZ, RZ, P0, P1 ;  /* 0x000000ff0d0c7210 */ /* 0x000fc400007e24ff */
[----:B------:R-:W-:Y:S01]  /*12670*/  SEL R18, RZ, 0x1, P5 ;  /* 0x00000001ff127807 */ /* 0x000fe20002800000 */
[----:B------:R-:W-:Y:S01]  /*12680*/  IMAD.WIDE.U32 R6, P5, R10, R67, R6 ;  /* 0x000000430a067225 */ /* 0x000fe200078a0006 */
[----:B------:R-:W-:Y:S02]  /*12690*/  IADD3 R5, P0, PT, R5, R20, RZ ;  /* 0x0000001405057210 */ /* 0x000fe40007f1e0ff */
[----:B------:R-:W-:Y:S02]  /*126a0*/  ISETP.GE.U32.AND.EX P2, PT, R26, R25, PT, P2 ;  /* 0x000000191a00720c */ /* 0x000fe40003f46120 */
[----:B------:R-:W-:Y:S01]  /*126b0*/  IADD3 R20, P1, PT, R5, R2, RZ ;  /* 0x0000000205147210 */ /* 0x000fe20007f3e0ff */
[----:B------:R-:W-:Y:S01]  /*126c0*/  IMAD.MOV.U32 R2, RZ, RZ, R7 ;  /* 0x000000ffff027224 */ /* 0x000fe200078e0007 */
[----:B------:R-:W-:Y:S02]  /*126d0*/  IADD3 R17, P3, PT, R18, R15, RZ ;  /* 0x0000000f12117210 */ /* 0x000fe40007f7e0ff */
[----:B------:R-:W-:-:S02]  /*126e0*/  SEL R14, RZ, 0x1, P2 ;  /* 0x00000001ff0e7807 */ /* 0x000fc40001000000 */
[----:B------:R-:W-:Y:S01]  /*126f0*/  IADD3.X R5, P0, PT, R12, R11, RZ, P0, !PT ;  /* 0x0000000b0c057210 */ /* 0x000fe2000071e4ff */
[----:B------:R-:W-:Y:S01]  /*12700*/  IMAD.WIDE.U32 R12, R0, R74, RZ ;  /* 0x0000004a000c7225 */ /* 0x000fe200078e00ff */
[----:B------:R-:W-:-:S03]  /*12710*/  IADD3 R18, P2, PT, R3, R6, RZ ;  /* 0x0000000603127210 */ /* 0x000fc60007f5e0ff */
[----:B------:R-:W-:Y:S01]  /*12720*/  IMAD.X R3, RZ, RZ, RZ, P5 ;  /* 0x000000ffff037224 */ /* 0x000fe200028e06ff */
[----:B------:R-:W-:Y:S01]  /*12730*/  IADD3.X R18, P1, PT, R5, R18, RZ, P1, !PT ;  /* 0x0000001205127210 */ /* 0x000fe20000f3e4ff */
[----:B------:R-:W-:Y:S01]  /*12740*/  IMAD.X R6, RZ, RZ, R21, P3 ;  /* 0x000000ffff067224 */ /* 0x000fe200018e0615 */
[----:B------:R-:W-:Y:S01]  /*12750*/  IADD3 R14, P5, PT, R14, R17, RZ ;  /* 0x000000110e0e7210 */ /* 0x000fe20007fbe0ff */
        /* <DEDUP_REMOVED lines=9> */
[----:B------:R-:W-:Y:S01]  /*127f0*/  IMAD.X R15, RZ, RZ, R6, P5 ;  /* 0x000000ffff0f7224 */ /* 0x000fe200028e0606 */
[----:B------:R-:W-:Y:S02]  /*12800*/  ISETP.GE.U32.AND P5, PT, R14, R17, PT ;  /* 0x000000110e00720c */ /* 0x000fe40003fa6070 */
[----:B------:R-:W-:Y:S01]  /*12810*/  IADD3 R22, P1, PT, R11, R12, RZ ;  /* 0x0000000c0b167210 */ /* 0x000fe20007f3e0ff */
[----:B------:R-:W-:Y:S01]  /*12820*/  IMAD.X R12, R16, 0x1, R15, P2 ;  /* 0x00000001100c7824 */ /* 0x000fe200010e060f */
[----:B------:R-:W-:Y:S02]  /*12830*/  IADD3 R3, P0, PT, R2, R9, RZ ;  /* 0x0000000902037210 */ /* 0x000fe40007f1e0ff */
[----:B------:R-:W-:Y:S01]  /*12840*/  ISETP.GE.U32.AND.EX P5, PT, R15, R6, PT, P5 ;  /* 0x000000060f00720c */ /* 0x000fe20003fa6150 */
        /* <DEDUP_REMOVED lines=55> */
.L_x_351:
        /* <DEDUP_REMOVED lines=21> */
.L_x_352:
[----:B------:R-:W-:Y:S02]  /*12d10*/  IMAD.MOV.U32 R20, RZ, RZ, RZ ;  /* 0x000000ffff147224 */ /* 0x000fe400078e00ff */
[----:B------:R-:W-:-:S04]  /*12d20*/  IMAD.WIDE.U32 R6, R23, R76, RZ ;  /* 0x0000004c17067225 */ /* 0x000fc800078e00ff */
[----:B------:R-:W-:Y:S02]  /*12d30*/  IMAD.MOV.U32 R9, RZ, RZ, RZ ;  /* 0x000000ffff097224 */ /* 0x000fe400078e00ff */
        /* <DEDUP_REMOVED lines=17> */
[----:B------:R-:W-:Y:S01]  /*12e50*/  IMAD.WIDE.U32 R46, R25, R78, RZ ;  /* 0x0000004e192e7225 */ /* 0x000fe200078e00ff */
[----:B------:R-:W-:-:S03]  /*12e60*/  IADD3.X R55, PT, PT, RZ, RZ, RZ, P1, P5 ;  /* 0x000000ffff377210 */ /* 0x000fc60000fea4ff */
[----:B------:R-:W-:Y:S01]  /*12e70*/  IMAD.MOV.U32 R2, RZ, RZ, RZ ;  /* 0x000000ffff027224 */ /* 0x000fe200078e00ff */
[----:B------:R-:W-:Y:S01]  /*12e80*/  IADD3 R46, P4, PT, R6, R46, RZ ;  /* 0x0000002e062e7210 */ /* 0x000fe20007f9e0ff */
[----:B------:R-:W-:Y:S02]  /*12e90*/  IMAD.IADD R0, R24, 0x1, R29 ;  /* 0x0000000118007824 */ /* 0x000fe400078e021d */
[----:B------:R-:W-:Y:S01]  /*12ea0*/  IMAD.IADD R52, R9, 0x1, R5 ;  /* 0x0000000109347824 */ /* 0x000fe200078e0205 */
[----:B------:R-:W-:Y:S01]  /*12eb0*/  ISETP.GE.U32.AND P1, PT, R46, R6, PT ;  /* 0x000000062e00720c */ /* 0x000fe20003f26070 */
[----:B------:R-:W-:Y:S02]  /*12ec0*/  IMAD.MOV.U32 R29, RZ, RZ, RZ ;  /* 0x000000ffff1d7224 */ /* 0x000fe400078e00ff */
[----:B------:R-:W-:Y:S01]  /*12ed0*/  IMAD.WIDE.U32 R4, R27, R76, RZ ;  /* 0x0000004c1b047225 */ /* 0x000fe200078e00ff */
[----:B------:R-:W-:-:S03]  /*12ee0*/  IADD3.X R52, PT, PT, RZ, R52, RZ, P0, P3 ;  /* 0x00000034ff347210 */ /* 0x000fc600007e64ff */
[----:B------:R-:W-:Y:S02]  /*12ef0*/  IMAD.IADD R47, R16, 0x1, R47 ;  /* 0x00000001102f7824 */ /* 0x000fe400078e022f */
[----:B------:R-:W-:Y:S02]  /*12f00*/  IMAD.IADD R30, R11, 0x1, R2 ;  /* 0x000000010b1e7824 */ /* 0x000fe400078e0202 */
[----:B------:R-:W-:-:S04]  /*12f10*/  IMAD.WIDE.U32 R44, R15, R78, RZ ;  /* 0x0000004e0f2c7225 */ /* 0x000fc800078e00ff */
[----:B------:R-:W-:-:S04]  /*12f20*/  IMAD.WIDE.U32 R48, R25, R79, RZ ;  /* 0x0000004f19307225 */ /* 0x000fc800078e00ff */
[----:B------:R-:W-:Y:S01]  /*12f30*/  IMAD.WIDE.U32 R10, R14, R76, RZ ;  /* 0x0000004c0e0a7225 */ /* 0x000fe200078e00ff */
[----:B------:R-:W-:-:S03]  /*12f40*/  IADD3 R47, P3, P0, R48, R47, R44 ;  /* 0x0000002f302f7210 */ /* 0x000fc6000787e02c */
[----:B------:R-:W-:-:S04]  /*12f50*/  IMAD.WIDE.U32 R32, R27, R77, RZ ;  /* 0x0000004d1b207225 */ /* 0x000fc800078e00ff */
[----:B------:R-:W-:Y:S02]  /*12f60*/  IMAD.IADD R5, R5, 0x1, R29 ;  /* 0x0000000105057824 */ /* 0x000fe400078e021d */
[----:B------:R-:W-:Y:S02]  /*12f70*/  IMAD.MOV.U32 R13, RZ, RZ, RZ ;  /* 0x000000ffff0d7224 */ /* 0x000fe400078e00ff */
[----:B------:R-:W-:Y:S01]  /*12f80*/  IMAD.MOV.U32 R12, RZ, RZ, RZ ;  /* 0x000000ffff0c7224 */ /* 0x000fe200078e00ff */
[----:B------:R-:W-:Y:S01]  /*12f90*/  IADD3 R26, P2, P6, R32, R5, R10 ;  /* 0x00000005201a7210 */ /* 0x000fe20007e5e00a */
[----:B------:R-:W-:Y:S02]  /*12fa0*/  IMAD.MOV.U32 R31, RZ, RZ, RZ ;  /* 0x000000ffff1f7224 */ /* 0x000fe400078e00ff */
[----:B------:R-:W-:Y:S01]  /*12fb0*/  IMAD.IADD R42, R11, 0x1, R13 ;  /* 0x000000010b2a7824 */ /* 0x000fe200078e020d */
[----:B------:R-:W-:Y:S01]  /*12fc0*/  IADD3.X R19, PT, PT, RZ, RZ, RZ, P2, P6 ;  /* 0x000000ffff137210 */ /* 0x000fe200017ec4ff */
[----:B------:R-:W-:-:S02]  /*12fd0*/  IMAD.IADD R54, R29, 0x1, R33 ;  /* 0x000000011d367824 */ /* 0x000fc400078e0221 */
[----:B------:R-:W-:Y:S02]  /*12fe0*/  IMAD.IADD R32, R12, 0x1, R45 ;  /* 0x000000010c207824 */ /* 0x000fe400078e022d */
[----:B------:R-:W-:-:S04]  /*12ff0*/  IMAD.WIDE.U32 R10, R77, R21, R30 ;  /* 0x000000154d0a7225 */ /* 0x000fc800078e001e */
[----:B------:R-:W-:Y:S02]  /*13000*/  IMAD.MOV.U32 R33, RZ, RZ, RZ ;  /* 0x000000ffff217224 */ /* 0x000fe400078e00ff */
[----:B------:R-:W-:Y:S01]  /*13010*/  IMAD.X R47, R47, 0x1, R56, P4 ;  /* 0x000000012f2f7824 */ /* 0x000fe200020e0638 */
[----:B------:R-:W-:Y:S01]  /*13020*/  IADD3 R55, P4, P5, R55, R10, R0 ;  /* 0x0000000a37377210 */ /* 0x000fe20007d9e000 */
[----:B------:R-:W-:Y:S02]  /*13030*/  IMAD.IADD R17, R16, 0x1, R49 ;  /* 0x0000000110117824 */ /* 0x000fe400078e0231 */
[----:B------:R-:W-:Y:S01]  /*13040*/  IMAD.WIDE.U32 R6, R79, R15, R32 ;  /* 0x0000000f4f067225 */ /* 0x000fe200078e0020 */
[----:B------:R-:W-:-:S03]  /*13050*/  ISETP.GE.U32.AND.EX P1, PT, R47, R56, PT, P1 ;  /* 0x000000382f00720c */ /* 0x000fc60003f26110 */
[----:B------:R-:W-:Y:S01]  /*13060*/  IMAD.IADD R57, R2, 0x1, R11 ;  /* 0x0000000102397824 */ /* 0x000fe200078e020b */
[----:B------:R-:W-:Y:S01]  /*13070*/  IADD3 R0, P2, P6, R28, R6, R17 ;  /* 0x000000061c007210 */ /* 0x000fe20007e5e011 */
[-C--:B------:R-:W-:Y:S01]  /*13080*/  IMAD.WIDE.U32 R10, R23, R78.reuse, RZ ;  /* 0x0000004e170a7225 */ /* 0x080fe200078e00ff */
[----:B------:R-:W-:Y:S02]  /*13090*/  SEL R17, RZ, 0x1, P1 ;  /* 0x00000001ff117807 */ /* 0x000fe40000800000 */
[----:B------:R-:W-:Y:S01]  /*130a0*/  IADD3.X R57, PT, PT, RZ, R57, RZ, P4, P5 ;  /* 0x00000039ff397210 */ /* 0x000fe200027ea4ff */
[----:B------:R-:W-:Y:S02]  /*130b0*/  IMAD.MOV.U32 R43, RZ, RZ, RZ ;  /* 0x000000ffff2b7224 */ /* 0x000fe400078e00ff */
[----:B------:R-:W-:Y:S02]  /*130c0*/  IMAD.IADD R5, R12, 0x1, R7 ;  /* 0x000000010c057824 */ /* 0x000fe400078e0207 */
[----:B------:R-:W-:-:S03]  /*130d0*/  IMAD.WIDE.U32 R30, R3, R78, RZ ;  /* 0x0000004e031e7225 */ /* 0x000fc600078e00ff */
[----:B------:R-:W-:Y:S01]  /*130e0*/  IADD3.X R5, PT, PT, R52, R5, RZ, P2, P6 ;  /* 0x0000000534057210 */ /* 0x000fe200017ec4ff */
[----:B------:R-:W-:-:S04]  /*130f0*/  IMAD.WIDE.U32 R32, R23, R79, RZ ;  /* 0x0000004f17207225 */ /* 0x000fc800078e00ff */
[----:B------:R-:W-:Y:S02]  /*13100*/  IMAD.IADD R11, R20, 0x1, R11 ;  /* 0x00000001140b7824 */ /* 0x000fe400078e020b */
[----:B------:R-:W-:-:S03]  /*13110*/  IMAD.WIDE.U32 R6, R77, R14, R42 ;  /* 0x0000000e4d067225 */ /* 0x000fc600078e002a */
[----:B------:R-:W-:Y:S01]  /*13120*/  IADD3 R43, P1, P2, R32, R11, R30 ;  /* 0x0000000b202b7210 */ /* 0x000fe20007a3e01e */
[----:B------:R-:W-:Y:S01]  /*13130*/  IMAD.WIDE.U32 R52, R25, R76, RZ ;  /* 0x0000004c19347225 */ /* 0x000fe200078e00ff */
[----:B------:R-:W-:Y:S02]  /*13140*/  IADD3 R54, P4, P5, R19, R6, R54 ;  /* 0x0000000613367210 */ /* 0x000fe40007d9e036 */
[----:B------:R-:W-:Y:S01]  /*13150*/  IADD3 R19, P6, PT, R17, R18, RZ ;  /* 0x0000001211137210 */ /* 0x000fe20007fde0ff */
[----:B------:R-:W-:Y:S01]  /*13160*/  IMAD.IADD R48, R13, 0x1, R7 ;  /* 0x000000010d307824 */ /* 0x000fe200078e0207 */
[----:B------:R-:W-:Y:S01]  /*13170*/  IADD3.X R51, PT, PT, RZ, RZ, RZ, P1, P2 ;  /* 0x000000ffff337210 */ /* 0x000fe20000fe44ff */
[----:B------:R-:W-:Y:S01]  /*13180*/  IMAD.WIDE.U32 R6, R25, R77, RZ ;  /* 0x0000004d19067225 */ /* 0x000fe200078e00ff */
[----:B------:R-:W-:Y:S02]  /*13190*/  IADD3 R28, P2, PT, R19, R10, RZ ;  /* 0x0000000a131c7210 */ /* 0x000fe40007f5e0ff */
[----:B------:R-:W-:Y:S01]  /*131a0*/  ISETP.GT.U32.AND P1, PT, R18, R19, PT ;  /* 0x000000131200720c */ /* 0x000fe20003f24070 */
[----:B------:R-:W-:-:S04]  /*131b0*/  IMAD.WIDE.U32 R10, R15, R76, RZ ;  /* 0x0000004c0f0a7225 */ /* 0x000fc800078e00ff */
[----:B------:R-:W-:Y:S01]  /*131c0*/  IMAD.IADD R65, R53, 0x1, R16 ;  /* 0x0000000135417824 */ /* 0x000fe200078e0210 */
[----:B------:R-:W-:Y:S01]  /*131d0*/  IADD3.X R53, PT, PT, RZ, R48, RZ, P4, P5 ;  /* 0x00000030ff357210 */ /* 0x000fe200027ea4ff */
[----:B------:R-:W-:Y:S02]  /*131e0*/  IMAD.X R42, RZ, RZ, R59, P6 ;  /* 0x000000ffff2a7224 */ /* 0x000fe400030e063b */
[----:B------:R-:W-:Y:S01]  /*131f0*/  IMAD.IADD R44, R9, 0x1, R31 ;  /* 0x00000001092c7824 */ /* 0x000fe200078e021f */
[----:B------:R-:W-:Y:S01]  /*13200*/  IADD3 R65, P5, P4, R6, R65, R10 ;  /* 0x0000004106417210 */ /* 0x000fe20007cbe00a */
[----:B------:R-:W-:Y:S01]  /*13210*/  IMAD.MOV.U32 R45, RZ, RZ, RZ ;  /* 0x000000ffff2d7224 */ /* 0x000fe200078e00ff */
[----:B------:R-:W-:Y:S01]  /*13220*/  ISETP.GT.U32.AND.EX P1, PT, R59, R42, PT, P1 ;  /* 0x0000002a3b00720c */ /* 0x000fe20003f24110 */
[----:B------:R-:W-:Y:S01]  /*13230*/  IMAD.WIDE.U32 R30, R21, R78, RZ ;  /* 0x0000004e151e7225 */ /* 0x000fe200078e00ff */
[----:B------:R-:W-:Y:S02]  /*13240*/  P2R R60, PR, RZ, 0x20 ;  /* 0x00000020ff3c7803 */ /* 0x000fe40000000000 */
[----:B------:R-:W-:Y:S01]  /*13250*/  SEL R19, R18, R19, P1 ;  /* 0x0000001312137207 */ /* 0x000fe20000800000 */
[----:B------:R-:W-:Y:S01]  /*13260*/  IMAD.IADD R49, R20, 0x1, R33 ;  /* 0x0000000114317824 */ /* 0x000fe200078e0221 */
[----:B------:R-:W-:Y:S01]  /*13270*/  SEL R10, R59, R42, P1 ;  /* 0x0000002a3b0a7207 */ /* 0x000fe20000800000 */
[----:B------:R-:W-:Y:S01]  /*13280*/  IMAD.WIDE.U32 R32, R79, R3, R44 ;  /* 0x000000034f207225 */ /* 0x000fe200078e002c */
[----:B------:R-:W-:-:S03]  /*13290*/  ISETP.GT.U32.AND P1, PT, R19, R28, PT ;  /* 0x0000001c1300720c */ /* 0x000fc60003f24070 */
[----:B------:R-:W-:Y:S02]  /*132a0*/  IMAD.IADD R44, R2, 0x1, R31 ;  /* 0x00000001022c7824 */ /* 0x000fe400078e021f */
[----:B------:R-:W-:Y:S02]  /*132b0*/  IMAD R31, R65, R72, RZ ;  /* 0x00000048411f7224 */ /* 0x000fe400078e02ff */
[----:B------:R-:W-:Y:S01]  /*132c0*/  IMAD.X R43, R42, 0x1, R43, P2 ;  /* 0x000000012a2b7824 */ /* 0x000fe200010e062b */
[----:B------:R-:W-:Y:S01]  /*132d0*/  IADD3 R6, P2, P5, R55, R32, R49 ;  /* 0x0000002037067210 */ /* 0x000fe20007d5e031 */
[----:B------:R-:W-:Y:S02]  /*132e0*/  IMAD.IADD R48, R9, 0x1, R33 ;  /* 0x0000000109307824 */ /* 0x000fe400078e0221 */
[----:B------:R-:W-:Y:S01]  /*132f0*/  IMAD.WIDE.U32 R32, R22, R79, RZ ;  /* 0x0000004f16207225 */ /* 0x000fe200078e00ff */
[----:B------:R-:W-:-:S03]  /*13300*/  ISETP.GT.U32.AND.EX P1, PT, R10, R43, PT, P1 ;  /* 0x0000002b0a00720c */ /* 0x000fc60003f24110 */
[----:B------:R-:W-:Y:S01]  /*13310*/  IMAD.WIDE.U32 R18, R52, R72, RZ ;  /* 0x0000004834127225 */ /* 0x000fe200078e00ff */
[----:B------:R-:W-:-:S03]  /*13320*/  SEL R63, RZ, 0x1, !P1 ;  /* 0x00000001ff3f7807 */ /* 0x000fc60004800000 */
[----:B------:R-:W-:Y:S01]  /*13330*/  IMAD R49, R52, R73, R31 ;  /* 0x0000004934317224 */ /* 0x000fe200078e021f */
[----:B------:R-:W-:Y:S01]  /*13340*/  IADD3.X R31, PT, PT, R57, R48, RZ, P2, P5 ;  /* 0x00000030391f7210 */ /* 0x000fe200017ea4ff */
        /* <DEDUP_REMOVED lines=28> */
[----:B------:R-:W-:Y:S01]  /*13510*/  IMAD.X R52, RZ, RZ, R53, P1 ;  /* 0x000000ffff347224 */ /* 0x000fe200008e0635 */
[----:B------:R-:W-:Y:S01]  /*13520*/  IADD3 R19, P2, PT, R19, R46, RZ ;  /* 0x0000002e13137210 */ /* 0x000fe20007f5e0ff */
[----:B------:R-:W-:-:S03]  /*13530*/  IMAD.WIDE.U32 R56, P5, R18, R69, R54 ;  /* 0x0000004512387225 */ /* 0x000fc600078a0036 */
[----:B------:R-:W-:Y:S01]  /*13540*/  IADD3.X R33, P2, PT, R52, R47, RZ, P2, !PT ;  /* 0x0000002f34217210 */ /* 0x000fe2000175e4ff */
[----:B------:R-:W-:-:S04]  /*13550*/  IMAD.WIDE.U32 R54, R18, R68, RZ ;  /* 0x0000004412367225 */ /* 0x000fc800078e00ff */
[----:B------:R-:W-:Y:S01]  /*13560*/  IMAD.X R53, RZ, RZ, RZ, P5 ;  /* 0x000000ffff357224 */ /* 0x000fe200028e06ff */
[----:B------:R-:W-:Y:S01]  /*13570*/  IADD3 R56, P5, PT, R55, R56, RZ ;  /* 0x0000003837387210 */ /* 0x000fe20007fbe0ff */
[----:B------:R-:W-:Y:S01]  /*13580*/  IMAD.MOV.U32 R52, RZ, RZ, R57 ;  /* 0x000000ffff347224 */ /* 0x000fe200078e0039 */
[----:B------:R-:W-:Y:S01]  /*13590*/  IADD3 R46, P1, PT, R19, R54, RZ ;  /* 0x00000036132e7210 */ /* 0x000fe20007f3e0ff */
        /* <DEDUP_REMOVED lines=9> */
[----:B------:R-:W-:-:S03]  /*13630*/  IMAD.WIDE.U32 R44, R42, R50, RZ ;  /* 0x000000322a2c7225 */ /* 0x000fc600078e00ff */
[----:B------:R-:W-:Y:S01]  /*13640*/  IADD3.X R7, PT, PT, RZ, RZ, RZ, P2, P1 ;  /* 0x000000ffff077210 */ /* 0x000fe200017e24ff */
        /* <DEDUP_REMOVED lines=15> */
[----:B------:R-:W-:Y:S01]  /*13740*/  IMAD.WIDE.U32 R48, R23, R81, RZ ;  /* 0x0000005117307225 */ /* 0x000fe200078e00ff */
        /* <DEDUP_REMOVED lines=9> */
[----:B------:R-:W-:Y:S01]  /*137e0*/  SEL R4, R4, R19, P5 ;  /* 0x0000001304047207 */ /* 0x000fe20002800000 */
[----:B------:R-:W-:Y:S01]  /*137f0*/  IMAD.IADD R19, R20, 0x1, R49 ;  /* 0x0000000114137824 */ /* 0x000fe200078e0231 */
[----:B------:R-:W-:Y:S01]  /*13800*/  SEL R26, R26, R31, P5 ;  /* 0x0000001f1a1a7207 */ /* 0x000fe20002800000 */
[----:B------:R-:W-:Y:S01]  /*13810*/  IMAD.MOV.U32 R31, RZ, RZ, RZ ;  /* 0x000000ffff1f7224 */ /* 0x000fe200078e00ff */
[----:B------:R-:W-:-:S04]  /*13820*/  ISETP.GT.U32.AND P5, PT, R4, R52, PT ;  /* 0x000000340400720c */ /* 0x000fc80003fa4070 */
[----:B------:R-:W-:-:S04]  /*13830*/  ISETP.GT.U32.AND.EX P5, PT, R26, R64, PT, P5 ;  /* 0x000000401a00720c */ /* 0x000fc80003fa4150 */
[----:B------:R-:W-:-:S04]  /*13840*/  SEL R4, RZ, 0x1, !P5 ;  /* 0x00000001ff047807 */ /* 0x000fc80006800000 */
[----:B------:R-:W-:Y:S01]  /*13850*/  IADD3 R4, P5, P6, R4, R61, R30 ;  /* 0x0000003d04047210 */ /* 0x000fe20007ebe01e */
[----:B------:R-:W-:-:S03]  /*13860*/  IMAD.IADD R30, R9, 0x1, R45 ;  /* 0x00000001091e7824 */ /* 0x000fc600078e022d */
[----:B------:R-:W-:Y:S01]  /*13870*/  IADD3.X R47, PT, PT, RZ, R62, RZ, P5, P6 ;  /* 0x0000003eff2f7210 */ /* 0x000fe20002fec4ff */
        /* <DEDUP_REMOVED lines=23> */
[----:B------:R-:W-:Y:S02]  /*139f0*/  IMAD.IADD R30, R12, 0x1, R53 ;  /* 0x000000010c1e7824 */ /* 0x000fe400078e0235 */
[----:B------:R-:W-:Y:S01]  /*13a00*/  IMAD.MOV.U32 R31, RZ, RZ, RZ ;  /* 0x000000ffff1f7224 */ /* 0x000fe200078e00ff */
[----:B------:R-:W-:Y:S01]  /*13a10*/  ISETP.GT.U32.AND.EX P5, PT, R43, R26, PT, P5 ;  /* 0x0000001a2b00720c */ /* 0x000fe20003fa4150 */
[----:B------:R-:W-:-:S03]  /*13a20*/  IMAD.WIDE.U32 R30, R83, R15, R30 ;  /* 0x0000000f531e7225 */ /* 0x000fc600078e001e */
[----:B------:R-:W-:Y:S01]  /*13a30*/  SEL R44, RZ, 0x1, !P5 ;  /* 0x00000001ff2c7807 */ /* 0x000fe20006800000 */
[----:B------:R-:W-:-:S03]  /*13a40*/  IMAD.IADD R28, R12, 0x1, R31 ;  /* 0x000000010c1c7824 */ /* 0x000fc600078e021f */
[----:B------:R-:W-:Y:S01]  /*13a50*/  IADD3 R44, P5, P6, R44, R19, R47 ;  /* 0x000000132c2c7210 */ /* 0x000fe20007ebe02f */
[----:B------:R-:W-:-:S03]  /*13a60*/  IMAD.IADD R19, R16, 0x1, R49 ;  /* 0x0000000110137824 */ /* 0x000fc600078e0231 */
[----:B------:R-:W-:Y:S01]  /*13a70*/  IADD3.X R43, PT, PT, RZ, R32, RZ, P5, P6 ;  /* 0x00000020ff2b7210 */ /* 0x000fe20002fec4ff */
[----:B------:R-:W-:Y:S01]  /*13a80*/  IMAD.IADD R32, R11, 0x1, R12 ;  /* 0x000000010b207824 */ /* 0x000fe200078e020c */
[----:B------:R-:W-:Y:S01]  /*13a90*/  IADD3 R44, P5, P6, R44, R30, R19 ;  /* 0x0000001e2c2c7210 */ /* 0x000fe20007ebe013 */
[-C--:B------:R-:W-:Y:S02]  /*13aa0*/  IMAD R19, R33, R72.reuse, RZ ;  /* 0x0000004821137224 */ /* 0x080fe400078e02ff */
[----:B------:R-:W-:Y:S01]  /*13ab0*/  IMAD.WIDE.U32 R30, R46, R72, RZ ;  /* 0x000000482e1e7225 */ /* 0x000fe200078e00ff */
        /* <DEDUP_REMOVED lines=17> */
[----:B------:R-:W-:Y:S01]  /*13bd0*/  IMAD.WIDE.U32 R64, R31, R68, RZ ;  /* 0x000000441f407225 */ /* 0x000fe200078e00ff */
[----:B------:R-:W-:-:S03]  /*13be0*/  IADD3 RZ, P5, PT, R46, R60, RZ ;  /* 0x0000003c2eff7210 */ /* 0x000fc60007fbe0ff */
[----:B------:R-:W-:Y:S01]  /*13bf0*/  IMAD.MOV.U32 R46, RZ, RZ, R63 ;  /* 0x000000ffff2e7224 */ /* 0x000fe200078e003f */
[----:B------:R-:W-:Y:S01]  /*13c00*/  IADD3.X RZ, P5, PT, R33, R62, RZ, P5, !PT ;  /* 0x0000003e21ff7210 */ /* 0x000fe20002fbe4ff */
[----:B------:R-:W-:Y:S02]  /*13c10*/  IMAD.IADD R11, R16, 0x1, R59 ;  /* 0x00000001100b7824 */ /* 0x000fe400078e023b */
[----:B------:R-:W-:Y:S01]  /*13c20*/  IMAD.WIDE.U32.X R60, R31, R71, R46, P4 ;  /* 0x000000471f3c7225 */ /* 0x000fe200020e042e */
[----:B------:R-:W-:Y:S02]  /*13c30*/  IADD3.X R46, PT, PT, RZ, RZ, RZ, P3, P0 ;  /* 0x000000ffff2e7210 */ /* 0x000fe40001fe04ff */
[----:B------:R-:W-:Y:S01]  /*13c40*/  IADD3 R11, P4, P3, R48, R11, R52 ;  /* 0x0000000b300b7210 */ /* 0x000fe20007b9e034 */
[----:B------:R-:W-:Y:S01]  /*13c50*/  IMAD.WIDE.U32 R64, P0, R30, R69, R64 ;  /* 0x000000451e407225 */ /* 0x000fe20007800040 */
[----:B------:R-:W-:Y:S02]  /*13c60*/  IADD3.X R52, P6, PT, RZ, R60, RZ, P5, !PT ;  /* 0x0000003cff347210 */ /* 0x000fe40002fde4ff */
[----:B------:R-:W-:Y:S01]  /*13c70*/  IADD3 R47, P5, PT, R4, R58, RZ ;  /* 0x0000003a042f7210 */ /* 0x000fe20007fbe0ff */
[----:B------:R-:W-:-:S04]  /*13c80*/  IMAD.WIDE.U32 R48, R30, R68, RZ ;  /* 0x000000441e307225 */ /* 0x000fc800078e00ff */
        /* <DEDUP_REMOVED lines=12> */
[----:B------:R-:W-:Y:S01]  /*13d50*/  IADD3.X R33, P5, PT, R54, R11, RZ, P5, !PT ;  /* 0x0000000b36217210 */ /* 0x000fe20002fbe4ff */
[----:B------:R-:W-:Y:S01]  /*13d60*/  IMAD.WIDE.U32 R56, P6, R30, R67, R48 ;  /* 0x000000431e387225 */ /* 0x000fe200078c0030 */
[----:B------:R-:W-:Y:S02]  /*13d70*/  IADD3 R48, P1, PT, R19, R18, RZ ;  /* 0x0000001213307210 */ /* 0x000fe40007f3e0ff */
[----:B------:R-:W-:Y:S01]  /*13d80*/  IADD3.X R61, P0, P2, R52, RZ, RZ, P2, P0 ;  /* 0x000000ff343d7210 */ /* 0x000fe200012004ff */
[----:B------:R-:W-:Y:S01]  /*13d90*/  IMAD.X R49, RZ, RZ, RZ, P6 ;  /* 0x000000ffff317224 */ /* 0x000fe200030e06ff */
[----:B------:R-:W-:Y:S01]  /*13da0*/  IADD3.X R33, P6, PT, R33, R92, RZ, P1, !PT ;  /* 0x0000005c21217210 */ /* 0x000fe20000fde4ff */
[----:B------:R-:W-:Y:S01]  /*13db0*/  IMAD.WIDE.U32 R18, R30, R50, RZ ;  /* 0x000000321e127225 */ /* 0x000fe200078e00ff */
[----:B------:R-:W-:-:S02]  /*13dc0*/  IADD3 R61, P1, PT, R61, R48, RZ ;  /* 0x000000303d3d7210 */ /* 0x000fc40007f3e0ff */
[----:B------:R-:W-:Y:S01]  /*13dd0*/  IADD3.X R60, P5, P6, R42, RZ, RZ, P6, P5 ;  /* 0x000000ff2a3c7210 */ /* 0x000fe200036aa4ff */
[----:B------:R-:W-:Y:S01]  /*13de0*/  IMAD R42, R65, R72, RZ ;  /* 0x00000048412a7224 */ /* 0x000fe200078e02ff */
[----:B------:R-:W-:Y:S01]  /*13df0*/  IADD3.X R58, PT, PT, R53, RZ, RZ, P0, P2 ;  /* 0x000000ff353a7210 */ /* 0x000fe200007e44ff */
[----:B------:R-:W-:Y:S01]  /*13e00*/  IMAD.WIDE.U32 R52, R31, R74, RZ ;  /* 0x0000004a1f347225 */ /* 0x000fe200078e00ff */
[----:B------:R-:W-:Y:S02]  /*13e10*/  IADD3 R55, P2, PT, R19, R56, RZ ;  /* 0x0000003813377210 */ /* 0x000fe40007f5e0ff */
[----:B------:R-:W-:Y:S01]  /*13e20*/  IADD3 R61, P0, PT, R61, R18, RZ ;  /* 0x000000123d3d7210 */ /* 0x000fe20007f1e0ff */
[----:B------:R-:W-:Y:S01]  /*13e30*/  IMAD.WIDE.U32 R18, R63, R72, RZ ;  /* 0x000000483f127225 */ /* 0x000fe200078e00ff */
[----:B------:R-:W-:Y:S02]  /*13e40*/  IADD3.X R58, P1, PT, R58, R33, RZ, P1, !PT ;  /* 0x000000213a3a7210 */ /* 0x000fe40000f3e4ff */
[----:B------:R-:W-:Y:S01]  /*13e50*/  IADD3.X R62, PT, PT, R43, RZ, RZ, P5, P6 ;  /* 0x000000ff2b3e7210 */ /* 0x000fe20002fec4ff */
[----:B------:R-:W-:Y:S01]  /*13e60*/  IMAD R51, R63, R73, R42 ;  /* 0x000000493f337224 */ /* 0x000fe200078e022a */
[----:B------:R-:W-:Y:S01]  /*13e70*/  IADD3.X R58, P0, PT, R58, R55, RZ, P0, !PT ;  /* 0x000000373a3a7210 */ /* 0x000fe2000071e4ff */
[----:B------:R-:W-:-:S04]  /*13e80*/  IMAD.WIDE.U32 R52, P5, R30, R75, R52 ;  /* 0x0000004b1e347225 */ /* 0x000fc800078a0034 */
[----:B------:R-:W-:-:S04]  /*13e90*/  IMAD.WIDE.U32 R42, R30, R74, RZ ;  /* 0x0000004a1e2a7225 */ /* 0x000fc800078e00ff */
[----:B------:R-:W-:Y:S02]  /*13ea0*/  IMAD.MOV.U32 R48, RZ, RZ, R57 ;  /* 0x000000ffff307224 */ /* 0x000fe400078e0039 */
[----:B------:R-:W-:Y:S02]  /*13eb0*/  IMAD.MOV.U32 R33, RZ, RZ, RZ ;  /* 0x000000ffff217224 */ /* 0x000fe400078e00ff */
[----:B------:R-:W-:Y:S02]  /*13ec0*/  IMAD.IADD R19, R19, 0x1, R51 ;  /* 0x0000000113137824 */ /* 0x000fe400078e0233 */
[----:B------:R-:W-:Y:S01]  /*13ed0*/  IMAD.X R55, RZ, RZ, RZ, P5 ;  /* 0x000000ffff377224 */ /* 0x000fe200028e06ff */
[----:B------:R-:W-:Y:S01]  /*13ee0*/  IADD3 R95, P5, PT, R43, R52, RZ ;  /* 0x000000342b5f7210 */ /* 0x000fe20007fbe0ff */
[----:B------:R-:W-:-:S04]  /*13ef0*/  IMAD.WIDE.U32 R32, R77, R15, R32 ;  /* 0x0000000f4d207225 */ /* 0x000fc800078e0020 */
        /* <DEDUP_REMOVED lines=26> */
[----:B------:R-:W-:Y:S01]  /*140a0*/  IADD3 R59, P2, PT, R59, R42, RZ ;  /* 0x0000002a3b3b7210 */ /* 0x000fe20007f5e0ff */
[----:B------:R-:W-:Y:S01]  /*140b0*/  IMAD.MOV.U32 R42, RZ, RZ, R53 ;  /* 0x000000ffff2a7224 */ /* 0x000fe200078e0035 */
[----:B------:R-:W-:Y:S01]  /*140c0*/  IADD3.X R52, P1, PT, R51, R60, RZ, P0, !PT ;  /* 0x0000003c33347210 */ /* 0x000fe2000073e4ff */
[----:B------:R-:W-:Y:S01]  /*140d0*/  IMAD.X R55, RZ, RZ, R33, P5 ;  /* 0x000000ffff377224 */ /* 0x000fe200028e0621 */
        /* <DEDUP_REMOVED lines=14> */
[----:B------:R-:W-:Y:S02]  /*141c0*/  ISETP.GE.U32.AND.EX P1, PT, R60, R63, PT, P1 ;  /* 0x0000003f3c00720c */ /* 0x000fe40003f26110 */
[----:B------:R-:W-:Y:S01]  /*141d0*/  IADD3 R62, P6, P2, R17, R0, R46 ;  /* 0x00000000113e7210 */ /* 0x000fe20007ade02e */
[----:B------:R-:W-:Y:S01]  /*141e0*/  IMAD R0, R55, R72, RZ ;  /* 0x0000004837007224 */ /* 0x000fe200078e02ff */
[----:B------:R-:W-:Y:S01]  /*141f0*/  IADD3.X R51, PT, PT, R43, RZ, RZ, P0, P5 ;  /* 0x000000ff2b337210 */ /* 0x000fe200007ea4ff */
[----:B------:R-:W-:Y:S01]  /*14200*/  IMAD.WIDE.U32 R42, R19, R74, RZ ;  /* 0x0000004a132a7225 */ /* 0x000fe200078e00ff */
[----:B------:R-:W-:Y:S02]  /*14210*/  IADD3 R17, P0, PT, R32, R59, RZ ;  /* 0x0000003b20117210 */ /* 0x000fe40007f1e0ff */
[----:B------:R-:W-:Y:S01]  /*14220*/  SEL R59, RZ, 0x1, P1 ;  /* 0x00000001ff3b7807 */ /* 0x000fe20000800000 */
[----:B------:R-:W-:Y:S01]  /*14230*/  IMAD.MOV.U32 R32, RZ, RZ, R49 ;  /* 0x000000ffff207224 */ /* 0x000fe200078e0031 */
[----:B------:R-:W-:Y:S01]  /*14240*/  IADD3.X R61, PT, PT, RZ, R5, RZ, P6, P2 ;  /* 0x00000005ff3d7210 */ /* 0x000fe200037e44ff */
[----:B------:R-:W-:Y:S01]  /*14250*/  IMAD R5, R53, R73, R0 ;  /* 0x0000004935057224 */ /* 0x000fe200078e0200 */
        /* <DEDUP_REMOVED lines=52> */
[-C--:B------:R-:W-:Y:S01]  /*145a0*/  IMAD.WIDE.U32 R6, R0, R50.reuse, RZ ;  /* 0x0000003200067225 */ /* 0x080fe200078e00ff */
[----:B------:R-:W-:Y:S02]  /*145b0*/  IADD3.X R11, P1, P2, R4, RZ, RZ, P2, P1 ;  /* 0x000000ff040b7210 */ /* 0x000fe400012224ff */
[----:B------:R-:W-:Y:S02]  /*145c0*/  SEL R19, RZ, 0x1, P0 ;  /* 0x00000001ff137807 */ /* 0x000fe40000000000 */
[----:B------:R-:W-:Y:S02]  /*145d0*/  ISETP.GE.U32.AND.EX P5, PT, R58, R61, PT, P5 ;  /* 0x0000003d3a00720c */ /* 0x000fe40003fa6150 */
[----:B------:R-:W-:Y:S02]  /*145e0*/  ISETP.GE.U32.AND P0, PT, R56, R59, PT ;  /* 0x0000003b3800720c */ /* 0x000fe40003f06070 */
[----:B------:R-:W-:Y:S01]  /*145f0*/  IADD3.X R17, PT, PT, R5, RZ, RZ, P1, P2 ;  /* 0x000000ff05117210 */ /* 0x000fe20000fe44ff */
[----:B------:R-:W-:Y:S01]  /*14600*/  IMAD.WIDE.U32 R4, R30, R50, RZ ;  /* 0x000000321e047225 */ /* 0x000fe200078e00ff */
[----:B------:R-:W-:-:S02]  /*14610*/  IADD3 R44, P6, P2, R19, R44, R18 ;  /* 0x0000002c132c7210 */ /* 0x000fc40007ade012 */
[----:B------:R-:W-:Y:S02]  /*14620*/  ISETP.GE.U32.AND.EX P0, PT, R31, R58, PT, P0 ;  /* 0x0000003a1f00720c */ /* 0x000fe40003f06100 */
[----:B------:R-:W-:Y:S01]  /*14630*/  SEL R19, RZ, 0x1, P5 ;  /* 0x00000001ff137807 */ /* 0x000fe20002800000 */
[----:B------:R-:W-:Y:S01]  /*14640*/  IMAD.WIDE.U32 R6, P5, R30, R67, R6 ;  /* 0x000000431e067225 */ /* 0x000fe200078a0006 */
[----:B------:R-:W-:Y:S02]  /*14650*/  IADD3 R11, P1, PT, R11, R48, RZ ;  /* 0x000000300b0b7210 */ /* 0x000fe40007f3e0ff */
[----:B------:R-:W-:Y:S02]  /*14660*/  SEL R32, RZ, 0x1, P0 ;  /* 0x00000001ff207807 */ /* 0x000fe40000000000 */
[----:B------:R-:W-:Y:S02]  /*14670*/  IADD3.X R31, PT, PT, RZ, R10, RZ, P4, P3 ;  /* 0x0000000aff1f7210 */ /* 0x000fe400027e64ff */
[----:B------:R-:W-:Y:S01]  /*14680*/  IADD3 R43, P0, PT, R11, R4, RZ ;  /* 0x000000040b2b7210 */ /* 0x000fe20007f1e0ff */
[----:B------:R-:W-:Y:S01]  /*14690*/  IMAD.WIDE.U32 R10, R0, R74, RZ ;  /* 0x0000004a000a7225 */ /* 0x000fe200078e00ff */
[----:B------:R-:W-:-:S02]  /*146a0*/  IADD3 R19, P3, PT, R19, R42, RZ ;  /* 0x0000002a13137210 */ /* 0x000fc40007f7e0ff */
[----:B------:R-:W-:Y:S01]  /*146b0*/  IADD3 R33, P4, PT, R5, R6, RZ ;  /* 0x0000000605217210 */ /* 0x000fe20007f9e0ff */
[----:B------:R-:W-:Y:S01]  /*146c0*/  IMAD.X R5, RZ, RZ, RZ, P5 ;  /* 0x000000ffff057224 */ /* 0x000fe200028e06ff */
[----:B------:R-:W-:Y:S01]  /*146d0*/  IADD3.X R6, P1, PT, R17, R52, RZ, P1, !PT ;  /* 0x0000003411067210 */ /* 0x000fe20000f3e4ff */
[----:B------:R-:W-:Y:S01]  /*146e0*/  IMAD.MOV.U32 R4, RZ, RZ, R7 ;  /* 0x000000ffff047224 */ /* 0x000fe200078e0007 */
[----:B------:R-:W-:Y:S01]  /*146f0*/  IADD3 R32, P5, PT, R32, R19, RZ ;  /* 0x0000001320207210 */ /* 0x000fe20007fbe0ff */
[----:B------:R-:W-:Y:S01]  /*14700*/  IMAD.X R18, RZ, RZ, R31, P3 ;  /* 0x000000ffff127224 */ /* 0x000fe200018e061f */
[----:B------:R-:W-:Y:S01]  /*14710*/  ISETP.GE.U32.AND P3, PT, R19, R42, PT ;  /* 0x0000002a1300720c */ /* 0x000fe20003f66070 */
[----:B------:R-:W-:Y:S01]  /*14720*/  IMAD.WIDE.U32.X R4, R0, R67, R4, P4 ;  /* 0x0000004300047225 */ /* 0x000fe200020e0404 */
[----:B------:R-:W-:Y:S02]  /*14730*/  IADD3.X R42, P0, PT, R6, R33, RZ, P0, !PT ;  /* 0x00000021062a7210 */ /* 0x000fe4000071e4ff */
        /* <DEDUP_REMOVED lines=68> */
.L_x_353:
        /* <DEDUP_REMOVED lines=13> */
[----:B------:R-:W-:-:S04]  /*14c50*/  ISETP.GE.U32.AND.EX P0, PT, R31, R4, PT, P0 ;  /* 0x000000041f00720c */ /* 0x000fc80003f06100 */
[----:B------:R-:W-:Y:S02]  /*14c60*/  SEL R5, RZ, 0x1, P0 ;  /* 0x00000001ff057807 */ /* 0x000fe40000000000 */
[----:B------:R-:W-:Y:S02]  /*14c70*/  IADD3 R11, P0, PT, R47, -R70, RZ ;  /* 0x800000462f0b7210 */ /* 0x000fe40007f1e0ff */
[----:B------:R-:W-:Y:S01]  /*14c80*/  IADD3 R17, P3, P4, R17, -R74, -R5 ;  /* 0x8000004a11117210 */ /* 0x000fe20007c7e805 */
[----:B------:R-:W-:Y:S02]  /*14c90*/  IMAD.X R5, R42, 0x1, ~R7, P1 ;  /* 0x000000012a057824 */ /* 0x000fe400008e0e07 */
[----:B------:R-:W-:Y:S01]  /*14ca0*/  IMAD.X R7, R31, 0x1, ~R4, P2 ;  /* 0x000000011f077824 */ /* 0x000fe200010e0e04 */
[----:B------:R-:W-:Y:S01]  /*14cb0*/  IADD3.X R26, PT, PT, R26, -0x1, ~R75, P3, P4 ;  /* 0xffffffff1a1a7810 */ /* 0x000fe20001fe8c4b */
[----:B------:R-:W-:-:S08]  /*14cc0*/  IMAD.X R4, R54, 0x1, ~R71, P0 ;  /* 0x0000000136047824 */ /* 0x000fd000000e0e47 */
.L_x_354:
        /* <DEDUP_REMOVED lines=69> */
.L_x_355:
        /* <DEDUP_REMOVED lines=21> */
.L_x_356:
        /* <DEDUP_REMOVED lines=76> */
.L_x_357:
        /* <DEDUP_REMOVED lines=21> */
.L_x_358:
        /* <DEDUP_REMOVED lines=11> */
[----:B------:R-:W-:Y:S01]  /*15930*/  IMAD.IADD R61, R24, 0x1, R49 ;  /* 0x00000001183d7824 */ /* 0x000fe200078e0231 */
[----:B------:R-:W-:Y:S01]  /*15940*/  IADD3 R28, P4, P3, R48, R11, R44 ;  /* 0x0000000b301c7210 */ /* 0x000fe20007b9e02c */
[----:B------:R-:W-:-:S04]  /*15950*/  IMAD.WIDE.U32 R10, R27, R25, RZ ;  /* 0x000000191b0a7225 */ /* 0x000fc800078e00ff */
[----:B------:R-:W-:-:S04]  /*15960*/  IMAD.WIDE.U32 R48, R27, R15, RZ ;  /* 0x0000000f1b307225 */ /* 0x000fc800078e00ff */
[----:B------:R-:W-:-:S04]  /*15970*/  IMAD.WIDE.U32 R44, R14, R25, RZ ;  /* 0x000000190e2c7225 */ /* 0x000fc800078e00ff */
[C---:B------:R-:W-:Y:S02]  /*15980*/  IMAD.IADD R11, R29.reuse, 0x1, R11 ;  /* 0x000000011d0b7824 */ /* 0x040fe400078e020b */
[----:B------:R-:W-:Y:S02]  /*15990*/  IMAD.IADD R33, R20, 0x1, R31 ;  /* 0x0000000114217824 */ /* 0x000fe400078e021f */
[----:B------:R-:W-:Y:S01]  /*159a0*/  IMAD.WIDE.U32 R30, R22, R23, RZ ;  /* 0x00000017161e7225 */ /* 0x000fe200078e00ff */
[----:B------:R-:W-:Y:S02]  /*159b0*/  IADD3 R11, P0, P2, R48, R11, R44 ;  /* 0x0000000b300b7210 */ /* 0x000fe40007a1e02c */
[----:B------:R-:W-:Y:S01]  /*159c0*/  IADD3.X R44, PT, PT, RZ, RZ, RZ, P1, P5 ;  /* 0x000000ffff2c7210 */ /* 0x000fe20000fea4ff */
        /* <DEDUP_REMOVED lines=9> */
[C-C-:B------:R-:W-:Y:S02]  /*15a60*/  SHF.L.U64.HI R62, R48.reuse, 0x1, R47.reuse ;  /* 0x00000001303e7819 */ /* 0x140fe4000001022f */
[----:B------:R-:W-:Y:S01]  /*15a70*/  SHF.R.U64 R27, R48, 0x1f, R47 ;  /* 0x0000001f301b7819 */ /* 0x000fe2000000122f */
[----:B------:R-:W-:Y:S01]  /*15a80*/  IMAD.IADD R56, R13, 0x1, R45 ;  /* 0x000000010d387824 */ /* 0x000fe200078e022d */
[----:B------:R-:W-:Y:S01]  /*15a90*/  IADD3.X R45, PT, PT, RZ, RZ, RZ, P0, P2 ;  /* 0x000000ffff2d7210 */ /* 0x000fe200007e44ff */
[----:B------:R-:W-:-:S02]  /*15aa0*/  IMAD.IADD R29, R24, 0x1, R59 ;  /* 0x00000001181d7824 */ /* 0x000fc400078e023b */
[----:B------:R-:W-:Y:S02]  /*15ab0*/  IMAD.SHL.U32 R65, R48, 0x2, RZ ;  /* 0x0000000230417824 */ /* 0x000fe400078e00ff */
[----:B------:R-:W-:Y:S02]  /*15ac0*/  IMAD.MOV.U32 R57, RZ, RZ, RZ ;  /* 0x000000ffff397224 */ /* 0x000fe400078e00ff */
[----:B------:R-:W-:Y:S01]  /*15ad0*/  IMAD.WIDE.U32 R24, R25, R25, RZ ;  /* 0x0000001919187225 */ /* 0x000fe200078e00ff */
[----:B------:R-:W-:-:S03]  /*15ae0*/  LOP3.LUT R65, R65, 0xfffffffe, RZ, 0xc0, !PT ;  /* 0xfffffffe41417812 */ /* 0x000fc600078ec0ff */
[----:B------:R-:W-:-:S04]  /*15af0*/  IMAD.WIDE.U32 R48, R23, R23, RZ ;  /* 0x0000001717307225 */ /* 0x000fc800078e00ff */
[----:B------:R-:W-:Y:S02]  /*15b00*/  IMAD.SHL.U32 R60, R54, 0x2, RZ ;  /* 0x00000002363c7824 */ /* 0x000fe400078e00ff */
[----:B------:R-:W-:Y:S02]  /*15b10*/  IMAD.IADD R59, R9, 0x1, R55 ;  /* 0x00000001093b7824 */ /* 0x000fe400078e0237 */
[----:B------:R-:W-:Y:S01]  /*15b20*/  IMAD.WIDE.U32 R56, R14, R15, R56 ;  /* 0x0000000f0e387225 */ /* 0x000fe200078e0038 */
[----:B------:R-:W-:Y:S02]  /*15b30*/  SHF.R.U32.HI R14, RZ, 0x1f, R47 ;  /* 0x0000001fff0e7819 */ /* 0x000fe4000001162f */
[----:B------:R-:W-:Y:S01]  /*15b40*/  LOP3.LUT R60, R60, 0xfffffffe, RZ, 0xc0, !PT ;  /* 0xfffffffe3c3c7812 */ /* 0x000fe200078ec0ff */
[----:B------:R-:W-:Y:S01]  /*15b50*/  IMAD.IADD R22, R16, 0x1, R25 ;  /* 0x0000000110167824 */ /* 0x000fe200078e0219 */
[----:B------:R-:W-:Y:S01]  /*15b60*/  SHF.L.U64.HI R16, R54, 0x1, R59 ;  /* 0x0000000136107819 */ /* 0x000fe2000001023b */
[----:B------:R-:W-:Y:S01]  /*15b70*/  IMAD.IADD R23, R20, 0x1, R49 ;  /* 0x0000000114177824 */ /* 0x000fe200078e0231 */
[----:B------:R-:W-:Y:S01]  /*15b80*/  SHF.R.U64 R58, R54, 0x1f, R59 ;  /* 0x0000001f363a7819 */ /* 0x000fe2000000123b */
[----:B------:R-:W-:Y:S01]  /*15b90*/  IMAD.MOV.U32 R47, RZ, RZ, RZ ;  /* 0x000000ffff2f7224 */ /* 0x000fe200078e00ff */
[----:B------:R-:W-:Y:S01]  /*15ba0*/  LOP3.LUT R54, R27, 0xfffffffe, RZ, 0xc0, !PT ;  /* 0xfffffffe1b367812 */ /* 0x000fe200078ec0ff */
[----:B------:R-:W-:Y:S01]  /*15bb0*/  IMAD.MOV.U32 R53, RZ, RZ, RZ ;  /* 0x000000ffff357224 */ /* 0x000fe200078e00ff */
[----:B------:R-:W-:Y:S01]  /*15bc0*/  LOP3.LUT R55, R14, 0x1, RZ, 0xc0, !PT ;  /* 0x000000010e377812 */ /* 0x000fe200078ec0ff */
[----:B------:R-:W-:Y:S01]  /*15bd0*/  IMAD.MOV.U32 R27, RZ, RZ, RZ ;  /* 0x000000ffff1b7224 */ /* 0x000fe200078e00ff */
[----:B------:R-:W-:-:S02]  /*15be0*/  IADD3 R65, P1, PT, R65, R22, RZ ;  /* 0x0000001641417210 */ /* 0x000fc40007f3e0ff */
[----:B------:R-:W-:Y:S01]  /*15bf0*/  IADD3 R60, P0, PT, R60, R23, RZ ;  /* 0x000000173c3c7210 */ /* 0x000fe20007f1e0ff */
[-C--:B------:R-:W-:Y:S01]  /*15c00*/  IMAD.WIDE.U32 R22, R15, R21.reuse, R46 ;  /* 0x000000150f167225 */ /* 0x080fe200078e002e */
[----:B------:R-:W-:Y:S02]  /*15c10*/  LOP3.LUT R14, R62, 0x1, RZ, 0xc0, !PT ;  /* 0x000000013e0e7812 */ /* 0x000fe400078ec0ff */
[----:B------:R-:W-:Y:S01]  /*15c20*/  SHF.R.U32.HI R25, RZ, 0x1f, R43 ;  /* 0x0000001fff197819 */ /* 0x000fe2000001162b */
[----:B------:R-:W-:Y:S01]  /*15c30*/  IMAD.WIDE.U32 R46, R3, R21, R52 ;  /* 0x00000015032e7225 */ /* 0x000fe200078e0034 */
[----:B------:R-:W-:-:S03]  /*15c40*/  IADD3.X R53, PT, PT, RZ, RZ, RZ, P4, P3 ;  /* 0x000000ffff357210 */ /* 0x000fc600027e64ff */
[----:B------:R-:W-:-:S04]  /*15c50*/  IMAD.WIDE.U32 R20, R15, R3, R26 ;  /* 0x000000030f147225 */ /* 0x000fc800078e001a */
[----:B------:R-:W-:-:S04]  /*15c60*/  IMAD.WIDE.U32 R26, R15, R15, R54 ;  /* 0x0000000f0f1a7225 */ /* 0x000fc800078e0036 */
[----:B------:R-:W-:Y:S01]  /*15c70*/  IMAD.X R15, RZ, RZ, R14, P1 ;  /* 0x000000ffff0f7224 */ /* 0x000fe200008e060e */
[----:B------:R-:W-:Y:S01]  /*15c80*/  IADD3 R14, P1, P2, R45, R56, R51 ;  /* 0x000000382d0e7210 */ /* 0x000fe20007a3e033 */
[----:B------:R-:W-:Y:S01]  /*15c90*/  IMAD.IADD R56, R13, 0x1, R57 ;  /* 0x000000010d387824 */ /* 0x000fe200078e0239 */
[----:B------:R-:W-:Y:S02]  /*15ca0*/  IADD3 R45, P4, PT, R25, R42, RZ ;  /* 0x0000002a192d7210 */ /* 0x000fe40007f9e0ff */
[----:B------:R-:W-:Y:S02]  /*15cb0*/  LOP3.LUT R57, R16, 0x1, RZ, 0xc0, !PT ;  /* 0x0000000110397812 */ /* 0x000fe400078ec0ff */
[----:B------:R-:W-:Y:S01]  /*15cc0*/  IADD3 R15, P3, PT, R15, R26, RZ ;  /* 0x0000001a0f0f7210 */ /* 0x000fe20007f7e0ff */
[----:B------:R-:W-:Y:S02]  /*15cd0*/  IMAD.X R49, RZ, RZ, R28, P4 ;  /* 0x000000ffff317224 */ /* 0x000fe400020e061c */
[----:B------:R-:W-:Y:S01]  /*15ce0*/  IMAD.X R57, RZ, RZ, R57, P0 ;  /* 0x000000ffff397224 */ /* 0x000fe200000e0639 */
[----:B------:R-:W-:Y:S01]  /*15cf0*/  ISETP.GT.U32.AND P0, PT, R42, R45, PT ;  /* 0x0000002d2a00720c */ /* 0x000fe20003f04070 */
[----:B------:R-:W-:Y:S01]  /*15d00*/  IMAD.X R16, R12, 0x1, R27, P3 ;  /* 0x000000010c107824 */ /* 0x000fe200018e061b */
[----:B------:R-:W-:Y:S01]  /*15d10*/  IADD3 R51, P3, PT, R45, R48, RZ ;  /* 0x000000302d337210 */ /* 0x000fe20007f7e0ff */
[-C--:B------:R-:W-:Y:S01]  /*15d20*/  IMAD R26, R65, R72.reuse, RZ ;  /* 0x00000048411a7224 */ /* 0x080fe200078e02ff */
[----:B------:R-:W-:Y:S01]  /*15d30*/  ISETP.GT.U32.AND.EX P0, PT, R28, R49, PT, P0 ;  /* 0x000000311c00720c */ /* 0x000fe20003f04100 */
[----:B------:R-:W-:-:S03]  /*15d40*/  IMAD.WIDE.U32 R12, R24, R72, RZ ;  /* 0x00000048180c7225 */ /* 0x000fc600078e00ff */
[----:B------:R-:W-:Y:S01]  /*15d50*/  SEL R48, R42, R45, P0 ;  /* 0x0000002d2a307207 */ /* 0x000fe20000000000 */
[----:B------:R-:W-:Y:S01]  /*15d60*/  IMAD.X R55, R49, 0x1, R60, P3 ;  /* 0x0000000131377824 */ /* 0x000fe200018e063c */
[----:B------:R-:W-:Y:S01]  /*15d70*/  SEL R49, R28, R49, P0 ;  /* 0x000000311c317207 */ /* 0x000fe20000000000 */
[----:B------:R-:W-:Y:S01]  /*15d80*/  IMAD R27, R24, R73, R26 ;  /* 0x00000049181b7224 */ /* 0x000fe200078e021a */
[----:B------:R-:W-:Y:S02]  /*15d90*/  IADD3 R52, P0, PT, R29, R46, RZ ;  /* 0x0000002e1d347210 */ /* 0x000fe40007f1e0ff */
[----:B------:R-:W-:Y:S01]  /*15da0*/  IADD3 R54, P3, P4, R53, R22, R61 ;  /* 0x0000001635367210 */ /* 0x000fe20007c7e03d */
[----:B------:R-:W-:Y:S01]  /*15db0*/  IMAD.IADD R45, R13, 0x1, R27 ;  /* 0x000000010d2d7824 */ /* 0x000fe200078e021b */
[----:B------:R-:W-:Y:S01]  /*15dc0*/  SHF.R.U32.HI R22, RZ, 0x1f, R59 ;  /* 0x0000001fff167819 */ /* 0x000fe2000001163b */
[----:B------:R-:W-:Y:S01]  /*15dd0*/  IMAD.X R53, R2, 0x1, R47, P0 ;  /* 0x0000000102357824 */ /* 0x000fe200000e062f */
[----:B------:R-:W-:Y:S01]  /*15de0*/  LOP3.LUT R26, R58, 0xfffffffe, RZ, 0xc0, !PT ;  /* 0xfffffffe3a1a7812 */ /* 0x000fe200078ec0ff */
[----:B------:R-:W-:Y:S01]  /*15df0*/  IMAD.IADD R59, R2, 0x1, R23 ;  /* 0x00000001023b7824 */ /* 0x000fe200078e0217 */
[----:B------:R-:W-:Y:S01]  /*15e00*/  LOP3.LUT R27, R22, 0x1, RZ, 0xc0, !PT ;  /* 0x00000001161b7812 */ /* 0x000fe200078ec0ff */
[----:B------:R-:W-:Y:S01]  /*15e10*/  IMAD.WIDE.U32 R46, R45, R70, RZ ;  /* 0x000000462d2e7225 */ /* 0x000fe200078e00ff */
[----:B------:R-:W-:-:S02]  /*15e20*/  ISETP.GT.U32.AND P0, PT, R48, R51, PT ;  /* 0x000000333000720c */ /* 0x000fc40003f04070 */
[----:B------:R-:W-:Y:S01]  /*15e30*/  IADD3.X R59, PT, PT, RZ, R59, RZ, P3, P4 ;  /* 0x0000003bff3b7210 */ /* 0x000fe20001fe84ff */
[----:B------:R-:W-:Y:S01]  /*15e40*/  IMAD.WIDE.U32 R22, R12, R70, RZ ;  /* 0x000000460c167225 */ /* 0x000fe200078e00ff */
[----:B------:R-:W-:Y:S02]  /*15e50*/  ISETP.GT.U32.AND.EX P0, PT, R49, R55, PT, P0 ;  /* 0x000000373100720c */ /* 0x000fe40003f04100 */
[----:B------:R-:W-:Y:S01]  /*15e60*/  IADD3.X R13, PT, PT, RZ, R56, RZ, P1, P2 ;  /* 0x00000038ff0d7210 */ /* 0x000fe20000fe44ff */
[----:B------:R-:W-:Y:S01]  /*15e70*/  IMAD.WIDE.U32 R2, R3, R3, R26 ;  /* 0x0000000303027225 */ /* 0x000fe200078e001a */
[----:B------:R-:W-:Y:S02]  /*15e80*/  IADD3 RZ, P3, PT, R24, R22, RZ ;  /* 0x0000001618ff7210 */ /* 0x000fe40007f7e0ff */
[----:B------:R-:W-:Y:S01]  /*15e90*/  SEL R29, RZ, 0x1, !P0 ;  /* 0x00000001ff1d7807 */ /* 0x000fe20004000000 */
[----:B------:R-:W-:Y:S01]  /*15ea0*/  IMAD.WIDE.U32 R46, P4, R12, R71, R46 ;  /* 0x000000470c2e7225 */ /* 0x000fe2000788002e */
[----:B------:R-:W-:-:S03]  /*15eb0*/  IADD3 R27, P1, P2, R57, R2, R54 ;  /* 0x00000002391b7210 */ /* 0x000fc60007a3e036 */
[----:B------:R-:W-:Y:S01]  /*15ec0*/  IMAD.IADD R24, R9, 0x1, R3 ;  /* 0x0000000109187824 */ /* 0x000fe200078e0203 */
[----:B------:R-:W-:Y:S01]  /*15ed0*/  IADD3 R22, P0, PT, R23, R46, RZ ;  /* 0x0000002e17167210 */ /* 0x000fe20007f1e0ff */
[----:B------:R-:W-:Y:S01]  /*15ee0*/  IMAD.X R49, RZ, RZ, RZ, P4 ;  /* 0x000000ffff317224 */ /* 0x000fe200020e06ff */
[----:B------:R-:W-:Y:S01]  /*15ef0*/  IADD3 R63, P4, PT, R51, R42, RZ ;  /* 0x0000002a333f7210 */ /* 0x000fe20007f9e0ff */
[----:B------:R-:W-:Y:S01]  /*15f00*/  IMAD.MOV.U32 R48, RZ, RZ, R47 ;  /* 0x000000ffff307224 */ /* 0x000fe200078e002f */
[----:B------:R-:W-:Y:S02]  /*15f10*/  IADD3.X R24, PT, PT, RZ, R24, R59, P1, P2 ;  /* 0x00000018ff187210 */ /* 0x000fe40000fe443b */
[----:B------:R-:W-:Y:S01]  /*15f20*/  IADD3 R27, P1, P2, R54, R27, R29 ;  /* 0x0000001b361b7210 */ /* 0x000fe20007a3e01d */
[----:B------:R-:W-:Y:S01]  /*15f30*/  IMAD.WIDE.U32.X R2, R45, R71, R48, P0 ;  /* 0x000000472d027225 */ /* 0x000fe200000e0430 */
[----:B------:R-:W-:Y:S02]  /*15f40*/  IADD3 R29, P0, PT, R29, R10, RZ ;  /* 0x0000000a1d1d7210 */ /* 0x000fe40007f1e0ff */
[----:B------:R-:W-:Y:S01]  /*15f50*/  IADD3.X RZ, P3, PT, R65, R22, RZ, P3, !PT ;  /* 0x0000001641ff7210 */ /* 0x000fe20001f7e4ff */
[----:B------:R-:W-:Y:S01]  /*15f60*/  IMAD.WIDE.U32 R22, R45, R68, RZ ;  /* 0x000000442d167225 */ /* 0x000fe200078e00ff */
[----:B------:R-:W-:-:S02]  /*15f70*/  IADD3.X R24, PT, PT, R59, R24, RZ, P1, P2 ;  /* 0x000000183b187210 */ /* 0x000fc40000fe44ff */
[----:B------:R-:W-:Y:S01]  /*15f80*/  ISETP.GE.U32.AND P1, PT, R63, R51, PT ;  /* 0x000000333f00720c */ /* 0x000fe20003f26070 */
[----:B------:R-:W-:Y:S01]  /*15f90*/  IMAD.X R42, RZ, RZ, R11, P0 ;  /* 0x000000ffff2a7224 */ /* 0x000fe200000e060b */
[-C--:B------:R-:W-:Y:S01]  /*15fa0*/  ISETP.GT.U32.AND P0, PT, R10, R29.reuse, PT ;  /* 0x0000001d0a00720c */ /* 0x080fe20003f04070 */
[----:B------:R-:W-:Y:S01]  /*15fb0*/  IMAD.X R58, R55, 0x1, R28, P4 ;  /* 0x00000001373a7824 */ /* 0x000fe200020e061c */
[----:B------:R-:W-:Y:S02]  /*15fc0*/  IADD3.X R51, P3, PT, RZ, R2, RZ, P3, !PT ;  /* 0x00000002ff337210 */ /* 0x000fe40001f7e4ff */
[----:B------:R-:W-:Y:S02]  /*15fd0*/  ISETP.GT.U32.AND.EX P0, PT, R11, R42, PT, P0 ;  /* 0x0000002a0b00720c */ /* 0x000fe40003f04100 */
[----:B------:R-:W-:Y:S01]  /*15fe0*/  SHF.L.U64.HI R46, R32, 0x1, R43 ;  /* 0x00000001202e7819 */ /* 0x000fe2000001022b */
[----:B------:R-:W-:Y:S01]  /*15ff0*/  IMAD.X R57, RZ, RZ, R3, P3 ;  /* 0x000000ffff397224 */ /* 0x000fe200018e0603 */
[----:B------:R-:W-:Y:S01]  /*16000*/  IADD3 R60, P3, PT, R29, R30, RZ ;  /* 0x0000001e1d3c7210 */ /* 0x000fe20007f7e0ff */
[----:B------:R-:W-:Y:S01]  /*16010*/  IMAD.WIDE.U32 R2, R12, R68, RZ ;  /* 0x000000440c027225 */ /* 0x000fe200078e00ff */
[----:B------:R-:W-:-:S02]  /*16020*/  SEL R26, R10, R29, P0 ;  /* 0x0000001d0a1a7207 */ /* 0x000fc40000000000 */
[----:B------:R-:W-:Y:S01]  /*16030*/  LEA R51, P2, R32, R51, 0x1 ;  /* 0x0000003320337211 */ /* 0x000fe200078408ff */
[----:B------:R-:W-:Y:S01]  /*16040*/  IMAD.X R65, R42, 0x1, R31, P3 ;  /* 0x000000012a417824 */ /* 0x000fe200018e061f */
[----:B------:R-:W-:Y:S02]  /*16050*/  ISETP.GT.U32.AND P3, PT, R26, R60, PT ;  /* 0x0000003c1a00720c */ /* 0x000fe40003f64070 */
[----:B------:R-:W0:Y:S01]  /*16060*/  LDC R26, c[0x3][0x14] ;  /* 0x00c00500ff1a7b82 */ /* 0x000e220000000800 */
[----:B------:R-:W-:Y:S01]  /*16070*/  IADD3.X R29, PT, PT, RZ, RZ, RZ, P6, P5 ;  /* 0x000000ffff1d7210 */ /* 0x000fe200037ea4ff */
[----:B------:R-:W-:Y:S01]  /*16080*/  IMAD.WIDE.U32 R22, P5, R12, R69, R22 ;  /* 0x000000450c167225 */ /* 0x000fe200078a0016 */
[----:B------:R-:W-:Y:S02]  /*16090*/  SEL R32, R11, R42, P0 ;  /* 0x0000002a0b207207 */ /* 0x000fe40000000000 */
[----:B------:R-:W-:Y:S01]  /*160a0*/  IADD3 R51, P0, PT, R51, R2, RZ ;  /* 0x0000000233337210 */ /* 0x000fe20007f1e0ff */
[----:B------:R-:W-:Y:S01]  /*160b0*/  IMAD.X R43, RZ, RZ, RZ, P5 ;  /* 0x000000ffff2b7224 */ /* 0x000fe200028e06ff */
[----:B------:R-:W-:Y:S01]  /*160c0*/  ISETP.GT.U32.AND.EX P3, PT, R32, R65, PT, P3 ;  /* 0x000000412000720c */ /* 0x000fe20003f64130 */
[----:B------:R-:W-:Y:S01]  /*160d0*/  IMAD.MOV.U32 R42, RZ, RZ, R23 ;  /* 0x000000ffff2a7224 */ /* 0x000fe200078e0017 */
[----:B------:R-:W-:-:S02]  /*160e0*/  IADD3 R22, P4, PT, R3, R22, RZ ;  /* 0x0000001603167210 */ /* 0x000fc40007f9e0ff */
[----:B------:R-:W-:Y:S02]  /*160f0*/  IADD3.X R57, P2, PT, R57, R46, RZ, P2, !PT ;  /* 0x0000002e39397210 */ /* 0x000fe4000175e4ff */
[----:B------:R-:W-:Y:S01]  /*16100*/  ISETP.GE.U32.AND.EX P1, PT, R58, R55, PT, P1 ;  /* 0x000000373a00720c */ /* 0x000fe20003f26110 */
[----:B------:R-:W-:Y:S01]  /*16110*/  IMAD.WIDE.U32.X R42, R45, R69, R42, P4 ;  /* 0x000000452d2a7225 */ /* 0x000fe200020e042a */
[----:B------:R-:W-:Y:S02]  /*16120*/  SEL R3, RZ, 0x1, !P3 ;  /* 0x00000001ff037807 */ /* 0x000fe40005800000 */
[----:B------:R-:W-:Y:S02]  /*16130*/  IADD3 R28, P3, P5, R29, R52, R14 ;  /* 0x000000341d1c7210 */ /* 0x000fe40007d7e00e */
[----:B------:R-:W-:Y:S01]  /*16140*/  IADD3.X R57, P0, PT, R57, R22, RZ, P0, !PT ;  /* 0x0000001639397210 */ /* 0x000fe2000071e4ff */
[----:B------:R-:W-:Y:S01]  /*16150*/  IMAD.WIDE.U32 R22, R51, R72, RZ ;  /* 0x0000004833167225 */ /* 0x000fe200078e00ff */
[----:B------:R-:W-:-:S02]  /*16160*/  SEL R32, RZ, 0x1, P1 ;  /* 0x00000001ff207807 */ /* 0x000fc40000800000 */
[----:B------:R-:W-:Y:S01]  /*16170*/  IADD3 R28, P1, P6, R52, R28, R3 ;  /* 0x0000001c341c7210 */ /* 0x000fe20007e3e003 */
[----:B------:R-:W-:Y:S01]  /*16180*/  IMAD.WIDE.U32 R2, R45, R50, RZ ;  /* 0x000000322d027225 */ /* 0x000fe200078e00ff */
[----:B------:R-:W-:Y:S02]  /*16190*/  IADD3.X R46, PT, PT, RZ, R53, R13, P3, P5 ;  /* 0x00000035ff2e7210 */ /* 0x000fe40001fea40d */
[----:B------:R-:W-:Y:S01]  /*161a0*/  IADD3 R44, P5, P4, R44, R20, R33 ;  /* 0x000000142c2c7210 */ /* 0x000fe20007cbe021 */
[----:B------:R-:W-:Y:S01]  /*161b0*/  IMAD R48, R57, R72, RZ ;  /* 0x0000004839307224 */ /* 0x000fe200078e02ff */
[----:B------:R-:W-:Y:S01]  /*161c0*/  IADD3.X R20, PT, PT, R53, R46, RZ, P1, P6 ;  /* 0x0000002e35147210 */ /* 0x000fe20000fec4ff */
[----:B------:R-:W-:Y:S01]  /*161d0*/  IMAD.WIDE.U32 R52, R22, R70, RZ ;  /* 0x0000004616347225 */ /* 0x000fe200078e00ff */
[----:B------:R-:W-:-:S03]  /*161e0*/  IADD3 R59, P3, PT, R32, R60, RZ ;  /* 0x0000003c203b7210 */ /* 0x000fc60007f7e0ff */
[----:B------:R-:W-:Y:S01]  /*161f0*/  IMAD R47, R51, R73, R48 ;  /* 0x00000049332f7224 */ /* 0x000fe200078e0230 */
[----:B------:R-:W-:Y:S01]  /*16200*/  IADD3 R33, P1, PT, R59, R30, RZ ;  /* 0x0000001e3b217210 */ /* 0x000fe20007f3e0ff */
[----:B0-----:R-:W-:Y:S01]  /*16210*/  IMAD.WIDE.U32 R48, P6, R12, R26, R2 ;  /* 0x0000001a0c307225 */ /* 0x001fe200078c0002 */
[----:B------:R-:W-:Y:S01]  /*16220*/  IADD3.X R30, P0, P2, R42, RZ, RZ, P0, P2 ;  /* 0x000000ff2a1e7210 */ /* 0x000fe200002044ff */
[----:B------:R-:W0:Y:S02]  /*16230*/  LDC.64 R2, c[0x3][0x18] ;  /* 0x00c00600ff027b82 */ /* 0x000e240000000a00 */
[----:B------:R-:W-:Y:S01]  /*16240*/  IMAD.IADD R23, R23, 0x1, R47 ;  /* 0x0000000117177824 */ /* 0x000fe200078e022f */
[----:B------:R-:W-:Y:S01]  /*16250*/  IADD3.X R61, PT, PT, R43, RZ, RZ, P0, P2 ;  /* 0x000000ff2b3d7210 */ /* 0x000fe200007e44ff */
[----:B------:R-:W-:Y:S01]  /*16260*/  IMAD.WIDE.U32 R46, R12, R50, RZ ;  /* 0x000000320c2e7225 */ /* 0x000fe200078e00ff */
[----:B------:R-:W-:-:S03]  /*16270*/  IADD3 RZ, P0, PT, R51, R52, RZ ;  /* 0x0000003433ff7210 */ /* 0x000fc60007f1e0ff */
[----:B------:R-:W-:-:S04]  /*16280*/  IMAD.WIDE.U32 R54, R23, R70, RZ ;  /* 0x0000004617367225 */ /* 0x000fc800078e00ff */
[----:B------:R-:W-:Y:S01]  /*16290*/  IMAD.X R43, RZ, RZ, RZ, P6 ;  /* 0x000000ffff2b7224 */ /* 0x000fe200030e06ff */
[----:B------:R-:W-:Y:S01]  /*162a0*/  IADD3 R64, P6, PT, R47, R48, RZ ;  /* 0x000000302f407210 */ /* 0x000fe20007fde0ff */
[----:B------:R-:W-:Y:S02]  /*162b0*/  IMAD.MOV.U32 R42, RZ, RZ, R49 ;  /* 0x000000ffff2a7224 */ /* 0x000fe400078e0031 */
[----:B------:R-:W-:Y:S01]  /*162c0*/  IMAD.X R56, RZ, RZ, R65, P3 ;  /* 0x000000ffff387224 */ /* 0x000fe200018e0641 */
[----:B------:R-:W-:Y:S01]  /*162d0*/  IADD3 R47, P3, PT, R30, R63, RZ ;  /* 0x0000003f1e2f7210 */ /* 0x000fe20007f7e0ff */
[----:B------:R-:W-:-:S03]  /*162e0*/  IMAD.WIDE.U32 R54, P2, R22, R71, R54 ;  /* 0x0000004716367225 */ /* 0x000fc60007840036 */
[----:B------:R-:W-:Y:S01]  /*162f0*/  IADD3.X R61, P3, PT, R61, R58, RZ, P3, !PT ;  /* 0x0000003a3d3d7210 */ /* 0x000fe20001f7e4ff */
[----:B------:R-:W-:Y:S01]  /*16300*/  IMAD.WIDE.U32.X R48, R45, R26, R42, P6 ;  /* 0x0000001a2d307225 */ /* 0x000fe200030e042a */
[----:B------:R-:W-:-:S03]  /*16310*/  IADD3 R52, P6, PT, R53, R54, RZ ;  /* 0x0000003635347210 */ /* 0x000fc60007fde0ff */
[----:B------:R-:W-:Y:S01]  /*16320*/  IMAD.X R43, RZ, RZ, RZ, P2 ;  /* 0x000000ffff2b7224 */ /* 0x000fe200010e06ff */
[----:B------:R-:W-:Y:S01]  /*16330*/  ISETP.GT.U32.AND P2, PT, R60, R59, PT ;  /* 0x0000003b3c00720c */ /* 0x000fe20003f44070 */
[----:B------:R-:W-:Y:S01]  /*16340*/  IMAD.X R30, R56, 0x1, R31, P1 ;  /* 0x00000001381e7824 */ /* 0x000fe200008e061f */
[----:B------:R-:W-:Y:S01]  /*16350*/  IADD3 R62, P1, PT, R47, R46, RZ ;  /* 0x0000002e2f3e7210 */ /* 0x000fe20007f3e0ff */
[----:B------:R-:W-:Y:S01]  /*16360*/  IMAD.MOV.U32 R42, RZ, RZ, R55 ;  /* 0x000000ffff2a7224 */ /* 0x000fe200078e0037 */
[----:B------:R-:W-:Y:S02]  /*16370*/  ISETP.GT.U32.AND.EX P2, PT, R65, R56, PT, P2 ;  /* 0x000000384100720c */ /* 0x000fe40003f44120 */
[----:B------:R-:W-:Y:S01]  /*16380*/  IADD3.X R61, P1, PT, R61, R64, RZ, P1, !PT ;  /* 0x000000403d3d7210 */ /* 0x000fe20000f3e4ff */
[----:B------:R-:W-:Y:S01]  /*16390*/  IMAD.WIDE.U32.X R54, R23, R71, R42, P6 ;  /* 0x0000004717367225 */ /* 0x000fe200030e042a */
[----:B------:R-:W-:Y:S02]  /*163a0*/  IADD3.X RZ, P0, PT, R57, R52, RZ, P0, !PT ;  /* 0x0000003439ff7210 */ /* 0x000fe4000071e4ff */
[----:B------:R-:W-:Y:S01]  /*163b0*/  SEL R46, R60, R59, P2 ;  /* 0x0000003b3c2e7207 */ /* 0x000fe20001000000 */
[----:B0-----:R-:W-:Y:S01]  /*163c0*/  IMAD.WIDE.U32 R52, R45, R2, RZ ;  /* 0x000000022d347225 */ /* 0x001fe200078e00ff */
[----:B------:R-:W-:-:S02]  /*163d0*/  IADD3.X R51, P1, P3, R48, RZ, RZ, P1, P3 ;  /* 0x000000ff30337210 */ /* 0x000fc40000b264ff */
[----:B------:R-:W-:Y:S01]  /*163e0*/  IADD3.X R47, P0, PT, RZ, R54, RZ, P0, !PT ;  /* 0x00000036ff2f7210 */ /* 0x000fe2000071e4ff */
[----:B------:R-:W-:Y:S01]  /*163f0*/  IMAD.WIDE.U32 R58, R23, R68, RZ ;  /* 0x00000044173a7225 */ /* 0x000fe200078e00ff */
[----:B------:R-:W-:Y:S02]  /*16400*/  IADD3.X R60, PT, PT, R49, RZ, RZ, P1, P3 ;  /* 0x000000ff313c7210 */ /* 0x000fe40000fe64ff */
[----:B------:R-:W-:Y:S01]  /*16410*/  IADD3 R42, P6, PT, R33, R10, RZ ;  /* 0x0000000a212a7210 */ /* 0x000fe20007fde0ff */
[----:B------:R-:W-:Y:S01]  /*16420*/  IMAD.WIDE.U32 R52, P1, R12, R3, R52 ;  /* 0x000000030c347225 */ /* 0x000fe20007820034 */
[----:B------:R-:W-:-:S03]  /*16430*/  SEL R43, R65, R56, P2 ;  /* 0x00000038412b7207 */ /* 0x000fc60001000000 */
[----:B------:R-:W-:-:S04]  /*16440*/  IMAD.WIDE.U32 R48, R12, R2, RZ ;  /* 0x000000020c307225 */ /* 0x000fc800078e00ff */
[----:B------:R-:W-:-:S04]  /*16450*/  IMAD.WIDE.U32 R56, R22, R68, RZ ;  /* 0x0000004416387225 */ /* 0x000fc800078e00ff */
[----:B------:R-:W-:-:S04]  /*16460*/  IMAD.WIDE.U32 R58, P3, R22, R69, R58 ;  /* 0x00000045163a7225 */ /* 0x000fc8000786003a */
[----:B------:R-:W-:Y:S01]  /*16470*/  IMAD.X R10, RZ, RZ, R55, P0 ;  /* 0x000000ffff0a7224 */ /* 0x000fe200000e0637 */
[----:B------:R-:W-:Y:S01]  /*16480*/  IADD3 R47, P0, PT, R47, R62, RZ ;  /* 0x0000003e2f2f7210 */ /* 0x000fe20007f1e0ff */
[----:B------:R-:W-:Y:S01]  /*16490*/  IMAD.X R55, RZ, RZ, RZ, P1 ;  /* 0x000000ffff377224 */ /* 0x000fe200008e06ff */
[----:B------:R-:W-:Y:S01]  /*164a0*/  IADD3 R62, P2, PT, R49, R52, RZ ;  /* 0x00000034313e7210 */ /* 0x000fe20007f5e0ff */
[----:B------:R-:W-:Y:S01]  /*164b0*/  IMAD.X R31, R30, 0x1, R11, P6 ;  /* 0x000000011e1f7824 */ /* 0x000fe200030e060b */
[----:B------:R-:W-:Y:S01]  /*164c0*/  IADD3 R11, P6, PT, R57, R58, RZ ;  /* 0x0000003a390b7210 */ /* 0x000fe20007fde0ff */
[----:B------:R-:W-:Y:S01]  /*164d0*/  IMAD.MOV.U32 R54, RZ, RZ, R53 ;  /* 0x000000ffff367224 */ /* 0x000fe200078e0035 */
[----:B------:R-:W-:Y:S01]  /*164e0*/  IADD3 R57, P1, PT, R47, R56, RZ ;  /* 0x000000382f397210 */ /* 0x000fe20007f3e0ff */
[----:B------:R-:W-:Y:S01]  /*164f0*/  IMAD.IADD R64, R9, 0x1, R21 ;  /* 0x0000000109407824 */ /* 0x000fe200078e0215 */
[----:B------:R-:W-:Y:S01]  /*16500*/  IADD3.X R10, P0, PT, R10, R61, RZ, P0, !PT ;  /* 0x0000003d0a0a7210 */ /* 0x000fe2000071e4ff */
[----:B------:R-:W-:Y:S01]  /*16510*/  IMAD.WIDE.U32.X R52, R45, R3, R54, P2 ;  /* 0x000000032d347225 */ /* 0x000fe200010e0436 */
[----:B------:R-:W-:-:S02]  /*16520*/  IADD3 R45, P2, PT, R51, R42, RZ ;  /* 0x0000002a332d7210 */ /* 0x000fc40007f5e0ff */
[----:B------:R-:W-:Y:S01]  /*16530*/  IADD3.X R21, P1, PT, R10, R11, RZ, P1, !PT ;  /* 0x0000000b0a157210 */ /* 0x000fe20000f3e4ff */
[----:B------:R-:W-:Y:S01]  /*16540*/  IMAD.X R49, RZ, RZ, RZ, P3 ;  /* 0x000000ffff317224 */ /* 0x000fe200018e06ff */
[----:B------:R-:W-:Y:S01]  /*16550*/  IADD3 R45, P3, PT, R45, R48, RZ ;  /* 0x000000302d2d7210 */ /* 0x000fe20007f7e0ff */
[----:B------:R-:W-:Y:S01]  /*16560*/  IMAD.MOV.U32 R48, RZ, RZ, R59 ;  /* 0x000000ffff307224 */ /* 0x000fe200078e003b */
[----:B------:R-:W-:Y:S01]  /*16570*/  IADD3.X R51, P2, PT, R60, R31, RZ, P2, !PT ;  /* 0x0000001f3c337210 */ /* 0x000fe2000175e4ff */
[----:B------:R-:W-:Y:S01]  /*16580*/  IMAD.WIDE.U32 R10, R57, R72, RZ ;  /* 0x00000048390a7225 */ /* 0x000fe200078e00ff */
[----:B------:R-:W-:Y:S02]  /*16590*/  IADD3.X R64, PT, PT, RZ, R64, RZ, P5, P4 ;  /* 0x00000040ff407210 */ /* 0x000fe40002fe84ff */
[----:B------:R-:W-:Y:S01]  /*165a0*/  IADD3.X R51, P3, PT, R51, R62, RZ, P3, !PT ;  /* 0x0000003e33337210 */ /* 0x000fe20001f7e4ff */
[----:B------:R-:W-:Y:S02]  /*165b0*/  IMAD R12, R21, R72, RZ ;  /* 0x00000048150c7224 */ /* 0x000fe400078e02ff */
[----:B------:R-:W-:Y:S01]  /*165c0*/  IMAD.WIDE.U32.X R48, R23, R69, R48, P6 ;  /* 0x0000004517307225 */ /* 0x000fe200030e0430 */
[----:B------:R-:W-:-:S03]  /*165d0*/  IADD3.X R62, P3, P6, R52, RZ, RZ, P3, P2 ;  /* 0x000000ff343e7210 */ /* 0x000fc60001e644ff */
[----:B------:R-:W-:Y:S01]  /*165e0*/  IMAD R9, R57, R73, R12 ;  /* 0x0000004939097224 */ /* 0x000fe200078e020c */
[----:B------:R-:W-:Y:S01]  /*165f0*/  IADD3.X R12, P1, P0, R48, RZ, RZ, P1, P0 ;  /* 0x000000ff300c7210 */ /* 0x000fe200008204ff */
[----:B------:R-:W-:Y:S01]  /*16600*/  IMAD.WIDE.U32 R58, R10, R70, RZ ;  /* 0x000000460a3a7225 */ /* 0x000fe200078e00ff */
[----:B------:R-:W-:-:S03]  /*16610*/  IADD3.X R47, PT, PT, R53, RZ, RZ, P3, P6 ;  /* 0x000000ff352f7210 */ /* 0x000fc60001fec4ff */
[----:B------:R-:W-:Y:S01]  /*16620*/  IMAD.WIDE.U32 R54, R23, R50, RZ ;  /* 0x0000003217367225 */ /* 0x000fe200078e00ff */
[----:B------:R-:W-:Y:S02]  /*16630*/  IADD3 RZ, P2, PT, R57, R58, RZ ;  /* 0x0000003a39ff7210 */ /* 0x000fe40007f5e0ff */
[----:B------:R-:W-:Y:S01]  /*16640*/  IADD3.X R58, PT, PT, R49, RZ, RZ, P1, P0 ;  /* 0x000000ff313a7210 */ /* 0x000fe20000fe04ff */
[----:B------:R-:W-:Y:S01]  /*16650*/  IMAD.IADD R9, R11, 0x1, R9 ;  /* 0x000000010b097824 */ /* 0x000fe200078e0209 */
[----:B------:R-:W-:Y:S01]  /*16660*/  IADD3 R11, P0, PT, R12, R45, RZ ;  /* 0x0000002d0c0b7210 */ /* 0x000fe20007f1e0ff */
[----:B------:R-:W-:-:S03]  /*16670*/  IMAD.WIDE.U32 R48, R22, R50, RZ ;  /* 0x0000003216307225 */ /* 0x000fc600078e00ff */
[----:B------:R-:W-:Y:S01]  /*16680*/  IADD3.X R58, P0, PT, R58, R51, RZ, P0, !PT ;  /* 0x000000333a3a7210 */ /* 0x000fe2000071e4ff */
[----:B------:R-:W-:-:S04]  /*16690*/  IMAD.WIDE.U32 R60, R9, R70, RZ ;  /* 0x00000046093c7225 */ /* 0x000fc800078e00ff */
[----:B------:R-:W-:-:S04]  /*166a0*/  IMAD.WIDE.U32 R54, P1, R22, R26, R54 ;  /* 0x0000001a16367225 */ /* 0x000fc80007820036 */
[----:B------:R-:W-:Y:S01]  /*166b0*/  IMAD.WIDE.U32 R60, P6, R10, R71, R60 ;  /* 0x000000470a3c7225 */ /* 0x000fe200078c003c */
[----:B------:R-:W-:-:S03]  /*166c0*/  IADD3 R45, P3, PT, R49, R54, RZ ;  /* 0x00000036312d7210 */ /* 0x000fc60007f7e0ff */
[----:B------:R-:W-:Y:S01]  /*166d0*/  IMAD.X R53, RZ, RZ, RZ, P1 ;  /* 0x000000ffff357224 */ /* 0x000fe200008e06ff */
[----:B------:R-:W-:Y:S01]  /*166e0*/  IADD3 R12, P1, PT, R11, R48, RZ ;  /* 0x000000300b0c7210 */ /* 0x000fe20007f3e0ff */
[----:B------:R-:W-:Y:S01]  /*166f0*/  IMAD.MOV.U32 R52, RZ, RZ, R55 ;  /* 0x000000ffff347224 */ /* 0x000fe200078e0037 */
[----:B------:R-:W-:Y:S01]  /*16700*/  IADD3 R54, P4, PT, R59, R60, RZ ;  /* 0x0000003c3b367210 */ /* 0x000fe20007f9e0ff */
[----:B------:R-:W-:Y:S01]  /*16710*/  IMAD.WIDE.U32 R56, R23, R2, RZ ;  /* 0x0000000217387225 */ /* 0x000fe200078e00ff */
[----:B------:R-:W-:Y:S02]  /*16720*/  IADD3.X R58, P1, PT, R58, R45, RZ, P1, !PT ;  /* 0x0000002d3a3a7210 */ /* 0x000fe40000f3e4ff */
        /* <DEDUP_REMOVED lines=10> */
[----:B------:R-:W-:Y:S01]  /*167d0*/  IADD3 R21, P1, PT, R21, R60, RZ ;  /* 0x0000003c15157210 */ /* 0x000fe20007f3e0ff */
[----:B------:R-:W-:Y:S01]  /*167e0*/  IMAD.X R59, R47, 0x1, R16, P6 ;  /* 0x000000012f3b7824 */ /* 0x000fe200030e0610 */
[----:B------:R-:W-:Y:S01]  /*167f0*/  IADD3 R56, P0, PT, R45, R56, RZ ;  /* 0x000000382d387210 */ /* 0x000fe20007f1e0ff */
[----:B------:R-:W-:Y:S01]  /*16800*/  IMAD.MOV.U32 R54, RZ, RZ, R61 ;  /* 0x000000ffff367224 */ /* 0x000fe200078e003d */
[----:B------:R-:W-:Y:S01]  /*16810*/  IADD3 R21, P6, PT, R21, R44, RZ ;  /* 0x0000002c15157210 */ /* 0x000fe20007fde0ff */
[----:B------:R-:W-:Y:S01]  /*16820*/  IMAD.MOV.U32 R52, RZ, RZ, R57 ;  /* 0x000000ffff347224 */ /* 0x000fe200078e0039 */
[----:B------:R-:W-:Y:S01]  /*16830*/  IADD3.X R11, P1, PT, R11, R59, RZ, P1, !PT ;  /* 0x0000003b0b0b7210 */ /* 0x000fe20000f3e4ff */
[----:B------:R-:W-:Y:S01]  /*16840*/  IMAD.WIDE.U32.X R44, R9, R71, R54, P4 ;  /* 0x00000047092c7225 */ /* 0x000fe200020e0436 */
[----:B------:R-:W-:-:S02]  /*16850*/  IADD3.X R55, PT, PT, RZ, R64, R64, P5, P3 ;  /* 0x00000040ff377210 */ /* 0x000fc40002fe6440 */
[----:B------:R-:W-:Y:S01]  /*16860*/  IADD3.X R54, P6, PT, R11, R56, RZ, P6, !PT ;  /* 0x000000380b367210 */ /* 0x000fe200037de4ff */
[----:B------:R-:W-:Y:S01]  /*16870*/  IMAD.WIDE.U32 R48, R9, R68, RZ ;  /* 0x0000004409307225 */ /* 0x000fe200078e00ff */
[----:B------:R-:W-:-:S03]  /*16880*/  IADD3.X R11, P2, PT, RZ, R44, RZ, P2, !PT ;  /* 0x0000002cff0b7210 */ /* 0x000fc6000175e4ff */
[----:B------:R-:W-:Y:S01]  /*16890*/  IMAD.WIDE.U32.X R22, R23, R3, R52, P0 ;  /* 0x0000000317167225 */ /* 0x000fe200000e0434 */
[----:B------:R-:W-:-:S03]  /*168a0*/  ISETP.GT.U32.AND P0, PT, R46, R33, PT ;  /* 0x000000212e00720c */ /* 0x000fc60003f04070 */
        /* <DEDUP_REMOVED lines=14> */
[----:B------:R-:W-:Y:S02]  /*16990*/  IADD3 R27, P4, PT, R27, R32, RZ ;  /* 0x000000201b1b7210 */ /* 0x000fe40007f9e0ff */
[----:B------:R-:W-:Y:S01]  /*169a0*/  ISETP.GE.U32.AND P0, PT, R42, R33, PT ;  /* 0x000000212a00720c */ /* 0x000fe20003f06070 */
[----:B------:R-:W-:Y:S01]  /*169b0*/  IMAD R44, R51, R72, RZ ;  /* 0x00000048332c7224 */ /* 0x000fe200078e02ff */
[----:B------:R-:W-:Y:S01]  /*169c0*/  IADD3 R49, P5, P3, R11, R28, R29 ;  /* 0x0000001c0b317210 */ /* 0x000fe20007bbe01d */
[----:B------:R-:W-:Y:S01]  /*169d0*/  IMAD.WIDE.U32.X R32, R9, R69, R22, P6 ;  /* 0x0000004509207225 */ /* 0x000fe200030e0416 */
[----:B------:R-:W-:Y:S02]  /*169e0*/  ISETP.GE.U32.AND.EX P0, PT, R31, R30, PT, P0 ;  /* 0x0000001e1f00720c */ /* 0x000fe40003f06100 */
[----:B------:R-:W-:Y:S01]  /*169f0*/  IADD3.X R20, PT, PT, RZ, R20, RZ, P5, P3 ;  /* 0x00000014ff147210 */ /* 0x000fe20002fe64ff */
[----:B------:R-:W-:Y:S01]  /*16a00*/  IMAD.WIDE.U32 R22, R47, R72, RZ ;  /* 0x000000482f167225 */ /* 0x000fe200078e00ff */
[----:B------:R-:W-:-:S03]  /*16a10*/  IADD3.X R12, P1, P2, R32, RZ, RZ, P1, P2 ;  /* 0x000000ff200c7210 */ /* 0x000fc60000a244ff */
[----:B------:R-:W-:Y:S01]  /*16a20*/  IMAD R11, R47, R73, R44 ;  /* 0x000000492f0b7224 */ /* 0x000fe200078e022c */
[----:B------:R-:W-:Y:S01]  /*16a30*/  IADD3.X R25, PT, PT, R33, RZ, RZ, P1, P2 ;  /* 0x000000ff21197210 */ /* 0x000fe20000fe44ff */
[----:B------:R-:W-:Y:S01]  /*16a40*/  IMAD.WIDE.U32 R42, R9, R50, RZ ;  /* 0x00000032092a7225 */ /* 0x000fe200078e00ff */
[----:B------:R-:W-:-:S03]  /*16a50*/  ISETP.GE.U32.AND P2, PT, R60, R15, PT ;  /* 0x0000000f3c00720c */ /* 0x000fc60003f46070 */
[----:B------:R-:W-:Y:S01]  /*16a60*/  IMAD.IADD R11, R23, 0x1, R11 ;  /* 0x00000001170b7824 */ /* 0x000fe200078e020b */
[----:B------:R-:W-:Y:S01]  /*16a70*/  IADD3 R23, P1, PT, R12, R21, RZ ;  /* 0x000000150c177210 */ /* 0x000fe20007f3e0ff */
[C---:B------:R-:W-:Y:S01]  /*16a80*/  IMAD.WIDE.U32 R42, P6, R10.reuse, R26, R42 ;  /* 0x0000001a0a2a7225 */ /* 0x040fe200078c002a */
[----:B------:R-:W-:Y:S02]  /*16a90*/  ISETP.GE.U32.AND.EX P2, PT, R59, R16, PT, P2 ;  /* 0x000000103b00720c */ /* 0x000fe40003f46120 */
[----:B------:R-:W-:Y:S01]  /*16aa0*/  IADD3.X R25, P1, PT, R25, R54, RZ, P1, !PT ;  /* 0x0000003619197210 */ /* 0x000fe20000f3e4ff */
[----:B------:R-:W-:-:S04]  /*16ab0*/  IMAD.WIDE.U32 R28, R10, R50, RZ ;  /* 0x000000320a1c7225 */ /* 0x000fc800078e00ff */
[----:B------:R-:W-:Y:S01]  /*16ac0*/  IMAD.WIDE.U32 R44, R11, R70, RZ ;  /* 0x000000460b2c7225 */ /* 0x000fe200078e00ff */
[----:B------:R-:W-:Y:S02]  /*16ad0*/  IADD3 R12, P5, PT, R29, R42, RZ ;  /* 0x0000002a1d0c7210 */ /* 0x000fe40007fbe0ff */
[----:B------:R-:W-:Y:S01]  /*16ae0*/  IADD3 R23, P3, PT, R23, R28, RZ ;  /* 0x0000001c17177210 */ /* 0x000fe20007f7e0ff */
[----:B------:R-:W-:Y:S02]  /*16af0*/  IMAD.MOV.U32 R32, RZ, RZ, R43 ;  /* 0x000000ffff207224 */ /* 0x000fe400078e002b */
[----:B------:R-:W-:Y:S01]  /*16b00*/  IMAD.X R33, RZ, RZ, RZ, P6 ;  /* 0x000000ffff217224 */ /* 0x000fe200030e06ff */
[----:B------:R-:W-:Y:S01]  /*16b10*/  IADD3.X R25, P3, PT, R25, R12, RZ, P3, !PT ;  /* 0x0000000c19197210 */ /* 0x000fe20001f7e4ff */
[----:B------:R-:W-:Y:S01]  /*16b20*/  IMAD.WIDE.U32 R42, R22, R70, RZ ;  /* 0x00000046162a7225 */ /* 0x000fe200078e00ff */
[----:B------:R-:W-:-:S03]  /*16b30*/  SEL R12, RZ, 0x1, P2 ;  /* 0x00000001ff0c7807 */ /* 0x000fc60001000000 */
        /* <DEDUP_REMOVED lines=29> */
[----:B------:R-:W-:Y:S01]  /*16d10*/  IMAD.WIDE.U32 R44, P5, R22, R69, R44 ;  /* 0x00000045162c7225 */ /* 0x000fe200078a002c */
[----:B------:R-:W-:Y:S02]  /*16d20*/  IADD3 R9, P0, PT, R10, R23, RZ ;  /* 0x000000170a097210 */ /* 0x000fe40007f1e0ff */
[----:B------:R-:W-:Y:S01]  /*16d30*/  IADD3.X R21, P6, PT, R21, R32, RZ, P3, !PT ;  /* 0x0000002015157210 */ /* 0x000fe20001fde4ff */
[----:B------:R-:W-:-:S03]  /*16d40*/  IMAD.WIDE.U32 R28, R22, R68, RZ ;  /* 0x00000044161c7225 */ /* 0x000fc600078e00ff */
[----:B------:R-:W-:Y:S01]  /*16d50*/  IADD3.X R10, P2, P6, R30, RZ, RZ, P6, P2 ;  /* 0x000000ff1e0a7210 */ /* 0x000fe200036444ff */
[----:B------:R-:W-:Y:S01]  /*16d60*/  IMAD.X R33, RZ, RZ, RZ, P5 ;  /* 0x000000ffff217224 */ /* 0x000fe200028e06ff */
[----:B------:R-:W-:Y:S01]  /*16d70*/  IADD3 R44, P5, PT, R29, R44, RZ ;  /* 0x0000002c1d2c7210 */ /* 0x000fe20007fbe0ff */
[----:B------:R-:W-:Y:S01]  /*16d80*/  IMAD.MOV.U32 R32, RZ, RZ, R45 ;  /* 0x000000ffff207224 */ /* 0x000fe200078e002d */
[----:B------:R-:W-:Y:S02]  /*16d90*/  IADD3 R43, P3, PT, R9, R28, RZ ;  /* 0x0000001c092b7210 */ /* 0x000fe40007f7e0ff */
[----:B------:R-:W-:Y:S01]  /*16da0*/  IADD3.X R9, P0, PT, R42, R25, RZ, P0, !PT ;  /* 0x000000192a097210 */ /* 0x000fe2000071e4ff */
[----:B------:R-:W-:Y:S01]  /*16db0*/  IMAD.WIDE.U32.X R28, R11, R69, R32, P5 ;  /* 0x000000450b1c7225 */ /* 0x000fe200028e0420 */
[----:B------:R-:W-:Y:S02]  /*16dc0*/  ISETP.GE.U32.AND.EX P5, PT, R48, R55, PT, P1 ;  /* 0x000000373000720c */ /* 0x000fe40003fa6110 */
[----:B------:R-:W-:Y:S01]  /*16dd0*/  IADD3.X R52, P3, PT, R9, R44, RZ, P3, !PT ;  /* 0x0000002c09347210 */ /* 0x000fe20001f7e4ff */
[----:B------:R-:W-:Y:S01]  /*16de0*/  IMAD.X R44, RZ, RZ, R24, P4 ;  /* 0x000000ffff2c7224 */ /* 0x000fe200020e0618 */
[----:B------:R-:W-:Y:S01]  /*16df0*/  ISETP.GE.U32.AND P1, PT, R12, R47, PT ;  /* 0x0000002f0c00720c */ /* 0x000fe20003f26070 */
[----:B------:R-:W-:Y:S01]  /*16e00*/  IMAD.WIDE.U32 R24, R11, R2, RZ ;  /* 0x000000020b187225 */ /* 0x000fe200078e00ff */
[----:B------:R-:W-:-:S02]  /*16e10*/  IADD3.X R12, PT, PT, R31, RZ, RZ, P2, P6 ;  /* 0x000000ff1f0c7210 */ /* 0x000fc400017ec4ff */
[----:B------:R-:W-:Y:S01]  /*16e20*/  IADD3.X R9, P0, P3, R28, RZ, RZ, P3, P0 ;  /* 0x000000ff1c097210 */ /* 0x000fe20001b004ff */
[----:B------:R-:W-:Y:S01]  /*16e30*/  IMAD.WIDE.U32 R30, R11, R50, RZ ;  /* 0x000000320b1e7225 */ /* 0x000fe200078e00ff */
[----:B------:R-:W-:Y:S02]  /*16e40*/  SEL R32, RZ, 0x1, P5 ;  /* 0x00000001ff207807 */ /* 0x000fe40002800000 */
[----:B------:R-:W-:Y:S01]  /*16e50*/  IADD3 R42, P6, P2, R15, R14, R49 ;  /* 0x0000000e0f2a7210 */ /* 0x000fe20007ade031 */
[----:B------:R-:W-:Y:S01]  /*16e60*/  IMAD.WIDE.U32 R14, R22, R50, RZ ;  /* 0x00000032160e7225 */ /* 0x000fe200078e00ff */
        /* <DEDUP_REMOVED lines=8> */
[----:B------:R-:W-:Y:S01]  /*16ef0*/  IADD3.X R9, P0, PT, R28, R21, RZ, P0, !PT ;  /* 0x000000151c097210 */ /* 0x000fe2000071e4ff */
[----:B------:R-:W-:Y:S01]  /*16f00*/  IMAD.MOV.U32 R14, RZ, RZ, R31 ;  /* 0x000000ffff0e7224 */ /* 0x000fe200078e001f */
[----:B------:R-:W-:Y:S02]  /*16f10*/  IADD3 R21, P4, PT, R16, R32, RZ ;  /* 0x0000002010157210 */ /* 0x000fe40007f9e0ff */
[----:B------:R-:W-:Y:S01]  /*16f20*/  IADD3 R30, P5, PT, R15, R30, RZ ;  /* 0x0000001e0f1e7210 */ /* 0x000fe20007fbe0ff */
[----:B------:R-:W-:Y:S01]  /*16f30*/  IMAD.X R15, RZ, RZ, RZ, P3 ;  /* 0x000000ffff0f7224 */ /* 0x000fe200018e06ff */
[----:B------:R-:W-:Y:S01]  /*16f40*/  ISETP.GE.U32.AND P3, PT, R32, R27, PT ;  /* 0x0000001b2000720c */ /* 0x000fe20003f66070 */
[----:B------:R-:W-:Y:S01]  /*16f50*/  IMAD.X R16, RZ, RZ, R33, P4 ;  /* 0x000000ffff107224 */ /* 0x000fe200020e0621 */
[----:B------:R-:W-:Y:S01]  /*16f60*/  IADD3.X R30, P1, PT, R9, R30, RZ, P1, !PT ;  /* 0x0000001e091e7210 */ /* 0x000fe20000f3e4ff */
[----:B------:R-:W-:Y:S01]  /*16f70*/  IMAD.WIDE.U32.X R14, R11, R26, R14, P5 ;  /* 0x0000001a0b0e7225 */ /* 0x000fe200028e040e */
[----:B------:R-:W-:-:S02]  /*16f80*/  ISETP.GE.U32.AND.EX P3, PT, R33, R44, PT, P3 ;  /* 0x0000002c2100720c */ /* 0x000fc40003f66130 */
        /* <DEDUP_REMOVED lines=66> */
.L_x_359:
        /* <DEDUP_REMOVED lines=21> */
.L_x_360:
        /* <DEDUP_REMOVED lines=69> */
.L_x_361:
        /* <DEDUP_REMOVED lines=21> */
.L_x_362:
        /* <DEDUP_REMOVED lines=69> */
.L_x_363:
        /* <DEDUP_REMOVED lines=21> */
.L_x_364:
        /* <DEDUP_REMOVED lines=69> */
.L_x_365:
        /* <DEDUP_REMOVED lines=21> */
.L_x_366:
        /* <DEDUP_REMOVED lines=20> */
[----:B------:R-:W-:Y:S01]  /*18720*/  IMAD.MOV.U32 R9, RZ, RZ, RZ ;  /* 0x000000ffff097224 */ /* 0x000fe200078e00ff */
[C-C-:B------:R-:W-:Y:S01]  /*18730*/  SHF.L.U64.HI R63, R12.reuse, 0x1, R55.reuse ;  /* 0x000000010c3f7819 */ /* 0x140fe20000010237 */
[----:B------:R-:W-:Y:S01]  /*18740*/  IMAD.MOV.U32 R11, RZ, RZ, RZ ;  /* 0x000000ffff0b7224 */ /* 0x000fe200078e00ff */
[----:B------:R-:W-:Y:S01]  /*18750*/  SHF.R.U64 R57, R12, 0x1f, R55 ;  /* 0x0000001f0c397819 */ /* 0x000fe20000001237 */
[----:B------:R-:W-:Y:S01]  /*18760*/  IMAD.WIDE.U32 R14, R79, R78, RZ ;  /* 0x0000004e4f0e7225 */ /* 0x000fe200078e00ff */
[----:B------:R-:W-:-:S03]  /*18770*/  LOP3.LUT R63, R63, 0x1, RZ, 0xc0, !PT ;  /* 0x000000013f3f7812 */ /* 0x000fc600078ec0ff */
[----:B------:R-:W-:-:S04]  /*18780*/  IMAD.WIDE.U32 R48, R76, R76, RZ ;  /* 0x0000004c4c307225 */ /* 0x000fc800078e00ff */
[----:B------:R-:W-:Y:S02]  /*18790*/  IMAD.SHL.U32 R51, R12, 0x2, RZ ;  /* 0x000000020c337824 */ /* 0x000fe400078e00ff */
[----:B------:R-:W-:Y:S02]  /*187a0*/  IMAD.IADD R54, R29, 0x1, R31 ;  /* 0x000000011d367824 */ /* 0x000fe400078e021f */
[----:B------:R-:W-:Y:S01]  /*187b0*/  IMAD.IADD R29, R9, 0x1, R15 ;  /* 0x00000001091d7824 */ /* 0x000fe200078e020f */
[----:B------:R-:W-:Y:S01]  /*187c0*/  LOP3.LUT R51, R51, 0xfffffffe, RZ, 0xc0, !PT ;  /* 0xfffffffe33337812 */ /* 0x000fe200078ec0ff */
[----:B------:R-:W-:Y:S01]  /*187d0*/  IMAD.IADD R12, R49, 0x1, R11 ;  /* 0x00000001310c7824 */ /* 0x000fe200078e020b */
[----:B------:R-:W-:Y:S01]  /*187e0*/  IADD3.X R11, PT, PT, RZ, RZ, RZ, P1, P3 ;  /* 0x000000ffff0b7210 */ /* 0x000fe20000fe64ff */
[----:B------:R-:W-:Y:S01]  /*187f0*/  IMAD.MOV.U32 R49, RZ, RZ, RZ ;  /* 0x000000ffff317224 */ /* 0x000fe200078e00ff */
[--C-:B------:R-:W-:Y:S01]  /*18800*/  SHF.L.U64.HI R47, R14, 0x1, R29.reuse ;  /* 0x000000010e2f7819 */ /* 0x100fe2000001021d */
[----:B------:R-:W-:Y:S01]  /*18810*/  IMAD.WIDE.U32 R30, R78, R76, RZ ;  /* 0x0000004c4e1e7225 */ /* 0x000fe200078e00ff */
[----:B------:R-:W-:-:S02]  /*18820*/  SHF.R.U64 R56, R14, 0x1f, R29 ;  /* 0x0000001f0e387819 */ /* 0x000fc4000000121d */
[----:B------:R-:W-:Y:S01]  /*18830*/  IADD3 R51, P2, PT, R51, R12, RZ ;  /* 0x0000000c33337210 */ /* 0x000fe20007f5e0ff */
[----:B------:R-:W-:Y:S01]  /*18840*/  IMAD.SHL.U32 R61, R14, 0x2, RZ ;  /* 0x000000020e3d7824 */ /* 0x000fe200078e00ff */
[----:B------:R-:W-:Y:S01]  /*18850*/  LOP3.LUT R56, R56, 0xfffffffe, RZ, 0xc0, !PT ;  /* 0xfffffffe38387812 */ /* 0x000fe200078ec0ff */
[----:B------:R-:W-:Y:S01]  /*18860*/  IMAD.WIDE.U32 R14, R79, R76, RZ ;  /* 0x0000004c4f0e7225 */ /* 0x000fe200078e00ff */
[----:B------:R-:W-:Y:S02]  /*18870*/  LOP3.LUT R47, R47, 0x1, RZ, 0xc0, !PT ;  /* 0x000000012f2f7812 */ /* 0x000fe400078ec0ff */
[----:B------:R-:W-:Y:S01]  /*18880*/  LOP3.LUT R61, R61, 0xfffffffe, RZ, 0xc0, !PT ;  /* 0xfffffffe3d3d7812 */ /* 0x000fe200078ec0ff */
[----:B------:R-:W-:-:S04]  /*18890*/  IMAD.WIDE.U32 R12, R78, R77, RZ ;  /* 0x0000004d4e0c7225 */ /* 0x000fc800078e00ff */
[----:B------:R-:W-:Y:S01]  /*188a0*/  IMAD.IADD R75, R31, 0x1, R49 ;  /* 0x000000011f4b7824 */ /* 0x000fe200078e0231 */
[----:B------:R-:W-:Y:S01]  /*188b0*/  SHF.R.U32.HI R31, RZ, 0x1f, R55 ;  /* 0x0000001fff1f7819 */ /* 0x000fe20000011637 */
[----:B------:R-:W-:Y:S02]  /*188c0*/  IMAD.MOV.U32 R45, RZ, RZ, RZ ;  /* 0x000000ffff2d7224 */ /* 0x000fe400078e00ff */
[----:B------:R-:W-:Y:S01]  /*188d0*/  IMAD.MOV.U32 R33, RZ, RZ, RZ ;  /* 0x000000ffff217224 */ /* 0x000fe200078e00ff */
[----:B------:R-:W-:Y:S01]  /*188e0*/  IADD3 R75, P3, P4, R12, R75, R14 ;  /* 0x0000004b0c4b7210 */ /* 0x000fe20007c7e00e */
[-C--:B------:R-:W-:Y:S01]  /*188f0*/  IMAD.WIDE.U32 R44, R81, R77.reuse, R44 ;  /* 0x0000004d512c7225 */ /* 0x080fe200078e002c */
[----:B------:R-:W-:Y:S02]  /*18900*/  SHF.R.U32.HI R14, RZ, 0x1f, R29 ;  /* 0x0000001fff0e7819 */ /* 0x000fe4000001161d */
[----:B------:R-:W-:Y:S01]  /*18910*/  SHF.R.U32.HI R12, RZ, 0x1f, R75 ;  /* 0x0000001fff0c7819 */ /* 0x000fe2000001164b */
[----:B------:R-:W-:Y:S01]  /*18920*/  IMAD.WIDE.U32 R82, R83, R77, R32 ;  /* 0x0000004d53527225 */ /* 0x000fe200078e0020 */
[----:B------:R-:W-:-:S02]  /*18930*/  IADD3 R74, P1, P5, R11, R44, R74 ;  /* 0x0000002c0b4a7210 */ /* 0x000fc40007d3e04a */
[----:B------:R-:W-:Y:S01]  /*18940*/  IADD3.X R11, PT, PT, RZ, RZ, RZ, P0, P6 ;  /* 0x000000ffff0b7210 */ /* 0x000fe200007ec4ff */
[----:B------:R-:W-:Y:S01]  /*18950*/  IMAD.IADD R67, R95, 0x1, R45 ;  /* 0x000000015f437824 */ /* 0x000fe200078e022d */
[----:B------:R-:W-:Y:S01]  /*18960*/  IADD3 R59, P6, PT, R12, R46, RZ ;  /* 0x0000002e0c3b7210 */ /* 0x000fe20007fde0ff */
[----:B------:R-:W-:-:S03]  /*18970*/  IMAD.WIDE.U32 R32, R78, R78, RZ ;  /* 0x0000004e4e207225 */ /* 0x000fc600078e00ff */
[----:B------:R-:W-:Y:S01]  /*18980*/  IADD3.X R67, PT, PT, RZ, R67, RZ, P1, P5 ;  /* 0x00000043ff437210 */ /* 0x000fe20000fea4ff */
[----:B------:R-:W-:Y:S01]  /*18990*/  IMAD.WIDE.U32 R52, R81, R78, RZ ;  /* 0x0000004e51347225 */ /* 0x000fe200078e00ff */
[----:B------:R-:W-:-:S03]  /*189a0*/  IADD3 R11, P1, P5, R11, R82, R54 ;  /* 0x000000520b0b7210 */ /* 0x000fc60007d3e036 */
[----:B------:R-:W-:Y:S01]  /*189b0*/  IMAD.IADD R42, R49, 0x1, R33 ;  /* 0x00000001312a7824 */ /* 0x000fe200078e0221 */
[----:B------:R-:W-:Y:S01]  /*189c0*/  LOP3.LUT R33, R31, 0x1, RZ, 0xc0, !PT ;  /* 0x000000011f217812 */ /* 0x000fe200078ec0ff */
[----:B------:R-:W-:Y:S02]  /*189d0*/  IMAD.IADD R54, R95, 0x1, R53 ;  /* 0x000000015f367824 */ /* 0x000fe400078e0235 */
[----:B------:R-:W-:Y:S01]  /*189e0*/  IMAD.X R63, RZ, RZ, R63, P2 ;  /* 0x000000ffff3f7224 */ /* 0x000fe200010e063f */
[----:B------:R-:W-:Y:S01]  /*189f0*/  IADD3 R53, P2, PT, R59, R32, RZ ;  /* 0x000000203b357210 */ /* 0x000fe20007f5e0ff */
[----:B------:R-:W-:Y:S01]  /*18a00*/  IMAD.MOV.U32 R55, RZ, RZ, RZ ;  /* 0x000000ffff377224 */ /* 0x000fe200078e00ff */
[----:B------:R-:W-:Y:S01]  /*18a10*/  LOP3.LUT R32, R57, 0xfffffffe, RZ, 0xc0, !PT ;  /* 0xfffffffe39207812 */ /* 0x000fe200078ec0ff */
[----:B------:R-:W-:Y:S01]  /*18a20*/  IMAD.IADD R82, R97, 0x1, R83 ;  /* 0x0000000161527824 */ /* 0x000fe200078e0253 */
[----:B------:R-:W-:Y:S01]  /*18a30*/  IADD3 R61, P0, PT, R61, R42, RZ ;  /* 0x0000002a3d3d7210 */ /* 0x000fe20007f1e0ff */
[----:B------:R-:W-:Y:S01]  /*18a40*/  IMAD.WIDE.U32 R44, R80, R78, RZ ;  /* 0x0000004e502c7225 */ /* 0x000fe200078e00ff */
[----:B------:R-:W-:-:S02]  /*18a50*/  LOP3.LUT R57, R14, 0x1, RZ, 0xc0, !PT ;  /* 0x000000010e397812 */ /* 0x000fc400078ec0ff */
[----:B------:R-:W-:Y:S01]  /*18a60*/  IADD3.X R14, PT, PT, RZ, R82, RZ, P1, P5 ;  /* 0x00000052ff0e7210 */ /* 0x000fe20000fea4ff */
[----:B------:R-:W-:-:S04]  /*18a70*/  IMAD.WIDE.U32 R32, R77, R77, R32 ;  /* 0x0000004d4d207225 */ /* 0x000fc800078e0020 */
[----:B------:R-:W-:-:S04]  /*18a80*/  IMAD.WIDE.U32 R56, R79, R79, R56 ;  /* 0x0000004f4f387225 */ /* 0x000fc800078e0038 */
[----:B------:R-:W-:Y:S01]  /*18a90*/  IMAD.X R47, RZ, RZ, R47, P0 ;  /* 0x000000ffff2f7224 */ /* 0x000fe200000e062f */
[----:B------:R-:W-:Y:S01]  /*18aa0*/  IADD3 R29, P0, PT, R63, R32, RZ ;  /* 0x000000203f1d7210 */ /* 0x000fe20007f1e0ff */
[----:B------:R-:W-:-:S03]  /*18ab0*/  IMAD.WIDE.U32 R54, R81, R79, R54 ;  /* 0x0000004f51367225 */ /* 0x000fc600078e0036 */
[----:B------:R-:W-:Y:S01]  /*18ac0*/  IADD3 R47, P5, P1, R47, R56, R74 ;  /* 0x000000382f2f7210 */ /* 0x000fe200079be04a */
[----:B------:R-:W-:-:S04]  /*18ad0*/  IMAD.WIDE.U32 R80, R80, R79, RZ ;  /* 0x0000004f50507225 */ /* 0x000fc800078e00ff */
[----:B------:R-:W-:Y:S02]  /*18ae0*/  IMAD.IADD R56, R9, 0x1, R57 ;  /* 0x0000000109387824 */ /* 0x000fe400078e0239 */
[C---:B------:R-:W-:Y:S02]  /*18af0*/  IMAD.IADD R57, R93.reuse, 0x1, R81 ;  /* 0x000000015d397824 */ /* 0x040fe400078e0251 */
[----:B------:R-:W-:Y:S02]  /*18b00*/  IMAD.IADD R31, R93, 0x1, R45 ;  /* 0x000000015d1f7824 */ /* 0x000fe400078e022d */
[----:B------:R-:W-:Y:S02]  /*18b10*/  IMAD R45, R51, R72, RZ ;  /* 0x00000048332d7224 */ /* 0x000fe400078e02ff */
[----:B------:R-:W-:Y:S01]  /*18b20*/  IMAD.X R42, R65, 0x1, R33, P0 ;  /* 0x00000001412a7824 */ /* 0x000fe200000e0621 */
[----:B------:R-:W-:Y:S01]  /*18b30*/  ISETP.GT.U32.AND P0, PT, R46, R59, PT ;  /* 0x0000003b2e00720c */ /* 0x000fe20003f04070 */
[----:B------:R-:W-:Y:S01]  /*18b40*/  IMAD.X R58, RZ, RZ, R43, P6 ;  /* 0x000000ffff3a7224 */ /* 0x000fe200030e062b */
[----:B------:R-:W-:Y:S01]  /*18b50*/  IADD3 R57, P6, PT, R57, R54, RZ ;  /* 0x0000003639397210 */ /* 0x000fe20007fde0ff */
[----:B------:R-:W-:-:S03]  /*18b60*/  IMAD.WIDE.U32 R32, R48, R72, RZ ;  /* 0x0000004830207225 */ /* 0x000fc600078e00ff */
[----:B------:R-:W-:Y:S01]  /*18b70*/  ISETP.GT.U32.AND.EX P0, PT, R43, R58, PT, P0 ;  /* 0x0000003a2b00720c */ /* 0x000fe20003f04100 */
[----:B------:R-:W-:Y:S01]  /*18b80*/  IMAD R83, R48, R73, R45 ;  /* 0x0000004930537224 */ /* 0x000fe200078e022d */
[----:B------:R-:W-:Y:S01]  /*18b90*/  IADD3.X R45, PT, PT, RZ, R56, R67, P5, P1 ;  /* 0x00000038ff2d7210 */ /* 0x000fe20002fe2443 */
[----:B------:R-:W-:Y:S01]  /*18ba0*/  IMAD.X R65, R95, 0x1, R55, P6 ;  /* 0x000000015f417824 */ /* 0x000fe200030e0637 */
[----:B------:R-:W-:Y:S01]  /*18bb0*/  IADD3 R64, P6, PT, R53, R46, RZ ;  /* 0x0000002e35407210 */ /* 0x000fe20007fde0ff */
[----:B------:R-:W-:Y:S01]  /*18bc0*/  IMAD.IADD R83, R33, 0x1, R83 ;  /* 0x0000000121537824 */ /* 0x000fe200078e0253 */
[----:B------:R-:W-:Y:S01]  /*18bd0*/  SEL R46, R46, R59, P0 ;  /* 0x0000003b2e2e7207 */ /* 0x000fe20000000000 */
[----:B------:R-:W-:Y:S01]  /*18be0*/  IMAD.X R56, R58, 0x1, R61, P2 ;  /* 0x000000013a387824 */ /* 0x000fe200010e063d */
[----:B------:R-:W-:Y:S01]  /*18bf0*/  IADD3 R80, P1, P5, R80, R31, R52 ;  /* 0x0000001f50507210 */ /* 0x000fe20007d3e034 */
[----:B------:R-:W-:Y:S01]  /*18c00*/  IMAD.WIDE.U32 R54, R83, R70, RZ ;  /* 0x0000004653367225 */ /* 0x000fe200078e00ff */
[----:B------:R-:W-:-:S02]  /*18c10*/  SEL R31, R43, R58, P0 ;  /* 0x0000003a2b1f7207 */ /* 0x000fc40000000000 */
[-C--:B------:R-:W-:Y:S01]  /*18c20*/  ISETP.GT.U32.AND P2, PT, R46, R53.reuse, PT ;  /* 0x000000352e00720c */ /* 0x080fe20003f44070 */
[----:B------:R-:W-:Y:S01]  /*18c30*/  IMAD.WIDE.U32 R58, R83, R68, RZ ;  /* 0x00000044533a7225 */ /* 0x000fe200078e00ff */
[----:B------:R-:W-:Y:S02]  /*18c40*/  ISETP.GE.U32.AND P0, PT, R64, R53, PT ;  /* 0x000000354000720c */ /* 0x000fe40003f06070 */
[----:B------:R-:W-:Y:S01]  /*18c50*/  IADD3.X R46, PT, PT, RZ, RZ, RZ, P1, P5 ;  /* 0x000000ffff2e7210 */ /* 0x000fe20000fea4ff */
[----:B------:R-:W-:Y:S01]  /*18c60*/  IMAD.WIDE.U32 R52, R32, R70, RZ ;  /* 0x0000004620347225 */ /* 0x000fe200078e00ff */
[----:B------:R-:W-:-:S03]  /*18c70*/  ISETP.GT.U32.AND.EX P2, PT, R31, R56, PT, P2 ;  /* 0x000000381f00720c */ /* 0x000fc60003f44120 */
[----:B------:R-:W-:Y:S01]  /*18c80*/  IMAD.WIDE.U32 R60, P5, R32, R71, R54 ;  /* 0x00000047203c7225 */ /* 0x000fe200078a0036 */
[----:B------:R-:W-:Y:S02]  /*18c90*/  IADD3 RZ, P1, PT, R48, R52, RZ ;  /* 0x0000003430ff7210 */ /* 0x000fe40007f3e0ff */
[----:B------:R-:W-:Y:S01]  /*18ca0*/  SEL R31, RZ, 0x1, !P2 ;  /* 0x00000001ff1f7807 */ /* 0x000fe20005000000 */
[----:B------:R-:W-:Y:S01]  /*18cb0*/  IMAD.X R66, R56, 0x1, R43, P6 ;  /* 0x0000000138427824 */ /* 0x000fe200030e062b */
[----:B------:R-:W-:Y:S01]  /*18cc0*/  IADD3 R52, P2, PT, R53, R60, RZ ;  /* 0x0000003c35347210 */ /* 0x000fe20007f5e0ff */
[----:B------:R-:W-:-:S03]  /*18cd0*/  IMAD.WIDE.U32 R62, P6, R32, R69, R58 ;  /* 0x00000045203e7225 */ /* 0x000fc600078c003a */
[----:B------:R-:W-:Y:S01]  /*18ce0*/  IADD3.X RZ, P1, PT, R51, R52, RZ, P1, !PT ;  /* 0x0000003433ff7210 */ /* 0x000fe20000f3e4ff */
[----:B------:R-:W-:Y:S01]  /*18cf0*/  IMAD.X R53, RZ, RZ, RZ, P5 ;  /* 0x000000ffff357224 */ /* 0x000fe200028e06ff */
[----:B------:R-:W-:Y:S01]  /*18d00*/  ISETP.GE.U32.AND.EX P0, PT, R66, R56, PT, P0 ;  /* 0x000000384200720c */ /* 0x000fe20003f06100 */
[----:B------:R-:W-:Y:S01]  /*18d10*/  IMAD.X R59, RZ, RZ, RZ, P6 ;  /* 0x000000ffff3b7224 */ /* 0x000fe200030e06ff */
[----:B------:R-:W-:Y:S01]  /*18d20*/  IADD3 R47, P5, P6, R74, R47, R31 ;  /* 0x0000002f4a2f7210 */ /* 0x000fe20007ebe01f */
[----:B------:R-:W-:Y:S01]  /*18d30*/  IMAD.WIDE.U32 R54, R32, R68, RZ ;  /* 0x0000004420367225 */ /* 0x000fe200078e00ff */
[----:B------:R-:W-:Y:S02]  /*18d40*/  SHF.L.U64.HI R56, R30, 0x1, R75 ;  /* 0x000000011e387819 */ /* 0x000fe4000001024b */
[----:B------:R-:W-:Y:S01]  /*18d50*/  IADD3.X R43, PT, PT, R67, R45, RZ, P5, P6 ;  /* 0x0000002d432b7210 */ /* 0x000fe20002fec4ff */
[----:B------:R-:W-:Y:S02]  /*18d60*/  IMAD.MOV.U32 R52, RZ, RZ, R61 ;  /* 0x000000ffff347224 */ /* 0x000fe400078e003d */
[----:B------:R-:W-:-:S02]  /*18d70*/  IMAD.MOV.U32 R58, RZ, RZ, R63 ;  /* 0x000000ffff3a7224 */ /* 0x000fc400078e003f */
[----:B------:R-:W-:Y:S01]  /*18d80*/  IMAD.WIDE.U32.X R52, R83, R71, R52, P2 ;  /* 0x0000004753347225 */ /* 0x000fe200010e0434 */
[----:B------:R-:W-:Y:S02]  /*18d90*/  IADD3 R74, P2, PT, R55, R62, RZ ;  /* 0x0000003e374a7210 */ /* 0x000fe40007f5e0ff */
[----:B------:R-:W-:Y:S01]  /*18da0*/  IADD3 R55, P5, PT, R31, R10, RZ ;  /* 0x0000000a1f377210 */ /* 0x000fe20007fbe0ff */
[----:B------:R-:W-:Y:S01]  /*18db0*/  IMAD.WIDE.U32 R62, R83, R2, RZ ;  /* 0x00000002533e7225 */ /* 0x000fe200078e00ff */
        /* <DEDUP_REMOVED lines=9> */
[--C-:B------:R-:W-:Y:S01]  /*18e50*/  IMAD.X R95, R45, 0x1, R80.reuse, P5 ;  /* 0x000000012d5f7824 */ /* 0x100fe200028e0650 */
[----:B------:R-:W-:Y:S01]  /*18e60*/  IADD3 R33, P5, PT, R52, R78, RZ ;  /* 0x0000004e34217210 */ /* 0x000fe20007fbe0ff */
[----:B------:R-:W-:Y:S01]  /*18e70*/  IMAD.WIDE.U32 R60, R32, R50, RZ ;  /* 0x00000032203c7225 */ /* 0x000fe200078e00ff */
[----:B------:R-:W-:Y:S02]  /*18e80*/  ISETP.GT.U32.AND.EX P6, PT, R16, R45, PT, P6 ;  /* 0x0000002d1000720c */ /* 0x000fe40003fc4160 */
[----:B------:R-:W-:Y:S01]  /*18e90*/  IADD3 R53, P1, PT, R33, R44, RZ ;  /* 0x0000002c21357210 */ /* 0x000fe20007f3e0ff */
[----:B------:R-:W-:Y:S01]  /*18ea0*/  IMAD.X R48, RZ, RZ, R95, P5 ;  /* 0x000000ffff307224 */ /* 0x000fe200028e065f */
[----:B------:R-:W-:Y:S01]  /*18eb0*/  IADD3 R67, P5, PT, R67, R54, RZ ;  /* 0x0000003643437210 */ /* 0x000fe20007fbe0ff */
[----:B------:R-:W-:Y:S01]  /*18ec0*/  IMAD.IADD R13, R49, 0x1, R13 ;  /* 0x00000001310d7824 */ /* 0x000fe200078e020d */
[----:B------:R-:W-:Y:S01]  /*18ed0*/  SEL R55, R10, R55, P6 ;  /* 0x000000370a377207 */ /* 0x000fe20003000000 */
[----:B------:R-:W-:Y:S01]  /*18ee0*/  IMAD.X R51, R48, 0x1, R80, P1 ;  /* 0x0000000130337824 */ /* 0x000fe200008e0650 */
[----:B------:R-:W-:-:S02]  /*18ef0*/  ISETP.GT.U32.AND P1, PT, R78, R33, PT ;  /* 0x000000214e00720c */ /* 0x000fc40003f24070 */
[----:B------:R-:W-:Y:S02]  /*18f00*/  IADD3.X R93, P5, PT, R93, R74, RZ, P5, !PT ;  /* 0x0000004a5d5d7210 */ /* 0x000fe40002fbe4ff */
[C---:B------:R-:W-:Y:S02]  /*18f10*/  ISETP.GT.U32.AND.EX P1, PT, R95.reuse, R48, PT, P1 ;  /* 0x000000305f00720c */ /* 0x040fe40003f24110 */
[----:B------:R-:W-:Y:S01]  /*18f20*/  SEL R76, R16, R45, P6 ;  /* 0x0000002d104c7207 */ /* 0x000fe20003000000 */
[----:B------:R-:W-:Y:S01]  /*18f30*/  IMAD.WIDE.U32 R44, P6, R32, R26, R30 ;  /* 0x0000001a202c7225 */ /* 0x000fe200078c001e */
[----:B------:R-:W-:Y:S02]  /*18f40*/  SEL R56, R78, R33, P1 ;  /* 0x000000214e387207 */ /* 0x000fe40000800000 */
[----:B------:R-:W-:Y:S01]  /*18f50*/  SEL R54, R95, R48, P1 ;  /* 0x000000305f367207 */ /* 0x000fe20000800000 */
[----:B------:R-:W-:-:S04]  /*18f60*/  IMAD.WIDE.U32 R74, P1, R32, R3, R62 ;  /* 0x00000003204a7225 */ /* 0x000fc8000782003e */
[----:B------:R-:W-:Y:S02]  /*18f70*/  IMAD R48, R93, R72, RZ ;  /* 0x000000485d307224 */ /* 0x000fe400078e02ff */
[----:B------:R-:W-:-:S04]  /*18f80*/  IMAD.WIDE.U32 R32, R32, R2, RZ ;  /* 0x0000000220207225 */ /* 0x000fc800078e00ff */
[----:B------:R-:W-:Y:S01]  /*18f90*/  IMAD.X R31, RZ, RZ, RZ, P6 ;  /* 0x000000ffff1f7224 */ /* 0x000fe200030e06ff */
[----:B------:R-:W-:Y:S01]  /*18fa0*/  IADD3 R97, P6, PT, R61, R44, RZ ;  /* 0x0000002c3d617210 */ /* 0x000fe20007fde0ff */
[----:B------:R-:W-:Y:S01]  /*18fb0*/  IMAD.WIDE.U32.X R62, R83, R69, R58, P2 ;  /* 0x00000045533e7225 */ /* 0x000fe200010e043a */
[----:B------:R-:W-:-:S03]  /*18fc0*/  ISETP.GT.U32.AND P2, PT, R55, R78, PT ;  /* 0x0000004e3700720c */ /* 0x000fc60003f44070 */
[----:B------:R-:W-:Y:S01]  /*18fd0*/  IMAD.MOV.U32 R30, RZ, RZ, R45 ;  /* 0x000000ffff1e7224 */ /* 0x000fe200078e002d */
[----:B------:R-:W-:Y:S01]  /*18fe0*/  ISETP.GT.U32.AND.EX P2, PT, R76, R95, PT, P2 ;  /* 0x0000005f4c00720c */ /* 0x000fe20003f44120 */
[----:B------:R-:W-:-:S04]  /*18ff0*/  IMAD.WIDE.U32 R44, R67, R72, RZ ;  /* 0x00000048432c7225 */ /* 0x000fc800078e00ff */
[----:B------:R-:W-:Y:S02]  /*19000*/  IMAD R55, R67, R73, R48 ;  /* 0x0000004943377224 */ /* 0x000fe400078e0230 */
[----:B------:R-:W-:Y:S01]  /*19010*/  IMAD.X R81, RZ, RZ, RZ, P1 ;  /* 0x000000ffff517224 */ /* 0x000fe200008e06ff */
[----:B------:R-:W-:Y:S01]  /*19020*/  IADD3 R74, P1, PT, R33, R74, RZ ;  /* 0x0000004a214a7210 */ /* 0x000fe20007f3e0ff */
[----:B------:R-:W-:Y:S02]  /*19030*/  IMAD.MOV.U32 R80, RZ, RZ, R75 ;  /* 0x000000ffff507224 */ /* 0x000fe400078e004b */
[----:B------:R-:W-:Y:S01]  /*19040*/  IMAD.IADD R75, R45, 0x1, R55 ;  /* 0x000000012d4b7824 */ /* 0x000fe200078e0237 */
[----:B------:R-:W-:Y:S01]  /*19050*/  SEL R55, RZ, 0x1, !P2 ;  /* 0x00000001ff377807 */ /* 0x000fe20005000000 */
[C---:B------:R-:W-:Y:S01]  /*19060*/  IMAD.WIDE.U32.X R58, R83.reuse, R26, R30, P6 ;  /* 0x0000001a533a7225 */ /* 0x040fe200030e041e */
[----:B------:R-:W-:Y:S02]  /*19070*/  IADD3 R48, P6, P2, R46, R57, R11 ;  /* 0x000000392e307210 */ /* 0x000fe40007ade00b */
[----:B------:R-:W-:Y:S01]  /*19080*/  IADD3.X R45, P5, P0, R62, RZ, RZ, P5, P0 ;  /* 0x000000ff3e2d7210 */ /* 0x000fe200028a04ff */
[----:B------:R-:W-:Y:S01]  /*19090*/  IMAD.WIDE.U32.X R30, R83, R3, R80, P1 ;  /* 0x00000003531e7225 */ /* 0x000fe200008e0450 */
[----:B------:R-:W-:-:S02]  /*190a0*/  IADD3.X R62, PT, PT, RZ, R65, R14, P6, P2 ;  /* 0x00000041ff3e7210 */ /* 0x000fc400037e440e */
[----:B------:R-:W-:Y:S01]  /*190b0*/  IADD3 R55, P1, P2, R57, R48, R55 ;  /* 0x0000003039377210 */ /* 0x000fe20007a3e037 */
[----:B------:R-:W-:Y:S01]  /*190c0*/  IMAD.WIDE.U32 R82, R75, R70, RZ ;  /* 0x000000464b527225 */ /* 0x000fe200078e00ff */
[----:B------:R-:W-:Y:S02]  /*190d0*/  IADD3.X R63, PT, PT, R63, RZ, RZ, P5, P0 ;  /* 0x000000ff3f3f7210 */ /* 0x000fe40002fe04ff */
[----:B------:R-:W-:Y:S01]  /*190e0*/  IADD3 R45, P0, PT, R45, R64, RZ ;  /* 0x000000402d2d7210 */ /* 0x000fe20007f1e0ff */
[C---:B------:R-:W-:Y:S01]  /*190f0*/  IMAD.WIDE.U32 R80, R44.reuse, R70, RZ ;  /* 0x000000462c507225 */ /* 0x040fe200078e00ff */
[----:B------:R-:W-:Y:S02]  /*19100*/  IADD3.X R33, PT, PT, R65, R62, RZ, P1, P2 ;  /* 0x0000003e41217210 */ /* 0x000fe40000fe44ff */
[----:B------:R-:W-:Y:S01]  /*19110*/  IADD3 R76, P2, PT, R45, R60, RZ ;  /* 0x0000003c2d4c7210 */ /* 0x000fe20007f5e0ff */
[----:B------:R-:W-:Y:S01]  /*19120*/  IMAD.WIDE.U32 R82, P5, R44, R71, R82 ;  /* 0x000000472c527225 */ /* 0x000fe200078a0052 */
[----:B------:R-:W-:-:S02]  /*19130*/  IADD3 RZ, P1, PT, R67, R80, RZ ;  /* 0x0000005043ff7210 */ /* 0x000fc40007f3e0ff */
[----:B------:R-:W-:Y:S01]  /*19140*/  IADD3.X R66, P0, PT, R63, R66, RZ, P0, !PT ;  /* 0x000000423f427210 */ /* 0x000fe2000071e4ff */
        /* <DEDUP_REMOVED lines=40> */
[----:B------:R-:W-:Y:S02]  /*193d0*/  IMAD.X R81, RZ, RZ, RZ, P6 ;  /* 0x000000ffff517224 */ /* 0x000fe400030e06ff */
[----:B------:R-:W-:Y:S01]  /*193e0*/  IMAD.IADD R15, R45, 0x1, R93 ;  /* 0x000000012d0f7824 */ /* 0x000fe200078e025d */
[----:B------:R-:W-:Y:S01]  /*193f0*/  IADD3 R93, P6, PT, R61, R58, RZ ;  /* 0x0000003a3d5d7210 */ /* 0x000fe20007fde0ff */
[----:B------:R-:W-:Y:S01]  /*19400*/  IMAD.MOV.U32 R80, RZ, RZ, R59 ;  /* 0x000000ffff507224 */ /* 0x000fe200078e003b */
[----:B------:R-:W-:Y:S01]  /*19410*/  IADD3.X R61, P1, PT, R65, R74, RZ, P1, !PT ;  /* 0x0000004a413d7210 */ /* 0x000fe20000f3e4ff */
[----:B------:R-:W-:Y:S01]  /*19420*/  IMAD.WIDE.U32 R82, R15, R70, RZ ;  /* 0x000000460f527225 */ /* 0x000fe200078e00ff */
[----:B------:R-:W-:Y:S02]  /*19430*/  IADD3.X R45, P2, P5, R66, RZ, RZ, P2, P5 ;  /* 0x000000ff422d7210 */ /* 0x000fe4000154a4ff */
[----:B------:R-:W-:Y:S01]  /*19440*/  IADD3.X R76, P0, P1, R30, RZ, RZ, P1, P0 ;  /* 0x000000ff1e4c7210 */ /* 0x000fe200009004ff */
[----:B------:R-:W-:Y:S01]  /*19450*/  IMAD.WIDE.U32.X R58, R75, R3, R80, P6 ;  /* 0x000000034b3a7225 */ /* 0x000fe200030e0450 */
[----:B------:R-:W-:-:S02]  /*19460*/  IADD3.X R30, PT, PT, R67, RZ, RZ, P2, P5 ;  /* 0x000000ff431e7210 */ /* 0x000fc400017ea4ff */
[----:B------:R-:W-:Y:S01]  /*19470*/  IADD3 R45, P2, PT, R45, R32, RZ ;  /* 0x000000202d2d7210 */ /* 0x000fe20007f5e0ff */
[C---:B------:R-:W-:Y:S01]  /*19480*/  IMAD.WIDE.U32 R74, R44.reuse, R70, RZ ;  /* 0x000000462c4a7225 */ /* 0x040fe200078e00ff */
[----:B------:R-:W-:Y:S02]  /*19490*/  IADD3.X R81, PT, PT, R31, RZ, RZ, P0, P1 ;  /* 0x000000ff1f517210 */ /* 0x000fe400007e24ff */
[----:B------:R-:W-:Y:S01]  /*194a0*/  IADD3 R32, P6, PT, R45, R64, RZ ;  /* 0x000000402d207210 */ /* 0x000fe20007fde0ff */
[----:B------:R-:W-:Y:S01]  /*194b0*/  IMAD.WIDE.U32 R66, P5, R44, R71, R82 ;  /* 0x000000472c427225 */ /* 0x000fe200078a0052 */
[----:B------:R-:W-:Y:S02]  /*194c0*/  IADD3.X R30, P2, PT, R30, R61, RZ, P2, !PT ;  /* 0x0000003d1e1e7210 */ /* 0x000fe4000175e4ff */
[----:B------:R-:W-:Y:S01]  /*194d0*/  IADD3 RZ, P0, PT, R49, R74, RZ ;  /* 0x0000004a31ff7210 */ /* 0x000fe20007f1e0ff */
        /* <DEDUP_REMOVED lines=14> */
[----:B------:R-:W-:Y:S01]  /*195c0*/  IADD3.X R13, P0, PT, RZ, R30, RZ, P0, !PT ;  /* 0x0000001eff0d7210 */ /* 0x000fe2000071e4ff */
[----:B------:R-:W-:Y:S01]  /*195d0*/  IMAD.X R67, R81, 0x1, R42, P5 ;  /* 0x0000000151437824 */ /* 0x000fe200028e062a */
[----:B------:R-:W-:Y:S01]  /*195e0*/  IADD3.X R62, PT, PT, R63, RZ, RZ, P2, P6 ;  /* 0x000000ff3f3e7210 */ /* 0x000fe200017ec4ff */
[----:B------:R-:W-:Y:S01]  /*195f0*/  IMAD.WIDE.U32 R64, P2, R44, R69, R64 ;  /* 0x000000452c407225 */ /* 0x000fe20007840040 */
[----:B------:R-:W-:-:S02]  /*19600*/  IADD3 R63, P6, PT, R45, R60, RZ ;  /* 0x0000003c2d3f7210 */ /* 0x000fc40007fde0ff */
[----:B------:R-:W-:Y:S01]  /*19610*/  IADD3.X R30, P3, PT, R62, R67, RZ, P3, !PT ;  /* 0x000000433e1e7210 */ /* 0x000fe20001f7e4ff */
[----:B------:R-:W-:-:S04]  /*19620*/  IMAD.WIDE.U32 R60, R44, R68, RZ ;  /* 0x000000442c3c7225 */ /* 0x000fc800078e00ff */
[----:B------:R-:W-:Y:S01]  /*19630*/  IMAD.X R45, RZ, RZ, R31, P0 ;  /* 0x000000ffff2d7224 */ /* 0x000fe200000e061f */
[----:B------:R-:W-:Y:S01]  /*19640*/  IADD3 R13, P0, PT, R13, R32, RZ ;  /* 0x000000200d0d7210 */ /* 0x000fe20007f1e0ff */
[----:B------:R-:W-:Y:S01]  /*19650*/  IMAD.X R31, RZ, RZ, RZ, P2 ;  /* 0x000000ffff1f7224 */ /* 0x000fe200010e06ff */
[----:B------:R-:W-:Y:S01]  /*19660*/  IADD3 R32, P5, PT, R61, R64, RZ ;  /* 0x000000403d207210 */ /* 0x000fe20007fbe0ff */
[----:B------:R-:W-:Y:S01]  /*19670*/  IMAD.IADD R9, R9, 0x1, R49 ;  /* 0x0000000109097824 */ /* 0x000fe200078e0231 */
[----:B------:R-:W-:Y:S02]  /*19680*/  IADD3 R61, P2, PT, R13, R60, RZ ;  /* 0x0000003c0d3d7210 */ /* 0x000fe40007f5e0ff */
[----:B------:R-:W-:Y:S01]  /*19690*/  IADD3.X R60, P6, PT, R30, R93, RZ, P6, !PT ;  /* 0x0000005d1e3c7210 */ /* 0x000fe200037de4ff */
[----:B------:R-:W-:Y:S01]  /*196a0*/  IMAD.MOV.U32 R30, RZ, RZ, R65 ;  /* 0x000000ffff1e7224 */ /* 0x000fe200078e0041 */
[----:B------:R-:W-:Y:S02]  /*196b0*/  IADD3.X R45, P0, PT, R45, R66, RZ, P0, !PT ;  /* 0x000000422d2d7210 */ /* 0x000fe4000071e4ff */
[----:B------:R-:W-:Y:S01]  /*196c0*/  IADD3.X R58, P3, P6, R58, RZ, RZ, P6, P3 ;  /* 0x000000ff3a3a7210 */ /* 0x000fe200036664ff */
[----:B------:R-:W-:Y:S01]  /*196d0*/  IMAD.WIDE.U32.X R30, R15, R69, R30, P5 ;  /* 0x000000450f1e7225 */ /* 0x000fe200028e041e */
[----:B------:R-:W-:-:S02]  /*196e0*/  IADD3.X R45, P2, PT, R45, R32, RZ, P2, !PT ;  /* 0x000000202d2d7210 */ /* 0x000fc4000175e4ff */
[----:B------:R-:W-:Y:S02]  /*196f0*/  IADD3.X R65, PT, PT, RZ, R9, RZ, P4, P1 ;  /* 0x00000009ff417210 */ /* 0x000fe400027e24ff */
[----:B------:R-:W-:Y:S02]  /*19700*/  IADD3.X R59, PT, PT, R59, RZ, RZ, P3, P6 ;  /* 0x000000ff3b3b7210 */ /* 0x000fe40001fec4ff */
[-C--:B------:R-:W-:Y:S02]  /*19710*/  ISETP.GT.U32.AND P1, PT, R56, R53.reuse, PT ;  /* 0x000000353800720c */ /* 0x080fe40003f24070 */
[----:B------:R-:W-:Y:S02]  /*19720*/  IADD3.X R32, P2, P6, R30, RZ, RZ, P2, P0 ;  /* 0x000000ff1e207210 */ /* 0x000fe400016404ff */
[----:B------:R-:W-:Y:S01]  /*19730*/  ISETP.GE.U32.AND P0, PT, R10, R53, PT ;  /* 0x000000350a00720c */ /* 0x000fe20003f06070 */
[-C--:B------:R-:W-:Y:S01]  /*19740*/  IMAD R10, R45, R72.reuse, RZ ;  /* 0x000000482d0a7224 */ /* 0x080fe200078e02ff */
[----:B------:R-:W-:Y:S01]  /*19750*/  IADD3 R64, P4, P5, R12, R57, R57 ;  /* 0x000000390c407210 */ /* 0x000fe20007d9e039 */
[----:B------:R-:W-:Y:S01]  /*19760*/  IMAD.WIDE.U32 R12, R61, R72, RZ ;  /* 0x000000483d0c7225 */ /* 0x000fe200078e00ff */
[----:B------:R-:W-:-:S02]  /*19770*/  ISETP.GT.U32.AND.EX P1, PT, R54, R51, PT, P1 ;  /* 0x000000333600720c */ /* 0x000fc40003f24110 */
[----:B------:R-:W-:Y:S01]  /*19780*/  IADD3.X R57, PT, PT, R31, RZ, RZ, P2, P6 ;  /* 0x000000ff1f397210 */ /* 0x000fe200017ec4ff */
[----:B------:R-:W-:Y:S01]  /*19790*/  IMAD.WIDE.U32 R30, R15, R50, RZ ;  /* 0x000000320f1e7225 */ /* 0x000fe200078e00ff */
[----:B------:R-:W-:Y:S02]  /*197a0*/  SEL R62, RZ, 0x1, !P1 ;  /* 0x00000001ff3e7807 */ /* 0x000fe40004800000 */
[----:B------:R-:W-:Y:S01]  /*197b0*/  ISETP.GE.U32.AND P2, PT, R74, R29, PT ;  /* 0x0000001d4a00720c */ /* 0x000fe20003f46070 */
[----:B------:R-:W-:Y:S01]  /*197c0*/  IMAD R9, R61, R73, R10 ;  /* 0x000000493d097224 */ /* 0x000fe200078e020a */
[----:B------:R-:W-:Y:S01]  /*197d0*/  IADD3.X R65, PT, PT, RZ, R65, R65, P4, P5 ;  /* 0x00000041ff417210 */ /* 0x000fe200027ea441 */
[----:B------:R-:W-:Y:S01]  /*197e0*/  IMAD.WIDE.U32 R48, P6, R44, R26, R30 ;  /* 0x0000001a2c307225 */ /* 0x000fe200078c001e */
[----:B------:R-:W-:Y:S02]  /*197f0*/  IADD3 R62, P4, P5, R62, R55, R46 ;  /* 0x000000373e3e7210 */ /* 0x000fe40007d9e02e */
[----:B------:R-:W-:Y:S01]  /*19800*/  ISETP.GE.U32.AND.EX P1, PT, R67, R42, PT, P2 ;  /* 0x0000002a4300720c */ /* 0x000fe20003f26120 */
[----:B------:R-:W-:Y:S01]  /*19810*/  IMAD.IADD R9, R13, 0x1, R9 ;  /* 0x000000010d097824 */ /* 0x000fe200078e0209 */
[----:B------:R-:W-:Y:S01]  /*19820*/  IADD3 R13, P2, PT, R32, R63, RZ ;  /* 0x0000003f200d7210 */ /* 0x000fe20007f5e0ff */
[----:B------:R-:W-:Y:S01]  /*19830*/  IMAD.WIDE.U32 R30, R44, R50, RZ ;  /* 0x000000322c1e7225 */ /* 0x000fe200078e00ff */
[----:B------:R-:W-:-:S02]  /*19840*/  IADD3.X R33, PT, PT, RZ, R33, RZ, P4, P5 ;  /* 0x00000021ff217210 */ /* 0x000fc400027ea4ff */
[----:B------:R-:W-:Y:S01]  /*19850*/  IADD3 R47, P3, PT, R47, R52, RZ ;  /* 0x000000342f2f7210 */ /* 0x000fe20007f7e0ff */
        /* <DEDUP_REMOVED lines=31> */
[----:B------:R-:W-:Y:S02]  /*19a50*/  IADD3.X R13, P1, PT, RZ, R52, RZ, P1, !PT ;  /* 0x00000034ff0d7210 */ /* 0x000fe40000f3e4ff */
[----:B------:R-:W-:Y:S01]  /*19a60*/  SEL R52, RZ, 0x1, P0 ;  /* 0x00000001ff347807 */ /* 0x000fe20000000000 */
[----:B------:R-:W-:Y:S01]  /*19a70*/  IMAD.MOV.U32 R30, RZ, RZ, R49 ;  /* 0x000000ffff1e7224 */ /* 0x000fe200078e0031 */
[----:B------:R-:W-:Y:S01]  /*19a80*/  IADD3 R13, P0, PT, R13, R42, RZ ;  /* 0x0000002a0d0d7210 */ /* 0x000fe20007f1e0ff */
[----:B------:R-:W-:Y:S02]  /*19a90*/  IMAD.X R51, R59, 0x1, R56, P5 ;  /* 0x000000013b337824 */ /* 0x000fe400028e0638 */
        /* <DEDUP_REMOVED lines=14> */
[C---:B------:R-:W-:Y:S01]  /*19b80*/  IMAD.WIDE.U32.X R44, R9.reuse, R69, R48, P5 ;  /* 0x00000045092c7225 */ /* 0x040fe200028e0430 */
[----:B------:R-:W-:Y:S02]  /*19b90*/  IADD3.X R48, P1, PT, R10, R53, RZ, P1, !PT ;  /* 0x000000350a307210 */ /* 0x000fe40000f3e4ff */
[----:B------:R-:W-:Y:S01]  /*19ba0*/  ISETP.GE.U32.AND.EX P5, PT, R56, R65, PT, P2 ;  /* 0x000000413800720c */ /* 0x000fe20003fa6120 */
[----:B------:R-:W-:Y:S01]  /*19bb0*/  IMAD.WIDE.U32 R30, R9, R50, RZ ;  /* 0x00000032091e7225 */ /* 0x000fe200078e00ff */
[----:B------:R-:W-:-:S02]  /*19bc0*/  ISETP.GE.U32.AND P2, PT, R46, R61, PT ;  /* 0x0000003d2e00720c */ /* 0x000fc40003f46070 */
[----:B------:R-:W-:Y:S02]  /*19bd0*/  IADD3.X R13, P0, P1, R44, RZ, RZ, P1, P0 ;  /* 0x000000ff2c0d7210 */ /* 0x000fe400009004ff */
[----:B------:R-:W-:Y:S01]  /*19be0*/  IADD3 R46, P6, P4, R52, R11, R62 ;  /* 0x0000000b342e7210 */ /* 0x000fe20007cde03e */
[C---:B------:R-:W-:Y:S01]  /*19bf0*/  IMAD.WIDE.U32 R10, R12.reuse, R50, RZ ;  /* 0x000000320c0a7225 */ /* 0x040fe200078e00ff */
[----:B------:R-:W-:Y:S02]  /*19c00*/  SEL R42, RZ, 0x1, P5 ;  /* 0x00000001ff2a7807 */ /* 0x000fe40002800000 */
[----:B------:R-:W-:Y:S01]  /*19c10*/  ISETP.GE.U32.AND.EX P2, PT, R51, R56, PT, P2 ;  /* 0x000000383300720c */ /* 0x000fe20003f46120 */
[----:B------:R-:W-:Y:S01]  /*19c20*/  IMAD.WIDE.U32 R30, P5, R12, R26, R30 ;  /* 0x0000001a0c1e7225 */ /* 0x000fe200078a001e */
[----:B------:R-:W-:Y:S02]  /*19c30*/  IADD3.X R44, PT, PT, R45, RZ, RZ, P0, P1 ;  /* 0x000000ff2d2c7210 */ /* 0x000fe400007e24ff */
[----:B------:R-:W-:Y:S01]  /*19c40*/  IADD3 R13, P0, PT, R13, R32, RZ ;  /* 0x000000200d0d7210 */ /* 0x000fe20007f1e0ff */
[----:B------:R-:W-:Y:S01]  /*19c50*/  IMAD.X R51, RZ, RZ, R43, P3 ;  /* 0x000000ffff337224 */ /* 0x000fe200018e062b */
[----:B------:R-:W-:Y:S01]  /*19c60*/  IADD3 R49, P3, PT, R42, R47, RZ ;  /* 0x0000002f2a317210 */ /* 0x000fe20007f7e0ff */
[----:B------:R-:W-:Y:S01]  /*19c70*/  IMAD.WIDE.U32 R42, R9, R2, RZ ;  /* 0x00000002092a7225 */ /* 0x000fe200078e00ff */
[----:B------:R-:W-:-:S02]  /*19c80*/  SEL R32, RZ, 0x1, P2 ;  /* 0x00000001ff207807 */ /* 0x000fc40001000000 */
        /* <DEDUP_REMOVED lines=9> */
[----:B------:R-:W-:Y:S01]  /*19d20*/  ISETP.GE.U32.AND P3, PT, R49, R47, PT ;  /* 0x0000002f3100720c */ /* 0x000fe20003f66070 */
[----:B------:R-:W-:Y:S01]  /*19d30*/  IMAD.WIDE.U32 R42, P2, R12, R3, R42 ;  /* 0x000000030c2a7225 */ /* 0x000fe2000784002a */
[----:B------:R-:W-:-:S02]  /*19d40*/  IADD3.X R10, P1, P0, R10, RZ, RZ, P1, P0 ;  /* 0x000000ff0a0a7210 */ /* 0x000fc400008204ff */
[----:B------:R-:W-:Y:S01]  /*19d50*/  ISETP.GE.U32.AND.EX P3, PT, R30, R51, PT, P3 ;  /* 0x000000331e00720c */ /* 0x000fe20003f66130 */
        /* <DEDUP_REMOVED lines=8> */
[----:B------:R-:W-:-:S02]  /*19de0*/  IADD3 R13, P1, PT, R13, R42, RZ ;  /* 0x0000002a0d0d7210 */ /* 0x000fc40007f3e0ff */
[----:B------:R-:W-:Y:S01]  /*19df0*/  ISETP.GE.U32.AND.EX P5, PT, R45, R30, PT, P5 ;  /* 0x0000001e2d00720c */ /* 0x000fe20003fa6150 */
[----:B------:R-:W-:Y:S01]  /*19e00*/  IMAD.MOV.U32 R30, RZ, RZ, R43 ;  /* 0x000000ffff1e7224 */ /* 0x000fe200078e002b */
[----:B------:R-:W-:Y:S02]  /*19e10*/  SEL R42, RZ, 0x1, P3 ;  /* 0x00000001ff2a7807 */ /* 0x000fe40001800000 */
[----:B------:R-:W-:Y:S02]  /*19e20*/  ISETP.GE.U32.AND P3, PT, R29, R32, PT ;  /* 0x000000201d00720c */ /* 0x000fe40003f66070 */
[----:B------:R-:W-:Y:S01]  /*19e30*/  IADD3 R29, P2, PT, R11, R12, RZ ;  /* 0x0000000c0b1d7210 */ /* 0x000fe20007f5e0ff */
[----:B------:R-:W-:Y:S01]  /*19e40*/  IMAD.WIDE.U32.X R10, R9, R3, R30, P1 ;  /* 0x00000003090a7225 */ /* 0x000fe200008e041e */
        /* <DEDUP_REMOVED lines=47> */
.L_x_367:
        /* <DEDUP_REMOVED lines=21> */
.L_x_368:
        /* <DEDUP_REMOVED lines=69> */
.L_x_369:
        /* <DEDUP_REMOVED lines=21> */
.L_x_370:
        /* <DEDUP_REMOVED lines=73> */
.L_x_371:
        /* <DEDUP_REMOVED lines=21> */
.L_x_372:
        /* <DEDUP_REMOVED lines=14> */
[----:B------:R-:W-:Y:S02]  /*1aef0*/  IMAD.IADD R78, R11, 0x1, R9 ;  /* 0x000000010b4e7824 */ /* 0x000fe400078e0209 */
[----:B------:R-:W-:Y:S02]  /*1af00*/  IMAD.IADD R64, R75, 0x1, R45 ;  /* 0x000000014b407824 */ /* 0x000fe400078e022d */
[----:B------:R-:W-:Y:S02]  /*1af10*/  IMAD.IADD R52, R13, 0x1, R77 ;  /* 0x000000010d347824 */ /* 0x000fe400078e024d */
        /* <DEDUP_REMOVED lines=8> */
[----:B------:R-:W-:Y:S01]  /*1afa0*/  IMAD.WIDE.U32 R54, R42, R32, RZ ;  /* 0x000000202a367225 */ /* 0x000fe200078e00ff */
[----:B------:R-:W-:-:S03]  /*1afb0*/  IADD3.X R9, PT, PT, RZ, RZ, RZ, P0, P2 ;  /* 0x000000ffff097210 */ /* 0x000fc600007e44ff */
[----:B------:R-:W-:Y:S02]  /*1afc0*/  IMAD.IADD R65, R75, 0x1, R13 ;  /* 0x000000014b417824 */ /* 0x000fe400078e020d */
[----:B------:R-:W-:Y:S02]  /*1afd0*/  IMAD.MOV.U32 R53, RZ, RZ, RZ ;  /* 0x000000ffff357224 */ /* 0x000fe400078e00ff */
[----:B------:R-:W-:Y:S01]  /*1afe0*/  IMAD.IADD R46, R77, 0x1, R55 ;  /* 0x000000014d2e7824 */ /* 0x000fe200078e0237 */
[----:B------:R-:W-:Y:S01]  /*1aff0*/  IADD3 R65, P3, P5, R58, R65, R54 ;  /* 0x000000413a417210 */ /* 0x000fe20007d7e036 */
[----:B------:R-:W-:-:S04]  /*1b000*/  IMAD.WIDE.U32 R54, R29, R43, RZ ;  /* 0x0000002b1d367225 */ /* 0x000fc800078e00ff */
[----:B------:R-:W-:-:S04]  /*1b010*/  IMAD.WIDE.U32 R52, R29, R42, R52 ;  /* 0x0000002a1d347225 */ /* 0x000fc800078e0034 */
[----:B------:R-:W-:Y:S01]  /*1b020*/  IMAD.IADD R62, R11, 0x1, R47 ;  /* 0x000000010b3e7824 */ /* 0x000fe200078e022f */
[----:B------:R-:W-:Y:S01]  /*1b030*/  IADD3 R64, P0, P4, R9, R52, R64 ;  /* 0x0000003409407210 */ /* 0x000fe20007c1e040 */
[----:B------:R-:W-:Y:S01]  /*1b040*/  IMAD.WIDE.U32 R56, R48, R32, RZ ;  /* 0x0000002030387225 */ /* 0x000fe200078e00ff */
[----:B------:R-:W-:-:S03]  /*1b050*/  IADD3.X R9, PT, PT, RZ, RZ, RZ, P1, P6 ;  /* 0x000000ffff097210 */ /* 0x000fc60000fec4ff */
[----:B------:R-:W-:Y:S02]  /*1b060*/  IMAD.SHL.U32 R97, R54, 0x2, RZ ;  /* 0x0000000236617824 */ /* 0x000fe400078e00ff */
[----:B------:R-:W-:Y:S02]  /*1b070*/  IMAD.MOV.U32 R47, RZ, RZ, RZ ;  /* 0x000000ffff2f7224 */ /* 0x000fe400078e00ff */
[----:B------:R-:W-:Y:S01]  /*1b080*/  IMAD.MOV.U32 R81, RZ, RZ, RZ ;  /* 0x000000ffff517224 */ /* 0x000fe200078e00ff */
[----:B------:R-:W-:Y:S01]  /*1b090*/  LOP3.LUT R97, R97, 0xfffffffe, RZ, 0xc0, !PT ;  /* 0xfffffffe61617812 */ /* 0x000fe200078ec0ff */
[----:B------:R-:W-:Y:S02]  /*1b0a0*/  IMAD.MOV.U32 R93, RZ, RZ, RZ ;  /* 0x000000ffff5d7224 */ /* 0x000fe400078e00ff */
[----:B------:R-:W-:Y:S02]  /*1b0b0*/  IMAD.IADD R74, R77, 0x1, R53 ;  /* 0x000000014d4a7824 */ /* 0x000fe400078e0235 */
[----:B------:R-:W-:-:S02]  /*1b0c0*/  IMAD.MOV.U32 R51, RZ, RZ, RZ ;  /* 0x000000ffff337224 */ /* 0x000fc400078e00ff */
[----:B------:R-:W-:Y:S01]  /*1b0d0*/  IMAD.IADD R75, R75, 0x1, R59 ;  /* 0x000000014b4b7824 */ /* 0x000fe200078e023b */
[----:B------:R-:W-:Y:S01]  /*1b0e0*/  IADD3.X R74, PT, PT, RZ, R74, RZ, P0, P4 ;  /* 0x0000004aff4a7210 */ /* 0x000fe200007e84ff */
[----:B------:R-:W-:Y:S01]  /*1b0f0*/  IMAD.SHL.U32 R13, R56, 0x2, RZ ;  /* 0x00000002380d7824 */ /* 0x000fe200078e00ff */
[----:B------:R-:W-:Y:S01]  /*1b100*/  IADD3 R97, P0, PT, R97, R78, RZ ;  /* 0x0000004e61617210 */ /* 0x000fe20007f1e0ff */
[----:B------:R-:W-:-:S03]  /*1b110*/  IMAD.WIDE.U32 R52, R48, R42, R46 ;  /* 0x0000002a30347225 */ /* 0x000fc600078e002e */
[----:B------:R-:W-:Y:S01]  /*1b120*/  LOP3.LUT R13, R13, 0xfffffffe, RZ, 0xc0, !PT ;  /* 0xfffffffe0d0d7812 */ /* 0x000fe200078ec0ff */
[----:B------:R-:W-:Y:S01]  /*1b130*/  IMAD.IADD R10, R67, 0x1, R81 ;  /* 0x00000001430a7824 */ /* 0x000fe200078e0251 */
[----:B------:R-:W-:Y:S01]  /*1b140*/  IADD3 R75, P1, PT, R75, R52, RZ ;  /* 0x000000344b4b7210 */ /* 0x000fe20007f3e0ff */
[----:B------:R-:W-:Y:S01]  /*1b150*/  IMAD.IADD R79, R55, 0x1, R93 ;  /* 0x00000001374f7824 */ /* 0x000fe200078e025d */
[----:B------:R-:W-:Y:S01]  /*1b160*/  IADD3 R13, P2, PT, R13, R16, RZ ;  /* 0x000000100d0d7210 */ /* 0x000fe20007f5e0ff */
[----:B------:R-:W-:Y:S02]  /*1b170*/  IMAD.MOV.U32 R11, RZ, RZ, RZ ;  /* 0x000000ffff0b7224 */ /* 0x000fe400078e00ff */
[----:B------:R-:W-:Y:S01]  /*1b180*/  IMAD.IADD R45, R51, 0x1, R57 ;  /* 0x00000001332d7824 */ /* 0x000fe200078e0239 */
[----:B------:R-:W-:Y:S01]  /*1b190*/  SHF.L.U64.HI R76, R54, 0x1, R79 ;  /* 0x00000001364c7819 */ /* 0x000fe2000001024f */
[----:B------:R-:W-:Y:S01]  /*1b1a0*/  IMAD.WIDE.U32 R10, R30, R29, R10 ;  /* 0x0000001d1e0a7225 */ /* 0x000fe200078e000a */
[----:B------:R-:W-:-:S02]  /*1b1b0*/  SHF.R.U64 R67, R54, 0x1f, R79 ;  /* 0x0000001f36437819 */ /* 0x000fc4000000124f */
[--C-:B------:R-:W-:Y:S01]  /*1b1c0*/  SHF.L.U64.HI R49, R56, 0x1, R45.reuse ;  /* 0x0000000138317819 */ /* 0x100fe2000001022d */
[----:B------:R-:W-:Y:S01]  /*1b1d0*/  IMAD.WIDE.U32 R54, R32, R43, RZ ;  /* 0x0000002b20367225 */ /* 0x000fe200078e00ff */
[----:B------:R-:W-:Y:S02]  /*1b1e0*/  SHF.R.U64 R57, R56, 0x1f, R45 ;  /* 0x0000001f38397819 */ /* 0x000fe4000000122d */
[----:B------:R-:W-:Y:S01]  /*1b1f0*/  IADD3 R9, P4, P6, R9, R10, R62 ;  /* 0x0000000a09097210 */ /* 0x000fe20007e9e03e */
[----:B------:R-:W-:Y:S01]  /*1b200*/  IMAD.IADD R16, R81, 0x1, R11 ;  /* 0x0000000151107824 */ /* 0x000fe200078e020b */
[----:B------:R-:W-:Y:S01]  /*1b210*/  LOP3.LUT R49, R49, 0x1, RZ, 0xc0, !PT ;  /* 0x0000000131317812 */ /* 0x000fe200078ec0ff */
[----:B------:R-:W-:Y:S01]  /*1b220*/  IMAD.X R77, R77, 0x1, R53, P1 ;  /* 0x000000014d4d7824 */ /* 0x000fe200008e0635 */
[----:B------:R-:W-:Y:S01]  /*1b230*/  LOP3.LUT R78, R57, 0xfffffffe, RZ, 0xc0, !PT ;  /* 0xfffffffe394e7812 */ /* 0x000fe200078ec0ff */
[-C--:B------:R-:W-:Y:S01]  /*1b240*/  IMAD R56, R97, R72.reuse, RZ ;  /* 0x0000004861387224 */ /* 0x080fe200078e02ff */
[----:B------:R-:W-:Y:S01]  /*1b250*/  LOP3.LUT R62, R67, 0xfffffffe, RZ, 0xc0, !PT ;  /* 0xfffffffe433e7812 */ /* 0x000fe200078ec0ff */
[----:B------:R-:W-:Y:S01]  /*1b260*/  IMAD.WIDE.U32 R46, R63, R72, RZ ;  /* 0x000000483f2e7225 */ /* 0x000fe200078e00ff */
[----:B------:R-:W-:-:S03]  /*1b270*/  IADD3.X R16, PT, PT, RZ, R16, RZ, P4, P6 ;  /* 0x00000010ff107210 */ /* 0x000fc600027ec4ff */
[----:B------:R-:W-:-:S04]  /*1b280*/  IMAD.WIDE.U32 R52, R48, R43, RZ ;  /* 0x0000002b30347225 */ /* 0x000fc800078e00ff */
[----:B------:R-:W-:-:S04]  /*1b290*/  IMAD.WIDE.U32 R10, R32, R29, RZ ;  /* 0x0000001d200a7225 */ /* 0x000fc800078e00ff */
[----:B------:R-:W-:Y:S01]  /*1b2a0*/  IMAD.IADD R95, R55, 0x1, R61 ;  /* 0x00000001375f7824 */ /* 0x000fe200078e023d */
[----:B------:R-:W-:Y:S01]  /*1b2b0*/  LOP3.LUT R55, R76, 0x1, RZ, 0xc0, !PT ;  /* 0x000000014c377812 */ /* 0x000fe200078ec0ff */
[----:B------:R-:W-:Y:S01]  /*1b2c0*/  IMAD R83, R63, R73, R56 ;  /* 0x000000493f537224 */ /* 0x000fe200078e0238 */
[----:B------:R-:W-:Y:S01]  /*1b2d0*/  IADD3.X R56, PT, PT, RZ, RZ, RZ, P3, P5 ;  /* 0x000000ffff387210 */ /* 0x000fe20001fea4ff */
[----:B------:R-:W-:Y:S01]  /*1b2e0*/  IMAD.WIDE.U32 R58, R46, R70, RZ ;  /* 0x000000462e3a7225 */ /* 0x000fe200078e00ff */
[----:B------:R-:W-:Y:S02]  /*1b2f0*/  IADD3 R95, P5, P3, R10, R95, R52 ;  /* 0x0000005f0a5f7210 */ /* 0x000fe40007bbe034 */
[----:B------:R-:W-:Y:S01]  /*1b300*/  SHF.R.U32.HI R10, RZ, 0x1f, R45 ;  /* 0x0000001fff0a7819 */ /* 0x000fe2000001162d */
[----:B------:R-:W-:Y:S01]  /*1b310*/  IMAD.X R49, RZ, RZ, R49, P2 ;  /* 0x000000ffff317224 */ /* 0x000fe200010e0631 */
[----:B------:R-:W-:Y:S01]  /*1b320*/  SHF.R.U32.HI R45, RZ, 0x1f, R79 ;  /* 0x0000001fff2d7819 */ /* 0x000fe2000001164f */
[----:B------:R-:W-:Y:S01]  /*1b330*/  IMAD.X R55, RZ, RZ, R55, P0 ;  /* 0x000000ffff377224 */ /* 0x000fe200000e0637 */
[----:B------:R-:W-:Y:S01]  /*1b340*/  SHF.R.U32.HI R57, RZ, 0x1f, R95 ;  /* 0x0000001fff397819 */ /* 0x000fe2000001165f */
[----:B------:R-:W-:Y:S01]  /*1b350*/  IMAD.IADD R83, R47, 0x1, R83 ;  /* 0x000000012f537824 */ /* 0x000fe200078e0253 */
[----:B------:R-:W-:Y:S01]  /*1b360*/  IADD3 RZ, P1, PT, R63, R58, RZ ;  /* 0x0000003a3fff7210 */ /* 0x000fe20007f3e0ff */
[----:B------:R-:W-:Y:S01]  /*1b370*/  IMAD.IADD R61, R61, 0x1, R11 ;  /* 0x000000013d3d7824 */ /* 0x000fe200078e020b */
[----:B------:R-:W-:Y:S01]  /*1b380*/  LOP3.LUT R63, R45, 0x1, RZ, 0xc0, !PT ;  /* 0x000000012d3f7812 */ /* 0x000fe200078ec0ff */
[----:B------:R-:W-:Y:S01]  /*1b390*/  IMAD.WIDE.U32 R80, R83, R70, RZ ;  /* 0x0000004653507225 */ /* 0x000fe200078e00ff */
[----:B------:R-:W-:-:S02]  /*1b3a0*/  IADD3 R45, P2, PT, R57, R14, RZ ;  /* 0x0000000e392d7210 */ /* 0x000fc40007f5e0ff */
[----:B------:R-:W-:Y:S01]  /*1b3b0*/  LOP3.LUT R79, R10, 0x1, RZ, 0xc0, !PT ;  /* 0x000000010a4f7812 */ /* 0x000fe200078ec0ff */
[----:B------:R-:W-:Y:S01]  /*1b3c0*/  IMAD.WIDE.U32 R62, R29, R29, R62 ;  /* 0x0000001d1d3e7225 */ /* 0x000fe200078e003e */
[----:B------:R-:W-:Y:S02]  /*1b3d0*/  ISETP.GT.U32.AND P0, PT, R14, R45, PT ;  /* 0x0000002d0e00720c */ /* 0x000fe40003f04070 */
[----:B------:R-:W-:Y:S01]  /*1b3e0*/  SHF.L.U64.HI R76, R54, 0x1, R95 ;  /* 0x00000001364c7819 */ /* 0x000fe2000001025f */
[----:B------:R-:W-:Y:S01]  /*1b3f0*/  IMAD.X R58, RZ, RZ, R15, P2 ;  /* 0x000000ffff3a7224 */ /* 0x000fe200010e060f */
[----:B------:R-:W-:Y:S01]  /*1b400*/  IADD3 R67, P2, PT, R45, R60, RZ ;  /* 0x0000003c2d437210 */ /* 0x000fe20007f5e0ff */
[----:B------:R-:W-:-:S03]  /*1b410*/  IMAD.WIDE.U32 R78, R48, R48, R78 ;  /* 0x00000030304e7225 */ /* 0x000fc600078e004e */
[----:B------:R-:W-:Y:S01]  /*1b420*/  ISETP.GT.U32.AND.EX P0, PT, R15, R58, PT, P0 ;  /* 0x0000003a0f00720c */ /* 0x000fe20003f04100 */
[----:B------:R-:W-:Y:S01]  /*1b430*/  IMAD.X R52, R58, 0x1, R13, P2 ;  /* 0x000000013a347824 */ /* 0x000fe200010e060d */
[----:B------:R-:W-:Y:S01]  /*1b440*/  IADD3 R60, P2, PT, R55, R62, RZ ;  /* 0x0000003e373c7210 */ /* 0x000fe20007f5e0ff */
[----:B------:R-:W-:Y:S01]  /*1b450*/  IMAD.IADD R47, R51, 0x1, R79 ;  /* 0x00000001332f7824 */ /* 0x000fe200078e024f */
[----:B------:R-:W-:Y:S01]  /*1b460*/  SEL R10, R14, R45, P0 ;  /* 0x0000002d0e0a7207 */ /* 0x000fe20000000000 */
[----:B------:R-:W-:Y:S01]  /*1b470*/  IMAD.MOV.U32 R11, RZ, RZ, RZ ;  /* 0x000000ffff0b7224 */ /* 0x000fe200078e00ff */
[----:B------:R-:W-:Y:S02]  /*1b480*/  SEL R45, R15, R58, P0 ;  /* 0x0000003a0f2d7207 */ /* 0x000fe40000000000 */
[----:B------:R-:W-:Y:S01]  /*1b490*/  IADD3 R13, P6, P4, R49, R78, R64 ;  /* 0x0000004e310d7210 */ /* 0x000fe20007cde040 */
[----:B------:R-:W-:Y:S01]  /*1b4a0*/  IMAD.WIDE.U32 R78, R83, R68, RZ ;  /* 0x00000044534e7225 */ /* 0x000fe200078e00ff */
[----:B------:R-:W-:-:S02]  /*1b4b0*/  ISETP.GT.U32.AND P0, PT, R10, R67, PT ;  /* 0x000000430a00720c */ /* 0x000fc40003f04070 */
[----:B------:R-:W-:Y:S01]  /*1b4c0*/  IADD3.X R62, PT, PT, RZ, R47, R74, P6, P4 ;  /* 0x0000002fff3e7210 */ /* 0x000fe200037e844a */
[----:B------:R-:W-:Y:S01]  /*1b4d0*/  IMAD.X R49, R93, 0x1, R63, P2 ;  /* 0x000000015d317824 */ /* 0x000fe200010e063f */
[----:B------:R-:W-:Y:S01]  /*1b4e0*/  ISETP.GT.U32.AND.EX P0, PT, R45, R52, PT, P0 ;  /* 0x000000342d00720c */ /* 0x000fe20003f04100 */
[C---:B------:R-:W-:Y:S01]  /*1b4f0*/  IMAD.WIDE.U32 R80, P4, R46.reuse, R71, R80 ;  /* 0x000000472e507225 */ /* 0x040fe20007880050 */
[----:B------:R-:W-:Y:S02]  /*1b500*/  IADD3 R10, P2, PT, R67, R14, RZ ;  /* 0x0000000e430a7210 */ /* 0x000fe40007f5e0ff */
[----:B------:R-:W-:Y:S01]  /*1b510*/  SEL R55, RZ, 0x1, !P0 ;  /* 0x00000001ff377807 */ /* 0x000fe20004000000 */
[----:B------:R-:W-:Y:S01]  /*1b520*/  IMAD.WIDE.U32 R78, P6, R46, R69, R78 ;  /* 0x000000452e4e7225 */ /* 0x000fe200078c004e */
[----:B------:R-:W-:-:S03]  /*1b530*/  ISETP.GE.U32.AND P0, PT, R10, R67, PT ;  /* 0x000000430a00720c */ /* 0x000fc60003f06070 */
        /* <DEDUP_REMOVED lines=11> */
[----:B------:R-:W-:-:S02]  /*1b5f0*/  ISETP.GE.U32.AND.EX P0, PT, R45, R52, PT, P0 ;  /* 0x000000342d00720c */ /* 0x000fc40003f06100 */
[----:B------:R-:W-:Y:S01]  /*1b600*/  IADD3 R82, P4, PT, R59, R78, RZ ;  /* 0x0000004e3b527210 */ /* 0x000fe20007f9e0ff */
[----:B------:R-:W-:Y:S01]  /*1b610*/  IMAD.WIDE.U32.X R78, R83, R71, R92, P2 ;  /* 0x00000047534e7225 */ /* 0x000fe200010e045c */
[----:B------:R-:W-:Y:S02]  /*1b620*/  IADD3 R81, P2, PT, R55, R12, RZ ;  /* 0x0000000c37517210 */ /* 0x000fe40007f5e0ff */
[----:B------:R-:W-:Y:S01]  /*1b630*/  SEL R64, RZ, 0x1, P0 ;  /* 0x00000001ff407807 */ /* 0x000fe20000000000 */
[----:B------:R-:W-:Y:S01]  /*1b640*/  IMAD.X R59, RZ, RZ, R66, P6 ;  /* 0x000000ffff3b7224 */ /* 0x000fe200030e0642 */
[----:B------:R-:W-:Y:S02]  /*1b650*/  IADD3.X R95, P1, PT, RZ, R78, RZ, P1, !PT ;  /* 0x0000004eff5f7210 */ /* 0x000fe40000f3e4ff */
[----:B------:R-:W-:Y:S01]  /*1b660*/  ISETP.GT.U32.AND P6, PT, R44, R55, PT ;  /* 0x000000372c00720c */ /* 0x000fe20003fc4070 */
[----:B------:R-:W-:Y:S01]  /*1b670*/  IMAD.X R93, R59, 0x1, R65, P2 ;  /* 0x000000013b5d7824 */ /* 0x000fe200010e0641 */
[----:B------:R-:W-:Y:S01]  /*1b680*/  IADD3 R47, P2, PT, R64, R81, RZ ;  /* 0x00000051402f7210 */ /* 0x000fe20007f5e0ff */
[----:B------:R-:W-:Y:S01]  /*1b690*/  IMAD.X R97, RZ, RZ, R79, P1 ;  /* 0x000000ffff617224 */ /* 0x000fe200008e064f */
[----:B------:R-:W-:Y:S01]  /*1b6a0*/  ISETP.GT.U32.AND.EX P6, PT, R66, R59, PT, P6 ;  /* 0x0000003b4200720c */ /* 0x000fe20003fc4160 */
[----:B------:R-:W-:Y:S01]  /*1b6b0*/  IMAD.WIDE.U32 R78, R83, R2, RZ ;  /* 0x00000002534e7225 */ /* 0x000fe200078e00ff */
[----:B------:R-:W-:-:S02]  /*1b6c0*/  IADD3 R67, P1, PT, R47, R12, RZ ;  /* 0x0000000c2f437210 */ /* 0x000fc40007f3e0ff */
[----:B------:R-:W-:Y:S01]  /*1b6d0*/  LEA R95, P0, R54, R95, 0x1 ;  /* 0x0000005f365f7211 */ /* 0x000fe200078008ff */
[----:B------:R-:W-:Y:S01]  /*1b6e0*/  IMAD.X R74, RZ, RZ, R93, P2 ;  /* 0x000000ffff4a7224 */ /* 0x000fe200010e065d */
[----:B------:R-:W-:Y:S01]  /*1b6f0*/  SEL R52, R44, R55, P6 ;  /* 0x000000372c347207 */ /* 0x000fe20003000000 */
[----:B------:R-:W-:Y:S01]  /*1b700*/  IMAD.WIDE.U32 R12, R83, R50, RZ ;  /* 0x00000032530c7225 */ /* 0x000fe200078e00ff */
[----:B------:R-:W-:Y:S02]  /*1b710*/  SEL R80, R66, R59, P6 ;  /* 0x0000003b42507207 */ /* 0x000fe40003000000 */
[----:B------:R-:W-:Y:S01]  /*1b720*/  IADD3 R95, P2, PT, R95, R58, RZ ;  /* 0x0000003a5f5f7210 */ /* 0x000fe20007f5e0ff */
[----:B------:R-:W-:Y:S01]  /*1b730*/  IMAD.X R65, R74, 0x1, R65, P1 ;  /* 0x000000014a417824 */ /* 0x000fe200008e0641 */
[----:B------:R-:W-:Y:S01]  /*1b740*/  ISETP.GT.U32.AND P1, PT, R81, R47, PT ;  /* 0x0000002f5100720c */ /* 0x000fe20003f24070 */
[----:B------:R-:W-:Y:S01]  /*1b750*/  IMAD.WIDE.U32 R12, P6, R46, R26, R12 ;  /* 0x0000001a2e0c7225 */ /* 0x000fe200078c000c */
[----:B------:R-:W-:-:S02]  /*1b760*/  IADD3.X R97, P0, PT, R97, R76, RZ, P0, !PT ;  /* 0x0000004c61617210 */ /* 0x000fc4000071e4ff */
[----:B------:R-:W-:Y:S01]  /*1b770*/  ISETP.GT.U32.AND.EX P1, PT, R93, R74, PT, P1 ;  /* 0x0000004a5d00720c */ /* 0x000fe20003f24110 */
[C---:B------:R-:W-:Y:S01]  /*1b780*/  IMAD.WIDE.U32 R54, R46.reuse, R50, RZ ;  /* 0x000000322e367225 */ /* 0x040fe200078e00ff */
[----:B------:R-:W-:Y:S02]  /*1b790*/  IADD3.X R97, P2, PT, R97, R82, RZ, P2, !PT ;  /* 0x0000005261617210 */ /* 0x000fe4000175e4ff */
[----:B------:R-:W-:Y:S01]  /*1b7a0*/  SEL R76, R81, R47, P1 ;  /* 0x0000002f514c7207 */ /* 0x000fe20000800000 */
[----:B------:R-:W-:Y:S01]  /*1b7b0*/  IMAD.X R59, RZ, RZ, RZ, P6 ;  /* 0x000000ffff3b7224 */ /* 0x000fe200030e06ff */
[----:B------:R-:W-:Y:S01]  /*1b7c0*/  SEL R74, R93, R74, P1 ;  /* 0x0000004a5d4a7207 */ /* 0x000fe20000800000 */
[----:B------:R-:W-:Y:S01]  /*1b7d0*/  IMAD.MOV.U32 R58, RZ, RZ, R13 ;  /* 0x000000ffff3a7224 */ /* 0x000fe200078e000d */
[----:B------:R-:W-:Y:S01]  /*1b7e0*/  IADD3 R96, P1, PT, R55, R12, RZ ;  /* 0x0000000c37607210 */ /* 0x000fe20007f3e0ff */
[----:B------:R-:W-:-:S04]  /*1b7f0*/  IMAD.WIDE.U32 R12, P6, R46, R3, R78 ;  /* 0x000000032e0c7225 */ /* 0x000fc800078c004e */
[----:B------:R-:W-:Y:S01]  /*1b800*/  IMAD.WIDE.U32.X R78, R83, R69, R14, P4 ;  /* 0x00000045534e7225 */ /* 0x000fe200020e040e */
[----:B------:R-:W-:-:S03]  /*1b810*/  ISETP.GT.U32.AND P4, PT, R52, R81, PT ;  /* 0x000000513400720c */ /* 0x000fc60003f84070 */
[----:B------:R-:W-:Y:S01]  /*1b820*/  IMAD R52, R97, R72, RZ ;  /* 0x0000004861347224 */ /* 0x000fe200078e02ff */
[----:B------:R-:W-:Y:S01]  /*1b830*/  ISETP.GT.U32.AND.EX P4, PT, R80, R93, PT, P4 ;  /* 0x0000005d5000720c */ /* 0x000fe20003f84140 */
[----:B------:R-:W-:-:S04]  /*1b840*/  IMAD.WIDE.U32 R46, R46, R2, RZ ;  /* 0x000000022e2e7225 */ /* 0x000fc800078e00ff */
[----:B------:R-:W-:-:S04]  /*1b850*/  IMAD.WIDE.U32 R14, R95, R72, RZ ;  /* 0x000000485f0e7225 */ /* 0x000fc800078e00ff */
[----:B------:R-:W-:Y:S02]  /*1b860*/  IMAD R55, R95, R73, R52 ;  /* 0x000000495f377224 */ /* 0x000fe400078e0234 */
[----:B------:R-:W-:Y:S01]  /*1b870*/  IMAD.X R81, RZ, RZ, RZ, P6 ;  /* 0x000000ffff517224 */ /* 0x000fe200030e06ff */
[----:B------:R-:W-:Y:S01]  /*1b880*/  IADD3 R92, P6, PT, R47, R12, RZ ;  /* 0x0000000c2f5c7210 */ /* 0x000fe20007fde0ff */
[----:B------:R-:W-:Y:S01]  /*1b890*/  IMAD.MOV.U32 R80, RZ, RZ, R13 ;  /* 0x000000ffff507224 */ /* 0x000fe200078e000d */
[----:B------:R-:W-:Y:S01]  /*1b8a0*/  SEL R47, RZ, 0x1, !P4 ;  /* 0x00000001ff2f7807 */ /* 0x000fe20006000000 */
[----:B------:R-:W-:Y:S01]  /*1b8b0*/  IMAD.IADD R93, R15, 0x1, R55 ;  /* 0x000000010f5d7824 */ /* 0x000fe200078e0237 */
[----:B------:R-:W-:Y:S01]  /*1b8c0*/  IADD3.X R15, P2, P0, R78, RZ, RZ, P2, P0 ;  /* 0x000000ff4e0f7210 */ /* 0x000fe200010404ff */
        /* <DEDUP_REMOVED lines=43> */
[----:B------:R-:W-:-:S04]  /*1bb80*/  IMAD.WIDE.U32 R80, P6, R14, R3, R82 ;  /* 0x000000030e507225 */ /* 0x000fc800078c0052 */
[----:B------:R-:W-:Y:S02]  /*1bb90*/  IMAD.MOV.U32 R78, RZ, RZ, R53 ;  /* 0x000000ffff4e7224 */ /* 0x000fe400078e0035 */
[----:B------:R-:W-:Y:S02]  /*1bba0*/  IMAD R82, R95, R72, RZ ;  /* 0x000000485f527224 */ /* 0x000fe400078e02ff */
        /* <DEDUP_REMOVED lines=14> */
[----:B------:R-:W-:-:S02]  /*1bc90*/  IADD3.X R92, PT, PT, R79, RZ, RZ, P2, P4 ;  /* 0x000000ff4f5c7210 */ /* 0x000fc400017e84ff */
[----:B------:R-:W-:Y:S01]  /*1bca0*/  IADD3 R45, P2, PT, R45, R94, RZ ;  /* 0x0000005e2d2d7210 */ /* 0x000fe20007f5e0ff */
[----:B------:R-:W-:Y:S01]  /*1bcb0*/  IMAD.MOV.U32 R46, RZ, RZ, R81 ;  /* 0x000000ffff2e7224 */ /* 0x000fe200078e0051 */
[----:B------:R-:W-:Y:S01]  /*1bcc0*/  IADD3.X R53, P0, P1, R12, RZ, RZ, P1, P0 ;  /* 0x000000ff0c357210 */ /* 0x000fe200009004ff */
[----:B------:R-:W-:Y:S01]  /*1bcd0*/  IMAD.WIDE.U32 R80, R14, R70, RZ ;  /* 0x000000460e507225 */ /* 0x000fe200078e00ff */
[----:B------:R-:W-:Y:S02]  /*1bce0*/  IADD3.X R92, P2, PT, R92, R97, RZ, P2, !PT ;  /* 0x000000615c5c7210 */ /* 0x000fe4000175e4ff */
[----:B------:R-:W-:Y:S01]  /*1bcf0*/  IADD3.X R94, PT, PT, R13, RZ, RZ, P0, P1 ;  /* 0x000000ff0d5e7210 */ /* 0x000fe200007e24ff */
[----:B------:R-:W-:Y:S01]  /*1bd00*/  IMAD.WIDE.U32 R78, P4, R14, R71, R82 ;  /* 0x000000470e4e7225 */ /* 0x000fe20007880052 */
[----:B------:R-:W-:Y:S02]  /*1bd10*/  IADD3 RZ, P0, PT, R59, R80, RZ ;  /* 0x000000503bff7210 */ /* 0x000fe40007f1e0ff */
[----:B------:R-:W-:Y:S01]  /*1bd20*/  IADD3.X R59, PT, PT, RZ, RZ, RZ, P5, P3 ;  /* 0x000000ffff3b7210 */ /* 0x000fe20002fe64ff */
[----:B------:R-:W-:Y:S01]  /*1bd30*/  IMAD.WIDE.U32.X R46, R93, R3, R46, P6 ;  /* 0x000000035d2e7225 */ /* 0x000fe200030e042e */
[----:B------:R-:W-:-:S02]  /*1bd40*/  IADD3 R82, P6, PT, R45, R44, RZ ;  /* 0x0000002c2d527210 */ /* 0x000fc40007fde0ff */
[----:B------:R-:W-:Y:S01]  /*1bd50*/  IADD3 R80, P1, PT, R81, R78, RZ ;  /* 0x0000004e51507210 */ /* 0x000fe20007f3e0ff */
[----:B------:R-:W-:Y:S01]  /*1bd60*/  IMAD.X R45, RZ, RZ, RZ, P4 ;  /* 0x000000ffff2d7224 */ /* 0x000fe200020e06ff */
[----:B------:R-:W-:Y:S01]  /*1bd70*/  IADD3.X R92, P6, PT, R92, R99, RZ, P6, !PT ;  /* 0x000000635c5c7210 */ /* 0x000fe200037de4ff */
[----:B------:R-:W-:Y:S01]  /*1bd80*/  IMAD.MOV.U32 R44, RZ, RZ, R79 ;  /* 0x000000ffff2c7224 */ /* 0x000fe200078e004f */
[----:B------:R-:W-:Y:S01]  /*1bd90*/  IADD3 R81, P5, PT, R53, R60, RZ ;  /* 0x0000003c35517210 */ /* 0x000fe20007fbe0ff */
[----:B------:R-:W-:Y:S01]  /*1bda0*/  IMAD.WIDE.U32 R12, R15, R68, RZ ;  /* 0x000000440f0c7225 */ /* 0x000fe200078e00ff */
[----:B------:R-:W-:Y:S02]  /*1bdb0*/  IADD3.X R53, P2, P6, R54, RZ, RZ, P6, P2 ;  /* 0x000000ff36357210 */ /* 0x000fe400036444ff */
[----:B------:R-:W-:Y:S01]  /*1bdc0*/  IADD3.X RZ, P0, PT, R95, R80, RZ, P0, !PT ;  /* 0x000000505fff7210 */ /* 0x000fe2000071e4ff */
[----:B------:R-:W-:Y:S01]  /*1bdd0*/  IMAD.WIDE.U32.X R44, R15, R71, R44, P1 ;  /* 0x000000470f2c7225 */ /* 0x000fe200008e042c */
[----:B------:R-:W-:-:S02]  /*1bde0*/  IADD3 R53, P3, PT, R53, R81, RZ ;  /* 0x0000005135357210 */ /* 0x000fc40007f7e0ff */
[----:B------:R-:W-:Y:S01]  /*1bdf0*/  IADD3.X R80, PT, PT, R55, RZ, RZ, P2, P6 ;  /* 0x000000ff37507210 */ /* 0x000fe200017ec4ff */
[----:B------:R-:W-:Y:S01]  /*1be00*/  IMAD.WIDE.U32 R10, R29, R48, R10 ;  /* 0x000000301d0a7225 */ /* 0x000fe200078e000a */
[----:B------:R-:W-:Y:S02]  /*1be10*/  IADD3.X R55, P0, PT, RZ, R44, RZ, P0, !PT ;  /* 0x0000002cff377210 */ /* 0x000fe4000071e4ff */
        /* <DEDUP_REMOVED lines=20> */
[----:B------:R-:W-:Y:S02]  /*1bf60*/  ISETP.GT.U32.AND P1, PT, R76, R67, PT ;  /* 0x000000434c00720c */ /* 0x000fe40003f24070 */
[----:B------:R-:W-:Y:S02]  /*1bf70*/  IADD3.X R76, PT, PT, R47, RZ, RZ, P3, P6 ;  /* 0x000000ff2f4c7210 */ /* 0x000fe40001fec4ff */
[----:B------:R-:W-:Y:S01]  /*1bf80*/  IADD3.X R51, P2, P6, R44, RZ, RZ, P2, P0 ;  /* 0x000000ff2c337210 */ /* 0x000fe200016404ff */
[----:B------:R-:W-:Y:S01]  /*1bf90*/  IMAD R44, R61, R72, RZ ;  /* 0x000000483d2c7224 */ /* 0x000fe200078e02ff */
[----:B------:R-:W-:Y:S01]  /*1bfa0*/  IADD3 R82, P4, P5, R57, R10, R10 ;  /* 0x0000000a39527210 */ /* 0x000fe20007d9e00a */
[----:B------:R-:W-:Y:S01]  /*1bfb0*/  IMAD.WIDE.U32 R10, R55, R72, RZ ;  /* 0x00000048370a7225 */ /* 0x000fe200078e00ff */
[----:B------:R-:W-:-:S02]  /*1bfc0*/  ISETP.GT.U32.AND.EX P1, PT, R74, R65, PT, P1 ;  /* 0x000000414a00720c */ /* 0x000fc40003f24110 */
[----:B------:R-:W-:Y:S01]  /*1bfd0*/  IADD3.X R59, PT, PT, R45, RZ, RZ, P2, P6 ;  /* 0x000000ff2d3b7210 */ /* 0x000fe200017ec4ff */
[----:B------:R-:W-:Y:S01]  /*1bfe0*/  IMAD R47, R55, R73, R44 ;  /* 0x00000049372f7224 */ /* 0x000fe200078e022c */
[----:B------:R-:W-:Y:S01]  /*1bff0*/  SEL R46, RZ, 0x1, !P1 ;  /* 0x00000001ff2e7807 */ /* 0x000fe20004800000 */
[C---:B------:R-:W-:Y:S01]  /*1c000*/  IMAD.WIDE.U32 R44, P6, R14.reuse, R26, R12 ;  /* 0x0000001a0e2c7225 */ /* 0x040fe200078c000c */
[----:B------:R-:W-:Y:S02]  /*1c010*/  IADD3 R63, P3, PT, R63, R64, RZ ;  /* 0x000000403f3f7210 */ /* 0x000fe40007f7e0ff */
[----:B------:R-:W-:Y:S01]  /*1c020*/  ISETP.GE.U32.AND P2, PT, R81, R60, PT ;  /* 0x0000003c5100720c */ /* 0x000fe20003f46070 */
[----:B------:R-:W-:Y:S01]  /*1c030*/  IMAD.IADD R11, R11, 0x1, R47 ;  /* 0x000000010b0b7824 */ /* 0x000fe200078e022f */
[----:B------:R-:W-:Y:S01]  /*1c040*/  IADD3.X R64, PT, PT, RZ, R52, R52, P4, P5 ;  /* 0x00000034ff407210 */ /* 0x000fe200027ea434 */
[----:B------:R-:W-:Y:S01]  /*1c050*/  IMAD.WIDE.U32 R12, R14, R50, RZ ;  /* 0x000000320e0c7225 */ /* 0x000fe200078e00ff */
[----:B------:R-:W-:-:S02]  /*1c060*/  IADD3 R75, P4, P5, R46, R75, R56 ;  /* 0x0000004b2e4b7210 */ /* 0x000fc40007d9e038 */
[----:B------:R-:W-:Y:S01]  /*1c070*/  ISETP.GE.U32.AND.EX P1, PT, R79, R49, PT, P2 ;  /* 0x000000314f00720c */ /* 0x000fe20003f26120 */
        /* <DEDUP_REMOVED lines=9> */
[----:B------:R-:W-:Y:S01]  /*1c110*/  ISETP.GE.U32.AND P0, PT, R58, R67, PT ;  /* 0x000000433a00720c */ /* 0x000fe20003f06070 */
[----:B------:R-:W-:Y:S01]  /*1c120*/  IMAD.WIDE.U32 R52, P5, R10, R71, R52 ;  /* 0x000000470a347225 */ /* 0x000fe200078a0034 */
[----:B------:R-:W-:Y:S02]  /*1c130*/  IADD3.X R59, P6, PT, R59, R56, RZ, P6, !PT ;  /* 0x000000383b3b7210 */ /* 0x000fe400037de4ff */
[----:B------:R-:W-:Y:S01]  /*1c140*/  SEL R67, RZ, 0x1, P1 ;  /* 0x00000001ff437807 */ /* 0x000fe20000800000 */
[----:B------:R-:W-:Y:S01]  /*1c150*/  IMAD.WIDE.U32.X R12, R15, R26, R46, P4 ;  /* 0x0000001a0f0c7225 */ /* 0x000fe200020e042e */
[----:B------:R-:W-:Y:S02]  /*1c160*/  IADD3 RZ, P1, PT, R55, R44, RZ ;  /* 0x0000002c37ff7210 */ /* 0x000fe40007f3e0ff */
        /* <DEDUP_REMOVED lines=9> */
[----:B------:R-:W-:Y:S02]  /*1c200*/  ISETP.GE.U32.AND.EX P0, PT, R66, R65, PT, P0 ;  /* 0x000000414200720c */ /* 0x000fe40003f06100 */
[----:B------:R-:W-:Y:S01]  /*1c210*/  ISETP.GE.U32.AND P2, PT, R67, R82, PT ;  /* 0x000000524300720c */ /* 0x000fe20003f46070 */
[----:B------:R-:W-:Y:S01]  /*1c220*/  IMAD.WIDE.U32 R12, R14, R2, RZ ;  /* 0x000000020e0c7225 */ /* 0x000fe200078e00ff */
[----:B------:R-:W-:-:S03]  /*1c230*/  SEL R60, RZ, 0x1, P0 ;  /* 0x00000001ff3c7807 */ /* 0x000fc60000000000 */
        /* <DEDUP_REMOVED lines=27> */
[----:B------:R-:W-:Y:S01]  /*1c3f0*/  IADD3.X R51, PT, PT, R15, RZ, RZ, P4, P6 ;  /* 0x000000ff0f337210 */ /* 0x000fe200027ec4ff */
[----:B------:R-:W-:Y:S01]  /*1c400*/  IMAD.WIDE.U32 R14, R11, R50, RZ ;  /* 0x000000320b0e7225 */ /* 0x000fe200078e00ff */
[----:B------:R-:W-:-:S02]  /*1c410*/  ISETP.GE.U32.AND.EX P5, PT, R61, R64, PT, P2 ;  /* 0x000000403d00720c */ /* 0x000fc40003fa6120 */
[----:B------:R-:W-:Y:S02]  /*1c420*/  ISETP.GE.U32.AND P2, PT, R56, R67, PT ;  /* 0x000000433800720c */ /* 0x000fe40003f46070 */
[----:B------:R-:W-:Y:S02]  /*1c430*/  IADD3.X R44, P0, P1, R12, RZ, RZ, P1, P0 ;  /* 0x000000ff0c2c7210 */ /* 0x000fe400009004ff */
[----:B------:R-:W-:Y:S02]  /*1c440*/  ISETP.GE.U32.AND.EX P2, PT, R58, R61, PT, P2 ;  /* 0x0000003d3a00720c */ /* 0x000fe40003f46120 */
[----:B------:R-:W-:Y:S01]  /*1c450*/  IADD3.X R45, PT, PT, R13, RZ, RZ, P0, P1 ;  /* 0x000000ff0d2d7210 */ /* 0x000fe200007e24ff */
[----:B------:R-:W-:Y:S01]  /*1c460*/  IMAD.WIDE.U32 R12, R10, R50, RZ ;  /* 0x000000320a0c7225 */ /* 0x000fe200078e00ff */
[----:B------:R-:W-:Y:S02]  /*1c470*/  SEL R46, RZ, 0x1, P5 ;  /* 0x00000001ff2e7807 */ /* 0x000fe40002800000 */
[----:B------:R-:W-:Y:S01]  /*1c480*/  IADD3 R55, P6, P4, R60, R9, R75 ;  /* 0x000000093c377210 */ /* 0x000fe20007cde04b */
[----:B------:R-:W-:Y:S01]  /*1c490*/  IMAD.WIDE.U32 R14, P5, R10, R26, R14 ;  /* 0x0000001a0a0e7225 */ /* 0x000fe200078a000e */
[----:B------:R-:W-:-:S02]  /*1c4a0*/  IADD3 R9, P0, PT, R44, R57, RZ ;  /* 0x000000392c097210 */ /* 0x000fc40007f1e0ff */
[----:B------:R-:W-:Y:S02]  /*1c4b0*/  IADD3 R47, P3, PT, R46, R63, RZ ;  /* 0x0000003f2e2f7210 */ /* 0x000fe40007f7e0ff */
        /* <DEDUP_REMOVED lines=26> */
[----:B------:R-:W-:-:S02]  /*1c660*/  SEL R15, RZ, 0x1, P3 ;  /* 0x00000001ff0f7807 */ /* 0x000fc40001800000 */
[----:B------:R-:W-:Y:S02]  /*1c670*/  IADD3 R45, P2, PT, R9, R14, RZ ;  /* 0x0000000e092d7210 */ /* 0x000fe40007f5e0ff */
[----:B------:R-:W-:Y:S01]  /*1c680*/  ISETP.GE.U32.AND P3, PT, R10, R52, PT ;  /* 0x000000340a00720c */ /* 0x000fe20003f66070 */
        /* <DEDUP_REMOVED lines=48> */
.L_x_373:
        /* <DEDUP_REMOVED lines=21> */
.L_x_374:
        /* <DEDUP_REMOVED lines=64> */
.L_x_375:
        /* <DEDUP_REMOVED lines=64> */
.L_x_376:
        /* <DEDUP_REMOVED lines=49> */
[CC--:B------:R-:W-:Y:S02]  /*1d5f0*/  ISETP.GE.U32.AND P1, PT, R4.reuse, R59.reuse, PT ;  /* 0x0000003b0400720c */ /* 0x0c0fe40003f26070 */
        /* <DEDUP_REMOVED lines=15> */
.L_x_377:
[----:B------:R-:W-:-:S04]  /*1d6f0*/  IMAD.WIDE.U32 R6, R55, R32, RZ ;  /* 0x0000002037067225 */ /* 0x000fc800078e00ff */
[----:B------:R-:W-:-:S04]  /*1d700*/  IMAD.WIDE.U32 R4, R57, R43, RZ ;  /* 0x0000002b39047225 */ /* 0x000fc800078e00ff */
[----:B------:R-:W-:Y:S01]  /*1d710*/  IMAD.MOV.U32 R56, RZ, RZ, RZ ;  /* 0x000000ffff387224 */ /* 0x000fe200078e00ff */
[----:B------:R-:W-:Y:S01]  /*1d720*/  IADD3 R67, P4, PT, R4, R6, RZ ;  /* 0x0000000604437210 */ /* 0x000fe20007f9e0ff */
[----:B------:R-:W-:Y:S02]  /*1d730*/  IMAD.IADD R49, R51, 0x1, R7 ;  /* 0x0000000133317824 */ /* 0x000fe400078e0207 */
        /* <DEDUP_REMOVED lines=11> */
[----:B------:R-:W-:Y:S01]  /*1d7f0*/  IMAD.IADD R46, R7, 0x1, R58 ;  /* 0x00000001072e7824 */ /* 0x000fe200078e023a */
[----:B------:R-:W-:Y:S01]  /*1d800*/  IADD3 R76, P1, P3, R62, R5, R52 ;  /* 0x000000053e4c7210 */ /* 0x000fe20007b3e034 */
        /* <DEDUP_REMOVED lines=13> */
[----:B------:R-:W-:Y:S02]  /*1d8e0*/  IMAD.IADD R5, R58, 0x1, R47 ;  /* 0x000000013a057824 */ /* 0x000fe400078e022f */
[----:B------:R-:W-:Y:S02]  /*1d8f0*/  IMAD.MOV.U32 R17, RZ, RZ, RZ ;  /* 0x000000ffff117224 */ /* 0x000fe400078e00ff */
[----:B------:R-:W-:-:S04]  /*1d900*/  IMAD.WIDE.U32 R64, R0, R32, RZ ;  /* 0x0000002000407225 */ /* 0x000fc800078e00ff */
[----:B------:R-:W-:-:S04]  /*1d910*/  IMAD.WIDE.U32 R74, R57, R32, RZ ;  /* 0x00000020394a7225 */ /* 0x000fc800078e00ff */
[----:B------:R-:W-:-:S04]  /*1d920*/  IMAD.WIDE.U32 R78, R55, R48, RZ ;  /* 0x00000030374e7225 */ /* 0x000fc800078e00ff */
[----:B------:R-:W-:Y:S02]  /*1d930*/  IMAD.IADD R52, R63, 0x1, R95 ;  /* 0x000000013f347824 */ /* 0x000fe400078e025f */
[----:B------:R-:W-:Y:S01]  /*1d940*/  IMAD.IADD R80, R17, 0x1, R65 ;  /* 0x0000000111507824 */ /* 0x000fe200078e0241 */
[----:B------:R-:W-:Y:S01]  /*1d950*/  IADD3.X R65, PT, PT, RZ, R5, RZ, P0, P2 ;  /* 0x00000005ff417210 */ /* 0x000fe200007e44ff */
[----:B------:R-:W-:Y:S02]  /*1d960*/  IMAD.MOV.U32 R81, RZ, RZ, RZ ;  /* 0x000000ffff517224 */ /* 0x000fe400078e00ff */
[----:B------:R-:W-:-:S04]  /*1d970*/  IMAD.WIDE.U32 R62, R57, R48, RZ ;  /* 0x00000030393e7225 */ /* 0x000fc800078e00ff */
[----:B------:R-:W-:-:S04]  /*1d980*/  IMAD.WIDE.U32 R46, R54, R32, RZ ;  /* 0x00000020362e7225 */ /* 0x000fc800078e00ff */
[----:B------:R-:W-:Y:S02]  /*1d990*/  IMAD.IADD R5, R56, 0x1, R75 ;  /* 0x0000000138057824 */ /* 0x000fe400078e024b */
[----:B------:R-:W-:Y:S01]  /*1d9a0*/  IMAD.IADD R45, R51, 0x1, R79 ;  /* 0x00000001332d7824 */ /* 0x000fe200078e024f */
[----:B------:R-:W-:Y:S01]  /*1d9b0*/  IADD3 R79, P2, P0, R78, R49, R64 ;  /* 0x000000314e4f7210 */ /* 0x000fe2000785e040 */
[----:B------:R-:W-:-:S04]  /*1d9c0*/  IMAD.WIDE.U32 R80, R48, R0, R80 ;  /* 0x0000000030507225 */ /* 0x000fc800078e0050 */
[----:B------:R-:W-:Y:S01]  /*1d9d0*/  IMAD.IADD R49, R56, 0x1, R63 ;  /* 0x0000000138317824 */ /* 0x000fe200078e023f */
[----:B------:R-:W-:Y:S01]  /*1d9e0*/  IADD3.X R63, PT, PT, RZ, RZ, RZ, P1, P3 ;  /* 0x000000ffff3f7210 */ /* 0x000fe20000fe64ff */
[----:B------:R-:W-:Y:S01]  /*1d9f0*/  IMAD.MOV.U32 R77, RZ, RZ, RZ ;  /* 0x000000ffff4d7224 */ /* 0x000fe200078e00ff */
[----:B------:R-:W-:Y:S01]  /*1da00*/  IADD3 R78, P1, P3, R62, R5, R46 ;  /* 0x000000053e4e7210 */ /* 0x000fe20007b3e02e */
[----:B------:R-:W-:Y:S01]  /*1da10*/  IMAD.X R79, R79, 0x1, R82, P4 ;  /* 0x000000014f4f7824 */ /* 0x000fe200020e0652 */
[----:B------:R-:W-:Y:S01]  /*1da20*/  IADD3.X R5, PT, PT, RZ, RZ, RZ, P5, P6 ;  /* 0x000000ffff057210 */ /* 0x000fe20002fec4ff */
[----:B------:R-:W-:Y:S01]  /*1da30*/  IMAD.IADD R6, R53, 0x1, R77 ;  /* 0x0000000135067824 */ /* 0x000fe200078e024d */
[----:B------:R-:W-:Y:S01]  /*1da40*/  IADD3 R45, P5, P6, R7, R80, R45 ;  /* 0x00000050072d7210 */ /* 0x000fe20007ebe02d */
[----:B------:R-:W-:Y:S01]  /*1da50*/  IMAD.MOV.U32 R7, RZ, RZ, RZ ;  /* 0x000000ffff077224 */ /* 0x000fe200078e00ff */
[----:B------:R-:W-:Y:S01]  /*1da60*/  ISETP.GE.U32.AND P4, PT, R67, R4, PT ;  /* 0x000000044300720c */ /* 0x000fe20003f86070 */
[----:B------:R-:W-:-:S02]  /*1da70*/  IMAD.IADD R64, R58, 0x1, R47 ;  /* 0x000000013a407824 */ /* 0x000fc400078e022f */
[----:B------:R-:W-:Y:S01]  /*1da80*/  IMAD.IADD R4, R17, 0x1, R81 ;  /* 0x0000000111047824 */ /* 0x000fe200078e0251 */
[----:B------:R-:W-:Y:S01]  /*1da90*/  ISETP.GE.U32.AND.EX P4, PT, R79, R82, PT, P4 ;  /* 0x000000524f00720c */ /* 0x000fe20003f86140 */
[----:B------:R-:W-:Y:S01]  /*1daa0*/  IMAD.WIDE.U32 R46, R83, R32, RZ ;  /* 0x00000020532e7225 */ /* 0x000fe200078e00ff */
[----:B------:R-:W-:-:S03]  /*1dab0*/  IADD3.X R82, PT, PT, RZ, RZ, RZ, P1, P3 ;  /* 0x000000ffff527210 */ /* 0x000fc60000fe64ff */
[----:B------:R-:W-:-:S04]  /*1dac0*/  IMAD.WIDE.U32 R6, R29, R83, R6 ;  /* 0x000000531d067225 */ /* 0x000fc800078e0006 */
[----:B------:R-:W-:Y:S02]  /*1dad0*/  IMAD.MOV.U32 R53, RZ, RZ, RZ ;  /* 0x000000ffff357224 */ /* 0x000fe400078e00ff */
[----:B------:R-:W-:Y:S01]  /*1dae0*/  IMAD.IADD R62, R77, 0x1, R47 ;  /* 0x000000014d3e7824 */ /* 0x000fe200078e022f */
        /* <DEDUP_REMOVED lines=25> */
[----:B------:R-:W-:Y:S01]  /*1dc80*/  IMAD.IADD R6, R58, 0x1, R65 ;  /* 0x000000013a067824 */ /* 0x000fe200078e0241 */
[----:B------:R-:W-:Y:S01]  /*1dc90*/  IADD3 R4, P3, P5, R81, R64, R49 ;  /* 0x0000004051047210 */ /* 0x000fe20007d7e031 */
[----:B------:R-:W-:Y:S01]  /*1dca0*/  IMAD R64, R95, R72, RZ ;  /* 0x000000485f407224 */ /* 0x000fe200078e02ff */
        /* <DEDUP_REMOVED lines=45> */
[----:B------:R-:W-:Y:S02]  /*1df80*/  IMAD.MOV.U32 R79, RZ, RZ, RZ ;  /* 0x000000ffff4f7224 */ /* 0x000fe400078e00ff */
        /* <DEDUP_REMOVED lines=20> */
[----:B------:R-:W-:Y:S01]  /*1e0d0*/  IMAD.IADD R61, R61, 0x1, R81 ;  /* 0x000000013d3d7824 */ /* 0x000fe200078e0251 */
[----:B------:R-:W-:-:S04]  /*1e0e0*/  IADD3.X R52, P6, PT, R52, R67, RZ, P6, !PT ;  /* 0x0000004334347210 */ /* 0x000fc800037de4ff */
        /* <DEDUP_REMOVED lines=12> */
[----:B------:R-:W-:Y:S02]  /*1e1b0*/  SEL R66, R66, R61, P5 ;  /* 0x0000003d42427207 */ /* 0x000fe40002800000 */
[----:B------:R-:W-:-:S04]  /*1e1c0*/  ISETP.GT.U32.AND P5, PT, R44, R80, PT ;  /* 0x000000502c00720c */ /* 0x000fc80003fa4070 */
[----:B------:R-:W-:Y:S01]  /*1e1d0*/  ISETP.GT.U32.AND.EX P5, PT, R66, R94, PT, P5 ;  /* 0x0000005e4200720c */ /* 0x000fe20003fa4150 */
[----:B------:R-:W-:-:S03]  /*1e1e0*/  IMAD.WIDE.U32 R66, R57, R42, RZ ;  /* 0x0000002a39427225 */ /* 0x000fc600078e00ff */
        /* <DEDUP_REMOVED lines=8> */
[----:B------:R-:W-:-:S04]  /*1e270*/  IADD3 R46, P5, P6, R46, R78, R49 ;  /* 0x0000004e2e2e7210 */ /* 0x000fc80007ebe031 */
[----:B------:R-:W-:Y:S01]  /*1e280*/  IADD3.X R61, PT, PT, R32, R61, RZ, P5, P6 ;  /* 0x0000003d203d7210 */ /* 0x000fe20002fec4ff */
[----:B------:R-:W-:-:S04]  /*1e290*/  IMAD.WIDE.U32 R32, R57, R33, RZ ;  /* 0x0000002139207225 */ /* 0x000fc800078e00ff */
        /* <DEDUP_REMOVED lines=19> */
[----:B------:R-:W-:-:S03]  /*1e3d0*/  IMAD.WIDE.U32 R54, R55, R31, RZ ;  /* 0x0000001f37367225 */ /* 0x000fc600078e00ff */
        /* <DEDUP_REMOVED lines=12> */
[----:B------:R-:W-:Y:S02]  /*1e4a0*/  IMAD R59, R43, R73, R58 ;  /* 0x000000492b3b7224 */ /* 0x000fe400078e023a */
[----:B------:R-:W-:Y:S01]  /*1e4b0*/  IMAD.IADD R49, R51, 0x1, R55 ;  /* 0x0000000133317824 */ /* 0x000fe200078e0237 */
[----:B------:R-:W-:Y:S01]  /*1e4c0*/  IADD3.X R61, PT, PT, RZ, RZ, RZ, P6, P4 ;  /* 0x000000ffff3d7210 */ /* 0x000fe200037e84ff */
[----:B------:R-:W-:-:S02]  /*1e4d0*/  IMAD.IADD R59, R31, 0x1, R59 ;  /* 0x000000011f3b7824 */ /* 0x000fc400078e023b */
[----:B------:R-:W-:Y:S01]  /*1e4e0*/  IMAD.IADD R51, R51, 0x1, R5 ;  /* 0x0000000133337824 */ /* 0x000fe200078e0205 */
[----:B------:R-:W-:Y:S01]  /*1e4f0*/  IADD3 R49, P5, P4, R56, R49, R48 ;  /* 0x0000003138317210 */ /* 0x000fe20007cbe030 */
[----:B------:R-:W-:Y:S01]  /*1e500*/  IMAD.WIDE.U32 R56, R18, R2, RZ ;  /* 0x0000000212387225 */ /* 0x000fe200078e00ff */
[----:B------:R-:W-:Y:S02]  /*1e510*/  IADD3.X R48, PT, PT, RZ, RZ, RZ, P2, P0 ;  /* 0x000000ffff307210 */ /* 0x000fe400017e04ff */
[----:B------:R-:W-:Y:S01]  /*1e520*/  IADD3 R31, P0, PT, R32, R54, RZ ;  /* 0x00000036201f7210 */ /* 0x000fe20007f1e0ff */
[----:B------:R-:W-:-:S04]  /*1e530*/  IMAD.WIDE.U32 R66, P2, R18, R3, R66 ;  /* 0x0000000312427225 */ /* 0x000fc80007840042 */
[----:B------:R-:W-:-:S04]  /*1e540*/  IMAD.WIDE.U32 R74, R59, R70, RZ ;  /* 0x000000463b4a7225 */ /* 0x000fc800078e00ff */
[----:B------:R-:W-:Y:S01]  /*1e550*/  IMAD.X R55, RZ, RZ, RZ, P2 ;  /* 0x000000ffff377224 */ /* 0x000fe200010e06ff */
[----:B------:R-:W-:Y:S01]  /*1e560*/  IADD3 R63, P2, PT, R57, R66, RZ ;  /* 0x00000042393f7210 */ /* 0x000fe20007f5e0ff */
[----:B------:R-:W-:-:S04]  /*1e570*/  IMAD.WIDE.U32 R78, P6, R30, R71, R74 ;  /* 0x000000471e4e7225 */ /* 0x000fc800078c004a */
[----:B------:R-:W-:Y:S02]  /*1e580*/  IMAD.MOV.U32 R54, RZ, RZ, R67 ;  /* 0x000000ffff367224 */ /* 0x000fe400078e0043 */
[----:B------:R-:W-:-:S04]  /*1e590*/  IMAD.WIDE.U32 R74, R30, R70, RZ ;  /* 0x000000461e4a7225 */ /* 0x000fc800078e00ff */
[----:B------:R-:W-:-:S04]  /*1e5a0*/  IMAD.WIDE.U32.X R18, R19, R3, R54, P2 ;  /* 0x0000000313127225 */ /* 0x000fc800010e0436 */
[----:B------:R-:W-:Y:S01]  /*1e5b0*/  IMAD.X R55, RZ, RZ, RZ, P6 ;  /* 0x000000ffff377224 */ /* 0x000fe200030e06ff */
[----:B------:R-:W-:Y:S01]  /*1e5c0*/  IADD3 R66, P6, PT, R75, R78, RZ ;  /* 0x0000004e4b427210 */ /* 0x000fe20007fde0ff */
[----:B------:R-:W-:Y:S01]  /*1e5d0*/  IMAD.X R49, R49, 0x1, R42, P0 ;  /* 0x0000000131317824 */ /* 0x000fe200000e062a */
[----:B------:R-:W-:Y:S01]  /*1e5e0*/  IADD3 R57, P0, PT, R76, R31, RZ ;  /* 0x0000001f4c397210 */ /* 0x000fe20007f1e0ff */
[----:B------:R-:W-:-:S03]  /*1e5f0*/  IMAD.MOV.U32 R54, RZ, RZ, R79 ;  /* 0x000000ffff367224 */ /* 0x000fc600078e004f */
[----:B------:R-:W-:Y:S01]  /*1e600*/  IADD3 R58, P2, PT, R57, R56, RZ ;  /* 0x00000038393a7210 */ /* 0x000fe20007f5e0ff */
[----:B------:R-:W-:Y:S01]  /*1e610*/  IMAD.WIDE.U32.X R54, R59, R71, R54, P6 ;  /* 0x000000473b367225 */ /* 0x000fe200030e0436 */
[----:B------:R-:W-:Y:S02]  /*1e620*/  IADD3.X R64, P0, PT, R64, R49, RZ, P0, !PT ;  /* 0x0000003140407210 */ /* 0x000fe4000071e4ff */
[----:B------:R-:W-:Y:S01]  /*1e630*/  IADD3 RZ, P6, PT, R43, R74, RZ ;  /* 0x0000004a2bff7210 */ /* 0x000fe20007fde0ff */
[----:B------:R-:W-:Y:S01]  /*1e640*/  IMAD.WIDE.U32 R56, R59, R68, RZ ;  /* 0x000000443b387225 */ /* 0x000fe200078e00ff */
[----:B------:R-:W-:Y:S02]  /*1e650*/  IADD3.X R64, P2, PT, R64, R63, RZ, P2, !PT ;  /* 0x0000003f40407210 */ /* 0x000fe4000175e4ff */
[----:B------:R-:W-:Y:S02]  /*1e660*/  IADD3.X RZ, P6, PT, R53, R66, RZ, P6, !PT ;  /* 0x0000004235ff7210 */ /* 0x000fe400037de4ff */
[----:B------:R-:W-:-:S02]  /*1e670*/  IADD3.X R78, P0, P2, R18, RZ, RZ, P2, P0 ;  /* 0x000000ff124e7210 */ /* 0x000fc400012004ff */
[----:B------:R-:W-:Y:S01]  /*1e680*/  IADD3.X R43, P6, PT, RZ, R54, RZ, P6, !PT ;  /* 0x00000036ff2b7210 */ /* 0x000fe200037de4ff */
[----:B------:R-:W-:Y:S01]  /*1e690*/  IMAD.IADD R54, R7, 0x1, R17 ;  /* 0x0000000107367824 */ /* 0x000fe200078e0211 */
        /* <DEDUP_REMOVED lines=8> */
[----:B------:R-:W-:Y:S01]  /*1e720*/  IMAD.MOV.U32 R55, RZ, RZ, RZ ;  /* 0x000000ffff377224 */ /* 0x000fe200078e00ff */
[----:B------:R-:W-:Y:S01]  /*1e730*/  IADD3.X R77, P2, PT, R77, R52, RZ, P2, !PT ;  /* 0x000000344d4d7210 */ /* 0x000fe2000175e4ff */
[----:B------:R-:W-:Y:S02]  /*1e740*/  IMAD.MOV.U32 R52, RZ, RZ, R57 ;  /* 0x000000ffff347224 */ /* 0x000fe400078e0039 */
[----:B------:R-:W-:Y:S01]  /*1e750*/  IMAD.WIDE.U32 R54, R29, R0, R54 ;  /* 0x000000001d367225 */ /* 0x000fe200078e0036 */
[----:B------:R-:W-:Y:S02]  /*1e760*/  IADD3.X R77, P0, PT, R77, R56, RZ, P0, !PT ;  /* 0x000000384d4d7210 */ /* 0x000fe4000071e4ff */
[----:B------:R-:W-:Y:S01]  /*1e770*/  IADD3.X R0, PT, PT, RZ, RZ, RZ, P1, P3 ;  /* 0x000000ffff007210 */ /* 0x000fe20000fe64ff */
[----:B------:R-:W-:-:S04]  /*1e780*/  IMAD.WIDE.U32.X R18, R59, R69, R52, P6 ;  /* 0x000000453b127225 */ /* 0x000fc800030e0434 */
[----:B------:R-:W-:Y:S01]  /*1e790*/  IMAD.WIDE.U32 R56, R59, R50, RZ ;  /* 0x000000323b387225 */ /* 0x000fe200078e00ff */
[----:B------:R-:W-:-:S03]  /*1e7a0*/  IADD3.X R5, P0, P6, R18, RZ, RZ, P0, P2 ;  /* 0x000000ff12057210 */ /* 0x000fc600006044ff */
[C---:B------:R-:W-:Y:S01]  /*1e7b0*/  IMAD.WIDE.U32 R52, R30.reuse, R50, RZ ;  /* 0x000000321e347225 */ /* 0x040fe200078e00ff */
[----:B------:R-:W-:Y:S02]  /*1e7c0*/  IADD3.X R7, PT, PT, R19, RZ, RZ, P0, P6 ;  /* 0x000000ff13077210 */ /* 0x000fe400007ec4ff */
[----:B------:R-:W-:Y:S01]  /*1e7d0*/  IADD3 R5, P0, PT, R5, R58, RZ ;  /* 0x0000003a05057210 */ /* 0x000fe20007f1e0ff */
[----:B------:R-:W-:-:S03]  /*1e7e0*/  IMAD.WIDE.U32 R62, P2, R30, R26, R56 ;  /* 0x0000001a1e3e7225 */ /* 0x000fc60007840038 */
[----:B------:R-:W-:Y:S01]  /*1e7f0*/  IADD3 R76, P1, PT, R5, R52, RZ ;  /* 0x00000034054c7210 */ /* 0x000fe20007f3e0ff */
[----:B------:R-:W-:Y:S01]  /*1e800*/  IMAD.WIDE.U32 R56, R59, R2, RZ ;  /* 0x000000023b387225 */ /* 0x000fe200078e00ff */
[----:B------:R-:W-:Y:S02]  /*1e810*/  IADD3 R58, P3, PT, R53, R62, RZ ;  /* 0x0000003e353a7210 */ /* 0x000fe40007f7e0ff */
[----:B------:R-:W-:Y:S01]  /*1e820*/  IADD3.X R7, P0, PT, R7, R64, RZ, P0, !PT ;  /* 0x0000004007077210 */ /* 0x000fe2000071e4ff */
        /* <DEDUP_REMOVED lines=21> */
[----:B------:R-:W-:Y:S01]  /*1e980*/  IMAD.X R55, RZ, RZ, RZ, P2 ;  /* 0x000000ffff377224 */ /* 0x000fe200010e06ff */
[----:B------:R-:W-:Y:S01]  /*1e990*/  IADD3 RZ, P0, PT, R43, R64, RZ ;  /* 0x000000402bff7210 */ /* 0x000fe20007f1e0ff */
[----:B------:R-:W-:Y:S01]  /*1e9a0*/  IMAD.MOV.U32 R54, RZ, RZ, R75 ;  /* 0x000000ffff367224 */ /* 0x000fe200078e004b */
[----:B------:R-:W-:Y:S01]  /*1e9b0*/  IADD3 R64, P1, PT, R65, R74, RZ ;  /* 0x0000004a41407210 */ /* 0x000fe20007f3e0ff */
[C---:B------:R-:W-:Y:S01]  /*1e9c0*/  IMAD.WIDE.U32 R58, R5.reuse, R68, RZ ;  /* 0x00000044053a7225 */ /* 0x040fe200078e00ff */
[----:B------:R-:W-:Y:S02]  /*1e9d0*/  IADD3.X R53, PT, PT, RZ, R53, RZ, P3, P6 ;  /* 0x00000035ff357210 */ /* 0x000fe40001fec4ff */
[----:B------:R-:W-:Y:S01]  /*1e9e0*/  IADD3 R66, P3, PT, R78, R61, RZ ;  /* 0x0000003d4e427210 */ /* 0x000fe20007f7e0ff */
[----:B------:R-:W-:Y:S01]  /*1e9f0*/  IMAD.WIDE.U32.X R54, R5, R71, R54, P1 ;  /* 0x0000004705367225 */ /* 0x000fe200008e0436 */
[----:B------:R-:W-:-:S02]  /*1ea00*/  IADD3.X RZ, P6, PT, R77, R64, RZ, P0, !PT ;  /* 0x000000404dff7210 */ /* 0x000fc400007de4ff */
[----:B------:R-:W-:Y:S01]  /*1ea10*/  IADD3 R7, P0, PT, R7, R66, RZ ;  /* 0x0000004207077210 */ /* 0x000fe20007f1e0ff */
        /* <DEDUP_REMOVED lines=26> */
[----:B------:R-:W-:Y:S01]  /*1ebc0*/  IMAD R48, R43, R72, RZ ;  /* 0x000000482b307224 */ /* 0x000fe200078e02ff */
[----:B------:R-:W-:Y:S01]  /*1ebd0*/  IADD3 R7, P0, PT, R7, R64, RZ ;  /* 0x0000004007077210 */ /* 0x000fe20007f1e0ff */
[----:B------:R-:W-:Y:S01]  /*1ebe0*/  IMAD.MOV.U32 R56, RZ, RZ, R63 ;  /* 0x000000ffff387224 */ /* 0x000fe200078e003f */
[----:B------:R-:W-:-:S02]  /*1ebf0*/  IADD3.X R65, PT, PT, RZ, R47, RZ, P6, P2 ;  /* 0x0000002fff417210 */ /* 0x000fc400037e44ff */
[----:B------:R-:W-:Y:S02]  /*1ec00*/  ISETP.GE.U32.AND.EX P1, PT, R74, R53, PT, P1 ;  /* 0x000000354a00720c */ /* 0x000fe40003f26110 */
[----:B------:R-:W-:Y:S01]  /*1ec10*/  IADD3.X R47, P2, PT, R54, R17, RZ, P0, !PT ;  /* 0x00000011362f7210 */ /* 0x000fe2000075e4ff */
[----:B------:R-:W-:Y:S01]  /*1ec20*/  IMAD.WIDE.U32 R54, R5, R2, RZ ;  /* 0x0000000205367225 */ /* 0x000fe200078e00ff */
[----:B------:R-:W-:Y:S02]  /*1ec30*/  IADD3 R58, P3, PT, R19, R62, RZ ;  /* 0x0000003e133a7210 */ /* 0x000fe40007f7e0ff */
[----:B------:R-:W-:Y:S01]  /*1ec40*/  IADD3 R60, P6, PT, R7, R18, RZ ;  /* 0x00000012073c7210 */ /* 0x000fe20007fde0ff */
[----:B------:R-:W-:Y:S01]  /*1ec50*/  IMAD.WIDE.U32 R18, R29, R72, RZ ;  /* 0x000000481d127225 */ /* 0x000fe200078e00ff */
[----:B------:R-:W-:Y:S02]  /*1ec60*/  SEL R61, RZ, 0x1, P1 ;  /* 0x00000001ff3d7807 */ /* 0x000fe40000800000 */
[----:B------:R-:W-:Y:S01]  /*1ec70*/  IADD3.X R47, P1, PT, R47, R58, RZ, P6, !PT ;  /* 0x0000003a2f2f7210 */ /* 0x000fe2000373e4ff */
[----:B------:R-:W-:Y:S01]  /*1ec80*/  IMAD R17, R29, R73, R48 ;  /* 0x000000491d117224 */ /* 0x000fe200078e0230 */
[----:B------:R-:W-:Y:S01]  /*1ec90*/  IADD3 R61, P0, PT, R61, R66, RZ ;  /* 0x000000423d3d7210 */ /* 0x000fe20007f1e0ff */
[----:B------:R-:W-:-:S04]  /*1eca0*/  IMAD.WIDE.U32 R58, P6, R52, R3, R54 ;  /* 0x00000003343a7225 */ /* 0x000fc800078c0036 */
[----:B------:R-:W-:-:S04]  /*1ecb0*/  IMAD.WIDE.U32 R54, R52, R2, RZ ;  /* 0x0000000234367225 */ /* 0x000fc800078e00ff */
[----:B------:R-:W-:Y:S02]  /*1ecc0*/  IMAD.IADD R17, R19, 0x1, R17 ;  /* 0x0000000113117824 */ /* 0x000fe400078e0211 */
[----:B------:R-:W-:Y:S01]  /*1ecd0*/  IMAD.WIDE.U32.X R52, R5, R26, R56, P3 ;  /* 0x0000001a05347225 */ /* 0x000fe200018e0438 */
        /* <DEDUP_REMOVED lines=42> */
[----:B------:R-:W-:Y:S02]  /*1ef80*/  ISETP.GE.U32.AND.EX P3, PT, R62, R65, PT, P3 ;  /* 0x000000413e00720c */ /* 0x000fe40003f66130 */
[----:B------:R-:W-:Y:S02]  /*1ef90*/  SEL R5, RZ, 0x1, P0 ;  /* 0x00000001ff057807 */ /* 0x000fe40000000000 */
[----:B------:R-:W-:Y:S02]  /*1efa0*/  IADD3 R52, P5, P4, R33, R4, R0 ;  /* 0x0000000421347210 */ /* 0x000fe40007cbe000 */
[----:B------:R-:W-:Y:S01]  /*1efb0*/  ISETP.GE.U32.AND P0, PT, R32, R61, PT ;  /* 0x0000003d2000720c */ /* 0x000fe20003f06070 */
[----:B------:R-:W-:Y:S01]  /*1efc0*/  IMAD.WIDE.U32 R32, R17, R50, RZ ;  /* 0x0000003211207225 */ /* 0x000fe200078e00ff */
[----:B------:R-:W-:-:S02]  /*1efd0*/  IADD3.X R0, PT, PT, R31, RZ, RZ, P1, P2 ;  /* 0x000000ff1f007210 */ /* 0x000fc40000fe44ff */
[----:B------:R-:W-:Y:S02]  /*1efe0*/  SEL R31, RZ, 0x1, P3 ;  /* 0x00000001ff1f7807 */ /* 0x000fe40001800000 */
[----:B------:R-:W-:Y:S01]  /*1eff0*/  ISETP.GE.U32.AND.EX P0, PT, R58, R62, PT, P0 ;  /* 0x0000003e3a00720c */ /* 0x000fe20003f06100 */
[C---:B------:R-:W-:Y:S01]  /*1f000*/  IMAD.WIDE.U32 R32, P3, R18.reuse, R26, R32 ;  /* 0x0000001a12207225 */ /* 0x040fe20007860020 */
[----:B------:R-:W-:Y:S02]  /*1f010*/  IADD3 R46, P6, P2, R5, R46, R42 ;  /* 0x0000002e052e7210 */ /* 0x000fe40007ade02a */
[----:B------:R-:W-:Y:S01]  /*1f020*/  IADD3.X R30, PT, PT, RZ, R6, RZ, P5, P4 ;  /* 0x00000006ff1e7210 */ /* 0x000fe20002fe84ff */
[----:B------:R-:W-:Y:S01]  /*1f030*/  IMAD.WIDE.U32 R4, R18, R50, RZ ;  /* 0x0000003212047225 */ /* 0x000fe200078e00ff */
[----:B------:R-:W-:Y:S02]  /*1f040*/  IADD3 R31, P4, PT, R31, R52, RZ ;  /* 0x000000341f1f7210 */ /* 0x000fe40007f9e0ff */
[----:B------:R-:W-:-:S02]  /*1f050*/  IADD3 R7, P1, PT, R7, R48, RZ ;  /* 0x0000003007077210 */ /* 0x000fc40007f3e0ff */
[----:B------:R-:W-:Y:S01]  /*1f060*/  SEL R6, RZ, 0x1, P0 ;  /* 0x00000001ff067807 */ /* 0x000fe20000000000 */
        /* <DEDUP_REMOVED lines=26> */
[----:B------:R-:W-:Y:S02]  /*1f210*/  ISETP.GE.U32.AND P4, PT, R29, R32, PT ;  /* 0x000000201d00720c */ /* 0x000fe40003f86070 */
[----:B------:R-:W-:Y:S02]  /*1f220*/  IADD3 R43, P3, PT, R5, R18, RZ ;  /* 0x00000012052b7210 */ /* 0x000fe40007f7e0ff */
[----:B------:R-:W-:Y:S01]  /*1f230*/  IADD3.X R0, P0, PT, R4, R7, RZ, P0, !PT ;  /* 0x0000000704007210 */ /* 0x000fe2000071e4ff */
[----:B------:R-:W-:Y:S01]  /*1f240*/  IMAD.WIDE.U32.X R4, R17, R3, R30, P1 ;  /* 0x0000000311047225 */ /* 0x000fe200008e041e */
        /* <DEDUP_REMOVED lines=49> */
.L_x_378:
        /* <DEDUP_REMOVED lines=21> */
.L_x_379:
        /* <DEDUP_REMOVED lines=12> */
[----:B------:R-:W-:Y:S02]  /*1f770*/  IMAD.MOV.U32 R49, RZ, RZ, RZ ;  /* 0x000000ffff317224 */ /* 0x000fe400078e00ff */
[----:B------:R-:W-:Y:S02]  /*1f780*/  IMAD.IADD R43, R42, 0x1, R33 ;  /* 0x000000012a2b7824 */ /* 0x000fe400078e0221 */
[----:B------:R-:W-:-:S04]  /*1f790*/  IMAD.WIDE.U32 R32, R40, R84, RZ ;  /* 0x0000005428207225 */ /* 0x000fc800078e00ff */
[----:B------:R-:W-:Y:S02]  /*1f7a0*/  IMAD.MOV.U32 R59, RZ, RZ, RZ ;  /* 0x000000ffff3b7224 */ /* 0x000fe400078e00ff */
[----:B------:R-:W-:Y:S01]  /*1f7b0*/  IMAD.WIDE.U32 R30, R35, R85, R48 ;  /* 0x00000055231e7225 */ /* 0x000fe200078e0030 */
[----:B------:R-:W-:-:S03]  /*1f7c0*/  IADD3.X R49, PT, PT, RZ, RZ, RZ, P0, P1 ;  /* 0x000000ffff317210 */ /* 0x000fc600007e24ff */
[----:B------:R-:W-:Y:S01]  /*1f7d0*/  IMAD.WIDE.U32 R52, R38, R84, RZ ;  /* 0x0000005426347225 */ /* 0x000fe200078e00ff */
[----:B------:R-:W-:-:S03]  /*1f7e0*/  IADD3 R49, P0, P1, R49, R30, R43 ;  /* 0x0000001e31317210 */ /* 0x000fc6000791e02b */
[----:B------:R-:W-:-:S04]  /*1f7f0*/  IMAD.WIDE.U32 R54, R40, R85, RZ ;  /* 0x0000005528367225 */ /* 0x000fc800078e00ff */
[----:B------:R-:W-:Y:S02]  /*1f800*/  IMAD.IADD R77, R59, 0x1, R33 ;  /* 0x000000013b4d7824 */ /* 0x000fe400078e0221 */
[----:B------:R-:W-:Y:S02]  /*1f810*/  IMAD.MOV.U32 R79, RZ, RZ, RZ ;  /* 0x000000ffff4f7224 */ /* 0x000fe400078e00ff */
[----:B------:R-:W-:Y:S01]  /*1f820*/  IMAD.IADD R74, R46, 0x1, R31 ;  /* 0x000000012e4a7824 */ /* 0x000fe200078e021f */
[----:B------:R-:W-:Y:S01]  /*1f830*/  IADD3 R77, P5, P2, R54, R77, R52 ;  /* 0x0000004d364d7210 */ /* 0x000fe20007abe034 */
[----:B------:R-:W-:Y:S02]  /*1f840*/  IMAD.MOV.U32 R33, RZ, RZ, RZ ;  /* 0x000000ffff217224 */ /* 0x000fe400078e00ff */
[----:B------:R-:W-:Y:S01]  /*1f850*/  IMAD.WIDE.U32 R30, R41, R84, RZ ;  /* 0x00000054291e7225 */ /* 0x000fe200078e00ff */
[----:B------:R-:W-:Y:S02]  /*1f860*/  IADD3.X R74, PT, PT, RZ, R74, RZ, P0, P1 ;  /* 0x0000004aff4a7210 */ /* 0x000fe400007e24ff */
[----:B------:R-:W-:Y:S01]  /*1f870*/  IADD3.X R47, PT, PT, RZ, RZ, RZ, P5, P2 ;  /* 0x000000ffff2f7210 */ /* 0x000fe20002fe44ff */
[----:B------:R-:W-:-:S02]  /*1f880*/  IMAD.IADD R48, R79, 0x1, R53 ;  /* 0x000000014f307824 */ /* 0x000fc400078e0235 */
        /* <DEDUP_REMOVED lines=8> */
[----:B------:R-:W-:Y:S01]  /*1f910*/  IMAD.IADD R64, R43, 0x1, R61 ;  /* 0x000000012b407824 */ /* 0x000fe200078e023d */
[----:B------:R-:W-:Y:S01]  /*1f920*/  IADD3.X R75, PT, PT, RZ, RZ, RZ, P3, P6 ;  /* 0x000000ffff4b7210 */ /* 0x000fe20001fec4ff */
[----:B------:R-:W-:Y:S02]  /*1f930*/  IMAD.MOV.U32 R65, RZ, RZ, RZ ;  /* 0x000000ffff417224 */ /* 0x000fe400078e00ff */
[----:B------:R-:W-:Y:S01]  /*1f940*/  IMAD.IADD R66, R33, 0x1, R57 ;  /* 0x0000000121427824 */ /* 0x000fe200078e0239 */
[----:B------:R-:W-:Y:S01]  /*1f950*/  IADD3 R33, P0, P1, R62, R45, R60 ;  /* 0x0000002d3e217210 */ /* 0x000fe2000791e03c */
[----:B------:R-:W-:Y:S02]  /*1f960*/  IMAD.IADD R54, R81, 0x1, R53 ;  /* 0x0000000151367824 */ /* 0x000fe400078e0235 */
[----:B------:R-:W-:-:S04]  /*1f970*/  IMAD.WIDE.U32 R56, R37, R86, RZ ;  /* 0x0000005625387225 */ /* 0x000fc800078e00ff */
[----:B------:R-:W-:Y:S02]  /*1f980*/  IMAD.IADD R41, R29, 0x1, R63 ;  /* 0x000000011d297824 */ /* 0x000fe400078e023f */
[----:B------:R-:W-:-:S04]  /*1f990*/  IMAD.WIDE.U32 R52, R34, R87, R64 ;  /* 0x0000005722347225 */ /* 0x000fc800078e0040 */
[----:B------:R-:W-:Y:S01]  /*1f9a0*/  IMAD.WIDE.U32 R60, R35, R86, RZ ;  /* 0x00000056233c7225 */ /* 0x000fe200078e00ff */
[----:B------:R-:W-:-:S03]  /*1f9b0*/  IADD3 R41, P2, P5, R49, R52, R41 ;  /* 0x0000003431297210 */ /* 0x000fc60007d5e029 */
[----:B------:R-:W-:-:S04]  /*1f9c0*/  IMAD.WIDE.U32 R62, R37, R87, RZ ;  /* 0x00000057253e7225 */ /* 0x000fc800078e00ff */
[----:B------:R-:W-:Y:S02]  /*1f9d0*/  IMAD.IADD R57, R42, 0x1, R57 ;  /* 0x000000012a397824 */ /* 0x000fe400078e0239 */
[----:B------:R-:W-:Y:S02]  /*1f9e0*/  IMAD.IADD R31, R43, 0x1, R53 ;  /* 0x000000012b1f7824 */ /* 0x000fe400078e0235 */
[----:B------:R-:W-:Y:S01]  /*1f9f0*/  IMAD.MOV.U32 R49, RZ, RZ, RZ ;  /* 0x000000ffff317224 */ /* 0x000fe200078e00ff */
[----:B------:R-:W-:Y:S01]  /*1fa00*/  IADD3 R57, P3, P6, R62, R57, R60 ;  /* 0x000000393e397210 */ /* 0x000fe20007e7e03c */
[----:B------:R-:W-:Y:S01]  /*1fa10*/  IMAD.X R62, R33, 0x1, R76, P4 ;  /* 0x00000001213e7824 */ /* 0x000fe200020e064c */
[----:B------:R-:W-:Y:S01]  /*1fa20*/  IADD3.X R31, PT, PT, R74, R31, RZ, P2, P5 ;  /* 0x0000001f4a1f7210 */ /* 0x000fe200017ea4ff */
[----:B------:R-:W-:Y:S01]  /*1fa30*/  IMAD.IADD R67, R59, 0x1, R55 ;  /* 0x000000013b437824 */ /* 0x000fe200078e0237 */
[----:B------:R-:W-:Y:S01]  /*1fa40*/  ISETP.GE.U32.AND P2, PT, R51, R44, PT ;  /* 0x0000002c3300720c */ /* 0x000fe20003f46070 */
[----:B------:R-:W-:Y:S01]  /*1fa50*/  IMAD.WIDE.U32 R48, R38, R85, R48 ;  /* 0x0000005526307225 */ /* 0x000fe200078e0030 */
[----:B------:R-:W-:-:S02]  /*1fa60*/  IADD3.X R78, PT, PT, RZ, RZ, RZ, P3, P6 ;  /* 0x000000ffff4e7210 */ /* 0x000fc40001fec4ff */
[----:B------:R-:W-:Y:S01]  /*1fa70*/  ISETP.GE.U32.AND.EX P2, PT, R62, R76, PT, P2 ;  /* 0x0000004c3e00720c */ /* 0x000fe20003f46120 */
[----:B------:R-:W-:Y:S01]  /*1fa80*/  IMAD.IADD R64, R46, 0x1, R61 ;  /* 0x000000012e407824 */ /* 0x000fe200078e023d */
[----:B------:R-:W-:Y:S01]  /*1fa90*/  IADD3 R33, P4, P5, R47, R48, R67 ;  /* 0x000000302f217210 */ /* 0x000fe20007d9e043 */
[----:B------:R-:W-:Y:S01]  /*1faa0*/  IMAD.WIDE.U32 R52, R38, R86, RZ ;  /* 0x0000005626347225 */ /* 0x000fe200078e00ff */
[----:B------:R-:W-:-:S03]  /*1fab0*/  SEL R47, RZ, 0x1, P2 ;  /* 0x00000001ff2f7807 */ /* 0x000fc60001000000 */
[----:B------:R-:W-:Y:S02]  /*1fac0*/  IMAD.IADD R63, R42, 0x1, R63 ;  /* 0x000000012a3f7824 */ /* 0x000fe400078e023f */
[----:B------:R-:W-:-:S04]  /*1fad0*/  IMAD.WIDE.U32 R44, R35, R87, R64 ;  /* 0x00000057232c7225 */ /* 0x000fc800078e0040 */
[----:B------:R-:W-:Y:S01]  /*1fae0*/  IMAD.IADD R48, R79, 0x1, R49 ;  /* 0x000000014f307824 */ /* 0x000fe200078e0231 */
[----:B------:R-:W-:Y:S01]  /*1faf0*/  IADD3 R63, P2, P3, R33, R44, R63 ;  /* 0x0000002c213f7210 */ /* 0x000fe20007b5e03f */
[----:B------:R-:W-:Y:S02]  /*1fb00*/  IMAD.MOV.U32 R55, RZ, RZ, RZ ;  /* 0x000000ffff377224 */ /* 0x000fe400078e00ff */
[----:B------:R-:W-:Y:S01]  /*1fb10*/  IMAD.IADD R60, R79, 0x1, R53 ;  /* 0x000000014f3c7824 */ /* 0x000fe200078e0235 */
[----:B------:R-:W-:Y:S01]  /*1fb20*/  IADD3.X R44, PT, PT, RZ, R48, RZ, P4, P5 ;  /* 0x00000030ff2c7210 */ /* 0x000fe200027ea4ff */
[----:B------:R-:W-:Y:S01]  /*1fb30*/  IMAD.MOV.U32 R61, RZ, RZ, RZ ;  /* 0x000000ffff3d7224 */ /* 0x000fe200078e00ff */
[----:B------:R-:W-:Y:S01]  /*1fb40*/  IADD3 R49, P5, PT, R47, R32, RZ ;  /* 0x000000202f317210 */ /* 0x000fe20007fbe0ff */
[----:B------:R-:W-:Y:S02]  /*1fb50*/  IMAD.IADD R67, R46, 0x1, R45 ;  /* 0x000000012e437824 */ /* 0x000fe400078e022d */
[----:B------:R-:W-:-:S03]  /*1fb60*/  IMAD.WIDE.U32 R54, R39, R85, R54 ;  /* 0x0000005527367225 */ /* 0x000fc600078e0036 */
[----:B------:R-:W-:Y:S01]  /*1fb70*/  IADD3.X R67, PT, PT, R44, R67, RZ, P2, P3 ;  /* 0x000000432c437210 */ /* 0x000fe200017e64ff */
[-C--:B------:R-:W-:Y:S01]  /*1fb80*/  IMAD.WIDE.U32 R38, R38, R87.reuse, R60 ;  /* 0x0000005726267225 */ /* 0x080fe200078e003c */
[----:B------:R-:W-:Y:S02]  /*1fb90*/  IADD3 R56, P3, PT, R49, R56, RZ ;  /* 0x0000003831387210 */ /* 0x000fe40007f7e0ff */
[----:B------:R-:W-:Y:S01]  /*1fba0*/  IADD3 R66, P4, P6, R75, R54, R66 ;  /* 0x000000364b427210 */ /* 0x000fe20007e9e042 */
[----:B------:R-:W-:Y:S01]  /*1fbb0*/  IMAD.WIDE.U32 R60, R40, R87, RZ ;  /* 0x00000057283c7225 */ /* 0x000fe200078e00ff */
[----:B------:R-:W-:-:S03]  /*1fbc0*/  ISETP.GT.U32.AND P2, PT, R32, R49, PT ;  /* 0x000000312000720c */ /* 0x000fc60003f44070 */
[----:B------:R-:W-:Y:S02]  /*1fbd0*/  IMAD.X R48, RZ, RZ, R77, P5 ;  /* 0x000000ffff307224 */ /* 0x000fe400028e064d */
[----:B------:R-:W-:Y:S02]  /*1fbe0*/  IMAD.IADD R45, R59, 0x1, R61 ;  /* 0x000000013b2d7824 */ /* 0x000fe400078e023d */
[----:B------:R-:W-:Y:S01]  /*1fbf0*/  IMAD.IADD R64, R81, 0x1, R55 ;  /* 0x0000000151407824 */ /* 0x000fe200078e0237 */
[----:B------:R-:W-:Y:S01]  /*1fc00*/  ISETP.GT.U32.AND.EX P2, PT, R77, R48, PT, P2 ;  /* 0x000000304d00720c */ /* 0x000fe20003f44120 */
[----:B------:R-:W-:-:S03]  /*1fc10*/  IMAD.WIDE.U32 R54, R36, R84, RZ ;  /* 0x0000005424367225 */ /* 0x000fc600078e00ff */
[----:B------:R-:W-:Y:S01]  /*1fc20*/  SEL R49, R32, R49, P2 ;  /* 0x0000003120317207 */ /* 0x000fe20001000000 */
[----:B------:R-:W-:Y:S01]  /*1fc30*/  IMAD.X R57, R48, 0x1, R57, P3 ;  /* 0x0000000130397824 */ /* 0x000fe200018e0639 */
[----:B------:R-:W-:Y:S01]  /*1fc40*/  IADD3 R66, P3, P5, R66, R38, R45 ;  /* 0x0000002642427210 */ /* 0x000fe20007d7e02d */
        /* <DEDUP_REMOVED lines=8> */
[----:B------:R-:W-:-:S03]  /*1fcd0*/  IMAD.WIDE.U32 R86, R40, R86, RZ ;  /* 0x0000005628567225 */ /* 0x000fc600078e00ff */
[----:B------:R-:W-:Y:S01]  /*1fce0*/  IADD3 R77, P6, P4, R44, R53, R38 ;  /* 0x000000352c4d7210 */ /* 0x000fe20007cde026 */
[----:B------:R-:W-:Y:S01]  /*1fcf0*/  IMAD.WIDE.U32 R48, R34, R88, RZ ;  /* 0x0000005822307225 */ /* 0x000fe200078e00ff */
[----:B------:R-:W-:Y:S02]  /*1fd00*/  IADD3.X R44, PT, PT, R64, R33, RZ, P3, P5 ;  /* 0x00000021402c7210 */ /* 0x000fe40001fea4ff */
[----:B------:R-:W-:Y:S01]  /*1fd10*/  P2R R74, PR, RZ, 0x40 ;  /* 0x00000040ff4a7803 */ /* 0x000fe20000000000 */
[-C--:B------:R-:W-:Y:S02]  /*1fd20*/  IMAD R38, R77, R72.reuse, RZ ;  /* 0x000000484d267224 */ /* 0x080fe400078e02ff */
[----:B------:R-:W-:Y:S02]  /*1fd30*/  IMAD.IADD R59, R59, 0x1, R87 ;  /* 0x000000013b3b7824 */ /* 0x000fe400078e0257 */
[----:B------:R-:W-:Y:S02]  /*1fd40*/  IMAD.IADD R64, R43, 0x1, R49 ;  /* 0x000000012b407824 */ /* 0x000fe400078e0231 */
[----:B------:R-:W-:Y:S01]  /*1fd50*/  IMAD.WIDE.U32 R32, R54, R72, RZ ;  /* 0x0000004836207225 */ /* 0x000fe200078e00ff */
[----:B------:R-:W-:-:S02]  /*1fd60*/  IADD3 R76, P3, P5, R60, R59, R52 ;  /* 0x0000003b3c4c7210 */ /* 0x000fc40007d7e034 */
[----:B------:R-:W-:Y:S01]  /*1fd70*/  SEL R59, RZ, 0x1, !P2 ;  /* 0x00000001ff3b7807 */ /* 0x000fe20005000000 */
[----:B------:R-:W-:Y:S01]  /*1fd80*/  IMAD R49, R54, R73, R38 ;  /* 0x0000004936317224 */ /* 0x000fe200078e0226 */
[----:B------:R-:W-:Y:S01]  /*1fd90*/  IADD3.X R75, PT, PT, RZ, RZ, RZ, P3, P5 ;  /* 0x000000ffff4b7210 */ /* 0x000fe20001fea4ff */
[----:B------:R-:W-:Y:S01]  /*1fda0*/  IMAD.WIDE.U32 R52, R36, R89, RZ ;  /* 0x0000005924347225 */ /* 0x000fe200078e00ff */
[----:B------:R-:W-:-:S03]  /*1fdb0*/  IADD3 R40, P2, P3, R59, R63, R78 ;  /* 0x0000003f3b287210 */ /* 0x000fc60007b5e04e */
[----:B------:R-:W-:Y:S02]  /*1fdc0*/  IMAD.IADD R49, R33, 0x1, R49 ;  /* 0x0000000121317824 */ /* 0x000fe400078e0231 */
[----:B------:R-:W-:-:S04]  /*1fdd0*/  IMAD.WIDE.U32 R60, R34, R89, R64 ;  /* 0x00000059223c7225 */ /* 0x000fc800078e0040 */
        /* <DEDUP_REMOVED lines=39> */
[----:B------:R-:W-:Y:S01]  /*20050*/  IMAD.MOV.U32 R63, RZ, RZ, RZ ;  /* 0x000000ffff3f7224 */ /* 0x000fe200078e00ff */
[----:B------:R-:W-:Y:S01]  /*20060*/  IADD3.X R64, P2, P3, R58, RZ, RZ, P2, P3 ;  /* 0x000000ff3a407210 */ /* 0x000fe200013464ff */
[-C--:B------:R-:W-:Y:S01]  /*20070*/  IMAD.WIDE.U32 R60, R37, R89.reuse, RZ ;  /* 0x00000059253c7225 */ /* 0x080fe200078e00ff */
[----:B------:R-:W-:Y:S02]  /*20080*/  SEL R51, RZ, 0x1, !P5 ;  /* 0x00000001ff337807 */ /* 0x000fe40006800000 */
[----:B------:R-:W-:Y:S01]  /*20090*/  IADD3.X R65, PT, PT, R59, RZ, RZ, P2, P3 ;  /* 0x000000ff3b417210 */ /* 0x000fe200017e64ff */
[----:B------:R-:W-:Y:S01]  /*200a0*/  IMAD.WIDE.U32 R62, R35, R89, R62 ;  /* 0x00000059233e7225 */ /* 0x000fe200078e003e */
[----:B------:R-:W-:Y:S02]  /*200b0*/  IADD3 R30, P2, P3, R51, R66, R75 ;  /* 0x00000042331e7210 */ /* 0x000fe40007b5e04b */
[----:B------:R-:W-:Y:S01]  /*200c0*/  IADD3.X R66, PT, PT, RZ, RZ, RZ, P0, P1 ;  /* 0x000000ffff427210 */ /* 0x000fe200007e24ff */
[----:B------:R-:W-:Y:S01]  /*200d0*/  IMAD.IADD R35, R42, 0x1, R61 ;  /* 0x000000012a237824 */ /* 0x000fe200078e023d */
[----:B------:R-:W-:Y:S01]  /*200e0*/  IADD3.X R40, PT, PT, RZ, R44, RZ, P2, P3 ;  /* 0x0000002cff287210 */ /* 0x000fe200017e64ff */
[----:B------:R-:W-:-:S03]  /*200f0*/  IMAD.WIDE.U32 R58, R37, R88, RZ ;  /* 0x00000058253a7225 */ /* 0x000fc600078e00ff */
[----:B------:R-:W-:Y:S01]  /*20100*/  IADD3 R62, P2, P3, R30, R62, R35 ;  /* 0x0000003e1e3e7210 */ /* 0x000fe20007b5e023 */
[----:B------:R-:W-:Y:S02]  /*20110*/  IMAD.IADD R37, R46, 0x1, R63 ;  /* 0x000000012e257824 */ /* 0x000fe400078e023f */
[----:B------:R-:W-:Y:S02]  /*20120*/  IMAD.IADD R35, R42, 0x1, R59 ;  /* 0x000000012a237824 */ /* 0x000fe400078e023b */
[----:B------:R-:W-:Y:S01]  /*20130*/  IMAD.WIDE.U32 R88, R36, R88, RZ ;  /* 0x0000005824587225 */ /* 0x000fe200078e00ff */
[----:B------:R-:W-:Y:S02]  /*20140*/  IADD3.X R37, PT, PT, R40, R37, RZ, P2, P3 ;  /* 0x0000002528257210 */ /* 0x000fe400017e64ff */
[----:B------:R-:W-:Y:S01]  /*20150*/  IADD3 R30, P2, P3, R60, R35, R54 ;  /* 0x000000233c1e7210 */ /* 0x000fe20007b5e036 */
[----:B------:R-:W-:Y:S01]  /*20160*/  IMAD.IADD R35, R29, 0x1, R89 ;  /* 0x000000011d237824 */ /* 0x000fe200078e0259 */
[----:B------:R-:W-:Y:S01]  /*20170*/  IADD3 R89, P5, PT, R56, R88, RZ ;  /* 0x0000005838597210 */ /* 0x000fe20007fbe0ff */
[----:B------:R-:W-:Y:S01]  /*20180*/  IMAD.MOV.U32 R55, RZ, RZ, RZ ;  /* 0x000000ffff377224 */ /* 0x000fe200078e00ff */
[----:B------:R-:W-:-:S02]  /*20190*/  IADD3.X R42, PT, PT, RZ, RZ, RZ, P2, P3 ;  /* 0x000000ffff2a7210 */ /* 0x000fc400017e64ff */
[----:B------:R-:W-:-:S05]  /*201a0*/  IADD3 R52, P3, P2, R52, R35, R48 ;  /* 0x0000002334347210 */ /* 0x000fca0007a7e030 */
[----:B------:R-:W-:Y:S01]  /*201b0*/  IMAD.X R52, R52, 0x1, R57, P5 ;  /* 0x0000000134347824 */ /* 0x000fe200028e0639 */
        /* <DEDUP_REMOVED lines=12> */
[----:B------:R-:W-:Y:S02]  /*20280*/  IMAD.IADD R46, R43, 0x1, R55 ;  /* 0x000000012b2e7824 */ /* 0x000fe400078e0237 */
[----:B------:R-:W-:Y:S01]  /*20290*/  IMAD.WIDE.U32 R90, R36, R90, RZ ;  /* 0x0000005a245a7225 */ /* 0x000fe200078e00ff */
[----:B------:R-:W-:-:S03]  /*202a0*/  ISETP.GT.U32.AND.EX P5, PT, R76, R51, PT, P5 ;  /* 0x000000334c00720c */ /* 0x000fc60003fa4150 */
[----:B------:R-:W-:Y:S01]  /*202b0*/  IMAD R36, R53, R72, RZ ;  /* 0x0000004835247224 */ /* 0x000fe200078e02ff */
[----:B------:R-:W-:Y:S01]  /*202c0*/  SEL R35, R86, R35, P5 ;  /* 0x0000002356237207 */ /* 0x000fe20002800000 */
[----:B------:R-:W-:Y:S01]  /*202d0*/  IMAD.IADD R75, R29, 0x1, R91 ;  /* 0x000000011d4b7824 */ /* 0x000fe200078e025b */
[----:B------:R-:W-:Y:S01]  /*202e0*/  SEL R51, R76, R51, P5 ;  /* 0x000000334c337207 */ /* 0x000fe20002800000 */
[----:B------:R-:W-:Y:S01]  /*202f0*/  IMAD.MOV.U32 R55, RZ, RZ, RZ ;  /* 0x000000ffff377224 */ /* 0x000fe200078e00ff */
[----:B------:R-:W-:-:S04]  /*20300*/  ISETP.GT.U32.AND P5, PT, R35, R40, PT ;  /* 0x000000282300720c */ /* 0x000fc80003fa4070 */
[----:B------:R-:W-:Y:S01]  /*20310*/  ISETP.GT.U32.AND.EX P5, PT, R51, R30, PT, P5 ;  /* 0x0000001e3300720c */ /* 0x000fe20003fa4150 */
[----:B------:R-:W-:-:S03]  /*20320*/  IMAD R51, R67, R73, R36 ;  /* 0x0000004943337224 */ /* 0x000fc600078e0224 */
[----:B------:R-:W-:-:S04]  /*20330*/  SEL R35, RZ, 0x1, !P5 ;  /* 0x00000001ff237807 */ /* 0x000fc80006800000 */
[----:B------:R-:W-:Y:S01]  /*20340*/  IADD3 R42, P5, P6, R35, R62, R42 ;  /* 0x0000003e232a7210 */ /* 0x000fe20007ebe02a */
[----:B------:R-:W-:-:S03]  /*20350*/  IMAD.IADD R35, R29, 0x1, R59 ;  /* 0x000000011d237824 */ /* 0x000fc600078e023b */
[----:B------:R-:W-:Y:S02]  /*20360*/  IADD3.X R37, PT, PT, RZ, R37, RZ, P5, P6 ;  /* 0x00000025ff257210 */ /* 0x000fe40002fec4ff */
[----:B------:R-:W-:Y:S01]  /*20370*/  IADD3 R42, P5, P6, R42, R54, R35 ;  /* 0x000000362a2a7210 */ /* 0x000fe20007ebe023 */
[----:B------:R-:W-:Y:S01]  /*20380*/  IMAD.IADD R54, R43, 0x1, R39 ;  /* 0x000000012b367824 */ /* 0x000fe200078e0227 */
[----:B------:R-:W0:Y:S02]  /*20390*/  LDC R35, c[0x3][0x14] ;  /* 0x00c00500ff237b82 */ /* 0x000e240000000800 */
[----:B------:R-:W-:Y:S01]  /*203a0*/  IADD3.X R46, PT, PT, R37, R46, RZ, P5, P6 ;  /* 0x0000002e252e7210 */ /* 0x000fe20002fec4ff */
[----:B------:R-:W-:Y:S01]  /*203b0*/  IMAD.WIDE.U32 R84, R34, R85, R54 ;  /* 0x0000005522547225 */ /* 0x000fe200078e0036 */
[----:B------:R-:W-:Y:S02]  /*203c0*/  ISETP.NE.AND P6, PT, R74, RZ, PT ;  /* 0x000000ff4a00720c */ /* 0x000fe40003fc5270 */
[----:B------:R-:W-:Y:S01]  /*203d0*/  IADD3.X R34, PT, PT, RZ, RZ, RZ, P3, P2 ;  /* 0x000000ffff227210 */ /* 0x000fe20001fe44ff */
[----:B------:R-:W-:Y:S01]  /*203e0*/  IMAD.IADD R74, R29, 0x1, R45 ;  /* 0x000000011d4a7824 */ /* 0x000fe200078e022d */
[----:B------:R-:W1:Y:S01]  /*203f0*/  LDC.64 R36, c[0x3][0x18] ;  /* 0x00c00600ff247b82 */ /* 0x000e620000000a00 */
[----:B------:R-:W-:Y:S01]  /*20400*/  IMAD.WIDE.U32 R44, R67, R72, RZ ;  /* 0x00000048432c7225 */ /* 0x000fe200078e00ff */
[----:B------:R-:W-:-:S02]  /*20410*/  IADD3.X R77, PT, PT, RZ, RZ, RZ, P6, P4 ;  /* 0x000000ffff4d7210 */ /* 0x000fc400037e84ff */
[----:B------:R-:W-:Y:S01]  /*20420*/  IADD3 R75, P5, P4, R58, R75, R56 ;  /* 0x0000004b3a4b7210 */ /* 0x000fe20007cbe038 */
[----:B------:R-:W-:Y:S01]  /*20430*/  IMAD.IADD R51, R45, 0x1, R51 ;  /* 0x000000012d337824 */ /* 0x000fe200078e0233 */
[----:B------:R-:W-:Y:S01]  /*20440*/  ISETP.GE.U32.AND P6, PT, R17, R24, PT ;  /* 0x000000181100720c */ /* 0x000fe20003fc6070 */
[----:B------:R-:W-:Y:S01]  /*20450*/  IMAD.WIDE.U32 R54, R49, R50, RZ ;  /* 0x0000003231367225 */ /* 0x000fe200078e00ff */
[----:B------:R-:W-:Y:S02]  /*20460*/  IADD3 R29, P0, PT, R64, R89, RZ ;  /* 0x00000059401d7210 */ /* 0x000fe40007f1e0ff */
[----:B------:R-:W-:Y:S01]  /*20470*/  ISETP.GE.U32.AND.EX P2, PT, R4, R23, PT, P6 ;  /* 0x000000170400720c */ /* 0x000fe20003f46160 */
[----:B------:R-:W-:Y:S01]  /*20480*/  IMAD.WIDE.U32 R56, R51, R70, RZ ;  /* 0x0000004633387225 */ /* 0x000fe200078e00ff */
[----:B------:R-:W-:Y:S02]  /*20490*/  IADD3.X R39, P0, PT, R65, R52, RZ, P0, !PT ;  /* 0x0000003441277210 */ /* 0x000fe4000071e4ff */
[----:B------:R-:W-:Y:S01]  /*204a0*/  SEL R45, RZ, 0x1, P2 ;  /* 0x00000001ff2d7807 */ /* 0x000fe20001000000 */
[----:B------:R-:W-:-:S04]  /*204b0*/  IMAD.WIDE.U32 R58, R44, R70, RZ ;  /* 0x000000462c3a7225 */ /* 0x000fc800078e00ff */
[----:B------:R-:W-:Y:S01]  /*204c0*/  IMAD.WIDE.U32 R60, P6, R44, R71, R56 ;  /* 0x000000472c3c7225 */ /* 0x000fe200078c0038 */
[----:B------:R-:W-:-:S03]  /*204d0*/  IADD3 RZ, P1, PT, R67, R58, RZ ;  /* 0x0000003a43ff7210 */ /* 0x000fc60007f3e0ff */
[----:B0-----:R-:W-:Y:S01]  /*204e0*/  IMAD.WIDE.U32 R56, P3, R32, R35, R54 ;  /* 0x0000002320387225 */ /* 0x001fe20007860036 */
[----:B------:R-:W-:-:S03]  /*204f0*/  IADD3 R58, P2, PT, R59, R60, RZ ;  /* 0x0000003c3b3a7210 */ /* 0x000fc60007f5e0ff */
[----:B------:R-:W-:Y:S01]  /*20500*/  IMAD.WIDE.U32 R54, R32, R50, RZ ;  /* 0x0000003220367225 */ /* 0x000fe200078e00ff */
[----:B------:R-:W-:-:S03]  /*20510*/  IADD3.X RZ, P1, PT, R53, R58, RZ, P1, !PT ;  /* 0x0000003a35ff7210 */ /* 0x000fc60000f3e4ff */
[----:B------:R-:W-:Y:S01]  /*20520*/  IMAD.X R59, RZ, RZ, RZ, P3 ;  /* 0x000000ffff3b7224 */ /* 0x000fe200018e06ff */
[----:B------:R-:W-:Y:S01]  /*20530*/  IADD3 R60, P3, PT, R29, R54, RZ ;  /* 0x000000361d3c7210 */ /* 0x000fe20007f7e0ff */
[----:B------:R-:W-:Y:S01]  /*20540*/  IMAD.X R63, RZ, RZ, RZ, P6 ;  /* 0x000000ffff3f7224 */ /* 0x000fe200030e06ff */
[----:B------:R-:W-:Y:S01]  /*20550*/  IADD3 R56, P6, PT, R55, R56, RZ ;  /* 0x0000003837387210 */ /* 0x000fe20007fde0ff */
[----:B-1----:R-:W-:-:S04]  /*20560*/  IMAD.WIDE.U32 R54, R49, R36, RZ ;  /* 0x0000002431367225 */ /* 0x002fc800078e00ff */
[----:B------:R-:W-:Y:S02]  /*20570*/  IMAD.MOV.U32 R62, RZ, RZ, R61 ;  /* 0x000000ffff3e7224 */ /* 0x000fe400078e003d */
[----:B------:R-:W-:Y:S02]  /*20580*/  IMAD.MOV.U32 R58, RZ, RZ, R57 ;  /* 0x000000ffff3a7224 */ /* 0x000fe400078e0039 */
[----:B------:R-:W-:Y:S01]  /*20590*/  IMAD.WIDE.U32.X R62, R51, R71, R62, P2 ;  /* 0x00000047333e7225 */ /* 0x000fe200010e043e */
[----:B------:R-:W-:-:S03]  /*205a0*/  IADD3 R29, P2, PT, R22, R45, RZ ;  /* 0x0000002d161d7210 */ /* 0x000fc60007f5e0ff */
[----:B------:R-:W-:Y:S01]  /*205b0*/  IMAD.WIDE.U32.X R52, R49, R35, R58, P6 ;  /* 0x0000002331347225 */ /* 0x000fe200030e043a */
[----:B------:R-:W-:-:S03]  /*205c0*/  IADD3.X R65, P1, PT, RZ, R62, RZ, P1, !PT ;  /* 0x0000003eff417210 */ /* 0x000fc60000f3e4ff */
[C---:B------:R-:W-:Y:S01]  /*205d0*/  IMAD.WIDE.U32 R58, P6, R32.reuse, R37, R54 ;  /* 0x00000025203a7225 */ /* 0x040fe200078c0036 */
[----:B------:R-:W-:Y:S02]  /*205e0*/  IADD3.X R54, P3, PT, R39, R56, RZ, P3, !PT ;  /* 0x0000003827367210 */ /* 0x000fe40001f7e4ff */
[----:B------:R-:W-:Y:S01]  /*205f0*/  IADD3.X R39, PT, PT, RZ, RZ, RZ, P5, P4 ;  /* 0x000000ffff277210 */ /* 0x000fe20002fe84ff */
[----:B------:R-:W-:Y:S01]  /*20600*/  IMAD.WIDE.U32 R56, R32, R36, RZ ;  /* 0x0000002420387225 */ /* 0x000fe200078e00ff */
[----:B------:R-:W-:-:S03]  /*20610*/  IADD3.X R22, P0, P3, R52, RZ, RZ, P3, P0 ;  /* 0x000000ff34167210 */ /* 0x000fc60001b004ff */
[----:B------:R-:W-:Y:S01]  /*20620*/  IMAD.X R61, RZ, RZ, RZ, P6 ;  /* 0x000000ffff3d7224 */ /* 0x000fe200030e06ff */
[----:B------:R-:W-:Y:S01]  /*20630*/  IADD3.X R64, PT, PT, R53, RZ, RZ, P0, P3 ;  /* 0x000000ff35407210 */ /* 0x000fe200007e64ff */
[----:B------:R-:W-:Y:S01]  /*20640*/  IMAD.X R67, RZ, RZ, R63, P1 ;  /* 0x000000ffff437224 */ /* 0x000fe200008e063f */
[----:B------:R-:W-:Y:S01]  /*20650*/  IADD3 R55, P6, PT, R40, R90, RZ ;  /* 0x0000005a28377210 */ /* 0x000fe20007fde0ff */
[----:B------:R-:W-:Y:S01]  /*20660*/  IMAD.WIDE.U32 R62, R51, R68, RZ ;  /* 0x00000044333e7225 */ /* 0x000fe200078e00ff */
[----:B------:R-:W-:Y:S02]  /*20670*/  IADD3 R79, P1, PT, R57, R58, RZ ;  /* 0x0000003a394f7210 */ /* 0x000fe40007f3e0ff */
[----:B------:R-:W-:Y:S01]  /*20680*/  IADD3 R65, P0, PT, R65, R60, RZ ;  /* 0x0000003c41417210 */ /* 0x000fe20007f1e0ff */
[----:B------:R-:W-:Y:S02]  /*20690*/  IMAD.MOV.U32 R60, RZ, RZ, R59 ;  /* 0x000000ffff3c7224 */ /* 0x000fe400078e003b */
[----:B------:R-:W-:Y:S01]  /*206a0*/  IMAD.X R45, R75, 0x1, R30, P6 ;  /* 0x000000014b2d7824 */ /* 0x000fe200030e061e */
[----:B------:R-:W-:Y:S01]  /*206b0*/  IADD3.X R67, P0, PT, R67, R54, RZ, P0, !PT ;  /* 0x0000003643437210 */ /* 0x000fe2000071e4ff */
[----:B------:R-:W-:Y:S01]  /*206c0*/  IMAD.WIDE.U32.X R52, R49, R37, R60, P1 ;  /* 0x0000002531347225 */ /* 0x000fe200008e043c */
[----:B------:R-:W-:-:S03]  /*206d0*/  IADD3 R49, P3, PT, R22, R55, RZ ;  /* 0x0000003716317210 */ /* 0x000fc60007f7e0ff */
[----:B------:R-:W-:Y:S01]  /*206e0*/  IMAD.WIDE.U32 R62, P1, R44, R69, R62 ;  /* 0x000000452c3e7225 */ /* 0x000fe2000782003e */
[----:B------:R-:W-:Y:S02]  /*206f0*/  IADD3 R22, P4, PT, R49, R56, RZ ;  /* 0x0000003831167210 */ /* 0x000fe40007f9e0ff */
[----:B------:R-:W-:Y:S01]  /*20700*/  IADD3.X R64, P3, PT, R64, R45, RZ, P3, !PT ;  /* 0x0000002d40407210 */ /* 0x000fe20001f7e4ff */
[----:B------:R-:W-:-:S03]  /*20710*/  IMAD.WIDE.U32 R58, R44, R68, RZ ;  /* 0x000000442c3a7225 */ /* 0x000fc600078e00ff */
[----:B------:R-:W-:Y:S01]  /*20720*/  IADD3.X R64, P4, PT, R64, R79, RZ, P4, !PT ;  /* 0x0000004f40407210 */ /* 0x000fe2000279e4ff */
[----:B------:R-:W-:Y:S01]  /*20730*/  IMAD.X R57, RZ, RZ, RZ, P1 ;  /* 0x000000ffff397224 */ /* 0x000fe200008e06ff */
[----:B------:R-:W-:Y:S01]  /*20740*/  IADD3 R32, P5, PT, R59, R62, RZ ;  /* 0x0000003e3b207210 */ /* 0x000fe20007fbe0ff */
[----:B------:R-:W-:Y:S01]  /*20750*/  IMAD.MOV.U32 R56, RZ, RZ, R63 ;  /* 0x000000ffff387224 */ /* 0x000fe200078e003f */
[----:B------:R-:W-:Y:S01]  /*20760*/  IADD3 R49, P1, PT, R65, R58, RZ ;  /* 0x0000003a41317210 */ /* 0x000fe20007f3e0ff */
[----:B------:R-:W-:Y:S01]  /*20770*/  IMAD.IADD R79, R43, 0x1, R85 ;  /* 0x000000012b4f7824 */ /* 0x000fe200078e0255 */
[----:B------:R-:W-:Y:S01]  /*20780*/  IADD3.X R54, P4, P3, R52, RZ, RZ, P4, P3 ;  /* 0x000000ff34367210 */ /* 0x000fe200023864ff */
[----:B------:R-:W-:Y:S01]  /*20790*/  IMAD.WIDE.U32.X R56, R51, R69, R56, P5 ;  /* 0x0000004533387225 */ /* 0x000fe200028e0438 */
[----:B------:R-:W-:Y:S02]  /*207a0*/  IADD3.X R67, P1, PT, R67, R32, RZ, P1, !PT ;  /* 0x0000002043437210 */ /* 0x000fe40000f3e4ff */
[----:B------:R-:W-:Y:S01]  /*207b0*/  IADD3 R77, P5, P6, R77, R84, R74 ;  /* 0x000000544d4d7210 */ /* 0x000fe20007ebe04a */
[----:B------:R-:W-:Y:S01]  /*207c0*/  IMAD.WIDE.U32 R58, R51, R50, RZ ;  /* 0x00000032333a7225 */ /* 0x000fe200078e00ff */
[----:B------:R-:W-:-:S02]  /*207d0*/  IADD3.X R74, PT, PT, R53, RZ, RZ, P4, P3 ;  /* 0x000000ff354a7210 */ /* 0x000fc400027e64ff */
[----:B------:R-:W-:Y:S01]  /*207e0*/  IADD3.X R43, P0, P1, R56, RZ, RZ, P1, P0 ;  /* 0x000000ff382b7210 */ /* 0x000fe200009004ff */
[-C--:B------:R-:W-:Y:S01]  /*207f0*/  IMAD R32, R67, R72.reuse, RZ ;  /* 0x0000004843207224 */ /* 0x080fe200078e02ff */
[----:B------:R-:W-:Y:S01]  /*20800*/  IADD3 R41, P4, P3, R47, R41, R66 ;  /* 0x000000292f297210 */ /* 0x000fe20007b9e042 */
[----:B------:R-:W-:Y:S01]  /*20810*/  IMAD.WIDE.U32 R52, R49, R72, RZ ;  /* 0x0000004831347225 */ /* 0x000fe200078e00ff */
[----:B------:R-:W-:Y:S02]  /*20820*/  IADD3.X R75, PT, PT, R57, RZ, RZ, P0, P1 ;  /* 0x000000ff394b7210 */ /* 0x000fe400007e24ff */
[----:B------:R-:W-:Y:S01]  /*20830*/  IADD3 R43, P1, PT, R43, R22, RZ ;  /* 0x000000162b2b7210 */ /* 0x000fe20007f3e0ff */
[----:B------:R-:W-:Y:S01]  /*20840*/  IMAD R47, R49, R73, R32 ;  /* 0x00000049312f7224 */ /* 0x000fe200078e0220 */
[----:B------:R-:W-:Y:S01]  /*20850*/  IADD3.X R79, PT, PT, RZ, R79, RZ, P5, P6 ;  /* 0x0000004fff4f7210 */ /* 0x000fe20002fec4ff */
[----:B------:R-:W-:Y:S01]  /*20860*/  IMAD.WIDE.U32 R58, P0, R44, R35, R58 ;  /* 0x000000232c3a7225 */ /* 0x000fe2000780003a */
[----:B------:R-:W-:-:S02]  /*20870*/  IADD3.X R75, P1, PT, R75, R64, RZ, P1, !PT ;  /* 0x000000404b4b7210 */ /* 0x000fc40000f3e4ff */
[----:B------:R-:W-:Y:S01]  /*20880*/  IADD3.X R76, PT, PT, RZ, R31, RZ, P4, P3 ;  /* 0x0000001fff4c7210 */ /* 0x000fe200027e64ff */
[----:B------:R-:W-:Y:S01]  /*20890*/  IMAD.X R32, RZ, RZ, R25, P2 ;  /* 0x000000ffff207224 */ /* 0x000fe200010e0619 */
[----:B------:R-:W-:Y:S01]  /*208a0*/  IADD3 R54, P3, PT, R54, R77, RZ ;  /* 0x0000004d36367210 */ /* 0x000fe20007f7e0ff */
[----:B------:R-:W-:-:S04]  /*208b0*/  IMAD.WIDE.U32 R56, R44, R50, RZ ;  /* 0x000000322c387225 */ /* 0x000fc800078e00ff */
[----:B------:R-:W-:Y:S01]  /*208c0*/  IMAD.IADD R25, R53, 0x1, R47 ;  /* 0x0000000135197824 */ /* 0x000fe200078e022f */
[----:B------:R-:W-:Y:S01]  /*208d0*/  IADD3 R22, P6, PT, R57, R58, RZ ;  /* 0x0000003a39167210 */ /* 0x000fe20007fde0ff */
[----:B------:R-:W-:Y:S01]  /*208e0*/  IMAD.X R61, RZ, RZ, RZ, P0 ;  /* 0x000000ffff3d7224 */ /* 0x000fe200000e06ff */
[----:B------:R-:W-:Y:S01]  /*208f0*/  ISETP.GE.U32.AND P0, PT, R18, R29, PT ;  /* 0x0000001d1200720c */ /* 0x000fe20003f06070 */
[----:B------:R-:W-:Y:S01]  /*20900*/  IMAD.WIDE.U32 R62, R25, R70, RZ ;  /* 0x00000046193e7225 */ /* 0x000fe200078e00ff */
[----:B------:R-:W-:Y:S02]  /*20910*/  IADD3 R53, P2, PT, R43, R56, RZ ;  /* 0x000000382b357210 */ /* 0x000fe40007f5e0ff */
[----:B------:R-:W-:Y:S01]  /*20920*/  ISETP.GE.U32.AND.EX P0, PT, R5, R32, PT, P0 ;  /* 0x000000200500720c */ /* 0x000fe20003f06100 */
[----:B------:R-:W-:Y:S01]  /*20930*/  IMAD.MOV.U32 R60, RZ, RZ, R59 ;  /* 0x000000ffff3c7224 */ /* 0x000fe200078e003b */
[----:B------:R-:W-:Y:S01]  /*20940*/  IADD3.X R75, P2, PT, R75, R22, RZ, P2, !PT ;  /* 0x000000164b4b7210 */ /* 0x000fe2000175e4ff */
[----:B------:R-:W-:Y:S01]  /*20950*/  IMAD.WIDE.U32 R58, R52, R70, RZ ;  /* 0x00000046343a7225 */ /* 0x000fe200078e00ff */
[----:B------:R-:W-:-:S03]  /*20960*/  SEL R22, RZ, 0x1, P0 ;  /* 0x00000001ff167807 */ /* 0x000fc60000000000 */
[----:B------:R-:W-:Y:S01]  /*20970*/  IMAD.WIDE.U32.X R56, R51, R35, R60, P6 ;  /* 0x0000002333387225 */ /* 0x000fe200030e043c */
[----:B------:R-:W-:-:S03]  /*20980*/  IADD3 RZ, P0, PT, R49, R58, RZ ;  /* 0x0000003a31ff7210 */ /* 0x000fc60007f1e0ff */
[----:B------:R-:W-:Y:S01]  /*20990*/  IMAD.WIDE.U32 R62, P5, R52, R71, R62 ;  /* 0x00000047343e7225 */ /* 0x000fe200078a003e */
[----:B------:R-:W-:-:S03]  /*209a0*/  IADD3.X R43, P1, P2, R56, RZ, RZ, P2, P1 ;  /* 0x000000ff382b7210 */ /* 0x000fc600012224ff */
[----:B------:R-:W-:Y:S01]  /*209b0*/  IMAD.WIDE.U32 R64, R25, R68, RZ ;  /* 0x0000004419407225 */ /* 0x000fe200078e00ff */
[----:B------:R-:W-:Y:S02]  /*209c0*/  IADD3 R60, P6, PT, R59, R62, RZ ;  /* 0x0000003e3b3c7210 */ /* 0x000fe40007fde0ff */
[----:B------:R-:W-:Y:S01]  /*209d0*/  IADD3.X R47, PT, PT, R57, RZ, RZ, P1, P2 ;  /* 0x000000ff392f7210 */ /* 0x000fe20000fe44ff */
[----:B------:R-:W-:Y:S01]  /*209e0*/  IMAD.WIDE.U32 R58, R51, R36, RZ ;  /* 0x00000024333a7225 */ /* 0x000fe200078e00ff */
[----:B------:R-:W-:-:S03]  /*209f0*/  IADD3.X RZ, P1, PT, R67, R60, RZ, P0, !PT ;  /* 0x0000003c43ff7210 */ /* 0x000fc6000073e4ff */
[----:B------:R-:W-:Y:S01]  /*20a00*/  IMAD.X R61, RZ, RZ, RZ, P5 ;  /* 0x000000ffff3d7224 */ /* 0x000fe200028e06ff */
[----:B------:R-:W-:Y:S01]  /*20a10*/  IADD3 R27, P5, PT, R27, R22, RZ ;  /* 0x000000161b1b7210 */ /* 0x000fe20007fbe0ff */
[----:B------:R-:W-:Y:S02]  /*20a20*/  IMAD.MOV.U32 R60, RZ, RZ, R63 ;  /* 0x000000ffff3c7224 */ /* 0x000fe400078e003f */
[----:B------:R-:W-:-:S04]  /*20a30*/  IMAD.WIDE.U32 R58, P2, R44, R37, R58 ;  /* 0x000000252c3a7225 */ /* 0x000fc8000784003a */
[----:B------:R-:W-:-:S04]  /*20a40*/  IMAD.WIDE.U32 R66, P0, R52, R69, R64 ;  /* 0x0000004534427225 */ /* 0x000fc80007800040 */
[----:B------:R-:W-:-:S04]  /*20a50*/  IMAD.WIDE.U32.X R62, R25, R71, R60, P6 ;  /* 0x00000047193e7225 */ /* 0x000fc800030e043c */
[----:B------:R-:W-:Y:S01]  /*20a60*/  IMAD.WIDE.U32 R64, R52, R68, RZ ;  /* 0x0000004434407225 */ /* 0x000fe200078e00ff */
[----:B------:R-:W-:-:S03]  /*20a70*/  IADD3.X R22, P6, PT, RZ, R62, RZ, P1, !PT ;  /* 0x0000003eff167210 */ /* 0x000fc60000fde4ff */
[----:B------:R-:W-:Y:S01]  /*20a80*/  IMAD.X R61, RZ, RZ, RZ, P2 ;  /* 0x000000ffff3d7224 */ /* 0x000fe200010e06ff */
[----:B------:R-:W-:Y:S01]  /*20a90*/  IADD3 R81, P1, PT, R65, R66, RZ ;  /* 0x0000004241517210 */ /* 0x000fe20007f3e0ff */
[----:B------:R-:W-:Y:S01]  /*20aa0*/  IMAD.X R49, RZ, RZ, RZ, P0 ;  /* 0x000000ffff317224 */ /* 0x000fe200000e06ff */
[----:B------:R-:W-:Y:S01]  /*20ab0*/  IADD3 R33, P0, P2, R48, R33, R34 ;  /* 0x0000002130217210 */ /* 0x000fe20007a1e022 */
[----:B------:R-:W-:-:S03]  /*20ac0*/  IMAD.WIDE.U32 R56, R44, R36, RZ ;  /* 0x000000242c387225 */ /* 0x000fc600078e00ff */
[----:B------:R-:W-:Y:S01]  /*20ad0*/  IADD3.X R38, PT, PT, RZ, R38, RZ, P0, P2 ;  /* 0x00000026ff267210 */ /* 0x000fe200007e44ff */
[----:B------:R-:W-:Y:S01]  /*20ae0*/  IMAD.X R66, R74, 0x1, R79, P3 ;  /* 0x000000014a427824 */ /* 0x000fe200018e064f */
[----:B------:R-:W-:Y:S01]  /*20af0*/  IADD3 R31, P2, PT, R43, R54, RZ ;  /* 0x000000362b1f7210 */ /* 0x000fe20007f5e0ff */
[----:B------:R-:W-:Y:S01]  /*20b00*/  IMAD.X R62, RZ, RZ, R63, P6 ;  /* 0x000000ffff3e7224 */ /* 0x000fe200030e063f */
[----:B------:R-:W-:Y:S01]  /*20b10*/  IADD3 R65, P0, PT, R22, R53, RZ ;  /* 0x0000003516417210 */ /* 0x000fe20007f1e0ff */
[----:B------:R-:W-:Y:S01]  /*20b20*/  IMAD.MOV.U32 R60, RZ, RZ, R59 ;  /* 0x000000ffff3c7224 */ /* 0x000fe200078e003b */
        /* <DEDUP_REMOVED lines=8> */
[----:B------:R-:W-:Y:S01]  /*20bb0*/  IADD3.X R43, P3, PT, R43, R44, RZ, P3, !PT ;  /* 0x0000002c2b2b7210 */ /* 0x000fe20001f7e4ff */
[----:B------:R-:W-:Y:S01]  /*20bc0*/  IMAD.WIDE.U32.X R48, R25, R69, R48, P1 ;  /* 0x0000004519307225 */ /* 0x000fe200008e0430 */
[----:B------:R-:W-:Y:S02]  /*20bd0*/  IADD3.X R51, P6, PT, R22, R81, RZ, P6, !PT ;  /* 0x0000005116337210 */ /* 0x000fe400037de4ff */
[----:B------:R-:W-:Y:S01]  /*20be0*/  IADD3.X R22, P2, P3, R56, RZ, RZ, P3, P2 ;  /* 0x000000ff38167210 */ /* 0x000fe20001b444ff */
[----:B------:R-:W-:Y:S01]  /*20bf0*/  IMAD.WIDE.U32 R60, P4, R52, R35, R58 ;  /* 0x00000023343c7225 */ /* 0x000fe2000788003a */
[----:B------:R-:W-:-:S02]  /*20c00*/  IADD3.X R31, P0, P6, R48, RZ, RZ, P6, P0 ;  /* 0x000000ff301f7210 */ /* 0x000fc400036004ff */
[----:B------:R-:W-:Y:S01]  /*20c10*/  IADD3.X R44, PT, PT, R57, RZ, RZ, P2, P3 ;  /* 0x000000ff392c7210 */ /* 0x000fe200017e64ff */
[----:B------:R-:W-:Y:S01]  /*20c20*/  IMAD.WIDE.U32 R58, R52, R50, RZ ;  /* 0x00000032343a7225 */ /* 0x000fe200078e00ff */
[----:B------:R-:W-:Y:S02]  /*20c30*/  ISETP.GE.U32.AND P1, PT, R55, R40, PT ;  /* 0x000000283700720c */ /* 0x000fe40003f26070 */
[----:B------:R-:W-:Y:S01]  /*20c40*/  ISETP.GE.U32.AND P3, PT, R54, R77, PT ;  /* 0x0000004d3600720c */ /* 0x000fe20003f66070 */
[----:B------:R-:W-:Y:S01]  /*20c50*/  IMAD.WIDE.U32 R54, R25, R36, RZ ;  /* 0x0000002419367225 */ /* 0x000fe200078e00ff */
[----:B------:R-:W-:Y:S02]  /*20c60*/  IADD3 R31, P2, PT, R31, R34, RZ ;  /* 0x000000221f1f7210 */ /* 0x000fe40007f5e0ff */
[----:B------:R-:W-:Y:S01]  /*20c70*/  ISETP.GE.U32.AND.EX P3, PT, R66, R79, PT, P3 ;  /* 0x0000004f4200720c */ /* 0x000fe20003f66130 */
[----:B------:R-:W-:Y:S01]  /*20c80*/  IMAD R34, R51, R72, RZ ;  /* 0x0000004833227224 */ /* 0x000fe200078e02ff */
[----:B------:R-:W-:Y:S01]  /*20c90*/  IADD3.X R48, PT, PT, R49, RZ, RZ, P0, P6 ;  /* 0x000000ff31307210 */ /* 0x000fe200007ec4ff */
[----:B------:R-:W-:Y:S01]  /*20ca0*/  IMAD.WIDE.U32 R54, P6, R52, R37, R54 ;  /* 0x0000002534367225 */ /* 0x000fe200078c0036 */
[----:B------:R-:W-:-:S03]  /*20cb0*/  SEL R40, RZ, 0x1, P3 ;  /* 0x00000001ff287807 */ /* 0x000fc60001800000 */
[----:B------:R-:W-:Y:S01]  /*20cc0*/  IMAD R47, R65, R73, R34 ;  /* 0x00000049412f7224 */ /* 0x000fe200078e0222 */
[----:B------:R-:W-:Y:S01]  /*20cd0*/  IADD3 R34, P0, PT, R31, R58, RZ ;  /* 0x0000003a1f227210 */ /* 0x000fe20007f1e0ff */
[----:B------:R-:W-:Y:S01]  /*20ce0*/  IMAD.WIDE.U32 R72, R65, R72, RZ ;  /* 0x0000004841487225 */ /* 0x000fe200078e00ff */
[----:B------:R-:W-:-:S03]  /*20cf0*/  IADD3.X R31, P2, PT, R48, R43, RZ, P2, !PT ;  /* 0x0000002b301f7210 */ /* 0x000fc6000175e4ff */
[----:B------:R-:W-:Y:S01]  /*20d00*/  IMAD.X R63, RZ, RZ, RZ, P4 ;  /* 0x000000ffff3f7224 */ /* 0x000fe200020e06ff */
[----:B------:R-:W-:Y:S01]  /*20d10*/  IADD3 R56, P4, PT, R59, R60, RZ ;  /* 0x0000003c3b387210 */ /* 0x000fe20007f9e0ff */
[----:B------:R-:W-:-:S03]  /*20d20*/  IMAD.WIDE.U32 R52, R52, R36, RZ ;  /* 0x0000002434347225 */ /* 0x000fc600078e00ff */
[----:B------:R-:W-:Y:S01]  /*20d30*/  IADD3.X R31, P0, PT, R31, R56, RZ, P0, !PT ;  /* 0x000000381f1f7210 */ /* 0x000fe2000071e4ff */
[----:B------:R-:W-:Y:S02]  /*20d40*/  IMAD.IADD R47, R73, 0x1, R47 ;  /* 0x00000001492f7824 */ /* 0x000fe400078e022f */
[----:B------:R-:W-:Y:S01]  /*20d50*/  IMAD.MOV.U32 R62, RZ, RZ, R61 ;  /* 0x000000ffff3e7224 */ /* 0x000fe200078e003d */
[----:B------:R-:W-:Y:S01]  /*20d60*/  IADD3 R61, P3, PT, R40, R41, RZ ;  /* 0x00000029283d7210 */ /* 0x000fe20007f7e0ff */
        /* <DEDUP_REMOVED lines=20> */
[----:B------:R-:W-:Y:S01]  /*20eb0*/  IADD3 R44, P2, PT, R25, R52, RZ ;  /* 0x00000034192c7210 */ /* 0x000fe20007f5e0ff */
[----:B------:R-:W-:Y:S01]  /*20ec0*/  IMAD.WIDE.U32 R54, R47, R68, RZ ;  /* 0x000000442f367225 */ /* 0x000fe200078e00ff */
[----:B------:R-:W-:Y:S02]  /*20ed0*/  IADD3.X RZ, P3, PT, R51, R22, RZ, P3, !PT ;  /* 0x0000001633ff7210 */ /* 0x000fe40001f7e4ff */
[----:B------:R-:W-:Y:S01]  /*20ee0*/  IADD3.X R43, P0, PT, R43, R62, RZ, P0, !PT ;  /* 0x0000003e2b2b7210 */ /* 0x000fe2000071e4ff */
[----:B------:R-:W-:Y:S01]  /*20ef0*/  IMAD.WIDE.U32.X R48, R47, R71, R48, P6 ;  /* 0x000000472f307225 */ /* 0x000fe200030e0430 */
[----:B------:R-:W-:-:S02]  /*20f00*/  SEL R58, RZ, 0x1, P4 ;  /* 0x00000001ff3a7807 */ /* 0x000fc40002000000 */
        /* <DEDUP_REMOVED lines=16> */
[----:B------:R-:W-:Y:S02]  /*21010*/  IADD3.X R25, P4, P3, R48, RZ, RZ, P4, P3 ;  /* 0x000000ff30197210 */ /* 0x000fe400023864ff */
[----:B------:R-:W-:Y:S01]  /*21020*/  ISETP.GE.U32.AND.EX P2, PT, R45, R30, PT, P1 ;  /* 0x0000001e2d00720c */ /* 0x000fe20003f46110 */
[C---:B------:R-:W-:Y:S01]  /*21030*/  IMAD.WIDE.U32 R30, R72.reuse, R50, RZ ;  /* 0x00000032481e7225 */ /* 0x040fe200078e00ff */
[----:B------:R-:W-:Y:S02]  /*21040*/  IADD3.X R22, PT, PT, R49, RZ, RZ, P4, P3 ;  /* 0x000000ff31167210 */ /* 0x000fe400027e64ff */
[----:B------:R-:W-:Y:S01]  /*21050*/  IADD3 R25, P3, PT, R25, R44, RZ ;  /* 0x0000002c19197210 */ /* 0x000fe20007f7e0ff */
[----:B------:R-:W-:Y:S01]  /*21060*/  IMAD.WIDE.U32 R40, P4, R72, R35, R40 ;  /* 0x0000002348287225 */ /* 0x000fe20007880028 */
[----:B------:R-:W-:-:S02]  /*21070*/  ISETP.GE.U32.AND P6, PT, R60, R61, PT ;  /* 0x0000003d3c00720c */ /* 0x000fc40003fc6070 */
[----:B------:R-:W-:Y:S01]  /*21080*/  SEL R48, RZ, 0x1, P2 ;  /* 0x00000001ff307807 */ /* 0x000fe20001000000 */
[----:B------:R-:W-:Y:S01]  /*21090*/  IMAD.X R45, RZ, RZ, RZ, P4 ;  /* 0x000000ffff2d7224 */ /* 0x000fe200020e06ff */
[----:B------:R-:W-:Y:S01]  /*210a0*/  IADD3 R55, P4, PT, R31, R40, RZ ;  /* 0x000000281f377210 */ /* 0x000fe20007f9e0ff */
[----:B------:R-:W-:Y:S01]  /*210b0*/  IMAD.MOV.U32 R44, RZ, RZ, R41 ;  /* 0x000000ffff2c7224 */ /* 0x000fe200078e0029 */
[----:B------:R-:W-:Y:S01]  /*210c0*/  IADD3 R57, P2, PT, R25, R30, RZ ;  /* 0x0000001e19397210 */ /* 0x000fe20007f5e0ff */
[----:B------:R-:W-:Y:S01]  /*210d0*/  IMAD.WIDE.U32 R30, R47, R36, RZ ;  /* 0x000000242f1e7225 */ /* 0x000fe200078e00ff */
[----:B------:R-:W-:Y:S02]  /*210e0*/  IADD3 R52, P0, PT, R58, R33, RZ ;  /* 0x000000213a347210 */ /* 0x000fe40007f1e0ff */
[----:B------:R-:W-:Y:S02]  /*210f0*/  ISETP.GE.U32.AND.EX P6, PT, R62, R63, PT, P6 ;  /* 0x0000003f3e00720c */ /* 0x000fe40003fc6160 */
[----:B------:R-:W-:Y:S01]  /*21100*/  ISETP.GE.U32.AND P1, PT, R52, R33, PT ;  /* 0x000000213400720c */ /* 0x000fe20003f26070 */
[----:B------:R-:W-:Y:S01]  /*21110*/  IMAD.X R49, RZ, RZ, R38, P0 ;  /* 0x000000ffff317224 */ /* 0x000fe200000e0626 */
[----:B------:R-:W-:-:S02]  /*21120*/  IADD3.X R22, P3, PT, R22, R43, RZ, P3, !PT ;  /* 0x0000002b16167210 */ /* 0x000fc40001f7e4ff */
[----:B------:R-:W-:Y:S01]  /*21130*/  SEL R33, RZ, 0x1, P6 ;  /* 0x00000001ff217807 */ /* 0x000fe20003000000 */
[----:B------:R-:W-:Y:S01]  /*21140*/  IMAD.WIDE.U32 R40, P6, R72, R37, R30 ;  /* 0x0000002548287225 */ /* 0x000fe200078c001e */
[----:B------:R-:W-:Y:S02]  /*21150*/  IADD3.X R56, P2, PT, R22, R55, RZ, P2, !PT ;  /* 0x0000003716387210 */ /* 0x000fe4000175e4ff */
[----:B------:R-:W-:Y:S01]  /*21160*/  IADD3 R33, P0, PT, R33, R52, RZ ;  /* 0x0000003421217210 */ /* 0x000fe20007f1e0ff */
[----:B------:R-:W-:Y:S01]  /*21170*/  IMAD.WIDE.U32.X R30, R47, R35, R44, P4 ;  /* 0x000000232f1e7225 */ /* 0x000fe200020e042c */
[----:B------:R-:W-:-:S03]  /*21180*/  ISETP.GE.U32.AND.EX P1, PT, R49, R38, PT, P1 ;  /* 0x000000263100720c */ /* 0x000fc60003f26110 */
[----:B------:R-:W-:Y:S01]  /*21190*/  IMAD.X R44, RZ, RZ, R49, P0 ;  /* 0x000000ffff2c7224 */ /* 0x000fe200000e0631 */
[----:B------:R-:W-:Y:S01]  /*211a0*/  IADD3.X R25, P3, P2, R30, RZ, RZ, P2, P3 ;  /* 0x000000ff1e197210 */ /* 0x000fe200012664ff */
[----:B------:R-:W-:Y:S01]  /*211b0*/  IMAD.WIDE.U32 R72, R72, R36, RZ ;  /* 0x0000002448487225 */ /* 0x000fe200078e00ff */
[----:B------:R-:W-:Y:S02]  /*211c0*/  ISETP.GE.U32.AND P0, PT, R33, R52, PT ;  /* 0x000000342100720c */ /* 0x000fe40003f06070 */
[----:B------:R-:W-:Y:S01]  /*211d0*/  IADD3.X R22, PT, PT, R31, RZ, RZ, P3, P2 ;  /* 0x000000ff1f167210 */ /* 0x000fe20001fe44ff */
[----:B------:R-:W-:Y:S01]  /*211e0*/  IMAD.X R43, RZ, RZ, RZ, P6 ;  /* 0x000000ffff2b7224 */ /* 0x000fe200030e06ff */
[----:B------:R-:W-:Y:S01]  /*211f0*/  IADD3 R30, P2, PT, R34, R33, RZ ;  /* 0x00000021221e7210 */ /* 0x000fe20007f5e0ff */
[----:B------:R-:W-:Y:S01]  /*21200*/  IMAD.X R38, RZ, RZ, R28, P5 ;  /* 0x000000ffff267224 */ /* 0x000fe200028e061c */
[----:B------:R-:W-:Y:S02]  /*21210*/  ISETP.GE.U32.AND.EX P0, PT, R44, R49, PT, P0 ;  /* 0x000000312c00720c */ /* 0x000fe40003f06100 */
[----:B------:R-:W-:Y:S01]  /*21220*/  IADD3 R45, P6, P4, R48, R42, R39 ;  /* 0x0000002a302d7210 */ /* 0x000fe20007cde027 */
[----:B------:R-:W-:Y:S01]  /*21230*/  IMAD.X R31, R51, 0x1, R44, P2 ;  /* 0x00000001331f7824 */ /* 0x000fe200010e062c */
[----:B------:R-:W-:Y:S01]  /*21240*/  SEL R39, RZ, 0x1, P1 ;  /* 0x00000001ff277807 */ /* 0x000fe20000800000 */
[----:B------:R-:W-:Y:S01]  /*21250*/  IMAD.MOV.U32 R42, RZ, RZ, R41 ;  /* 0x000000ffff2a7224 */ /* 0x000fe200078e0029 */
[----:B------:R-:W-:-:S02]  /*21260*/  IADD3 R25, P1, PT, R25, R30, RZ ;  /* 0x0000001e19197210 */ /* 0x000fc40007f3e0ff */
[----:B------:R-:W-:Y:S02]  /*21270*/  ISETP.GE.U32.AND P5, PT, R6, R27, PT ;  /* 0x0000001b0600720c */ /* 0x000fe40003fa6070 */
[----:B------:R-:W-:Y:S02]  /*21280*/  SEL R28, RZ, 0x1, P0 ;  /* 0x00000001ff1c7807 */ /* 0x000fe40000000000 */
[----:B------:R-:W-:Y:S02]  /*21290*/  IADD3 R49, P3, PT, R73, R40, RZ ;  /* 0x0000002849317210 */ /* 0x000fe40007f7e0ff */
[----:B------:R-:W-:Y:S02]  /*212a0*/  ISETP.GE.U32.AND P0, PT, R30, R33, PT ;  /* 0x000000211e00720c */ /* 0x000fe40003f06070 */
[----:B------:R-:W-:Y:S02]  /*212b0*/  IADD3 R73, P2, PT, R25, R72, RZ ;  /* 0x0000004819497210 */ /* 0x000fe40007f5e0ff */
[----:B------:R-:W-:-:S02]  /*212c0*/  IADD3.X R22, P1, PT, R22, R31, RZ, P1, !PT ;  /* 0x0000001f16167210 */ /* 0x000fc40000f3e4ff */
[----:B------:R-:W-:Y:S02]  /*212d0*/  ISETP.GE.U32.AND.EX P5, PT, R19, R38, PT, P5 ;  /* 0x000000261300720c */ /* 0x000fe40003fa6150 */
[----:B------:R-:W-:Y:S01]  /*212e0*/  ISETP.GE.U32.AND.EX P0, PT, R31, R44, PT, P0 ;  /* 0x0000002c1f00720c */ /* 0x000fe20003f06100 */
[----:B------:R-:W-:Y:S01]  /*212f0*/  IMAD.WIDE.U32.X R30, R47, R37, R42, P3 ;  /* 0x000000252f1e7225 */ /* 0x000fe200018e042a */
[----:B------:R-:W-:Y:S02]  /*21300*/  IADD3.X R49, P2, PT, R22, R49, RZ, P2, !PT ;  /* 0x0000003116317210 */ /* 0x000fe4000175e4ff */
[----:B------:R-:W-:Y:S02]  /*21310*/  SEL R34, RZ, 0x1, P5 ;  /* 0x00000001ff227807 */ /* 0x000fe40002800000 */
[----:B------:R-:W-:Y:S02]  /*21320*/  SEL R22, RZ, 0x1, P0 ;  /* 0x00000001ff167807 */ /* 0x000fe40000000000 */
[----:B------:R-:W-:-:S02]  /*21330*/  IADD3 R28, P3, P0, R28, R45, R39 ;  /* 0x0000002d1c1c7210 */ /* 0x000fc4000787e027 */
[----:B------:R-:W-:Y:S02]  /*21340*/  IADD3.X R25, P2, P1, R30, RZ, RZ, P2, P1 ;  /* 0x000000ff1e197210 */ /* 0x000fe400011424ff */
[----:B------:R-:W-:Y:S02]  /*21350*/  IADD3.X R46, PT, PT, RZ, R46, RZ, P6, P4 ;  /* 0x0000002eff2e7210 */ /* 0x000fe400037e84ff */
[----:B------:R-:W-:Y:S02]  /*21360*/  IADD3 R30, P6, PT, R21, R34, RZ ;  /* 0x00000022151e7210 */ /* 0x000fe40007fde0ff */
[----:B------:R-:W-:Y:S02]  /*21370*/  IADD3 R25, P4, P5, R25, R28, R22 ;  /* 0x0000001c19197210 */ /* 0x000fe40007d9e016 */
[----:B------:R-:W-:Y:S01]  /*21380*/  IADD3.X R28, PT, PT, R31, RZ, RZ, P2, P1 ;  /* 0x000000ff1f1c7210 */ /* 0x000fe200017e24ff */
[----:B------:R-:W-:Y:S01]  /*21390*/  IMAD.X R31, RZ, RZ, R20, P6 ;  /* 0x000000ffff1f7224 */ /* 0x000fe200030e0614 */
[----:B------:R-:W-:-:S02]  /*213a0*/  ISETP.GE.U32.AND P1, PT, R7, R30, PT ;  /* 0x0000001e0700720c */ /* 0x000fc40003f26070 */
[----:B------:R-:W-:Y:S02]  /*213b0*/  IADD3.X R21, PT, PT, RZ, R46, RZ, P3, P0 ;  /* 0x0000002eff157210 */ /* 0x000fe40001fe04ff */
        /* <DEDUP_REMOVED lines=36> */
[----:B------:R-:W-:Y:S02]  /*21600*/  IADD3.X R26, PT, PT, R19, R26, RZ, P2, P3 ;  /* 0x0000001a131a7210 */ /* 0x000fe400017e64ff */
[CC--:B------:R-:W-:Y:S02]  /*21610*/  ISETP.GE.U32.AND P2, PT, R7.reuse, R20.reuse, PT ;  /* 0x000000140700720c */ /* 0x0c0fe40003f46070 */
[CC--:B------:R-:W-:Y:S02]  /*21620*/  ISETP.NE.U32.AND P4, PT, R7.reuse, R20.reuse, PT ;  /* 0x000000140700720c */ /* 0x0c0fe40003f85070 */
[CC--:B------:R-:W-:Y:S02]  /*21630*/  ISETP.GE.U32.AND.EX P2, PT, R26.reuse, R19.reuse, PT, P2 ;  /* 0x000000131a00720c */ /* 0x0c0fe40003f46120 */
[----:B------:R-:W-:Y:S01]  /*21640*/  ISETP.GE.U32.AND P3, PT, R7, R20, PT ;  /* 0x000000140700720c */ /* 0x000fe20003f66070 */
[----:B------:R-:W-:Y:S01]  /*21650*/  IMAD.MOV.U32 R20, RZ, RZ, R7 ;  /* 0x000000ffff147224 */ /* 0x000fe200078e0007 */
[----:B------:R-:W-:-:S02]  /*21660*/  ISETP.NE.AND.EX P4, PT, R26, R19, PT, P4 ;  /* 0x000000131a00720c */ /* 0x000fc40003f85340 */
[----:B------:R-:W-:Y:S01]  /*21670*/  ISETP.GE.U32.AND.EX P3, PT, R26, R19, PT, P3 ;  /* 0x000000131a00720c */ /* 0x000fe20003f66130 */
[----:B------:R-:W-:Y:S01]  /*21680*/  IMAD.MOV.U32 R19, RZ, RZ, R26 ;  /* 0x000000ffff137224 */ /* 0x000fe200078e001a */
[----:B------:R-:W-:Y:S02]  /*21690*/  SEL R5, RZ, 0xffffffff, P4 ;  /* 0xffffffffff057807 */ /* 0x000fe40002000000 */
[----:B------:R-:W-:-:S04]  /*216a0*/  SEL R0, RZ, 0xffffffff, P3 ;  /* 0xffffffffff007807 */ /* 0x000fc80001800000 */
[----:B------:R-:W-:-:S04]  /*216b0*/  @P2 SEL R0, R5, R0, P1 ;  /* 0x0000000005002207 */ /* 0x000fc80000800000 */
[----:B------:R-:W-:-:S04]  /*216c0*/  LOP3.LUT R5, R0, 0x1, RZ, 0xc0, !PT ;  /* 0x0000000100057812 */ /* 0x000fc800078ec0ff */
[----:B------:R-:W-:-:S04]  /*216d0*/  IADD3 R18, P1, P2, R18, R2, R5 ;  /* 0x0000000212127210 */ /* 0x000fc80007a3e005 */
[----:B------:R-:W-:-:S09]  /*216e0*/  IADD3.X R17, PT, PT, R17, R3, RZ, P1, P2 ;  /* 0x0000000311117210 */ /* 0x000fd20000fe44ff */
.L_x_380:
        /* <DEDUP_REMOVED lines=36> */
.L_x_381:
        /* <DEDUP_REMOVED lines=21> */
.L_x_382:
        /* <DEDUP_REMOVED lines=33> */
[C---:B------:R-:W-:Y:S01]  /*21c90*/  ISETP.GE.U32.AND P1, PT, R3.reuse, R25, PT ;  /* 0x000000190300720c */ /* 0x040fe20003f26070 */
        /* <DEDUP_REMOVED lines=8> */
[----:B------:R-:W-:Y:S02]  /*21d20*/  IMAD.MOV.U32 R7, RZ, RZ, RZ ;  /* 0x000000ffff077224 */ /* 0x000fe400078e00ff */
        /* <DEDUP_REMOVED lines=22> */
.L_x_383:
[----:B------:R-:W-:Y:S01]  /*21e90*/  ISETP.GE.U32.AND P0, PT, R25, R70, PT ;  /* 0x000000461900720c */ /* 0x000fe20003f06070 */
[----:B------:R-:W-:-:S03]  /*21ea0*/  IMAD.MOV.U32 R7, RZ, RZ, RZ ;  /* 0x000000ffff077224 */ /* 0x000fc600078e00ff */
        /* <DEDUP_REMOVED lines=20> */
[----:B------:R-:W-:Y:S08]  /*21ff0*/  BRA `(.L_x_331) ;  /* 0x0000012400b07947 */ /* 0x000ff00003800000 */
.L_x_350:
        /* <DEDUP_REMOVED lines=30> */
[----:B------:R-:W-:-:S04]  /*221e0*/  LOP3.LUT R85, R12, R11, RZ, 0xfc, !PT ;  /* 0x0000000b0c557212 */ /* 0x000fc800078efcff */
[CC--:B------:R-:W-:Y:S02]  /*221f0*/  ISETP.NE.U32.AND P0, PT, R85.reuse, R59.reuse, PT ;  /* 0x0000003b5500720c */ /* 0x0c0fe40003f05070 */
[C---:B------:R-:W-:Y:S02]  /*22200*/  ISETP.GE.U32.AND P1, PT, R85.reuse, R59, PT ;  /* 0x0000003b5500720c */ /* 0x040fe40003f26070 */
[C---:B------:R-:W-:Y:S02]  /*22210*/  ISETP.NE.AND.EX P0, PT, R88.reuse, R64, PT, P0 ;  /* 0x000000405800720c */ /* 0x040fe40003f05300 */
        /* <DEDUP_REMOVED lines=35> */
.L_x_384:
        /* <DEDUP_REMOVED lines=21> */
.L_x_385:
        /* <DEDUP_REMOVED lines=16> */
[----:B------:R-:W-:Y:S02]  /*226a0*/  IMAD.MOV.U32 R81, RZ, RZ, RZ ;  /* 0x000000ffff517224 */ /* 0x000fe400078e00ff */
[----:B------:R-:W-:-:S04]  /*226b0*/  IMAD.WIDE.U32 R12, R85, R92, RZ ;  /* 0x0000005c550c7225 */ /* 0x000fc800078e00ff */
[----:B------:R-:W-:Y:S02]  /*226c0*/  IMAD.IADD R83, R119, 0x1, R79 ;  /* 0x0000000177537824 */ /* 0x000fe400078e024f */
[----:B------:R-:W-:Y:S02]  /*226d0*/  IMAD.IADD R91, R109, 0x1, R77 ;  /* 0x000000016d5b7824 */ /* 0x000fe400078e024d */
[----:B------:R-:W-:Y:S02]  /*226e0*/  IMAD.MOV.U32 R11, RZ, RZ, RZ ;  /* 0x000000ffff0b7224 */ /* 0x000fe400078e00ff */
[----:B------:R-:W-:Y:S02]  /*226f0*/  IMAD.MOV.U32 R123, RZ, RZ, RZ ;  /* 0x000000ffff7b7224 */ /* 0x000fe400078e00ff */
[----:B------:R-:W-:-:S04]  /*22700*/  IMAD.WIDE.U32 R84, R85, R99, RZ ;  /* 0x0000006355547225 */ /* 0x000fc800078e00ff */
[----:B------:R-:W-:-:S04]  /*22710*/  IMAD.WIDE.U32 R76, R99, R92, RZ ;  /* 0x0000005c634c7225 */ /* 0x000fc800078e00ff */
[----:B------:R-:W-:-:S04]  /*22720*/  IMAD.WIDE.U32 R86, R88, R92, RZ ;  /* 0x0000005c58567225 */ /* 0x000fc800078e00ff */
[----:B------:R-:W-:-:S04]  /*22730*/  IMAD.WIDE.U32 R78, R104, R107, RZ ;  /* 0x0000006b684e7225 */ /* 0x000fc800078e00ff */
[----:B------:R-:W-:Y:S02]  /*22740*/  IMAD.IADD R117, R13, 0x1, R81 ;  /* 0x000000010d757824 */ /* 0x000fe400078e0251 */
[----:B------:R-:W-:Y:S02]  /*22750*/  IMAD.MOV.U32 R125, RZ, RZ, RZ ;  /* 0x000000ffff7d7224 */ /* 0x000fe400078e00ff */
[----:B------:R-:W-:Y:S01]  /*22760*/  IMAD.IADD R13, R77, 0x1, R123 ;  /* 0x000000014d0d7824 */ /* 0x000fe200078e027b */
[----:B------:R-:W-:Y:S01]  /*22770*/  IADD3 R117, P1, P0, R84, R117, R86 ;  /* 0x0000007554757210 */ /* 0x000fe2000783e056 */
[----:B------:R-:W-:Y:S02]  /*22780*/  IMAD.IADD R115, R11, 0x1, R79 ;  /* 0x000000010b737824 */ /* 0x000fe400078e024f */
[----:B------:R-:W-:Y:S01]  /*22790*/  IMAD.IADD R80, R87, 0x1, R125 ;  /* 0x0000000157507824 */ /* 0x000fe200078e027d */
[C-C-:B------:R-:W-:Y:S01]  /*227a0*/  SHF.L.U64.HI R121, R76.reuse, 0x1, R13.reuse ;  /* 0x000000014c797819 */ /* 0x140fe2000001020d */
[----:B------:R-:W-:Y:S01]  /*227b0*/  IMAD.WIDE.U32 R86, R107, R92, RZ ;  /* 0x0000005c6b567225 */ /* 0x000fe200078e00ff */
[----:B------:R-:W-:-:S02]  /*227c0*/  SHF.R.U64 R84, R76, 0x1f, R13 ;  /* 0x0000001f4c547819 */ /* 0x000fc4000000120d */
[--C-:B------:R-:W-:Y:S01]  /*227d0*/  SHF.L.U64.HI R114, R78, 0x1, R115.reuse ;  /* 0x000000014e727819 */ /* 0x100fe20000010273 */
[----:B------:R-:W-:Y:S01]  /*227e0*/  IMAD.SHL.U32 R111, R76, 0x2, RZ ;  /* 0x000000024c6f7824 */ /* 0x000fe200078e00ff */
[C---:B------:R-:W-:Y:S01]  /*227f0*/  SHF.R.U64 R106, R78.reuse, 0x1f, R115 ;  /* 0x0000001f4e6a7819 */ /* 0x040fe20000001273 */
[----:B------:R-:W-:Y:S01]  /*22800*/  IMAD.SHL.U32 R112, R78, 0x2, RZ ;  /* 0x000000024e707824 */ /* 0x000fe200078e00ff */
[----:B------:R-:W-:Y:S01]  /*22810*/  SHF.R.U32.HI R13, RZ, 0x1f, R13 ;  /* 0x0000001fff0d7819 */ /* 0x000fe2000001160d */
        /* <DEDUP_REMOVED lines=8> */
[----:B------:R-:W-:Y:S01]  /*228a0*/  IMAD.IADD R96, R81, 0x1, R85 ;  /* 0x0000000151607824 */ /* 0x000fe200078e0255 */
[----:B------:R-:W-:Y:S01]  /*228b0*/  LOP3.LUT R85, R13, 0x1, RZ, 0xc0, !PT ;  /* 0x000000010d557812 */ /* 0x000fe200078ec0ff */
[----:B------:R-:W-:Y:S01]  /*228c0*/  IMAD.MOV.U32 R81, RZ, RZ, RZ ;  /* 0x000000ffff517224 */ /* 0x000fe200078e00ff */
[----:B------:R-:W-:Y:S01]  /*228d0*/  IADD3 R87, P3, P4, R78, R87, R76 ;  /* 0x000000574e577210 */ /* 0x000fe20007c7e04c */
[----:B------:R-:W-:Y:S01]  /*228e0*/  IMAD.X R121, RZ, RZ, R121, P5 ;  /* 0x000000ffff797224 */ /* 0x000fe200028e0679 */
[----:B------:R-:W-:Y:S01]  /*228f0*/  IADD3 R112, P6, PT, R112, R83, RZ ;  /* 0x0000005370707210 */ /* 0x000fe20007fde0ff */
[----:B------:R-:W-:Y:S01]  /*22900*/  IMAD.WIDE.U32 R80, R88, R99, R80 ;  /* 0x0000006358507225 */ /* 0x000fe200078e0050 */
[----:B------:R-:W-:-:S02]  /*22910*/  SHF.R.U32.HI R98, RZ, 0x1f, R87 ;  /* 0x0000001fff627819 */ /* 0x000fc40000011657 */
[----:B------:R-:W-:Y:S01]  /*22920*/  SHF.R.U32.HI R76, RZ, 0x1f, R115 ;  /* 0x0000001fff4c7819 */ /* 0x000fe20000011673 */
[----:B------:R-:W-:Y:S01]  /*22930*/  IMAD.WIDE.U32 R88, R97, R107, RZ ;  /* 0x0000006b61587225 */ /* 0x000fe200078e00ff */
[----:B------:R-:W-:Y:S02]  /*22940*/  IADD3 R13, P2, PT, R98, R90, RZ ;  /* 0x0000005a620d7210 */ /* 0x000fe40007f5e0ff */
[----:B------:R-:W-:Y:S01]  /*22950*/  LOP3.LUT R78, R114, 0x1, RZ, 0xc0, !PT ;  /* 0x00000001724e7812 */ /* 0x000fe200078ec0ff */
[----:B------:R-:W-:Y:S01]  /*22960*/  IMAD.WIDE.U32 R84, R99, R99, R84 ;  /* 0x0000006363547225 */ /* 0x000fe200078e0054 */
[----:B------:R-:W-:-:S03]  /*22970*/  ISETP.GT.U32.AND P5, PT, R90, R13, PT ;  /* 0x0000000d5a00720c */ /* 0x000fc60003fa4070 */
[----:B------:R-:W-:Y:S01]  /*22980*/  IMAD.IADD R92, R113, 0x1, R89 ;  /* 0x00000001715c7824 */ /* 0x000fe200078e0259 */
[----:B------:R-:W-:Y:S01]  /*22990*/  IADD3.X R89, PT, PT, RZ, RZ, RZ, P1, P0 ;  /* 0x000000ffff597210 */ /* 0x000fe20000fe04ff */
[----:B------:R-:W-:Y:S01]  /*229a0*/  IMAD.X R105, RZ, RZ, R110, P2 ;  /* 0x000000ffff697224 */ /* 0x000fe200010e066e */
[----:B------:R-:W-:Y:S01]  /*229b0*/  IADD3 R14, P1, PT, R121, R84, RZ ;  /* 0x00000054790e7210 */ /* 0x000fe20007f3e0ff */
[----:B------:R-:W-:Y:S01]  /*229c0*/  IMAD.MOV.U32 R83, RZ, RZ, RZ ;  /* 0x000000ffff537224 */ /* 0x000fe200078e00ff */
[----:B------:R-:W-:Y:S01]  /*229d0*/  IADD3 R96, P2, P0, R89, R80, R96 ;  /* 0x0000005059607210 */ /* 0x000fe2000785e060 */
[----:B------:R-:W-:Y:S01]  /*229e0*/  IMAD.MOV.U32 R93, RZ, RZ, RZ ;  /* 0x000000ffff5d7224 */ /* 0x000fe200078e00ff */
[----:B------:R-:W-:Y:S01]  /*229f0*/  ISETP.GT.U32.AND.EX P5, PT, R110, R105, PT, P5 ;  /* 0x000000696e00720c */ /* 0x000fe20003fa4150 */
[----:B------:R-:W-:Y:S01]  /*22a00*/  IMAD.WIDE.U32 R82, R97, R99, R82 ;  /* 0x0000006361527225 */ /* 0x000fe200078e0052 */
[----:B------:R-:W-:-:S03]  /*22a10*/  LOP3.LUT R80, R106, 0xfffffffe, RZ, 0xc0, !PT ;  /* 0xfffffffe6a507812 */ /* 0x000fc600078ec0ff */
[----:B------:R-:W-:-:S04]  /*22a20*/  IMAD.WIDE.U32 R92, R97, R104, R92 ;  /* 0x00000068615c7225 */ /* 0x000fc800078e005c */
[----:B------:R-:W-:Y:S01]  /*22a30*/  IMAD.X R97, R123, 0x1, R85, P1 ;  /* 0x000000017b617824 */ /* 0x000fe200008e0655 */
[----:B------:R-:W-:Y:S01]  /*22a40*/  IADD3 R89, P1, PT, R13, R94, RZ ;  /* 0x0000005e0d597210 */ /* 0x000fe20007f3e0ff */
[----:B------:R-:W-:Y:S01]  /*22a50*/  IMAD.IADD R118, R125, 0x1, R81 ;  /* 0x000000017d767824 */ /* 0x000fe200078e0251 */
[----:B------:R-:W-:Y:S01]  /*22a60*/  SEL R13, R90, R13, P5 ;  /* 0x0000000d5a0d7207 */ /* 0x000fe20002800000 */
[----:B------:R-:W-:Y:S01]  /*22a70*/  IMAD.WIDE.U32 R84, R95, R72, RZ ;  /* 0x000000485f547225 */ /* 0x000fe200078e00ff */
[----:B------:R-:W-:-:S03]  /*22a80*/  LOP3.LUT R81, R76, 0x1, RZ, 0xc0, !PT ;  /* 0x000000014c517812 */ /* 0x000fc600078ec0ff */
[----:B------:R-:W-:Y:S01]  /*22a90*/  IMAD.X R112, R105, 0x1, R112, P1 ;  /* 0x0000000169707824 */ /* 0x000fe200008e0670 */
[----:B------:R-:W-:Y:S01]  /*22aa0*/  ISETP.GT.U32.AND P1, PT, R13, R89, PT ;  /* 0x000000590d00720c */ /* 0x000fe20003f24070 */
[----:B------:R-:W-:Y:S01]  /*22ab0*/  IMAD.IADD R76, R113, 0x1, R83 ;  /* 0x00000001714c7824 */ /* 0x000fe200078e0253 */
[----:B------:R-:W-:Y:S01]  /*22ac0*/  SEL R13, R110, R105, P5 ;  /* 0x000000696e0d7207 */ /* 0x000fe20002800000 */
[----:B------:R-:W-:Y:S01]  /*22ad0*/  IMAD.X R105, RZ, RZ, R78, P6 ;  /* 0x000000ffff697224 */ /* 0x000fe200030e064e */
[----:B------:R-:W-:Y:S01]  /*22ae0*/  IADD3 R91, P5, P6, R116, R82, R91 ;  /* 0x00000052745b7210 */ /* 0x000fe20007ebe05b */
[----:B------:R-:W-:Y:S01]  /*22af0*/  IMAD.WIDE.U32 R82, R108, R104, RZ ;  /* 0x000000686c527225 */ /* 0x000fe200078e00ff */
[----:B------:R-:W-:-:S03]  /*22b00*/  ISETP.GT.U32.AND.EX P1, PT, R13, R112, PT, P1 ;  /* 0x000000700d00720c */ /* 0x000fc60003f24110 */
[----:B------:R-:W-:Y:S01]  /*22b10*/  IMAD.WIDE.U32 R80, R104, R104, R80 ;  /* 0x0000006868507225 */ /* 0x000fe200078e0050 */
[----:B------:R-:W-:-:S03]  /*22b20*/  SEL R116, RZ, 0x1, !P1 ;  /* 0x00000001ff747807 */ /* 0x000fc60004800000 */
[----:B------:R-:W-:Y:S02]  /*22b30*/  IMAD R78, R111, R72, RZ ;  /* 0x000000486f4e7224 */ /* 0x000fe400078e02ff */
[----:B------:R-:W-:Y:S01]  /*22b40*/  IMAD.IADD R13, R109, 0x1, R83 ;  /* 0x000000016d0d7824 */ /* 0x000fe200078e0253 */
[----:B------:R-:W-:Y:S01]  /*22b50*/  IADD3.X R83, PT, PT, RZ, R76, RZ, P5, P6 ;  /* 0x0000004cff537210 */ /* 0x000fe20002fec4ff */
[----:B------:R-:W-:Y:S01]  /*22b60*/  IMAD.IADD R106, R11, 0x1, R81 ;  /* 0x000000010b6a7824 */ /* 0x000fe200078e0251 */
[----:B------:R-:W-:Y:S01]  /*22b70*/  IADD3 R105, P5, P6, R105, R80, R91 ;  /* 0x0000005069697210 */ /* 0x000fe20007ebe05b */
        /* <DEDUP_REMOVED lines=11> */
[----:B------:R-:W-:-:S04]  /*22c30*/  IMAD.WIDE.U32 R92, R115, R68, RZ ;  /* 0x00000044735c7225 */ /* 0x000fc800078e00ff */
[----:B------:R-:W-:Y:S01]  /*22c40*/  IMAD.WIDE.U32 R90, R108, R107, RZ ;  /* 0x0000006b6c5a7225 */ /* 0x000fe200078e00ff */
[----:B------:R-:W-:Y:S02]  /*22c50*/  IADD3.X R107, PT, PT, RZ, R118, RZ, P2, P0 ;  /* 0x00000076ff6b7210 */ /* 0x000fe400017e04ff */
[----:B------:R-:W-:Y:S01]  /*22c60*/  ISETP.GE.U32.AND P0, PT, R78, R89, PT ;  /* 0x000000594e00720c */ /* 0x000fe20003f06070 */
        /* <DEDUP_REMOVED lines=48> */
[----:B------:R-:W-:Y:S01]  /*22f70*/  IADD3 R118, P6, PT, R81, R86, RZ ;  /* 0x0000005651767210 */ /* 0x000fe20007fde0ff */
[----:B------:R-:W-:Y:S01]  /*22f80*/  IMAD.MOV.U32 R88, RZ, RZ, R87 ;  /* 0x000000ffff587224 */ /* 0x000fe200078e0057 */
[----:B------:R-:W-:Y:S01]  /*22f90*/  SEL R112, R91, R85, P1 ;  /* 0x000000555b707207 */ /* 0x000fe20000800000 */
[----:B------:R-:W-:Y:S01]  /*22fa0*/  IMAD.WIDE.U32 R86, R123, R72, RZ ;  /* 0x000000487b567225 */ /* 0x000fe200078e00ff */
[----:B------:R-:W-:-:S02]  /*22fb0*/  SEL R113, R116, R113, P1 ;  /* 0x0000007174717207 */ /* 0x000fc40000800000 */
[----:B------:R-:W-:Y:S01]  /*22fc0*/  IADD3.X R81, P5, P0, R82, RZ, RZ, P5, P0 ;  /* 0x000000ff52517210 */ /* 0x000fe200028a04ff */
[----:B------:R-:W-:-:S03]  /*22fd0*/  IMAD.WIDE.U32 R92, P1, R84, R75, R92 ;  /* 0x0000004b545c7225 */ /* 0x000fc6000782005c */
[----:B------:R-:W-:Y:S01]  /*22fe0*/  IADD3.X R82, PT, PT, R83, RZ, RZ, P5, P0 ;  /* 0x000000ff53527210 */ /* 0x000fe20002fe04ff */
[----:B------:R-:W-:Y:S01]  /*22ff0*/  IMAD R121, R123, R73, R90 ;  /* 0x000000497b797224 */ /* 0x000fe200078e025a */
[----:B------:R-:W-:Y:S01]  /*23000*/  IADD3 R81, P0, PT, R81, R78, RZ ;  /* 0x0000004e51517210 */ /* 0x000fe20007f1e0ff */
[----:B------:R-:W-:-:S03]  /*23010*/  IMAD.WIDE.U32 R84, R84, R74, RZ ;  /* 0x0000004a54547225 */ /* 0x000fc600078e00ff */
[----:B------:R-:W-:Y:S01]  /*23020*/  IADD3.X R13, P0, PT, R82, R13, RZ, P0, !PT ;  /* 0x0000000d520d7210 */ /* 0x000fe2000071e4ff */
[----:B------:R-:W-:Y:S01]  /*23030*/  IMAD.IADD R121, R87, 0x1, R121 ;  /* 0x0000000157797824 */ /* 0x000fe200078e0279 */
[----:B------:R-:W-:Y:S01]  /*23040*/  SEL R87, RZ, 0x1, !P2 ;  /* 0x00000001ff577807 */ /* 0x000fe20005000000 */
[----:B------:R-:W-:Y:S01]  /*23050*/  IMAD.X R91, RZ, RZ, RZ, P1 ;  /* 0x000000ffff5b7224 */ /* 0x000fe200008e06ff */
[----:B------:R-:W-:Y:S01]  /*23060*/  IADD3 R116, P1, PT, R85, R92, RZ ;  /* 0x0000005c55747210 */ /* 0x000fe20007f3e0ff */
[----:B------:R-:W-:Y:S02]  /*23070*/  IMAD.MOV.U32 R90, RZ, RZ, R93 ;  /* 0x000000ffff5a7224 */ /* 0x000fe400078e005d */
[----:B------:R-:W-:Y:S01]  /*23080*/  IMAD.WIDE.U32.X R88, R115, R67, R88, P6 ;  /* 0x0000004373587225 */ /* 0x000fe200030e0458 */
[----:B------:R-:W-:-:S03]  /*23090*/  IADD3 R85, P6, P2, R109, R114, R96 ;  /* 0x000000726d557210 */ /* 0x000fc60007ade060 */
[----:B------:R-:W-:-:S04]  /*230a0*/  IMAD.WIDE.U32 R92, R121, R70, RZ ;  /* 0x00000046795c7225 */ /* 0x000fc800078e00ff */
[----:B------:R-:W-:Y:S01]  /*230b0*/  IMAD.WIDE.U32.X R90, R115, R75, R90, P1 ;  /* 0x0000004b735a7225 */ /* 0x000fe200008e045a */
[----:B------:R-:W-:Y:S02]  /*230c0*/  IADD3.X R115, PT, PT, RZ, R76, R107, P6, P2 ;  /* 0x0000004cff737210 */ /* 0x000fe400037e446b */
[----:B------:R-:W-:Y:S01]  /*230d0*/  IADD3 R114, P1, P2, R114, R85, R87 ;  /* 0x0000005572727210 */ /* 0x000fe20007a3e057 */
[----:B------:R-:W-:-:S03]  /*230e0*/  IMAD.WIDE.U32 R94, R86, R70, RZ ;  /* 0x00000046565e7225 */ /* 0x000fc600078e00ff */
[----:B------:R-:W-:Y:S01]  /*230f0*/  IADD3.X R115, PT, PT, R76, R115, RZ, P1, P2 ;  /* 0x000000734c737210 */ /* 0x000fe20000fe44ff */
[-C--:B------:R-:W-:Y:S01]  /*23100*/  IMAD.WIDE.U32 R92, P5, R86, R71.reuse, R92 ;  /* 0x00000047565c7225 */ /* 0x080fe200078a005c */
        /* <DEDUP_REMOVED lines=32> */
[----:B------:R-:W-:Y:S01]  /*23310*/  IMAD.WIDE.U32.X R88, R121, R69, R88, P0 ;  /* 0x0000004579587225 */ /* 0x000fe200000e0458 */
[----:B------:R-:W-:-:S03]  /*23320*/  IADD3 R77, P0, PT, R77, R94, RZ ;  /* 0x0000005e4d4d7210 */ /* 0x000fc60007f1e0ff */
[----:B------:R-:W-:-:S04]  /*23330*/  IMAD.WIDE.U32 R12, P6, R86, R75, R92 ;  /* 0x0000004b560c7225 */ /* 0x000fc800078c005c */
[----:B------:R-:W-:Y:S02]  /*23340*/  IMAD R92, R123, R72, RZ ;  /* 0x000000487b5c7224 */ /* 0x000fe400078e02ff */
[----:B------:R-:W-:Y:S01]  /*23350*/  IMAD.WIDE.U32.X R80, R121, R67, R80, P1 ;  /* 0x0000004379507225 */ /* 0x000fe200008e0450 */
[----:B------:R-:W-:Y:S02]  /*23360*/  IADD3 R118, P1, PT, R77, R84, RZ ;  /* 0x000000544d767210 */ /* 0x000fe40007f3e0ff */
[----:B------:R-:W-:Y:S01]  /*23370*/  IADD3.X R77, P0, PT, R120, R117, RZ, P0, !PT ;  /* 0x00000075784d7210 */ /* 0x000fe2000071e4ff */
[----:B------:R-:W-:-:S03]  /*23380*/  IMAD.WIDE.U32 R82, R95, R72, RZ ;  /* 0x000000485f527225 */ /* 0x000fc600078e00ff */
[----:B------:R-:W-:Y:S01]  /*23390*/  IADD3.X R120, P1, PT, R77, R116, RZ, P1, !PT ;  /* 0x000000744d787210 */ /* 0x000fe20000f3e4ff */
[----:B------:R-:W-:Y:S01]  /*233a0*/  IMAD R79, R95, R73, R92 ;  /* 0x000000495f4f7224 */ /* 0x000fe200078e025c */
[----:B------:R-:W-:Y:S01]  /*233b0*/  IADD3.X R77, P2, P5, R88, RZ, RZ, P2, P5 ;  /* 0x000000ff584d7210 */ /* 0x000fe2000154a4ff */
[----:B------:R-:W-:-:S03]  /*233c0*/  IMAD.WIDE.U32 R86, R86, R74, RZ ;  /* 0x0000004a56567225 */ /* 0x000fc600078e00ff */
[----:B------:R-:W-:Y:S01]  /*233d0*/  IADD3.X R89, PT, PT, R89, RZ, RZ, P2, P5 ;  /* 0x000000ff59597210 */ /* 0x000fe200017ea4ff */
[----:B------:R-:W-:Y:S01]  /*233e0*/  IMAD.IADD R83, R83, 0x1, R79 ;  /* 0x0000000153537824 */ /* 0x000fe200078e024f */
[----:B------:R-:W-:Y:S01]  /*233f0*/  IADD3 R77, P2, PT, R77, R118, RZ ;  /* 0x000000764d4d7210 */ /* 0x000fe20007f5e0ff */
[----:B------:R-:W-:Y:S01]  /*23400*/  IMAD.X R85, RZ, RZ, RZ, P6 ;  /* 0x000000ffff557224 */ /* 0x000fe200030e06ff */
[----:B------:R-:W-:Y:S01]  /*23410*/  IADD3 R87, P6, PT, R87, R12, RZ ;  /* 0x0000000c57577210 */ /* 0x000fe20007fde0ff */
[----:B------:R-:W-:Y:S01]  /*23420*/  IMAD.MOV.U32 R84, RZ, RZ, R13 ;  /* 0x000000ffff547224 */ /* 0x000fe200078e000d */
[----:B------:R-:W-:Y:S01]  /*23430*/  IADD3.X R89, P2, PT, R89, R120, RZ, P2, !PT ;  /* 0x0000007859597210 */ /* 0x000fe2000175e4ff */
[----:B------:R-:W-:-:S04]  /*23440*/  IMAD.WIDE.U32 R12, R83, R70, RZ ;  /* 0x00000046530c7225 */ /* 0x000fc800078e00ff */
[----:B------:R-:W-:Y:S01]  /*23450*/  IMAD.WIDE.U32.X R84, R121, R75, R84, P6 ;  /* 0x0000004b79547225 */ /* 0x000fe200030e0454 */
[----:B------:R-:W-:Y:S02]  /*23460*/  IADD3.X R121, P0, P1, R90, RZ, RZ, P1, P0 ;  /* 0x000000ff5a797210 */ /* 0x000fe400009004ff */
[----:B------:R-:W-:Y:S01]  /*23470*/  IADD3 R88, P6, PT, R77, R78, RZ ;  /* 0x0000004e4d587210 */ /* 0x000fe20007fde0ff */
[C---:B------:R-:W-:Y:S01]  /*23480*/  IMAD.WIDE.U32 R92, R82.reuse, R70, RZ ;  /* 0x00000046525c7225 */ /* 0x040fe200078e00ff */
[----:B------:R-:W-:Y:S02]  /*23490*/  IADD3.X R116, PT, PT, R91, RZ, RZ, P0, P1 ;  /* 0x000000ff5b747210 */ /* 0x000fe400007e24ff */
[----:B------:R-:W-:Y:S01]  /*234a0*/  IADD3.X R89, P6, PT, R89, R122, RZ, P6, !PT ;  /* 0x0000007a59597210 */ /* 0x000fe200037de4ff */
[----:B------:R-:W-:Y:S01]  /*234b0*/  IMAD.WIDE.U32 R12, P5, R82, R71, R12 ;  /* 0x00000047520c7225 */ /* 0x000fe200078a000c */
[----:B------:R-:W-:Y:S02]  /*234c0*/  IADD3 RZ, P0, PT, R95, R92, RZ ;  /* 0x0000005c5fff7210 */ /* 0x000fe40007f1e0ff */
[----:B------:R-:W-:Y:S01]  /*234d0*/  IADD3.X R90, PT, PT, RZ, RZ, RZ, P3, P4 ;  /* 0x000000ffff5a7210 */ /* 0x000fe20001fe84ff */
[----:B------:R-:W-:Y:S01]  /*234e0*/  IMAD.MOV.U32 R77, RZ, RZ, RZ ;  /* 0x000000ffff4d7224 */ /* 0x000fe200078e00ff */
[----:B------:R-:W-:-:S02]  /*234f0*/  IADD3 R92, P1, PT, R93, R12, RZ ;  /* 0x0000000c5d5c7210 */ /* 0x000fc40007f3e0ff */
[----:B------:R-:W-:Y:S01]  /*23500*/  IADD3.X R95, P2, P6, R80, RZ, RZ, P6, P2 ;  /* 0x000000ff505f7210 */ /* 0x000fe200036444ff */
[----:B------:R-:W-:Y:S01]  /*23510*/  IMAD.WIDE.U32 R78, R104, R99, R76 ;  /* 0x00000063684e7225 */ /* 0x000fe200078e004c */
[----:B------:R-:W-:-:S03]  /*23520*/  IADD3.X RZ, P0, PT, R123, R92, RZ, P0, !PT ;  /* 0x0000005c7bff7210 */ /* 0x000fc6000071e4ff */
[----:B------:R-:W-:Y:S01]  /*23530*/  IMAD.X R77, RZ, RZ, RZ, P5 ;  /* 0x000000ffff4d7224 */ /* 0x000fe200028e06ff */
[----:B------:R-:W-:Y:S01]  /*23540*/  IADD3 R92, P5, PT, R121, R14, RZ ;  /* 0x0000000e795c7210 */ /* 0x000fe20007fbe0ff */
[----:B------:R-:W-:Y:S02]  /*23550*/  IMAD.MOV.U32 R76, RZ, RZ, R13 ;  /* 0x000000ffff4c7224 */ /* 0x000fe400078e000d */
[----:B------:R-:W-:Y:S01]  /*23560*/  IMAD.WIDE.U32 R12, R83, R68, RZ ;  /* 0x00000044530c7225 */ /* 0x000fe200078e00ff */
[----:B------:R-:W-:-:S03]  /*23570*/  IADD3 R95, P3, PT, R95, R92, RZ ;  /* 0x0000005c5f5f7210 */ /* 0x000fc60007f7e0ff */
        /* <DEDUP_REMOVED lines=12> */
[----:B------:R-:W-:Y:S01]  /*23640*/  IMAD.IADD R88, R11, 0x1, R79 ;  /* 0x000000010b587824 */ /* 0x000fe200078e024f */
[----:B------:R-:W-:Y:S01]  /*23650*/  IADD3 R81, P5, PT, R81, R12, RZ ;  /* 0x0000000c51517210 */ /* 0x000fe20007fbe0ff */
[----:B------:R-:W-:Y:S01]  /*23660*/  IMAD.X R77, RZ, RZ, RZ, P2 ;  /* 0x000000ffff4d7224 */ /* 0x000fe200010e06ff */
[----:B------:R-:W-:Y:S01]  /*23670*/  IADD3.X R12, P0, PT, R76, R89, RZ, P0, !PT ;  /* 0x000000594c0c7210 */ /* 0x000fe2000071e4ff */
[----:B------:R-:W-:Y:S01]  /*23680*/  IMAD.MOV.U32 R76, RZ, RZ, R13 ;  /* 0x000000ffff4c7224 */ /* 0x000fe200078e000d */
[----:B------:R-:W-:Y:S02]  /*23690*/  IADD3 R93, P2, PT, R93, R80, RZ ;  /* 0x000000505d5d7210 */ /* 0x000fe40007f5e0ff */
[----:B------:R-:W-:Y:S01]  /*236a0*/  IADD3.X R86, P3, P6, R84, RZ, RZ, P6, P3 ;  /* 0x000000ff54567210 */ /* 0x000fe200036664ff */
[----:B------:R-:W-:Y:S01]  /*236b0*/  IMAD.WIDE.U32.X R76, R83, R69, R76, P5 ;  /* 0x00000045534c7225 */ /* 0x000fe200028e044c */
[----:B------:R-:W-:-:S02]  /*236c0*/  IADD3.X R88, PT, PT, RZ, R88, RZ, P4, P1 ;  /* 0x00000058ff587210 */ /* 0x000fc400027e24ff */
[----:B------:R-:W-:Y:S01]  /*236d0*/  IADD3.X R87, P2, PT, R12, R81, RZ, P2, !PT ;  /* 0x000000510c577210 */ /* 0x000fe2000175e4ff */
[----:B------:R-:W-:Y:S01]  /*236e0*/  IMAD.WIDE.U32 R12, R83, R50, RZ ;  /* 0x00000032530c7225 */ /* 0x000fe200078e00ff */
[----:B------:R-:W-:Y:S02]  /*236f0*/  ISETP.GT.U32.AND P1, PT, R112, R111, PT ;  /* 0x0000006f7000720c */ /* 0x000fe40003f24070 */
[----:B------:R-:W-:Y:S01]  /*23700*/  IADD3.X R89, PT, PT, R85, RZ, RZ, P3, P6 ;  /* 0x000000ff55597210 */ /* 0x000fe20001fec4ff */
[----:B------:R-:W-:Y:S01]  /*23710*/  IMAD R80, R87, R72, RZ ;  /* 0x0000004857507224 */ /* 0x000fe200078e02ff */
[----:B------:R-:W-:Y:S02]  /*23720*/  IADD3.X R78, P2, P6, R76, RZ, RZ, P2, P0 ;  /* 0x000000ff4c4e7210 */ /* 0x000fe400016404ff */
[----:B------:R-:W-:Y:S01]  /*23730*/  ISETP.GT.U32.AND.EX P1, PT, R113, R110, PT, P1 ;  /* 0x0000006e7100720c */ /* 0x000fe20003f24110 */
[----:B------:R-:W-:Y:S01]  /*23740*/  IMAD R79, R93, R73, R80 ;  /* 0x000000495d4f7224 */ /* 0x000fe200078e0250 */
[----:B------:R-:W-:Y:S01]  /*23750*/  IADD3 R98, P4, P5, R98, R119, R119 ;  /* 0x0000007762627210 */ /* 0x000fe20007d9e077 */
[----:B------:R-:W-:Y:S01]  /*23760*/  IMAD.WIDE.U32 R80, R82, R50, RZ ;  /* 0x0000003252507225 */ /* 0x000fe200078e00ff */
[----:B------:R-:W-:-:S02]  /*23770*/  IADD3.X R91, PT, PT, R77, RZ, RZ, P2, P6 ;  /* 0x000000ff4d5b7210 */ /* 0x000fc400017ec4ff */
[----:B------:R-:W-:Y:S01]  /*23780*/  SEL R11, RZ, 0x1, !P1 ;  /* 0x00000001ff0b7807 */ /* 0x000fe20004800000 */
[----:B------:R-:W-:Y:S01]  /*23790*/  IMAD.WIDE.U32 R76, R93, R72, RZ ;  /* 0x000000485d4c7225 */ /* 0x000fe200078e00ff */
[----:B------:R-:W-:Y:S02]  /*237a0*/  IADD3.X R88, PT, PT, RZ, R88, R88, P4, P5 ;  /* 0x00000058ff587210 */ /* 0x000fe400027ea458 */
[----:B------:R-:W-:Y:S01]  /*237b0*/  IADD3 R109, P4, P5, R11, R114, R109 ;  /* 0x000000720b6d7210 */ /* 0x000fe20007d9e06d */
[----:B------:R-:W-:Y:S01]  /*237c0*/  IMAD.IADD R11, R77, 0x1, R79 ;  /* 0x000000014d0b7824 */ /* 0x000fe200078e024f */
[----:B------:R-:W-:Y:S01]  /*237d0*/  ISETP.GE.U32.AND P2, PT, R92, R14, PT ;  /* 0x0000000e5c00720c */ /* 0x000fe20003f46070 */
[----:B------:R-:W-:Y:S01]  /*237e0*/  IMAD.WIDE.U32 R12, P6, R82, R67, R12 ;  /* 0x00000043520c7225 */ /* 0x000fe200078c000c */
[----:B------:R-:W-:Y:S02]  /*237f0*/  ISETP.GE.U32.AND P0, PT, R94, R111, PT ;  /* 0x0000006f5e00720c */ /* 0x000fe40003f06070 */
[----:B------:R-:W-:Y:S01]  /*23800*/  ISETP.GE.U32.AND.EX P1, PT, R99, R97, PT, P2 ;  /* 0x000000616300720c */ /* 0x000fe20003f26120 */
[----:B------:R-:W-:Y:S01]  /*23810*/  IMAD.WIDE.U32 R84, R11, R70, RZ ;  /* 0x000000460b547225 */ /* 0x000fe200078e00ff */
[----:B------:R-:W-:-:S02]  /*23820*/  IADD3 R77, P2, PT, R78, R95, RZ ;  /* 0x0000005f4e4d7210 */ /* 0x000fc40007f5e0ff */
[----:B------:R-:W-:Y:S01]  /*23830*/  IADD3.X R14, PT, PT, RZ, R115, RZ, P4, P5 ;  /* 0x00000073ff0e7210 */ /* 0x000fe200027ea4ff */
[----:B------:R-:W-:Y:S01]  /*23840*/  IMAD.MOV.U32 R78, RZ, RZ, R13 ;  /* 0x000000ffff4e7224 */ /* 0x000fe200078e000d */
[----:B------:R-:W-:Y:S01]  /*23850*/  IADD3 R94, P4, PT, R81, R12, RZ ;  /* 0x0000000c515e7210 */ /* 0x000fe20007f9e0ff */
[C---:B------:R-:W-:Y:S01]  /*23860*/  IMAD.WIDE.U32 R12, R76.reuse, R70, RZ ;  /* 0x000000464c0c7225 */ /* 0x040fe200078e00ff */
[----:B------:R-:W-:Y:S02]  /*23870*/  IADD3.X R91, P2, PT, R91, R90, RZ, P2, !PT ;  /* 0x0000005a5b5b7210 */ /* 0x000fe4000175e4ff */
[----:B------:R-:W-:Y:S01]  /*23880*/  ISETP.GE.U32.AND.EX P0, PT, R117, R110, PT, P0 ;  /* 0x0000006e7500720c */ /* 0x000fe20003f06100 */
[----:B------:R-:W-:Y:S01]  /*23890*/  IMAD.X R79, RZ, RZ, RZ, P6 ;  /* 0x000000ffff4f7224 */ /* 0x000fe200030e06ff */
[----:B------:R-:W-:Y:S01]  /*238a0*/  IADD3 R92, P6, PT, R77, R80, RZ ;  /* 0x000000504d5c7210 */ /* 0x000fe20007fde0ff */
[----:B------:R-:W-:Y:S01]  /*238b0*/  IMAD.WIDE.U32 R84, P5, R76, R71, R84 ;  /* 0x000000474c547225 */ /* 0x000fe200078a0054 */
[----:B------:R-:W-:-:S02]  /*238c0*/  SEL R80, RZ, 0x1, P1 ;  /* 0x00000001ff507807 */ /* 0x000fc40000800000 */
[----:B------:R-:W-:Y:S01]  /*238d0*/  IADD3 RZ, P1, PT, R93, R12, RZ ;  /* 0x0000000c5dff7210 */ /* 0x000fe20007f3e0ff */
[----:B------:R-:W-:Y:S01]  /*238e0*/  IMAD.WIDE.U32.X R78, R83, R67, R78, P4 ;  /* 0x00000043534e7225 */ /* 0x000fe200020e044e */
[----:B------:R-:W-:Y:S02]  /*238f0*/  IADD3.X R91, P6, PT, R91, R94, RZ, P6, !PT ;  /* 0x0000005e5b5b7210 */ /* 0x000fe400037de4ff */
        /* <DEDUP_REMOVED lines=10> */
[----:B------:R-:W-:Y:S01]  /*239a0*/  SEL R95, RZ, 0x1, P0 ;  /* 0x00000001ff5f7807 */ /* 0x000fe20000000000 */
        /* <DEDUP_REMOVED lines=12> */
[----:B------:R-:W-:-:S02]  /*23a70*/  IMAD.X R82, RZ, RZ, R85, P1 ;  /* 0x000000ffff527224 */ /* 0x000fc400008e0655 */
[----:B------:R-:W-:Y:S01]  /*23a80*/  IMAD.WIDE.U32.X R12, R83, R75, R12, P6 ;  /* 0x0000004b530c7225 */ /* 0x000fe200030e040c */
[----:B------:R-:W-:Y:S02]  /*23a90*/  IADD3 R84, P6, PT, R79, R78, RZ ;  /* 0x0000004e4f547210 */ /* 0x000fe40007fde0ff */
[----:B------:R-:W-:Y:S01]  /*23aa0*/  IADD3.X R78, P4, PT, R90, R89, RZ, P4, !PT ;  /* 0x000000595a4e7210 */ /* 0x000fe2000279e4ff */
[----:B------:R-:W-:Y:S01]  /*23ab0*/  IMAD.WIDE.U32 R86, P1, R76, R69, R86 ;  /* 0x000000454c567225 */ /* 0x000fe20007820056 */
[----:B------:R-:W-:-:S03]  /*23ac0*/  IADD3 R83, P0, PT, R77, R92, RZ ;  /* 0x0000005c4d537210 */ /* 0x000fc60007f1e0ff */
[----:B------:R-:W-:Y:S01]  /*23ad0*/  IMAD.WIDE.U32 R80, R76, R68, RZ ;  /* 0x000000444c507225 */ /* 0x000fe200078e00ff */
[----:B------:R-:W-:-:S03]  /*23ae0*/  IADD3.X R82, P0, PT, R82, R91, RZ, P0, !PT ;  /* 0x0000005b52527210 */ /* 0x000fc6000071e4ff */
[----:B------:R-:W-:Y:S01]  /*23af0*/  IMAD.X R79, RZ, RZ, RZ, P1 ;  /* 0x000000ffff4f7224 */ /* 0x000fe200008e06ff */
[----:B------:R-:W-:Y:S01]  /*23b00*/  IADD3 R77, P5, PT, R81, R86, RZ ;  /* 0x00000056514d7210 */ /* 0x000fe20007fbe0ff */
[----:B------:R-:W-:Y:S01]  /*23b10*/  IMAD.X R91, RZ, RZ, R106, P3 ;  /* 0x000000ffff5b7224 */ /* 0x000fe200018e066a */
[----:B------:R-:W-:Y:S01]  /*23b20*/  IADD3.X R81, P6, PT, R78, R97, RZ, P6, !PT ;  /* 0x000000614e517210 */ /* 0x000fe200037de4ff */
[----:B------:R-:W-:Y:S01]  /*23b30*/  IMAD.MOV.U32 R78, RZ, RZ, R87 ;  /* 0x000000ffff4e7224 */ /* 0x000fe200078e0057 */
[----:B------:R-:W-:Y:S02]  /*23b40*/  IADD3 R83, P1, PT, R83, R80, RZ ;  /* 0x0000005053537210 */ /* 0x000fe40007f3e0ff */
        /* <DEDUP_REMOVED lines=14> */
[----:B------:R-:W-:Y:S02]  /*23c30*/  IADD3 R89, P3, PT, R88, R105, RZ ;  /* 0x0000006958597210 */ /* 0x000fe40007f7e0ff */
[----:B------:R-:W-:Y:S02]  /*23c40*/  SEL R88, RZ, 0x1, P2 ;  /* 0x00000001ff587807 */ /* 0x000fe40001000000 */
[----:B------:R-:W-:Y:S01]  /*23c50*/  IADD3 R87, P2, PT, R79, R12, RZ ;  /* 0x0000000c4f577210 */ /* 0x000fe20007f5e0ff */
[----:B------:R-:W-:Y:S01]  /*23c60*/  IMAD.X R79, RZ, RZ, RZ, P5 ;  /* 0x000000ffff4f7224 */ /* 0x000fe200028e06ff */
        /* <DEDUP_REMOVED lines=78> */
.L_x_386:
        /* <DEDUP_REMOVED lines=21> */
.L_x_387:
[----:B------:R-:W-:Y:S01]  /*242a0*/  CS2R R110, SRZ ;  /* 0x00000000006e7805 */ /* 0x000fe2000001ff00 */
[----:B------:R-:W-:Y:S01]  /*242b0*/  IMAD.WIDE.U32 R90, R108, R62, RZ ;  /* 0x0000003e6c5a7225 */ /* 0x000fe200078e00ff */
[----:B------:R-:W-:-:S03]  /*242c0*/  CS2R R112, SRZ ;  /* 0x0000000000707805 */ /* 0x000fc6000001ff00 */
[----:B------:R-:W-:-:S04]  /*242d0*/  IMAD.WIDE.U32 R80, R11, R51, RZ ;  /* 0x000000330b507225 */ /* 0x000fc800078e00ff */
[----:B------:R-:W-:Y:S01]  /*242e0*/  IMAD.MOV.U32 R13, RZ, RZ, RZ ;  /* 0x000000ffff0d7224 */ /* 0x000fe200078e00ff */
[----:B------:R-:W-:Y:S01]  /*242f0*/  IADD3 R123, P4, PT, R90, R80, RZ ;  /* 0x000000505a7b7210 */ /* 0x000fe20007f9e0ff */
        /* <DEDUP_REMOVED lines=30> */
[----:B------:R-:W-:Y:S02]  /*244e0*/  IMAD.IADD R91, R117, 0x1, R77 ;  /* 0x00000001755b7824 */ /* 0x000fe400078e024d */
[----:B------:R-:W-:-:S04]  /*244f0*/  IMAD.WIDE.U32 R78, R11, R54, RZ ;  /* 0x000000360b4e7225 */ /* 0x000fc800078e00ff */
[----:B------:R-:W-:Y:S01]  /*24500*/  IMAD.IADD R76, R14, 0x1, R81 ;  /* 0x000000010e4c7824 */ /* 0x000fe200078e0251 */
[----:B------:R-:W-:Y:S01]  /*24510*/  IADD3 R120, P3, P0, R78, R85, R80 ;  /* 0x000000554e787210 */ /* 0x000fe2000787e050 */
[----:B------:R-:W-:Y:S01]  /*24520*/  IMAD.MOV.U32 R77, RZ, RZ, RZ ;  /* 0x000000ffff4d7224 */ /* 0x000fe200078e00ff */
[----:B------:R-:W-:Y:S01]  /*24530*/  IADD3.X R81, PT, PT, RZ, RZ, RZ, P1, P5 ;  /* 0x000000ffff517210 */ /* 0x000fe20000fea4ff */
[----:B------:R-:W-:Y:S01]  /*24540*/  IMAD.IADD R79, R13, 0x1, R79 ;  /* 0x000000010d4f7824 */ /* 0x000fe200078e024f */
[----:B------:R-:W-:Y:S01]  /*24550*/  ISETP.GE.U32.AND P1, PT, R123, R90, PT ;  /* 0x0000005a7b00720c */ /* 0x000fe20003f26070 */
[----:B------:R-:W-:-:S04]  /*24560*/  IMAD.WIDE.U32 R76, R54, R12, R76 ;  /* 0x0000000c364c7225 */ /* 0x000fc800078e004c */
[----:B------:R-:W-:Y:S01]  /*24570*/  IMAD.MOV.U32 R85, RZ, RZ, RZ ;  /* 0x000000ffff557224 */ /* 0x000fe200078e00ff */
[----:B------:R-:W-:Y:S01]  /*24580*/  IADD3 R114, P2, P6, R114, R76, R79 ;  /* 0x0000004c72727210 */ /* 0x000fe20007e5e04f */
[----:B------:R-:W-:Y:S02]  /*24590*/  IMAD.IADD R116, R14, 0x1, R77 ;  /* 0x000000010e747824 */ /* 0x000fe400078e024d */
[----:B------:R-:W-:Y:S02]  /*245a0*/  IMAD.X R120, R120, 0x1, R95, P4 ;  /* 0x0000000178787824 */ /* 0x000fe400020e065f */
[----:B------:R-:W-:Y:S01]  /*245b0*/  IMAD.WIDE.U32 R84, R65, R107, R84 ;  /* 0x0000006b41547225 */ /* 0x000fe200078e0054 */
[----:B------:R-:W-:Y:S02]  /*245c0*/  IADD3.X R116, PT, PT, R87, R116, RZ, P2, P6 ;  /* 0x0000007457747210 */ /* 0x000fe400017ec4ff */
[----:B------:R-:W-:Y:S01]  /*245d0*/  ISETP.GE.U32.AND.EX P1, PT, R120, R95, PT, P1 ;  /* 0x0000005f7800720c */ /* 0x000fe20003f26110 */
[----:B------:R-:W-:Y:S01]  /*245e0*/  IMAD.WIDE.U32 R76, R108, R51, RZ ;  /* 0x000000336c4c7225 */ /* 0x000fe200078e00ff */
[----:B------:R-:W-:-:S02]  /*245f0*/  IADD3 R124, P4, P5, R81, R84, R124 ;  /* 0x00000054517c7210 */ /* 0x000fc40007d9e07c */
[----:B------:R-:W-:Y:S01]  /*24600*/  SEL R121, RZ, 0x1, P1 ;  /* 0x00000001ff797807 */ /* 0x000fe20000800000 */
[----:B------:R-:W-:Y:S02]  /*24610*/  IMAD.IADD R86, R93, 0x1, R112 ;  /* 0x000000015d567824 */ /* 0x000fe400078e0270 */
[----:B------:R-:W-:Y:S02]  /*24620*/  IMAD.MOV.U32 R87, RZ, RZ, RZ ;  /* 0x000000ffff577224 */ /* 0x000fe400078e00ff */
        /* <DEDUP_REMOVED lines=8> */
[----:B------:R-:W-:Y:S01]  /*246b0*/  IADD3 R92, P4, P5, R89, R86, R91 ;  /* 0x00000056595c7210 */ /* 0x000fe20007d9e05b */
[----:B------:R-:W-:Y:S01]  /*246c0*/  IMAD.WIDE.U32 R90, R11, R62, RZ ;  /* 0x0000003e0b5a7225 */ /* 0x000fe200078e00ff */
[----:B------:R-:W-:Y:S02]  /*246d0*/  IADD3 R85, P6, PT, R121, R82, RZ ;  /* 0x0000005279557210 */ /* 0x000fe40007fde0ff */
[----:B------:R-:W-:Y:S01]  /*246e0*/  IADD3.X R94, PT, PT, RZ, RZ, RZ, P1, P2 ;  /* 0x000000ffff5e7210 */ /* 0x000fe20000fe44ff */
[----:B------:R-:W-:Y:S01]  /*246f0*/  IMAD.IADD R96, R112, 0x1, R87 ;  /* 0x0000000170607824 */ /* 0x000fe200078e0257 */
[----:B------:R-:W-:Y:S01]  /*24700*/  IADD3 R89, P2, PT, R85, R76, RZ ;  /* 0x0000004c55597210 */ /* 0x000fe20007f5e0ff */
[----:B------:R-:W-:Y:S01]  /*24710*/  IMAD.WIDE.U32 R86, R12, R62, RZ ;  /* 0x0000003e0c567225 */ /* 0x000fe200078e00ff */
[----:B------:R-:W-:-:S02]  /*24720*/  ISETP.GT.U32.AND P1, PT, R82, R85, PT ;  /* 0x000000555200720c */ /* 0x000fc40003f24070 */
[----:B------:R-:W-:Y:S01]  /*24730*/  IADD3.X R96, PT, PT, RZ, R96, RZ, P4, P5 ;  /* 0x00000060ff607210 */ /* 0x000fe200027ea4ff */
[----:B------:R-:W-:-:S04]  /*24740*/  IMAD.WIDE.U32 R76, R11, R65, RZ ;  /* 0x000000410b4c7225 */ /* 0x000fc800078e00ff */
[----:B------:R-:W-:Y:S02]  /*24750*/  IMAD.IADD R125, R91, 0x1, R13 ;  /* 0x000000015b7d7824 */ /* 0x000fe400078e020d */
[----:B------:R-:W-:Y:S02]  /*24760*/  IMAD.MOV.U32 R79, RZ, RZ, RZ ;  /* 0x000000ffff4f7224 */ /* 0x000fe400078e00ff */
[----:B------:R-:W-:Y:S01]  /*24770*/  IMAD.X R84, RZ, RZ, R83, P6 ;  /* 0x000000ffff547224 */ /* 0x000fe200030e0653 */
[----:B------:R-:W-:Y:S01]  /*24780*/  IADD3 R125, P5, P4, R76, R125, R86 ;  /* 0x0000007d4c7d7210 */ /* 0x000fe20007cbe056 */
[----:B------:R-:W-:Y:S02]  /*24790*/  IMAD.IADD R95, R110, 0x1, R81 ;  /* 0x000000016e5f7824 */ /* 0x000fe400078e0251 */
[----:B------:R-:W-:Y:S01]  /*247a0*/  IMAD.WIDE.U32 R78, R54, R109, R78 ;  /* 0x0000006d364e7225 */ /* 0x000fe200078e004e */
[-C--:B------:R-:W-:Y:S02]  /*247b0*/  ISETP.GT.U32.AND.EX P1, PT, R83, R84.reuse, PT, P1 ;  /* 0x000000545300720c */ /* 0x080fe40003f24110 */
[----:B------:R-:W-:Y:S01]  /*247c0*/  P2R R76, PR, RZ, 0x20 ;  /* 0x00000020ff4c7803 */ /* 0x000fe20000000000 */
[----:B------:R-:W-:Y:S01]  /*247d0*/  IMAD.WIDE.U32 R80, R107, R51, RZ ;  /* 0x000000336b507225 */ /* 0x000fe200078e00ff */
[----:B------:R-:W-:-:S03]  /*247e0*/  SEL R91, R83, R84, P1 ;  /* 0x00000054535b7207 */ /* 0x000fc60000800000 */
[----:B------:R-:W-:Y:S01]  /*247f0*/  IMAD.X R118, R84, 0x1, R93, P2 ;  /* 0x0000000154767824 */ /* 0x000fe200010e065d */
[----:B------:R-:W-:Y:S01]  /*24800*/  IADD3 R124, P2, P5, R124, R78, R95 ;  /* 0x0000004e7c7c7210 */ /* 0x000fe20007d5e05f */
[----:B------:R-:W-:Y:S01]  /*24810*/  IMAD.MOV.U32 R83, RZ, RZ, RZ ;  /* 0x000000ffff537224 */ /* 0x000fe200078e00ff */
[----:B------:R-:W-:Y:S01]  /*24820*/  SEL R78, R82, R85, P1 ;  /* 0x00000055524e7207 */ /* 0x000fe20000800000 */
[----:B------:R-:W-:Y:S02]  /*24830*/  IMAD.IADD R82, R115, 0x1, R81 ;  /* 0x0000000173527824 */ /* 0x000fe400078e0251 */
[----:B------:R-:W-:Y:S01]  /*24840*/  IMAD R81, R125, R72, RZ ;  /* 0x000000487d517224 */ /* 0x000fe200078e02ff */
[----:B------:R-:W-:Y:S01]  /*24850*/  ISETP.GT.U32.AND P1, PT, R78, R89, PT ;  /* 0x000000594e00720c */ /* 0x000fe20003f24070 */
[----:B------:R-:W-:-:S03]  /*24860*/  IMAD.WIDE.U32 R84, R106, R54, RZ ;  /* 0x000000366a547225 */ /* 0x000fc600078e00ff */
[----:B------:R-:W-:Y:S01]  /*24870*/  ISETP.GT.U32.AND.EX P1, PT, R91, R118, PT, P1 ;  /* 0x000000765b00720c */ /* 0x000fe20003f24110 */
[----:B------:R-:W-:Y:S02]  /*24880*/  IMAD.IADD R127, R111, 0x1, R79 ;  /* 0x000000016f7f7824 */ /* 0x000fe400078e024f */
[----:B------:R-:W-:-:S03]  /*24890*/  IMAD.WIDE.U32 R78, R90, R72, RZ ;  /* 0x000000485a4e7225 */ /* 0x000fc600078e00ff */
[----:B------:R-:W-:Y:S01]  /*248a0*/  IADD3.X R127, PT, PT, R98, R127, RZ, P2, P5 ;  /* 0x0000007f627f7210 */ /* 0x000fe200017ea4ff */
        /* <DEDUP_REMOVED lines=45> */
[----:B------:R-:W-:-:S03]  /*24b80*/  IMAD.WIDE.U32 R90, R78, R50, RZ ;  /* 0x000000324e5a7225 */ /* 0x000fc600078e00ff */
[----:B------:R-:W-:Y:S01]  /*24b90*/  IADD3 R125, P2, P1, R94, R125, R82 ;  /* 0x0000007d5e7d7210 */ /* 0x000fe2000795e052 */
[----:B------:R-:W-:Y:S01]  /*24ba0*/  IMAD.WIDE.U32 R82, R119, R50, RZ ;  /* 0x0000003277527225 */ /* 0x000fe200078e00ff */
[----:B------:R-:W-:-:S05]  /*24bb0*/  IADD3 R94, P5, PT, R89, R92, RZ ;  /* 0x0000005c595e7210 */ /* 0x000fca0007fbe0ff */
        /* <DEDUP_REMOVED lines=44> */
[----:B------:R-:W-:Y:S02]  /*24e80*/  IMAD.IADD R94, R87, 0x1, R14 ;  /* 0x00000001575e7824 */ /* 0x000fe400078e020e */
[----:B------:R-:W-:Y:S01]  /*24e90*/  IMAD.IADD R87, R13, 0x1, R77 ;  /* 0x000000010d577824 */ /* 0x000fe200078e024d */
        /* <DEDUP_REMOVED lines=16> */
[----:B------:R-:W-:Y:S01]  /*24fa0*/  IMAD.WIDE.U32 R80, R11, R64, RZ ;  /* 0x000000400b507225 */ /* 0x000fe200078e00ff */
[----:B------:R-:W-:-:S03]  /*24fb0*/  IADD3.X R89, PT, PT, RZ, R79, RZ, P5, P6 ;  /* 0x0000004fff597210 */ /* 0x000fc60002fec4ff */
        /* <DEDUP_REMOVED lines=21> */
[----:B------:R-:W-:Y:S01]  /*25110*/  IMAD.X R77, RZ, RZ, RZ, P5 ;  /* 0x000000ffff4d7224 */ /* 0x000fe200028e06ff */
[----:B------:R-:W-:Y:S01]  /*25120*/  IADD3 R92, P4, PT, R89, R92, RZ ;  /* 0x0000005c595c7210 */ /* 0x000fe20007f9e0ff */
[----:B------:R-:W-:Y:S01]  /*25130*/  IMAD.MOV.U32 R76, RZ, RZ, R93 ;  /* 0x000000ffff4c7224 */ /* 0x000fe200078e005d */
[----:B------:R-:W-:Y:S01]  /*25140*/  IADD3 RZ, P5, PT, R95, R88, RZ ;  /* 0x000000585fff7210 */ /* 0x000fe20007fbe0ff */
[----:B------:R-:W-:Y:S01]  /*25150*/  IMAD.WIDE.U32 R118, R11, R59, RZ ;  /* 0x0000003b0b767225 */ /* 0x000fe200078e00ff */
[----:B------:R-:W-:Y:S02]  /*25160*/  IADD3.X R93, PT, PT, RZ, RZ, RZ, P2, P1 ;  /* 0x000000ffff5d7210 */ /* 0x000fe400017e24ff */
[----:B------:R-:W-:Y:S01]  /*25170*/  IADD3.X RZ, P5, PT, R97, R92, RZ, P5, !PT ;  /* 0x0000005c61ff7210 */ /* 0x000fe20002fbe4ff */
[----:B------:R-:W-:Y:S01]  /*25180*/  IMAD.WIDE.U32 R88, R129, R68, RZ ;  /* 0x0000004481587225 */ /* 0x000fe200078e00ff */
[----:B------:R-:W-:-:S03]  /*25190*/  IADD3.X R92, PT, PT, RZ, RZ, RZ, P3, P0 ;  /* 0x000000ffff5c7210 */ /* 0x000fc60001fe04ff */
[----:B------:R-:W-:-:S04]  /*251a0*/  IMAD.WIDE.U32.X R76, R129, R71, R76, P4 ;  /* 0x00000047814c7225 */ /* 0x000fc800020e044c */
[----:B------:R-:W-:Y:S01]  /*251b0*/  IMAD.IADD R79, R13, 0x1, R119 ;  /* 0x000000010d4f7824 */ /* 0x000fe200078e0277 */
[----:B------:R-:W-:Y:S01]  /*251c0*/  IADD3.X R119, P6, PT, RZ, R76, RZ, P5, !PT ;  /* 0x0000004cff777210 */ /* 0x000fe20002fde4ff */
[----:B------:R-:W-:Y:S01]  /*251d0*/  IMAD.WIDE.U32 R88, P0, R84, R69, R88 ;  /* 0x0000004554587225 */ /* 0x000fe20007800058 */
[----:B------:R-:W-:Y:S02]  /*251e0*/  IADD3 R118, P5, PT, R127, R118, RZ ;  /* 0x000000767f767210 */ /* 0x000fe40007fbe0ff */
[----:B------:R-:W-:Y:S01]  /*251f0*/  IADD3 R97, P4, P3, R80, R79, R82 ;  /* 0x0000004f50617210 */ /* 0x000fe20007b9e052 */
        /* <DEDUP_REMOVED lines=24> */
[----:B------:R-:W-:Y:S01]  /*25380*/  IADD3.X R130, P5, P6, R90, RZ, RZ, P6, P5 ;  /* 0x000000ff5a827210 */ /* 0x000fe200036aa4ff */
[----:B------:R-:W-:Y:S01]  /*25390*/  IMAD R82, R99, R72, RZ ;  /* 0x0000004863527224 */ /* 0x000fe200078e02ff */
[----:B------:R-:W-:Y:S01]  /*253a0*/  IADD3 R83, P2, PT, R83, R76, RZ ;  /* 0x0000004c53537210 */ /* 0x000fe20007f5e0ff */
[----:B------:R-:W-:Y:S01]  /*253b0*/  IMAD.MOV.U32 R78, RZ, RZ, R77 ;  /* 0x000000ffff4e7224 */ /* 0x000fe200078e004d */
[----:B------:R-:W-:Y:S01]  /*253c0*/  IADD3.X R120, PT, PT, R91, RZ, RZ, P5, P6 ;  /* 0x000000ff5b787210 */ /* 0x000fe20002fec4ff */
[----:B------:R-:W-:Y:S01]  /*253d0*/  IMAD.WIDE.U32 R76, R119, R72, RZ ;  /* 0x00000048774c7225 */ /* 0x000fe200078e00ff */
[----:B------:R-:W-:-:S03]  /*253e0*/  IADD3.X R90, P1, PT, R88, R95, RZ, P1, !PT ;  /* 0x0000005f585a7210 */ /* 0x000fc60000f3e4ff */
[----:B------:R-:W-:Y:S01]  /*253f0*/  IMAD R91, R119, R73, R82 ;  /* 0x00000049775b7224 */ /* 0x000fe200078e0252 */
[----:B------:R-:W-:Y:S01]  /*25400*/  IADD3.X R90, P0, PT, R90, R83, RZ, P0, !PT ;  /* 0x000000535a5a7210 */ /* 0x000fe2000071e4ff */
        /* <DEDUP_REMOVED lines=9> */
[----:B------:R-:W-:Y:S01]  /*254a0*/  IMAD.MOV.U32 R82, RZ, RZ, R81 ;  /* 0x000000ffff527224 */ /* 0x000fe200078e0051 */
[----:B------:R-:W-:Y:S01]  /*254b0*/  IADD3.X R123, PT, PT, R89, RZ, RZ, P0, P1 ;  /* 0x000000ff597b7210 */ /* 0x000fe200007e24ff */
        /* <DEDUP_REMOVED lines=37> */
[----:B------:R-:W-:Y:S01]  /*25710*/  IADD3.X R77, P0, P5, R84, RZ, RZ, P5, P0 ;  /* 0x000000ff544d7210 */ /* 0x000fe20002d004ff */
[----:B------:R-:W-:Y:S01]  /*25720*/  IMAD.WIDE.U32 R82, R76, R50, RZ ;  /* 0x000000324c527225 */ /* 0x000fe200078e00ff */
[----:B------:R-:W-:Y:S02]  /*25730*/  IADD3 R92, P6, P2, R121, R114, R92 ;  /* 0x00000072795c7210 */ /* 0x000fe40007ade05c */
[----:B------:R-:W-:Y:S01]  /*25740*/  IADD3.X R90, PT, PT, R85, RZ, RZ, P0, P5 ;  /* 0x000000ff555a7210 */ /* 0x000fe200007ea4ff */
[----:B------:R-:W-:Y:S01]  /*25750*/  IMAD R84, R99, R72, RZ ;  /* 0x0000004863547224 */ /* 0x000fe200078e02ff */
[----:B------:R-:W-:Y:S01]  /*25760*/  ISETP.GE.U32.AND P1, PT, R128, R87, PT ;  /* 0x000000578000720c */ /* 0x000fe20003f26070 */
[----:B------:R-:W-:Y:S01]  /*25770*/  IMAD.MOV.U32 R78, RZ, RZ, R81 ;  /* 0x000000ffff4e7224 */ /* 0x000fe200078e0051 */
[----:B------:R-:W-:Y:S01]  /*25780*/  IADD3 R77, P0, PT, R77, R94, RZ ;  /* 0x0000005e4d4d7210 */ /* 0x000fe20007f1e0ff */
[----:B------:R-:W-:Y:S01]  /*25790*/  IMAD R87, R95, R73, R84 ;  /* 0x000000495f577224 */ /* 0x000fe200078e0254 */
[----:B------:R-:W-:-:S02]  /*257a0*/  IADD3.X R116, PT, PT, RZ, R116, RZ, P6, P2 ;  /* 0x00000074ff747210 */ /* 0x000fc400037e44ff */
[----:B------:R-:W-:Y:S02]  /*257b0*/  ISETP.GE.U32.AND.EX P1, PT, R130, R119, PT, P1 ;  /* 0x000000778200720c */ /* 0x000fe40003f26110 */
        /* <DEDUP_REMOVED lines=61> */
[----:B------:R-:W-:Y:S02]  /*25b90*/  IADD3 R98, P4, P3, R125, R98, R93 ;  /* 0x000000627d627210 */ /* 0x000fe40007b9e05d */
[----:B------:R-:W-:Y:S01]  /*25ba0*/  SEL R91, RZ, 0x1, P5 ;  /* 0x00000001ff5b7807 */ /* 0x000fe20002800000 */
[----:B------:R-:W-:Y:S01]  /*25bb0*/  IMAD.WIDE.U32 R78, P5, R80, R67, R78 ;  /* 0x00000043504e7225 */ /* 0x000fe200078a004e */
[----:B------:R-:W-:Y:S02]  /*25bc0*/  ISETP.GE.U32.AND.EX P0, PT, R118, R81, PT, P0 ;  /* 0x000000517600720c */ /* 0x000fe40003f06100 */
[----:B------:R-:W-:Y:S01]  /*25bd0*/  IADD3 R81, P1, PT, R82, R121, RZ ;  /* 0x0000007952517210 */ /* 0x000fe20007f3e0ff */
[----:B------:R-:W-:Y:S01]  /*25be0*/  IMAD.MOV.U32 R82, RZ, RZ, R79 ;  /* 0x000000ffff527224 */ /* 0x000fe200078e004f */
[----:B------:R-:W-:Y:S02]  /*25bf0*/  IADD3.X R92, PT, PT, RZ, R86, RZ, P4, P3 ;  /* 0x00000056ff5c7210 */ /* 0x000fe400027e64ff */
[----:B------:R-:W-:-:S02]  /*25c00*/  SEL R86, RZ, 0x1, P0 ;  /* 0x00000001ff567807 */ /* 0x000fc40000000000 */
[----:B------:R-:W-:Y:S02]  /*25c10*/  IADD3 R95, P4, PT, R77, R78, RZ ;  /* 0x0000004e4d5f7210 */ /* 0x000fe40007f9e0ff */
[----:B------:R-:W-:Y:S01]  /*25c20*/  IADD3 R97, P0, PT, R81, R76, RZ ;  /* 0x0000004c51617210 */ /* 0x000fe20007f1e0ff */
[----:B------:R-:W-:Y:S01]  /*25c30*/  IMAD.WIDE.U32 R76, R87, R74, RZ ;  /* 0x0000004a574c7225 */ /* 0x000fe200078e00ff */
[----:B------:R-:W-:Y:S02]  /*25c40*/  IADD3 R91, P3, PT, R91, R98, RZ ;  /* 0x000000625b5b7210 */ /* 0x000fe40007f7e0ff */
[----:B------:R-:W-:Y:S01]  /*25c50*/  IADD3.X R78, P1, PT, R83, R96, RZ, P1, !PT ;  /* 0x00000060534e7210 */ /* 0x000fe20000f3e4ff */
[----:B------:R-:W-:Y:S01]  /*25c60*/  IMAD.X R83, RZ, RZ, RZ, P5 ;  /* 0x000000ffff537224 */ /* 0x000fe200028e06ff */
        /* <DEDUP_REMOVED lines=73> */
.L_x_388:
        /* <DEDUP_REMOVED lines=21> */
.L_x_389:
[----:B------:R-:W-:Y:S01]  /*26250*/  IMAD.WIDE.U32 R88, R108, R103, RZ ;  /* 0x000000676c587225 */ /* 0x000fe200078e00ff */
[----:B------:R-:W-:-:S03]  /*26260*/  LOP3.LUT R8, R8, 0xfffffffe, RZ, 0xc0, !PT ;  /* 0xfffffffe08087812 */ /* 0x000fc600078ec0ff */
        /* <DEDUP_REMOVED lines=28> */
[----:B------:R-:W-:Y:S02]  /*26430*/  IMAD.IADD R98, R14, 0x1, R93 ;  /* 0x000000010e627824 */ /* 0x000fe400078e025d */
[----:B------:R-:W-:Y:S02]  /*26440*/  IMAD.MOV.U32 R99, RZ, RZ, RZ ;  /* 0x000000ffff637224 */ /* 0x000fe400078e00ff */
[----:B------:R-:W-:Y:S02]  /*26450*/  IMAD.IADD R85, R13, 0x1, R91 ;  /* 0x000000010d557824 */ /* 0x000fe400078e025b */
[----:B------:R-:W-:Y:S02]  /*26460*/  IMAD.WIDE.U32 R94, R105, R10, RZ ;  /* 0x0000000a695e7225 */ /* 0x000fe400078e00ff */
[----:B------:R-:W-:Y:S02]  /*26470*/  @P6 LOP3.LUT R8, R8, 0x1, RZ, 0xfc, !PT ;  /* 0x0000000108086812 */ /* 0x000fe400078efcff */
[----:B------:R-:W-:-:S02]  /*26480*/  IMAD.WIDE.U32 R96, R104, R103, RZ ;  /* 0x0000006768607225 */ /* 0x000fc400078e00ff */
[----:B------:R-:W-:Y:S02]  /*26490*/  LOP3.LUT R8, R8, 0xfffffffb, RZ, 0xc0, !PT ;  /* 0xfffffffb08087812 */ /* 0x000fe400078ec0ff */
[----:B------:R-:W-:Y:S02]  /*264a0*/  IMAD.IADD R75, R117, 0x1, R75 ;  /* 0x00000001754b7824 */ /* 0x000fe400078e024b */
[----:B------:R-:W-:-:S03]  /*264b0*/  IMAD.WIDE.U32 R90, R102, R12, R98 ;  /* 0x0000000c665a7225 */ /* 0x000fc600078e0062 */
[----:B------:R-:W-:Y:S01]  /*264c0*/  IADD3 R75, P1, P5, R94, R75, R96 ;  /* 0x0000004b5e4b7210 */ /* 0x000fe20007d3e060 */
[----:B------:R-:W-:Y:S01]  /*264d0*/  IMAD.WIDE.U32 R98, R108, R101, RZ ;  /* 0x000000656c627225 */ /* 0x000fe200078e00ff */
[----:B------:R-:W-:-:S03]  /*264e0*/  IADD3 R118, P0, P3, R118, R90, R85 ;  /* 0x0000005a76767210 */ /* 0x000fc60007b1e055 */
        /* <DEDUP_REMOVED lines=9> */
[----:B------:R-:W-:Y:S01]  /*26580*/  IMAD.MOV.U32 R85, RZ, RZ, RZ ;  /* 0x000000ffff557224 */ /* 0x000fe200078e00ff */
[----:B------:R-:W-:Y:S01]  /*26590*/  IADD3.X R119, PT, PT, R124, R119, RZ, P0, P3 ;  /* 0x000000777c777210 */ /* 0x000fe200007e64ff */
[----:B------:R-:W-:Y:S01]  /*265a0*/  IMAD.WIDE.U32 R104, R10, R104, R116 ;  /* 0x000000680a687225 */ /* 0x000fe200078e0074 */
[----:B------:R-:W-:-:S03]  /*265b0*/  ISETP.GE.U32.AND P0, PT, R67, R88, PT ;  /* 0x000000584300720c */ /* 0x000fc60003f06070 */
[----:B------:R-:W-:Y:S02]  /*265c0*/  IMAD.X R116, R122, 0x1, R89, P2 ;  /* 0x000000017a747824 */ /* 0x000fe400010e0659 */
[----:B------:R-:W-:Y:S02]  /*265d0*/  IMAD.IADD R92, R111, 0x1, R97 ;  /* 0x000000016f5c7824 */ /* 0x000fe400078e0261 */
[----:B------:R-:W-:Y:S01]  /*265e0*/  IMAD.WIDE.U32 R84, R10, R107, R84 ;  /* 0x0000006b0a547225 */ /* 0x000fe200078e0054 */
[----:B------:R-:W-:-:S03]  /*265f0*/  ISETP.GE.U32.AND.EX P0, PT, R116, R89, PT, P0 ;  /* 0x000000597400720c */ /* 0x000fc60003f06100 */
[----:B------:R-:W-:Y:S01]  /*26600*/  IMAD.MOV.U32 R93, RZ, RZ, RZ ;  /* 0x000000ffff5d7224 */ /* 0x000fe200078e00ff */
[----:B------:R-:W-:Y:S01]  /*26610*/  IADD3 R87, P2, P3, R123, R84, R87 ;  /* 0x000000547b577210 */ /* 0x000fe20007b5e057 */
[----:B------:R-:W-:Y:S01]  /*26620*/  IMAD.WIDE.U32 R90, R107, R101, RZ ;  /* 0x000000656b5a7225 */ /* 0x000fe200078e00ff */
[----:B------:R-:W-:-:S03]  /*26630*/  SEL R117, RZ, 0x1, P0 ;  /* 0x00000001ff757807 */ /* 0x000fc60000000000 */
[----:B------:R-:W-:Y:S02]  /*26640*/  IMAD.IADD R97, R110, 0x1, R95 ;  /* 0x000000016e617824 */ /* 0x000fe400078e025f */
[----:B------:R-:W-:-:S04]  /*26650*/  IMAD.WIDE.U32 R92, R102, R109, R92 ;  /* 0x0000006d665c7225 */ /* 0x000fc800078e005c */
[C---:B------:R-:W-:Y:S02]  /*26660*/  IMAD.IADD R85, R115.reuse, 0x1, R85 ;  /* 0x0000000173557824 */ /* 0x040fe400078e0255 */
[----:B------:R-:W-:Y:S01]  /*26670*/  IMAD.IADD R94, R115, 0x1, R91 ;  /* 0x00000001735e7824 */ /* 0x000fe200078e025b */
[----:B------:R-:W-:Y:S01]  /*26680*/  IADD3.X R91, PT, PT, RZ, RZ, RZ, P1, P5 ;  /* 0x000000ffff5b7210 */ /* 0x000fe20000fea4ff */
[----:B------:R-:W-:Y:S01]  /*26690*/  IMAD.IADD R84, R111, 0x1, R93 ;  /* 0x000000016f547824 */ /* 0x000fe200078e025d */
[----:B------:R-:W-:Y:S01]  /*266a0*/  IADD3 R122, P0, P1, R87, R92, R97 ;  /* 0x0000005c577a7210 */ /* 0x000fe2000791e061 */
[----:B------:R-:W-:Y:S01]  /*266b0*/  IMAD.MOV.U32 R95, RZ, RZ, RZ ;  /* 0x000000ffff5f7224 */ /* 0x000fe200078e00ff */
[----:B------:R-:W-:Y:S01]  /*266c0*/  IADD3.X R85, PT, PT, RZ, R85, RZ, P2, P3 ;  /* 0x00000055ff557210 */ /* 0x000fe200017e64ff */
[----:B------:R-:W-:Y:S01]  /*266d0*/  IMAD.WIDE.U32 R88, R11, R103, RZ ;  /* 0x000000670b587225 */ /* 0x000fe200078e00ff */
[----:B------:R-:W-:Y:S02]  /*266e0*/  IADD3 R87, P2, PT, R117, R86, RZ ;  /* 0x0000005675577210 */ /* 0x000fe40007f5e0ff */
[----:B------:R-:W-:Y:S01]  /*266f0*/  IADD3 R104, P3, P5, R99, R104, R121 ;  /* 0x0000006863687210 */ /* 0x000fe20007d7e079 */
[----:B------:R-:W-:Y:S01]  /*26700*/  IMAD.IADD R99, R112, 0x1, R105 ;  /* 0x0000000170637824 */ /* 0x000fe200078e0269 */
[----:B------:R-:W-:Y:S01]  /*26710*/  IADD3.X R112, PT, PT, R85, R84, RZ, P0, P1 ;  /* 0x0000005455707210 */ /* 0x000fe200007e24ff */
[----:B------:R-:W-:Y:S01]  /*26720*/  IMAD.WIDE.U32 R84, R106, R102, RZ ;  /* 0x000000666a547225 */ /* 0x000fe200078e00ff */
[----:B------:R-:W-:-:S02]  /*26730*/  ISETP.GT.U32.AND P0, PT, R86, R87, PT ;  /* 0x000000575600720c */ /* 0x000fc40003f04070 */
[----:B------:R-:W-:Y:S01]  /*26740*/  IADD3 R105, P1, PT, R87, R98, RZ ;  /* 0x0000006257697210 */ /* 0x000fe20007f3e0ff */
[----:B------:R-:W-:Y:S01]  /*26750*/  IMAD.X R97, RZ, RZ, R120, P2 ;  /* 0x000000ffff617224 */ /* 0x000fe200010e0678 */
[----:B------:R-:W-:Y:S01]  /*26760*/  IADD3.X R98, PT, PT, RZ, R99, RZ, P3, P5 ;  /* 0x00000063ff627210 */ /* 0x000fe20001fea4ff */
[----:B------:R-:W-:-:S03]  /*26770*/  IMAD.WIDE.U32 R94, R102, R107, R94 ;  /* 0x0000006b665e7225 */ /* 0x000fc600078e005e */
[----:B------:R-:W-:Y:S01]  /*26780*/  ISETP.GT.U32.AND.EX P0, PT, R120, R97, PT, P0 ;  /* 0x000000617800720c */ /* 0x000fe20003f04100 */
[----:B------:R-:W-:Y:S02]  /*26790*/  IMAD.IADD R85, R113, 0x1, R85 ;  /* 0x0000000171557824 */ /* 0x000fe400078e0255 */
[----:B------:R-:W-:Y:S02]  /*267a0*/  IMAD.X R102, R97, 0x1, R96, P1 ;  /* 0x0000000161667824 */ /* 0x000fe400008e0660 */
[----:B------:R-:W-:Y:S01]  /*267b0*/  IMAD.WIDE.U32 R92, R12, R103, RZ ;  /* 0x000000670c5c7225 */ /* 0x000fe200078e00ff */
[----:B------:R-:W-:Y:S02]  /*267c0*/  IADD3 R104, P1, P2, R104, R94, R85 ;  /* 0x0000005e68687210 */ /* 0x000fe40007a3e055 */
[----:B------:R-:W-:Y:S01]  /*267d0*/  SEL R94, R86, R87, P0 ;  /* 0x00000057565e7207 */ /* 0x000fe20000000000 */
[----:B------:R-:W-:Y:S01]  /*267e0*/  IMAD.WIDE.U32 R86, R11, R10, RZ ;  /* 0x0000000a0b567225 */ /* 0x000fe200078e00ff */
[----:B------:R-:W-:-:S02]  /*267f0*/  SEL R85, R120, R97, P0 ;  /* 0x0000006178557207 */ /* 0x000fc40000000000 */
[----:B------:R-:W-:Y:S01]  /*26800*/  ISETP.GT.U32.AND P0, PT, R94, R105, PT ;  /* 0x000000695e00720c */ /* 0x000fe20003f04070 */
[----:B------:R-:W-:Y:S02]  /*26810*/  IMAD.IADD R121, R13, 0x1, R89 ;  /* 0x000000010d797824 */ /* 0x000fe400078e0259 */
[----:B------:R-:W-:Y:S01]  /*26820*/  IMAD.WIDE.U32 R106, R106, R101, RZ ;  /* 0x000000656a6a7225 */ /* 0x000fe200078e00ff */
[----:B------:R-:W-:Y:S02]  /*26830*/  ISETP.GT.U32.AND.EX P0, PT, R85, R102, PT, P0 ;  /* 0x000000665500720c */ /* 0x000fe40003f04100 */
[----:B------:R-:W-:Y:S01]  /*26840*/  IADD3 R121, P3, P4, R86, R121, R92 ;  /* 0x0000007956797210 */ /* 0x000fe20007c7e05c */
[----:B------:R-:W-:Y:S01]  /*26850*/  IMAD.IADD R115, R115, 0x1, R95 ;  /* 0x0000000173737824 */ /* 0x000fe200078e025f */
[----:B------:R-:W-:Y:S01]  /*26860*/  SEL R103, RZ, 0x1, !P0 ;  /* 0x00000001ff677807 */ /* 0x000fe20004000000 */
[----:B------:R-:W-:-:S03]  /*26870*/  IMAD.WIDE.U32 R96, R12, R15, RZ ;  /* 0x0000000f0c607225 */ /* 0x000fc600078e00ff */
[----:B------:R-:W-:Y:S01]  /*26880*/  IADD3.X R92, PT, PT, R98, R115, RZ, P1, P2 ;  /* 0x00000073625c7210 */ /* 0x000fe20000fe44ff */
[-C--:B------:R-:W-:Y:S02]  /*26890*/  IMAD R85, R121, R72.reuse, RZ ;  /* 0x0000004879557224 */ /* 0x080fe400078e02ff */
[----:B------:R-:W-:Y:S02]  /*268a0*/  IMAD.IADD R113, R113, 0x1, R107 ;  /* 0x0000000171717824 */ /* 0x000fe400078e026b */
[----:B------:R-:W-:Y:S02]  /*268b0*/  IMAD.WIDE.U32 R94, R88, R72, RZ ;  /* 0x00000048585e7225 */ /* 0x000fe400078e00ff */
[----:B------:R-:W-:Y:S02]  /*268c0*/  @P3 LOP3.LUT R8, R8, 0x4, RZ, 0xfc, !PT ;  /* 0x0000000408083812 */ /* 0x000fe400078efcff */
[----:B------:R-:W-:Y:S02]  /*268d0*/  IMAD R89, R88, R73, R85 ;  /* 0x0000004958597224 */ /* 0x000fe400078e0255 */
[----:B------:R-:W-:Y:S01]  /*268e0*/  IMAD.IADD R98, R14, 0x1, R97 ;  /* 0x000000010e627824 */ /* 0x000fe200078e0261 */
[----:B------:R-:W-:Y:S01]  /*268f0*/  IADD3 R97, P1, P2, R84, R113, R90 ;  /* 0x0000007154617210 */ /* 0x000fe20007a3e05a */
[----:B------:R-:W-:-:S03]  /*26900*/  IMAD.WIDE.U32 R84, R11, R100, RZ ;  /* 0x000000640b547225 */ /* 0x000fc600078e00ff */
[----:B------:R-:W-:Y:S01]  /*26910*/  IADD3.X R115, PT, PT, RZ, RZ, RZ, P1, P2 ;  /* 0x000000ffff737210 */ /* 0x000fe20000fe44ff */
        /* <DEDUP_REMOVED lines=45> */
[----:B------:R-:W-:Y:S01]  /*26bf0*/  IMAD.WIDE.U32 R88, R108, R100, RZ ;  /* 0x000000646c587225 */ /* 0x000fe200078e00ff */
[----:B------:R-:W-:-:S03]  /*26c00*/  SEL R67, RZ, 0x1, !P2 ;  /* 0x00000001ff437807 */ /* 0x000fc60005000000 */
[----:B------:R-:W-:Y:S01]  /*26c10*/  IMAD.WIDE.U32 R74, R100, R109, R74 ;  /* 0x0000006d644a7225 */ /* 0x000fe200078e004a */
[----:B------:R-:W-:Y:S02]  /*26c20*/  IADD3.X R100, PT, PT, R99, RZ, RZ, P0, P1 ;  /* 0x000000ff63647210 */ /* 0x000fe400007e24ff */
[----:B------:R-:W-:Y:S01]  /*26c30*/  IADD3 R104, P0, P1, R67, R104, R115 ;  /* 0x0000006843687210 */ /* 0x000fe2000791e073 */
[----:B------:R-:W-:Y:S02]  /*26c40*/  IMAD.IADD R89, R110, 0x1, R89 ;  /* 0x000000016e597824 */ /* 0x000fe400078e0259 */
[----:B------:R-:W-:Y:S01]  /*26c50*/  IMAD.WIDE.U32 R108, R108, R15, RZ ;  /* 0x0000000f6c6c7225 */ /* 0x000fe200078e00ff */
[----:B------:R-:W-:Y:S02]  /*26c60*/  IADD3.X R92, PT, PT, RZ, R92, RZ, P0, P1 ;  /* 0x0000005cff5c7210 */ /* 0x000fe400007e24ff */
[----:B------:R-:W-:Y:S01]  /*26c70*/  IADD3 R89, P0, P1, R104, R74, R89 ;  /* 0x0000004a68597210 */ /* 0x000fe2000791e059 */
[----:B------:R-:W-:-:S02]  /*26c80*/  IMAD.IADD R91, R111, 0x1, R75 ;  /* 0x000000016f5b7824 */ /* 0x000fc400078e024b */
[----:B------:R-:W-:Y:S02]  /*26c90*/  IMAD.IADD R67, R110, 0x1, R109 ;  /* 0x000000016e437824 */ /* 0x000fe400078e026d */
[----:B------:R-:W-:Y:S01]  /*26ca0*/  IMAD.WIDE.U32 R74, R11, R15, RZ ;  /* 0x0000000f0b4a7225 */ /* 0x000fe200078e00ff */
[----:B------:R-:W-:Y:S02]  /*26cb0*/  IADD3.X R91, PT, PT, R92, R91, RZ, P0, P1 ;  /* 0x0000005b5c5b7210 */ /* 0x000fe400007e24ff */
[----:B------:R-:W-:Y:S01]  /*26cc0*/  IADD3 R67, P0, P1, R88, R67, R90 ;  /* 0x0000004358437210 */ /* 0x000fe2000791e05a */
[----:B------:R-:W-:Y:S02]  /*26cd0*/  IMAD.IADD R111, R13, 0x1, R75 ;  /* 0x000000010d6f7824 */ /* 0x000fe400078e024b */
[----:B------:R-:W-:Y:S01]  /*26ce0*/  IMAD.MOV.U32 R75, RZ, RZ, RZ ;  /* 0x000000ffff4b7224 */ /* 0x000fe200078e00ff */
[----:B------:R-:W-:Y:S01]  /*26cf0*/  IADD3.X R15, PT, PT, RZ, RZ, RZ, P0, P1 ;  /* 0x000000ffff0f7210 */ /* 0x000fe200007e24ff */
[----:B------:R-:W-:Y:S01]  /*26d00*/  IMAD.WIDE.U32 R98, R94, R50, RZ ;  /* 0x000000325e627225 */ /* 0x000fe200078e00ff */
[----:B------:R-:W-:-:S02]  /*26d10*/  IADD3 R111, P3, P1, R84, R111, R96 ;  /* 0x0000006f546f7210 */ /* 0x000fc4000797e060 */
[----:B------:R-:W-:-:S05]  /*26d20*/  IADD3 R92, P0, PT, R105, R74, RZ ;  /* 0x0000004a695c7210 */ /* 0x000fca0007f1e0ff */
[----:B------:R-:W-:Y:S01]  /*26d30*/  IMAD.X R111, R111, 0x1, R102, P0 ;  /* 0x000000016f6f7824 */ /* 0x000fe200000e0666 */
[----:B------:R-:W-:Y:S01]  /*26d40*/  ISETP.GE.U32.AND P0, PT, R92, R105, PT ;  /* 0x000000695c00720c */ /* 0x000fe20003f06070 */
[----:B------:R-:W-:-:S03]  /*26d50*/  IMAD.WIDE.U32 R104, R11, R9, RZ ;  /* 0x000000090b687225 */ /* 0x000fc600078e00ff */
[----:B------:R-:W-:-:S04]  /*26d60*/  ISETP.GE.U32.AND.EX P0, PT, R111, R102, PT, P0 ;  /* 0x000000666f00720c */ /* 0x000fc80003f06100 */
[----:B------:R-:W-:-:S04]  /*26d70*/  SEL R106, RZ, 0x1, P0 ;  /* 0x00000001ff6a7807 */ /* 0x000fc80000000000 */
[----:B------:R-:W-:-:S05]  /*26d80*/  IADD3 R74, P0, PT, R106, R107, RZ ;  /* 0x0000006b6a4a7210 */ /* 0x000fca0007f1e0ff */
[----:B------:R-:W-:Y:S01]  /*26d90*/  IMAD.X R84, RZ, RZ, R97, P0 ;  /* 0x000000ffff547224 */ /* 0x000fe200000e0661 */
[----:B------:R-:W-:-:S04]  /*26da0*/  IADD3 R109, P0, PT, R74, R108, RZ ;  /* 0x0000006c4a6d7210 */ /* 0x000fc80007f1e0ff */
[----:B------:R-:W-:Y:S01]  /*26db0*/  IADD3 R104, P5, PT, R109, R104, RZ ;  /* 0x000000686d687210 */ /* 0x000fe20007fbe0ff */
[----:B------:R-:W-:Y:S01]  /*26dc0*/  IMAD.X R67, R84, 0x1, R67, P0 ;  /* 0x0000000154437824 */ /* 0x000fe200000e0643 */
[----:B------:R-:W-:-:S04]  /*26dd0*/  ISETP.GT.U32.AND P0, PT, R107, R74, PT ;  /* 0x0000004a6b00720c */ /* 0x000fc80003f04070 */
[----:B------:R-:W-:-:S04]  /*26de0*/  ISETP.GT.U32.AND.EX P0, PT, R97, R84, PT, P0 ;  /* 0x000000546100720c */ /* 0x000fc80003f04100 */
[----:B------:R-:W-:Y:S02]  /*26df0*/  SEL R74, R107, R74, P0 ;  /* 0x0000004a6b4a7207 */ /* 0x000fe40000000000 */
[----:B------:R-:W-:Y:S02]  /*26e00*/  SEL R84, R97, R84, P0 ;  /* 0x0000005461547207 */ /* 0x000fe40000000000 */
[----:B------:R-:W-:-:S04]  /*26e10*/  ISETP.GT.U32.AND P0, PT, R74, R109, PT ;  /* 0x0000006d4a00720c */ /* 0x000fc80003f04070 */
[----:B------:R-:W-:Y:S02]  /*26e20*/  ISETP.GT.U32.AND.EX P0, PT, R84, R67, PT, P0 ;  /* 0x000000435400720c */ /* 0x000fe40003f04100 */
[----:B------:R-:W0:Y:S02]  /*26e30*/  LDC R84, c[0x3][0x14] ;  /* 0x00c00500ff547b82 */ /* 0x000e240000000800 */
        /* <DEDUP_REMOVED lines=10> */
[C---:B------:R-:W-:Y:S02]  /*26ee0*/  IMAD.IADD R9, R13.reuse, 0x1, R105 ;  /* 0x000000010d097824 */ /* 0x040fe400078e0269 */
[----:B------:R-:W-:Y:S01]  /*26ef0*/  IMAD.IADD R13, R13, 0x1, R87 ;  /* 0x000000010d0d7824 */ /* 0x000fe200078e0257 */
[----:B------:R-:W-:Y:S01]  /*26f00*/  IADD3.X R16, PT, PT, R97, R16, RZ, P0, P2 ;  /* 0x0000001061107210 */ /* 0x000fe200007e44ff */
[----:B------:R-:W-:-:S04]  /*26f10*/  IMAD.WIDE.U32 R96, R95, R50, RZ ;  /* 0x000000325f607225 */ /* 0x000fc800078e00ff */
[----:B0-----:R-:W-:-:S04]  /*26f20*/  IMAD.WIDE.U32 R96, P0, R94, R84, R96 ;  /* 0x000000545e607225 */ /* 0x001fc80007800060 */
        /* <DEDUP_REMOVED lines=44> */
[----:B------:R-:W-:-:S04]  /*271f0*/  IMAD.MOV.U32 R102, RZ, RZ, R99 ;  /* 0x000000ffff667224 */ /* 0x000fc800078e0063 */
[----:B------:R-:W-:Y:S01]  /*27200*/  IMAD.WIDE.U32.X R102, R95, R75, R102, P0 ;  /* 0x0000004b5f667225 */ /* 0x000fe200000e0466 */
[----:B------:R-:W-:-:S03]  /*27210*/  IADD3 R94, P0, P2, R88, R9, R90 ;  /* 0x00000009585e7210 */ /* 0x000fc60007a1e05a */
[----:B------:R-:W-:Y:S02]  /*27220*/  IMAD R88, R111, R72, RZ ;  /* 0x000000486f587224 */ /* 0x000fe400078e02ff */
[----:B------:R-:W-:Y:S01]  /*27230*/  IMAD.X R94, R94, 0x1, R67, P5 ;  /* 0x000000015e5e7824 */ /* 0x000fe200028e0643 */
[----:B------:R-:W-:Y:S01]  /*27240*/  IADD3 R101, P5, PT, R15, R104, RZ ;  /* 0x000000680f657210 */ /* 0x000fe20007fbe0ff */
[----:B------:R-:W-:Y:S02]  /*27250*/  IMAD R9, R113, R73, R88 ;  /* 0x0000004971097224 */ /* 0x000fe400078e0258 */
[----:B------:R-:W-:Y:S01]  /*27260*/  IMAD.WIDE.U32 R90, R96, R50, RZ ;  /* 0x00000032605a7225 */ /* 0x000fe200078e00ff */
        /* <DEDUP_REMOVED lines=10> */
[----:B------:R-:W-:Y:S01]  /*27310*/  IMAD.WIDE.U32 R10, R113, R72, RZ ;  /* 0x00000048710a7225 */ /* 0x000fe200078e00ff */
[----:B------:R-:W-:Y:S02]  /*27320*/  LOP3.LUT P6, RZ, R8, 0x1, RZ, 0xc0, !PT ;  /* 0x0000000108ff7812 */ /* 0x000fe400078cc0ff */
[----:B------:R-:W-:Y:S01]  /*27330*/  IADD3.X R15, PT, PT, RZ, RZ, RZ, P5, P4 ;  /* 0x000000ffff0f7210 */ /* 0x000fe20002fe84ff */
[----:B------:R-:W-:Y:S01]  /*27340*/  IMAD.IADD R9, R11, 0x1, R9 ;  /* 0x000000010b097824 */ /* 0x000fe200078e0209 */
[----:B------:R-:W-:-:S04]  /*27350*/  ISETP.NE.AND P4, PT, R114, RZ, PT ;  /* 0x000000ff7200720c */ /* 0x000fc80003f85270 */
        /* <DEDUP_REMOVED lines=10> */
[----:B------:R-:W-:-:S03]  /*27400*/  IMAD.WIDE.U32 R14, P6, R10, R71, R14 ;  /* 0x000000470a0e7225 */ /* 0x000fc600078c000e */
[----:B------:R-:W-:Y:S01]  /*27410*/  IADD3.X R102, P4, PT, R108, R99, RZ, P4, !PT ;  /* 0x000000636c667210 */ /* 0x000fe2000279e4ff */
[----:B------:R-:W-:-:S04]  /*27420*/  IMAD.WIDE.U32 R88, R10, R70, RZ ;  /* 0x000000460a587225 */ /* 0x000fc800078e00ff */
[----:B------:R-:W-:Y:S01]  /*27430*/  IMAD.WIDE.U32.X R12, R97, R84, R12, P5 ;  /* 0x00000054610c7225 */ /* 0x000fe200028e040c */
[----:B------:R-:W-:Y:S02]  /*27440*/  IADD3 R100, P5, PT, R87, R90, RZ ;  /* 0x0000005a57647210 */ /* 0x000fe40007fbe0ff */
[----:B------:R-:W-:Y:S01]  /*27450*/  IADD3.X R87, PT, PT, RZ, RZ, RZ, P3, P1 ;  /* 0x000000ffff577210 */ /* 0x000fe20001fe24ff */
        /* <DEDUP_REMOVED lines=8> */
[----:B------:R-:W-:Y:S02]  /*274e0*/  IADD3.X RZ, P6, PT, R111, R98, RZ, P6, !PT ;  /* 0x000000626fff7210 */ /* 0x000fe400037de4ff */
[----:B------:R-:W-:Y:S01]  /*274f0*/  IADD3.X R98, PT, PT, R13, RZ, RZ, P4, P5 ;  /* 0x000000ff0d627210 */ /* 0x000fe200027ea4ff */
[----:B------:R-:W-:Y:S01]  /*27500*/  IMAD.WIDE.U32 R14, P5, R96, R75, R14 ;  /* 0x0000004b600e7225 */ /* 0x000fe200078a000e */
[----:B------:R-:W-:Y:S02]  /*27510*/  IADD3.X R93, P6, PT, RZ, R90, RZ, P6, !PT ;  /* 0x0000005aff5d7210 */ /* 0x000fe400037de4ff */
[----:B------:R-:W-:Y:S01]  /*27520*/  IADD3 R108, P4, PT, R112, R11, RZ ;  /* 0x0000000b706c7210 */ /* 0x000fe20007f9e0ff */
[----:B------:R-:W-:-:S04]  /*27530*/  IMAD.WIDE.U32 R12, R9, R68, RZ ;  /* 0x00000044090c7225 */ /* 0x000fc800078e00ff */
[----:B------:R-:W-:Y:S02]  /*27540*/  IMAD.X R101, RZ, RZ, R91, P6 ;  /* 0x000000ffff657224 */ /* 0x000fe400030e065b */
[----:B------:R-:W-:-:S04]  /*27550*/  IMAD.WIDE.U32 R90, R96, R74, RZ ;  /* 0x0000004a605a7225 */ /* 0x000fc800078e00ff */
[----:B------:R-:W-:Y:S01]  /*27560*/  IMAD.X R89, RZ, RZ, RZ, P5 ;  /* 0x000000ffff597224 */ /* 0x000fe200028e06ff */
[----:B------:R-:W-:Y:S01]  /*27570*/  IADD3 R99, P5, PT, R91, R14, RZ ;  /* 0x0000000e5b637210 */ /* 0x000fe20007fbe0ff */
[----:B------:R-:W-:Y:S01]  /*27580*/  IMAD.X R111, R103, 0x1, R92, P4 ;  /* 0x00000001676f7824 */ /* 0x000fe200020e065c */
[----:B------:R-:W-:Y:S01]  /*27590*/  IADD3 R105, P4, PT, R105, R108, RZ ;  /* 0x0000006c69697210 */ /* 0x000fe20007f9e0ff */
[----:B------:R-:W-:Y:S02]  /*275a0*/  IMAD.MOV.U32 R88, RZ, RZ, R15 ;  /* 0x000000ffff587224 */ /* 0x000fe400078e000f */
[----:B------:R-:W-:Y:S01]  /*275b0*/  IMAD.WIDE.U32 R12, P3, R10, R69, R12 ;  /* 0x000000450a0c7225 */ /* 0x000fe2000786000c */
[----:B------:R-:W-:Y:S02]  /*275c0*/  IADD3 R105, P1, PT, R105, R90, RZ ;  /* 0x0000005a69697210 */ /* 0x000fe40007f3e0ff */
[----:B------:R-:W-:Y:S01]  /*275d0*/  IADD3.X R96, P4, PT, R98, R111, RZ, P4, !PT ;  /* 0x0000006f62607210 */ /* 0x000fe2000279e4ff */
[----:B------:R-:W-:-:S03]  /*275e0*/  IMAD.WIDE.U32 R14, R10, R68, RZ ;  /* 0x000000440a0e7225 */ /* 0x000fc600078e00ff */
[----:B------:R-:W-:Y:S01]  /*275f0*/  IADD3.X R96, P1, PT, R96, R99, RZ, P1, !PT ;  /* 0x0000006360607210 */ /* 0x000fe20000f3e4ff */
        /* <DEDUP_REMOVED lines=8> */
[----:B------:R-:W-:-:S02]  /*27680*/  IADD3.X R102, P4, P1, R90, RZ, RZ, P1, P4 ;  /* 0x000000ff5a667210 */ /* 0x000fc400009884ff */
[----:B------:R-:W-:Y:S01]  /*27690*/  IADD3.X R101, P3, PT, R101, R12, RZ, P3, !PT ;  /* 0x0000000c65657210 */ /* 0x000fe20001f7e4ff */
[----:B------:R-:W-:Y:S01]  /*276a0*/  IMAD.WIDE.U32.X R88, R9, R69, R88, P6 ;  /* 0x0000004509587225 */ /* 0x000fe200030e0458 */
[----:B------:R-:W-:Y:S02]  /*276b0*/  IADD3.X R103, PT, PT, R91, RZ, RZ, P4, P1 ;  /* 0x000000ff5b677210 */ /* 0x000fe400027e24ff */
[----:B------:R-:W-:Y:S01]  /*276c0*/  IADD3 R118, P4, P1, R117, R118, R95 ;  /* 0x0000007675767210 */ /* 0x000fe2000799e05f */
[----:B------:R-:W-:Y:S01]  /*276d0*/  IMAD.WIDE.U32 R14, P6, R10, R84, R14 ;  /* 0x000000540a0e7225 */ /* 0x000fe200078c000e */
[----:B------:R-:W-:Y:S02]  /*276e0*/  IADD3.X R12, P3, P5, R88, RZ, RZ, P3, P5 ;  /* 0x000000ff580c7210 */ /* 0x000fe40001d6a4ff */
[----:B------:R-:W-:Y:S01]  /*276f0*/  IADD3.X R119, PT, PT, RZ, R119, RZ, P4, P1 ;  /* 0x00000077ff777210 */ /* 0x000fe200027e24ff */
[----:B------:R-:W-:Y:S01]  /*27700*/  IMAD.X R13, RZ, RZ, RZ, P6 ;  /* 0x000000ffff0d7224 */ /* 0x000fe200030e06ff */
[----:B------:R-:W-:Y:S01]  /*27710*/  ISETP.GE.U32.AND P6, PT, R108, R11, PT ;  /* 0x0000000b6c00720c */ /* 0x000fe20003fc6070 */
[----:B------:R-:W-:Y:S01]  /*27720*/  IMAD.WIDE.U32 R90, R10, R50, RZ ;  /* 0x000000320a5a7225 */ /* 0x000fe200078e00ff */
[----:B------:R-:W-:-:S02]  /*27730*/  IADD3.X R99, PT, PT, R89, RZ, RZ, P3, P5 ;  /* 0x000000ff59637210 */ /* 0x000fc40001fea4ff */
[----:B------:R-:W-:Y:S01]  /*27740*/  IADD3 R11, P3, PT, R12, R105, RZ ;  /* 0x000000690c0b7210 */ /* 0x000fe20007f7e0ff */
[----:B------:R-:W-:Y:S01]  /*27750*/  IMAD.MOV.U32 R12, RZ, RZ, R15 ;  /* 0x000000ffff0c7224 */ /* 0x000fe200078e000f */
[----:B------:R-:W-:Y:S01]  /*27760*/  ISETP.GE.U32.AND.EX P6, PT, R111, R92, PT, P6 ;  /* 0x0000005c6f00720c */ /* 0x000fe20003fc6160 */
[----:B------:R-:W-:Y:S01]  /*27770*/  IMAD.WIDE.U32 R88, R9, R74, RZ ;  /* 0x0000004a09587225 */ /* 0x000fe200078e00ff */
[----:B------:R-:W-:Y:S02]  /*27780*/  IADD3 R100, P4, PT, R11, R90, RZ ;  /* 0x0000005a0b647210 */ /* 0x000fe40007f9e0ff */
[----:B------:R-:W-:Y:S01]  /*27790*/  IADD3 R98, P1, PT, R91, R14, RZ ;  /* 0x0000000e5b627210 */ /* 0x000fe20007f3e0ff */
[----:B------:R-:W-:Y:S01]  /*277a0*/  IMAD R90, R101, R72, RZ ;  /* 0x00000048655a7224 */ /* 0x000fe200078e02ff */
[----:B------:R-:W-:Y:S01]  /*277b0*/  IADD3.X R99, P3, PT, R99, R96, RZ, P3, !PT ;  /* 0x0000006063637210 */ /* 0x000fe20001f7e4ff */
[----:B------:R-:W-:Y:S01]  /*277c0*/  IMAD.WIDE.U32 R14, R97, R72, RZ ;  /* 0x00000048610e7225 */ /* 0x000fe200078e00ff */
[----:B------:R-:W-:-:S02]  /*277d0*/  SEL R105, RZ, 0x1, P6 ;  /* 0x00000001ff697807 */ /* 0x000fc40003000000 */
[----:B------:R-:W-:Y:S01]  /*277e0*/  IADD3.X R99, P4, PT, R99, R98, RZ, P4, !PT ;  /* 0x0000006263637210 */ /* 0x000fe2000279e4ff */
[----:B------:R-:W-:Y:S01]  /*277f0*/  IMAD R95, R97, R73, R90 ;  /* 0x00000049615f7224 */ /* 0x000fe200078e025a */
[----:B------:R-:W-:Y:S01]  /*27800*/  IADD3 R105, P6, PT, R105, R118, RZ ;  /* 0x0000007669697210 */ /* 0x000fe20007fde0ff */
[----:B------:R-:W-:Y:S01]  /*27810*/  IMAD.WIDE.U32.X R12, R9, R84, R12, P1 ;  /* 0x00000054090c7225 */ /* 0x000fe200008e040c */
        /* <DEDUP_REMOVED lines=45> */
[----:B------:R-:W-:Y:S02]  /*27af0*/  IADD3.X R88, PT, PT, RZ, RZ, RZ, P0, P2 ;  /* 0x000000ffff587210 */ /* 0x000fe400007e44ff */
[----:B------:R-:W-:Y:S02]  /*27b00*/  IADD3.X R9, P3, P4, R10, RZ, RZ, P4, P3 ;  /* 0x000000ff0a097210 */ /* 0x000fe400024664ff */
[----:B------:R-:W-:Y:S02]  /*27b10*/  SEL R10, RZ, 0x1, P1 ;  /* 0x00000001ff0a7807 */ /* 0x000fe40000800000 */
[----:B------:R-:W-:Y:S02]  /*27b20*/  ISETP.GE.U32.AND P1, PT, R102, R105, PT ;  /* 0x000000696600720c */ /* 0x000fe40003f26070 */
[----:B------:R-:W-:Y:S02]  /*27b30*/  IADD3 R93, P2, P0, R106, R85, R87 ;  /* 0x000000556a5d7210 */ /* 0x000fe4000785e057 */
[----:B------:R-:W-:-:S02]  /*27b40*/  ISETP.GE.U32.AND.EX P1, PT, R103, R108, PT, P1 ;  /* 0x0000006c6700720c */ /* 0x000fc40003f26110 */
[----:B------:R-:W-:Y:S02]  /*27b50*/  SEL R94, RZ, 0x1, P5 ;  /* 0x00000001ff5e7807 */ /* 0x000fe40002800000 */
[----:B------:R-:W-:Y:S02]  /*27b60*/  IADD3.X R15, PT, PT, R11, RZ, RZ, P3, P4 ;  /* 0x000000ff0b0f7210 */ /* 0x000fe40001fe84ff */
[----:B------:R-:W-:Y:S01]  /*27b70*/  IADD3 R107, P4, P3, R10, R107, R88 ;  /* 0x0000006b0a6b7210 */ /* 0x000fe20007b9e058 */
[----:B------:R-:W-:Y:S01]  /*27b80*/  IMAD.WIDE.U32 R88, R14, R50, RZ ;  /* 0x000000320e587225 */ /* 0x000fe200078e00ff */
[----:B------:R-:W-:Y:S02]  /*27b90*/  IADD3.X R97, PT, PT, RZ, R86, RZ, P2, P0 ;  /* 0x00000056ff617210 */ /* 0x000fe400017e04ff */
[----:B------:R-:W-:Y:S01]  /*27ba0*/  IADD3 R94, P2, PT, R94, R93, RZ ;  /* 0x0000005d5e5e7210 */ /* 0x000fe20007f5e0ff */
[----:B------:R-:W-:Y:S01]  /*27bb0*/  IMAD.WIDE.U32 R10, P5, R14, R84, R12 ;  /* 0x000000540e0a7225 */ /* 0x000fe200078a000c */
[----:B------:R-:W-:-:S02]  /*27bc0*/  SEL R85, RZ, 0x1, P1 ;  /* 0x00000001ff557807 */ /* 0x000fc40000800000 */
[----:B------:R-:W-:Y:S01]  /*27bd0*/  IADD3 R9, P0, PT, R9, R96, RZ ;  /* 0x0000006009097210 */ /* 0x000fe20007f1e0ff */
[----:B------:R-:W-:Y:S01]  /*27be0*/  IMAD.X R87, RZ, RZ, RZ, P5 ;  /* 0x000000ffff577224 */ /* 0x000fe200028e06ff */
[----:B------:R-:W-:Y:S01]  /*27bf0*/  IADD3 R96, P6, PT, R89, R10, RZ ;  /* 0x0000000a59607210 */ /* 0x000fe20007fde0ff */
[----:B------:R-:W-:Y:S01]  /*27c00*/  IMAD.WIDE.U32 R12, R95, R74, RZ ;  /* 0x0000004a5f0c7225 */ /* 0x000fe200078e00ff */
[----:B------:R-:W-:Y:S02]  /*27c10*/  IADD3 R85, P5, PT, R85, R94, RZ ;  /* 0x0000005e55557210 */ /* 0x000fe40007fbe0ff */
[----:B------:R-:W-:Y:S01]  /*27c20*/  IADD3 R99, P1, PT, R9, R88, RZ ;  /* 0x0000005809637210 */ /* 0x000fe20007f3e0ff */
[----:B------:R-:W-:Y:S01]  /*27c30*/  IMAD.X R10, RZ, RZ, R97, P2 ;  /* 0x000000ffff0a7224 */ /* 0x000fe200010e0661 */
[----:B------:R-:W-:Y:S01]  /*27c40*/  IADD3.X R9, P0, PT, R15, R98, RZ, P0, !PT ;  /* 0x000000620f097210 */ /* 0x000fe2000071e4ff */
[----:B------:R-:W-:Y:S01]  /*27c50*/  IMAD.MOV.U32 R86, RZ, RZ, R11 ;  /* 0x000000ffff567224 */ /* 0x000fe200078e000b */
[----:B------:R-:W-:Y:S01]  /*27c60*/  ISETP.GE.U32.AND P2, PT, R94, R93, PT ;  /* 0x0000005d5e00720c */ /* 0x000fe20003f46070 */
[----:B------:R-:W-:Y:S01]  /*27c70*/  IMAD.X R89, RZ, RZ, R10, P5 ;  /* 0x000000ffff597224 */ /* 0x000fe200028e060a */
[----:B------:R-:W-:Y:S01]  /*27c80*/  IADD3.X R96, P1, PT, R9, R96, RZ, P1, !PT ;  /* 0x0000006009607210 */ /* 0x000fe20000f3e4ff */
        /* <DEDUP_REMOVED lines=62> */
.L_x_390:
        /* <DEDUP_REMOVED lines=21> */
.L_x_391:
        /* <DEDUP_REMOVED lines=30> */
[----:B------:R-:W-:Y:S02]  /*283a0*/  SHF.L.U64.HI R10, R60, 0x1, R63 ;  /* 0x000000013c0a7819 */ /* 0x000fe4000001023f */
[CC--:B------:R-:W-:Y:S02]  /*283b0*/  ISETP.NE.U32.AND P0, PT, R11.reuse, R60.reuse, PT ;  /* 0x0000003c0b00720c */ /* 0x0c0fe40003f05070 */
[C---:B------:R-:W-:Y:S01]  /*283c0*/  ISETP.GE.U32.AND P1, PT, R11.reuse, R60, PT ;  /* 0x0000003c0b00720c */ /* 0x040fe20003f26070 */
[----:B------:R-:W-:Y:S01]  /*283d0*/  IMAD.MOV.U32 R66, RZ, RZ, R10 ;  /* 0x000000ffff427224 */ /* 0x000fe200078e000a */
[----:B------:R-:W-:Y:S02]  /*283e0*/  ISETP.NE.AND.EX P0, PT, R10, R63, PT, P0 ;  /* 0x0000003f0a00720c */ /* 0x000fe40003f05300 */
[----:B------:R-:W-:-:S02]  /*283f0*/  ISETP.GT.U32.AND P2, PT, R11, R74, PT ;  /* 0x0000004a0b00720c */ /* 0x000fc40003f44070 */
[----:B------:R-:W-:Y:S02]  /*28400*/  ISETP.EQ.U32.AND P0, PT, R9, 0x1, !P0 ;  /* 0x000000010900780c */ /* 0x000fe40004702070 */
[C---:B------:R-:W-:Y:S01]  /*28410*/  ISETP.GE.U32.AND.EX P1, PT, R10.reuse, R63, PT, P1 ;  /* 0x0000003f0a00720c */ /* 0x040fe20003f26110 */
[----:B------:R-:W-:Y:S01]  /*28420*/  IMAD.MOV.U32 R63, RZ, RZ, R11 ;  /* 0x000000ffff3f7224 */ /* 0x000fe200078e000b */
        /* <DEDUP_REMOVED lines=32> */
.L_x_392:
        /* <DEDUP_REMOVED lines=21> */
.L_x_393:
[----:B------:R-:W-:-:S04]  /*28780*/  IMAD.WIDE.U32 R10, R104, R104, RZ ;  /* 0x00000068680a7225 */ /* 0x000fc800078e00ff */
[----:B------:R-:W-:Y:S01]  /*28790*/  IMAD.MOV.U32 R119, RZ, RZ, RZ ;  /* 0x000000ffff777224 */ /* 0x000fe200078e00ff */
[----:B------:R-:W-:Y:S01]  /*287a0*/  LOP3.LUT R16, R10, 0xfffffffd, RZ, 0xc0, !PT ;  /* 0xfffffffd0a107812 */ /* 0x000fe200078ec0ff */
[----:B------:R-:W-:Y:S02]  /*287b0*/  IMAD.MOV.U32 R95, RZ, RZ, RZ ;  /* 0x000000ffff5f7224 */ /* 0x000fe400078e00ff */
[----:B------:R-:W-:-:S04]  /*287c0*/  IMAD.WIDE.U32 R96, R102, R106, RZ ;  /* 0x0000006a66607225 */ /* 0x000fc800078e00ff */
[----:B------:R-:W-:Y:S02]  /*287d0*/  IMAD.IADD R99, R119, 0x1, R11 ;  /* 0x0000000177637824 */ /* 0x000fe400078e020b */
[----:B------:R-:W-:Y:S02]  /*287e0*/  IMAD.MOV.U32 R9, RZ, RZ, RZ ;  /* 0x000000ffff097224 */ /* 0x000fe400078e00ff */
[----:B------:R-:W-:-:S04]  /*287f0*/  IMAD.WIDE.U32 R14, R106, R106, RZ ;  /* 0x0000006a6a0e7225 */ /* 0x000fc800078e00ff */
[----:B------:R-:W-:-:S04]  /*28800*/  IMAD.WIDE.U32 R12, R103, R106, RZ ;  /* 0x0000006a670c7225 */ /* 0x000fc800078e00ff */
[----:B------:R-:W-:-:S04]  /*28810*/  IMAD.WIDE.U32 R10, R102, R107, RZ ;  /* 0x0000006b660a7225 */ /* 0x000fc800078e00ff */
[----:B------:R-:W-:Y:S02]  /*28820*/  IMAD.IADD R97, R97, 0x1, R95 ;  /* 0x0000000161617824 */ /* 0x000fe400078e025f */
[----:B------:R-:W-:Y:S01]  /*28830*/  IMAD.IADD R112, R15, 0x1, R9 ;  /* 0x000000010f707824 */ /* 0x000fe200078e0209 */
[----:B------:R-:W-:Y:S01]  /*28840*/  LOP3.LUT R9, R14, 0xfffffffd, RZ, 0xc0, !PT ;  /* 0xfffffffd0e097812 */ /* 0x000fe200078ec0ff */
        /* <DEDUP_REMOVED lines=13> */
[----:B------:R-:W-:-:S04]  /*28920*/  IMAD.WIDE.U32 R60, R103, R104, RZ ;  /* 0x00000068673c7225 */ /* 0x000fc800078e00ff */
        /* <DEDUP_REMOVED lines=10> */
[----:B------:R-:W-:Y:S02]  /*289d0*/  IMAD.MOV.U32 R111, RZ, RZ, RZ ;  /* 0x000000ffff6f7224 */ /* 0x000fe400078e00ff */
[----:B------:R-:W-:-:S04]  /*289e0*/  IMAD.WIDE.U32 R94, R103, R107, R94 ;  /* 0x0000006b675e7225 */ /* 0x000fc800078e005e */
[----:B------:R-:W-:Y:S01]  /*289f0*/  IMAD.SHL.U32 R109, R56, 0x2, RZ ;  /* 0x00000002386d7824 */ /* 0x000fe200078e00ff */
[----:B------:R-:W-:Y:S01]  /*28a00*/  IADD3 R11, P0, P4, R11, R94, R101 ;  /* 0x0000005e0b0b7210 */ /* 0x000fe20007c1e065 */
[----:B------:R-:W-:-:S03]  /*28a10*/  IMAD.WIDE.U32 R52, R103, R105, R52 ;  /* 0x0000006967347225 */ /* 0x000fc600078e0034 */
[----:B------:R-:W-:Y:S01]  /*28a20*/  LOP3.LUT R109, R109, 0xfffffffe, RZ, 0xc0, !PT ;  /* 0xfffffffe6d6d7812 */ /* 0x000fe200078ec0ff */
[----:B------:R-:W-:Y:S01]  /*28a30*/  IMAD.IADD R117, R57, 0x1, R111 ;  /* 0x0000000139757824 */ /* 0x000fe200078e026f */
[----:B------:R-:W-:Y:S01]  /*28a40*/  IADD3.X R57, PT, PT, RZ, RZ, RZ, P1, P6 ;  /* 0x000000ffff397210 */ /* 0x000fe20000fec4ff */
[----:B------:R-:W-:Y:S01]  /*28a50*/  IMAD.IADD R113, R123, 0x1, R95 ;  /* 0x000000017b717824 */ /* 0x000fe200078e025f */
[----:B------:R-:W-:Y:S01]  /*28a60*/  IADD3 R114, P1, PT, R15, R52, RZ ;  /* 0x000000340f727210 */ /* 0x000fe20007f3e0ff */
[----:B------:R-:W-:Y:S01]  /*28a70*/  IMAD.MOV.U32 R13, RZ, RZ, RZ ;  /* 0x000000ffff0d7224 */ /* 0x000fe200078e00ff */
[C-C-:B------:R-:W-:Y:S01]  /*28a80*/  SHF.L.U64.HI R127, R56.reuse, 0x1, R117.reuse ;  /* 0x00000001387f7819 */ /* 0x140fe20000010275 */
[----:B------:R-:W-:Y:S01]  /*28a90*/  IMAD.WIDE.U32 R92, R105, R104, RZ ;  /* 0x00000068695c7225 */ /* 0x000fe200078e00ff */
[----:B------:R-:W-:Y:S02]  /*28aa0*/  IADD3.X R113, PT, PT, RZ, R113, RZ, P0, P4 ;  /* 0x00000071ff717210 */ /* 0x000fe400007e84ff */
[----:B------:R-:W-:Y:S01]  /*28ab0*/  IADD3 R109, P0, PT, R109, R112, RZ ;  /* 0x000000706d6d7210 */ /* 0x000fe20007f1e0ff */
[----:B------:R-:W-:Y:S01]  /*28ac0*/  IMAD.MOV.U32 R121, RZ, RZ, RZ ;  /* 0x000000ffff797224 */ /* 0x000fe200078e00ff */
[----:B------:R-:W-:Y:S01]  /*28ad0*/  SHF.R.U64 R60, R56, 0x1f, R117 ;  /* 0x0000001f383c7819 */ /* 0x000fe20000001275 */
[----:B------:R-:W-:Y:S01]  /*28ae0*/  IMAD.WIDE.U32 R94, R9, R72, RZ ;  /* 0x00000048095e7225 */ /* 0x000fe200078e00ff */
[----:B------:R-:W-:-:S02]  /*28af0*/  LOP3.LUT R127, R127, 0x1, RZ, 0xc0, !PT ;  /* 0x000000017f7f7812 */ /* 0x000fc400078ec0ff */
[----:B------:R-:W-:Y:S01]  /*28b00*/  LOP3.LUT R60, R60, 0xfffffffe, RZ, 0xc0, !PT ;  /* 0xfffffffe3c3c7812 */ /* 0x000fe200078ec0ff */
[----:B------:R-:W-:-:S04]  /*28b10*/  IMAD.WIDE.U32 R12, R66, R107, R12 ;  /* 0x0000006b420c7225 */ /* 0x000fc800078e000c */
[----:B------:R-:W-:Y:S01]  /*28b20*/  IMAD.IADD R61, R121, 0x1, R93 ;  /* 0x00000001793d7824 */ /* 0x000fe200078e025d */
[----:B------:R-:W-:Y:S01]  /*28b30*/  IADD3 R108, P4, P6, R57, R12, R108 ;  /* 0x0000000c396c7210 */ /* 0x000fe20007e9e06c */
[----:B------:R-:W-:Y:S02]  /*28b40*/  IMAD.X R15, R123, 0x1, R53, P1 ;  /* 0x000000017b0f7824 */ /* 0x000fe400008e0635 */
[----:B------:R-:W-:Y:S01]  /*28b50*/  IMAD.WIDE.U32 R52, R104, R106, RZ ;  /* 0x0000006a68347225 */ /* 0x000fe200078e00ff */
[C-C-:B------:R-:W-:Y:S02]  /*28b60*/  SHF.L.U64.HI R110, R92.reuse, 0x1, R61.reuse ;  /* 0x000000015c6e7819 */ /* 0x140fe4000001023d */
[----:B------:R-:W-:Y:S01]  /*28b70*/  SHF.R.U64 R98, R92, 0x1f, R61 ;  /* 0x0000001f5c627819 */ /* 0x000fe2000000123d */
[----:B------:R-:W-:Y:S01]  /*28b80*/  IMAD.IADD R112, R125, 0x1, R13 ;  /* 0x000000017d707824 */ /* 0x000fe200078e020d */
[----:B------:R-:W-:Y:S01]  /*28b90*/  LOP3.LUT R110, R110, 0x1, RZ, 0xc0, !PT ;  /* 0x000000016e6e7812 */ /* 0x000fe200078ec0ff */
[----:B------:R-:W-:Y:S01]  /*28ba0*/  IMAD.SHL.U32 R100, R92, 0x2, RZ ;  /* 0x000000025c647824 */ /* 0x000fe200078e00ff */
[----:B------:R-:W-:Y:S01]  /*28bb0*/  LOP3.LUT R98, R98, 0xfffffffe, RZ, 0xc0, !PT ;  /* 0xfffffffe62627812 */ /* 0x000fe200078ec0ff */
[----:B------:R-:W-:Y:S01]  /*28bc0*/  IMAD.WIDE.U32 R12, R94, R70, RZ ;  /* 0x000000465e0c7225 */ /* 0x000fe200078e00ff */
[----:B------:R-:W-:-:S02]  /*28bd0*/  IADD3.X R112, PT, PT, RZ, R112, RZ, P4, P6 ;  /* 0x00000070ff707210 */ /* 0x000fc400027ec4ff */
[----:B------:R-:W-:Y:S01]  /*28be0*/  LOP3.LUT R100, R100, 0xfffffffe, RZ, 0xc0, !PT ;  /* 0xfffffffe64647812 */ /* 0x000fe200078ec0ff */
[----:B------:R-:W-:Y:S01]  /*28bf0*/  IMAD R116, R109, R72, RZ ;  /* 0x000000486d747224 */ /* 0x000fe200078e02ff */
[----:B------:R-:W-:Y:S01]  /*28c00*/  IADD3 RZ, P1, PT, R9, R12, RZ ;  /* 0x0000000c09ff7210 */ /* 0x000fe20007f3e0ff */
[----:B------:R-:W-:Y:S01]  /*28c10*/  IMAD.WIDE.U32 R56, R105, R106, RZ ;  /* 0x0000006a69387225 */ /* 0x000fe200078e00ff */
[----:B------:R-:W-:Y:S02]  /*28c20*/  IADD3 R100, P2, PT, R100, R99, RZ ;  /* 0x0000006364647210 */ /* 0x000fe40007f5e0ff */
[----:B------:R-:W-:Y:S01]  /*28c30*/  SHF.R.U32.HI R12, RZ, 0x1f, R61 ;  /* 0x0000001fff0c7819 */ /* 0x000fe2000001163d */
[----:B------:R-:W-:-:S03]  /*28c40*/  IMAD.WIDE.U32 R92, R104, R107, RZ ;  /* 0x0000006b685c7225 */ /* 0x000fc600078e00ff */
[----:B------:R-:W-:Y:S01]  /*28c50*/  LOP3.LUT R99, R12, 0x1, RZ, 0xc0, !PT ;  /* 0x000000010c637812 */ /* 0x000fe200078ec0ff */
[----:B------:R-:W-:Y:S02]  /*28c60*/  IMAD.IADD R53, R53, 0x1, R119 ;  /* 0x0000000135357824 */ /* 0x000fe400078e0277 */
[----:B------:R-:W-:Y:S01]  /*28c70*/  IMAD R125, R9, R73, R116 ;  /* 0x00000049097d7224 */ /* 0x000fe200078e0274 */
[----:B------:R-:W-:Y:S01]  /*28c80*/  IADD3.X R9, PT, PT, RZ, RZ, RZ, P3, P5 ;  /* 0x000000ffff097210 */ /* 0x000fe20001fea4ff */
[----:B------:R-:W-:Y:S01]  /*28c90*/  IMAD.X R110, RZ, RZ, R110, P2 ;  /* 0x000000ffff6e7224 */ /* 0x000fe200010e066e */
[----:B------:R-:W-:Y:S01]  /*28ca0*/  IADD3 R53, P5, P3, R92, R53, R56 ;  /* 0x000000355c357210 */ /* 0x000fe20007bbe038 */
[----:B------:R-:W-:Y:S01]  /*28cb0*/  IMAD.X R127, RZ, RZ, R127, P0 ;  /* 0x000000ffff7f7224 */ /* 0x000fe200000e067f */
[----:B------:R-:W-:Y:S01]  /*28cc0*/  SHF.R.U32.HI R56, RZ, 0x1f, R117 ;  /* 0x0000001fff387819 */ /* 0x000fe20000011675 */
[----:B------:R-:W-:Y:S01]  /*28cd0*/  IMAD.WIDE.U32 R98, R105, R105, R98 ;  /* 0x0000006969627225 */ /* 0x000fe200078e0062 */
[----:B------:R-:W-:-:S02]  /*28ce0*/  SHF.R.U32.HI R118, RZ, 0x1f, R53 ;  /* 0x0000001fff767819 */ /* 0x000fc40000011635 */
[----:B------:R-:W-:Y:S01]  /*28cf0*/  LOP3.LUT R61, R56, 0x1, RZ, 0xc0, !PT ;  /* 0x00000001383d7812 */ /* 0x000fe200078ec0ff */
[----:B------:R-:W-:Y:S01]  /*28d00*/  IMAD.IADD R125, R95, 0x1, R125 ;  /* 0x000000015f7d7824 */ /* 0x000fe200078e027d */
[----:B------:R-:W-:Y:S02]  /*28d10*/  IADD3 R101, P2, PT, R118, R96, RZ ;  /* 0x0000006076657210 */ /* 0x000fe40007f5e0ff */
[----:B------:R-:W-:Y:S01]  /*28d20*/  IADD3 R110, P6, P4, R110, R98, R11 ;  /* 0x000000626e6e7210 */ /* 0x000fe20007cde00b */
[----:B------:R-:W-:Y:S01]  /*28d30*/  IMAD.WIDE.U32 R60, R107, R107, R60 ;  /* 0x0000006b6b3c7225 */ /* 0x000fe200078e003c */
[----:B------:R-:W-:-:S03]  /*28d40*/  ISETP.GT.U32.AND P0, PT, R96, R101, PT ;  /* 0x000000656000720c */ /* 0x000fc60003f04070 */
[----:B------:R-:W-:Y:S01]  /*28d50*/  IMAD.X R56, RZ, RZ, R97, P2 ;  /* 0x000000ffff387224 */ /* 0x000fe200010e0661 */
[----:B------:R-:W-:Y:S01]  /*28d60*/  IADD3 R117, P2, PT, R101, R16, RZ ;  /* 0x0000001065757210 */ /* 0x000fe20007f5e0ff */
[----:B------:R-:W-:-:S03]  /*28d70*/  IMAD.IADD R98, R121, 0x1, R99 ;  /* 0x0000000179627824 */ /* 0x000fc600078e0263 */
[----:B------:R-:W-:Y:S01]  /*28d80*/  ISETP.GT.U32.AND.EX P0, PT, R97, R56, PT, P0 ;  /* 0x000000386100720c */ /* 0x000fe20003f04100 */
[----:B------:R-:W-:Y:S01]  /*28d90*/  IMAD.X R123, R56, 0x1, R100, P2 ;  /* 0x00000001387b7824 */ /* 0x000fe200010e0664 */
[----:B------:R-:W-:Y:S02]  /*28da0*/  IADD3 R16, P2, PT, R127, R60, RZ ;  /* 0x0000003c7f107210 */ /* 0x000fe40007f5e0ff */
[----:B------:R-:W-:Y:S01]  /*28db0*/  SEL R12, R96, R101, P0 ;  /* 0x00000065600c7207 */ /* 0x000fe20000000000 */
        /* <DEDUP_REMOVED lines=130> */
[----:B------:R-:W-:-:S04]  /*295e0*/  IMAD.WIDE.U32 R60, R13, R70, RZ ;  /* 0x000000460d3c7225 */ /* 0x000fc800078e00ff */
[----:B------:R-:W-:Y:S01]  /*295f0*/  IMAD.WIDE.U32.X R94, R123, R75, R94, P6 ;  /* 0x0000004b7b5e7225 */ /* 0x000fe200030e045e */
[----:B------:R-:W-:Y:S02]  /*29600*/  IADD3.X R123, P0, P1, R10, RZ, RZ, P1, P0 ;  /* 0x000000ff0a7b7210 */ /* 0x000fe400009004ff */
[----:B------:R-:W-:Y:S01]  /*29610*/  IADD3.X R10, PT, PT, R57, RZ, RZ, P2, P4 ;  /* 0x000000ff390a7210 */ /* 0x000fe200017e84ff */
[C---:B------:R-:W-:Y:S01]  /*29620*/  IMAD.WIDE.U32 R98, R12.reuse, R70, RZ ;  /* 0x000000460c627225 */ /* 0x040fe200078e00ff */
[----:B------:R-:W-:Y:S02]  /*29630*/  IADD3 R53, P2, PT, R53, R128, RZ ;  /* 0x0000008035357210 */ /* 0x000fe40007f5e0ff */
[----:B------:R-:W-:Y:S01]  /*29640*/  IADD3.X R124, PT, PT, R11, RZ, RZ, P0, P1 ;  /* 0x000000ff0b7c7210 */ /* 0x000fe200007e24ff */
[----:B------:R-:W-:Y:S01]  /*29650*/  IMAD.WIDE.U32 R60, P4, R12, R71, R60 ;  /* 0x000000470c3c7225 */ /* 0x000fe2000788003c */
[----:B------:R-:W-:Y:S02]  /*29660*/  IADD3 R56, P6, PT, R53, R14, RZ ;  /* 0x0000000e35387210 */ /* 0x000fe40007fde0ff */
[----:B------:R-:W-:Y:S01]  /*29670*/  IADD3.X R10, P2, PT, R10, R129, RZ, P2, !PT ;  /* 0x000000810a0a7210 */ /* 0x000fe2000175e4ff */
[----:B------:R-:W-:Y:S01]  /*29680*/  IMAD.X R11, RZ, RZ, RZ, P4 ;  /* 0x000000ffff0b7224 */ /* 0x000fe200020e06ff */
[----:B------:R-:W-:Y:S01]  /*29690*/  IADD3 RZ, P0, PT, R125, R98, RZ ;  /* 0x000000627dff7210 */ /* 0x000fe20007f1e0ff */
[----:B------:R-:W-:Y:S01]  /*296a0*/  IMAD.IADD R98, R119, 0x1, R93 ;  /* 0x0000000177627824 */ /* 0x000fe200078e025d */
[----:B------:R-:W-:Y:S01]  /*296b0*/  IADD3 R14, P1, PT, R99, R60, RZ ;  /* 0x0000003c630e7210 */ /* 0x000fe20007f3e0ff */
[----:B------:R-:W-:Y:S01]  /*296c0*/  IMAD.MOV.U32 R93, RZ, RZ, RZ ;  /* 0x000000ffff5d7224 */ /* 0x000fe200078e00ff */
        /* <DEDUP_REMOVED lines=32> */
[----:B------:R-:W-:Y:S02]  /*298d0*/  ISETP.GT.U32.AND P1, PT, R116, R109, PT ;  /* 0x0000006d7400720c */ /* 0x000fe40003f24070 */
[----:B------:R-:W-:Y:S01]  /*298e0*/  IADD3.X R94, PT, PT, R95, RZ, RZ, P3, P6 ;  /* 0x000000ff5f5e7210 */ /* 0x000fe20001fec4ff */
[-C--:B------:R-:W-:Y:S01]  /*298f0*/  IMAD R56, R93, R72.reuse, RZ ;  /* 0x000000485d387224 */ /* 0x080fe200078e02ff */
        /* <DEDUP_REMOVED lines=11> */
[----:B------:R-:W-:Y:S01]  /*299b0*/  IADD3 R97, P4, P5, R97, R114, R9 ;  /* 0x0000007261617210 */ /* 0x000fe20007d9e009 */
[----:B------:R-:W-:Y:S01]  /*299c0*/  IMAD.WIDE.U32 R56, R12, R50, RZ ;  /* 0x000000320c387225 */ /* 0x000fe200078e00ff */
[----:B------:R-:W-:Y:S02]  /*299d0*/  ISETP.GE.U32.AND.EX P1, PT, R98, R111, PT, P2 ;  /* 0x0000006f6200720c */ /* 0x000fe40003f26120 */
[----:B------:R-:W-:Y:S01]  /*299e0*/  IADD3 R15, P2, PT, R52, R61, RZ ;  /* 0x0000003d340f7210 */ /* 0x000fe20007f5e0ff */
[----:B------:R-:W-:Y:S01]  /*299f0*/  IMAD.WIDE.U32 R60, R95, R70, RZ ;  /* 0x000000465f3c7225 */ /* 0x000fe200078e00ff */
[----:B------:R-:W-:-:S02]  /*29a00*/  ISETP.GE.U32.AND P0, PT, R100, R109, PT ;  /* 0x0000006d6400720c */ /* 0x000fc40003f06070 */
[----:B------:R-:W-:Y:S01]  /*29a10*/  IADD3.X R9, PT, PT, RZ, R122, RZ, P4, P5 ;  /* 0x0000007aff097210 */ /* 0x000fe200027ea4ff */
[----:B------:R-:W-:Y:S01]  /*29a20*/  IMAD.X R53, RZ, RZ, RZ, P6 ;  /* 0x000000ffff357224 */ /* 0x000fe200030e06ff */
[----:B------:R-:W-:Y:S01]  /*29a30*/  IADD3 R100, P4, PT, R57, R10, RZ ;  /* 0x0000000a39647210 */ /* 0x000fe20007f9e0ff */
        /* <DEDUP_REMOVED lines=54> */
[----:B------:R-:W-:Y:S02]  /*29da0*/  IADD3.X R92, PT, PT, R93, RZ, RZ, P4, P6 ;  /* 0x000000ff5d5c7210 */ /* 0x000fe400027ec4ff */
[----:B------:R-:W-:Y:S02]  /*29db0*/  IADD3 R108, P6, P4, R94, R108, R97 ;  /* 0x0000006c5e6c7210 */ /* 0x000fe40007cde061 */
[----:B------:R-:W-:Y:S01]  /*29dc0*/  IADD3.X R16, PT, PT, R11, RZ, RZ, P0, P1 ;  /* 0x000000ff0b107210 */ /* 0x000fe200007e24ff */
[----:B------:R-:W-:Y:S01]  /*29dd0*/  IMAD.WIDE.U32 R10, R14, R50, RZ ;  /* 0x000000320e0a7225 */ /* 0x000fe200078e00ff */
[----:B------:R-:W-:-:S02]  /*29de0*/  SEL R97, RZ, 0x1, P5 ;  /* 0x00000001ff617807 */ /* 0x000fc40002800000 */
[----:B------:R-:W-:Y:S01]  /*29df0*/  ISETP.GE.U32.AND.EX P2, PT, R99, R111, PT, P2 ;  /* 0x0000006f6300720c */ /* 0x000fe20003f46120 */
[----:B------:R-:W-:Y:S01]  /*29e00*/  IMAD.WIDE.U32 R12, P5, R14, R84, R12 ;  /* 0x000000540e0c7225 */ /* 0x000fe200078a000c */
[----:B------:R-:W-:Y:S02]  /*29e10*/  IADD3 R15, P0, PT, R15, R60, RZ ;  /* 0x0000003c0f0f7210 */ /* 0x000fe40007f1e0ff */
[----:B------:R-:W-:Y:S02]  /*29e20*/  IADD3 R97, P3, PT, R97, R110, RZ ;  /* 0x0000006e61617210 */ /* 0x000fe40007f7e0ff */
[----:B------:R-:W-:Y:S02]  /*29e30*/  SEL R52, RZ, 0x1, P2 ;  /* 0x00000001ff347807 */ /* 0x000fe40001000000 */
[----:B------:R-:W-:Y:S01]  /*29e40*/  IADD3 R93, P2, PT, R11, R12, RZ ;  /* 0x0000000c0b5d7210 */ /* 0x000fe20007f5e0ff */
[----:B------:R-:W-:Y:S01]  /*29e50*/  IMAD.X R60, RZ, RZ, R113, P3 ;  /* 0x000000ffff3c7224 */ /* 0x000fe200018e0671 */
[----:B------:R-:W-:Y:S01]  /*29e60*/  IADD3.X R12, P0, PT, R16, R53, RZ, P0, !PT ;  /* 0x00000035100c7210 */ /* 0x000fe2000071e4ff */
[----:B------:R-:W-:Y:S01]  /*29e70*/  IMAD.X R53, RZ, RZ, RZ, P5 ;  /* 0x000000ffff357224 */ /* 0x000fe200028e06ff */
[----:B------:R-:W-:Y:S01]  /*29e80*/  IADD3 R99, P1, PT, R15, R10, RZ ;  /* 0x0000000a0f637210 */ /* 0x000fe20007f3e0ff */
        /* <DEDUP_REMOVED lines=11> */
[----:B------:R-:W-:-:S02]  /*29f40*/  IADD3.X R12, P1, P0, R12, RZ, RZ, P1, P0 ;  /* 0x000000ff0c0c7210 */ /* 0x000fc400008204ff */
[----:B------:R-:W-:Y:S01]  /*29f50*/  SEL R60, RZ, 0x1, P3 ;  /* 0x00000001ff3c7807 */ /* 0x000fe20001800000 */
[----:B------:R-:W-:Y:S01]  /*29f60*/  IMAD.X R15, RZ, RZ, RZ, P2 ;  /* 0x000000ffff0f7224 */ /* 0x000fe200010e06ff */
[----:B------:R-:W-:Y:S01]  /*29f70*/  IADD3 R61, P2, PT, R61, R16, RZ ;  /* 0x000000103d3d7210 */ /* 0x000fe20007f5e0ff */
[----:B------:R-:W-:Y:S01]  /*29f80*/  IMAD.WIDE.U32 R52, R14, R74, RZ ;  /* 0x0000004a0e347225 */ /* 0x000fe200078e00ff */
[----:B------:R-:W-:Y:S02]  /*29f90*/  IADD3.X R13, PT, PT, R13, RZ, RZ, P1, P0 ;  /* 0x000000ff0d0d7210 */ /* 0x000fe40000fe04ff */
[----:B------:R-:W-:Y:S01]  /*29fa0*/  ISETP.GE.U32.AND P3, PT, R61, R16, PT ;  /* 0x000000103d00720c */ /* 0x000fe20003f66070 */
[----:B------:R-:W-:Y:S01]  /*29fb0*/  IMAD.MOV.U32 R14, RZ, RZ, R11 ;  /* 0x000000ffff0e7224 */ /* 0x000fe200078e000b */
[----:B------:R-:W-:Y:S01]  /*29fc0*/  IADD3 R11, P0, PT, R12, R61, RZ ;  /* 0x0000003d0c0b7210 */ /* 0x000fe20007f1e0ff */
[----:B------:R-:W-:Y:S01]  /*29fd0*/  IMAD.X R12, R92, 0x1, R93, P2 ;  /* 0x000000015c0c7824 */ /* 0x000fe200010e065d */
[----:B------:R-:W-:-:S02]  /*29fe0*/  IADD3 R53, P1, PT, R53, R10, RZ ;  /* 0x0000000a35357210 */ /* 0x000fc40007f3e0ff */
[----:B------:R-:W-:Y:S02]  /*29ff0*/  IADD3 R61, P2, PT, R11, R52, RZ ;  /* 0x000000340b3d7210 */ /* 0x000fe40007f5e0ff */
[----:B------:R-:W-:Y:S01]  /*2a000*/  IADD3.X R10, P0, PT, R13, R12, RZ, P0, !PT ;  /* 0x0000000c0d0a7210 */ /* 0x000fe2000071e4ff */
[----:B------:R-:W-:Y:S01]  /*2a010*/  IMAD.WIDE.U32.X R14, R95, R75, R14, P1 ;  /* 0x0000004b5f0e7225 */ /* 0x000fe200008e040e */
        /* <DEDUP_REMOVED lines=43> */
.L_x_394:
        /* <DEDUP_REMOVED lines=21> */
.L_x_395:
        /* <DEDUP_REMOVED lines=64> */
.L_x_396:
        /* <DEDUP_REMOVED lines=64> */
.L_x_397:
        /* <DEDUP_REMOVED lines=47> */
[----:B------:R-:W-:Y:S01]  /*2af10*/  IADD3 R61, P2, P3, R12, R50, R13 ;  /* 0x000000320c3d7210 */ /* 0x000fe20007b5e00d */
[----:B------:R-:W-:-:S03]  /*2af20*/  IMAD.MOV.U32 R13, RZ, RZ, R56 ;  /* 0x000000ffff0d7224 */ /* 0x000fc600078e0038 */
        /* <DEDUP_REMOVED lines=15> */
.L_x_398:
        /* <DEDUP_REMOVED lines=65> */
.L_x_399:
        /* <DEDUP_REMOVED lines=14> */
[----:B------:R-:W-:Y:S02]  /*2b510*/  IMAD.MOV.U32 R53, RZ, RZ, RZ ;  /* 0x000000ffff357224 */ /* 0x000fe400078e00ff */
        /* <DEDUP_REMOVED lines=20> */
[----:B------:R-:W-:-:S04]  /*2b660*/  IMAD.WIDE.U32 R90, R117, R104, RZ ;  /* 0x00000068755a7225 */ /* 0x000fc800078e00ff */
[----:B------:R-:W-:-:S04]  /*2b670*/  IMAD.WIDE.U32 R88, R113, R105, RZ ;  /* 0x0000006971587225 */ /* 0x000fc800078e00ff */
[----:B------:R-:W-:Y:S01]  /*2b680*/  IMAD.WIDE.U32 R52, R111, R104, RZ ;  /* 0x000000686f347225 */ /* 0x000fe200078e00ff */
[----:B------:R-:W-:Y:S02]  /*2b690*/  IADD3 R114, P2, P0, R88, R93, R90 ;  /* 0x0000005d58727210 */ /* 0x000fe4000785e05a */
[----:B------:R-:W-:Y:S01]  /*2b6a0*/  IADD3.X R90, PT, PT, RZ, RZ, RZ, P5, P6 ;  /* 0x000000ffff5a7210 */ /* 0x000fe20002fec4ff */
[----:B------:R-:W-:Y:S02]  /*2b6b0*/  IMAD.IADD R92, R61, 0x1, R131 ;  /* 0x000000013d5c7824 */ /* 0x000fe400078e0283 */
[----:B------:R-:W-:Y:S02]  /*2b6c0*/  IMAD.IADD R86, R95, 0x1, R91 ;  /* 0x000000015f567824 */ /* 0x000fe400078e025b */
[----:B------:R-:W-:Y:S02]  /*2b6d0*/  IMAD.MOV.U32 R87, RZ, RZ, RZ ;  /* 0x000000ffff577224 */ /* 0x000fe400078e00ff */
[----:B------:R-:W-:-:S02]  /*2b6e0*/  IMAD.IADD R135, R135, 0x1, R57 ;  /* 0x0000000187877824 */ /* 0x000fc400078e0239 */
        /* <DEDUP_REMOVED lines=15> */
[----:B------:R-:W-:Y:S01]  /*2b7e0*/  IMAD.WIDE.U32 R56, R129, R104, RZ ;  /* 0x0000006881387225 */ /* 0x000fe200078e00ff */
[----:B------:R-:W-:-:S03]  /*2b7f0*/  IADD3.X R118, PT, PT, RZ, RZ, RZ, P1, P3 ;  /* 0x000000ffff767210 */ /* 0x000fc60000fe64ff */
        /* <DEDUP_REMOVED lines=96> */
[----:B------:R-:W-:Y:S02]  /*2be00*/  IMAD.IADD R123, R123, 0x1, R105 ;  /* 0x000000017b7b7824 */ /* 0x000fe400078e0269 */
[----:B------:R-:W-:Y:S01]  /*2be10*/  IMAD.WIDE.U32 R86, R111, R103, RZ ;  /* 0x000000676f567225 */ /* 0x000fe200078e00ff */
        /* <DEDUP_REMOVED lines=17> */
[----:B------:R-:W-:Y:S01]  /*2bf30*/  IMAD.MOV.U32 R61, RZ, RZ, RZ ;  /* 0x000000ffff3d7224 */ /* 0x000fe200078e00ff */
[----:B------:R-:W-:Y:S02]  /*2bf40*/  IADD3.X R106, PT, PT, RZ, RZ, RZ, P2, P0 ;  /* 0x000000ffff6a7210 */ /* 0x000fe400017e04ff */
[----:B------:R-:W-:Y:S01]  /*2bf50*/  IADD3.X R56, PT, PT, RZ, R93, RZ, P5, P6 ;  /* 0x0000005dff387210 */ /* 0x000fe20002fec4ff */
[----:B------:R-:W-:-:S04]  /*2bf60*/  IMAD.WIDE.U32 R92, R67, R102, RZ ;  /* 0x00000066435c7225 */ /* 0x000fc800078e00ff */
[----:B------:R-:W-:-:S04]  /*2bf70*/  IMAD.IADD R60, R119, 0x1, R93 ;  /* 0x00000001773c7824 */ /* 0x000fc800078e025d */
        /* <DEDUP_REMOVED lines=11> */
[----:B------:R-:W-:Y:S01]  /*2c030*/  ISETP.GE.U32.AND.EX P5, PT, R125, R90, PT, P5 ;  /* 0x0000005a7d00720c */ /* 0x000fe20003fa6150 */
[----:B------:R-:W-:Y:S02]  /*2c040*/  IMAD.IADD R90, R91, 0x1, R95 ;  /* 0x000000015b5a7824 */ /* 0x000fe400078e025f */
[----:B------:R-:W-:Y:S01]  /*2c050*/  IMAD.MOV.U32 R91, RZ, RZ, RZ ;  /* 0x000000ffff5b7224 */ /* 0x000fe200078e00ff */
[----:B------:R-:W-:Y:S01]  /*2c060*/  SEL R85, RZ, 0x1, P5 ;  /* 0x00000001ff557807 */ /* 0x000fe20002800000 */
[----:B------:R-:W-:-:S03]  /*2c070*/  IMAD.WIDE.U32 R90, R107, R117, R90 ;  /* 0x000000756b5a7225 */ /* 0x000fc600078e005a */
        /* <DEDUP_REMOVED lines=127> */
[C---:B------:R-:W-:Y:S01]  /*2c870*/  IMAD.WIDE.U32 R88, P6, R86.reuse, R84, R88 ;  /* 0x0000005456587225 */ /* 0x040fe200078c0058 */
[----:B------:R-:W-:Y:S02]  /*2c880*/  IADD3.X R103, P3, PT, R103, R102, RZ, P3, !PT ;  /* 0x0000006667677210 */ /* 0x000fe40001f7e4ff */
[----:B------:R-:W-:Y:S01]  /*2c890*/  IADD3.X R100, PT, PT, R67, RZ, RZ, P1, P2 ;  /* 0x000000ff43647210 */ /* 0x000fe20000fe44ff */
[----:B------:R-:W-:Y:S01]  /*2c8a0*/  IMAD.WIDE.U32 R66, R86, R50, RZ ;  /* 0x0000003256427225 */ /* 0x000fe200078e00ff */
[----:B------:R-:W-:-:S02]  /*2c8b0*/  ISETP.GE.U32.AND P1, PT, R114, R111, PT ;  /* 0x0000006f7200720c */ /* 0x000fc40003f26070 */
[----:B------:R-:W-:Y:S01]  /*2c8c0*/  IADD3.X R52, P0, P3, R60, RZ, RZ, P3, P0 ;  /* 0x000000ff3c347210 */ /* 0x000fe20001b004ff */
[----:B------:R-:W-:Y:S01]  /*2c8d0*/  IMAD.X R53, RZ, RZ, RZ, P6 ;  /* 0x000000ffff357224 */ /* 0x000fe200030e06ff */
[----:B------:R-:W-:Y:S02]  /*2c8e0*/  ISETP.GE.U32.AND.EX P1, PT, R87, R95, PT, P1 ;  /* 0x0000005f5700720c */ /* 0x000fe40003f26110 */
[----:B------:R-:W-:Y:S02]  /*2c8f0*/  IADD3 R106, P6, P2, R127, R112, R106 ;  /* 0x000000707f6a7210 */ /* 0x000fe40007ade06a */
[----:B------:R-:W-:Y:S02]  /*2c900*/  IADD3.X R95, PT, PT, R61, RZ, RZ, P0, P3 ;  /* 0x000000ff3d5f7210 */ /* 0x000fe400007e64ff */
[----:B------:R-:W-:Y:S01]  /*2c910*/  IADD3 R61, P0, PT, R52, R63, RZ ;  /* 0x0000003f343d7210 */ /* 0x000fe20007f1e0ff */
[----:B------:R-:W-:Y:S01]  /*2c920*/  IMAD.MOV.U32 R52, RZ, RZ, R89 ;  /* 0x000000ffff347224 */ /* 0x000fe200078e0059 */
[----:B------:R-:W-:Y:S01]  /*2c930*/  IADD3 R112, P3, PT, R67, R88, RZ ;  /* 0x0000005843707210 */ /* 0x000fe20007f7e0ff */
[----:B------:R-:W-:Y:S01]  /*2c940*/  IMAD R88, R103, R72, RZ ;  /* 0x0000004867587224 */ /* 0x000fe200078e02ff */
[----:B------:R-:W-:-:S02]  /*2c950*/  IADD3.X R92, PT, PT, RZ, R57, RZ, P6, P2 ;  /* 0x00000039ff5c7210 */ /* 0x000fc400037e44ff */
[----:B------:R-:W-:Y:S01]  /*2c960*/  IADD3 R102, P6, PT, R61, R66, RZ ;  /* 0x000000423d667210 */ /* 0x000fe20007fde0ff */
[----:B------:R-:W-:Y:S01]  /*2c970*/  IMAD.WIDE.U32 R66, R101, R74, RZ ;  /* 0x0000004a65427225 */ /* 0x000fe200078e00ff */
[----:B------:R-:W-:Y:S02]  /*2c980*/  IADD3.X R95, P2, PT, R95, R90, RZ, P0, !PT ;  /* 0x0000005a5f5f7210 */ /* 0x000fe4000075e4ff */
        /* <DEDUP_REMOVED lines=142> */
.L_x_400:
        /* <DEDUP_REMOVED lines=14> */
[----:B------:R-:W-:-:S03]  /*2d350*/  IMAD.X R63, R96, 0x1, ~R63, P1 ;  /* 0x00000001603f7824 */ /* 0x000fc600008e0e3f */
[----:B------:R-:W-:Y:S02]  /*2d360*/  SEL R53, RZ, 0x1, P0 ;  /* 0x00000001ff357807 */ /* 0x000fe40000000000 */
[----:B------:R-:W-:Y:S02]  /*2d370*/  IADD3 R105, P0, PT, R105, -R70, RZ ;  /* 0x8000004669697210 */ /* 0x000fe40007f1e0ff */
[----:B------:R-:W-:Y:S01]  /*2d380*/  IADD3 R103, P3, P4, R103, -R74, -R53 ;  /* 0x8000004a67677210 */ /* 0x000fe20007c7e835 */
[----:B------:R-:W-:Y:S02]  /*2d390*/  IMAD.X R53, R67, 0x1, ~R56, P2 ;  /* 0x0000000143357824 */ /* 0x000fe400010e0e38 */
[----:B------:R-:W-:Y:S01]  /*2d3a0*/  IMAD.X R85, R86, 0x1, ~R71, P0 ;  /* 0x0000000156557824 */ /* 0x000fe200000e0e47 */
[----:B------:R-:W-:-:S09]  /*2d3b0*/  IADD3.X R52, PT, PT, R52, -0x1, ~R75, P3, P4 ;  /* 0xffffffff34347810 */ /* 0x000fd20001fe8c4b */
.L_x_401:
[----:B------:R-:W-:-:S04]  /*2d3c0*/  IMAD.WIDE.U32 R56, R82, R20, RZ ;  /* 0x0000001452387225 */ /* 0x000fc800078e00ff */
[----:B------:R-:W-:-:S04]  /*2d3d0*/  IMAD.WIDE.U32 R66, R80, R18, RZ ;  /* 0x0000001250427225 */ /* 0x000fc800078e00ff */
[----:B------:R-:W-:Y:S01]  /*2d3e0*/  IMAD.MOV.U32 R107, RZ, RZ, RZ ;  /* 0x000000ffff6b7224 */ /* 0x000fe200078e00ff */
[----:B------:R-:W-:Y:S01]  /*2d3f0*/  IADD3 R109, P4, PT, R66, R56, RZ ;  /* 0x00000038426d7210 */ /* 0x000fe20007f9e0ff */
[----:B------:R-:W-:Y:S02]  /*2d400*/  IMAD.MOV.U32 R113, RZ, RZ, RZ ;  /* 0x000000ffff717224 */ /* 0x000fe400078e00ff */
[----:B------:R-:W-:Y:S02]  /*2d410*/  IMAD.IADD R101, R107, 0x1, R57 ;  /* 0x000000016b657824 */ /* 0x000fe400078e0239 */
        /* <DEDUP_REMOVED lines=17> */
[----:B------:R-:W-:Y:S02]  /*2d530*/  IMAD.IADD R67, R113, 0x1, R93 ;  /* 0x0000000171437824 */ /* 0x000fe400078e025d */
[----:B------:R-:W-:Y:S02]  /*2d540*/  IMAD.IADD R112, R115, 0x1, R91 ;  /* 0x0000000173707824 */ /* 0x000fe400078e025b */
        /* <DEDUP_REMOVED lines=9> */
[----:B------:R-:W-:-:S02]  /*2d5e0*/  IMAD.IADD R88, R91, 0x1, R123 ;  /* 0x000000015b587824 */ /* 0x000fc400078e027b */
        /* <DEDUP_REMOVED lines=17> */
[----:B------:R-:W-:Y:S01]  /*2d700*/  IMAD.MOV.U32 R57, RZ, RZ, RZ ;  /* 0x000000ffff397224 */ /* 0x000fe200078e00ff */
[----:B------:R-:W-:Y:S01]  /*2d710*/  IADD3 R100, P5, P6, R89, R100, R67 ;  /* 0x0000006459647210 */ /* 0x000fe20007ebe043 */
[----:B------:R-:W-:Y:S01]  /*2d720*/  IMAD.X R106, R106, 0x1, R119, P4 ;  /* 0x000000016a6a7824 */ /* 0x000fe200020e0677 */
[----:B------:R-:W-:Y:S01]  /*2d730*/  ISETP.GE.U32.AND P4, PT, R109, R66, PT ;  /* 0x000000426d00720c */ /* 0x000fe20003f86070 */
[----:B------:R-:W-:Y:S01]  /*2d740*/  IMAD.MOV.U32 R89, RZ, RZ, RZ ;  /* 0x000000ffff597224 */ /* 0x000fe200078e00ff */
[----:B------:R-:W-:Y:S01]  /*2d750*/  IADD3.X R95, PT, PT, RZ, RZ, RZ, P1, P3 ;  /* 0x000000ffff5f7210 */ /* 0x000fe20000fe64ff */
[----:B------:R-:W-:Y:S01]  /*2d760*/  IMAD.IADD R77, R117, 0x1, R101 ;  /* 0x00000001754d7824 */ /* 0x000fe200078e0265 */
[----:B------:R-:W-:Y:S01]  /*2d770*/  ISETP.GE.U32.AND.EX P4, PT, R106, R119, PT, P4 ;  /* 0x000000776a00720c */ /* 0x000fe20003f86140 */
[----:B------:R-:W-:-:S03]  /*2d780*/  IMAD.WIDE.U32 R66, R79, R20, RZ ;  /* 0x000000144f427225 */ /* 0x000fc600078e00ff */
[----:B------:R-:W-:Y:S01]  /*2d790*/  SEL R101, RZ, 0x1, P4 ;  /* 0x00000001ff657807 */ /* 0x000fe20002000000 */
[----:B------:R-:W-:-:S04]  /*2d7a0*/  IMAD.WIDE.U32 R56, R17, R79, R56 ;  /* 0x0000004f11387225 */ /* 0x000fc800078e0038 */
[----:B------:R-:W-:-:S04]  /*2d7b0*/  IMAD.WIDE.U32 R88, R17, R76, R88 ;  /* 0x0000004c11587225 */ /* 0x000fc800078e0058 */
[----:B------:R-:W-:Y:S02]  /*2d7c0*/  IMAD.IADD R87, R113, 0x1, R99 ;  /* 0x0000000171577824 */ /* 0x000fe400078e0263 */
[C---:B------:R-:W-:Y:S01]  /*2d7d0*/  IMAD.IADD R76, R121.reuse, 0x1, R67 ;  /* 0x00000001794c7824 */ /* 0x040fe200078e0243 */
[----:B------:R-:W-:Y:S01]  /*2d7e0*/  IADD3.X R67, PT, PT, R114, R77, RZ, P5, P6 ;  /* 0x0000004d72437210 */ /* 0x000fe20002fec4ff */
[----:B------:R-:W-:Y:S01]  /*2d7f0*/  IMAD.IADD R99, R121, 0x1, R57 ;  /* 0x0000000179637824 */ /* 0x000fe200078e0239 */
[----:B------:R-:W-:Y:S01]  /*2d800*/  IADD3 R98, P5, P6, R93, R56, R112 ;  /* 0x000000385d627210 */ /* 0x000fe20007ebe070 */
[----:B------:R-:W-:Y:S02]  /*2d810*/  IMAD.MOV.U32 R77, RZ, RZ, RZ ;  /* 0x000000ffff4d7224 */ /* 0x000fe400078e00ff */
[----:B------:R-:W-:Y:S01]  /*2d820*/  IMAD.WIDE.U32 R56, R82, R18, RZ ;  /* 0x0000001252387225 */ /* 0x000fe200078e00ff */
[----:B------:R-:W-:Y:S02]  /*2d830*/  IADD3.X R99, PT, PT, RZ, R99, RZ, P5, P6 ;  /* 0x00000063ff637210 */ /* 0x000fe40002fec4ff */
[----:B------:R-:W-:Y:S01]  /*2d840*/  IADD3 R110, P4, P5, R91, R88, R110 ;  /* 0x000000585b6e7210 */ /* 0x000fe20007d9e06e */
[----:B------:R-:W-:Y:S01]  /*2d850*/  IMAD.WIDE.U32 R76, R19, R79, R76 ;  /* 0x0000004f134c7225 */ /* 0x000fe200078e004c */
[----:B------:R-:W-:-:S03]  /*2d860*/  IADD3 R79, P6, PT, R101, R86, RZ ;  /* 0x00000056654f7210 */ /* 0x000fc60007fde0ff */
[----:B------:R-:W-:Y:S01]  /*2d870*/  IMAD.IADD R90, R111, 0x1, R97 ;  /* 0x000000016f5a7824 */ /* 0x000fe200078e0261 */
        /* <DEDUP_REMOVED lines=14> */
[----:B------:R-:W-:Y:S01]  /*2d960*/  IMAD.X R92, R57, 0x1, R96, P3 ;  /* 0x00000001395c7824 */ /* 0x000fe200018e0660 */
[----:B------:R-:W-:Y:S01]  /*2d970*/  IADD3 R94, P3, P5, R98, R90, R87 ;  /* 0x0000005a625e7210 */ /* 0x000fe20007d7e057 */
[-C--:B------:R-:W-:Y:S01]  /*2d980*/  IMAD R91, R123, R72.reuse, RZ ;  /* 0x000000487b5b7224 */ /* 0x080fe200078e02ff */
        /* <DEDUP_REMOVED lines=66> */
[----:B------:R-:W-:-:S03]  /*2ddb0*/  IMAD.IADD R79, R115, 0x1, R79 ;  /* 0x00000001734f7824 */ /* 0x000fc600078e024f */
[----:B------:R-:W-:Y:S01]  /*2ddc0*/  IADD3.X R90, P6, PT, R76, R109, RZ, P6, !PT ;  /* 0x0000006d4c5a7210 */ /* 0x000fe200037de4ff */
[----:B------:R-:W-:-:S03]  /*2ddd0*/  IMAD.WIDE.U32 R76, R81, R22, RZ ;  /* 0x00000016514c7225 */ /* 0x000fc600078e00ff */
        /* <DEDUP_REMOVED lines=13> */
[----:B------:R-:W-:-:S04]  /*2deb0*/  ISETP.GT.U32.AND P5, PT, R60, R20, PT ;  /* 0x000000143c00720c */ /* 0x000fc80003fa4070 */
[----:B------:R-:W-:Y:S01]  /*2dec0*/  ISETP.GT.U32.AND.EX P5, PT, R61, R79, PT, P5 ;  /* 0x0000004f3d00720c */ /* 0x000fe20003fa4150 */
[----:B------:R-:W-:-:S03]  /*2ded0*/  IMAD.WIDE.U32 R60, R80, R21, RZ ;  /* 0x00000015503c7225 */ /* 0x000fc600078e00ff */
[----:B------:R-:W-:-:S04]  /*2dee0*/  SEL R57, RZ, 0x1, !P5 ;  /* 0x00000001ff397807 */ /* 0x000fc80006800000 */
[----:B------:R-:W-:Y:S01]  /*2def0*/  IADD3 R110, P5, P6, R57, R110, R66 ;  /* 0x0000006e396e7210 */ /* 0x000fe20007ebe042 */
[----:B------:R-:W-:-:S03]  /*2df00*/  IMAD.MOV.U32 R57, RZ, RZ, RZ ;  /* 0x000000ffff397224 */ /* 0x000fc600078e00ff */
[----:B------:R-:W-:Y:S01]  /*2df10*/  IADD3.X R108, PT, PT, RZ, R108, RZ, P5, P6 ;  /* 0x0000006cff6c7210 */ /* 0x000fe20002fec4ff */
[----:B------:R-:W-:-:S04]  /*2df20*/  IMAD.WIDE.U32 R56, R21, R81, R56 ;  /* 0x0000005115387225 */ /* 0x000fc800078e0038 */
[----:B------:R-:W-:Y:S02]  /*2df30*/  IMAD.IADD R21, R113, 0x1, R61 ;  /* 0x0000000171157824 */ /* 0x000fe400078e023d */
[----:B------:R-:W-:-:S03]  /*2df40*/  IMAD.WIDE.U32 R80, R80, R22, RZ ;  /* 0x0000001650507225 */ /* 0x000fc600078e00ff */
[----:B------:R-:W-:Y:S01]  /*2df50*/  IADD3 R56, P5, P6, R110, R56, R21 ;  /* 0x000000386e387210 */ /* 0x000fe20007ebe015 */
        /* <DEDUP_REMOVED lines=31> */
[----:B------:R-:W-:Y:S02]  /*2e150*/  IMAD R21, R95, R72, RZ ;  /* 0x000000485f157224 */ /* 0x000fe400078e02ff */
[----:B------:R-:W-:Y:S01]  /*2e160*/  IMAD.WIDE.U32 R60, R82, R23, RZ ;  /* 0x00000017523c7225 */ /* 0x000fe200078e00ff */
[----:B------:R-:W-:Y:S02]  /*2e170*/  IADD3.X R24, PT, PT, R77, R24, RZ, P5, P6 ;  /* 0x000000184d187210 */ /* 0x000fe40002fec4ff */
[----:B------:R-:W-:Y:S01]  /*2e180*/  ISETP.NE.AND P6, PT, R88, RZ, PT ;  /* 0x000000ff5800720c */ /* 0x000fe20003fc5270 */
[C---:B------:R-:W-:Y:S01]  /*2e190*/  IMAD.WIDE.U32 R22, R96.reuse, R72, RZ ;  /* 0x0000004860167225 */ /* 0x040fe200078e00ff */
[----:B------:R-:W-:Y:S02]  /*2e1a0*/  IADD3.X R82, PT, PT, RZ, RZ, RZ, P2, P0 ;  /* 0x000000ffff527210 */ /* 0x000fe400017e04ff */
[----:B------:R-:W-:Y:S01]  /*2e1b0*/  IADD3.X R111, PT, PT, RZ, RZ, RZ, P6, P4 ;  /* 0x000000ffff6f7210 */ /* 0x000fe200037e84ff */
[----:B------:R-:W-:Y:S01]  /*2e1c0*/  IMAD R21, R96, R73, R21 ;  /* 0x0000004960157224 */ /* 0x000fe200078e0215 */
[----:B------:R-:W-:Y:S01]  /*2e1d0*/  IADD3 R86, P0, PT, R97, R60, RZ ;  /* 0x0000003c61567210 */ /* 0x000fe20007f1e0ff */
[----:B------:R-:W-:-:S02]  /*2e1e0*/  IMAD.IADD R99, R107, 0x1, R61 ;  /* 0x000000016b637824 */ /* 0x000fc400078e023d */
        /* <DEDUP_REMOVED lines=20> */
[----:B------:R-:W-:Y:S01]  /*2e330*/  IADD3.X R79, P2, PT, R79, R20, RZ, P2, !PT ;  /* 0x000000144f4f7210 */ /* 0x000fe2000175e4ff */
[C---:B------:R-:W-:Y:S01]  /*2e340*/  IMAD.WIDE.U32.X R18, R109.reuse, R71, R18, P6 ;  /* 0x000000476d127225 */ /* 0x040fe200030e0412 */
        /* <DEDUP_REMOVED lines=18> */
[----:B------:R-:W-:Y:S01]  /*2e470*/  IMAD.WIDE.U32 R18, R17, R83, R92 ;  /* 0x0000005311127225 */ /* 0x000fe200078e005c */
[----:B------:R-:W-:Y:S02]  /*2e480*/  IADD3.X R20, P0, P6, R20, RZ, RZ, P0, P2 ;  /* 0x000000ff14147210 */ /* 0x000fe400006044ff */
[----:B------:R-:W-:Y:S01]  /*2e490*/  IADD3.X R17, PT, PT, RZ, RZ, RZ, P1, P3 ;  /* 0x000000ffff117210 */ /* 0x000fe20000fe64ff */
[----:B------:R-:W-:Y:S01]  /*2e4a0*/  IMAD.WIDE.U32 R60, P2, R22, R84, R56 ;  /* 0x00000054163c7225 */ /* 0x000fe20007840038 */
[----:B------:R-:W-:Y:S02]  /*2e4b0*/  IADD3.X R96, PT, PT, R21, RZ, RZ, P0, P6 ;  /* 0x000000ff15607210 */ /* 0x000fe400007ec4ff */
[----:B------:R-:W-:Y:S01]  /*2e4c0*/  IADD3 R21, P0, PT, R20, R113, RZ ;  /* 0x0000007114157210 */ /* 0x000fe20007f1e0ff */
[----:B------:R-:W-:Y:S01]  /*2e4d0*/  IMAD.WIDE.U32 R56, R109, R74, RZ ;  /* 0x0000004a6d387225 */ /* 0x000fe200078e00ff */
[----:B------:R-:W-:Y:S02]  /*2e4e0*/  IADD3 R93, P3, PT, R77, R60, RZ ;  /* 0x0000003c4d5d7210 */ /* 0x000fe40007f7e0ff */
[----:B------:R-:W-:Y:S01]  /*2e4f0*/  IADD3 R92, P1, PT, R21, R76, RZ ;  /* 0x0000004c155c7210 */ /* 0x000fe20007f3e0ff */
[-C--:B------:R-:W-:Y:S01]  /*2e500*/  IMAD R60, R95, R72.reuse, RZ ;  /* 0x000000485f3c7224 */ /* 0x080fe200078e02ff */
[----:B------:R-:W-:Y:S01]  /*2e510*/  IADD3.X R96, P0, PT, R96, R79, RZ, P0, !PT ;  /* 0x0000004f60607210 */ /* 0x000fe2000071e4ff */
[----:B------:R-:W-:-:S03]  /*2e520*/  IMAD.WIDE.U32 R20, R91, R72, RZ ;  /* 0x000000485b147225 */ /* 0x000fc600078e00ff */
[----:B------:R-:W-:Y:S01]  /*2e530*/  IADD3.X R96, P1, PT, R96, R93, RZ, P1, !PT ;  /* 0x0000005d60607210 */ /* 0x000fe20000f3e4ff */
        /* <DEDUP_REMOVED lines=50> */
[----:B------:R-:W-:Y:S01]  /*2e860*/  IMAD.WIDE.U32 R60, R20, R50, RZ ;  /* 0x00000032143c7225 */ /* 0x000fe200078e00ff */
[----:B------:R-:W-:Y:S02]  /*2e870*/  IADD3.X R21, P0, P3, R22, RZ, RZ, P3, P0 ;  /* 0x000000ff16157210 */ /* 0x000fe40001b004ff */
[----:B------:R-:W-:Y:S01]  /*2e880*/  ISETP.GE.U32.AND.EX P1, PT, R77, R89, PT, P1 ;  /* 0x000000594d00720c */ /* 0x000fe20003f26110 */
[----:B------:R-:W-:Y:S01]  /*2e890*/  IMAD.MOV.U32 R18, RZ, RZ, R57 ;  /* 0x000000ffff127224 */ /* 0x000fe200078e0039 */
[----:B------:R-:W-:-:S02]  /*2e8a0*/  IADD3 R100, P6, P2, R101, R100, R82 ;  /* 0x0000006465647210 */ /* 0x000fc40007ade052 */
        /* <DEDUP_REMOVED lines=8> */
[----:B------:R-:W-:-:S02]  /*2e930*/  SEL R95, RZ, 0x1, P1 ;  /* 0x00000001ff5f7807 */ /* 0x000fc40000800000 */
[----:B------:R-:W-:Y:S01]  /*2e940*/  IADD3.X R89, P2, PT, R89, R90, RZ, P0, !PT ;  /* 0x0000005a59597210 */ /* 0x000fe2000075e4ff */
[----:B------:R-:W-:Y:S01]  /*2e950*/  IMAD R61, R91, R73, R60 ;  /* 0x000000495b3d7224 */ /* 0x000fe200078e023c */
[----:B------:R-:W-:Y:S02]  /*2e960*/  IADD3 R95, P0, PT, R95, R100, RZ ;  /* 0x000000645f5f7210 */ /* 0x000fe40007f1e0ff */
[----:B------:R-:W-:Y:S01]  /*2e970*/  IADD3.X R89, P1, PT, R89, R76, RZ, P6, !PT ;  /* 0x0000004c59597210 */ /* 0x000fe2000373e4ff */
        /* <DEDUP_REMOVED lines=48> */
[----:B------:R-:W-:Y:S02]  /*2ec80*/  IADD3.X R17, P1, P2, R18, RZ, RZ, P2, P1 ;  /* 0x000000ff12117210 */ /* 0x000fe400012224ff */
[----:B------:R-:W-:Y:S02]  /*2ec90*/  SEL R57, RZ, 0x1, P0 ;  /* 0x00000001ff397807 */ /* 0x000fe40000000000 */
[----:B------:R-:W-:Y:S02]  /*2eca0*/  ISETP.GE.U32.AND P0, PT, R86, R95, PT ;  /* 0x0000005f5600720c */ /* 0x000fe40003f06070 */
[----:B------:R-:W-:Y:S02]  /*2ecb0*/  SEL R61, RZ, 0x1, P3 ;  /* 0x00000001ff3d7807 */ /* 0x000fe40001800000 */
[----:B------:R-:W-:Y:S01]  /*2ecc0*/  IADD3.X R60, PT, PT, R19, RZ, RZ, P1, P2 ;  /* 0x000000ff133c7210 */ /* 0x000fe20000fe44ff */
[----:B------:R-:W-:Y:S01]  /*2ecd0*/  IMAD.WIDE.U32 R18, P3, R22, R84, R20 ;  /* 0x0000005416127225 */ /* 0x000fe20007860014 */
[----:B------:R-:W-:-:S02]  /*2ece0*/  IADD3 R80, P6, P2, R57, R80, R56 ;  /* 0x0000005039507210 */ /* 0x000fc40007ade038 */
[----:B------:R-:W-:Y:S01]  /*2ecf0*/  ISETP.GE.U32.AND.EX P0, PT, R88, R101, PT, P0 ;  /* 0x000000655800720c */ /* 0x000fe20003f06100 */
[----:B------:R-:W-:Y:S01]  /*2ed00*/  IMAD.WIDE.U32 R56, R22, R50, RZ ;  /* 0x0000003216387225 */ /* 0x000fe200078e00ff */
        /* <DEDUP_REMOVED lines=10> */
[-C--:B------:R-:W-:Y:S01]  /*2edb0*/  IADD3 R77, P4, PT, R20, R61.reuse, RZ ;  /* 0x0000003d144d7210 */ /* 0x080fe20007f9e0ff */
[----:B------:R-:W-:Y:S01]  /*2edc0*/  IMAD.MOV.U32 R20, RZ, RZ, R19 ;  /* 0x000000ffff147224 */ /* 0x000fe200078e0013 */
[----:B------:R-:W-:Y:S02]  /*2edd0*/  IADD3.X R86, P0, PT, R17, R18, RZ, P0, !PT ;  /* 0x0000001211567210 */ /* 0x000fe4000071e4ff */
[----:B------:R-:W-:Y:S01]  /*2ede0*/  ISETP.GE.U32.AND P3, PT, R61, R98, PT ;  /* 0x000000623d00720c */ /* 0x000fe20003f66070 */
[----:B------:R-:W-:Y:S02]  /*2edf0*/  IMAD.X R78, RZ, RZ, R79, P4 ;  /* 0x000000ffff4e7224 */ /* 0x000fe400020e064f */
[----:B------:R-:W-:Y:S01]  /*2ee00*/  IMAD.WIDE.U32.X R20, R23, R84, R20, P5 ;  /* 0x0000005417147225 */ /* 0x000fe200028e0414 */
[----:B------:R-:W-:Y:S02]  /*2ee10*/  ISETP.GE.U32.AND P5, PT, R77, R61, PT ;  /* 0x0000003d4d00720c */ /* 0x000fe40003fa6070 */
[----:B------:R-:W-:Y:S01]  /*2ee20*/  ISETP.GE.U32.AND.EX P3, PT, R79, R82, PT, P3 ;  /* 0x000000524f00720c */ /* 0x000fe20003f66130 */
[----:B------:R-:W-:Y:S01]  /*2ee30*/  IMAD.WIDE.U32 R56, P4, R22, R75, R56 ;  /* 0x0000004b16387225 */ /* 0x000fe20007880038 */
[----:B------:R-:W-:-:S02]  /*2ee40*/  IADD3.X R17, P1, P0, R20, RZ, RZ, P0, P1 ;  /* 0x000000ff14117210 */ /* 0x000fc400000224ff */
        /* <DEDUP_REMOVED lines=57> */
.L_x_402:
        /* <DEDUP_REMOVED lines=21> */
.L_x_403:
        /* <DEDUP_REMOVED lines=66> */
.L_x_404:
        /* <DEDUP_REMOVED lines=21> */
.L_x_405:
        /* <DEDUP_REMOVED lines=46> */
[----:B------:R-:W-:Y:S02]  /*2fb80*/  ISETP.NE.U32.AND P1, PT, R48, R41, PT ;  /* 0x000000293000720c */ /* 0x000fe40003f25070 */
[----:B------:R-:W-:Y:S02]  /*2fb90*/  SEL R18, RZ, 0x1, P0 ;  /* 0x00000001ff127807 */ /* 0x000fe40000000000 */
[----:B------:R-:W-:-:S02]  /*2fba0*/  ISETP.NE.AND.EX P1, PT, R60, R39, PT, P1 ;  /* 0x000000273c00720c */ /* 0x000fc40003f25310 */
[----:B------:R-:W-:Y:S02]  /*2fbb0*/  IADD3 R18, P3, PT, R57, R18, RZ ;  /* 0x0000001239127210 */ /* 0x000fe40007f7e0ff */
[----:B------:R-:W-:Y:S02]  /*2fbc0*/  ISETP.EQ.U32.AND P1, PT, R17, 0x1, !P1 ;  /* 0x000000011100780c */ /* 0x000fe40004f22070 */
[----:B------:R-:W-:Y:S01]  /*2fbd0*/  ISETP.GT.U32.AND P2, PT, R48, R74, PT ;  /* 0x0000004a3000720c */ /* 0x000fe20003f44070 */
[----:B------:R-:W-:Y:S01]  /*2fbe0*/  IMAD.X R17, RZ, RZ, R66, P3 ;  /* 0x000000ffff117224 */ /* 0x000fe200018e0642 */
        /* <DEDUP_REMOVED lines=51> */
.L_x_406:
        /* <DEDUP_REMOVED lines=34> */
.L_x_407:
        /* <DEDUP_REMOVED lines=21> */
.L_x_408:
        /* <DEDUP_REMOVED lines=15> */
[----:B------:R-:W-:Y:S02]  /*30380*/  IMAD.MOV.U32 R39, RZ, RZ, RZ ;  /* 0x000000ffff277224 */ /* 0x000fe400078e00ff */
[----:B------:R-:W-:-:S04]  /*30390*/  IMAD.WIDE.U32 R46, R46, R63, RZ ;  /* 0x0000003f2e2e7225 */ /* 0x000fc800078e00ff */
[----:B------:R-:W-:Y:S02]  /*303a0*/  IMAD.MOV.U32 R99, RZ, RZ, RZ ;  /* 0x000000ffff637224 */ /* 0x000fe400078e00ff */
[----:B------:R-:W-:-:S04]  /*303b0*/  IMAD.WIDE.U32 R42, R63, R49, RZ ;  /* 0x000000313f2a7225 */ /* 0x000fc800078e00ff */
[----:B------:R-:W-:Y:S02]  /*303c0*/  IMAD.IADD R79, R61, 0x1, R35 ;  /* 0x000000013d4f7824 */ /* 0x000fe400078e0223 */
[----:B------:R-:W-:-:S03]  /*303d0*/  IMAD.WIDE.U32 R36, R86, R86, RZ ;  /* 0x0000005656247225 */ /* 0x000fc600078e00ff */
[C---:B------:R-:W-:Y:S01]  /*303e0*/  SHF.L.U64.HI R91, R34.reuse, 0x1, R79 ;  /* 0x00000001225b7819 */ /* 0x040fe2000001024f */
[----:B------:R-:W-:Y:S01]  /*303f0*/  IMAD.IADD R85, R41, 0x1, R39 ;  /* 0x0000000129557824 */ /* 0x000fe200078e0227 */
[----:B------:R-:W-:Y:S01]  /*30400*/  SHF.R.U64 R78, R34, 0x1f, R79 ;  /* 0x0000001f224e7819 */ /* 0x000fe2000000124f */
[----:B------:R-:W-:Y:S01]  /*30410*/  IMAD.IADD R82, R39, 0x1, R47 ;  /* 0x0000000127527824 */ /* 0x000fe200078e022f */
[----:B------:R-:W-:Y:S01]  /*30420*/  LOP3.LUT R52, R36, 0xfffffffd, RZ, 0xc0, !PT ;  /* 0xfffffffd24347812 */ /* 0x000fe200078ec0ff */
[----:B------:R-:W-:Y:S01]  /*30430*/  IMAD.MOV.U32 R83, RZ, RZ, RZ ;  /* 0x000000ffff537224 */ /* 0x000fe200078e00ff */
[----:B------:R-:W-:Y:S01]  /*30440*/  LOP3.LUT R91, R91, 0x1, RZ, 0xc0, !PT ;  /* 0x000000015b5b7812 */ /* 0x000fe200078ec0ff */
[----:B------:R-:W-:Y:S01]  /*30450*/  IMAD.WIDE.U32 R44, R60, R49, RZ ;  /* 0x000000313c2c7225 */ /* 0x000fe200078e00ff */
[----:B------:R-:W-:-:S03]  /*30460*/  LOP3.LUT R78, R78, 0xfffffffe, RZ, 0xc0, !PT ;  /* 0xfffffffe4e4e7812 */ /* 0x000fc600078ec0ff */
[----:B------:R-:W-:Y:S01]  /*30470*/  IMAD.IADD R39, R43, 0x1, R99 ;  /* 0x000000012b277824 */ /* 0x000fe200078e0263 */
[----:B------:R-:W-:Y:S01]  /*30480*/  IADD3 R85, P1, P0, R46, R85, R44 ;  /* 0x000000552e557210 */ /* 0x000fe2000783e02c */
[----:B------:R-:W-:Y:S02]  /*30490*/  IMAD.MOV.U32 R101, RZ, RZ, RZ ;  /* 0x000000ffff657224 */ /* 0x000fe400078e00ff */
[----:B------:R-:W-:Y:S01]  /*304a0*/  IMAD.SHL.U32 R80, R34, 0x2, RZ ;  /* 0x0000000222507824 */ /* 0x000fe200078e00ff */
[C-C-:B------:R-:W-:Y:S01]  /*304b0*/  SHF.L.U64.HI R53, R42.reuse, 0x1, R39.reuse ;  /* 0x000000012a357819 */ /* 0x140fe20000010227 */
[----:B------:R-:W-:Y:S01]  /*304c0*/  IMAD.MOV.U32 R93, RZ, RZ, RZ ;  /* 0x000000ffff5d7224 */ /* 0x000fe200078e00ff */
[--C-:B------:R-:W-:Y:S01]  /*304d0*/  SHF.R.U64 R48, R42, 0x1f, R39.reuse ;  /* 0x0000001f2a307819 */ /* 0x100fe20000001227 */
[----:B------:R-:W-:Y:S01]  /*304e0*/  IMAD.WIDE.U32 R34, R86, R49, RZ ;  /* 0x0000003156227225 */ /* 0x000fe200078e00ff */
[----:B------:R-:W-:Y:S02]  /*304f0*/  SHF.R.U32.HI R39, RZ, 0x1f, R39 ;  /* 0x0000001fff277819 */ /* 0x000fe40000011627 */
[----:B------:R-:W-:Y:S01]  /*30500*/  LOP3.LUT R48, R48, 0xfffffffe, RZ, 0xc0, !PT ;  /* 0xfffffffe30307812 */ /* 0x000fe200078ec0ff */
[----:B------:R-:W-:Y:S01]  /*30510*/  IMAD.IADD R36, R89, 0x1, R83 ;  /* 0x0000000159247824 */ /* 0x000fe200078e0253 */
[----:B------:R-:W-:Y:S01]  /*30520*/  LOP3.LUT R53, R53, 0x1, RZ, 0xc0, !PT ;  /* 0x0000000135357812 */ /* 0x000fe200078ec0ff */
[----:B------:R-:W-:Y:S01]  /*30530*/  IMAD.IADD R66, R45, 0x1, R101 ;  /* 0x000000012d427824 */ /* 0x000fe200078e0265 */
[----:B------:R-:W-:Y:S01]  /*30540*/  LOP3.LUT R80, R80, 0xfffffffe, RZ, 0xc0, !PT ;  /* 0xfffffffe50507812 */ /* 0x000fe200078ec0ff */
[----:B------:R-:W-:-:S02]  /*30550*/  IMAD.SHL.U32 R89, R42, 0x2, RZ ;  /* 0x000000022a597824 */ /* 0x000fc400078e00ff */
[----:B------:R-:W-:Y:S01]  /*30560*/  IMAD.WIDE.U32 R42, R76, R49, RZ ;  /* 0x000000314c2a7225 */ /* 0x000fe200078e00ff */
[----:B------:R-:W-:Y:S02]  /*30570*/  LOP3.LUT R49, R39, 0x1, RZ, 0xc0, !PT ;  /* 0x0000000127317812 */ /* 0x000fe400078ec0ff */
[----:B------:R-:W-:Y:S01]  /*30580*/  LOP3.LUT R89, R89, 0xfffffffe, RZ, 0xc0, !PT ;  /* 0xfffffffe59597812 */ /* 0x000fe200078ec0ff */
[----:B------:R-:W-:-:S03]  /*30590*/  IMAD.WIDE.U32 R44, R86, R63, RZ ;  /* 0x0000003f562c7225 */ /* 0x000fc600078e00ff */
[----:B------:R-:W-:Y:S01]  /*305a0*/  IADD3 R89, P5, PT, R89, R56, RZ ;  /* 0x0000003859597210 */ /* 0x000fe20007fbe0ff */
[----:B------:R-:W-:Y:S02]  /*305b0*/  IMAD.IADD R35, R35, 0x1, R93 ;  /* 0x0000000123237824 */ /* 0x000fe400078e025d */
[----:B------:R-:W-:Y:S02]  /*305c0*/  IMAD.MOV.U32 R67, RZ, RZ, RZ ;  /* 0x000000ffff437224 */ /* 0x000fe400078e00ff */
[----:B------:R-:W-:Y:S01]  /*305d0*/  IMAD.WIDE.U32 R46, R95, R86, RZ ;  /* 0x000000565f2e7225 */ /* 0x000fe200078e00ff */
[----:B------:R-:W-:Y:S02]  /*305e0*/  IADD3 R35, P3, P4, R44, R35, R42 ;  /* 0x000000232c237210 */ /* 0x000fe40007c7e02a */
[----:B------:R-:W-:Y:S01]  /*305f0*/  SHF.R.U32.HI R42, RZ, 0x1f, R79 ;  /* 0x0000001fff2a7819 */ /* 0x000fe2000001164f */
[----:B------:R-:W-:Y:S01]  /*30600*/  IMAD.WIDE.U32 R66, R60, R63, R66 ;  /* 0x0000003f3c427225 */ /* 0x000fe200078e0042 */
[----:B------:R-:W-:-:S02]  /*30610*/  SHF.R.U32.HI R60, RZ, 0x1f, R35 ;  /* 0x0000001fff3c7819 */ /* 0x000fc40000011623 */
[----:B------:R-:W-:Y:S01]  /*30620*/  LOP3.LUT R79, R42, 0x1, RZ, 0xc0, !PT ;  /* 0x000000012a4f7812 */ /* 0x000fe200078ec0ff */
[----:B------:R-:W-:Y:S01]  /*30630*/  IMAD.WIDE.U32 R48, R63, R63, R48 ;  /* 0x0000003f3f307225 */ /* 0x000fe200078e0030 */
[----:B------:R-:W-:-:S03]  /*30640*/  IADD3 R39, P2, PT, R60, R38, RZ ;  /* 0x000000263c277210 */ /* 0x000fc60007f5e0ff */
[----:B------:R-:W-:Y:S01]  /*30650*/  IMAD.X R53, RZ, RZ, R53, P5 ;  /* 0x000000ffff357224 */ /* 0x000fe200028e0635 */
[----:B------:R-:W-:Y:S01]  /*30660*/  ISETP.GT.U32.AND P5, PT, R38, R39, PT ;  /* 0x000000272600720c */ /* 0x000fe20003fa4070 */
[----:B------:R-:W-:Y:S01]  /*30670*/  IMAD.IADD R56, R83, 0x1, R47 ;  /* 0x0000000153387824 */ /* 0x000fe200078e022f */
[----:B------:R-:W-:Y:S01]  /*30680*/  IADD3.X R47, PT, PT, RZ, RZ, RZ, P1, P0 ;  /* 0x000000ffff2f7210 */ /* 0x000fe20000fe04ff */
[----:B------:R-:W-:Y:S01]  /*30690*/  IMAD.IADD R37, R93, 0x1, R37 ;  /* 0x000000015d257824 */ /* 0x000fe200078e0225 */
[----:B------:R-:W-:Y:S01]  /*306a0*/  IADD3 R53, P1, PT, R53, R48, RZ ;  /* 0x0000003035357210 */ /* 0x000fe20007f3e0ff */
[----:B------:R-:W-:Y:S01]  /*306b0*/  IMAD.X R41, RZ, RZ, R88, P2 ;  /* 0x000000ffff297224 */ /* 0x000fe200010e0658 */
[----:B------:R-:W-:Y:S01]  /*306c0*/  IADD3 R48, P2, P0, R47, R66, R82 ;  /* 0x000000422f307210 */ /* 0x000fe2000785e052 */
[----:B------:R-:W-:Y:S01]  /*306d0*/  IMAD.MOV.U32 R57, RZ, RZ, RZ ;  /* 0x000000ffff397224 */ /* 0x000fe200078e00ff */
[----:B------:R-:W-:Y:S01]  /*306e0*/  IADD3 R80, P6, PT, R80, R37, RZ ;  /* 0x0000002550507210 */ /* 0x000fe20007fde0ff */
[----:B------:R-:W-:Y:S01]  /*306f0*/  IMAD.MOV.U32 R37, RZ, RZ, RZ ;  /* 0x000000ffff257224 */ /* 0x000fe200078e00ff */
[----:B------:R-:W-:Y:S01]  /*30700*/  ISETP.GT.U32.AND.EX P5, PT, R88, R41, PT, P5 ;  /* 0x000000295800720c */ /* 0x000fe20003fa4150 */
[----:B------:R-:W-:Y:S01]  /*30710*/  IMAD.X R49, R99, 0x1, R49, P1 ;  /* 0x0000000163317824 */ /* 0x000fe200008e0631 */
[----:B------:R-:W-:Y:S01]  /*30720*/  IADD3 R47, P1, PT, R39, R52, RZ ;  /* 0x00000034272f7210 */ /* 0x000fe20007f3e0ff */
[----:B------:R-:W-:Y:S01]  /*30730*/  IMAD.WIDE.U32 R36, R95, R63, R36 ;  /* 0x0000003f5f247225 */ /* 0x000fe200078e0024 */
[----:B------:R-:W-:-:S03]  /*30740*/  SEL R39, R38, R39, P5 ;  /* 0x0000002726277207 */ /* 0x000fc60002800000 */
[----:B------:R-:W-:-:S04]  /*30750*/  IMAD.WIDE.U32 R56, R95, R76, R56 ;  /* 0x0000004c5f387225 */ /* 0x000fc800078e0038 */
[----:B------:R-:W-:Y:S01]  /*30760*/  IMAD.X R95, R41, 0x1, R80, P1 ;  /* 0x00000001295f7824 */ /* 0x000fe200008e0650 */
[----:B------:R-:W-:Y:S01]  /*30770*/  ISETP.GT.U32.AND P1, PT, R39, R47, PT ;  /* 0x0000002f2700720c */ /* 0x000fe20003f24070 */
[----:B------:R-:W-:Y:S01]  /*30780*/  IMAD.IADD R44, R101, 0x1, R67 ;  /* 0x00000001652c7824 */ /* 0x000fe200078e0243 */
[----:B------:R-:W-:Y:S01]  /*30790*/  SEL R39, R88, R41, P5 ;  /* 0x0000002958277207 */ /* 0x000fe20002800000 */
[----:B------:R-:W-:Y:S01]  /*307a0*/  IMAD.X R91, RZ, RZ, R91, P6 ;  /* 0x000000ffff5b7224 */ /* 0x000fe200030e065b */
[----:B------:R-:W-:Y:S01]  /*307b0*/  IADD3 R42, P5, P6, R97, R36, R90 ;  /* 0x00000024612a7210 */ /* 0x000fe20007ebe05a */
[----:B------:R-:W-:Y:S01]  /*307c0*/  IMAD.IADD R52, R83, 0x1, R37 ;  /* 0x0000000153347824 */ /* 0x000fe200078e0225 */
[----:B------:R-:W-:Y:S01]  /*307d0*/  ISETP.GT.U32.AND.EX P1, PT, R39, R95, PT, P1 ;  /* 0x0000005f2700720c */ /* 0x000fe20003f24110 */
[----:B------:R-:W-:-:S03]  /*307e0*/  IMAD.WIDE.U32 R66, R87, R76, RZ ;  /* 0x0000004c57427225 */ /* 0x000fc600078e00ff */
[----:B------:R-:W-:Y:S01]  /*307f0*/  SEL R90, RZ, 0x1, !P1 ;  /* 0x00000001ff5a7807 */ /* 0x000fe20004800000 */
[----:B------:R-:W-:-:S04]  /*30800*/  IMAD.WIDE.U32 R78, R76, R76, R78 ;  /* 0x0000004c4c4e7225 */ /* 0x000fc800078e004e */
[----:B------:R-:W-:Y:S01]  /*30810*/  IMAD.IADD R41, R77, 0x1, R67 ;  /* 0x000000014d297824 */ /* 0x000fe200078e0243 */
[----:B------:R-:W-:Y:S01]  /*30820*/  IADD3.X R67, PT, PT, RZ, R52, RZ, P5, P6 ;  /* 0x00000034ff437210 */ /* 0x000fe20002fec4ff */
[----:B------:R-:W-:Y:S01]  /*30830*/  IMAD R80, R89, R72, RZ ;  /* 0x0000004859507224 */ /* 0x000fe200078e02ff */
[----:B------:R-:W-:Y:S01]  /*30840*/  IADD3 R39, P5, P6, R91, R78, R42 ;  /* 0x0000004e5b277210 */ /* 0x000fe20007ebe02a */
[----:B------:R-:W-:Y:S01]  /*30850*/  IMAD.WIDE.U32 R36, R81, R72, RZ ;  /* 0x0000004851247225 */ /* 0x000fe200078e00ff */
[----:B------:R-:W-:-:S03]  /*30860*/  IADD3 R41, P1, PT, R41, R56, RZ ;  /* 0x0000003829297210 */ /* 0x000fc60007f3e0ff */
[----:B------:R-:W-:Y:S02]  /*30870*/  IMAD.IADD R52, R61, 0x1, R79 ;  /* 0x000000013d347824 */ /* 0x000fe400078e024f */
[----:B------:R-:W-:Y:S02]  /*30880*/  IMAD R97, R81, R73, R80 ;  /* 0x0000004951617224 */ /* 0x000fe400078e0250 */
[----:B------:R-:W-:Y:S01]  /*30890*/  IMAD.WIDE.U32 R78, R36, R70, RZ ;  /* 0x00000046244e7225 */ /* 0x000fe200078e00ff */
[----:B------:R-:W-:Y:S02]  /*308a0*/  IADD3.X R52, PT, PT, RZ, R52, R67, P5, P6 ;  /* 0x00000034ff347210 */ /* 0x000fe40002fec443 */
[----:B------:R-:W-:Y:S01]  /*308b0*/  IADD3 R56, P5, P6, R42, R39, R90 ;  /* 0x000000272a387210 */ /* 0x000fe20007ebe05a */
[----:B------:R-:W-:Y:S02]  /*308c0*/  IMAD.IADD R91, R37, 0x1, R97 ;  /* 0x00000001255b7824 */ /* 0x000fe400078e0261 */
[----:B------:R-:W-:Y:S01]  /*308d0*/  IMAD.X R92, R83, 0x1, R57, P1 ;  /* 0x00000001535c7824 */ /* 0x000fe200008e0639 */
[----:B------:R-:W-:Y:S01]  /*308e0*/  IADD3 RZ, P1, PT, R81, R78, RZ ;  /* 0x0000004e51ff7210 */ /* 0x000fe20007f3e0ff */
[----:B------:R-:W-:Y:S01]  /*308f0*/  IMAD.WIDE.U32 R82, R91, R70, RZ ;  /* 0x000000465b527225 */ /* 0x000fe200078e00ff */
[----:B------:R-:W-:-:S02]  /*30900*/  IADD3.X R52, PT, PT, R67, R52, RZ, P5, P6 ;  /* 0x0000003443347210 */ /* 0x000fc40002fec4ff */
[----:B------:R-:W-:Y:S01]  /*30910*/  IADD3 R42, P6, PT, R47, R38, RZ ;  /* 0x000000262f2a7210 */ /* 0x000fe20007fde0ff */
[----:B------:R-:W-:Y:S01]  /*30920*/  IMAD.WIDE.U32 R80, R91, R68, RZ ;  /* 0x000000445b507225 */ /* 0x000fe200078e00ff */
[----:B------:R-:W-:Y:S02]  /*30930*/  IADD3.X R57, PT, PT, RZ, R44, RZ, P2, P0 ;  /* 0x0000002cff397210 */ /* 0x000fe400017e04ff */
        /* <DEDUP_REMOVED lines=13> */
[----:B------:R-:W-:-:S02]  /*30a10*/  IMAD.MOV.U32 R66, RZ, RZ, R83 ;  /* 0x000000ffff427224 */ /* 0x000fc400078e0053 */
[----:B------:R-:W-:Y:S01]  /*30a20*/  IMAD.WIDE.U32 R46, R36, R68, RZ ;  /* 0x00000044242e7225 */ /* 0x000fe200078e00ff */
[----:B------:R-:W-:Y:S02]  /*30a30*/  IADD3.X R77, PT, PT, RZ, RZ, RZ, P5, P6 ;  /* 0x000000ffff4d7210 */ /* 0x000fe40002fec4ff */
[----:B------:R-:W-:Y:S01]  /*30a40*/  IADD3 R39, P5, PT, R90, R40, RZ ;  /* 0x000000285a277210 */ /* 0x000fe20007fbe0ff */
[----:B------:R-:W-:Y:S01]  /*30a50*/  IMAD.WIDE.U32.X R66, R91, R71, R66, P2 ;  /* 0x000000475b427225 */ /* 0x000fe200010e0442 */
[----:B------:R-:W-:Y:S02]  /*30a60*/  IADD3 R96, P2, PT, R47, R80, RZ ;  /* 0x000000502f607210 */ /* 0x000fe40007f5e0ff */
[----:B------:R-:W-:Y:S01]  /*30a70*/  ISETP.GT.U32.AND P6, PT, R40, R39, PT ;  /* 0x000000272800720c */ /* 0x000fe20003fc4070 */
[----:B------:R-:W-:Y:S01]  /*30a80*/  IMAD.X R88, RZ, RZ, R85, P5 ;  /* 0x000000ffff587224 */ /* 0x000fe200028e0655 */
[----:B------:R-:W-:Y:S01]  /*30a90*/  IADD3 R90, P5, PT, R39, R38, RZ ;  /* 0x00000026275a7210 */ /* 0x000fe20007fbe0ff */
[----:B------:R-:W-:Y:S01]  /*30aa0*/  IMAD.MOV.U32 R86, RZ, RZ, R81 ;  /* 0x000000ffff567224 */ /* 0x000fe200078e0051 */
[----:B------:R-:W-:Y:S01]  /*30ab0*/  IADD3.X R97, P1, PT, RZ, R66, RZ, P1, !PT ;  /* 0x00000042ff617210 */ /* 0x000fe20000f3e4ff */
[----:B------:R-:W-:Y:S01]  /*30ac0*/  IMAD.IADD R93, R93, 0x1, R45 ;  /* 0x000000015d5d7824 */ /* 0x000fe200078e022d */
[----:B------:R-:W-:Y:S01]  /*30ad0*/  SHF.L.U64.HI R80, R34, 0x1, R35 ;  /* 0x0000000122507819 */ /* 0x000fe20000010223 */
        /* <DEDUP_REMOVED lines=21> */
[----:B------:R-:W-:Y:S01]  /*30c30*/  IADD3 R101, P6, PT, R47, R34, RZ ;  /* 0x000000222f657210 */ /* 0x000fe20007fde0ff */
[----:B------:R-:W-:Y:S01]  /*30c40*/  IMAD.WIDE.U32.X R86, R91, R69, R86, P2 ;  /* 0x000000455b567225 */ /* 0x000fe200010e0456 */
[----:B------:R-:W-:Y:S02]  /*30c50*/  SEL R83, R94, R83, P1 ;  /* 0x000000535e537207 */ /* 0x000fe40000800000 */
[----:B------:R-:W-:Y:S01]  /*30c60*/  ISETP.GT.U32.AND P2, PT, R82, R90, PT ;  /* 0x0000005a5200720c */ /* 0x000fe20003f44070 */
[----:B------:R-:W-:-:S02]  /*30c70*/  IMAD.MOV.U32 R66, RZ, RZ, R35 ;  /* 0x000000ffff427224 */ /* 0x000fc400078e0023 */
[----:B------:R-:W-:Y:S01]  /*30c80*/  IMAD.WIDE.U32 R34, P1, R36, R75, R38 ;  /* 0x0000004b24227225 */ /* 0x000fe20007820026 */
[----:B------:R-:W-:-:S03]  /*30c90*/  ISETP.GT.U32.AND.EX P2, PT, R88, R94, PT, P2 ;  /* 0x0000005e5800720c */ /* 0x000fc60003f44120 */
[----:B------:R-:W-:Y:S01]  /*30ca0*/  IMAD R82, R99, R72, RZ ;  /* 0x0000004863527224 */ /* 0x000fe200078e02ff */
[----:B------:R-:W-:Y:S01]  /*30cb0*/  SEL R47, RZ, 0x1, !P2 ;  /* 0x00000001ff2f7807 */ /* 0x000fe20005000000 */
[----:B------:R-:W-:-:S04]  /*30cc0*/  IMAD.WIDE.U32 R36, R36, R74, RZ ;  /* 0x0000004a24247225 */ /* 0x000fc800078e00ff */
        /* <DEDUP_REMOVED lines=56> */
[----:B------:R-:W-:-:S04]  /*31050*/  IMAD.WIDE.U32 R38, R43, R72, RZ ;  /* 0x000000482b267225 */ /* 0x000fc800078e00ff */
[----:B------:R-:W-:Y:S02]  /*31060*/  IMAD R89, R43, R73, R88 ;  /* 0x000000492b597224 */ /* 0x000fe400078e0258 */
[----:B------:R-:W-:Y:S01]  /*31070*/  IMAD.WIDE.U32.X R46, R95, R84, R46, P1 ;  /* 0x000000545f2e7225 */ /* 0x000fe200008e042e */
[----:B------:R-:W-:Y:S02]  /*31080*/  IADD3 R96, P1, PT, R41, R36, RZ ;  /* 0x0000002429607210 */ /* 0x000fe40007f3e0ff */
[----:B------:R-:W-:Y:S01]  /*31090*/  IADD3.X R41, P0, PT, R98, R85, RZ, P0, !PT ;  /* 0x0000005562297210 */ /* 0x000fe2000071e4ff */
[----:B------:R-:W-:Y:S02]  /*310a0*/  IMAD.IADD R39, R39, 0x1, R89 ;  /* 0x0000000127277824 */ /* 0x000fe400078e0259 */
[----:B------:R-:W-:Y:S01]  /*310b0*/  IMAD.X R37, RZ, RZ, RZ, P6 ;  /* 0x000000ffff257224 */ /* 0x000fe200030e06ff */
[----:B------:R-:W-:Y:S01]  /*310c0*/  IADD3 R99, P6, PT, R45, R86, RZ ;  /* 0x000000562d637210 */ /* 0x000fe20007fde0ff */
[----:B------:R-:W-:Y:S01]  /*310d0*/  IMAD.WIDE.U32 R88, R39, R70, RZ ;  /* 0x0000004627587225 */ /* 0x000fe200078e00ff */
[----:B------:R-:W-:-:S02]  /*310e0*/  IADD3.X R45, P1, PT, R41, R94, RZ, P1, !PT ;  /* 0x0000005e292d7210 */ /* 0x000fc40000f3e4ff */
[----:B------:R-:W-:Y:S01]  /*310f0*/  IADD3.X R41, P2, P5, R66, RZ, RZ, P2, P5 ;  /* 0x000000ff42297210 */ /* 0x000fe2000154a4ff */
[----:B------:R-:W-:Y:S01]  /*31100*/  IMAD.MOV.U32 R36, RZ, RZ, R87 ;  /* 0x000000ffff247224 */ /* 0x000fe200078e0057 */
        /* <DEDUP_REMOVED lines=10> */
[----:B------:R-:W-:Y:S01]  /*311b0*/  IMAD.MOV.U32 R43, RZ, RZ, RZ ;  /* 0x000000ffff2b7224 */ /* 0x000fe200078e00ff */
[----:B------:R-:W-:Y:S01]  /*311c0*/  IADD3 R40, P1, PT, R87, R66, RZ ;  /* 0x0000004257287210 */ /* 0x000fe20007f3e0ff */
[----:B------:R-:W-:Y:S01]  /*311d0*/  IMAD.X R41, RZ, RZ, RZ, P5 ;  /* 0x000000ffff297224 */ /* 0x000fe200028e06ff */
[----:B------:R-:W-:Y:S01]  /*311e0*/  IADD3.X R66, P6, PT, R34, R97, RZ, P6, !PT ;  /* 0x0000006122427210 */ /* 0x000fe200037de4ff */
[----:B------:R-:W-:Y:S01]  /*311f0*/  IMAD.WIDE.U32 R42, R76, R63, R42 ;  /* 0x0000003f4c2a7225 */ /* 0x000fe200078e002a */
[----:B------:R-:W-:Y:S02]  /*31200*/  IADD3.X RZ, P0, PT, R91, R40, RZ, P0, !PT ;  /* 0x000000285bff7210 */ /* 0x000fe4000071e4ff */
[----:B------:R-:W-:Y:S01]  /*31210*/  IADD3 R88, P5, PT, R94, R53, RZ ;  /* 0x000000355e587210 */ /* 0x000fe20007fbe0ff */
[----:B------:R-:W-:Y:S01]  /*31220*/  IMAD.MOV.U32 R40, RZ, RZ, R67 ;  /* 0x000000ffff287224 */ /* 0x000fe200078e0043 */
[----:B------:R-:W-:Y:S01]  /*31230*/  IADD3.X R45, P2, P6, R46, RZ, RZ, P6, P2 ;  /* 0x000000ff2e2d7210 */ /* 0x000fe200036444ff */
[----:B------:R-:W-:Y:S01]  /*31240*/  IMAD.WIDE.U32 R34, R39, R68, RZ ;  /* 0x0000004427227225 */ /* 0x000fe200078e00ff */
[----:B------:R-:W-:-:S02]  /*31250*/  IADD3.X R63, PT, PT, RZ, RZ, RZ, P3, P4 ;  /* 0x000000ffff3f7210 */ /* 0x000fc40001fe84ff */
        /* <DEDUP_REMOVED lines=25> */
[----:B------:R-:W-:Y:S01]  /*313f0*/  IADD3.X R76, PT, PT, R37, RZ, RZ, P3, P6 ;  /* 0x000000ff254c7210 */ /* 0x000fe20001fec4ff */
[----:B------:R-:W-:Y:S01]  /*31400*/  IMAD.WIDE.U32 R36, R39, R50, RZ ;  /* 0x0000003227247225 */ /* 0x000fe200078e00ff */
[----:B------:R-:W-:Y:S02]  /*31410*/  IADD3.X R47, P2, P6, R40, RZ, RZ, P2, P0 ;  /* 0x000000ff282f7210 */ /* 0x000fe400016404ff */
[----:B------:R-:W-:Y:S01]  /*31420*/  ISETP.GT.U32.AND.EX P1, PT, R83, R78, PT, P1 ;  /* 0x0000004e5300720c */ /* 0x000fe20003f24110 */
[----:B------:R-:W-:Y:S01]  /*31430*/  IMAD R40, R67, R72, RZ ;  /* 0x0000004843287224 */ /* 0x000fe200078e02ff */
[----:B------:R-:W-:-:S02]  /*31440*/  IADD3 R86, P4, P5, R60, R93, R93 ;  /* 0x0000005d3c567210 */ /* 0x000fc40007d9e05d */
        /* <DEDUP_REMOVED lines=21> */
[----:B------:R-:W-:Y:S01]  /*315a0*/  IMAD.WIDE.U32 R44, P5, R34, R71, R44 ;  /* 0x00000047222c7225 */ /* 0x000fe200078a002c */
[----:B------:R-:W-:Y:S02]  /*315b0*/  ISETP.GE.U32.AND.EX P0, PT, R85, R78, PT, P0 ;  /* 0x0000004e5500720c */ /* 0x000fe40003f06100 */
[----:B------:R-:W-:Y:S01]  /*315c0*/  IADD3 R56, P3, PT, R56, R79, RZ ;  /* 0x0000004f38387210 */ /* 0x000fe20007f7e0ff */
[----:B------:R-:W-:Y:S01]  /*315d0*/  IMAD.WIDE.U32.X R36, R39, R84, R42, P4 ;  /* 0x0000005427247225 */ /* 0x000fe200020e042a */
[----:B------:R-:W-:Y:S02]  /*315e0*/  SEL R42, RZ, 0x1, P1 ;  /* 0x00000001ff2a7807 */ /* 0x000fe40000800000 */
[----:B------:R-:W-:Y:S01]  /*315f0*/  IADD3 RZ, P1, PT, R63, R40, RZ ;  /* 0x000000283fff7210 */ /* 0x000fe20007f3e0ff */
[----:B------:R-:W-:Y:S01]  /*31600*/  IMAD.X R43, RZ, RZ, RZ, P5 ;  /* 0x000000ffff2b7224 */ /* 0x000fe200028e06ff */
[----:B------:R-:W-:Y:S01]  /*31610*/  IADD3 R44, P4, PT, R41, R44, RZ ;  /* 0x0000002c292c7210 */ /* 0x000fe20007f9e0ff */
[----:B------:R-:W-:Y:S01]  /*31620*/  IMAD.WIDE.U32 R40, R39, R74, RZ ;  /* 0x0000004a27287225 */ /* 0x000fe200078e00ff */
[----:B------:R-:W-:-:S02]  /*31630*/  IADD3.X R49, P2, P6, R36, RZ, RZ, P6, P2 ;  /* 0x000000ff24317210 */ /* 0x000fc400036444ff */
[----:B------:R-:W-:Y:S01]  /*31640*/  IADD3 R63, P5, PT, R42, R86, RZ ;  /* 0x000000562a3f7210 */ /* 0x000fe20007fbe0ff */
[----:B------:R-:W-:Y:S01]  /*31650*/  IMAD.MOV.U32 R42, RZ, RZ, R45 ;  /* 0x000000ffff2a7224 */ /* 0x000fe200078e002d */
[----:B------:R-:W-:Y:S01]  /*31660*/  IADD3.X R53, PT, PT, R37, RZ, RZ, P2, P6 ;  /* 0x000000ff25357210 */ /* 0x000fe200017ec4ff */
[C---:B------:R-:W-:Y:S01]  /*31670*/  IMAD.WIDE.U32 R36, P6, R38.reuse, R75, R40 ;  /* 0x0000004b26247225 */ /* 0x040fe200078c0028 */
[----:B------:R-:W-:Y:S02]  /*31680*/  IADD3.X RZ, P1, PT, R67, R44, RZ, P1, !PT ;  /* 0x0000002c43ff7210 */ /* 0x000fe40000f3e4ff */
[----:B------:R-:W-:Y:S01]  /*31690*/  SEL R77, RZ, 0x1, P0 ;  /* 0x00000001ff4d7807 */ /* 0x000fe20000000000 */
[----:B------:R-:W-:Y:S01]  /*316a0*/  IMAD.WIDE.U32 R40, R38, R74, RZ ;  /* 0x0000004a26287225 */ /* 0x000fe200078e00ff */
[----:B------:R-:W-:-:S03]  /*316b0*/  ISETP.GE.U32.AND P2, PT, R63, R86, PT ;  /* 0x000000563f00720c */ /* 0x000fc60003f46070 */
[----:B------:R-:W-:-:S04]  /*316c0*/  IMAD.WIDE.U32.X R44, R35, R71, R42, P4 ;  /* 0x00000047232c7225 */ /* 0x000fc800020e042a */
[----:B------:R-:W-:Y:S01]  /*316d0*/  IMAD.X R43, RZ, RZ, RZ, P6 ;  /* 0x000000ffff2b7224 */ /* 0x000fe200030e06ff */
[----:B------:R-:W-:Y:S01]  /*316e0*/  IADD3 R78, P6, PT, R41, R36, RZ ;  /* 0x00000024294e7210 */ /* 0x000fe20007fde0ff */
[----:B------:R-:W-:Y:S01]  /*316f0*/  IMAD.WIDE.U32 R46, R35, R68, RZ ;  /* 0x00000044232e7225 */ /* 0x000fe200078e00ff */
[----:B------:R-:W-:-:S03]  /*31700*/  IADD3.X R41, P1, PT, RZ, R44, RZ, P1, !PT ;  /* 0x0000002cff297210 */ /* 0x000fc60000f3e4ff */
[----:B------:R-:W-:Y:S02]  /*31710*/  IMAD.MOV.U32 R42, RZ, RZ, R37 ;  /* 0x000000ffff2a7224 */ /* 0x000fe400078e0025 */
[----:B------:R-:W-:Y:S01]  /*31720*/  IMAD.X R67, RZ, RZ, R80, P5 ;  /* 0x000000ffff437224 */ /* 0x000fe200028e0650 */
[----:B------:R-:W-:Y:S01]  /*31730*/  IADD3 R66, P5, PT, R66, R63, RZ ;  /* 0x0000003f42427210 */ /* 0x000fe20007fbe0ff */
[----:B------:R-:W-:Y:S01]  /*31740*/  IMAD.WIDE.U32.X R36, R39, R75, R42, P6 ;  /* 0x0000004b27247225 */ /* 0x000fe200030e042a */
[----:B------:R-:W-:Y:S02]  /*31750*/  IADD3 R43, P0, PT, R41, R60, RZ ;  /* 0x0000003c292b7210 */ /* 0x000fe40007f1e0ff */
[----:B------:R-:W-:Y:S01]  /*31760*/  IADD3 R49, P4, PT, R49, R66, RZ ;  /* 0x0000004231317210 */ /* 0x000fe20007f9e0ff */
[----:B------:R-:W-:Y:S02]  /*31770*/  IMAD.X R42, RZ, RZ, R45, P1 ;  /* 0x000000ffff2a7224 */ /* 0x000fe400008e062d */
[----:B------:R-:W-:Y:S01]  /*31780*/  IMAD.WIDE.U32 R46, P1, R34, R69, R46 ;  /* 0x00000045222e7225 */ /* 0x000fe2000782002e */
[----:B------:R-:W-:-:S02]  /*31790*/  IADD3 R49, P6, PT, R49, R40, RZ ;  /* 0x0000002831317210 */ /* 0x000fc40007fde0ff */
[----:B------:R-:W-:Y:S01]  /*317a0*/  IADD3.X R42, P0, PT, R42, R61, RZ, P0, !PT ;  /* 0x0000003d2a2a7210 */ /* 0x000fe2000071e4ff */
[----:B------:R-:W-:-:S04]  /*317b0*/  IMAD.WIDE.U32 R38, R34, R68, RZ ;  /* 0x0000004422267225 */ /* 0x000fc800078e00ff */
[----:B------:R-:W-:Y:S01]  /*317c0*/  IMAD.X R76, R76, 0x1, R67, P5 ;  /* 0x000000014c4c7824 */ /* 0x000fe200028e0643 */
[----:B------:R-:W-:Y:S01]  /*317d0*/  IADD3 R79, P5, PT, R39, R46, RZ ;  /* 0x0000002e274f7210 */ /* 0x000fe20007fbe0ff */
[----:B------:R-:W-:Y:S01]  /*317e0*/  IMAD.X R41, RZ, RZ, RZ, P1 ;  /* 0x000000ffff297224 */ /* 0x000fe200008e06ff */
[----:B------:R-:W-:Y:S01]  /*317f0*/  IADD3 R81, P1, PT, R43, R38, RZ ;  /* 0x000000262b517210 */ /* 0x000fe20007f3e0ff */
[----:B------:R-:W-:Y:S01]  /*31800*/  IMAD.MOV.U32 R40, RZ, RZ, R47 ;  /* 0x000000ffff287224 */ /* 0x000fe200078e002f */
[----:B------:R-:W-:Y:S02]  /*31810*/  IADD3.X R53, P4, PT, R53, R76, RZ, P4, !PT ;  /* 0x0000004c35357210 */ /* 0x000fe4000279e4ff */
[----:B------:R-:W-:Y:S01]  /*31820*/  IADD3.X R60, P1, PT, R42, R79, RZ, P1, !PT ;  /* 0x0000004f2a3c7210 */ /* 0x000fe20000f3e4ff */
[----:B------:R-:W-:Y:S01]  /*31830*/  IMAD.WIDE.U32.X R38, R35, R69, R40, P5 ;  /* 0x0000004523267225 */ /* 0x000fe200028e0428 */
[----:B------:R-:W-:Y:S02]  /*31840*/  IADD3.X R53, P6, PT, R53, R78, RZ, P6, !PT ;  /* 0x0000004e35357210 */ /* 0x000fe400037de4ff */
[----:B------:R-:W-:Y:S01]  /*31850*/  ISETP.GE.U32.AND.EX P5, PT, R67, R80, PT, P2 ;  /* 0x000000504300720c */ /* 0x000fe20003fa6120 */
[----:B------:R-:W-:Y:S01]  /*31860*/  IMAD.WIDE.U32 R40, R35, R50, RZ ;  /* 0x0000003223287225 */ /* 0x000fe200078e00ff */
[----:B------:R-:W-:-:S02]  /*31870*/  IADD3.X R45, P4, P6, R36, RZ, RZ, P6, P4 ;  /* 0x000000ff242d7210 */ /* 0x000fc400036884ff */
[----:B------:R-:W-:Y:S02]  /*31880*/  IADD3.X R38, P0, P1, R38, RZ, RZ, P1, P0 ;  /* 0x000000ff26267210 */ /* 0x000fe400009004ff */
[----:B------:R-:W-:Y:S02]  /*31890*/  ISETP.GE.U32.AND P2, PT, R66, R63, PT ;  /* 0x0000003f4200720c */ /* 0x000fe40003f46070 */
[----:B------:R-:W-:Y:S01]  /*318a0*/  IADD3.X R44, PT, PT, R37, RZ, RZ, P4, P6 ;  /* 0x000000ff252c7210 */ /* 0x000fe200027ec4ff */
[C---:B------:R-:W-:Y:S01]  /*318b0*/  IMAD.WIDE.U32 R36, R34.reuse, R50, RZ ;  /* 0x0000003222247225 */ /* 0x040fe200078e00ff */
[----:B------:R-:W-:Y:S02]  /*318c0*/  IADD3.X R42, PT, PT, R39, RZ, RZ, P0, P1 ;  /* 0x000000ff272a7210 */ /* 0x000fe400007e24ff */
[----:B------:R-:W-:Y:S01]  /*318d0*/  SEL R43, RZ, 0x1, P5 ;  /* 0x00000001ff2b7807 */ /* 0x000fe20002800000 */
[----:B------:R-:W-:Y:S01]  /*318e0*/  IMAD.WIDE.U32 R40, P5, R34, R84, R40 ;  /* 0x0000005422287225 */ /* 0x000fe200078a0028 */
[----:B------:R-:W-:-:S02]  /*318f0*/  ISETP.GE.U32.AND.EX P2, PT, R76, R67, PT, P2 ;  /* 0x000000434c00720c */ /* 0x000fc40003f46120 */
[----:B------:R-:W-:Y:S01]  /*31900*/  IADD3 R39, P0, PT, R38, R49, RZ ;  /* 0x0000003126277210 */ /* 0x000fe20007f1e0ff */
[----:B------:R-:W-:Y:S01]  /*31910*/  IMAD.X R49, RZ, RZ, R52, P3 ;  /* 0x000000ffff317224 */ /* 0x000fe200018e0634 */
        /* <DEDUP_REMOVED lines=79> */
.L_x_409:
        /* <DEDUP_REMOVED lines=14> */
[----:B------:R-:W-:-:S03]  /*31ef0*/  IMAD.X R39, R49, 0x1, ~R36, P2 ;  /* 0x0000000131277824 */ /* 0x000fc600010e0e24 */
[----:B------:R-:W-:Y:S02]  /*31f00*/  SEL R35, RZ, 0x1, P0 ;  /* 0x00000001ff237807 */ /* 0x000fe40000000000 */
[----:B------:R-:W-:Y:S02]  /*31f10*/  IADD3 R40, P0, PT, R81, -R70, RZ ;  /* 0x8000004651287210 */ /* 0x000fe40007f1e0ff */
[----:B------:R-:W-:Y:S01]  /*31f20*/  IADD3 R43, P3, P4, R43, -R74, -R35 ;  /* 0x8000004a2b2b7210 */ /* 0x000fe20007c7e823 */
[----:B------:R-:W-:Y:S02]  /*31f30*/  IMAD.X R35, R53, 0x1, ~R38, P1 ;  /* 0x0000000135237824 */ /* 0x000fe400008e0e26 */
[----:B------:R-:W-:Y:S01]  /*31f40*/  IMAD.X R36, R60, 0x1, ~R71, P0 ;  /* 0x000000013c247824 */ /* 0x000fe200000e0e47 */
[----:B------:R-:W-:-:S09]  /*31f50*/  IADD3.X R46, PT, PT, R46, -0x1, ~R75, P3, P4 ;  /* 0xffffffff2e2e7810 */ /* 0x000fd20001fe8c4b */
.L_x_410:
        /* <DEDUP_REMOVED lines=12> */
[----:B------:R-:W-:-:S05]  /*32020*/  IADD3 R31, P0, PT, R31, R28, RZ ;  /* 0x0000001c1f1f7210 */ /* 0x000fca0007f1e0ff */
[----:B------:R-:W-:Y:S01]  /*32030*/  IMAD.X R30, RZ, RZ, R30, P0 ;  /* 0x000000ffff1e7224 */ /* 0x000fe200000e061e */
[----:B------:R-:W-:-:S04]  /*32040*/  ISETP.GE.U32.AND P0, PT, R44, R31, PT ;  /* 0x0000001f2c00720c */ /* 0x000fc80003f06070 */
[----:B------:R-:W-:-:S04]  /*32050*/  ISETP.GE.U32.AND.EX P0, PT, R39, R30, PT, P0 ;  /* 0x0000001e2700720c */ /* 0x000fc80003f06100 */
[----:B------:R-:W-:-:S04]  /*32060*/  SEL R28, RZ, 0x1, P0 ;  /* 0x00000001ff1c7807 */ /* 0x000fc80000000000 */
[----:B------:R-:W-:Y:S02]  /*32070*/  IADD3 R33, P0, PT, R33, R28, RZ ;  /* 0x0000001c21217210 */ /* 0x000fe40007f1e0ff */
[----:B------:R-:W-:Y:S02]  /*32080*/  IADD3 R28, P3, PT, R44, -R31, RZ ;  /* 0x8000001f2c1c7210 */ /* 0x000fe40007f7e0ff */
[CC--:B------:R-:W-:Y:S01]  /*32090*/  IADD3 R34, P4, PT, R43.reuse, -R33.reuse, RZ ;  /* 0x800000212b227210 */ /* 0x0c0fe20007f9e0ff */
[----:B------:R-:W-:Y:S01]  /*320a0*/  IMAD.X R32, RZ, RZ, R32, P0 ;  /* 0x000000ffff207224 */ /* 0x000fe200000e0620 */
[----:B------:R-:W-:Y:S01]  /*320b0*/  ISETP.GE.U32.AND P0, PT, R43, R33, PT ;  /* 0x000000212b00720c */ /* 0x000fe20003f06070 */
[----:B------:R-:W-:Y:S02]  /*320c0*/  IMAD.X R36, R39, 0x1, ~R30, P3 ;  /* 0x0000000127247824 */ /* 0x000fe400018e0e1e */
        /* <DEDUP_REMOVED lines=30> */
[----:B------:R-:W-:Y:S02]  /*322b0*/  ISETP.NE.U32.AND P3, PT, R27, R28, PT ;  /* 0x0000001c1b00720c */ /* 0x000fe40003f65070 */
        /* <DEDUP_REMOVED lines=8> */
[----:B------:R-:W-:-:S04]  /*32340*/  IADD3 R34, P0, P1, R34, R74, R25 ;  /* 0x0000004a22227210 */ /* 0x000fc8000791e019 */
[----:B------:R-:W-:-:S09]  /*32350*/  IADD3.X R35, PT, PT, R35, R75, RZ, P0, P1 ;  /* 0x0000004b23237210 */ /* 0x000fd200007e24ff */
.L_x_411:
        /* <DEDUP_REMOVED lines=62> */
[----:B------:R-:W-:Y:S01]  /*32740*/  IADD3 R29, P0, P1, R29, R74, R0 ;  /* 0x0000004a1d1d7210 */ /* 0x000fe2000791e000 */
[----:B------:R-:W-:-:S03]  /*32750*/  IMAD.MOV.U32 R0, RZ, RZ, R27 ;  /* 0x000000ffff007224 */ /* 0x000fc600078e001b */
[----:B------:R-:W-:-:S09]  /*32760*/  IADD3.X R28, PT, PT, R28, R75, RZ, P0, P1 ;  /* 0x0000004b1c1c7210 */ /* 0x000fd200007e24ff */
.L_x_412:
        /* <DEDUP_REMOVED lines=30> */
[----:B------:R-:W-:Y:S01]  /*32950*/  IMAD.IADD R76, R35, 0x1, R31 ;  /* 0x00000001234c7824 */ /* 0x000fe200078e021f */
[----:B------:R-:W-:Y:S01]  /*32960*/  IADD3 R40, P4, PT, R6, R40, RZ ;  /* 0x0000002806287210 */ /* 0x000fe20007f9e0ff */
[----:B------:R-:W-:Y:S02]  /*32970*/  IMAD.MOV.U32 R3, RZ, RZ, RZ ;  /* 0x000000ffff037224 */ /* 0x000fe400078e00ff */
[----:B------:R-:W-:Y:S01]  /*32980*/  IMAD.WIDE.U32 R30, R65, R39, RZ ;  /* 0x00000027411e7225 */ /* 0x000fe200078e00ff */
[----:B------:R-:W-:-:S03]  /*32990*/  IADD3.X R76, PT, PT, RZ, R76, RZ, P0, P2 ;  /* 0x0000004cff4c7210 */ /* 0x000fc600007e44ff */
[----:B------:R-:W-:Y:S02]  /*329a0*/  IMAD.IADD R44, R43, 0x1, R79 ;  /* 0x000000012b2c7824 */ /* 0x000fe400078e024f */
[----:B------:R-:W-:Y:S02]  /*329b0*/  IMAD.IADD R41, R25, 0x1, R41 ;  /* 0x0000000119297824 */ /* 0x000fe400078e0229 */
[----:B------:R-:W-:-:S04]  /*329c0*/  IMAD.WIDE.U32 R42, R62, R46, RZ ;  /* 0x0000002e3e2a7225 */ /* 0x000fc800078e00ff */
[----:B------:R-:W-:Y:S02]  /*329d0*/  IMAD.IADD R52, R3, 0x1, R31 ;  /* 0x0000000103347824 */ /* 0x000fe400078e021f */
[----:B------:R-:W-:Y:S02]  /*329e0*/  IMAD.MOV.U32 R53, RZ, RZ, RZ ;  /* 0x000000ffff357224 */ /* 0x000fe400078e00ff */
[----:B------:R-:W-:Y:S02]  /*329f0*/  IMAD.IADD R63, R63, 0x1, R49 ;  /* 0x000000013f3f7824 */ /* 0x000fe400078e0231 */
[----:B------:R-:W-:-:S04]  /*32a00*/  IMAD.WIDE.U32 R48, R51, R39, RZ ;  /* 0x0000002733307225 */ /* 0x000fc800078e00ff */
[----:B------:R-:W-:Y:S01]  /*32a10*/  IMAD.IADD R5, R25, 0x1, R43 ;  /* 0x0000000119057824 */ /* 0x000fe200078e022b */
[----:B------:R-:W-:Y:S01]  /*32a20*/  IADD3 R43, P2, P0, R42, R41, R30 ;  /* 0x000000292a2b7210 */ /* 0x000fe2000785e01e */
        /* <DEDUP_REMOVED lines=9> */
[----:B------:R-:W-:Y:S01]  /*32ac0*/  IMAD.X R56, R43, 0x1, R77, P4 ;  /* 0x000000012b387824 */ /* 0x000fe200020e064d */
[----:B------:R-:W-:Y:S01]  /*32ad0*/  ISETP.GE.U32.AND P4, PT, R40, R6, PT ;  /* 0x000000062800720c */ /* 0x000fe20003f86070 */
[----:B------:R-:W-:-:S03]  /*32ae0*/  IMAD.WIDE.U32 R30, R58, R39, RZ ;  /* 0x000000273a1e7225 */ /* 0x000fc600078e00ff */
[----:B------:R-:W-:Y:S01]  /*32af0*/  ISETP.GE.U32.AND.EX P4, PT, R56, R77, PT, P4 ;  /* 0x0000004d3800720c */ /* 0x000fe20003f86140 */
[----:B------:R-:W-:Y:S02]  /*32b00*/  IMAD.IADD R66, R36, 0x1, R45 ;  /* 0x0000000124427824 */ /* 0x000fe400078e022d */
[----:B------:R-:W-:-:S04]  /*32b10*/  IMAD.WIDE.U32 R4, R58, R0, R4 ;  /* 0x000000003a047225 */ /* 0x000fc800078e0004 */
[----:B------:R-:W-:Y:S02]  /*32b20*/  IMAD.MOV.U32 R45, RZ, RZ, RZ ;  /* 0x000000ffff2d7224 */ /* 0x000fe400078e00ff */
[----:B------:R-:W-:Y:S02]  /*32b30*/  IMAD.IADD R47, R32, 0x1, R61 ;  /* 0x00000001202f7824 */ /* 0x000fe400078e023d */
        /* <DEDUP_REMOVED lines=11> */
[----:B------:R-:W-:-:S04]  /*32bf0*/  IMAD.WIDE.U32 R58, R58, R46, R6 ;  /* 0x0000002e3a3a7225 */ /* 0x000fc800078e0006 */
[----:B------:R-:W-:Y:S02]  /*32c00*/  IMAD.IADD R45, R79, 0x1, R45 ;  /* 0x000000014f2d7824 */ /* 0x000fe400078e022d */
[----:B------:R-:W-:-:S04]  /*32c10*/  IMAD.WIDE.U32 R6, R65, R78, RZ ;  /* 0x0000004e41067225 */ /* 0x000fc800078e00ff */
[----:B------:R-:W-:-:S04]  /*32c20*/  IMAD.WIDE.U32 R4, R62, R0, RZ ;  /* 0x000000003e047225 */ /* 0x000fc800078e00ff */
[----:B------:R-:W-:Y:S01]  /*32c30*/  IMAD.IADD R79, R53, 0x1, R25 ;  /* 0x00000001354f7824 */ /* 0x000fe200078e0219 */
[----:B------:R-:W-:Y:S01]  /*32c40*/  IADD3.X R53, PT, PT, RZ, R45, RZ, P4, P5 ;  /* 0x0000002dff357210 */ /* 0x000fe200027ea4ff */
[----:B------:R-:W-:Y:S01]  /*32c50*/  IMAD.IADD R42, R35, 0x1, R57 ;  /* 0x00000001232a7824 */ /* 0x000fe200078e0239 */
[----:B------:R-:W-:Y:S01]  /*32c60*/  IADD3.X R57, PT, PT, RZ, RZ, RZ, P1, P3 ;  /* 0x000000ffff397210 */ /* 0x000fe20000fe64ff */
[----:B------:R-:W-:Y:S01]  /*32c70*/  IMAD.MOV.U32 R43, RZ, RZ, RZ ;  /* 0x000000ffff2b7224 */ /* 0x000fe200078e00ff */
[----:B------:R-:W-:Y:S01]  /*32c80*/  IADD3 R48, P3, PT, R27, R48, RZ ;  /* 0x000000301b307210 */ /* 0x000fe20007f7e0ff */
[----:B------:R-:W-:Y:S01]  /*32c90*/  IMAD.X R44, RZ, RZ, R67, P6 ;  /* 0x000000ffff2c7224 */ /* 0x000fe200030e0643 */
[----:B------:R-:W-:Y:S01]  /*32ca0*/  ISETP.GT.U32.AND P1, PT, R26, R27, PT ;  /* 0x0000001b1a00720c */ /* 0x000fe20003f24070 */
[----:B------:R-:W-:Y:S01]  /*32cb0*/  IMAD.WIDE.U32 R42, R54, R46, R42 ;  /* 0x0000002e362a7225 */ /* 0x000fe200078e002a */
[----:B------:R-:W-:Y:S02]  /*32cc0*/  IADD3 R79, P5, P4, R4, R79, R6 ;  /* 0x0000004f044f7210 */ /* 0x000fe40007cbe006 */
        /* <DEDUP_REMOVED lines=8> */
[----:B------:R-:W-:-:S02]  /*32d50*/  SEL R44, R67, R44, P1 ;  /* 0x0000002c432c7207 */ /* 0x000fc40000800000 */
[----:B------:R-:W-:Y:S01]  /*32d60*/  ISETP.GT.U32.AND P1, PT, R45, R48, PT ;  /* 0x000000302d00720c */ /* 0x000fe20003f24070 */
[----:B------:R-:W-:Y:S01]  /*32d70*/  IMAD.WIDE.U32 R26, R52, R72, RZ ;  /* 0x00000048341a7225 */ /* 0x000fe200078e00ff */
[----:B------:R-:W-:Y:S02]  /*32d80*/  IADD3.X R4, PT, PT, R61, R4, RZ, P3, P5 ;  /* 0x000000043d047210 */ /* 0x000fe40001fea4ff */
        /* <DEDUP_REMOVED lines=38> */
[----:B------:R-:W-:-:S03]  /*32ff0*/  IADD3 R40, P1, PT, R27, R58, RZ ;  /* 0x0000003a1b287210 */ /* 0x000fc60007f3e0ff */
        /* <DEDUP_REMOVED lines=16> */
[----:B------:R-:W-:-:S03]  /*33100*/  IADD3 R27, P5, PT, R27, R59, RZ ;  /* 0x0000003b1b1b7210 */ /* 0x000fc60007fbe0ff */
[----:B------:R-:W-:Y:S01]  /*33110*/  IMAD.MOV.U32 R57, RZ, RZ, RZ ;  /* 0x000000ffff397224 */ /* 0x000fe200078e00ff */
        /* <DEDUP_REMOVED lines=23> */
[----:B------:R-:W-:Y:S01]  /*33290*/  IMAD.MOV.U32 R39, RZ, RZ, RZ ;  /* 0x000000ffff277224 */ /* 0x000fe200078e00ff */
[----:B------:R-:W-:Y:S01]  /*332a0*/  IADD3 R30, P5, P6, R27, R64, R30 ;  /* 0x000000401b1e7210 */ /* 0x000fe20007ebe01e */
[----:B------:R-:W-:-:S03]  /*332b0*/  IMAD.WIDE.U32 R54, R54, R37, R56 ;  /* 0x0000002536367225 */ /* 0x000fc600078e0038 */
[----:B------:R-:W-:Y:S01]  /*332c0*/  IADD3.X R2, PT, PT, RZ, R76, RZ, P5, P6 ;  /* 0x0000004cff027210 */ /* 0x000fe20002fec4ff */
        /* <DEDUP_REMOVED lines=24> */
[----:B------:R-:W-:-:S04]  /*33450*/  SEL R33, RZ, 0x1, !P5 ;  /* 0x00000001ff217807 */ /* 0x000fc80006800000 */
[----:B------:R-:W-:Y:S01]  /*33460*/  IADD3 R30, P5, P6, R33, R30, R38 ;  /* 0x0000001e211e7210 */ /* 0x000fe20007ebe026 */
[----:B------:R-:W-:Y:S02]  /*33470*/  IMAD.IADD R38, R3, 0x1, R37 ;  /* 0x0000000103267824 */ /* 0x000fe400078e0225 */
[----:B------:R-:W-:Y:S01]  /*33480*/  IMAD.IADD R33, R25, 0x1, R49 ;  /* 0x0000000119217824 */ /* 0x000fe200078e0231 */
[----:B------:R-:W-:Y:S01]  /*33490*/  IADD3.X R35, PT, PT, RZ, R35, RZ, P5, P6 ;  /* 0x00000023ff237210 */ /* 0x000fe20002fec4ff */
[----:B------:R-:W-:-:S04]  /*334a0*/  IMAD.WIDE.U32 R38, R65, R28, R38 ;  /* 0x0000001c41267225 */ /* 0x000fc800078e0026 */
[----:B------:R-:W-:Y:S01]  /*334b0*/  IMAD.IADD R28, R3, 0x1, R39 ;  /* 0x00000001031c7824 */ /* 0x000fe200078e0227 */
[----:B------:R-:W-:Y:S01]  /*334c0*/  IADD3 R30, P5, P6, R30, R38, R33 ;  /* 0x000000261e1e7210 */ /* 0x000fe20007ebe021 */
[----:B------:R-:W-:-:S03]  /*334d0*/  IMAD.WIDE.U32 R38, R40, R72, RZ ;  /* 0x0000004828267225 */ /* 0x000fc600078e00ff */
[----:B------:R-:W-:Y:S02]  /*334e0*/  IADD3.X R28, PT, PT, R35, R28, RZ, P5, P6 ;  /* 0x0000001c231c7210 */ /* 0x000fe40002fec4ff */
[----:B------:R-:W-:Y:S01]  /*334f0*/  ISETP.NE.AND P6, PT, R63, RZ, PT ;  /* 0x000000ff3f00720c */ /* 0x000fe20003fc5270 */
[----:B------:R-:W-:Y:S01]  /*33500*/  IMAD.WIDE.U32 R62, R62, R29, RZ ;  /* 0x0000001d3e3e7225 */ /* 0x000fe200078e00ff */
[----:B------:R-:W-:Y:S02]  /*33510*/  IADD3.X R35, PT, PT, RZ, RZ, RZ, P2, P0 ;  /* 0x000000ffff237210 */ /* 0x000fe400017e04ff */
[----:B------:R-:W-:Y:S01]  /*33520*/  IADD3.X R61, PT, PT, RZ, RZ, RZ, P6, P4 ;  /* 0x000000ffff3d7210 */ /* 0x000fe200037e84ff */
[----:B------:R-:W-:Y:S01]  /*33530*/  IMAD R29, R45, R72, RZ ;  /* 0x000000482d1d7224 */ /* 0x000fe200078e02ff */
[----:B------:R-:W-:Y:S01]  /*33540*/  IADD3 R33, P0, PT, R32, R62, RZ ;  /* 0x0000003e20217210 */ /* 0x000fe20007f1e0ff */
[----:B------:R-:W-:-:S04]  /*33550*/  IMAD.WIDE.U32 R52, P2, R26, R75, R52 ;  /* 0x0000004b1a347225 */ /* 0x000fc80007840034 */
[----:B------:R-:W-:Y:S02]  /*33560*/  IMAD R59, R40, R73, R29 ;  /* 0x00000049283b7224 */ /* 0x000fe400078e021d */
[----:B------:R-:W-:Y:S02]  /*33570*/  IMAD.IADD R29, R25, 0x1, R63 ;  /* 0x00000001191d7824 */ /* 0x000fe400078e023f */
[----:B------:R-:W-:Y:S02]  /*33580*/  IMAD.IADD R59, R39, 0x1, R59 ;  /* 0x00000001273b7824 */ /* 0x000fe400078e023b */
[----:B------:R-:W-:Y:S01]  /*33590*/  IMAD.X R49, RZ, RZ, RZ, P2 ;  /* 0x000000ffff317224 */ /* 0x000fe200010e06ff */
[----:B------:R-:W-:Y:S01]  /*335a0*/  IADD3 R29, P5, P4, R48, R29, R36 ;  /* 0x0000001d301d7210 */ /* 0x000fe20007cbe024 */
        /* <DEDUP_REMOVED lines=39> */
[----:B------:R-:W-:Y:S01]  /*33820*/  IMAD.WIDE.U32 R44, R38, R50, RZ ;  /* 0x00000032262c7225 */ /* 0x000fe200078e00ff */
[----:B------:R-:W-:-:S03]  /*33830*/  IADD3 R5, P0, PT, R5, R26, RZ ;  /* 0x0000001a05057210 */ /* 0x000fc60007f1e0ff */
[----:B------:R-:W-:Y:S01]  /*33840*/  IMAD.WIDE.U32 R46, P2, R38, R84, R46 ;  /* 0x00000054262e7225 */ /* 0x000fe2000784002e */
[----:B------:R-:W-:-:S03]  /*33850*/  IADD3.X R56, P0, PT, R56, R51, RZ, P0, !PT ;  /* 0x0000003338387210 */ /* 0x000fc6000071e4ff */
[----:B------:R-:W-:Y:S01]  /*33860*/  IMAD.WIDE.U32 R42, R65, R0, R42 ;  /* 0x00000000412a7225 */ /* 0x000fe200078e002a */
[----:B------:R-:W-:Y:S02]  /*33870*/  IADD3.X R0, PT, PT, RZ, RZ, RZ, P1, P3 ;  /* 0x000000ffff007210 */ /* 0x000fe40000fe64ff */
[----:B------:R-:W-:Y:S01]  /*33880*/  IADD3 R39, P3, PT, R45, R46, RZ ;  /* 0x0000002e2d277210 */ /* 0x000fe20007f7e0ff */
        /* <DEDUP_REMOVED lines=60> */
[----:B------:R-:W-:Y:S02]  /*33c50*/  IADD3.X R7, PT, PT, R43, RZ, RZ, P0, P3 ;  /* 0x000000ff2b077210 */ /* 0x000fe400007e64ff */
[----:B------:R-:W-:Y:S01]  /*33c60*/  IADD3 R3, P0, PT, R3, R40, RZ ;  /* 0x0000002803037210 */ /* 0x000fe20007f1e0ff */
[----:B------:R-:W-:Y:S01]  /*33c70*/  IMAD R40, R5, R72, RZ ;  /* 0x0000004805287224 */ /* 0x000fe200078e02ff */
[----:B------:R-:W-:Y:S02]  /*33c80*/  IADD3.X R54, PT, PT, RZ, R31, RZ, P6, P2 ;  /* 0x0000001fff367210 */ /* 0x000fe400037e44ff */
[----:B------:R-:W-:Y:S01]  /*33c90*/  IADD3 R46, P3, PT, R35, R46, RZ ;  /* 0x0000002e232e7210 */ /* 0x000fe20007f7e0ff */
        /* <DEDUP_REMOVED lines=8> */
[----:B------:R-:W-:-:S04]  /*33d20*/  IMAD.WIDE.U32 R40, P6, R36, R75, R34 ;  /* 0x0000004b24287225 */ /* 0x000fc800078c0022 */
[----:B------:R-:W-:Y:S02]  /*33d30*/  IMAD.IADD R25, R73, 0x1, R25 ;  /* 0x0000000149197824 */ /* 0x000fe400078e0219 */
[----:B------:R-:W-:-:S04]  /*33d40*/  IMAD.WIDE.U32.X R34, R51, R84, R38, P3 ;  /* 0x0000005433227225 */ /* 0x000fc800018e0426 */
[----:B------:R-:W-:Y:S01]  /*33d50*/  IMAD.WIDE.U32 R36, R36, R74, RZ ;  /* 0x0000004a24247225 */ /* 0x000fe200078e00ff */
[----:B------:R-:W-:-:S03]  /*33d60*/  IADD3.X R3, P1, P2, R34, RZ, RZ, P1, P2 ;  /* 0x000000ff22037210 */ /* 0x000fc60000a244ff */
[----:B------:R-:W-:Y:S01]  /*33d70*/  IMAD.X R47, RZ, RZ, R54, P0 ;  /* 0x000000ffff2f7224 */ /* 0x000fe200000e0636 */
[----:B------:R-:W-:Y:S01]  /*33d80*/  ISETP.GE.U32.AND P0, PT, R33, R32, PT ;  /* 0x000000202100720c */ /* 0x000fe20003f06070 */
[----:B------:R-:W-:Y:S01]  /*33d90*/  IMAD.WIDE.U32 R38, R25, R70, RZ ;  /* 0x0000004619267225 */ /* 0x000fe200078e00ff */
[----:B------:R-:W-:Y:S02]  /*33da0*/  IADD3 R52, P3, PT, R37, R40, RZ ;  /* 0x0000002825347210 */ /* 0x000fe40007f7e0ff */
[----:B------:R-:W-:Y:S01]  /*33db0*/  IADD3.X R31, PT, PT, R35, RZ, RZ, P1, P2 ;  /* 0x000000ff231f7210 */ /* 0x000fe20000fe44ff */
        /* <DEDUP_REMOVED lines=34> */
[----:B------:R-:W-:-:S02]  /*33fe0*/  ISETP.GE.U32.AND.EX P3, PT, R47, R54, PT, P3 ;  /* 0x000000362f00720c */ /* 0x000fc40003f66130 */
[----:B------:R-:W-:Y:S02]  /*33ff0*/  SEL R33, RZ, 0x1, P0 ;  /* 0x00000001ff217807 */ /* 0x000fe40000000000 */
[----:B------:R-:W-:Y:S02]  /*34000*/  IADD3.X R32, PT, PT, RZ, RZ, RZ, P5, P4 ;  /* 0x000000ffff207210 */ /* 0x000fe40002fe84ff */
[----:B------:R-:W-:Y:S02]  /*34010*/  ISETP.GE.U32.AND P0, PT, R44, R43, PT ;  /* 0x0000002b2c00720c */ /* 0x000fe40003f06070 */
[----:B------:R-:W-:Y:S01]  /*34020*/  IADD3 R34, P5, P4, R27, R6, R0 ;  /* 0x000000061b227210 */ /* 0x000fe20007cbe000 */
[----:B------:R-:W-:Y:S01]  /*34030*/  IMAD.WIDE.U32 R6, R25, R50, RZ ;  /* 0x0000003219067225 */ /* 0x000fe200078e00ff */
[----:B------:R-:W-:Y:S02]  /*34040*/  IADD3.X R5, P1, P2, R2, RZ, RZ, P2, P1 ;  /* 0x000000ff02057210 */ /* 0x000fe400012224ff */
[----:B------:R-:W-:-:S02]  /*34050*/  SEL R27, RZ, 0x1, P3 ;  /* 0x00000001ff1b7807 */ /* 0x000fc40001800000 */
[----:B------:R-:W-:Y:S01]  /*34060*/  ISETP.GE.U32.AND.EX P0, PT, R46, R47, PT, P0 ;  /* 0x0000002f2e00720c */ /* 0x000fe20003f06100 */
[C---:B------:R-:W-:Y:S01]  /*34070*/  IMAD.WIDE.U32 R6, P3, R72.reuse, R84, R6 ;  /* 0x0000005448067225 */ /* 0x040fe20007860006 */
[----:B------:R-:W-:Y:S02]  /*34080*/  IADD3.X R0, PT, PT, R3, RZ, RZ, P1, P2 ;  /* 0x000000ff03007210 */ /* 0x000fe40000fe44ff */
[----:B------:R-:W-:Y:S01]  /*34090*/  IADD3.X R36, PT, PT, RZ, R4, RZ, P5, P4 ;  /* 0x00000004ff247210 */ /* 0x000fe20002fe84ff */
[----:B------:R-:W-:Y:S01]  /*340a0*/  IMAD.WIDE.U32 R2, R72, R50, RZ ;  /* 0x0000003248027225 */ /* 0x000fe200078e00ff */
[----:B------:R-:W-:Y:S02]  /*340b0*/  IADD3 R5, P1, PT, R5, R40, RZ ;  /* 0x0000002805057210 */ /* 0x000fe40007f3e0ff */
[----:B------:R-:W-:Y:S02]  /*340c0*/  IADD3 R27, P4, PT, R27, R34, RZ ;  /* 0x000000221b1b7210 */ /* 0x000fe40007f9e0ff */
[----:B------:R-:W-:-:S02]  /*340d0*/  IADD3 R33, P6, P2, R33, R30, R32 ;  /* 0x0000001e21217210 */ /* 0x000fc40007ade020 */
[----:B------:R-:W-:Y:S02]  /*340e0*/  SEL R30, RZ, 0x1, P0 ;  /* 0x00000001ff1e7807 */ /* 0x000fe40000000000 */
[----:B------:R-:W-:Y:S01]  /*340f0*/  IADD3.X R0, P1, PT, R0, R31, RZ, P1, !PT ;  /* 0x0000001f00007210 */ /* 0x000fe20000f3e4ff */
[----:B------:R-:W-:Y:S01]  /*34100*/  IMAD.X R31, RZ, RZ, R36, P4 ;  /* 0x000000ffff1f7224 */ /* 0x000fe200020e0624 */
[----:B------:R-:W-:Y:S01]  /*34110*/  IADD3 R96, P0, PT, R5, R2, RZ ;  /* 0x0000000205607210 */ /* 0x000fe20007f1e0ff */
        /* <DEDUP_REMOVED lines=42> */
[----:B------:R-:W-:Y:S02]  /*343c0*/  IMAD.MOV.U32 R7, RZ, RZ, RZ ;  /* 0x000000ffff077224 */ /* 0x000fe400078e00ff */
        /* <DEDUP_REMOVED lines=25> */
.L_x_413:
[----:B------:R-:W-:Y:S01]  /*34560*/  ISETP.GE.U32.AND P0, PT, R35, R70, PT ;  /* 0x000000462300720c */ /* 0x000fe20003f06070 */
[----:B------:R-:W-:-:S03]  /*34570*/  IMAD.MOV.U32 R7, RZ, RZ, RZ ;  /* 0x000000ffff077224 */ /* 0x000fc600078e00ff */
        /* <DEDUP_REMOVED lines=20> */
.L_x_331:
[----:B------:R-:W-:Y:S02]  /*346c0*/  LOP3.LUT R4, R6, R25, R96, 0xfe, !PT ;  /* 0x0000001906047212 */ /* 0x000fe400078efe60 */
[----:B------:R-:W-:Y:S02]  /*346d0*/  LOP3.LUT R5, R2, R97, R99, 0xfe, !PT ;  /* 0x0000006102057212 */ /* 0x000fe400078efe63 */
[----:B------:R-:W-:-:S04]  /*346e0*/  LOP3.LUT P0, RZ, R4, R3, RZ, 0xfc, !PT ;  /* 0x0000000304ff7212 */ /* 0x000fc8000780fcff */
[----:B------:R-:W-:-:S04]  /*346f0*/  LOP3.LUT P0, RZ, R5, R0, RZ, 0xfc, P0 ;  /* 0x0000000005ff7212 */ /* 0x000fc8000000fcff */
[----:B------:R-:W-:-:S13]  /*34700*/  ISETP.NE.OR P0, PT, R7, RZ, !P0 ;  /* 0x000000ff0700720c */ /* 0x000fda0004705670 */
[----:B------:R-:W-:Y:S05]  /*34710*/  @P0 BRA `(.L_x_414) ;  /* 0x000000f000440947 */ /* 0x000fea0003800000 */
[----:B------:R-:W0:Y:S01]  /*34720*/  LDCU.64 UR4, c[0x3][0xe0] ;  /* 0x00c01c00ff0477ac */ /* 0x000e220008000a00 */
[----:B------:R-:W1:Y:S01]  /*34730*/  LDCU.128 UR8, c[0x3][URZ] ;  /* 0x00c00000ff0877ac */ /* 0x000e620008000c00 */
[----:B0-----:R-:W-:Y:S02]  /*34740*/  IMAD R4, R97, UR4, RZ ;  /* 0x0000000461047c24 */ /* 0x001fe4000f8e02ff */
[----:B------:R-:W-:-:S04]  /*34750*/  IMAD.WIDE.U32 R30, R25, UR4, RZ ;  /* 0x00000004191e7c25 */ /* 0x000fc8000f8e00ff */
        /* <DEDUP_REMOVED lines=10> */
[----:B------:R-:W-:-:S03]  /*34800*/  IMAD.WIDE.U32 R32, P2, R30, UR11, R32 ;  /* 0x0000000b1e207c25 */ /* 0x000fc6000f840020 */
[----:B------:R-:W-:Y:S01]  /*34810*/  IADD3.X RZ, P0, PT, R97, R26, RZ, P0, !PT ;  /* 0x0000001a61ff7210 */ /* 0x000fe2000071e4ff */
[----:B------:R-:W-:-:S04]  /*34820*/  IMAD.WIDE.U32.X R4, R49, UR9, R28, P1 ;  /* 0x0000000931047c25 */ /* 0x000fc800088e041c */
[----:B------:R-:W-:Y:S01]  /*34830*/  IMAD.WIDE.U32 R26, R30, UR10, RZ ;  /* 0x0000000a1e1a7c25 */ /* 0x000fe2000f8e00ff */
[----:B------:R-:W-:-:S04]  /*34840*/  IADD3.X R7, P0, PT, RZ, R4, RZ, P0, !PT ;  /* 0x00000004ff077210 */ /* 0x000fc8000071e4ff */
[----:B------:R-:W-:Y:S01]  /*34850*/  IADD3 R7, P1, PT, R96, R7, RZ ;  /* 0x0000000760077210 */ /* 0x000fe20007f3e0ff */
        /* <DEDUP_REMOVED lines=8> */
[----:B------:R-:W-:-:S04]  /*348e0*/  IMAD R26, R38, UR4, RZ ;  /* 0x00000004261a7c24 */ /* 0x000fc8000f8e02ff */
        /* <DEDUP_REMOVED lines=8> */
[----:B------:R-:W-:-:S03]  /*34970*/  IADD3 R31, P3, PT, R6, R31, RZ ;  /* 0x0000001f061f7210 */ /* 0x000fc60007f7e0ff */
[----:B------:R-:W-:-:S04]  /*34980*/  IMAD.WIDE.U32 R32, R28, UR8, RZ ;  /* 0x000000081c207c25 */ /* 0x000fc8000f8e00ff */
[----:B0-----:R-:W-:Y:S01]  /*34990*/  IMAD.WIDE.U32 R26, R49, R4, RZ ;  /* 0x00000004311a7225 */ /* 0x001fe200078e00ff */
[----:B------:R-:W-:-:S03]  /*349a0*/  IADD3 RZ, P0, PT, R7, R32, RZ ;  /* 0x0000002007ff7210 */ /* 0x000fc60007f1e0ff */
[----:B------:R-:W-:Y:S01]  /*349b0*/  IMAD.X R37, RZ, RZ, RZ, P2 ;  /* 0x000000ffff257224 */ /* 0x000fe200010e06ff */
[----:B------:R-:W-:Y:S01]  /*349c0*/  IADD3 R39, P2, PT, R33, R34, RZ ;  /* 0x0000002221277210 */ /* 0x000fe20007f5e0ff */
[----:B------:R-:W-:Y:S02]  /*349d0*/  IMAD.MOV.U32 R36, RZ, RZ, R35 ;  /* 0x000000ffff247224 */ /* 0x000fe400078e0023 */
[----:B------:R-:W-:Y:S01]  /*349e0*/  IMAD.WIDE.U32 R32, P1, R30, R5, R26 ;  /* 0x000000051e207225 */ /* 0x000fe2000782001a */
[----:B------:R-:W-:Y:S02]  /*349f0*/  IADD3.X RZ, P0, PT, R38, R39, RZ, P0, !PT ;  /* 0x0000002726ff7210 */ /* 0x000fe4000071e4ff */
[----:B------:R-:W-:Y:S01]  /*34a00*/  IADD3.X R38, P3, PT, R2, R29, RZ, P3, !PT ;  /* 0x0000001d02267210 */ /* 0x000fe20001f7e4ff */
        /* <DEDUP_REMOVED lines=16> */
[----:B------:R-:W0:Y:S01]  /*34b10*/  LDC.64 R6, c[0x3][0x18] ;  /* 0x00c00600ff067b82 */ /* 0x000e220000000a00 */
[----:B------:R-:W-:Y:S01]  /*34b20*/  IMAD.WIDE.U32.X R32, R49, R5, R34, P4 ;  /* 0x0000000531207225 */ /* 0x000fe200020e0422 */
[----:B------:R-:W-:-:S03]  /*34b30*/  IADD3.X R31, P1, PT, R31, R26, RZ, P1, !PT ;  /* 0x0000001a1f1f7210 */ /* 0x000fc60000f3e4ff */
[----:B------:R-:W-:Y:S01]  /*34b40*/  IMAD.WIDE.U32 R26, R29, UR4, RZ ;  /* 0x000000041d1a7c25 */ /* 0x000fe2000f8e00ff */
[----:B------:R-:W-:-:S03]  /*34b50*/  IADD3.X R32, P2, P3, R32, RZ, RZ, P2, P3 ;  /* 0x000000ff20207210 */ /* 0x000fc600013464ff */
[----:B------:R-:W-:Y:S02]  /*34b60*/  IMAD R2, R31, UR4, RZ ;  /* 0x000000041f027c24 */ /* 0x000fe4000f8e02ff */
[----:B------:R-:W-:Y:S02]  /*34b70*/  IMAD.MOV.U32 R34, RZ, RZ, R37 ;  /* 0x000000ffff227224 */ /* 0x000fe400078e0025 */
[----:B------:R-:W-:Y:S02]  /*34b80*/  IMAD R39, R29, UR5, R2 ;  /* 0x000000051d277c24 */ /* 0x000fe4000f8e0202 */
[----:B------:R-:W-:Y:S01]  /*34b90*/  IMAD.X R35, RZ, RZ, RZ, P6 ;  /* 0x000000ffff237224 */ /* 0x000fe200030e06ff */
[----:B------:R-:W-:Y:S01]  /*34ba0*/  IADD3 R47, P6, PT, R3, R32, RZ ;  /* 0x00000020032f7210 */ /* 0x000fe20007fde0ff */
[----:B------:R-:W-:Y:S01]  /*34bb0*/  IMAD.IADD R2, R27, 0x1, R39 ;  /* 0x000000011b027824 */ /* 0x000fe200078e0227 */
[----:B------:R-:W-:Y:S01]  /*34bc0*/  IADD3.X R27, PT, PT, R33, RZ, RZ, P2, P3 ;  /* 0x000000ff211b7210 */ /* 0x000fe200017e64ff */
[----:B------:R-:W-:-:S04]  /*34bd0*/  IMAD.WIDE.U32 R38, R26, UR8, RZ ;  /* 0x000000081a267c25 */ /* 0x000fc8000f8e00ff */
[----:B------:R-:W-:Y:S01]  /*34be0*/  IMAD.WIDE.U32 R40, R2, UR8, RZ ;  /* 0x0000000802287c25 */ /* 0x000fe2000f8e00ff */
[----:B------:R-:W-:-:S03]  /*34bf0*/  IADD3 RZ, P2, PT, R29, R38, RZ ;  /* 0x000000261dff7210 */ /* 0x000fc60007f5e0ff */
[----:B------:R-:W-:-:S04]  /*34c00*/  IMAD.WIDE.U32 R36, R25, R4, RZ ;  /* 0x0000000419247225 */ /* 0x000fc800078e00ff */
[----:B------:R-:W-:-:S04]  /*34c10*/  IMAD.WIDE.U32 R40, P4, R26, UR9, R40 ;  /* 0x000000091a287c25 */ /* 0x000fc8000f880028 */
[----:B------:R-:W-:Y:S01]  /*34c20*/  IMAD.X R43, RZ, RZ, RZ, P4 ;  /* 0x000000ffff2b7224 */ /* 0x000fe200020e06ff */
[----:B------:R-:W-:Y:S01]  /*34c30*/  IADD3 R38, P3, PT, R39, R40, RZ ;  /* 0x0000002827267210 */ /* 0x000fe20007f7e0ff */
[----:B0-----:R-:W-:Y:S01]  /*34c40*/  IMAD.WIDE.U32 R32, R49, R6, RZ ;  /* 0x0000000631207225 */ /* 0x001fe200078e00ff */
[----:B------:R-:W-:Y:S02]  /*34c50*/  IADD3.X R29, P4, PT, R0, R27, RZ, P6, !PT ;  /* 0x0000001b001d7210 */ /* 0x000fe4000379e4ff */
[----:B------:R-:W-:Y:S01]  /*34c60*/  IADD3.X RZ, P2, PT, R31, R38, RZ, P2, !PT ;  /* 0x000000261fff7210 */ /* 0x000fe2000175e4ff */
[----:B------:R-:W-:-:S04]  /*34c70*/  IMAD.WIDE.U32 R38, P6, R28, R5, R36 ;  /* 0x000000051c267225 */ /* 0x000fc800078c0024 */
[----:B------:R-:W-:Y:S02]  /*34c80*/  IMAD.MOV.U32 R42, RZ, RZ, R41 ;  /* 0x000000ffff2a7224 */ /* 0x000fe400078e0029 */
[----:B------:R-:W-:-:S04]  /*34c90*/  IMAD.WIDE.U32.X R34, R25, UR11, R34, P5 ;  /* 0x0000000b19227c25 */ /* 0x000fc8000a8e0422 */
[----:B------:R-:W-:-:S04]  /*34ca0*/  IMAD.WIDE.U32 R32, P5, R30, R7, R32 ;  /* 0x000000071e207225 */ /* 0x000fc800078a0020 */
[----:B------:R-:W-:Y:S01]  /*34cb0*/  IMAD.X R41, RZ, RZ, RZ, P6 ;  /* 0x000000ffff297224 */ /* 0x000fe200030e06ff */
[----:B------:R-:W-:Y:S01]  /*34cc0*/  IADD3.X R3, P1, P6, R34, RZ, RZ, P1, P0 ;  /* 0x000000ff22037210 */ /* 0x000fe20000e204ff */
[----:B------:R-:W-:-:S03]  /*34cd0*/  IMAD.WIDE.U32.X R42, R2, UR9, R42, P3 ;  /* 0x00000009022a7c25 */ /* 0x000fc600098e042a */
[----:B------:R-:W-:Y:S01]  /*34ce0*/  IADD3.X R27, PT, PT, R35, RZ, RZ, P1, P6 ;  /* 0x000000ff231b7210 */ /* 0x000fe20000fec4ff */
[----:B------:R-:W-:Y:S01]  /*34cf0*/  IMAD.WIDE.U32 R30, R30, R6, RZ ;  /* 0x000000061e1e7225 */ /* 0x000fe200078e00ff */
[----:B------:R-:W-:-:S03]  /*34d00*/  IADD3.X R45, P2, PT, RZ, R42, RZ, P2, !PT ;  /* 0x0000002aff2d7210 */ /* 0x000fc6000175e4ff */
[----:B------:R-:W-:Y:S01]  /*34d10*/  IMAD.WIDE.U32 R36, R28, R4, RZ ;  /* 0x000000041c247225 */ /* 0x000fe200078e00ff */
[----:B------:R-:W-:Y:S02]  /*34d20*/  IADD3 R42, P1, PT, R31, R32, RZ ;  /* 0x000000201f2a7210 */ /* 0x000fe40007f3e0ff */
[----:B------:R-:W-:Y:S01]  /*34d30*/  IADD3 R32, P6, PT, R47, R30, RZ ;  /* 0x0000001e2f207210 */ /* 0x000fe20007fde0ff */
[----:B------:R-:W-:Y:S01]  /*34d40*/  IMAD.X R35, RZ, RZ, RZ, P5 ;  /* 0x000000ffff237224 */ /* 0x000fe200028e06ff */
[----:B------:R-:W-:Y:S01]  /*34d50*/  IADD3 R44, P0, PT, R37, R38, RZ ;  /* 0x00000026252c7210 */ /* 0x000fe20007f1e0ff */
[----:B------:R-:W-:Y:S02]  /*34d60*/  IMAD.MOV.U32 R34, RZ, RZ, R33 ;  /* 0x000000ffff227224 */ /* 0x000fe400078e0021 */
        /* <DEDUP_REMOVED lines=19> */
[----:B------:R-:W-:Y:S02]  /*34ea0*/  IADD3.X R0, P0, PT, R0, R3, RZ, P0, !PT ;  /* 0x0000000300007210 */ /* 0x000fe4000071e4ff */
[----:B------:R-:W-:Y:S01]  /*34eb0*/  IADD3.X R3, P1, P2, R32, RZ, RZ, P2, P1 ;  /* 0x000000ff20037210 */ /* 0x000fe200012224ff */
[----:B------:R-:W-:Y:S01]  /*34ec0*/  IMAD.X R41, RZ, RZ, RZ, P3 ;  /* 0x000000ffff297224 */ /* 0x000fe200018e06ff */
[----:B------:R-:W-:Y:S01]  /*34ed0*/  IADD3 R45, P3, PT, R45, R34, RZ ;  /* 0x000000222d2d7210 */ /* 0x000fe20007f7e0ff */
[----:B------:R-:W-:-:S02]  /*34ee0*/  IMAD.MOV.U32 R36, RZ, RZ, R39 ;  /* 0x000000ffff247224 */ /* 0x000fc400078e0027 */
[----:B------:R-:W-:Y:S01]  /*34ef0*/  IMAD.WIDE.U32 R34, R25, R6, RZ ;  /* 0x0000000619227225 */ /* 0x000fe200078e00ff */
[----:B------:R-:W-:Y:S02]  /*34f00*/  IADD3.X R0, P3, PT, R0, R27, RZ, P3, !PT ;  /* 0x0000001b00007210 */ /* 0x000fe40001f7e4ff */
[----:B------:R-:W-:Y:S01]  /*34f10*/  IADD3.X R27, PT, PT, R33, RZ, RZ, P1, P2 ;  /* 0x000000ff211b7210 */ /* 0x000fe20000fe44ff */
[----:B------:R-:W-:Y:S01]  /*34f20*/  IMAD.WIDE.U32 R38, R26, R4, RZ ;  /* 0x000000041a267225 */ /* 0x000fe200078e00ff */
[----:B------:R-:W-:-:S03]  /*34f30*/  IADD3 R3, P1, PT, R3, R44, RZ ;  /* 0x0000002c03037210 */ /* 0x000fc60007f3e0ff */
[----:B------:R-:W-:Y:S01]  /*34f40*/  IMAD R32, R0, UR4, RZ ;  /* 0x0000000400207c24 */ /* 0x000fe2000f8e02ff */
[----:B------:R-:W-:Y:S01]  /*34f50*/  IADD3 R50, P4, PT, R39, R42, RZ ;  /* 0x0000002a27327210 */ /* 0x000fe20007f9e0ff */
[----:B------:R-:W-:Y:S01]  /*34f60*/  IMAD.WIDE.U32 R34, P6, R28, R7, R34 ;  /* 0x000000071c227225 */ /* 0x000fe200078c0022 */
[----:B------:R-:W-:-:S03]  /*34f70*/  IADD3.X R27, P1, PT, R27, R46, RZ, P1, !PT ;  /* 0x0000002e1b1b7210 */ /* 0x000fc60000f3e4ff */
[----:B------:R-:W-:-:S04]  /*34f80*/  IMAD.WIDE.U32 R30, R28, R6, RZ ;  /* 0x000000061c1e7225 */ /* 0x000fc800078e00ff */
[----:B------:R-:W-:Y:S01]  /*34f90*/  IMAD.WIDE.U32 R28, R45, UR4, RZ ;  /* 0x000000042d1c7c25 */ /* 0x000fe2000f8e00ff */
[----:B------:R-:W-:-:S03]  /*34fa0*/  IADD3 R44, P2, PT, R3, R30, RZ ;  /* 0x0000001e032c7210 */ /* 0x000fc60007f5e0ff */
        /* <DEDUP_REMOVED lines=8> */
[----:B------:R-:W-:Y:S02]  /*35030*/  IMAD.MOV.U32 R32, RZ, RZ, R35 ;  /* 0x000000ffff207224 */ /* 0x000fe400078e0023 */
[----:B------:R-:W-:-:S04]  /*35040*/  IMAD.WIDE.U32 R42, R39, UR8, RZ ;  /* 0x00000008272a7c25 */ /* 0x000fc8000f8e00ff */
[----:B------:R-:W-:Y:S01]  /*35050*/  IMAD.WIDE.U32.X R30, R25, R7, R32, P6 ;  /* 0x00000007191e7225 */ /* 0x000fe200030e0420 */
[----:B------:R-:W-:Y:S02]  /*35060*/  IADD3.X R32, P2, PT, R27, R48, RZ, P2, !PT ;  /* 0x000000301b207210 */ /* 0x000fe4000175e4ff */
        /* <DEDUP_REMOVED lines=36> */
[----:B------:R-:W-:Y:S01]  /*352b0*/  IMAD.WIDE.U32 R36, R39, R4, RZ ;  /* 0x0000000427247225 */ /* 0x000fe200078e00ff */
[----:B------:R-:W-:-:S03]  /*352c0*/  IADD3.X R25, P2, P3, R34, RZ, RZ, P3, P2 ;  /* 0x000000ff22197210 */ /* 0x000fc60001b444ff */
[----:B------:R-:W-:Y:S01]  /*352d0*/  IMAD.X R33, RZ, RZ, RZ, P1 ;  /* 0x000000ffff217224 */ /* 0x000fe200008e06ff */
[----:B------:R-:W-:Y:S01]  /*352e0*/  IADD3 R30, P1, PT, R3, R26, RZ ;  /* 0x0000001a031e7210 */ /* 0x000fe20007f3e0ff */
[----:B------:R-:W-:Y:S02]  /*352f0*/  IMAD.MOV.U32 R32, RZ, RZ, R31 ;  /* 0x000000ffff207224 */ /* 0x000fe400078e001f */
        /* <DEDUP_REMOVED lines=11> */
[C---:B------:R-:W-:Y:S01]  /*353b0*/  IMAD.WIDE.U32 R32, R39.reuse, R6, RZ ;  /* 0x0000000627207225 */ /* 0x040fe200078e00ff */
        /* <DEDUP_REMOVED lines=56> */
.L_x_415:
        /* <DEDUP_REMOVED lines=21> */
.L_x_416:
[----:B------:R-:W-:Y:S02]  /*35890*/  LOP3.LUT R0, R25, R28, R26, 0xfe, !PT ;  /* 0x0000001c19007212 */ /* 0x000fe400078efe1a */
[----:B------:R-:W-:Y:S02]  /*358a0*/  CS2R R36, SRZ ;  /* 0x0000000000247805 */ /* 0x000fe4000001ff00 */
[----:B------:R-:W-:Y:S01]  /*358b0*/  LOP3.LUT R2, R2, R27, R3, 0xfe, !PT ;  /* 0x0000001b02027212 */ /* 0x000fe200078efe03 */
[----:B------:R-:W-:Y:S01]  /*358c0*/  IMAD.MOV.U32 R34, RZ, RZ, RZ ;  /* 0x000000ffff227224 */ /* 0x000fe200078e00ff */
[----:B------:R-:W-:Y:S02]  /*358d0*/  LOP3.LUT P0, RZ, R0, R29, RZ, 0xfc, !PT ;  /* 0x0000001d00ff7212 */ /* 0x000fe4000780fcff */
[----:B------:R-:W-:Y:S01]  /*358e0*/  CS2R R38, SRZ ;  /* 0x0000000000267805 */ /* 0x000fe2000001ff00 */
[----:B------:R-:W-:Y:S01]  /*358f0*/  IMAD.MOV.U32 R45, RZ, RZ, RZ ;  /* 0x000000ffff2d7224 */ /* 0x000fe200078e00ff */
[----:B------:R-:W-:Y:S01]  /*35900*/  LOP3.LUT P0, RZ, R2, R30, RZ, 0xfc, P0 ;  /* 0x0000001e02ff7212 */ /* 0x000fe2000000fcff */
[----:B------:R-:W-:-:S02]  /*35910*/  IMAD.MOV.U32 R49, RZ, RZ, RZ ;  /* 0x000000ffff317224 */ /* 0x000fc400078e00ff */
[----:B------:R-:W-:-:S10]  /*35920*/  IMAD.MOV.U32 R47, RZ, RZ, RZ ;  /* 0x000000ffff2f7224 */ /* 0x000fd400078e00ff */
        /* <DEDUP_REMOVED lines=18> */
.L_x_419:
[----:B------:R-:W-:Y:S02]  /*35a50*/  LOP3.LUT R0, R4, 0x1, RZ, 0xc0, !PT ;  /* 0x0000000104007812 */ /* 0x000fe400078ec0ff */
[----:B------:R-:W-:Y:S01]  /*35a60*/  CS2R R36, SRZ ;  /* 0x0000000000247805 */ /* 0x000fe2000001ff00 */
[----:B------:R-:W-:Y:S01]  /*35a70*/  IMAD.MOV.U32 R42, RZ, RZ, RZ ;  /* 0x000000ffff2a7224 */ /* 0x000fe200078e00ff */
[----:B------:R-:W-:Y:S02]  /*35a80*/  CS2R R126, SRZ ;  /* 0x00000000007e7805 */ /* 0x000fe4000001ff00 */
        /* <DEDUP_REMOVED lines=11> */
[----:B-----5:R-:W-:Y:S01]  /*35b40*/  IMAD.MOV.U32 R91, RZ, RZ, RZ ;  /* 0x000000ffff5b7224 */ /* 0x020fe200078e00ff */
[----:B------:R-:W-:Y:S01]  /*35b50*/  SEL R5, R29, R4, P0 ;  /* 0x000000041d057207 */ /* 0x000fe20000000000 */
[----:B------:R-:W-:Y:S01]  /*35b60*/  IMAD.MOV.U32 R70, RZ, RZ, RZ ;  /* 0x000000ffff467224 */ /* 0x000fe200078e00ff */
[----:B------:R-:W-:Y:S01]  /*35b70*/  SEL R31, R4, R29, P0 ;  /* 0x0000001d041f7207 */ /* 0x000fe20000000000 */
[----:B------:R-:W-:Y:S01]  /*35b80*/  IMAD.MOV.U32 R94, RZ, RZ, 0x1 ;  /* 0x00000001ff5e7424 */ /* 0x000fe200078e00ff */
[----:B------:R-:W-:Y:S01]  /*35b90*/  SEL R2, R30, R7, P0 ;  /* 0x000000071e027207 */ /* 0x000fe20000000000 */
[----:B------:R-:W-:Y:S01]  /*35ba0*/  IMAD.MOV.U32 R59, RZ, RZ, RZ ;  /* 0x000000ffff3b7224 */ /* 0x000fe200078e00ff */
[----:B------:R-:W-:-:S02]  /*35bb0*/  LOP3.LUT R4, R5, R0, RZ, 0xc0, !PT ;  /* 0x0000000005047212 */ /* 0x000fc400078ec0ff */
[----:B------:R-:W-:Y:S02]  /*35bc0*/  CS2R R64, SRZ ;  /* 0x0000000000407805 */ /* 0x000fe4000001ff00 */
[----:B------:R-:W-:Y:S01]  /*35bd0*/  SEL R34, R7, R30, P0 ;  /* 0x0000001e07227207 */ /* 0x000fe20000000000 */
[----:B------:R-:W-:Y:S01]  /*35be0*/  @!P0 IMAD.MOV R6, RZ, RZ, -R6 ;  /* 0x000000ffff068224 */ /* 0x000fe200078e0a06 */
[----:B------:R-:W-:Y:S02]  /*35bf0*/  IADD3 R4, P1, PT, R4, R31, RZ ;  /* 0x0000001f04047210 */ /* 0x000fe40007f3e0ff */
[----:B------:R-:W-:Y:S02]  /*35c00*/  CS2R R60, SRZ ;  /* 0x00000000003c7805 */ /* 0x000fe4000001ff00 */
[----:B------:R-:W-:Y:S01]  /*35c10*/  LOP3.LUT R7, R2, R27, RZ, 0xc0, !PT ;  /* 0x0000001b02077212 */ /* 0x000fe200078ec0ff */
[----:B------:R-:W-:Y:S01]  /*35c20*/  VIADD R6, R6, 0x1 ;  /* 0x0000000106067836 */ /* 0x000fe20000000000 */
[----:B------:R-:W-:Y:S01]  /*35c30*/  SEL R31, R32, R35, P0 ;  /* 0x00000023201f7207 */ /* 0x000fe20000000000 */
[----:B------:R-:W-:Y:S01]  /*35c40*/  UMOV UR5, URZ ;  /* 0x000000ff00057c82 */ /* 0x000fe20008000000 */
[----:B------:R-:W-:Y:S01]  /*35c50*/  SEL R30, R35, R32, P0 ;  /* 0x00000020231e7207 */ /* 0x000fe20000000000 */
[----:B------:R-:W-:Y:S01]  /*35c60*/  IMAD.X R7, R7, 0x1, R34, P1 ;  /* 0x0000000107077824 */ /* 0x000fe200008e0622 */
[----:B------:R-:W-:Y:S01]  /*35c70*/  SEL R125, R53, R48, P0 ;  /* 0x00000030357d7207 */ /* 0x000fe20000000000 */
[----:B------:R-:W-:Y:S01]  /*35c80*/  IMAD.MOV.U32 R34, RZ, RZ, 0x1 ;  /* 0x00000001ff227424 */ /* 0x000fe200078e00ff */
[----:B------:R-:W-:Y:S01]  /*35c90*/  SEL R131, R130, R57, P0 ;  /* 0x0000003982837207 */ /* 0x000fe20000000000 */
[----:B------:R-:W-:Y:S01]  /*35ca0*/  IMAD.MOV.U32 R35, RZ, RZ, RZ ;  /* 0x000000ffff237224 */ /* 0x000fe200078e00ff */
[----:B------:R-:W-:-:S02]  /*35cb0*/  SEL R32, R33, R38, P0 ;  /* 0x0000002621207207 */ /* 0x000fc40000000000 */
[----:B------:R-:W-:Y:S01]  /*35cc0*/  SEL R53, R48, R53, P0 ;  /* 0x0000003530357207 */ /* 0x000fe20000000000 */
[----:B------:R-:W-:Y:S01]  /*35cd0*/  IMAD.MOV.U32 R48, RZ, RZ, RZ ;  /* 0x000000ffff307224 */ /* 0x000fe200078e00ff */
[----:B------:R-:W-:Y:S02]  /*35ce0*/  SEL R3, R132, R45, P0 ;  /* 0x0000002d84037207 */ /* 0x000fe40000000000 */
[----:B------:R-:W-:Y:S02]  /*35cf0*/  SEL R130, R57, R130, P0 ;  /* 0x0000008239827207 */ /* 0x000fe40000000000 */
[----:B------:R-:W-:Y:S02]  /*35d00*/  CS2R R56, SRZ ;  /* 0x0000000000387805 */ /* 0x000fe4000001ff00 */
[----:B------:R-:W-:Y:S02]  /*35d10*/  SEL R25, R41, R44, P0 ;  /* 0x0000002c29197207 */ /* 0x000fe40000000000 */
[----:B------:R-:W-:-:S02]  /*35d20*/  SEL R26, R44, R41, P0 ;  /* 0x000000292c1a7207 */ /* 0x000fc40000000000 */
[----:B------:R-:W-:Y:S02]  /*35d30*/  CS2R R40, SRZ ;  /* 0x0000000000287805 */ /* 0x000fe4000001ff00 */
[----:B------:R-:W-:Y:S01]  /*35d40*/  SEL R28, R43, R46, P0 ;  /* 0x0000002e2b1c7207 */ /* 0x000fe20000000000 */
[----:B------:R-:W-:Y:S01]  /*35d50*/  IMAD.MOV.U32 R44, RZ, RZ, RZ ;  /* 0x000000ffff2c7224 */ /* 0x000fe200078e00ff */
[----:B------:R-:W-:Y:S01]  /*35d60*/  SEL R29, R46, R43, P0 ;  /* 0x0000002b2e1d7207 */ /* 0x000fe20000000000 */
[----:B------:R-:W-:Y:S01]  /*35d70*/  IMAD.MOV.U32 R46, RZ, RZ, RZ ;  /* 0x000000ffff2e7224 */ /* 0x000fe200078e00ff */
[----:B------:R-:W-:Y:S02]  /*35d80*/  SEL R33, R38, R33, P0 ;  /* 0x0000002126217207 */ /* 0x000fe40000000000 */
[----:B------:R-:W-:Y:S02]  /*35d90*/  CS2R R38, SRZ ;  /* 0x0000000000267805 */ /* 0x000fe4000001ff00 */
[----:B------:R-:W-:-:S02]  /*35da0*/  SHF.R.U64 R4, R4, 0x1, R7 ;  /* 0x0000000104047819 */ /* 0x000fc40000001207 */
[----:B------:R-:W-:Y:S02]  /*35db0*/  SEL R123, R47, R49, P0 ;  /* 0x000000312f7b7207 */ /* 0x000fe40000000000 */
[----:B------:R-:W-:Y:S02]  /*35dc0*/  SEL R55, R49, R47, P0 ;  /* 0x0000002f31377207 */ /* 0x000fe40000000000 */
[----:B------:R-:W-:Y:S02]  /*35dd0*/  SEL R132, R45, R132, P0 ;  /* 0x000000842d847207 */ /* 0x000fe40000000000 */
[----:B------:R-:W-:-:S07]  /*35de0*/  SHF.R.U32.HI R7, RZ, 0x1, R7 ;  /* 0x00000001ff077819 */ /* 0x000fce0000011607 */
.L_x_418:
        /* <DEDUP_REMOVED lines=9> */
[----:B------:R-:W-:Y:S01]  /*35e80*/  ISETP.GE.U32.AND P3, PT, R34, R91, PT ;  /* 0x0000005b2200720c */ /* 0x000fe20003f66070 */
[----:B------:R-:W-:Y:S01]  /*35e90*/  IMAD.X R88, R2, 0x1, ~R7, P0 ;  /* 0x0000000102587824 */ /* 0x000fe200000e0e07 */
[----:B------:R-:W-:-:S02]  /*35ea0*/  ISETP.GE.U32.AND P6, PT, R94, R52, PT ;  /* 0x000000345e00720c */ /* 0x000fc40003fc6070 */
[----:B------:R-:W-:Y:S02]  /*35eb0*/  LOP3.LUT R49, R47, 0x1, R4, 0x8, !PT ;  /* 0x000000012f317812 */ /* 0x000fe400078e0804 */
[----:B------:R-:W-:Y:S02]  /*35ec0*/  LOP3.LUT R47, R4, R47, RZ, 0xc0, !PT ;  /* 0x0000002f042f7212 */ /* 0x000fe400078ec0ff */
[----:B------:R-:W-:Y:S02]  /*35ed0*/  ISETP.GE.U32.AND P5, PT, R91, R34, PT ;  /* 0x000000225b00720c */ /* 0x000fe40003fa6070 */
[----:B------:R-:W-:Y:S02]  /*35ee0*/  ISETP.GE.U32.AND.EX P2, PT, R54, R59, PT, P2 ;  /* 0x0000003b3600720c */ /* 0x000fe40003f46120 */
[----:B------:R-:W-:Y:S02]  /*35ef0*/  ISETP.GE.U32.AND.EX P3, PT, R35, R70, PT, P3 ;  /* 0x000000462300720c */ /* 0x000fe40003f66130 */
[----:B------:R-:W-:-:S02]  /*35f00*/  ISETP.GE.U32.AND.EX P6, PT, R59, R54, PT, P6 ;  /* 0x000000363b00720c */ /* 0x000fc40003fc6160 */
[----:B------:R-:W-:Y:S02]  /*35f10*/  SHF.R.U64 R86, R86, 0x1, R77 ;  /* 0x0000000156567819 */ /* 0x000fe4000000124d */
[----:B------:R-:W-:Y:S02]  /*35f20*/  IADD3 R49, P4, PT, RZ, -R49, RZ ;  /* 0x80000031ff317210 */ /* 0x000fe40007f9e0ff */
[----:B------:R-:W-:Y:S02]  /*35f30*/  IADD3 R43, P1, PT, RZ, -R47, RZ ;  /* 0x8000002fff2b7210 */ /* 0x000fe40007f3e0ff */
[----:B------:R-:W-:Y:S02]  /*35f40*/  ISETP.NE.U32.AND P0, PT, R47, RZ, PT ;  /* 0x000000ff2f00720c */ /* 0x000fe40003f05070 */
[----:B------:R-:W-:Y:S01]  /*35f50*/  ISETP.GE.U32.AND.EX P5, PT, R70, R35, PT, P5 ;  /* 0x000000234600720c */ /* 0x000fe20003fa6150 */
[----:B------:R-:W-:Y:S01]  /*35f60*/  IMAD.X R58, RZ, RZ, -0x1, P1 ;  /* 0xffffffffff3a7424 */ /* 0x000fe200008e06ff */
[----:B------:R-:W-:-:S02]  /*35f70*/  SEL R51, RZ, 0x1, P2 ;  /* 0x00000001ff337807 */ /* 0x000fc40001000000 */
[----:B------:R-:W-:Y:S02]  /*35f80*/  SEL R47, RZ, 0x1, P3 ;  /* 0x00000001ff2f7807 */ /* 0x000fe40001800000 */
[----:B------:R-:W-:Y:S02]  /*35f90*/  SEL R73, RZ, 0x1, P6 ;  /* 0x00000001ff497807 */ /* 0x000fe40003000000 */
[----:B------:R-:W-:Y:S02]  /*35fa0*/  SHF.R.U64 R45, R45, 0x1, R88 ;  /* 0x000000012d2d7819 */ /* 0x000fe40000001258 */
[----:B------:R-:W-:Y:S02]  /*35fb0*/  LOP3.LUT R86, R86, R49, RZ, 0xc0, !PT ;  /* 0x0000003156567212 */ /* 0x000fe400078ec0ff */
[----:B------:R-:W-:Y:S02]  /*35fc0*/  SEL R63, RZ, 0x1, P5 ;  /* 0x00000001ff3f7807 */ /* 0x000fe40002800000 */
[----:B------:R-:W-:-:S02]  /*35fd0*/  IADD3 R51, P2, PT, R64, R51, RZ ;  /* 0x0000003340337210 */ /* 0x000fc40007f5e0ff */
[----:B------:R-:W-:Y:S02]  /*35fe0*/  IADD3 R47, P3, PT, R126, R47, RZ ;  /* 0x0000002f7e2f7210 */ /* 0x000fe40007f7e0ff */
[----:B------:R-:W-:Y:S02]  /*35ff0*/  IADD3 R73, P5, PT, R48, R73, RZ ;  /* 0x0000004930497210 */ /* 0x000fe40007fbe0ff */
[----:B------:R-:W-:Y:S01]  /*36000*/  LOP3.LUT R86, R86, R45, R43, 0xf8, !PT ;  /* 0x0000002d56567212 */ /* 0x000fe200078ef82b */
[----:B------:R-:W-:Y:S01]  /*36010*/  IMAD.X R45, RZ, RZ, -0x1, P4 ;  /* 0xffffffffff2d7424 */ /* 0x000fe200020e06ff */
[CC--:B------:R-:W-:Y:S01]  /*36020*/  ISETP.GE.U32.AND P1, PT, R48.reuse, R51.reuse, PT ;  /* 0x000000333000720c */ /* 0x0c0fe20003f26070 */
[----:B------:R-:W-:Y:S01]  /*36030*/  IMAD.X R78, RZ, RZ, R127, P3 ;  /* 0x000000ffff4e7224 */ /* 0x000fe200018e067f */
[----:B------:R-:W-:Y:S01]  /*36040*/  IADD3 R80, P4, PT, R48, -R51, RZ ;  /* 0x8000003330507210 */ /* 0x000fe20007f9e0ff */
[----:B------:R-:W-:Y:S01]  /*36050*/  IMAD.X R51, RZ, RZ, R65, P2 ;  /* 0x000000ffff337224 */ /* 0x000fe200010e0641 */
[CC--:B------:R-:W-:Y:S01]  /*36060*/  ISETP.GE.U32.AND P2, PT, R64.reuse, R73.reuse, PT ;  /* 0x000000494000720c */ /* 0x0c0fe20003f46070 */
[----:B------:R-:W-:Y:S01]  /*36070*/  IMAD.X R83, RZ, RZ, R50, P5 ;  /* 0x000000ffff537224 */ /* 0x000fe200028e0632 */
[----:B------:R-:W-:Y:S01]  /*36080*/  IADD3 R73, P3, PT, R64, -R73, RZ ;  /* 0x8000004940497210 */ /* 0x000fe20007f7e0ff */
[----:B------:R-:W-:Y:S01]  /*36090*/  IMAD.X R82, R50, 0x1, ~R51, P4 ;  /* 0x0000000132527824 */ /* 0x000fe200020e0e33 */
[----:B------:R-:W-:-:S02]  /*360a0*/  IADD3 R63, P6, PT, R40, R63, RZ ;  /* 0x0000003f283f7210 */ /* 0x000fc40007fde0ff */
[C---:B------:R-:W-:Y:S01]  /*360b0*/  ISETP.GE.U32.AND.EX P2, PT, R65.reuse, R83, PT, P2 ;  /* 0x000000534100720c */ /* 0x040fe20003f46120 */
[----:B------:R-:W-:Y:S01]  /*360c0*/  IMAD.X R83, R65, 0x1, ~R83, P3 ;  /* 0x0000000141537824 */ /* 0x000fe200018e0e53 */
[CC--:B------:R-:W-:Y:S01]  /*360d0*/  ISETP.GE.U32.AND P3, PT, R126.reuse, R63.reuse, PT ;  /* 0x0000003f7e00720c */ /* 0x0c0fe20003f66070 */
[----:B------:R-:W-:Y:S01]  /*360e0*/  IMAD.X R79, RZ, RZ, R41, P6 ;  /* 0x000000ffff4f7224 */ /* 0x000fe200030e0629 */
[----:B------:R-:W-:Y:S02]  /*360f0*/  IADD3 R63, P6, PT, R126, -R63, RZ ;  /* 0x8000003f7e3f7210 */ /* 0x000fe40007fde0ff */
[CC--:B------:R-:W-:Y:S02]  /*36100*/  ISETP.GE.U32.AND P4, PT, R40.reuse, R47.reuse, PT ;  /* 0x0000002f2800720c */ /* 0x0c0fe40003f86070 */
[----:B------:R-:W-:Y:S02]  /*36110*/  IADD3 R76, P5, PT, R40, -R47, RZ ;  /* 0x8000002f284c7210 */ /* 0x000fe40007fbe0ff */
[C---:B------:R-:W-:Y:S01]  /*36120*/  ISETP.GE.U32.AND.EX P3, PT, R127.reuse, R79, PT, P3 ;  /* 0x0000004f7f00720c */ /* 0x040fe20003f66130 */
[----:B------:R-:W-:Y:S01]  /*36130*/  IMAD.X R79, R127, 0x1, ~R79, P6 ;  /* 0x000000017f4f7824 */ /* 0x000fe200030e0e4f */
[----:B------:R-:W-:-:S02]  /*36140*/  IADD3 R74, P6, PT, R52, -R94, RZ ;  /* 0x8000005e344a7210 */ /* 0x000fc40007fde0ff */
[C---:B------:R-:W-:Y:S01]  /*36150*/  ISETP.GE.U32.AND.EX P4, PT, R41.reuse, R78, PT, P4 ;  /* 0x0000004e2900720c */ /* 0x040fe20003f86140 */
[----:B------:R-:W-:Y:S01]  /*36160*/  IMAD.X R78, R41, 0x1, ~R78, P5 ;  /* 0x00000001294e7824 */ /* 0x000fe200028e0e4e */
[----:B------:R-:W-:Y:S01]  /*36170*/  IADD3 R75, P5, PT, -R52, R94, RZ ;  /* 0x0000005e344b7210 */ /* 0x000fe20007fbe1ff */
[----:B------:R-:W-:Y:S01]  /*36180*/  IMAD.X R84, R54, 0x1, ~R59, P6 ;  /* 0x0000000136547824 */ /* 0x000fe200030e0e3b */
[-C--:B------:R-:W-:Y:S02]  /*36190*/  IADD3 R72, P6, PT, R34, -R91.reuse, RZ ;  /* 0x8000005b22487210 */ /* 0x080fe40007fde0ff */
[----:B------:R-:W-:Y:S01]  /*361a0*/  LOP3.LUT R89, R4, 0x1, RZ, 0xc0, !PT ;  /* 0x0000000104597812 */ /* 0x000fe200078ec0ff */
[----:B------:R-:W-:Y:S01]  /*361b0*/  IMAD.X R85, R59, 0x1, ~R54, P5 ;  /* 0x000000013b557824 */ /* 0x000fe200028e0e36 */
[----:B------:R-:W-:Y:S02]  /*361c0*/  IADD3 R71, P5, PT, -R34, R91, RZ ;  /* 0x0000005b22477210 */ /* 0x000fe40007fbe1ff */
[----:B------:R-:W-:-:S02]  /*361d0*/  LOP3.LUT R72, R72, R49, RZ, 0xc0, !PT ;  /* 0x0000003148487212 */ /* 0x000fc400078ec0ff */
[----:B------:R-:W-:Y:S01]  /*361e0*/  LOP3.LUT R74, R74, R49, RZ, 0xc0, !PT ;  /* 0x000000314a4a7212 */ /* 0x000fe200078ec0ff */
[----:B------:R-:W-:Y:S01]  /*361f0*/  IMAD.X R81, R70, 0x1, ~R35, P5 ;  /* 0x0000000146517824 */ /* 0x000fe200028e0e23 */
[----:B------:R-:W-:Y:S02]  /*36200*/  LOP3.LUT R71, R72, R71, R43, 0xf8, !PT ;  /* 0x0000004748477212 */ /* 0x000fe400078ef82b */
[----:B------:R-:W-:Y:S02]  /*36210*/  SHF.R.U32.HI R72, RZ, 0x1, R77 ;  /* 0x00000001ff487819 */ /* 0x000fe4000001164d */
[----:B------:R-:W-:Y:S02]  /*36220*/  ISETP.GE.U32.AND.EX P1, PT, R50, R51, PT, P1 ;  /* 0x000000333200720c */ /* 0x000fe40003f26110 */
[----:B------:R-:W-:Y:S02]  /*36230*/  IADD3 R89, P5, PT, R89, 0x1, RZ ;  /* 0x0000000159597810 */ /* 0x000fe40007fbe0ff */
[----:B------:R-:W-:Y:S01]  /*36240*/  LOP3.LUT R75, R74, R75, R43, 0xf8, !PT ;  /* 0x0000004b4a4b7212 */ /* 0x000fe200078ef82b */
[----:B------:R-:W-:Y:S01]  /*36250*/  IMAD.X R74, R35, 0x1, ~R70, P6 ;  /* 0x00000001234a7824 */ /* 0x000fe200030e0e46 */
[----:B------:R-:W-:-:S02]  /*36260*/  SHF.R.U32.HI R51, RZ, 0x1, R88 ;  /* 0x00000001ff337819 */ /* 0x000fc40000011658 */
[----:B------:R-:W-:Y:S02]  /*36270*/  LOP3.LUT R87, R72, R45, RZ, 0xc0, !PT ;  /* 0x0000002d48577212 */ /* 0x000fe400078ec0ff */
[----:B------:R-:W-:Y:S02]  /*36280*/  IADD3 R6, PT, PT, -R6, 0x1, RZ ;  /* 0x0000000106067810 */ /* 0x000fe40007ffe1ff */
[----:B------:R-:W-:Y:S02]  /*36290*/  LOP3.LUT R62, R62, R89, R49, 0xe0, !PT ;  /* 0x000000593e3e7212 */ /* 0x000fe400078ee031 */
[----:B------:R-:W-:Y:S02]  /*362a0*/  LOP3.LUT R87, R87, R51, R58, 0xf8, !PT ;  /* 0x0000003357577212 */ /* 0x000fe400078ef83a */
[----:B------:R-:W-:Y:S02]  /*362b0*/  LOP3.LUT R72, R80, R49, RZ, 0xc0, !PT ;  /* 0x0000003150487212 */ /* 0x000fe400078ec0ff */
[----:B------:R-:W-:-:S02]  /*362c0*/  ISETP.NE.AND.EX P0, PT, RZ, RZ, PT, P0 ;  /* 0x000000ffff00720c */ /* 0x000fc40003f05300 */
[----:B------:R-:W-:Y:S02]  /*362d0*/  LOP3.LUT R51, R74, R45, RZ, 0xc0, !PT ;  /* 0x0000002d4a337212 */ /* 0x000fe400078ec0ff */
[--C-:B------:R-:W-:Y:S02]  /*362e0*/  LOP3.LUT R6, R62, R6, R43.reuse, 0xf8, !PT ;  /* 0x000000063e067212 */ /* 0x100fe400078ef82b */
[----:B------:R-:W-:Y:S02]  /*362f0*/  LOP3.LUT R62, R76, R49, RZ, 0xc0, !PT ;  /* 0x000000314c3e7212 */ /* 0x000fe400078ec0ff */
[----:B------:R-:W-:Y:S02]  /*36300*/  LOP3.LUT R73, R72, R73, R43, 0xf8, !PT ;  /* 0x0000004948497212 */ /* 0x000fe400078ef82b */
[----:B------:R-:W-:Y:S02]  /*36310*/  LOP3.LUT R72, R51, R81, R58, 0xf8, !PT ;  /* 0x0000005133487212 */ /* 0x000fe400078ef83a */
[----:B------:R-:W-:-:S02]  /*36320*/  SEL R2, R2, RZ, !P0 ;  /* 0x000000ff02027207 */ /* 0x000fc40004000000 */
[----:B------:R-:W-:Y:S02]  /*36330*/  SEL R51, R91, R34, !P0 ;  /* 0x000000225b337207 */ /* 0x000fe40004000000 */
[--C-:B------:R-:W-:Y:S02]  /*36340*/  LOP3.LUT R34, R34, R49, R43.reuse, 0x10, !PT ;  /* 0x0000003122227212 */ /* 0x100fe400078e102b */
[----:B------:R-:W-:Y:S02]  /*36350*/  LOP3.LUT R63, R62, R63, R43, 0xf8, !PT ;  /* 0x0000003f3e3f7212 */ /* 0x000fe400078ef82b */
[--C-:B------:R-:W-:Y:S02]  /*36360*/  SHF.R.U64 R81, R4, 0x1, R7.reuse ;  /* 0x0000000104517819 */ /* 0x100fe40000001207 */
[----:B------:R-:W-:Y:S02]  /*36370*/  LOP3.LUT R2, R2, R7, R58, 0xf8, !PT ;  /* 0x0000000702027212 */ /* 0x000fe400078ef83a */
[----:B------:R-:W-:Y:S01]  /*36380*/  SHF.R.U32.HI R62, RZ, 0x1, R7 ;  /* 0x00000001ff3e7819 */ /* 0x000fe20000011607 */
[----:B------:R-:W-:Y:S01]  /*36390*/  IMAD.X R7, RZ, RZ, RZ, P5 ;  /* 0x000000ffff077224 */ /* 0x000fe200028e06ff */
[----:B------:R-:W-:-:S02]  /*363a0*/  SEL R94, R94, R52, !P0 ;  /* 0x000000345e5e7207 */ /* 0x000fc40004000000 */
[----:B------:R-:W-:Y:S02]  /*363b0*/  LOP3.LUT R34, R71, R34, RZ, 0xfc, !PT ;  /* 0x0000002247227212 */ /* 0x000fe400078efcff */
[----:B------:R-:W-:Y:S02]  /*363c0*/  LOP3.LUT R52, R52, R49, R43, 0x10, !PT ;  /* 0x0000003134347212 */ /* 0x000fe400078e102b */
[----:B------:R-:W-:Y:S02]  /*363d0*/  LOP3.LUT R71, R78, R45, RZ, 0xc0, !PT ;  /* 0x0000002d4e477212 */ /* 0x000fe400078ec0ff */
[----:B------:R-:W-:Y:S02]  /*363e0*/  LOP3.LUT R7, R87, R62, R7, 0xf8, !PT ;  /* 0x0000003e57077212 */ /* 0x000fe400078ef807 */
[----:B------:R-:W-:Y:S02]  /*363f0*/  LOP3.LUT R52, R75, R52, RZ, 0xfc, !PT ;  /* 0x000000344b347212 */ /* 0x000fe400078efcff */
[----:B------:R-:W-:-:S02]  /*36400*/  LOP3.LUT R62, R71, R79, R58, 0xf8, !PT ;  /* 0x0000004f473e7212 */ /* 0x000fc400078ef83a */
[----:B------:R-:W-:Y:S02]  /*36410*/  SEL R126, R126, R40, !P0 ;  /* 0x000000287e7e7207 */ /* 0x000fe40004000000 */
[----:B------:R-:W-:Y:S02]  /*36420*/  LOP3.LUT R75, R82, R45, RZ, 0xc0, !PT ;  /* 0x0000002d524b7212 */ /* 0x000fe400078ec0ff */
[----:B------:R-:W-:Y:S02]  /*36430*/  SEL R71, RZ, 0x1, P2 ;  /* 0x00000001ff477807 */ /* 0x000fe40001000000 */
[----:B------:R-:W-:Y:S02]  /*36440*/  LOP3.LUT R40, R40, R49, R43, 0x10, !PT ;  /* 0x0000003128287212 */ /* 0x000fe400078e102b */
[----:B------:R-:W-:Y:S02]  /*36450*/  SEL R65, R65, R50, !P0 ;  /* 0x0000003241417207 */ /* 0x000fe40004000000 */
[----:B------:R-:W-:-:S02]  /*36460*/  LOP3.LUT R75, R75, R83, R58, 0xf8, !PT ;  /* 0x000000534b4b7212 */ /* 0x000fc400078ef83a */
[----:B------:R-:W-:Y:S02]  /*36470*/  LOP3.LUT R50, R50, R45, R58, 0x10, !PT ;  /* 0x0000002d32327212 */ /* 0x000fe400078e103a */
[----:B------:R-:W-:Y:S02]  /*36480*/  IADD3 R71, P2, PT, R44, R71, RZ ;  /* 0x000000472c477210 */ /* 0x000fe40007f5e0ff */
[----:B------:R-:W-:Y:S02]  /*36490*/  LOP3.LUT R40, R63, R40, RZ, 0xfc, !PT ;  /* 0x000000283f287212 */ /* 0x000fe400078efcff */
[----:B------:R-:W-:Y:S02]  /*364a0*/  SEL R63, RZ, 0x1, P1 ;  /* 0x00000001ff3f7807 */ /* 0x000fe40000800000 */
[----:B------:R-:W-:Y:S02]  /*364b0*/  SEL R64, R64, R48, !P0 ;  /* 0x0000003040407207 */ /* 0x000fe40004000000 */
[----:B------:R-:W-:Y:S01]  /*364c0*/  LOP3.LUT R50, R75, R50, RZ, 0xfc, !PT ;  /* 0x000000324b327212 */ /* 0x000fe200078efcff */
[----:B------:R-:W-:Y:S01]  /*364d0*/  IMAD.X R75, RZ, RZ, R46, P2 ;  /* 0x000000ffff4b7224 */ /* 0x000fe200010e062e */
[----:B------:R-:W-:-:S02]  /*364e0*/  LOP3.LUT R48, R48, R49, R43, 0x10, !PT ;  /* 0x0000003130307212 */ /* 0x000fc400078e102b */
[C---:B------:R-:W-:Y:S02]  /*364f0*/  IADD3 R63, P5, PT, R60.reuse, R63, RZ ;  /* 0x0000003f3c3f7210 */ /* 0x040fe40007fbe0ff */
[CC--:B------:R-:W-:Y:S02]  /*36500*/  IADD3 R74, P2, PT, R60.reuse, -R71.reuse, RZ ;  /* 0x800000473c4a7210 */ /* 0x0c0fe40007f5e0ff */
[----:B------:R-:W-:Y:S01]  /*36510*/  ISETP.GE.U32.AND P1, PT, R60, R71, PT ;  /* 0x000000473c00720c */ /* 0x000fe20003f26070 */
[----:B------:R-:W-:Y:S01]  /*36520*/  IMAD.X R71, RZ, RZ, R61, P5 ;  /* 0x000000ffff477224 */ /* 0x000fe200028e063d */
[----:B------:R-:W-:Y:S01]  /*36530*/  LOP3.LUT R48, R73, R48, RZ, 0xfc, !PT ;  /* 0x0000003049307212 */ /* 0x000fe200078efcff */
[C---:B------:R-:W-:Y:S01]  /*36540*/  IMAD.X R76, R61.reuse, 0x1, ~R75, P2 ;  /* 0x000000013d4c7824 */ /* 0x040fe200010e0e4b */
[----:B------:R-:W-:Y:S02]  /*36550*/  SEL R73, RZ, 0x1, P3 ;  /* 0x00000001ff497807 */ /* 0x000fe40001800000 */
[----:B------:R-:W-:-:S02]  /*36560*/  SEL R79, R61, R46, !P0 ;  /* 0x0000002e3d4f7207 */ /* 0x000fc40004000000 */
[----:B------:R-:W-:Y:S02]  /*36570*/  ISETP.GE.U32.AND.EX P1, PT, R61, R75, PT, P1 ;  /* 0x0000004b3d00720c */ /* 0x000fe40003f26110 */
[----:B------:R-:W-:Y:S02]  /*36580*/  SEL R61, RZ, 0x1, P4 ;  /* 0x00000001ff3d7807 */ /* 0x000fe40002000000 */
[----:B------:R-:W-:Y:S02]  /*36590*/  SEL R78, R70, R35, !P0 ;  /* 0x00000023464e7207 */ /* 0x000fe40004000000 */
[----:B------:R-:W-:Y:S02]  /*365a0*/  IADD3 R73, P4, PT, R38, R73, RZ ;  /* 0x0000004926497210 */ /* 0x000fe40007f9e0ff */
[----:B------:R-:W-:Y:S02]  /*365b0*/  LOP3.LUT R35, R35, R45, R58, 0x10, !PT ;  /* 0x0000002d23237212 */ /* 0x000fe400078e103a */
[----:B------:R-:W-:Y:S01]  /*365c0*/  SEL R47, R127, R41, !P0 ;  /* 0x000000297f2f7207 */ /* 0x000fe20004000000 */
[----:B------:R-:W-:Y:S01]  /*365d0*/  IMAD.X R75, RZ, RZ, R39, P4 ;  /* 0x000000ffff4b7224 */ /* 0x000fe200020e0627 */
[----:B------:R-:W-:-:S02]  /*365e0*/  IADD3 R61, P5, PT, R66, R61, RZ ;  /* 0x0000003d423d7210 */ /* 0x000fc40007fbe0ff */
[----:B------:R-:W-:Y:S02]  /*365f0*/  LOP3.LUT R41, R41, R45, R58, 0x10, !PT ;  /* 0x0000002d29297212 */ /* 0x000fe400078e103a */
[----:B------:R-:W-:Y:S02]  /*36600*/  LOP3.LUT R35, R72, R35, RZ, 0xfc, !PT ;  /* 0x0000002348237212 */ /* 0x000fe400078efcff */
[C---:B------:R-:W-:Y:S02]  /*36610*/  SEL R124, R66.reuse, R38, !P0 ;  /* 0x00000026427c7207 */ /* 0x040fe40004000000 */
[CC--:B------:R-:W-:Y:S02]  /*36620*/  ISETP.GE.U32.AND P2, PT, R66.reuse, R73.reuse, PT ;  /* 0x000000494200720c */ /* 0x0c0fe40003f46070 */
[----:B------:R-:W-:Y:S01]  /*36630*/  IADD3 R72, P4, PT, R66, -R73, RZ ;  /* 0x8000004942487210 */ /* 0x000fe20007f9e0ff */
[----:B------:R-:W-:Y:S01]  /*36640*/  IMAD.X R66, RZ, RZ, R67, P5 ;  /* 0x000000ffff427224 */ /* 0x000fe200028e0643 */
[----:B------:R-:W-:-:S02]  /*36650*/  LOP3.LUT R41, R62, R41, RZ, 0xfc, !PT ;  /* 0x000000293e297212 */ /* 0x000fc400078efcff */
[----:B------:R-:W-:Y:S01]  /*36660*/  IADD3 R62, P5, PT, R44, -R63, RZ ;  /* 0x8000003f2c3e7210 */ /* 0x000fe20007fbe0ff */
[----:B------:R-:W-:Y:S01]  /*36670*/  IMAD.X R73, R67, 0x1, ~R75, P4 ;  /* 0x0000000143497824 */ /* 0x000fe200020e0e4b */
[----:B------:R-:W-:Y:S02]  /*36680*/  LOP3.LUT R77, R84, R45, RZ, 0xc0, !PT ;  /* 0x0000002d544d7212 */ /* 0x000fe400078ec0ff */
[----:B------:R-:W-:Y:S01]  /*36690*/  SEL R80, R60, R44, !P0 ;  /* 0x0000002c3c507207 */ /* 0x000fe20004000000 */
[----:B------:R-:W-:Y:S01]  /*366a0*/  IMAD.X R70, R46, 0x1, ~R71, P5 ;  /* 0x000000012e467824 */ /* 0x000fe200028e0e47 */
[----:B------:R-:W-:Y:S02]  /*366b0*/  SEL R59, R59, R54, !P0 ;  /* 0x000000363b3b7207 */ /* 0x000fe40004000000 */
[CC--:B------:R-:W-:Y:S02]  /*366c0*/  ISETP.GE.U32.AND P4, PT, R38.reuse, R61.reuse, PT ;  /* 0x0000003d2600720c */ /* 0x0c0fe40003f86070 */
[----:B------:R-:W-:-:S02]  /*366d0*/  IADD3 R60, P5, PT, R38, -R61, RZ ;  /* 0x8000003d263c7210 */ /* 0x000fc40007fbe0ff */
[--C-:B------:R-:W-:Y:S02]  /*366e0*/  LOP3.LUT R77, R77, R85, R58.reuse, 0xf8, !PT ;  /* 0x000000554d4d7212 */ /* 0x100fe400078ef83a */
[----:B------:R-:W-:Y:S02]  /*366f0*/  LOP3.LUT R54, R54, R45, R58, 0x10, !PT ;  /* 0x0000002d36367212 */ /* 0x000fe400078e103a */
[----:B------:R-:W-:Y:S02]  /*36700*/  LOP3.LUT R62, R62, R49, RZ, 0xc0, !PT ;  /* 0x000000313e3e7212 */ /* 0x000fe400078ec0ff */
[C---:B------:R-:W-:Y:S01]  /*36710*/  ISETP.GE.U32.AND.EX P4, PT, R39.reuse, R66, PT, P4 ;  /* 0x000000422700720c */ /* 0x040fe20003f86140 */
[----:B------:R-:W-:Y:S01]  /*36720*/  IMAD.X R66, R39, 0x1, ~R66, P5 ;  /* 0x0000000127427824 */ /* 0x000fe200028e0e42 */
[----:B------:R-:W-:Y:S02]  /*36730*/  LOP3.LUT R54, R77, R54, RZ, 0xfc, !PT ;  /* 0x000000364d367212 */ /* 0x000fe400078efcff */
[----:B------:R-:W-:-:S02]  /*36740*/  SEL R77, R67, R39, !P0 ;  /* 0x00000027434d7207 */ /* 0x000fc40004000000 */
[----:B------:R-:W-:Y:S02]  /*36750*/  ISETP.GE.U32.AND P3, PT, R44, R63, PT ;  /* 0x0000003f2c00720c */ /* 0x000fe40003f66070 */
[----:B------:R-:W-:Y:S02]  /*36760*/  ISETP.GE.U32.AND.EX P2, PT, R67, R75, PT, P2 ;  /* 0x0000004b4300720c */ /* 0x000fe40003f46120 */
[--C-:B------:R-:W-:Y:S02]  /*36770*/  LOP3.LUT R67, R62, R74, R43.reuse, 0xf8, !PT ;  /* 0x0000004a3e437212 */ /* 0x100fe400078ef82b */
[-C--:B------:R-:W-:Y:S02]  /*36780*/  LOP3.LUT R44, R44, R49.reuse, R43, 0x10, !PT ;  /* 0x000000312c2c7212 */ /* 0x080fe400078e102b */
[----:B------:R-:W-:Y:S02]  /*36790*/  LOP3.LUT R60, R60, R49, RZ, 0xc0, !PT ;  /* 0x000000313c3c7212 */ /* 0x000fe400078ec0ff */
[----:B------:R-:W-:-:S02]  /*367a0*/  LOP3.LUT R63, R66, R45, RZ, 0xc0, !PT ;  /* 0x0000002d423f7212 */ /* 0x000fc400078ec0ff */
[----:B------:R-:W-:Y:S02]  /*367b0*/  ISETP.GE.U32.AND.EX P3, PT, R46, R71, PT, P3 ;  /* 0x000000472e00720c */ /* 0x000fe40003f66130 */
[----:B------:R-:W-:Y:S02]  /*367c0*/  LOP3.LUT R44, R67, R44, RZ, 0xfc, !PT ;  /* 0x0000002c432c7212 */ /* 0x000fe400078efcff */
[--C-:B------:R-:W-:Y:S02]  /*367d0*/  LOP3.LUT R61, R60, R72, R43.reuse, 0xf8, !PT ;  /* 0x000000483c3d7212 */ /* 0x100fe400078ef82b */
[----:B------:R-:W-:Y:S02]  /*367e0*/  LOP3.LUT R38, R38, R49, R43, 0x10, !PT ;  /* 0x0000003126267212 */ /* 0x000fe400078e102b */
[----:B------:R-:W-:Y:S02]  /*367f0*/  SEL R67, RZ, 0x1, P1 ;  /* 0x00000001ff437807 */ /* 0x000fe40000800000 */
[----:B------:R-:W-:-:S02]  /*36800*/  LOP3.LUT R62, R63, R73, R58, 0xf8, !PT ;  /* 0x000000493f3e7212 */ /* 0x000fc400078ef83a */
[----:B------:R-:W-:Y:S02]  /*36810*/  SEL R63, RZ, 0x1, P3 ;  /* 0x00000001ff3f7807 */ /* 0x000fe40001800000 */
[----:B------:R-:W-:Y:S02]  /*36820*/  LOP3.LUT R38, R61, R38, RZ, 0xfc, !PT ;  /* 0x000000263d267212 */ /* 0x000fe400078efcff */
[----:B------:R-:W-:Y:S02]  /*36830*/  IADD3 R67, P1, P3, R56, -R42, -R67 ;  /* 0x8000002a38437210 */ /* 0x000fe40007b3e843 */
[----:B------:R-:W-:Y:S02]  /*36840*/  SEL R61, RZ, 0x1, P4 ;  /* 0x00000001ff3d7807 */ /* 0x000fe40002000000 */
[----:B------:R-:W-:Y:S02]  /*36850*/  IADD3 R60, P5, P6, R42, -R56, -R63 ;  /* 0x800000382a3c7210 */ /* 0x000fe40007ebe83f */
[----:B------:R-:W-:-:S02]  /*36860*/  IADD3.X R72, PT, PT, R57, -0x1, ~R136, P1, P3 ;  /* 0xffffffff39487810 */ /* 0x000fc40000fe6c88 */
[----:B------:R-:W-:Y:S02]  /*36870*/  IADD3 R66, P3, P4, R36, -R68, -R61 ;  /* 0x8000004424427210 */ /* 0x000fe40007c7e83d */
[----:B------:R-:W-:Y:S02]  /*36880*/  SEL R63, RZ, 0x1, P2 ;  /* 0x00000001ff3f7807 */ /* 0x000fe40001000000 */
[----:B------:R-:W-:Y:S02]  /*36890*/  SEL R74, R56, R42, !P0 ;  /* 0x0000002a384a7207 */ /* 0x000fe40004000000 */
[----:B------:R-:W-:Y:S02]  /*368a0*/  LOP3.LUT R56, R42, R49, R43, 0x10, !PT ;  /* 0x000000312a387212 */ /* 0x000fe400078e102b */
[----:B------:R-:W-:Y:S02]  /*368b0*/  LOP3.LUT R71, R70, R45, RZ, 0xc0, !PT ;  /* 0x0000002d46477212 */ /* 0x000fe400078ec0ff */
[----:B------:R-:W-:-:S02]  /*368c0*/  LOP3.LUT R60, R60, R49, RZ, 0xc0, !PT ;  /* 0x000000313c3c7212 */ /* 0x000fc400078ec0ff */
[-C--:B------:R-:W-:Y:S02]  /*368d0*/  LOP3.LUT R42, R66, R49.reuse, RZ, 0xc0, !PT ;  /* 0x00000031422a7212 */ /* 0x080fe400078ec0ff */
[-C--:B------:R-:W-:Y:S02]  /*368e0*/  IADD3 R63, P1, P2, R68, -R36.reuse, -R63 ;  /* 0x80000024443f7210 */ /* 0x080fe40007a3e83f */
[----:B------:R-:W-:Y:S02]  /*368f0*/  IADD3.X R70, PT, PT, R136, -0x1, ~R57, P5, P6 ;  /* 0xffffffff88467810 */ /* 0x000fe40002fecc39 */
[----:B------:R-:W-:Y:S02]  /*36900*/  LOP3.LUT R49, R36, R49, R43, 0x10, !PT ;  /* 0x0000003124317212 */ /* 0x000fe400078e102b */
[----:B------:R-:W-:Y:S02]  /*36910*/  SEL R122, R68, R36, !P0 ;  /* 0x00000024447a7207 */ /* 0x000fe40004000000 */
[----:B------:R-:W-:-:S02]  /*36920*/  IADD3.X R36, PT, PT, R37, -0x1, ~R69, P3, P4 ;  /* 0xffffffff25247810 */ /* 0x000fc40001fe8c45 */
[----:B------:R-:W-:Y:S02]  /*36930*/  SEL R5, R5, RZ, !P0 ;  /* 0x000000ff05057207 */ /* 0x000fe40004000000 */
[----:B------:R-:W-:Y:S02]  /*36940*/  SEL R133, R57, R136, !P0 ;  /* 0x0000008839857207 */ /* 0x000fe40004000000 */
[C---:B------:R-:W-:Y:S02]  /*36950*/  SEL R73, R69.reuse, R37, !P0 ;  /* 0x0000002545497207 */ /* 0x040fe40004000000 */
[----:B------:R-:W-:Y:S02]  /*36960*/  IADD3.X R68, PT, PT, R69, -0x1, ~R37, P1, P2 ;  /* 0xffffffff45447810 */ /* 0x000fe40000fe4c25 */
[-CC-:B------:R-:W-:Y:S02]  /*36970*/  LOP3.LUT R46, R46, R45.reuse, R58.reuse, 0x10, !PT ;  /* 0x0000002d2e2e7212 */ /* 0x180fe400078e103a */
[----:B------:R-:W-:-:S02]  /*36980*/  LOP3.LUT R39, R39, R45, R58, 0x10, !PT ;  /* 0x0000002d27277212 */ /* 0x000fc400078e103a */
[-CC-:B------:R-:W-:Y:S02]  /*36990*/  LOP3.LUT R136, R136, R45.reuse, R58.reuse, 0x10, !PT ;  /* 0x0000002d88887212 */ /* 0x180fe400078e103a */
[-C--:B------:R-:W-:Y:S02]  /*369a0*/  LOP3.LUT R37, R37, R45.reuse, R58, 0x10, !PT ;  /* 0x0000002d25257212 */ /* 0x080fe400078e103a */
[-C--:B------:R-:W-:Y:S02]  /*369b0*/  LOP3.LUT R61, R70, R45.reuse, RZ, 0xc0, !PT ;  /* 0x0000002d463d7212 */ /* 0x080fe400078ec0ff */
[----:B------:R-:W-:Y:S02]  /*369c0*/  LOP3.LUT R45, R36, R45, RZ, 0xc0, !PT ;  /* 0x0000002d242d7212 */ /* 0x000fe400078ec0ff */
[--C-:B------:R-:W-:Y:S02]  /*369d0*/  LOP3.LUT R5, R5, R4, R43.reuse, 0xf8, !PT ;  /* 0x0000000405057212 */ /* 0x100fe400078ef82b */
[----:B------:R-:W-:-:S02]  /*369e0*/  LOP3.LUT R57, R60, R67, R43, 0xf8, !PT ;  /* 0x000000433c397212 */ /* 0x000fc400078ef82b */
[----:B------:R-:W-:Y:S02]  /*369f0*/  LOP3.LUT R36, R42, R63, R43, 0xf8, !PT ;  /* 0x0000003f2a247212 */ /* 0x000fe400078ef82b */
[--C-:B------:R-:W-:Y:S02]  /*36a00*/  LOP3.LUT R71, R71, R76, R58.reuse, 0xf8, !PT ;  /* 0x0000004c47477212 */ /* 0x100fe400078ef83a */
[--C-:B------:R-:W-:Y:S02]  /*36a10*/  LOP3.LUT R43, R61, R72, R58.reuse, 0xf8, !PT ;  /* 0x000000483d2b7212 */ /* 0x100fe400078ef83a */
[----:B------:R-:W-:Y:S02]  /*36a20*/  LOP3.LUT R58, R45, R68, R58, 0xf8, !PT ;  /* 0x000000442d3a7212 */ /* 0x000fe400078ef83a */
[----:B------:R-:W-:Y:S02]  /*36a30*/  LOP3.LUT R136, R43, R136, RZ, 0xfc, !PT ;  /* 0x000000882b887212 */ /* 0x000fe400078efcff */
[----:B------:R-:W-:-:S02]  /*36a40*/  LOP3.LUT R37, R58, R37, RZ, 0xfc, !PT ;  /* 0x000000253a257212 */ /* 0x000fc400078efcff */
[----:B------:R-:W-:Y:S02]  /*36a50*/  SHF.L.W.U32.HI R45, R124, 0x1, R77 ;  /* 0x000000017c2d7819 */ /* 0x000fe40000010e4d */
[----:B------:R-:W-:Y:S02]  /*36a60*/  LOP3.LUT R39, R62, R39, RZ, 0xfc, !PT ;  /* 0x000000273e277212 */ /* 0x000fe400078efcff */
[----:B------:R-:W-:Y:S01]  /*36a70*/  LOP3.LUT R36, R36, R49, RZ, 0xfc, !PT ;  /* 0x0000003124247212 */ /* 0x000fe200078efcff */
[----:B------:R-:W-:Y:S01]  /*36a80*/  IMAD.MOV.U32 R67, RZ, RZ, R45 ;  /* 0x000000ffff437224 */ /* 0x000fe200078e002d */
[----:B------:R-:W-:Y:S02]  /*36a90*/  SHF.L.W.U32.HI R58, R80, 0x1, R79 ;  /* 0x00000001503a7819 */ /* 0x000fe40000010e4f */
[----:B------:R-:W-:Y:S02]  /*36aa0*/  SHF.L.W.U32.HI R60, R65, 0x1, R80 ;  /* 0x00000001413c7819 */ /* 0x000fe40000010e50 */
[----:B------:R-:W-:Y:S01]  /*36ab0*/  SHF.L.W.U32.HI R43, R122, 0x1, R73 ;  /* 0x000000017a2b7819 */ /* 0x000fe20000010e49 */
[----:B------:R-:W-:Y:S01]  /*36ac0*/  IMAD.MOV.U32 R61, RZ, RZ, R58 ;  /* 0x000000ffff3d7224 */ /* 0x000fe200078e003a */
[----:B------:R-:W-:-:S02]  /*36ad0*/  SHF.L.W.U32.HI R124, R47, 0x1, R124 ;  /* 0x000000012f7c7819 */ /* 0x000fc40000010e7c */
[----:B------:R-:W-:Y:S01]  /*36ae0*/  SHF.L.W.U32.HI R133, R74, 0x1, R133 ;  /* 0x000000014a857819 */ /* 0x000fe20000010e85 */
[----:B------:R-:W-:Y:S01]  /*36af0*/  IMAD.MOV.U32 R69, RZ, RZ, R43 ;  /* 0x000000ffff457224 */ /* 0x000fe200078e002b */
[----:B------:R-:W-:Y:S01]  /*36b00*/  SHF.L.W.U32.HI R62, R64, 0x1, R65 ;  /* 0x00000001403e7819 */ /* 0x000fe20000010e41 */
[----:B------:R-:W-:Y:S01]  /*36b10*/  IMAD.MOV.U32 R66, RZ, RZ, R124 ;  /* 0x000000ffff427224 */ /* 0x000fe200078e007c */
[----:B------:R-:W-:Y:S02]  /*36b20*/  SHF.L.W.U32.HI R122, R77, 0x1, R122 ;  /* 0x000000014d7a7819 */ /* 0x000fe40000010e7a */
        /* <DEDUP_REMOVED lines=8> */
[----:B------:R-:W-:Y:S01]  /*36bb0*/  SHF.L.W.U32.HI R64, R59, 0x1, R64 ;  /* 0x000000013b407819 */ /* 0x000fe20000010e40 */
[----:B------:R-:W-:Y:S01]  /*36bc0*/  IMAD.MOV.U32 R70, RZ, RZ, R49 ;  /* 0x000000ffff467224 */ /* 0x000fe200078e0031 */
[----:B------:R-:W-:Y:S01]  /*36bd0*/  LOP3.LUT R4, R86, R81, R89, 0xf8, !PT ;  /* 0x0000005156047212 */ /* 0x000fe200078ef859 */
[----:B------:R-:W-:Y:S01]  /*36be0*/  IMAD.MOV.U32 R59, RZ, RZ, R80 ;  /* 0x000000ffff3b7224 */ /* 0x000fe200078e0050 */
[----:B------:R-:W-:Y:S01]  /*36bf0*/  LOP3.LUT R46, R71, R46, RZ, 0xfc, !PT ;  /* 0x0000002e472e7212 */ /* 0x000fe200078efcff */
[----:B------:R-:W-:Y:S01]  /*36c00*/  IMAD.MOV.U32 R127, RZ, RZ, R47 ;  /* 0x000000ffff7f7224 */ /* 0x000fe200078e002f */
[----:B------:R-:W-:Y:S01]  /*36c10*/  SHF.L.W.U32.HI R56, R79, 0x1, R74 ;  /* 0x000000014f387819 */ /* 0x000fe20000010e4a */
[----:B------:R-:W-:Y:S01]  /*36c20*/  IMAD.MOV.U32 R68, RZ, RZ, R122 ;  /* 0x000000ffff447224 */ /* 0x000fe200078e007a */
[----:B------:R-:W-:Y:S01]  /*36c30*/  SHF.L.W.U32.HI R126, R78, 0x1, R126 ;  /* 0x000000014e7e7819 */ /* 0x000fe20000010e7e */
[----:B------:R-:W-:Y:S01]  /*36c40*/  IMAD.MOV.U32 R57, RZ, RZ, R133 ;  /* 0x000000ffff397224 */ /* 0x000fe200078e0085 */
[----:B------:R-:W-:Y:S06]  /*36c50*/  BRA.U UP0, `(.L_x_418) ;  /* 0xfffffff100647547 */ /* 0x000fec000b83ffff */
[-C--:B------:R-:W-:Y:S01]  /*36c60*/  LOP3.LUT R68, R125, R0.reuse, RZ, 0xc0, !PT ;  /* 0x000000007d447212 */ /* 0x080fe200078ec0ff */
[----:B------:R-:W-:Y:S01]  /*36c70*/  IMAD.WIDE.U32 R66, R80, R125, RZ ;  /* 0x0000007d50427225 */ /* 0x000fe200078e00ff */
[----:B------:R-:W-:Y:S01]  /*36c80*/  LOP3.LUT R70, R123, R27, RZ, 0xc0, !PT ;  /* 0x0000001b7b467212 */ /* 0x000fe200078ec0ff */
[----:B------:R-:W-:Y:S01]  /*36c90*/  UIADD3 UR4, UPT, UPT, UR4, 0x1, URZ ;  /* 0x0000000104047890 */ /* 0x000fe2000fffe0ff */
[----:B------:R-:W-:Y:S01]  /*36ca0*/  IADD3 R53, P1, PT, R68, R53, RZ ;  /* 0x0000003544357210 */ /* 0x000fe20007f3e0ff */
[C---:B------:R-:W-:Y:S01]  /*36cb0*/  IMAD.WIDE.U32 R118, R94.reuse, R125, RZ ;  /* 0x0000007d5e767225 */ /* 0x040fe200078e00ff */
[----:B------:R-:W-:Y:S01]  /*36cc0*/  LOP3.LUT R144, R25, R0, RZ, 0xc0, !PT ;  /* 0x0000000019907212 */ /* 0x000fe200078ec0ff */
[----:B------:R-:W-:Y:S01]  /*36cd0*/  UISETP.NE.AND UP0, UPT, UR4, 0x2e5, UPT ;  /* 0x000002e50400788c */ /* 0x000fe2000bf05270 */
[----:B------:R-:W-:Y:S01]  /*36ce0*/  ISETP.GE.U32.AND P0, PT, R53, R68, PT ;  /* 0x000000443500720c */ /* 0x000fe20003f06070 */
[----:B------:R-:W-:-:S04]  /*36cf0*/  IMAD.WIDE.U32 R66, P2, R94, R123, R66 ;  /* 0x0000007b5e427225 */ /* 0x000fc80007840042 */
[----:B------:R-:W-:Y:S01]  /*36d00*/  IMAD.X R55, R70, 0x1, R55, P1 ;  /* 0x0000000146377824 */ /* 0x000fe200008e0637 */
[----:B------:R-:W-:Y:S01]  /*36d10*/  IADD3 R119, P1, PT, R119, R66, RZ ;  /* 0x0000004277777210 */ /* 0x000fe20007f3e0ff */
[----:B------:R-:W-:-:S03]  /*36d20*/  IMAD.WIDE.U32 R72, R58, R125, RZ ;  /* 0x0000007d3a487225 */ /* 0x000fc600078e00ff */
[----:B------:R-:W-:Y:S01]  /*36d30*/  ISETP.GE.U32.AND.EX P0, PT, R55, R70, PT, P0 ;  /* 0x000000463700720c */ /* 0x000fe20003f06100 */
[----:B------:R-:W-:-:S03]  /*36d40*/  IMAD.WIDE.U32 R74, R62, R125, RZ ;  /* 0x0000007d3e4a7225 */ /* 0x000fc600078e00ff */
[----:B------:R-:W-:Y:S01]  /*36d50*/  SEL R128, RZ, 0x1, P0 ;  /* 0x00000001ff807807 */ /* 0x000fe20000000000 */
[----:B------:R-:W-:Y:S02]  /*36d60*/  IMAD.X R69, RZ, RZ, RZ, P2 ;  /* 0x000000ffff457224 */ /* 0x000fe400010e06ff */
[----:B------:R-:W-:Y:S02]  /*36d70*/  IMAD.MOV.U32 R68, RZ, RZ, R67 ;  /* 0x000000ffff447224 */ /* 0x000fe400078e0043 */
[----:B------:R-:W-:-:S04]  /*36d80*/  IMAD.WIDE.U32 R72, P3, R60, R123, R72 ;  /* 0x0000007b3c487225 */ /* 0x000fc80007860048 */
[----:B------:R-:W-:-:S04]  /*36d90*/  IMAD.WIDE.U32 R76, R80, R3, RZ ;  /* 0x00000003504c7225 */ /* 0x000fc800078e00ff */
[----:B------:R-:W-:-:S04]  /*36da0*/  IMAD.WIDE.U32 R66, R60, R125, RZ ;  /* 0x0000007d3c427225 */ /* 0x000fc800078e00ff */
[----:B------:R-:W-:-:S04]  /*36db0*/  IMAD.WIDE.U32 R70, R62, R3, RZ ;  /* 0x000000033e467225 */ /* 0x000fc800078e00ff */
[----:B------:R-:W-:-:S04]  /*36dc0*/  IMAD.WIDE.U32 R74, P2, R64, R123, R74 ;  /* 0x0000007b404a7225 */ /* 0x000fc8000784004a */
[----:B------:R-:W-:-:S04]  /*36dd0*/  IMAD.WIDE.U32 R82, R64, R125, RZ ;  /* 0x0000007d40527225 */ /* 0x000fc800078e00ff */
[----:B------:R-:W-:Y:S01]  /*36de0*/  IMAD.WIDE.U32.X R68, R80, R123, R68, P1 ;  /* 0x0000007b50447225 */ /* 0x000fe200008e0444 */
[----:B------:R-:W-:-:S03]  /*36df0*/  IADD3 R59, P5, PT, R83, R74, RZ ;  /* 0x0000004a533b7210 */ /* 0x000fc60007fbe0ff */
[----:B------:R-:W-:Y:S01]  /*36e00*/  IMAD.X R93, RZ, RZ, RZ, P3 ;  /* 0x000000ffff5d7224 */ /* 0x000fe200018e06ff */
[----:B------:R-:W-:Y:S01]  /*36e10*/  IADD3 R135, P3, PT, R67, R72, RZ ;  /* 0x0000004843877210 */ /* 0x000fe20007f7e0ff */
[----:B------:R-:W-:Y:S01]  /*36e20*/  IMAD.X R139, RZ, RZ, RZ, P2 ;  /* 0x000000ffff8b7224 */ /* 0x000fe200010e06ff */
[----:B------:R-:W-:Y:S01]  /*36e30*/  IADD3 R63, P1, PT, R68, R82, RZ ;  /* 0x00000052443f7210 */ /* 0x000fe20007f3e0ff */
[----:B------:R-:W-:Y:S02]  /*36e40*/  IMAD.MOV.U32 R92, RZ, RZ, R73 ;  /* 0x000000ffff5c7224 */ /* 0x000fe400078e0049 */
[----:B------:R-:W-:-:S04]  /*36e50*/  IMAD.WIDE.U32 R76, P2, R94, R131, R76 ;  /* 0x000000835e4c7225 */ /* 0x000fc8000784004c */
        /* <DEDUP_REMOVED lines=8> */
[----:B------:R-:W-:Y:S01]  /*36ee0*/  IMAD.MOV.U32 R104, RZ, RZ, R71 ;  /* 0x000000ffff687224 */ /* 0x000fe200078e0047 */
[----:B------:R-:W-:Y:S01]  /*36ef0*/  IADD3.X R73, P1, PT, R69, R59, RZ, P1, !PT ;  /* 0x0000003b45497210 */ /* 0x000fe20000f3e4ff */
[----:B------:R-:W-:-:S04]  /*36f00*/  IMAD.WIDE.U32.X R138, R62, R123, R138, P5 ;  /* 0x0000007b3e8a7225 */ /* 0x000fc800028e048a */
[----:B------:R-:W-:Y:S01]  /*36f10*/  IMAD.WIDE.U32 R70, R58, R3, RZ ;  /* 0x000000033a467225 */ /* 0x000fe200078e00ff */
[----:B------:R-:W-:-:S03]  /*36f20*/  IADD3.X R67, P1, PT, RZ, R138, RZ, P1, !PT ;  /* 0x0000008aff437210 */ /* 0x000fc60000f3e4ff */
[----:B------:R-:W-:-:S04]  /*36f30*/  IMAD.WIDE.U32 R78, R133, R125, RZ ;  /* 0x0000007d854e7225 */ /* 0x000fc800078e00ff */
[----:B------:R-:W-:-:S04]  /*36f40*/  IMAD.WIDE.U32 R68, R80, R25, RZ ;  /* 0x0000001950447225 */ /* 0x000fc800078e00ff */
[----:B------:R-:W-:-:S04]  /*36f50*/  IMAD.WIDE.U32 R112, R60, R3, RZ ;  /* 0x000000033c707225 */ /* 0x000fc800078e00ff */
[----:B------:R-:W-:-:S04]  /*36f60*/  IMAD.WIDE.U32 R70, P5, R60, R131, R70 ;  /* 0x000000833c467225 */ /* 0x000fc800078a0046 */
[----:B------:R-:W-:-:S04]  /*36f70*/  IMAD.WIDE.U32 R78, P6, R56, R123, R78 ;  /* 0x0000007b384e7225 */ /* 0x000fc800078c004e */
[----:B------:R-:W-:Y:S02]  /*36f80*/  IMAD.X R138, RZ, RZ, R139, P1 ;  /* 0x000000ffff8a7224 */ /* 0x000fe400008e068b */
[----:B------:R-:W-:Y:S01]  /*36f90*/  IMAD.X R121, RZ, RZ, RZ, P5 ;  /* 0x000000ffff797224 */ /* 0x000fe200028e06ff */
[----:B------:R-:W-:Y:S01]  /*36fa0*/  IADD3 R61, P5, PT, R113, R70, RZ ;  /* 0x00000046713d7210 */ /* 0x000fe20007fbe0ff */
[----:B------:R-:W-:-:S04]  /*36fb0*/  IMAD.WIDE.U32 R68, P1, R94, R28, R68 ;  /* 0x0000001c5e447225 */ /* 0x000fc80007820044 */
[----:B------:R-:W-:Y:S02]  /*36fc0*/  IMAD.MOV.U32 R120, RZ, RZ, R71 ;  /* 0x000000ffff787224 */ /* 0x000fe400078e0047 */
[----:B------:R-:W-:Y:S02]  /*36fd0*/  IMAD.MOV.U32 R74, RZ, RZ, R77 ;  /* 0x000000ffff4a7224 */ /* 0x000fe400078e004d */
[----:B------:R-:W-:-:S04]  /*36fe0*/  IMAD.WIDE.U32 R70, R62, R25, RZ ;  /* 0x000000193e467225 */ /* 0x000fc800078e00ff */
[----:B------:R-:W-:-:S04]  /*36ff0*/  IMAD.WIDE.U32 R76, R56, R125, RZ ;  /* 0x0000007d384c7225 */ /* 0x000fc800078e00ff */
[----:B------:R-:W-:Y:S02]  /*37000*/  IMAD.MOV.U32 R102, RZ, RZ, R79 ;  /* 0x000000ffff667224 */ /* 0x000fe400078e004f */
[----:B------:R-:W-:Y:S01]  /*37010*/  IMAD.X R79, RZ, RZ, RZ, P1 ;  /* 0x000000ffff4f7224 */ /* 0x000fe200008e06ff */
[----:B------:R-:W-:Y:S01]  /*37020*/  IADD3 R63, P1, PT, R63, R72, RZ ;  /* 0x000000483f3f7210 */ /* 0x000fe20007f3e0ff */
[----:B------:R-:W-:Y:S01]  /*37030*/  IMAD.X R103, RZ, RZ, RZ, P6 ;  /* 0x000000ffff677224 */ /* 0x000fe200030e06ff */
[----:B------:R-:W-:Y:S01]  /*37040*/  IADD3 R59, P6, PT, R77, R78, RZ ;  /* 0x0000004e4d3b7210 */ /* 0x000fe20007fde0ff */
[----:B------:R-:W-:Y:S01]  /*37050*/  IMAD.WIDE.U32 R96, R94, R25, RZ ;  /* 0x000000195e607225 */ /* 0x000fe200078e00ff */
[----:B------:R-:W-:-:S03]  /*37060*/  IADD3.X R77, P1, PT, R73, R84, RZ, P1, !PT ;  /* 0x00000054494d7210 */ /* 0x000fc60000f3e4ff */
[----:B------:R-:W-:-:S04]  /*37070*/  IMAD.WIDE.U32.X R92, R58, R123, R92, P3 ;  /* 0x0000007b3a5c7225 */ /* 0x000fc800018e045c */
[----:B------:R-:W-:Y:S01]  /*37080*/  IMAD.WIDE.U32.X R74, R80, R131, R74, P2 ;  /* 0x00000083504a7225 */ /* 0x000fe200010e044a */
[----:B------:R-:W-:-:S03]  /*37090*/  IADD3 R65, P2, PT, R97, R68, RZ ;  /* 0x0000004461417210 */ /* 0x000fc60007f5e0ff */
[----:B------:R-:W-:-:S04]  /*370a0*/  IMAD.WIDE.U32 R70, P3, R64, R28, R70 ;  /* 0x0000001c40467225 */ /* 0x000fc80007860046 */
[----:B------:R-:W-:Y:S02]  /*370b0*/  IMAD.MOV.U32 R78, RZ, RZ, R69 ;  /* 0x000000ffff4e7224 */ /* 0x000fe400078e0045 */
[----:B------:R-:W-:Y:S01]  /*370c0*/  IMAD.X R83, RZ, RZ, RZ, P3 ;  /* 0x000000ffff537224 */ /* 0x000fe200018e06ff */
[----:B------:R-:W-:Y:S01]  /*370d0*/  IADD3.X R129, P3, PT, RZ, R74, RZ, P1, !PT ;  /* 0x0000004aff817210 */ /* 0x000fe20000f7e4ff */
[----:B------:R-:W-:-:S04]  /*370e0*/  IMAD.WIDE.U32 R72, R80, R31, RZ ;  /* 0x0000001f50487225 */ /* 0x000fc800078e00ff */
[----:B------:R-:W-:-:S04]  /*370f0*/  IMAD.WIDE.U32 R68, R54, R125, RZ ;  /* 0x0000007d36447225 */ /* 0x000fc800078e00ff */
[----:B------:R-:W-:-:S04]  /*37100*/  IMAD.WIDE.U32 R110, R64, R25, RZ ;  /* 0x00000019406e7225 */ /* 0x000fc800078e00ff */
[----:B------:R-:W-:Y:S01]  /*37110*/  IMAD.X R107, RZ, RZ, R75, P3 ;  /* 0x000000ffff6b7224 */ /* 0x000fe200018e064b */
[----:B------:R-:W-:Y:S01]  /*37120*/  IADD3 R97, P1, PT, R111, R70, RZ ;  /* 0x000000466f617210 */ /* 0x000fe20007f3e0ff */
[----:B------:R-:W-:-:S04]  /*37130*/  IMAD.WIDE.U32.X R102, R133, R123, R102, P6 ;  /* 0x0000007b85667225 */ /* 0x000fc800030e0466 */
[----:B------:R-:W-:-:S04]  /*37140*/  IMAD.WIDE.U32 R72, P3, R94, R32, R72 ;  /* 0x000000205e487225 */ /* 0x000fc80007860048 */
[----:B------:R-:W-:-:S04]  /*37150*/  IMAD.WIDE.U32 R68, P6, R52, R123, R68 ;  /* 0x0000007b34447225 */ /* 0x000fc800078c0044 */
[----:B------:R-:W-:-:S04]  /*37160*/  IMAD.WIDE.U32 R74, R52, R125, RZ ;  /* 0x0000007d344a7225 */ /* 0x000fc800078e00ff */
[----:B------:R-:W-:-:S04]  /*37170*/  IMAD.WIDE.U32 R94, R94, R31, RZ ;  /* 0x0000001f5e5e7225 */ /* 0x000fc800078e00ff */
[----:B------:R-:W-:Y:S02]  /*37180*/  IMAD.MOV.U32 R82, RZ, RZ, R71 ;  /* 0x000000ffff527224 */ /* 0x000fe400078e0047 */
[----:B------:R-:W-:-:S04]  /*37190*/  IMAD.WIDE.U32 R70, R50, R125, RZ ;  /* 0x0000007d32467225 */ /* 0x000fc800078e00ff */
[----:B------:R-:W-:Y:S01]  /*371a0*/  IMAD.WIDE.U32.X R78, R80, R28, R78, P2 ;  /* 0x0000001c504e7225 */ /* 0x000fe200010e044e */
[----:B------:R-:W-:-:S03]  /*371b0*/  IADD3 R75, P2, PT, R75, R68, RZ ;  /* 0x000000444b4b7210 */ /* 0x000fc60007f5e0ff */
[----:B------:R-:W-:Y:S01]  /*371c0*/  IMAD.X R141, RZ, RZ, RZ, P6 ;  /* 0x000000ffff8d7224 */ /* 0x000fe200030e06ff */
[----:B------:R-:W-:Y:S01]  /*371d0*/  IADD3 R95, P6, PT, R95, R72, RZ ;  /* 0x000000485f5f7210 */ /* 0x000fe20007fde0ff */
[----:B------:R-:W-:Y:S02]  /*371e0*/  IMAD.MOV.U32 R140, RZ, RZ, R69 ;  /* 0x000000ffff8c7224 */ /* 0x000fe400078e0045 */
[----:B------:R-:W-:-:S04]  /*371f0*/  IMAD.WIDE.U32 R68, R46, R125, RZ ;  /* 0x0000007d2e447225 */ /* 0x000fc800078e00ff */
[----:B------:R-:W-:-:S04]  /*37200*/  IMAD.WIDE.U32 R98, R49, R53, RZ ;  /* 0x0000003531627225 */ /* 0x000fc800078e00ff */
[----:B------:R-:W-:Y:S02]  /*37210*/  IMAD.X R85, RZ, RZ, RZ, P3 ;  /* 0x000000ffff557224 */ /* 0x000fe400018e06ff */
[----:B------:R-:W-:Y:S02]  /*37220*/  IMAD.MOV.U32 R84, RZ, RZ, R73 ;  /* 0x000000ffff547224 */ /* 0x000fe400078e0049 */
[----:B------:R-:W-:-:S04]  /*37230*/  IMAD.WIDE.U32 R88, R47, R53, RZ ;  /* 0x000000352f587225 */ /* 0x000fc800078e00ff */
[----:B------:R-:W-:-:S04]  /*37240*/  IMAD.WIDE.U32 R70, P3, R48, R123, R70 ;  /* 0x0000007b30467225 */ /* 0x000fc80007860046 */
[----:B------:R-:W-:-:S04]  /*37250*/  IMAD.WIDE.U32 R72, R48, R125, RZ ;  /* 0x0000007d30487225 */ /* 0x000fc800078e00ff */
[----:B------:R-:W-:-:S04]  /*37260*/  IMAD.WIDE.U32.X R84, R80, R32, R84, P6 ;  /* 0x0000002050547225 */ /* 0x000fc800030e0454 */
[----:B------:R-:W-:-:S04]  /*37270*/  IMAD.WIDE.U32.X R140, R54, R123, R140, P2 ;  /* 0x0000007b368c7225 */ /* 0x000fc800010e048c */
[----:B------:R-:W-:-:S04]  /*37280*/  IMAD.WIDE.U32 R68, P6, R44, R123, R68 ;  /* 0x0000007b2c447225 */ /* 0x000fc800078c0044 */
[----:B------:R-:W-:-:S04]  /*37290*/  IMAD.WIDE.U32 R98, P2, R55, R51, R98 ;  /* 0x0000003337627225 */ /* 0x000fc80007840062 */
[----:B------:R-:W-:-:S04]  /*372a0*/  IMAD.WIDE.U32 R108, R54, R3, RZ ;  /* 0x00000003366c7225 */ /* 0x000fc800078e00ff */
[----:B------:R-:W-:-:S04]  /*372b0*/  IMAD.WIDE.U32 R88, P0, R126, R55, R88 ;  /* 0x000000377e587225 */ /* 0x000fc80007800058 */
[----:B------:R-:W-:Y:S01]  /*372c0*/  IMAD.X R87, RZ, RZ, RZ, P3 ;  /* 0x000000ffff577224 */ /* 0x000fe200018e06ff */
[----:B------:R-:W-:Y:S01]  /*372d0*/  IADD3 R91, P3, PT, R73, R70, RZ ;  /* 0x00000046495b7210 */ /* 0x000fe20007f7e0ff */
[----:B------:R-:W-:Y:S02]  /*372e0*/  IMAD.MOV.U32 R86, RZ, RZ, R71 ;  /* 0x000000ffff567224 */ /* 0x000fe400078e0047 */
[----:B------:R-:W-:Y:S01]  /*372f0*/  IMAD.X R101, RZ, RZ, RZ, P2 ;  /* 0x000000ffff657224 */ /* 0x000fe200010e06ff */
[----:B------:R-:W-:Y:S01]  /*37300*/  IADD3 R111, P2, PT, R140, R72, RZ ;  /* 0x000000488c6f7210 */ /* 0x000fe20007f5e0ff */
[----:B------:R-:W-:Y:S02]  /*37310*/  IMAD.MOV.U32 R80, RZ, RZ, R69 ;  /* 0x000000ffff507224 */ /* 0x000fe400078e0045 */
[----:B------:R-:W-:Y:S01]  /*37320*/  IMAD.WIDE.U32 R70, R51, R53, RZ ;  /* 0x0000003533467225 */ /* 0x000fe200078e00ff */
[----:B------:R-:W-:-:S03]  /*37330*/  IADD3.X R140, P2, PT, R141, R91, RZ, P2, !PT ;  /* 0x0000005b8d8c7210 */ /* 0x000fc6000175e4ff */
[----:B------:R-:W-:Y:S02]  /*37340*/  IMAD.X R69, RZ, RZ, RZ, P0 ;  /* 0x000000ffff457224 */ /* 0x000fe400000e06ff */
[----:B------:R-:W-:-:S04]  /*37350*/  IMAD.WIDE.U32 R108, P0, R52, R131, R108 ;  /* 0x00000083346c7225 */ /* 0x000fc8000780006c */
[----:B------:R-:W-:-:S04]  /*37360*/  IMAD.WIDE.U32 R72, R52, R3, RZ ;  /* 0x0000000334487225 */ /* 0x000fc800078e00ff */
[----:B------:R-:W-:-:S04]  /*37370*/  IMAD.WIDE.U32 R114, R44, R125, RZ ;  /* 0x0000007d2c727225 */ /* 0x000fc800078e00ff */
[----:B------:R-:W-:Y:S01]  /*37380*/  IMAD.WIDE.U32.X R86, R50, R123, R86, P3 ;  /* 0x0000007b32567225 */ /* 0x000fe200018e0456 */
[----:B------:R-:W-:-:S03]  /*37390*/  IADD3 RZ, P3, PT, R71, R98, RZ ;  /* 0x0000006247ff7210 */ /* 0x000fc60007f7e0ff */
[----:B------:R-:W-:Y:S01]  /*373a0*/  IMAD.X R71, RZ, RZ, RZ, P0 ;  /* 0x000000ffff477224 */ /* 0x000fe200000e06ff */
[----:B------:R-:W-:Y:S01]  /*373b0*/  IADD3 R113, P0, PT, R73, R108, RZ ;  /* 0x0000006c49717210 */ /* 0x000fe20007f1e0ff */
[----:B------:R-:W-:Y:S01]  /*373c0*/  IMAD.X R81, RZ, RZ, RZ, P6 ;  /* 0x000000ffff517224 */ /* 0x000fe200030e06ff */
[----:B------:R-:W-:Y:S01]  /*373d0*/  IADD3 R134, P6, PT, R115, R68, RZ ;  /* 0x0000004473867210 */ /* 0x000fe20007fde0ff */
[----:B------:R-:W-:Y:S01]  /*373e0*/  IMAD.MOV.U32 R70, RZ, RZ, R109 ;  /* 0x000000ffff467224 */ /* 0x000fe200078e006d */
[----:B------:R-:W-:Y:S01]  /*373f0*/  IADD3.X R139, P2, PT, RZ, R86, RZ, P2, !PT ;  /* 0x00000056ff8b7210 */ /* 0x000fe2000175e4ff */
[----:B------:R-:W-:Y:S02]  /*37400*/  IMAD.MOV.U32 R100, RZ, RZ, R99 ;  /* 0x000000ffff647224 */ /* 0x000fe400078e0063 */
[----:B------:R-:W-:-:S04]  /*37410*/  IMAD.WIDE.U32 R90, R126, R53, RZ ;  /* 0x000000357e5a7225 */ /* 0x000fc800078e00ff */
[----:B------:R-:W-:-:S04]  /*37420*/  IMAD.WIDE.U32 R108, R136, R125, RZ ;  /* 0x0000007d886c7225 */ /* 0x000fc800078e00ff */
[----:B------:R-:W-:Y:S01]  /*37430*/  IMAD.WIDE.U32.X R100, R55, R49, R100, P3 ;  /* 0x0000003137647225 */ /* 0x000fe200018e0464 */
[----:B------:R-:W-:-:S03]  /*37440*/  IADD3 R115, P3, PT, R91, R88, RZ ;  /* 0x000000585b737210 */ /* 0x000fc60007f7e0ff */
[----:B------:R-:W-:Y:S01]  /*37450*/  IMAD.WIDE.U32.X R70, R54, R131, R70, P0 ;  /* 0x0000008336467225 */ /* 0x000fe200000e0446 */
[----:B------:R-:W-:-:S03]  /*37460*/  IADD3 R99, P0, PT, R111, R72, RZ ;  /* 0x000000486f637210 */ /* 0x000fc60007f1e0ff */
[----:B------:R-:W-:Y:S01]  /*37470*/  IMAD.WIDE.U32.X R80, R46, R123, R80, P6 ;  /* 0x0000007b2e507225 */ /* 0x000fe200030e0450 */
[----:B------:R-:W-:-:S03]  /*37480*/  IADD3.X R113, P0, PT, R140, R113, RZ, P0, !PT ;  /* 0x000000718c717210 */ /* 0x000fc6000071e4ff */
[----:B------:R-:W-:Y:S02]  /*37490*/  IMAD.MOV.U32 R68, RZ, RZ, R89 ;  /* 0x000000ffff447224 */ /* 0x000fe400078e0059 */
[----:B------:R-:W-:-:S04]  /*374a0*/  IMAD.WIDE.U32 R108, P6, R42, R123, R108 ;  /* 0x0000007b2a6c7225 */ /* 0x000fc800078c006c */
[----:B------:R-:W-:-:S04]  /*374b0*/  IMAD.WIDE.U32 R72, R42, R125, RZ ;  /* 0x0000007d2a487225 */ /* 0x000fc800078e00ff */
[----:B------:R-:W-:-:S04]  /*374c0*/  IMAD.WIDE.U32 R116, R50, R3, RZ ;  /* 0x0000000332747225 */ /* 0x000fc800078e00ff */
[----:B------:R-:W-:Y:S01]  /*374d0*/  IMAD.X R91, RZ, RZ, RZ, P6 ;  /* 0x000000ffff5b7224 */ /* 0x000fe200030e06ff */
[----:B------:R-:W-:Y:S01]  /*374e0*/  IADD3 R73, P6, PT, R73, R108, RZ ;  /* 0x0000006c49497210 */ /* 0x000fe20007fde0ff */
[----:B------:R-:W-:Y:S01]  /*374f0*/  IMAD.WIDE.U32.X R68, R47, R55, R68, P3 ;  /* 0x000000372f447225 */ /* 0x000fe200018e0444 */
[----:B------:R-:W-:-:S03]  /*37500*/  IADD3 R111, P3, PT, R100, R90, RZ ;  /* 0x0000005a646f7210 */ /* 0x000fc60007f7e0ff */
[----:B------:R-:W-:Y:S01]  /*37510*/  IMAD.X R137, RZ, RZ, R87, P2 ;  /* 0x000000ffff897224 */ /* 0x000fe200010e0657 */
[----:B------:R-:W-:Y:S01]  /*37520*/  IADD3.X R115, P3, PT, R101, R115, RZ, P3, !PT ;  /* 0x0000007365737210 */ /* 0x000fe20001f7e4ff */
[----:B------:R-:W-:Y:S01]  /*37530*/  IMAD.MOV.U32 R90, RZ, RZ, R109 ;  /* 0x000000ffff5a7224 */ /* 0x000fe200078e006d */
[----:B------:R-:W-:Y:S01]  /*37540*/  LOP3.LUT R101, R3, R0, RZ, 0xc0, !PT ;  /* 0x0000000003657212 */ /* 0x000fe200078ec0ff */
[----:B------:R-:W-:Y:S01]  /*37550*/  IMAD.WIDE.U32 R88, R48, R3, RZ ;  /* 0x0000000330587225 */ /* 0x000fe200078e00ff */
[----:B------:R-:W-:-:S03]  /*37560*/  IADD3.X R125, P3, PT, RZ, R68, RZ, P3, !PT ;  /* 0x00000044ff7d7210 */ /* 0x000fc60001f7e4ff */
[----:B------:R-:W-:-:S04]  /*37570*/  IMAD.WIDE.U32 R116, P2, R48, R131, R116 ;  /* 0x0000008330747225 */ /* 0x000fc80007840074 */
[----:B------:R-:W-:Y:S01]  /*37580*/  IMAD.WIDE.U32.X R90, R136, R123, R90, P6 ;  /* 0x0000007b885a7225 */ /* 0x000fe200030e045a */
[----:B------:R-:W-:-:S03]  /*37590*/  IADD3.X R123, P0, PT, RZ, R70, RZ, P0, !PT ;  /* 0x00000046ff7b7210 */ /* 0x000fc6000071e4ff */
[----:B------:R-:W-:Y:S01]  /*375a0*/  IMAD.X R87, RZ, RZ, RZ, P2 ;  /* 0x000000ffff577224 */ /* 0x000fe200010e06ff */
[----:B------:R-:W-:Y:S01]  /*375b0*/  IADD3 R89, P2, PT, R89, R116, RZ ;  /* 0x0000007459597210 */ /* 0x000fe20007f5e0ff */
[----:B------:R-:W-:Y:S02]  /*375c0*/  IMAD.MOV.U32 R86, RZ, RZ, R117 ;  /* 0x000000ffff567224 */ /* 0x000fe400078e0075 */
[----:B------:R-:W-:-:S04]  /*375d0*/  IMAD.WIDE.U32 R116, R46, R3, RZ ;  /* 0x000000032e747225 */ /* 0x000fc800078e00ff */
[----:B------:R-:W-:Y:S01]  /*375e0*/  IMAD.X R127, RZ, RZ, R71, P0 ;  /* 0x000000ffff7f7224 */ /* 0x000fe200000e0647 */
[----:B------:R-:W-:Y:S01]  /*375f0*/  IADD3 R101, P0, PT, R101, R128, RZ ;  /* 0x0000008065657210 */ /* 0x000fe20007f1e0ff */
[----:B------:R-:W-:Y:S02]  /*37600*/  IMAD.X R128, RZ, RZ, R69, P3 ;  /* 0x000000ffff807224 */ /* 0x000fe400018e0645 */
[----:B------:R-:W-:-:S04]  /*37610*/  IMAD.WIDE.U32 R116, P3, R44, R131, R116 ;  /* 0x000000832c747225 */ /* 0x000fc80007860074 */
[----:B------:R-:W-:-:S04]  /*37620*/  IMAD.WIDE.U32 R70, R54, R25, RZ ;  /* 0x0000001936467225 */ /* 0x000fc800078e00ff */
[----:B------:R-:W-:Y:S01]  /*37630*/  IMAD.WIDE.U32.X R104, R62, R131, R104, P4 ;  /* 0x000000833e687225 */ /* 0x000fe200020e0468 */
[----:B------:R-:W-:-:S03]  /*37640*/  IADD3 R132, P4, PT, R101, R132, RZ ;  /* 0x0000008465847210 */ /* 0x000fc60007f9e0ff */
[----:B------:R-:W-:-:S04]  /*37650*/  IMAD.WIDE.U32 R100, R44, R3, RZ ;  /* 0x000000032c647225 */ /* 0x000fc800078e00ff */
[----:B------:R-:W-:Y:S01]  /*37660*/  IMAD.X R69, RZ, RZ, RZ, P3 ;  /* 0x000000ffff457224 */ /* 0x000fe200018e06ff */
[----:B------:R-:W-:Y:S01]  /*37670*/  IADD3 R140, P3, PT, R67, R66, RZ ;  /* 0x00000042438c7210 */ /* 0x000fe20007f7e0ff */
[----:B------:R-:W-:Y:S01]  /*37680*/  IMAD.WIDE.U32.X R86, R50, R131, R86, P2 ;  /* 0x0000008332567225 */ /* 0x000fe200010e0456 */
[----:B------:R-:W-:Y:S02]  /*37690*/  IADD3 R114, P2, PT, R139, R114, RZ ;  /* 0x000000728b727210 */ /* 0x000fe40007f5e0ff */
[----:B------:R-:W-:Y:S01]  /*376a0*/  IADD3.X R138, P3, PT, R138, R135, RZ, P3, !PT ;  /* 0x000000878a8a7210 */ /* 0x000fe20001f7e4ff */
[C---:B------:R-:W-:Y:S01]  /*376b0*/  IMAD.WIDE.U32 R70, P6, R52.reuse, R28, R70 ;  /* 0x0000001c34467225 */ /* 0x040fe200078c0046 */
[----:B------:R-:W-:Y:S02]  /*376c0*/  IADD3.X R134, P2, PT, R137, R134, RZ, P2, !PT ;  /* 0x0000008689867210 */ /* 0x000fe4000175e4ff */
[----:B------:R-:W-:Y:S01]  /*376d0*/  IADD3.X R137, P3, PT, RZ, R92, RZ, P3, !PT ;  /* 0x0000005cff897210 */ /* 0x000fe20001f7e4ff */
[----:B------:R-:W-:-:S04]  /*376e0*/  IMAD.WIDE.U32 R108, R52, R25, RZ ;  /* 0x00000019346c7225 */ /* 0x000fc800078e00ff */
[----:B------:R-:W-:Y:S01]  /*376f0*/  IMAD.WIDE.U32.X R120, R58, R131, R120, P5 ;  /* 0x000000833a787225 */ /* 0x000fe200028e0478 */
[----:B------:R-:W-:-:S03]  /*37700*/  IADD3 R101, P5, PT, R101, R116, RZ ;  /* 0x0000007465657210 */ /* 0x000fc60007fbe0ff */
[----:B------:R-:W-:Y:S02]  /*37710*/  IMAD.MOV.U32 R68, RZ, RZ, R117 ;  /* 0x000000ffff447224 */ /* 0x000fe400078e0075 */
[----:B------:R-:W-:Y:S01]  /*37720*/  IMAD R117, R133, R3, RZ ;  /* 0x0000000385757224 */ /* 0x000fe200078e02ff */
[----:B------:R-:W-:Y:S01]  /*37730*/  LOP3.LUT R133, R131, R27, RZ, 0xc0, !PT ;  /* 0x0000001b83857212 */ /* 0x000fe200078ec0ff */
[----:B------:R-:W-:Y:S02]  /*37740*/  IMAD R116, R136, R3, RZ ;  /* 0x0000000388747224 */ /* 0x000fe400078e02ff */
[----:B------:R-:W-:Y:S01]  /*37750*/  IMAD.X R67, RZ, RZ, RZ, P6 ;  /* 0x000000ffff437224 */ /* 0x000fe200030e06ff */
[----:B------:R-:W-:Y:S01]  /*37760*/  IADD3 R109, P6, PT, R109, R70, RZ ;  /* 0x000000466d6d7210 */ /* 0x000fe20007fde0ff */
[----:B------:R-:W-:Y:S01]  /*37770*/  IMAD.MOV.U32 R66, RZ, RZ, R71 ;  /* 0x000000ffff427224 */ /* 0x000fe200078e0047 */
[----:B------:R-:W-:Y:S01]  /*37780*/  IADD3.X R133, P0, PT, RZ, R133, RZ, P0, !PT ;  /* 0x00000085ff857210 */ /* 0x000fe2000071e4ff */
[----:B------:R-:W-:-:S02]  /*37790*/  IMAD R117, R56, R131, R117 ;  /* 0x0000008338757224 */ /* 0x000fc400078e0275 */
[----:B------:R-:W-:Y:S01]  /*377a0*/  IMAD R116, R42, R131, R116 ;  /* 0x000000832a747224 */ /* 0x000fe200078e0274 */
[----:B------:R-:W-:Y:S01]  /*377b0*/  IADD3.X R130, P4, PT, R133, R130, RZ, P4, !PT ;  /* 0x0000008285827210 */ /* 0x000fe2000279e4ff */
[----:B------:R-:W-:Y:S01]  /*377c0*/  IMAD.WIDE.U32 R70, R45, R53, RZ ;  /* 0x000000352d467225 */ /* 0x000fe200078e00ff */
[----:B------:R-:W-:-:S03]  /*377d0*/  IADD3.X R135, P0, PT, RZ, RZ, RZ, P0, !PT ;  /* 0x000000ffff877210 */ /* 0x000fc6000071e4ff */
[----:B------:R-:W-:Y:S01]  /*377e0*/  IMAD.WIDE.U32.X R68, R46, R131, R68, P5 ;  /* 0x000000832e447225 */ /* 0x000fe200028e0444 */
[----:B------:R-:W-:Y:S02]  /*377f0*/  IADD3.X R131, P2, PT, RZ, R80, RZ, P2, !PT ;  /* 0x00000050ff837210 */ /* 0x000fe4000175e4ff */
[----:B------:R-:W-:Y:S01]  /*37800*/  IADD3.X R135, P4, PT, RZ, R135, RZ, P4, !PT ;  /* 0x00000087ff877210 */ /* 0x000fe2000279e4ff */
        /* <DEDUP_REMOVED lines=9> */
[----:B------:R-:W-:Y:S01]  /*378a0*/  IADD3 R107, P5, PT, R81, R70, RZ ;  /* 0x00000046516b7210 */ /* 0x000fe20007fbe0ff */
[----:B------:R-:W-:Y:S01]  /*378b0*/  IMAD.WIDE.U32 R70, R54, R31, RZ ;  /* 0x0000001f36467225 */ /* 0x000fe200078e00ff */
[----:B------:R-:W-:-:S02]  /*378c0*/  IADD3.X R140, P3, PT, R138, R57, RZ, P3, !PT ;  /* 0x000000398a8c7210 */ /* 0x000fc40001f7e4ff */
[----:B------:R-:W-:Y:S01]  /*378d0*/  IADD3.X R57, PT, PT, RZ, RZ, RZ, P4, P0 ;  /* 0x000000ffff397210 */ /* 0x000fe200027e04ff */
[----:B------:R-:W-:Y:S01]  /*378e0*/  IMAD.WIDE.U32 R138, R52, R31, RZ ;  /* 0x0000001f348a7225 */ /* 0x000fe200078e00ff */
[----:B------:R-:W-:Y:S02]  /*378f0*/  IADD3 R106, P4, PT, R137, R76, RZ ;  /* 0x0000004c896a7210 */ /* 0x000fe40007f9e0ff */
[----:B------:R-:W-:Y:S01]  /*37900*/  IADD3.X R137, P2, P3, R104, RZ, RZ, P3, P2 ;  /* 0x000000ff68897210 */ /* 0x000fe20001b444ff */
[----:B------:R-:W-:Y:S01]  /*37910*/  IMAD.WIDE.U32.X R82, R62, R28, R82, P1 ;  /* 0x0000001c3e527225 */ /* 0x000fe200008e0452 */
[----:B------:R-:W-:Y:S02]  /*37920*/  IADD3 R125, P0, PT, R125, R80, RZ ;  /* 0x000000507d7d7210 */ /* 0x000fe40007f1e0ff */
[----:B------:R-:W-:Y:S01]  /*37930*/  IADD3.X R59, P4, PT, R142, R59, RZ, P4, !PT ;  /* 0x0000003b8e3b7210 */ /* 0x000fe2000279e4ff */
[----:B------:R-:W-:Y:S01]  /*37940*/  IMAD.WIDE.U32 R80, R50, R25, RZ ;  /* 0x0000001932507225 */ /* 0x000fe200078e00ff */
[----:B------:R-:W-:-:S02]  /*37950*/  IADD3.X R142, PT, PT, R105, RZ, RZ, P2, P3 ;  /* 0x000000ff698e7210 */ /* 0x000fc400017e64ff */
[----:B------:R-:W-:Y:S01]  /*37960*/  IADD3.X R76, P0, PT, R128, R107, RZ, P0, !PT ;  /* 0x0000006b804c7210 */ /* 0x000fe2000071e4ff */
[----:B------:R-:W-:Y:S01]  /*37970*/  IMAD.WIDE.U32.X R104, R45, R55, R92, P5 ;  /* 0x000000372d687225 */ /* 0x000fe200028e045c */
[----:B------:R-:W-:Y:S02]  /*37980*/  IADD3 R137, P5, PT, R137, R106, RZ ;  /* 0x0000006a89897210 */ /* 0x000fe40007fbe0ff */
[----:B------:R-:W-:Y:S01]  /*37990*/  IADD3 R135, P1, PT, R144, R135, RZ ;  /* 0x0000008790877210 */ /* 0x000fe20007f3e0ff */
[----:B------:R-:W-:Y:S01]  /*379a0*/  IMAD.WIDE.U32 R70, P2, R52, R32, R70 ;  /* 0x0000002034467225 */ /* 0x000fe20007840046 */
[----:B------:R-:W-:-:S03]  /*379b0*/  IADD3.X R142, P5, PT, R142, R59, RZ, P5, !PT ;  /* 0x0000003b8e8e7210 */ /* 0x000fc60002fbe4ff */
[----:B------:R-:W-:-:S04]  /*379c0*/  IMAD.WIDE.U32 R80, P3, R48, R28, R80 ;  /* 0x0000001c30507225 */ /* 0x000fc80007860050 */
[----:B------:R-:W-:Y:S01]  /*379d0*/  IMAD.X R129, RZ, RZ, RZ, P2 ;  /* 0x000000ffff817224 */ /* 0x000fe200010e06ff */
[----:B------:R-:W-:Y:S01]  /*379e0*/  IADD3 R112, P2, PT, R137, R112, RZ ;  /* 0x0000007089707210 */ /* 0x000fe20007f5e0ff */
[----:B------:R-:W-:-:S04]  /*379f0*/  IMAD.WIDE.U32 R92, R48, R25, RZ ;  /* 0x00000019305c7225 */ /* 0x000fc800078e00ff */
[----:B------:R-:W-:Y:S02]  /*37a00*/  IMAD.MOV.U32 R106, RZ, RZ, R81 ;  /* 0x000000ffff6a7224 */ /* 0x000fe400078e0051 */
[----:B------:R-:W-:Y:S01]  /*37a10*/  IMAD.X R107, RZ, RZ, RZ, P3 ;  /* 0x000000ffff6b7224 */ /* 0x000fe200018e06ff */
[----:B------:R-:W-:Y:S01]  /*37a20*/  IADD3.X R104, P3, PT, RZ, R104, RZ, P0, !PT ;  /* 0x00000068ff687210 */ /* 0x000fe2000077e4ff */
[----:B------:R-:W-:Y:S01]  /*37a30*/  IMAD R81, R46, R25, RZ ;  /* 0x000000192e517224 */ /* 0x000fe200078e02ff */
[----:B------:R-:W-:Y:S01]  /*37a40*/  IADD3.X R46, P2, PT, R142, R61, RZ, P2, !PT ;  /* 0x0000003d8e2e7210 */ /* 0x000fe2000175e4ff */
[----:B------:R-:W-:Y:S01]  /*37a50*/  IMAD R59, R58, R25, RZ ;  /* 0x000000193a3b7224 */ /* 0x000fe200078e02ff */
[----:B------:R-:W-:Y:S01]  /*37a60*/  IADD3 R52, P0, PT, R93, R80, RZ ;  /* 0x000000505d347210 */ /* 0x000fe20007f1e0ff */
[----:B------:R-:W-:Y:S01]  /*37a70*/  IMAD.WIDE.U32.X R66, R54, R28, R66, P6 ;  /* 0x0000001c36427225 */ /* 0x000fe200030e0442 */
[----:B------:R-:W-:Y:S02]  /*37a80*/  LOP3.LUT R58, R28, R27, RZ, 0xc0, !PT ;  /* 0x0000001b1c3a7212 */ /* 0x000fe400078ec0ff */
[----:B------:R-:W-:Y:S01]  /*37a90*/  IADD3 R123, P6, PT, R123, R114, RZ ;  /* 0x000000727b7b7210 */ /* 0x000fe20007fde0ff */
[-C--:B------:R-:W-:Y:S01]  /*37aa0*/  IMAD R61, R60, R28.reuse, R59 ;  /* 0x0000001c3c3d7224 */ /* 0x080fe200078e023b */
[----:B------:R-:W-:Y:S01]  /*37ab0*/  IADD3.X R93, P2, P5, R120, RZ, RZ, P2, P5 ;  /* 0x000000ff785d7210 */ /* 0x000fe2000154a4ff */
[----:B------:R-:W-:Y:S01]  /*37ac0*/  IMAD R81, R44, R28, R81 ;  /* 0x0000001c2c517224 */ /* 0x000fe200078e0251 */
[----:B------:R-:W-:Y:S01]  /*37ad0*/  IADD3.X R134, P6, PT, R127, R134, RZ, P6, !PT ;  /* 0x000000867f867210 */ /* 0x000fe200037de4ff */
[----:B------:R-:W-:Y:S01]  /*37ae0*/  IMAD.WIDE.U32.X R106, R50, R28, R106, P0 ;  /* 0x0000001c326a7225 */ /* 0x000fe200000e046a */
[----:B------:R-:W-:-:S02]  /*37af0*/  IADD3.X R28, P1, PT, R58, R57, RZ, P1, !PT ;  /* 0x000000393a1c7210 */ /* 0x000fc40000f3e4ff */
[----:B------:R-:W-:Y:S01]  /*37b00*/  IADD3.X R57, PT, PT, R121, RZ, RZ, P2, P5 ;  /* 0x000000ff79397210 */ /* 0x000fe200017ea4ff */
[----:B------:R-:W-:Y:S01]  /*37b10*/  IMAD.X R105, RZ, RZ, R105, P3 ;  /* 0x000000ffff697224 */ /* 0x000fe200018e0669 */
[----:B------:R-:W-:Y:S01]  /*37b20*/  IADD3 R80, P3, PT, R139, R70, RZ ;  /* 0x000000468b507210 */ /* 0x000fe20007f7e0ff */
[----:B------:R-:W-:Y:S01]  /*37b30*/  IMAD.MOV.U32 R128, RZ, RZ, R71 ;  /* 0x000000ffff807224 */ /* 0x000fe200078e0047 */
[----:B------:R-:W-:Y:S01]  /*37b40*/  IADD3 R123, P0, PT, R123, R88, RZ ;  /* 0x000000587b7b7210 */ /* 0x000fe20007f1e0ff */
[-C--:B------:R-:W-:Y:S01]  /*37b50*/  IMAD R121, R62, R31.reuse, RZ ;  /* 0x0000001f3e797224 */ /* 0x080fe200078e02ff */
[----:B------:R-:W-:Y:S01]  /*37b60*/  IADD3 R114, P2, PT, R135, R26, RZ ;  /* 0x0000001a87727210 */ /* 0x000fe20007f5e0ff */
[----:B------:R-:W-:Y:S01]  /*37b70*/  IMAD R127, R50, R31, RZ ;  /* 0x0000001f327f7224 */ /* 0x000fe200078e02ff */
[----:B------:R-:W-:Y:S01]  /*37b80*/  LOP3.LUT R135, R31, R0, RZ, 0xc0, !PT ;  /* 0x000000001f877212 */ /* 0x000fe200078ec0ff */
[----:B------:R-:W-:Y:S01]  /*37b90*/  IMAD.WIDE.U32 R70, R34, R53, RZ ;  /* 0x0000003522467225 */ /* 0x000fe200078e00ff */
[----:B------:R-:W-:-:S03]  /*37ba0*/  LOP3.LUT R70, R32, R27, RZ, 0xc0, !PT ;  /* 0x0000001b20467212 */ /* 0x000fc600078ec0ff */
[-C--:B------:R-:W-:Y:S02]  /*37bb0*/  IMAD R50, R64, R32.reuse, R121 ;  /* 0x0000002040327224 */ /* 0x080fe400078e0279 */
[-C--:B------:R-:W-:Y:S02]  /*37bc0*/  IMAD R62, R48, R32.reuse, R127 ;  /* 0x00000020303e7224 */ /* 0x080fe400078e027f */
[----:B------:R-:W-:Y:S01]  /*37bd0*/  IMAD.WIDE.U32.X R128, R54, R32, R128, P3 ;  /* 0x0000002036807225 */ /* 0x000fe200018e0480 */
[----:B------:R-:W-:Y:S02]  /*37be0*/  IADD3.X R32, P0, PT, R134, R89, RZ, P0, !PT ;  /* 0x0000005986207210 */ /* 0x000fe4000071e4ff */
[----:B------:R-:W-:Y:S01]  /*37bf0*/  IADD3.X R54, P2, PT, R28, R29, RZ, P2, !PT ;  /* 0x0000001d1c367210 */ /* 0x000fe2000175e4ff */
[-C--:B------:R-:W-:Y:S01]  /*37c00*/  IMAD.WIDE.U32 R28, R130, R51.reuse, RZ ;  /* 0x00000033821c7225 */ /* 0x080fe200078e00ff */
[----:B------:R-:W-:Y:S02]  /*37c10*/  IADD3.X R0, P0, P6, R86, RZ, RZ, P0, P6 ;  /* 0x000000ff56007210 */ /* 0x000fe4000060c4ff */
[----:B------:R-:W-:Y:S01]  /*37c20*/  IADD3.X R135, P1, P2, R135, RZ, RZ, P2, P1 ;  /* 0x000000ff87877210 */ /* 0x000fe200012224ff */
[----:B------:R-:W-:Y:S01]  /*37c30*/  IMAD.WIDE.U32 R120, R132, R51, RZ ;  /* 0x0000003384787225 */ /* 0x000fe200078e00ff */
[----:B------:R-:W-:-:S02]  /*37c40*/  IADD3.X R127, PT, PT, R87, RZ, RZ, P0, P6 ;  /* 0x000000ff577f7210 */ /* 0x000fc400007ec4ff */
[----:B------:R-:W-:Y:S01]  /*37c50*/  IADD3 R133, P0, PT, R133, R96, RZ ;  /* 0x0000006085857210 */ /* 0x000fe20007f1e0ff */
[----:B------:R-:W-:Y:S01]  /*37c60*/  IMAD.WIDE.U32 R58, R35, R53, RZ ;  /* 0x00000035233a7225 */ /* 0x000fe200078e00ff */
[----:B------:R-:W-:Y:S02]  /*37c70*/  IADD3.X R96, PT, PT, R70, RZ, RZ, P1, P2 ;  /* 0x000000ff46607210 */ /* 0x000fe40000fe44ff */
[----:B------:R-:W-:Y:S01]  /*37c80*/  IADD3.X R140, P0, PT, R140, R65, RZ, P0, !PT ;  /* 0x000000418c8c7210 */ /* 0x000fe2000071e4ff */
[----:B------:R-:W-:-:S03]  /*37c90*/  IMAD.WIDE.U32 R28, P1, R132, R49, R28 ;  /* 0x00000031841c7225 */ /* 0x000fc6000782001c */
[----:B------:R-:W-:Y:S01]  /*37ca0*/  IADD3.X R65, P0, PT, RZ, R78, RZ, P0, !PT ;  /* 0x0000004eff417210 */ /* 0x000fe2000071e4ff */
[----:B------:R-:W-:Y:S01]  /*37cb0*/  IMAD.X R89, RZ, RZ, RZ, P1 ;  /* 0x000000ffff597224 */ /* 0x000fe200008e06ff */
[----:B------:R-:W-:Y:S01]  /*37cc0*/  IADD3 R78, P1, PT, R121, R28, RZ ;  /* 0x0000001c794e7210 */ /* 0x000fe20007f3e0ff */
[----:B------:R-:W-:Y:S02]  /*37cd0*/  IMAD.MOV.U32 R88, RZ, RZ, R29 ;  /* 0x000000ffff587224 */ /* 0x000fe400078e001d */
[----:B------:R-:W-:-:S04]  /*37ce0*/  IMAD.WIDE.U32 R58, P5, R55, R34, R58 ;  /* 0x00000022373a7225 */ /* 0x000fc800078a003a */
[----:B------:R-:W-:Y:S01]  /*37cf0*/  IMAD.WIDE.U32.X R88, R130, R49, R88, P1 ;  /* 0x0000003182587225 */ /* 0x000fe200008e0458 */
[----:B------:R-:W-:Y:S02]  /*37d00*/  IADD3 R111, P1, PT, R111, R120, RZ ;  /* 0x000000786f6f7210 */ /* 0x000fe40007f3e0ff */
[----:B------:R-:W-:Y:S01]  /*37d10*/  IADD3 RZ, P3, PT, R71, R58, RZ ;  /* 0x0000003a47ff7210 */ /* 0x000fe20007f7e0ff */
[----:B------:R-:W-:Y:S01]  /*37d20*/  IMAD.WIDE.U32 R70, R53, R34, R74 ;  /* 0x0000002235467225 */ /* 0x000fe200078e004a */
[----:B------:R-:W-:-:S03]  /*37d30*/  IADD3.X R115, P1, PT, R115, R78, RZ, P1, !PT ;  /* 0x0000004e73737210 */ /* 0x000fc60000f3e4ff */
[----:B------:R-:W-:-:S04]  /*37d40*/  IMAD.WIDE.U32 R86, R41, R53, RZ ;  /* 0x0000003529567225 */ /* 0x000fc800078e00ff */
        /* <DEDUP_REMOVED lines=15> */
[----:B------:R-:W-:Y:S01]  /*37e40*/  IMAD.WIDE.U32 R26, R53, R51, R118 ;  /* 0x00000033351a7225 */ /* 0x000fe200078e0076 */
[----:B------:R-:W-:Y:S02]  /*37e50*/  IADD3.X R109, P5, PT, R32, R109, RZ, P5, !PT ;  /* 0x0000006d206d7210 */ /* 0x000fe40002fbe4ff */
[----:B------:R-:W-:Y:S01]  /*37e60*/  IADD3.X R120, P3, PT, R121, R29, RZ, P3, !PT ;  /* 0x0000001d79787210 */ /* 0x000fe20001f7e4ff */
[----:B------:R-:W-:Y:S01]  /*37e70*/  IMAD.WIDE.U32.X R78, R55, R41, R78, P6 ;  /* 0x00000029374e7225 */ /* 0x000fe200030e044e */
[----:B------:R-:W-:-:S02]  /*37e80*/  IADD3.X R88, P5, PT, RZ, R66, RZ, P5, !PT ;  /* 0x00000042ff587210 */ /* 0x000fc40002fbe4ff */
[----:B------:R-:W-:Y:S01]  /*37e90*/  IADD3.X R66, P4, PT, R93, R102, RZ, P4, !PT ;  /* 0x000000665d427210 */ /* 0x000fe2000279e4ff */
[----:B------:R-:W-:Y:S01]  /*37ea0*/  IMAD.WIDE.U32 R86, R39, R53, RZ ;  /* 0x0000003527567225 */ /* 0x000fe200078e00ff */
[----:B------:R-:W-:Y:S02]  /*37eb0*/  IADD3.X R139, P3, PT, RZ, R78, RZ, P3, !PT ;  /* 0x0000004eff8b7210 */ /* 0x000fe40001f7e4ff */
[----:B------:R-:W-:Y:S01]  /*37ec0*/  ISETP.GE.U32.AND P2, PT, R26, R118, PT ;  /* 0x000000761a00720c */ /* 0x000fe20003f46070 */
[----:B------:R-:W-:Y:S01]  /*37ed0*/  IMAD.X R96, R96, 0x1, R33, P1 ;  /* 0x0000000160607824 */ /* 0x000fe200008e0621 */
[----:B------:R-:W-:Y:S01]  /*37ee0*/  IADD3 R131, P1, PT, R131, R72, RZ ;  /* 0x0000004883837210 */ /* 0x000fe20007f3e0ff */
[----:B------:R-:W-:Y:S02]  /*37ef0*/  IMAD.IADD R27, R98, 0x1, R27 ;  /* 0x00000001621b7824 */ /* 0x000fe400078e021b */
[----:B------:R-:W-:Y:S01]  /*37f00*/  IMAD.X R98, RZ, RZ, R67, P5 ;  /* 0x000000ffff627224 */ /* 0x000fe200028e0643 */
[----:B------:R-:W-:Y:S01]  /*37f10*/  IADD3.X R136, P1, PT, R136, R73, RZ, P1, !PT ;  /* 0x0000004988887210 */ /* 0x000fe20000f3e4ff */
[----:B------:R-:W-:Y:S01]  /*37f20*/  IMAD.WIDE.U32 R86, P6, R55, R38, R86 ;  /* 0x0000002637567225 */ /* 0x000fe200078c0056 */
[----:B------:R-:W-:-:S02]  /*37f30*/  IADD3 R121, P5, PT, R0, R131, RZ ;  /* 0x0000008300797210 */ /* 0x000fc40007fbe0ff */
[----:B------:R-:W-:Y:S01]  /*37f40*/  ISETP.GE.U32.AND.EX P2, PT, R27, R119, PT, P2 ;  /* 0x000000771b00720c */ /* 0x000fe20003f46120 */
[----:B------:R-:W-:Y:S01]  /*37f50*/  IMAD.WIDE.U32 R32, R38, R53, RZ ;  /* 0x0000003526207225 */ /* 0x000fe200078e00ff */
[----:B------:R-:W-:-:S03]  /*37f60*/  IADD3.X R0, P5, PT, R127, R136, RZ, P5, !PT ;  /* 0x000000887f007210 */ /* 0x000fc60002fbe4ff */
[----:B------:R-:W-:Y:S01]  /*37f70*/  IMAD.X R131, RZ, RZ, R79, P3 ;  /* 0x000000ffff837224 */ /* 0x000fe200018e064f */
[----:B------:R-:W-:Y:S01]  /*37f80*/  IADD3 R121, P3, PT, R121, R100, RZ ;  /* 0x0000006479797210 */ /* 0x000fe20007f7e0ff */
[----:B------:R-:W-:Y:S01]  /*37f90*/  IMAD.X R29, RZ, RZ, RZ, P6 ;  /* 0x000000ffff1d7224 */ /* 0x000fe200030e06ff */
[----:B------:R-:W-:Y:S01]  /*37fa0*/  IADD3 R108, P6, PT, R33, R86, RZ ;  /* 0x00000056216c7210 */ /* 0x000fe20007fde0ff */
[----:B------:R-:W-:Y:S01]  /*37fb0*/  IMAD.MOV.U32 R28, RZ, RZ, R87 ;  /* 0x000000ffff1c7224 */ /* 0x000fe200078e0057 */
[----:B------:R-:W-:Y:S01]  /*37fc0*/  IADD3.X R101, P3, PT, R0, R101, RZ, P3, !PT ;  /* 0x0000006500657210 */ /* 0x000fe20001f7e4ff */
[-C--:B------:R-:W-:Y:S02]  /*37fd0*/  IMAD R43, R43, R53.reuse, RZ ;  /* 0x000000352b2b7224 */ /* 0x080fe400078e02ff */
[----:B------:R-:W-:Y:S02]  /*37fe0*/  IMAD R33, R37, R53, RZ ;  /* 0x0000003525217224 */ /* 0x000fe400078e02ff */
[----:B------:R-:W-:Y:S01]  /*37ff0*/  IMAD.WIDE.U32.X R28, R55, R39, R28, P6 ;  /* 0x00000027371c7225 */ /* 0x000fe200030e041c */
[----:B------:R-:W-:-:S03]  /*38000*/  IADD3.X R73, P5, P6, R68, RZ, RZ, P3, P5 ;  /* 0x000000ff44497210 */ /* 0x000fc60001eaa4ff */
[----:B------:R-:W-:Y:S01]  /*38010*/  IMAD R43, R122, R55, R43 ;  /* 0x000000377a2b7224 */ /* 0x000fe200078e022b */
[----:B------:R-:W-:Y:S01]  /*38020*/  IADD3.X R72, P1, PT, R73, R90, RZ, P1, !PT ;  /* 0x0000005a49487210 */ /* 0x000fe20000f3e4ff */
[----:B------:R-:W-:Y:S01]  /*38030*/  IMAD R0, R55, R36, R33 ;  /* 0x0000002437007224 */ /* 0x000fe200078e0221 */
[----:B------:R-:W-:Y:S01]  /*38040*/  IADD3 R55, P3, PT, R65, R112, RZ ;  /* 0x0000007041377210 */ /* 0x000fe20007f7e0ff */
[----:B------:R-:W-:Y:S01]  /*38050*/  IMAD.IADD R37, R58, 0x1, R71 ;  /* 0x000000013a257824 */ /* 0x000fe200078e0247 */
[----:B------:R-:W-:Y:S01]  /*38060*/  IADD3.X R33, PT, PT, R69, RZ, RZ, P5, P6 ;  /* 0x000000ff45217210 */ /* 0x000fe20002fec4ff */
[C---:B------:R-:W-:Y:S01]  /*38070*/  IMAD.WIDE.U32 R58, R130.reuse, R126, RZ ;  /* 0x0000007e823a7225 */ /* 0x040fe200078e00ff */
[----:B------:R-:W-:Y:S02]  /*38080*/  IADD3 R55, P6, PT, R55, R110, RZ ;  /* 0x0000006e37377210 */ /* 0x000fe40007fde0ff */
[----:B------:R-:W-:Y:S01]  /*38090*/  IADD3.X R46, P3, PT, R137, R46, RZ, P3, !PT ;  /* 0x0000002e892e7210 */ /* 0x000fe20001f7e4ff */
[----:B------:R-:W-:Y:S01]  /*380a0*/  IMAD.WIDE.U32 R68, R130, R34, RZ ;  /* 0x0000002282447225 */ /* 0x000fe200078e00ff */
[----:B------:R-:W-:-:S02]  /*380b0*/  ISETP.GE.U32.AND.EX P0, PT, R37, R75, PT, P0 ;  /* 0x0000004b2500720c */ /* 0x000fc40003f06100 */
[----:B------:R-:W-:Y:S01]  /*380c0*/  IADD3.X R46, P6, PT, R46, R97, RZ, P6, !PT ;  /* 0x000000612e2e7210 */ /* 0x000fe200037de4ff */
[----:B------:R-:W-:Y:S02]  /*380d0*/  IMAD.X R67, R57, 0x1, R103, P4 ;  /* 0x0000000139437824 */ /* 0x000fe400020e0667 */
[----:B------:R-:W-:Y:S01]  /*380e0*/  IMAD.WIDE.U32 R58, P4, R47, R132, R58 ;  /* 0x000000842f3a7225 */ /* 0x000fe2000788003a */
[----:B------:R-:W-:-:S03]  /*380f0*/  IADD3.X R57, P3, P6, R82, RZ, RZ, P6, P3 ;  /* 0x000000ff52397210 */ /* 0x000fc600036664ff */
[----:B------:R-:W-:Y:S01]  /*38100*/  IMAD.X R73, R33, 0x1, R91, P1 ;  /* 0x0000000121497824 */ /* 0x000fe200008e065b */
[----:B------:R-:W-:Y:S01]  /*38110*/  IADD3.X R82, PT, PT, R83, RZ, RZ, P3, P6 ;  /* 0x000000ff53527210 */ /* 0x000fe20001fec4ff */
[----:B------:R-:W-:Y:S01]  /*38120*/  IMAD.X R33, RZ, RZ, RZ, P4 ;  /* 0x000000ffff217224 */ /* 0x000fe200020e06ff */
[----:B------:R-:W-:Y:S01]  /*38130*/  IADD3 R139, P4, PT, R139, R32, RZ ;  /* 0x000000208b8b7210 */ /* 0x000fe20007f9e0ff */
[----:B------:R-:W-:-:S03]  /*38140*/  IMAD.WIDE.U32 R78, R132, R34, RZ ;  /* 0x00000022844e7225 */ /* 0x000fc600078e00ff */
[----:B------:R-:W-:Y:S01]  /*38150*/  IADD3.X R108, P4, PT, R131, R108, RZ, P4, !PT ;  /* 0x0000006c836c7210 */ /* 0x000fe2000279e4ff */
[C---:B------:R-:W-:Y:S01]  /*38160*/  IMAD.WIDE.U32 R68, P5, R132.reuse, R35, R68 ;  /* 0x0000002384447225 */ /* 0x040fe200078a0044 */
[----:B------:R-:W-:Y:S02]  /*38170*/  IADD3 R135, P1, PT, R135, R78, RZ ;  /* 0x0000004e87877210 */ /* 0x000fe40007f3e0ff */
[----:B------:R-:W-:Y:S01]  /*38180*/  IADD3.X R28, P4, PT, RZ, R28, RZ, P4, !PT ;  /* 0x0000001cff1c7210 */ /* 0x000fe2000279e4ff */
[----:B------:R-:W-:Y:S01]  /*38190*/  IMAD.WIDE.U32 R86, R132, R126, RZ ;  /* 0x0000007e84567225 */ /* 0x000fe200078e00ff */
[----:B------:R-:W-:Y:S02]  /*381a0*/  SEL R78, RZ, 0x1, P2 ;  /* 0x00000001ff4e7807 */ /* 0x000fe40001000000 */
[----:B------:R-:W-:Y:S01]  /*381b0*/  IADD3 R93, P2, PT, R88, R121, RZ ;  /* 0x00000079585d7210 */ /* 0x000fe20007f5e0ff */
[----:B------:R-:W-:Y:S01]  /*381c0*/  IMAD.X R91, RZ, RZ, RZ, P5 ;  /* 0x000000ffff5b7224 */ /* 0x000fe200028e06ff */
[----:B------:R-:W-:Y:S01]  /*381d0*/  IADD3 R79, P5, PT, R79, R68, RZ ;  /* 0x000000444f4f7210 */ /* 0x000fe20007fbe0ff */
[----:B------:R-:W-:Y:S01]  /*381e0*/  IMAD.MOV.U32 R32, RZ, RZ, R59 ;  /* 0x000000ffff207224 */ /* 0x000fe200078e003b */
[----:B------:R-:W-:Y:S01]  /*381f0*/  IADD3 R100, P6, PT, R87, R58, RZ ;  /* 0x0000003a57647210 */ /* 0x000fe20007fde0ff */
[----:B------:R-:W-:Y:S01]  /*38200*/  IMAD.MOV.U32 R90, RZ, RZ, R69 ;  /* 0x000000ffff5a7224 */ /* 0x000fe200078e0045 */
[----:B------:R-:W-:Y:S01]  /*38210*/  IADD3 R87, P3, PT, R74, R125, RZ ;  /* 0x0000007d4a577210 */ /* 0x000fe20007f7e0ff */
[----:B------:R-:W-:Y:S01]  /*38220*/  IMAD.WIDE.U32 R58, R26, 0x2ddacacf, RZ ;  /* 0x2ddacacf1a3a7825 */ /* 0x000fe200078e00ff */
[----:B------:R-:W-:-:S02]  /*38230*/  IADD3.X R120, P1, PT, R120, R79, RZ, P1, !PT ;  /* 0x0000004f78787210 */ /* 0x000fc40000f3e4ff */
[----:B------:R-:W-:Y:S01]  /*38240*/  IADD3.X R89, P3, PT, R89, R76, RZ, P3, !PT ;  /* 0x0000004c59597210 */ /* 0x000fe20001f7e4ff */
[----:B------:R-:W-:Y:S01]  /*38250*/  IMAD.WIDE.U32.X R90, R130, R35, R90, P5 ;  /* 0x00000023825a7225 */ /* 0x000fe200028e045a */
[----:B------:R-:W-:-:S03]  /*38260*/  IADD3.X R101, P2, PT, R98, R101, RZ, P2, !PT ;  /* 0x0000006562657210 */ /* 0x000fc6000175e4ff */
[----:B------:R-:W-:Y:S01]  /*38270*/  IMAD.WIDE.U32 R68, R58, -0x3d1, RZ ;  /* 0xfffffc2f3a447825 */ /* 0x000fe200078e00ff */
[----:B------:R-:W-:-:S03]  /*38280*/  IADD3.X R76, P1, PT, RZ, R90, RZ, P1, !PT ;  /* 0x0000005aff4c7210 */ /* 0x000fc60000f3e4ff */
[----:B------:R-:W-:Y:S01]  /*38290*/  IMAD.X R29, RZ, RZ, R29, P4 ;  /* 0x000000ffff1d7224 */ /* 0x000fe200020e061d */
[----:B------:R-:W-:Y:S01]  /*382a0*/  IADD3 R87, P4, PT, R87, R86, RZ ;  /* 0x0000005657577210 */ /* 0x000fe20007f9e0ff */
[----:B------:R-:W-:Y:S01]  /*382b0*/  IMAD.WIDE.U32.X R32, R47, R130, R32, P6 ;  /* 0x000000822f207225 */ /* 0x000fe200030e0420 */
[CC--:B------:R-:W-:Y:S02]  /*382c0*/  IADD3 RZ, P6, PT, R26.reuse, -R68.reuse, RZ ;  /* 0x800000441aff7210 */ /* 0x0c0fe40007fde0ff */
[----:B------:R-:W-:Y:S01]  /*382d0*/  ISETP.GE.U32.AND P5, PT, R26, R68, PT ;  /* 0x000000441a00720c */ /* 0x000fe20003fa6070 */
[----:B------:R-:W-:Y:S01]  /*382e0*/  IMAD R65, R27, 0x2ddacacf, RZ ;  /* 0x2ddacacf1b417824 */ /* 0x000fe200078e02ff */
[----:B------:R-:W-:Y:S01]  /*382f0*/  IADD3.X R68, P4, PT, R89, R100, RZ, P4, !PT ;  /* 0x0000006459447210 */ /* 0x000fe2000279e4ff */
[----:B------:R-:W-:Y:S01]  /*38300*/  IMAD.X R91, RZ, RZ, R91, P1 ;  /* 0x000000ffff5b7224 */ /* 0x000fe200008e065b */
[----:B------:R-:W-:Y:S01]  /*38310*/  IADD3 R93, P1, PT, R93, R92, RZ ;  /* 0x0000005c5d5d7210 */ /* 0x000fe20007f3e0ff */
[----:B------:R-:W-:Y:S01]  /*38320*/  IMAD.WIDE.U32 R74, R130, R40, RZ ;  /* 0x00000028824a7225 */ /* 0x000fe200078e00ff */
[----:B------:R-:W-:-:S03]  /*38330*/  IADD3.X R103, P4, P3, R32, RZ, RZ, P4, P3 ;  /* 0x000000ff20677210 */ /* 0x000fc600023864ff */
[----:B------:R-:W-:Y:S01]  /*38340*/  IMAD R65, R26, 0x27c7f6e2, R65 ;  /* 0x27c7f6e21a417824 */ /* 0x000fe200078e0241 */
[----:B------:R-:W-:Y:S01]  /*38350*/  SEL R26, RZ, 0x1, P0 ;  /* 0x00000001ff1a7807 */ /* 0x000fe20000000000 */
[----:B------:R-:W-:Y:S01]  /*38360*/  IMAD R32, R130, R124, RZ ;  /* 0x0000007c82207224 */ /* 0x000fe200078e02ff */
[----:B------:R-:W-:Y:S01]  /*38370*/  IADD3 R88, P0, PT, R78, R63, RZ ;  /* 0x0000003f4e587210 */ /* 0x000fe20007f1e0ff */
[C---:B------:R-:W-:Y:S01]  /*38380*/  IMAD.WIDE.U32 R78, R132.reuse, R40, RZ ;  /* 0x00000028844e7225 */ /* 0x040fe200078e00ff */
[----:B------:R-:W-:Y:S02]  /*38390*/  IADD3.X R63, P1, PT, R101, R52, RZ, P1, !PT ;  /* 0x00000034653f7210 */ /* 0x000fe40000f3e4ff */
[----:B------:R-:W-:Y:S01]  /*383a0*/  IADD3.X R90, PT, PT, R33, RZ, RZ, P4, P3 ;  /* 0x000000ff215a7210 */ /* 0x000fe200027e64ff */
[----:B------:R-:W-:Y:S01]  /*383b0*/  IMAD.WIDE.U32 R74, P4, R132, R41, R74 ;  /* 0x00000029844a7225 */ /* 0x000fe2000788004a */
[----:B------:R-:W-:Y:S02]  /*383c0*/  IADD3.X R71, P1, P2, R106, RZ, RZ, P1, P2 ;  /* 0x000000ff6a477210 */ /* 0x000fe40000a244ff */
[----:B------:R-:W-:Y:S01]  /*383d0*/  IADD3.X R52, P0, PT, RZ, R77, RZ, P0, !PT ;  /* 0x0000004dff347210 */ /* 0x000fe2000071e4ff */
        /* <DEDUP_REMOVED lines=9> */
[----:B------:R-:W-:-:S02]  /*38470*/  IADD3.X R86, P4, PT, R91, R108, RZ, P4, !PT ;  /* 0x0000006c5b567210 */ /* 0x000fc4000279e4ff */
[----:B------:R-:W-:Y:S01]  /*38480*/  IADD3 R26, P3, PT, R26, R99, RZ ;  /* 0x000000631a1a7210 */ /* 0x000fe20007f7e0ff */
[----:B------:R-:W-:Y:S01]  /*38490*/  IMAD.WIDE.U32.X R32, R130, R41, R32, P2 ;  /* 0x0000002982207225 */ /* 0x000fe200010e0420 */
[----:B------:R-:W-:Y:S02]  /*384a0*/  IADD3.X R86, P1, PT, R86, R79, RZ, P1, !PT ;  /* 0x0000004f56567210 */ /* 0x000fe40000f3e4ff */
[----:B------:R-:W-:Y:S01]  /*384b0*/  IADD3 R111, P2, PT, R88, R111, RZ ;  /* 0x0000006f586f7210 */ /* 0x000fe20007f5e0ff */
[----:B------:R-:W-:Y:S01]  /*384c0*/  IMAD R83, R132, R39, R83 ;  /* 0x0000002784537224 */ /* 0x000fe200078e0253 */
[----:B------:R-:W-:Y:S01]  /*384d0*/  IADD3.X R39, P4, P1, R32, RZ, RZ, P1, P4 ;  /* 0x000000ff20277210 */ /* 0x000fe200009884ff */
[----:B------:R-:W-:Y:S01]  /*384e0*/  IMAD R76, R54, R126, RZ ;  /* 0x0000007e364c7224 */ /* 0x000fe200078e02ff */
[----:B------:R-:W-:Y:S01]  /*384f0*/  IADD3.X R115, P2, PT, R52, R115, RZ, P2, !PT ;  /* 0x0000007334737210 */ /* 0x000fe2000175e4ff */
[----:B------:R-:W-:Y:S01]  /*38500*/  IMAD.WIDE.U32 R104, R122, R53, R104 ;  /* 0x000000357a687225 */ /* 0x000fe200078e0068 */
[----:B------:R-:W-:-:S02]  /*38510*/  IADD3.X R52, P0, PT, RZ, RZ, RZ, P0, !PT ;  /* 0x000000ffff347210 */ /* 0x000fc4000071e4ff */
[----:B------:R-:W-:Y:S01]  /*38520*/  IADD3.X R91, PT, PT, R33, RZ, RZ, P4, P1 ;  /* 0x000000ff215b7210 */ /* 0x000fe200027e24ff */
[C---:B------:R-:W-:Y:S01]  /*38530*/  IMAD.WIDE.U32 R32, P1, R114.reuse, R49, R74 ;  /* 0x0000003172207225 */ /* 0x040fe2000782004a */
[----:B------:R-:W-:Y:S02]  /*38540*/  IADD3.X R52, P2, PT, RZ, R52, RZ, P2, !PT ;  /* 0x00000034ff347210 */ /* 0x000fe4000175e4ff */
[----:B------:R-:W-:Y:S01]  /*38550*/  IADD3.X R113, P3, PT, RZ, R113, RZ, P3, !PT ;  /* 0x00000071ff717210 */ /* 0x000fe20001f7e4ff */
[----:B------:R-:W-:Y:S01]  /*38560*/  IMAD.WIDE.U32 R74, R114, R51, RZ ;  /* 0x00000033724a7225 */ /* 0x000fe200078e00ff */
[----:B------:R-:W-:Y:S02]  /*38570*/  IADD3.X R97, PT, PT, RZ, RZ, RZ, P2, P0 ;  /* 0x000000ffff617210 */ /* 0x000fe400017e04ff */
[----:B------:R-:W-:Y:S01]  /*38580*/  IADD3 R78, P0, PT, R103, R104, RZ ;  /* 0x00000068674e7210 */ /* 0x000fe20007f1e0ff */
[----:B------:R-:W-:Y:S01]  /*38590*/  IMAD R47, R47, R114, R76 ;  /* 0x000000722f2f7224 */ /* 0x000fe200078e024c */
[----:B------:R-:W-:Y:S01]  /*385a0*/  IADD3 R75, P2, PT, R75, R32, RZ ;  /* 0x000000204b4b7210 */ /* 0x000fe20007f5e0ff */
[----:B------:R-:W-:Y:S01]  /*385b0*/  IMAD.MOV.U32 R76, RZ, RZ, R33 ;  /* 0x000000ffff4c7224 */ /* 0x000fe200078e0021 */
[----:B------:R-:W-:Y:S01]  /*385c0*/  IADD3.X R79, PT, PT, R90, R105, R43, P0, !PT ;  /* 0x000000695a4f7210 */ /* 0x000fe200007fe42b */
[----:B------:R-:W-:Y:S01]  /*385d0*/  IMAD.WIDE.U32 R32, R54, R34, RZ ;  /* 0x0000002236207225 */ /* 0x000fe200078e00ff */
[----:B------:R-:W-:-:S03]  /*385e0*/  IADD3 R74, P0, PT, R87, R74, RZ ;  /* 0x0000004a574a7210 */ /* 0x000fc60007f1e0ff */
[----:B------:R-:W-:Y:S01]  /*385f0*/  IMAD.X R77, RZ, RZ, RZ, P1 ;  /* 0x000000ffff4d7224 */ /* 0x000fe200008e06ff */
[----:B------:R-:W-:Y:S01]  /*38600*/  IADD3 R133, P1, PT, R52, R133, RZ ;  /* 0x0000008534857210 */ /* 0x000fe20007f3e0ff */
[----:B------:R-:W-:-:S04]  /*38610*/  IMAD.WIDE.U32 R66, R56, R3, R66 ;  /* 0x0000000338427225 */ /* 0x000fc800078e0042 */
[----:B------:R-:W-:Y:S01]  /*38620*/  IMAD.WIDE.U32.X R76, R54, R49, R76, P2 ;  /* 0x00000031364c7225 */ /* 0x000fe200010e044c */
[----:B------:R-:W-:-:S03]  /*38630*/  IADD3 R66, P4, PT, R57, R66, RZ ;  /* 0x0000004239427210 */ /* 0x000fc60007f9e0ff */
[----:B------:R-:W-:Y:S01]  /*38640*/  IMAD.WIDE.U32 R32, P2, R114, R35, R32 ;  /* 0x0000002372207225 */ /* 0x000fe20007840020 */
[----:B------:R-:W-:-:S03]  /*38650*/  IADD3.X R67, PT, PT, R82, R67, R117, P4, !PT ;  /* 0x0000004352437210 */ /* 0x000fc600027fe475 */
[----:B------:R-:W-:Y:S01]  /*38660*/  IMAD.WIDE.U32 R28, R53, R36, R28 ;  /* 0x00000024351c7225 */ /* 0x000fe200078e001c */
[----:B------:R-:W-:-:S03]  /*38670*/  IADD3.X R36, P0, PT, R68, R75, RZ, P0, !PT ;  /* 0x0000004b44247210 */ /* 0x000fc6000071e4ff */
[----:B------:R-:W-:-:S04]  /*38680*/  IMAD.WIDE.U32 R52, R114, R34, RZ ;  /* 0x0000002272347225 */ /* 0x000fc800078e00ff */
[----:B------:R-:W-:Y:S01]  /*38690*/  IMAD.WIDE.U32 R78, R124, R132, R78 ;  /* 0x000000847c4e7225 */ /* 0x000fe200078e004e */
[----:B------:R-:W-:-:S03]  /*386a0*/  IADD3 R43, P4, PT, R53, R32, RZ ;  /* 0x00000020352b7210 */ /* 0x000fc60007f9e0ff */
[----:B------:R-:W-:Y:S01]  /*386b0*/  IMAD.X R57, RZ, RZ, RZ, P2 ;  /* 0x000000ffff397224 */ /* 0x000fe200010e06ff */
[----:B------:R-:W-:Y:S01]  /*386c0*/  IADD3 R28, P2, PT, R39, R28, RZ ;  /* 0x0000001c271c7210 */ /* 0x000fe20007f5e0ff */
[----:B------:R-:W-:Y:S01]  /*386d0*/  IMAD.WIDE.U32 R72, R42, R3, R72 ;  /* 0x000000032a487225 */ /* 0x000fe200078e0048 */
[----:B------:R-:W-:Y:S02]  /*386e0*/  IADD3.X R32, P0, PT, R78, R76, RZ, P0, !PT ;  /* 0x0000004c4e207210 */ /* 0x000fe4000071e4ff */
[----:B------:R-:W-:Y:S01]  /*386f0*/  IADD3.X R29, PT, PT, R91, R29, R0, P2, !PT ;  /* 0x0000001d5b1d7210 */ /* 0x000fe200017fe400 */
[----:B------:R-:W-:Y:S01]  /*38700*/  IMAD.MOV.U32 R56, RZ, RZ, R33 ;  /* 0x000000ffff387224 */ /* 0x000fe200078e0021 */
[----:B------:R-:W-:Y:S01]  /*38710*/  IADD3.X R33, PT, PT, R77, R79, R45, P0, !PT ;  /* 0x0000004f4d217210 */ /* 0x000fe200007fe42d */
[----:B------:R-:W-:Y:S01]  /*38720*/  IMAD.IADD R65, R59, 0x1, R65 ;  /* 0x000000013b417824 */ /* 0x000fe200078e0241 */
[----:B------:R-:W-:Y:S01]  /*38730*/  IADD3 R45, P0, PT, R89, R52, RZ ;  /* 0x00000034592d7210 */ /* 0x000fe20007f1e0ff */
[----:B------:R-:W-:Y:S01]  /*38740*/  IMAD.WIDE.U32 R38, R132, R38, R28 ;  /* 0x0000002684267225 */ /* 0x000fe200078e001c */
[----:B------:R-:W-:-:S02]  /*38750*/  IADD3 R28, P2, PT, R71, R72, RZ ;  /* 0x00000048471c7210 */ /* 0x000fc40007f5e0ff */
[----:B------:R-:W-:Y:S01]  /*38760*/  IADD3.X R68, P0, PT, R86, R43, RZ, P0, !PT ;  /* 0x0000002b56447210 */ /* 0x000fe2000071e4ff */
[----:B------:R-:W-:Y:S01]  /*38770*/  IMAD.WIDE.U32.X R56, R54, R35, R56, P4 ;  /* 0x0000002336387225 */ /* 0x000fe200020e0438 */
[----:B------:R-:W-:Y:S02]  /*38780*/  IADD3.X R29, PT, PT, R107, R73, R116, P2, !PT ;  /* 0x000000496b1d7210 */ /* 0x000fe400017fe474 */
[----:B------:R-:W-:Y:S01]  /*38790*/  IADD3.X R3, P1, PT, R97, R140, RZ, P1, !PT ;  /* 0x0000008c61037210 */ /* 0x000fe20000f3e4ff */
[----:B------:R-:W-:Y:S01]  /*387a0*/  IMAD.WIDE.U32 R32, R126, R114, R32 ;  /* 0x000000727e207225 */ /* 0x000fe200078e0020 */
[----:B------:R-:W-:Y:S02]  /*387b0*/  IADD3 R0, P2, PT, R133, R74, RZ ;  /* 0x0000004a85007210 */ /* 0x000fe40007f5e0ff */
[----:B------:R-:W-:Y:S01]  /*387c0*/  IADD3.X R38, P0, PT, R38, R56, RZ, P0, !PT ;  /* 0x0000003826267210 */ /* 0x000fe2000071e4ff */
[----:B------:R-:W-:Y:S01]  /*387d0*/  IMAD.IADD R33, R33, 0x1, R47 ;  /* 0x0000000121217824 */ /* 0x000fe200078e022f */
[----:B------:R-:W-:Y:S01]  /*387e0*/  IADD3 R43, P4, PT, R55, R94, RZ ;  /* 0x0000005e372b7210 */ /* 0x000fe20007f9e0ff */
[----:B------:R-:W-:Y:S01]  /*387f0*/  IMAD.WIDE.U32 R66, R60, R25, R66 ;  /* 0x000000193c427225 */ /* 0x000fe200078e0042 */
[----:B------:R-:W-:-:S02]  /*38800*/  IADD3.X R3, P2, PT, R3, R36, RZ, P2, !PT ;  /* 0x0000002403037210 */ /* 0x000fc4000175e4ff */
[----:B------:R-:W-:Y:S01]  /*38810*/  IADD3.X R39, PT, PT, R57, R39, R83, P0, !PT ;  /* 0x0000002739277210 */ /* 0x000fe200007fe453 */
[----:B------:R-:W-:Y:S01]  /*38820*/  IMAD.WIDE.U32 R52, R30, R51, R32 ;  /* 0x000000331e347225 */ /* 0x000fe200078e0020 */
[----:B------:R-:W-:Y:S02]  /*38830*/  IADD3 R135, P0, PT, R26, R135, RZ ;  /* 0x000000871a877210 */ /* 0x000fe40007f1e0ff */
[----:B------:R-:W-:Y:S01]  /*38840*/  IADD3.X R46, P4, PT, R46, R95, RZ, P4, !PT ;  /* 0x0000005f2e2e7210 */ /* 0x000fe2000279e4ff */
[----:B------:R-:W-:Y:S01]  /*38850*/  IMAD R26, R49, R30, RZ ;  /* 0x0000001e311a7224 */ /* 0x000fe200078e02ff */
[----:B------:R-:W-:Y:S01]  /*38860*/  IADD3.X R43, P1, P2, R43, RZ, RZ, P2, P1 ;  /* 0x000000ff2b2b7210 */ /* 0x000fe200012224ff */
[----:B------:R-:W-:Y:S01]  /*38870*/  IMAD R55, R37, 0x2ddacacf, RZ ;  /* 0x2ddacacf25377824 */ /* 0x000fe200078e02ff */
[----:B------:R-:W-:Y:S01]  /*38880*/  LOP3.LUT R49, R65, 0x3fffffff, RZ, 0xc0, !PT ;  /* 0x3fffffff41317812 */ /* 0x000fe200078ec0ff */
[----:B------:R-:W-:Y:S01]  /*38890*/  IMAD R36, R96, R51, R26 ;  /* 0x0000003360247224 */ /* 0x000fe200078e021a */
[----:B------:R-:W-:Y:S01]  /*388a0*/  IADD3.X R51, PT, PT, R46, RZ, RZ, P1, P2 ;  /* 0x000000ff2e337210 */ /* 0x000fe20000fe44ff */
[----:B------:R-:W-:Y:S01]  /*388b0*/  IMAD.WIDE.U32 R32, R70, 0x2ddacacf, RZ ;  /* 0x2ddacacf46207825 */ /* 0x000fe200078e00ff */
[----:B------:R-:W-:-:S02]  /*388c0*/  IADD3 R26, P1, PT, R43, R52, RZ ;  /* 0x000000342b1a7210 */ /* 0x000fc40007f3e0ff */
[----:B------:R-:W-:Y:S01]  /*388d0*/  IADD3.X R42, P4, PT, R66, R84, RZ, P4, !PT ;  /* 0x00000054422a7210 */ /* 0x000fe2000279e4ff */
[----:B------:R-:W-:Y:S01]  /*388e0*/  IMAD.WIDE.U32 R56, R49, -0x3d1, RZ ;  /* 0xfffffc2f31387825 */ /* 0x000fe200078e00ff */
[----:B------:R-:W-:Y:S02]  /*388f0*/  IADD3.X R36, PT, PT, R51, R53, R36, P1, !PT ;  /* 0x0000003533247210 */ /* 0x000fe40000ffe424 */
[----:B------:R-:W-:Y:S01]  /*38900*/  IADD3.X R43, PT, PT, R85, R67, R61, P4, !PT ;  /* 0x00000043552b7210 */ /* 0x000fe200027fe43d */
[----:B------:R-:W-:Y:S01]  /*38910*/  IMAD R55, R70, 0x27c7f6e2, R55 ;  /* 0x27c7f6e246377824 */ /* 0x000fe200078e0237 */
[----:B------:R-:W-:Y:S01]  /*38920*/  IADD3.X R76, P3, PT, RZ, RZ, RZ, P3, !PT ;  /* 0x000000ffff4c7210 */ /* 0x000fe20001f7e4ff */
[----:B------:R-:W-:-:S04]  /*38930*/  IMAD.WIDE.U32 R56, P4, R58, -0x2, R56 ;  /* 0xfffffffe3a387825 */ /* 0x000fc80007880038 */
[----:B------:R-:W-:Y:S02]  /*38940*/  IMAD.IADD R51, R33, 0x1, R55 ;  /* 0x0000000121337824 */ /* 0x000fe400078e0237 */
[----:B------:R-:W-:-:S03]  /*38950*/  IMAD.WIDE.U32 R46, R32, -0x3d1, RZ ;  /* 0xfffffc2f202e7825 */ /* 0x000fc600078e00ff */
[----:B------:R-:W-:Y:S01]  /*38960*/  LOP3.LUT R51, R51, 0x3fffffff, RZ, 0xc0, !PT ;  /* 0x3fffffff33337812 */ /* 0x000fe200078ec0ff */
[----:B------:R-:W-:Y:S01]  /*38970*/  IMAD.X R53, RZ, RZ, RZ, P4 ;  /* 0x000000ffff357224 */ /* 0x000fe200020e06ff */
[----:B------:R-:W-:Y:S01]  /*38980*/  IADD3.X R120, P4, PT, R113, R120, RZ, P0, !PT ;  /* 0x0000007871787210 */ /* 0x000fe2000079e4ff */
[----:B------:R-:W-:Y:S01]  /*38990*/  IMAD.WIDE.U32 R60, R49, -0x1, RZ ;  /* 0xffffffff313c7825 */ /* 0x000fe200078e00ff */
[CC--:B------:R-:W-:Y:S02]  /*389a0*/  IADD3 RZ, P2, PT, R70.reuse, -R46.reuse, RZ ;  /* 0x8000002e46ff7210 */ /* 0x0c0fe40007f5e0ff */
[----:B------:R-:W-:Y:S01]  /*389b0*/  ISETP.GE.U32.AND P1, PT, R70, R46, PT ;  /* 0x0000002e4600720c */ /* 0x000fe20003f26070 */
[----:B------:R-:W-:Y:S01]  /*389c0*/  IMAD.WIDE.U32 R66, R51, -0x1, RZ ;  /* 0xffffffff33427825 */ /* 0x000fe200078e00ff */
[----:B------:R-:W-:Y:S02]  /*389d0*/  IADD3.X R76, P4, PT, RZ, R76, RZ, P4, !PT ;  /* 0x0000004cff4c7210 */ /* 0x000fe4000279e4ff */
[----:B------:R-:W-:Y:S01]  /*389e0*/  IADD3 R46, P0, PT, R69, R56, RZ ;  /* 0x00000038452e7210 */ /* 0x000fe20007f1e0ff */
[----:B------:R-:W-:-:S04]  /*389f0*/  IMAD.WIDE.U32 R70, R51, -0x3d1, RZ ;  /* 0xfffffc2f33467825 */ /* 0x000fc800078e00ff */
[----:B------:R-:W-:Y:S02]  /*38a00*/  IMAD.MOV.U32 R52, RZ, RZ, R57 ;  /* 0x000000ffff347224 */ /* 0x000fe400078e0039 */
[----:B------:R-:W-:Y:S01]  /*38a10*/  IMAD.WIDE.U32 R74, R32, -0x1, RZ ;  /* 0xffffffff204a7825 */ /* 0x000fe200078e00ff */
[----:B------:R-:W-:-:S03]  /*38a20*/  IADD3.X R74, PT, PT, RZ, RZ, RZ, P4, P3 ;  /* 0x000000ffff4a7210 */ /* 0x000fc600027e64ff */
[----:B------:R-:W-:-:S04]  /*38a30*/  IMAD.WIDE.U32 R66, P4, R32, -0x1, R66 ;  /* 0xffffffff20427825 */ /* 0x000fc80007880042 */
[----:B------:R-:W-:-:S04]  /*38a40*/  IMAD.WIDE.U32 R56, R58, -0x1, RZ ;  /* 0xffffffff3a387825 */ /* 0x000fc800078e00ff */
[----:B------:R-:W-:-:S04]  /*38a50*/  IMAD.WIDE.U32 R60, P3, R58, -0x1, R60 ;  /* 0xffffffff3a3c7825 */ /* 0x000fc8000786003c */
[----:B------:R-:W-:-:S04]  /*38a60*/  IMAD.WIDE.U32.X R52, R49, -0x2, R52, P0 ;  /* 0xfffffffe31347825 */ /* 0x000fc800000e0434 */
[----:B------:R-:W-:-:S04]  /*38a70*/  IMAD.WIDE.U32 R72, P0, R32, -0x2, R70 ;  /* 0xfffffffe20487825 */ /* 0x000fc80007800046 */
[----:B------:R-:W-:Y:S01]  /*38a80*/  IMAD.X R55, RZ, RZ, RZ, P4 ;  /* 0x000000ffff377224 */ /* 0x000fe200020e06ff */
[C---:B------:R-:W-:Y:S01]  /*38a90*/  ISETP.GE.U32.AND.EX P4, PT, R27.reuse, R46, PT, P5 ;  /* 0x0000002e1b00720c */ /* 0x040fe20003f86150 */
[----:B------:R-:W-:Y:S01]  /*38aa0*/  IMAD.X R33, R27, 0x1, ~R46, P6 ;  /* 0x000000011b217824 */ /* 0x000fe200030e0e2e */
[----:B------:R-:W-:Y:S01]  /*38ab0*/  IADD3 RZ, P6, PT, R57, R60, RZ ;  /* 0x0000003c39ff7210 */ /* 0x000fe20007fde0ff */
[----:B------:R-:W-:Y:S01]  /*38ac0*/  IMAD R54, R54, R40, RZ ;  /* 0x0000002836367224 */ /* 0x000fe200078e02ff */
[----:B------:R-:W-:Y:S01]  /*38ad0*/  IADD3 R65, P5, PT, RZ, -R58, RZ ;  /* 0x8000003aff417210 */ /* 0x000fe20007fbe0ff */
[----:B------:R-:W-:Y:S01]  /*38ae0*/  IMAD.X R71, RZ, RZ, RZ, P0 ;  /* 0x000000ffff477224 */ /* 0x000fe200000e06ff */
[----:B------:R-:W-:Y:S01]  /*38af0*/  IADD3 R60, P0, PT, R47, R72, RZ ;  /* 0x000000482f3c7210 */ /* 0x000fe20007f1e0ff */
[----:B------:R-:W-:Y:S01]  /*38b00*/  IMAD.MOV.U32 R70, RZ, RZ, R73 ;  /* 0x000000ffff467224 */ /* 0x000fe200078e0049 */
[----:B------:R-:W-:Y:S01]  /*38b10*/  SEL R27, RZ, 0x1, P4 ;  /* 0x00000001ff1b7807 */ /* 0x000fe20002000000 */
[----:B------:R-:W-:Y:S01]  /*38b20*/  IMAD R59, R114, R41, R54 ;  /* 0x00000029723b7224 */ /* 0x000fe200078e0236 */
[----:B------:R-:W-:Y:S01]  /*38b30*/  ISETP.GE.U32.AND.EX P1, PT, R37, R60, PT, P1 ;  /* 0x0000003c2500720c */ /* 0x000fe20003f26110 */
[----:B------:R-:W-:Y:S01]  /*38b40*/  IMAD.MOV.U32 R54, RZ, RZ, R67 ;  /* 0x000000ffff367224 */ /* 0x000fe200078e0043 */
[----:B------:R-:W-:Y:S01]  /*38b50*/  IADD3 R76, P4, PT, R76, R123, RZ ;  /* 0x0000007b4c4c7210 */ /* 0x000fe20007f9e0ff */
[----:B------:R-:W-:-:S02]  /*38b60*/  IMAD.X R67, RZ, RZ, ~R49, P5 ;  /* 0x000000ffff437224 */ /* 0x000fc400028e0e31 */
[----:B------:R-:W-:Y:S01]  /*38b70*/  IMAD.WIDE.U32.X R70, R51, -0x2, R70, P0 ;  /* 0xfffffffe33467825 */ /* 0x000fe200000e0446 */
[----:B------:R-:W-:Y:S02]  /*38b80*/  IADD3 R72, P5, P0, R27, -R58, R52 ;  /* 0x8000003a1b487210 */ /* 0x000fe400078be034 */
[----:B------:R-:W-:Y:S01]  /*38b90*/  SEL R27, RZ, 0x1, P1 ;  /* 0x00000001ff1b7807 */ /* 0x000fe20000800000 */
[----:B------:R-:W-:Y:S01]  /*38ba0*/  IMAD.MOV.U32 R56, RZ, RZ, R61 ;  /* 0x000000ffff387224 */ /* 0x000fe200078e003d */
[----:B------:R-:W-:Y:S01]  /*38bb0*/  IADD3.X R61, P4, PT, R74, R109, RZ, P4, !PT ;  /* 0x0000006d4a3d7210 */ /* 0x000fe2000279e4ff */
[----:B------:R-:W-:Y:S01]  /*38bc0*/  IMAD.X R57, RZ, RZ, RZ, P3 ;  /* 0x000000ffff397224 */ /* 0x000fe200018e06ff */
[----:B------:R-:W-:Y:S01]  /*38bd0*/  IADD3 R69, P1, PT, RZ, -R32, RZ ;  /* 0x80000020ff457210 */ /* 0x000fe20007f3e0ff */
[----:B------:R-:W-:Y:S01]  /*38be0*/  IMAD.WIDE.U32 R38, R114, R40, R38 ;  /* 0x0000002872267225 */ /* 0x000fe200078e0026 */
[----:B------:R-:W-:Y:S02]  /*38bf0*/  IADD3.X R74, PT, PT, RZ, ~R49, R53, P5, P0 ;  /* 0x80000031ff4a7210 */ /* 0x000fe40002fe0435 */
[----:B------:R-:W-:Y:S01]  /*38c00*/  ISETP.GE.U32.AND P0, PT, R111, R72, PT ;  /* 0x000000486f00720c */ /* 0x000fe20003f06070 */
[----:B------:R-:W-:Y:S01]  /*38c10*/  IMAD.X R73, RZ, RZ, ~R51, P1 ;  /* 0x000000ffff497224 */ /* 0x000fe200008e0e33 */
[----:B------:R-:W-:Y:S01]  /*38c20*/  IADD3 RZ, P3, PT, R75, R66, RZ ;  /* 0x000000424bff7210 */ /* 0x000fe20007f7e0ff */
[----:B------:R-:W-:Y:S01]  /*38c30*/  IMAD.WIDE.U32.X R46, R49, -0x1, R56, P6 ;  /* 0xffffffff312e7825 */ /* 0x000fe200030e0438 */
[----:B------:R-:W-:-:S02]  /*38c40*/  ISETP.GE.U32.AND.EX P1, PT, R115, R74, PT, P0 ;  /* 0x0000004a7300720c */ /* 0x000fc40003f26100 */
[----:B------:R-:W-:Y:S01]  /*38c50*/  IADD3 RZ, P0, PT, R52, R65, RZ ;  /* 0x0000004134ff7210 */ /* 0x000fe20007f1e0ff */
[----:B------:R-:W-:Y:S01]  /*38c60*/  IMAD R35, R35, R30, RZ ;  /* 0x0000001e23237224 */ /* 0x000fe200078e02ff */
[----:B------:R-:W-:Y:S01]  /*38c70*/  IADD3 R56, P5, P6, R27, -R32, R70 ;  /* 0x800000201b387210 */ /* 0x000fe20007ebe046 */
[----:B------:R-:W-:Y:S01]  /*38c80*/  IMAD.IADD R39, R39, 0x1, R59 ;  /* 0x0000000127277824 */ /* 0x000fe200078e023b */
[----:B------:R-:W-:Y:S01]  /*38c90*/  IADD3.X RZ, P0, PT, R53, R67, RZ, P0, !PT ;  /* 0x0000004335ff7210 */ /* 0x000fe2000071e4ff */
[----:B------:R-:W-:Y:S01]  /*38ca0*/  IMAD.WIDE.U32.X R52, R51, -0x1, R54, P3 ;  /* 0xffffffff33347825 */ /* 0x000fe200018e0436 */
[----:B------:R-:W-:Y:S02]  /*38cb0*/  SEL R57, RZ, 0x1, P1 ;  /* 0x00000001ff397807 */ /* 0x000fe40000800000 */
[----:B------:R-:W-:Y:S01]  /*38cc0*/  IADD3.X R27, PT, PT, RZ, ~R51, R71, P5, P6 ;  /* 0x80000033ff1b7210 */ /* 0x000fe20002fec447 */
[----:B------:R-:W-:Y:S01]  /*38cd0*/  IMAD R96, R96, R34, R35 ;  /* 0x0000002260607224 */ /* 0x000fe200078e0223 */
[----:B------:R-:W-:Y:S01]  /*38ce0*/  IADD3 R76, P1, PT, R76, R45, RZ ;  /* 0x0000002d4c4c7210 */ /* 0x000fe20007f3e0ff */
[----:B------:R-:W-:Y:S01]  /*38cf0*/  IMAD.WIDE.U32 R28, R44, R25, R28 ;  /* 0x000000192c1c7225 */ /* 0x000fe200078e001c */
[----:B------:R-:W-:-:S02]  /*38d00*/  ISETP.GE.U32.AND P3, PT, R135, R56, PT ;  /* 0x000000388700720c */ /* 0x000fc40003f66070 */
[----:B------:R-:W-:Y:S01]  /*38d10*/  IADD3 RZ, P5, PT, R70, R69, RZ ;  /* 0x0000004546ff7210 */ /* 0x000fe20007fbe0ff */
[----:B------:R-:W-:Y:S01]  /*38d20*/  IMAD.WIDE.U32 R42, R64, R31, R42 ;  /* 0x0000001f402a7225 */ /* 0x000fe200078e002a */
[----:B------:R-:W-:Y:S02]  /*38d30*/  IADD3.X R40, P0, PT, RZ, R46, RZ, P0, !PT ;  /* 0x0000002eff287210 */ /* 0x000fe4000071e4ff */
[----:B------:R-:W-:Y:S02]  /*38d40*/  IADD3 R41, P6, PT, R93, R138, RZ ;  /* 0x0000008a5d297210 */ /* 0x000fe40007fde0ff */
[----:B------:R-:W-:Y:S01]  /*38d50*/  IADD3.X R61, P1, PT, R61, R68, RZ, P1, !PT ;  /* 0x000000443d3d7210 */ /* 0x000fe20000f3e4ff */
[----:B------:R-:W-:Y:S01]  /*38d60*/  IMAD.X R54, RZ, RZ, R47, P0 ;  /* 0x000000ffff367224 */ /* 0x000fe200000e062f */
[----:B------:R-:W-:Y:S02]  /*38d70*/  ISETP.GE.U32.AND.EX P3, PT, R120, R27, PT, P3 ;  /* 0x0000001b7800720c */ /* 0x000fe40003f66130 */
[----:B------:R-:W-:-:S02]  /*38d80*/  IADD3.X RZ, P5, PT, R71, R73, RZ, P5, !PT ;  /* 0x0000004947ff7210 */ /* 0x000fc40002fbe4ff */
[----:B------:R-:W-:Y:S02]  /*38d90*/  IADD3.X R63, P6, PT, R63, R80, RZ, P6, !PT ;  /* 0x000000503f3f7210 */ /* 0x000fe400037de4ff */
[----:B------:R-:W-:Y:S02]  /*38da0*/  IADD3.X R41, P1, P4, R41, RZ, RZ, P1, P4 ;  /* 0x000000ff29297210 */ /* 0x000fe40000c284ff */
[----:B------:R-:W-:Y:S02]  /*38db0*/  SEL R45, RZ, 0x1, P3 ;  /* 0x00000001ff2d7807 */ /* 0x000fe40001800000 */
[----:B------:R-:W-:Y:S02]  /*38dc0*/  IADD3.X R35, P5, PT, RZ, R52, RZ, P5, !PT ;  /* 0x00000034ff237210 */ /* 0x000fe40002fbe4ff */
[----:B------:R-:W-:Y:S02]  /*38dd0*/  IADD3 R57, P0, P3, R57, -R58, R40 ;  /* 0x8000003a39397210 */ /* 0x000fe40007b1e028 */
[----:B------:R-:W-:-:S02]  /*38de0*/  IADD3.X R55, PT, PT, R63, RZ, RZ, P1, P4 ;  /* 0x000000ff3f377210 */ /* 0x000fc40000fe84ff */
[----:B------:R-:W-:Y:S01]  /*38df0*/  IADD3 RZ, P4, PT, R40, R65, RZ ;  /* 0x0000004128ff7210 */ /* 0x000fe20007f9e0ff */
[----:B------:R-:W-:Y:S01]  /*38e00*/  IMAD.X R40, RZ, RZ, R53, P5 ;  /* 0x000000ffff287224 */ /* 0x000fe200028e0635 */
[----:B------:R-:W-:Y:S02]  /*38e10*/  IADD3.X R66, PT, PT, RZ, ~R49, R54, P0, P3 ;  /* 0x80000031ff427210 */ /* 0x000fe400007e6436 */
[----:B------:R-:W-:Y:S02]  /*38e20*/  IADD3 RZ, P1, PT, R35, R69, RZ ;  /* 0x0000004523ff7210 */ /* 0x000fe40007f3e0ff */
[----:B------:R-:W-:Y:S01]  /*38e30*/  IADD3 R45, P3, P0, R45, -R32, R35 ;  /* 0x800000202d2d7210 */ /* 0x000fe2000787e023 */
[----:B------:R-:W-:Y:S01]  /*38e40*/  IMAD.WIDE.U32 R34, R30, R34, R38 ;  /* 0x000000221e227225 */ /* 0x000fe200078e0026 */
[----:B------:R-:W-:Y:S02]  /*38e50*/  ISETP.GE.U32.AND P5, PT, R0, R57, PT ;  /* 0x000000390000720c */ /* 0x000fe40003fa6070 */
[----:B------:R-:W-:-:S02]  /*38e60*/  IADD3.X RZ, P4, PT, R54, R67, RZ, P4, !PT ;  /* 0x0000004336ff7210 */ /* 0x000fc4000279e4ff */
[----:B------:R-:W-:Y:S02]  /*38e70*/  IADD3.X R54, PT, PT, RZ, ~R51, R40, P3, P0 ;  /* 0x80000033ff367210 */ /* 0x000fe40001fe0428 */
[----:B------:R-:W-:Y:S02]  /*38e80*/  ISETP.GE.U32.AND.EX P5, PT, R3, R66, PT, P5 ;  /* 0x000000420300720c */ /* 0x000fe40003fa6150 */
[----:B------:R-:W-:Y:S02]  /*38e90*/  ISETP.GE.U32.AND P0, PT, R76, R45, PT ;  /* 0x0000002d4c00720c */ /* 0x000fe40003f06070 */
[----:B------:R-:W-:Y:S02]  /*38ea0*/  IADD3 R68, P3, PT, R41, R34, RZ ;  /* 0x0000002229447210 */ /* 0x000fe40007f7e0ff */
[----:B------:R-:W-:Y:S02]  /*38eb0*/  IADD3.X R34, P4, PT, RZ, R46, RZ, P4, !PT ;  /* 0x0000002eff227210 */ /* 0x000fe4000279e4ff */
[----:B------:R-:W-:-:S02]  /*38ec0*/  SEL R59, RZ, 0x1, P5 ;  /* 0x00000001ff3b7807 */ /* 0x000fc40002800000 */
[----:B------:R-:W-:Y:S01]  /*38ed0*/  IADD3.X RZ, P1, PT, R40, R73, RZ, P1, !PT ;  /* 0x0000004928ff7210 */ /* 0x000fe20000f3e4ff */
[----:B------:R-:W-:Y:S01]  /*38ee0*/  IMAD.X R38, RZ, RZ, R47, P4 ;  /* 0x000000ffff267224 */ /* 0x000fe200020e062f */
[----:B------:R-:W-:Y:S02]  /*38ef0*/  ISETP.GE.U32.AND.EX P0, PT, R61, R54, PT, P0 ;  /* 0x000000363d00720c */ /* 0x000fe40003f06100 */
[----:B------:R-:W-:Y:S02]  /*38f00*/  IADD3.X R70, PT, PT, R55, R35, R96, P3, !PT ;  /* 0x0000002337467210 */ /* 0x000fe40001ffe460 */
[----:B------:R-:W-:Y:S02]  /*38f10*/  IADD3 R59, P3, P5, R59, -R58, R34 ;  /* 0x8000003a3b3b7210 */ /* 0x000fe40007d7e022 */
[----:B------:R-:W-:Y:S02]  /*38f20*/  IADD3.X R30, P1, PT, RZ, R52, RZ, P1, !PT ;  /* 0x00000034ff1e7210 */ /* 0x000fe40000f3e4ff */
[----:B------:R-:W-:-:S02]  /*38f30*/  SEL R41, RZ, 0x1, P0 ;  /* 0x00000001ff297807 */ /* 0x000fc40000000000 */
[----:B------:R-:W-:Y:S02]  /*38f40*/  IADD3.X R55, PT, PT, RZ, ~R49, R38, P3, P5 ;  /* 0x80000031ff377210 */ /* 0x000fe40001fea426 */
[----:B------:R-:W-:Y:S02]  /*38f50*/  IADD3 RZ, P0, PT, R30, R69, RZ ;  /* 0x000000451eff7210 */ /* 0x000fe40007f1e0ff */
[----:B------:R-:W-:Y:S01]  /*38f60*/  IADD3 R41, P3, P5, R41, -R32, R30 ;  /* 0x8000002029297210 */ /* 0x000fe20007d7e01e */
[----:B------:R-:W-:Y:S01]  /*38f70*/  IMAD.X R30, RZ, RZ, R53, P1 ;  /* 0x000000ffff1e7224 */ /* 0x000fe200008e0635 */
[----:B------:R-:W-:Y:S02]  /*38f80*/  IADD3.X R28, P6, PT, R28, R128, RZ, P6, !PT ;  /* 0x000000801c1c7210 */ /* 0x000fe400037de4ff */
[----:B------:R-:W-:Y:S02]  /*38f90*/  ISETP.GE.U32.AND P1, PT, R68, R41, PT ;  /* 0x000000294400720c */ /* 0x000fe40003f26070 */
[----:B------:R-:W-:-:S02]  /*38fa0*/  IADD3.X R51, PT, PT, RZ, ~R51, R30, P3, P5 ;  /* 0x80000033ff337210 */ /* 0x000fc40001fea41e */
[----:B------:R-:W-:Y:S02]  /*38fb0*/  ISETP.GE.U32.AND P3, PT, R26, R59, PT ;  /* 0x0000003b1a00720c */ /* 0x000fe40003f66070 */
[----:B------:R-:W-:Y:S02]  /*38fc0*/  ISETP.GE.U32.AND.EX P1, PT, R70, R51, PT, P1 ;  /* 0x000000334600720c */ /* 0x000fe40003f26110 */
[----:B------:R-:W-:Y:S02]  /*38fd0*/  IADD3 RZ, P4, PT, R34, R65, RZ ;  /* 0x0000004122ff7210 */ /* 0x000fe40007f9e0ff */
[----:B------:R-:W-:Y:S02]  /*38fe0*/  ISETP.GE.U32.AND.EX P3, PT, R36, R55, PT, P3 ;  /* 0x000000372400720c */ /* 0x000fe40003f66130 */
[----:B------:R-:W-:Y:S02]  /*38ff0*/  IADD3.X RZ, P0, PT, R30, R73, RZ, P0, !PT ;  /* 0x000000491eff7210 */ /* 0x000fe4000071e4ff */
[----:B------:R-:W-:-:S02]  /*39000*/  IADD3.X R29, PT, PT, R129, R29, R81, P6, !PT ;  /* 0x0000001d811d7210 */ /* 0x000fc400037fe451 */
[----:B------:R-:W-:Y:S02]  /*39010*/  SEL R39, RZ, 0x1, P1 ;  /* 0x00000001ff277807 */ /* 0x000fe40000800000 */
[----:B------:R-:W-:Y:S01]  /*39020*/  IADD3.X RZ, P4, PT, R38, R67, RZ, P4, !PT ;  /* 0x0000004326ff7210 */ /* 0x000fe2000279e4ff */
[----:B------:R-:W-:Y:S01]  /*39030*/  IMAD.WIDE.U32 R48, R48, R31, R28 ;  /* 0x0000001f30307225 */ /* 0x000fe200078e001c */
[----:B------:R-:W-:Y:S02]  /*39040*/  SEL R25, RZ, 0x1, P3 ;  /* 0x00000001ff197807 */ /* 0x000fe40001800000 */
[----:B------:R-:W-:Y:S01]  /*39050*/  IADD3.X R39, P0, PT, R39, R52, RZ, P0, !PT ;  /* 0x0000003427277210 */ /* 0x000fe2000071e4ff */
[----:B------:R-:W-:Y:S01]  /*39060*/  IMAD.X R28, R37, 0x1, ~R60, P2 ;  /* 0x00000001251c7824 */ /* 0x000fe200010e0e3c */
        /* <DEDUP_REMOVED lines=9> */
[----:B------:R-:W-:Y:S02]  /*39100*/  IADD3 R32, P0, PT, -R72, R111, RZ ;  /* 0x0000006f48207210 */ /* 0x000fe40007f1e1ff */
[----:B------:R-:W-:Y:S02]  /*39110*/  SHF.L.W.U32.HI R30, R39, 0x2, R30 ;  /* 0x00000002271e7819 */ /* 0x000fe40000010e1e */
[----:B------:R-:W-:Y:S01]  /*39120*/  SHF.L.W.U32.HI R27, R42, 0x2, R43 ;  /* 0x000000022a1b7819 */ /* 0x000fe20000010e2b */
[----:B------:R-:W-:Y:S01]  /*39130*/  IMAD.X R115, R115, 0x1, ~R74, P0 ;  /* 0x0000000173737824 */ /* 0x000fe200000e0e4a */
[----:B------:R-:W-:-:S02]  /*39140*/  SHF.R.S32.HI R35, RZ, 0x1f, R30 ;  /* 0x0000001fff237819 */ /* 0x000fc4000001141e */
[----:B------:R-:W-:Y:S02]  /*39150*/  SHF.R.S32.HI R38, RZ, 0x1f, R27 ;  /* 0x0000001fff267819 */ /* 0x000fe4000001141b */
[----:B------:R-:W-:Y:S02]  /*39160*/  SHF.L.W.U32.HI R33, R33, 0x2, R32 ;  /* 0x0000000221217819 */ /* 0x000fe40000010e20 */
[----:B------:R-:W-:Y:S02]  /*39170*/  SHF.L.W.U32.HI R28, R28, 0x2, R29 ;  /* 0x000000021c1c7819 */ /* 0x000fe40000010e1d */
[----:B------:R-:W-:Y:S02]  /*39180*/  SHF.L.W.U32.HI R25, R32, 0x2, R115 ;  /* 0x0000000220197819 */ /* 0x000fe40000010e73 */
[----:B------:R-:W-:Y:S02]  /*39190*/  LOP3.LUT R31, R35, 0xfffffc2f, RZ, 0xc0, !PT ;  /* 0xfffffc2f231f7812 */ /* 0x000fe400078ec0ff */
[----:B------:R-:W-:-:S02]  /*391a0*/  LOP3.LUT R32, R38, 0xfffffc2f, RZ, 0xc0, !PT ;  /* 0xfffffc2f26207812 */ /* 0x000fc400078ec0ff */
[----:B------:R-:W-:Y:S02]  /*391b0*/  SHF.R.S32.HI R40, RZ, 0x1f, R27 ;  /* 0x0000001fff287819 */ /* 0x000fe4000001141b */
[----:B------:R-:W-:Y:S02]  /*391c0*/  SHF.R.S32.HI R37, RZ, 0x1f, R30 ;  /* 0x0000001fff257819 */ /* 0x000fe4000001141e */
[----:B------:R-:W-:Y:S02]  /*391d0*/  IADD3 R48, P3, PT, R28, R31, RZ ;  /* 0x0000001f1c307210 */ /* 0x000fe40007f7e0ff */
[----:B------:R-:W-:Y:S02]  /*391e0*/  SHF.L.W.U32.HI R29, R29, 0x2, R120 ;  /* 0x000000021d1d7819 */ /* 0x000fe40000010e78 */
[----:B------:R-:W-:Y:S02]  /*391f0*/  IADD3 R53, P2, PT, R33, R32, RZ ;  /* 0x0000002021357210 */ /* 0x000fe40007f5e0ff */
[----:B------:R-:W-:-:S02]  /*39200*/  LOP3.LUT R34, R40, 0xfffffffe, RZ, 0xc0, !PT ;  /* 0xfffffffe28227812 */ /* 0x000fc400078ec0ff */
[----:B------:R-:W-:Y:S02]  /*39210*/  LOP3.LUT R28, R37, 0xfffffffe, RZ, 0xc0, !PT ;  /* 0xfffffffe251c7812 */ /* 0x000fe400078ec0ff */
[----:B------:R-:W-:Y:S01]  /*39220*/  ISETP.GE.U32.AND P0, PT, R53, R32, PT ;  /* 0x000000203500720c */ /* 0x000fe20003f06070 */
[----:B------:R-:W-:Y:S01]  /*39230*/  IMAD.X R47, R25, 0x1, R34, P2 ;  /* 0x00000001192f7824 */ /* 0x000fe200010e0622 */
[----:B------:R-:W-:Y:S01]  /*39240*/  ISETP.GE.U32.AND P1, PT, R48, R31, PT ;  /* 0x0000001f3000720c */ /* 0x000fe20003f26070 */
[----:B------:R-:W-:Y:S01]  /*39250*/  IMAD.X R49, R29, 0x1, R28, P3 ;  /* 0x000000011d317824 */ /* 0x000fe200018e061c */
[----:B------:R-:W-:Y:S02]  /*39260*/  IADD3 R33, P2, PT, -R57, R0, RZ ;  /* 0x0000000039217210 */ /* 0x000fe40007f5e1ff */
[----:B------:R-:W-:Y:S02]  /*39270*/  ISETP.GE.U32.AND.EX P0, PT, R47, R34, PT, P0 ;  /* 0x000000222f00720c */ /* 0x000fe40003f06100 */
[----:B------:R-:W-:Y:S01]  /*39280*/  ISETP.GE.U32.AND.EX P1, PT, R49, R28, PT, P1 ;  /* 0x0000001c3100720c */ /* 0x000fe20003f26110 */
[----:B------:R-:W-:Y:S01]  /*39290*/  IMAD.X R34, R3, 0x1, ~R66, P2 ;  /* 0x0000000103227824 */ /* 0x000fe200010e0e42 */
[----:B------:R-:W-:-:S02]  /*392a0*/  IADD3 R31, P3, PT, -R45, R76, RZ ;  /* 0x0000004c2d1f7210 */ /* 0x000fc40007f7e1ff */
[----:B------:R-:W-:Y:S02]  /*392b0*/  SEL R29, RZ, 0x1, P0 ;  /* 0x00000001ff1d7807 */ /* 0x000fe40000000000 */
[----:B------:R-:W-:Y:S01]  /*392c0*/  SEL R28, RZ, 0x1, P1 ;  /* 0x00000001ff1c7807 */ /* 0x000fe20000800000 */
[----:B------:R-:W-:Y:S01]  /*392d0*/  IMAD.X R32, R61, 0x1, ~R54, P3 ;  /* 0x000000013d207824 */ /* 0x000fe200018e0e36 */
[----:B------:R-:W-:Y:S02]  /*392e0*/  SHF.L.W.U32.HI R0, R115, 0x2, R33 ;  /* 0x0000000273007819 */ /* 0x000fe40000010e21 */
[----:B------:R-:W-:Y:S02]  /*392f0*/  SHF.L.W.U32.HI R25, R120, 0x2, R31 ;  /* 0x0000000278197819 */ /* 0x000fe40000010e1f */
[----:B------:R-:W-:Y:S02]  /*39300*/  IADD3 R29, P0, PT, R29, R38, RZ ;  /* 0x000000261d1d7210 */ /* 0x000fe40007f1e0ff */
[----:B------:R-:W-:-:S02]  /*39310*/  IADD3 R28, P1, PT, R28, R35, RZ ;  /* 0x000000231c1c7210 */ /* 0x000fc40007f3e0ff */
[----:B------:R-:W-:Y:S02]  /*39320*/  IADD3 R132, P2, PT, R0, R29, RZ ;  /* 0x0000001d00847210 */ /* 0x000fe40007f5e0ff */
[----:B------:R-:W-:Y:S02]  /*39330*/  IADD3 R45, P5, PT, R25, R28, RZ ;  /* 0x0000001c192d7210 */ /* 0x000fe40007fbe0ff */
[----:B------:R-:W-:Y:S02]  /*39340*/  SHF.L.W.U32.HI R0, R33, 0x2, R34 ;  /* 0x0000000221007819 */ /* 0x000fe40000010e22 */
[----:B------:R-:W-:Y:S02]  /*39350*/  IADD3.X R25, P0, PT, RZ, R40, RZ, P0, !PT ;  /* 0x00000028ff197210 */ /* 0x000fe4000071e4ff */
[----:B------:R-:W-:Y:S02]  /*39360*/  SHF.L.W.U32.HI R3, R31, 0x2, R32 ;  /* 0x000000021f037819 */ /* 0x000fe40000010e20 */
[----:B------:R-:W-:-:S02]  /*39370*/  IADD3.X R28, P1, PT, RZ, R37, RZ, P1, !PT ;  /* 0x00000025ff1c7210 */ /* 0x000fc40000f3e4ff */
[----:B------:R-:W-:Y:S02]  /*39380*/  IADD3.X R130, P2, PT, R0, R25, RZ, P2, !PT ;  /* 0x0000001900827210 */ /* 0x000fe4000175e4ff */
[----:B------:R-:W-:Y:S02]  /*39390*/  IADD3.X R25, P0, PT, RZ, RZ, RZ, P0, !PT ;  /* 0x000000ffff197210 */ /* 0x000fe4000071e4ff */
[----:B------:R-:W-:Y:S02]  /*393a0*/  IADD3 R31, P3, PT, -R59, R26, RZ ;  /* 0x0000001a3b1f7210 */ /* 0x000fe40007f7e1ff */
[----:B------:R-:W-:Y:S02]  /*393b0*/  IADD3.X R57, P5, PT, R3, R28, RZ, P5, !PT ;  /* 0x0000001c03397210 */ /* 0x000fe40002fbe4ff */
[----:B------:R-:W-:Y:S01]  /*393c0*/  IADD3.X R26, P1, PT, RZ, RZ, RZ, P1, !PT ;  /* 0x000000ffff1a7210 */ /* 0x000fe20000f3e4ff */
[----:B------:R-:W-:Y:S01]  /*393d0*/  IMAD.X R36, R36, 0x1, ~R55, P3 ;  /* 0x0000000124247824 */ /* 0x000fe200018e0e37 */
[----:B------:R-:W-:-:S02]  /*393e0*/  IADD3.X R25, P2, PT, RZ, R25, RZ, P2, !PT ;  /* 0x00000019ff197210 */ /* 0x000fc4000175e4ff */
[----:B------:R-:W-:Y:S02]  /*393f0*/  IADD3 R28, P6, PT, -R41, R68, RZ ;  /* 0x00000044291c7210 */ /* 0x000fe40007fde1ff */
[----:B------:R-:W-:Y:S02]  /*39400*/  IADD3.X R26, P5, PT, RZ, R26, RZ, P5, !PT ;  /* 0x0000001aff1a7210 */ /* 0x000fe40002fbe4ff */
[----:B------:R-:W-:Y:S01]  /*39410*/  SHF.L.W.U32.HI R0, R34, 0x2, R31 ;  /* 0x0000000222007819 */ /* 0x000fe20000010e1f */
[----:B------:R-:W-:Y:S01]  /*39420*/  IMAD.X R29, R70, 0x1, ~R51, P6 ;  /* 0x00000001461d7824 */ /* 0x000fe200030e0e33 */
[----:B------:R-:W-:Y:S02]  /*39430*/  IADD3 R25, P4, PT, R25, R38, RZ ;  /* 0x0000002619197210 */ /* 0x000fe40007f9e0ff */
[----:B------:R-:W-:Y:S02]  /*39440*/  SHF.L.W.U32.HI R3, R32, 0x2, R28 ;  /* 0x0000000220037819 */ /* 0x000fe40000010e1c */
[----:B------:R-:W-:-:S02]  /*39450*/  IADD3 R26, P3, PT, R26, R35, RZ ;  /* 0x000000231a1a7210 */ /* 0x000fc40007f7e0ff */
[----:B------:R-:W-:Y:S02]  /*39460*/  IADD3 R41, P6, PT, R0, R25, RZ ;  /* 0x0000001900297210 */ /* 0x000fe40007fde0ff */
[----:B------:R-:W-:Y:S02]  /*39470*/  IADD3.X R25, PT, PT, RZ, RZ, RZ, P2, P0 ;  /* 0x000000ffff197210 */ /* 0x000fe400017e04ff */
[----:B------:R-:W-:Y:S02]  /*39480*/  IADD3 R44, P0, PT, R3, R26, RZ ;  /* 0x0000001a032c7210 */ /* 0x000fe40007f1e0ff */
[----:B------:R-:W-:Y:S02]  /*39490*/  IADD3.X R26, PT, PT, RZ, RZ, RZ, P5, P1 ;  /* 0x000000ffff1a7210 */ /* 0x000fe40002fe24ff */
[----:B------:R-:W-:Y:S02]  /*394a0*/  SHF.L.W.U32.HI R3, R28, 0x2, R29 ;  /* 0x000000021c037819 */ /* 0x000fe40000010e1d */
[----:B------:R-:W-:-:S02]  /*394b0*/  IADD3.X R26, P3, PT, R26, R37, RZ, P3, !PT ;  /* 0x000000251a1a7210 */ /* 0x000fc40001f7e4ff */
[----:B------:R-:W-:Y:S02]  /*394c0*/  SHF.L.W.U32.HI R0, R31, 0x2, R36 ;  /* 0x000000021f007819 */ /* 0x000fe40000010e24 */
[----:B------:R-:W-:Y:S02]  /*394d0*/  IADD3.X R25, P1, PT, R25, R40, RZ, P4, !PT ;  /* 0x0000002819197210 */ /* 0x000fe4000273e4ff */
[----:B------:R-:W-:Y:S02]  /*394e0*/  IADD3.X R46, P2, PT, R3, R26, RZ, P0, !PT ;  /* 0x0000001a032e7210 */ /* 0x000fe4000075e4ff */
[----:B------:R-:W-:Y:S02]  /*394f0*/  IADD3.X R43, P6, PT, R0, R25, RZ, P6, !PT ;  /* 0x00000019002b7210 */ /* 0x000fe400037de4ff */
[----:B------:R-:W-:Y:S01]  /*39500*/  SHF.L.W.U32.HI R3, R29, 0x2, R39 ;  /* 0x000000021d037819 */ /* 0x000fe20000010e27 */
[----:B------:R-:W-:Y:S01]  /*39510*/  IMAD.MOV.U32 R29, RZ, RZ, R5 ;  /* 0x000000ffff1d7224 */ /* 0x000fe200078e0005 */
[----:B------:R-:W-:-:S02]  /*39520*/  IADD3.X R26, P3, P2, R35, RZ, RZ, P2, P3 ;  /* 0x000000ff231a7210 */ /* 0x000fc400012664ff */
[----:B------:R-:W-:Y:S02]  /*39530*/  SHF.L.W.U32.HI R0, R36, 0x2, R42 ;  /* 0x0000000224007819 */ /* 0x000fe40000010e2a */
[----:B------:R-:W-:Y:S02]  /*39540*/  IADD3.X R25, P0, P1, R38, RZ, RZ, P6, P1 ;  /* 0x000000ff26197210 */ /* 0x000fe400031024ff */
        /* <DEDUP_REMOVED lines=84> */
.L_x_417:
        /* <DEDUP_REMOVED lines=17> */
[----:B------:R-:W-:Y:S02]  /*39ba0*/  IMAD.MOV.U32 R0, RZ, RZ, RZ ;  /* 0x000000ffff007224 */ /* 0x000fe400078e00ff */
[----:B------:R-:W-:Y:S01]  /*39bb0*/  IMAD.IADD R2, R5, 0x1, R43 ;  /* 0x0000000105027824 */ /* 0x000fe200078e022b */
[----:B------:R-:W-:Y:S01]  /*39bc0*/  IADD3 R35, P6, P4, R6, R35, R4 ;  /* 0x0000002306237210 */ /* 0x000fe20007cde004 */
[----:B------:R-:W-:Y:S02]  /*39bd0*/  IMAD.MOV.U32 R51, RZ, RZ, RZ ;  /* 0x000000ffff337224 */ /* 0x000fe400078e00ff */
[----:B------:R-:W-:Y:S01]  /*39be0*/  IMAD.MOV.U32 R44, RZ, RZ, RZ ;  /* 0x000000ffff2c7224 */ /* 0x000fe200078e00ff */
[----:B------:R-:W-:Y:S01]  /*39bf0*/  IADD3.X R57, PT, PT, RZ, RZ, RZ, P6, P4 ;  /* 0x000000ffff397210 */ /* 0x000fe200037e84ff */
[----:B------:R-:W-:-:S04]  /*39c00*/  IMAD.WIDE.U32 R30, R49, R36, RZ ;  /* 0x00000024311e7225 */ /* 0x000fc800078e00ff */
[----:B------:R-:W-:-:S04]  /*39c10*/  IMAD.WIDE.U32 R4, R47, R36, RZ ;  /* 0x000000242f047225 */ /* 0x000fc800078e00ff */
[----:B------:R-:W-:Y:S02]  /*39c20*/  IMAD.IADD R62, R3, 0x1, R0 ;  /* 0x00000001033e7824 */ /* 0x000fe400078e0200 */
        /* <DEDUP_REMOVED lines=10> */
[----:B------:R-:W-:Y:S01]  /*39cd0*/  ISETP.GT.U32.AND P5, PT, R60, R5, PT ;  /* 0x000000053c00720c */ /* 0x000fe20003fa4070 */
[----:B------:R-:W-:Y:S01]  /*39ce0*/  IMAD.MOV.U32 R3, RZ, RZ, RZ ;  /* 0x000000ffff037224 */ /* 0x000fe200078e00ff */
[----:B------:R-:W-:Y:S01]  /*39cf0*/  LOP3.LUT R31, R31, 0xfffffffe, RZ, 0xc0, !PT ;  /* 0xfffffffe1f1f7812 */ /* 0x000fe200078ec0ff */
[----:B------:R-:W-:Y:S01]  /*39d00*/  IMAD.IADD R33, R42, 0x1, R55 ;  /* 0x000000012a217824 */ /* 0x000fe200078e0237 */
[----:B------:R-:W-:Y:S01]  /*39d10*/  ISETP.GT.U32.AND.EX P5, PT, R35, R6, PT, P5 ;  /* 0x000000062300720c */ /* 0x000fe20003fa4150 */
[----:B------:R-:W-:Y:S01]  /*39d20*/  IMAD.WIDE.U32 R2, R34, R45, R2 ;  /* 0x0000002d22027225 */ /* 0x000fe200078e0002 */
[----:B------:R-:W-:-:S02]  /*39d30*/  IADD3 R31, P4, PT, R31, R48, RZ ;  /* 0x000000301f1f7210 */ /* 0x000fc40007f9e0ff */
[----:B------:R-:W-:Y:S01]  /*39d40*/  SEL R4, R60, R5, P5 ;  /* 0x000000053c047207 */ /* 0x000fe20002800000 */
[----:B------:R-:W-:Y:S01]  /*39d50*/  IMAD.IADD R28, R51, 0x1, R7 ;  /* 0x00000001331c7824 */ /* 0x000fe200078e0207 */
[----:B------:R-:W-:Y:S01]  /*39d60*/  IADD3.X R55, PT, PT, RZ, RZ, RZ, P0, P1 ;  /* 0x000000ffff377210 */ /* 0x000fe200007e24ff */
[----:B------:R-:W-:Y:S01]  /*39d70*/  IMAD.X R72, R6, 0x1, R31, P6 ;  /* 0x0000000106487824 */ /* 0x000fe200030e061f */
[----:B------:R-:W-:Y:S01]  /*39d80*/  ISETP.GT.U32.AND P0, PT, R4, R53, PT ;  /* 0x000000350400720c */ /* 0x000fe20003f04070 */
[----:B------:R-:W-:Y:S01]  /*39d90*/  IMAD.WIDE.U32 R58, R34, R36, RZ ;  /* 0x00000024223a7225 */ /* 0x000fe200078e00ff */
[----:B------:R-:W-:Y:S02]  /*39da0*/  SEL R4, R35, R6, P5 ;  /* 0x0000000623047207 */ /* 0x000fe40002800000 */
[----:B------:R-:W-:Y:S01]  /*39db0*/  IADD3 R56, P5, P6, R57, R2, R56 ;  /* 0x0000000239387210 */ /* 0x000fe20007ebe038 */
[----:B------:R-:W-:Y:S01]  /*39dc0*/  IMAD.IADD R57, R43, 0x1, R3 ;  /* 0x000000012b397824 */ /* 0x000fe200078e0203 */
[--C-:B------:R-:W-:Y:S01]  /*39dd0*/  SHF.R.U64 R7, R54, 0x1f, R33.reuse ;  /* 0x0000001f36077819 */ /* 0x100fe20000001221 */
[----:B-----5:R-:W-:Y:S01]  /*39de0*/  IMAD.SHL.U32 R77, R58, 0x2, RZ ;  /* 0x000000023a4d7824 */ /* 0x020fe200078e00ff */
[----:B------:R-:W-:-:S02]  /*39df0*/  SHF.R.U32.HI R2, RZ, 0x1f, R33 ;  /* 0x0000001fff027819 */ /* 0x000fc40000011621 */
[----:B------:R-:W-:Y:S02]  /*39e00*/  LOP3.LUT R6, R7, 0xfffffffe, RZ, 0xc0, !PT ;  /* 0xfffffffe07067812 */ /* 0x000fe400078ec0ff */
[----:B------:R-:W-:Y:S02]  /*39e10*/  LOP3.LUT R7, R2, 0x1, RZ, 0xc0, !PT ;  /* 0x0000000102077812 */ /* 0x000fe400078ec0ff */
[----:B------:R-:W-:Y:S01]  /*39e20*/  SHF.L.U64.HI R26, R54, 0x1, R33 ;  /* 0x00000001361a7819 */ /* 0x000fe20000010221 */
[----:B------:R-:W0:Y:S01]  /*39e30*/  LDC.64 R2, c[0x3][0xe0] ;  /* 0x00c03800ff027b82 */ /* 0x000e220000000a00 */
[----:B------:R-:W-:Y:S01]  /*39e40*/  IMAD.MOV.U32 R33, RZ, RZ, RZ ;  /* 0x000000ffff217224 */ /* 0x000fe200078e00ff */
[----:B------:R-:W-:Y:S01]  /*39e50*/  ISETP.GT.U32.AND.EX P0, PT, R4, R72, PT, P0 ;  /* 0x000000480400720c */ /* 0x000fe20003f04100 */
[----:B------:R-:W-:Y:S01]  /*39e60*/  IMAD.WIDE.U32 R6, R38, R38, R6 ;  /* 0x0000002626067225 */ /* 0x000fe200078e0006 */
[----:B------:R-:W-:Y:S02]  /*39e70*/  LOP3.LUT R26, R26, 0x1, RZ, 0xc0, !PT ;  /* 0x000000011a1a7812 */ /* 0x000fe400078ec0ff */
[----:B------:R-:W-:Y:S01]  /*39e80*/  LOP3.LUT R77, R77, 0xfffffffe, RZ, 0xc0, !PT ;  /* 0xfffffffe4d4d7812 */ /* 0x000fe200078ec0ff */
[----:B------:R-:W-:Y:S01]  /*39e90*/  IMAD.WIDE.U32 R4, R34, R47, R32 ;  /* 0x0000002f22047225 */ /* 0x000fe200078e0020 */
[----:B------:R-:W-:-:S02]  /*39ea0*/  IADD3.X R57, PT, PT, RZ, R57, RZ, P5, P6 ;  /* 0x00000039ff397210 */ /* 0x000fc40002fec4ff */
        /* <DEDUP_REMOVED lines=8> */
[-C--:B------:R-:W-:Y:S01]  /*39f30*/  IMAD.WIDE.U32 R62, R39, R37.reuse, RZ ;  /* 0x00000025273e7225 */ /* 0x080fe200078e00ff */
[----:B------:R-:W-:Y:S02]  /*39f40*/  IADD3.X R46, PT, PT, RZ, R46, RZ, P5, P4 ;  /* 0x0000002eff2e7210 */ /* 0x000fe40002fe84ff */
[----:B------:R-:W-:Y:S01]  /*39f50*/  IADD3 R54, P4, P5, R56, R54, R61 ;  /* 0x0000003638367210 */ /* 0x000fe20007d9e03d */
[----:B------:R-:W-:Y:S01]  /*39f60*/  IMAD.WIDE.U32 R6, R45, R37, RZ ;  /* 0x000000252d067225 */ /* 0x000fe200078e00ff */
[----:B------:R-:W-:-:S03]  /*39f70*/  IADD3.X R48, PT, PT, RZ, R48, R57, P0, P6 ;  /* 0x00000030ff307210 */ /* 0x000fc600007ec439 */
[----:B------:R-:W-:Y:S01]  /*39f80*/  IMAD.WIDE.U32 R32, R39, R38, RZ ;  /* 0x0000002627207225 */ /* 0x000fe200078e00ff */
[----:B------:R-:W-:-:S03]  /*39f90*/  IADD3.X R48, PT, PT, R57, R48, RZ, P4, P5 ;  /* 0x0000003039307210 */ /* 0x000fc600027ea4ff */
[----:B------:R-:W-:Y:S02]  /*39fa0*/  IMAD.IADD R55, R41, 0x1, R63 ;  /* 0x0000000129377824 */ /* 0x000fe400078e023f */
[----:B------:R-:W-:Y:S02]  /*39fb0*/  IMAD.IADD R56, R43, 0x1, R7 ;  /* 0x000000012b387824 */ /* 0x000fe400078e0207 */
[----:B------:R-:W-:Y:S01]  /*39fc0*/  IMAD.MOV.U32 R57, RZ, RZ, RZ ;  /* 0x000000ffff397224 */ /* 0x000fe200078e00ff */
[----:B------:R-:W-:Y:S01]  /*39fd0*/  IADD3 R78, P0, P6, R32, R55, R6 ;  /* 0x00000037204e7210 */ /* 0x000fe20007e1e006 */
[----:B0-----:R-:W-:Y:S01]  /*39fe0*/  IMAD R6, R77, R2, RZ ;  /* 0x000000024d067224 */ /* 0x001fe200078e02ff */
[----:B------:R-:W-:Y:S01]  /*39ff0*/  IADD3 R55, P5, PT, R61, R30, RZ ;  /* 0x0000001e3d377210 */ /* 0x000fe20007fbe0ff */
[----:B------:R-:W-:Y:S02]  /*3a000*/  IMAD.IADD R65, R41, 0x1, R33 ;  /* 0x0000000129417824 */ /* 0x000fe400078e0221 */
[----:B------:R-:W-:Y:S01]  /*3a010*/  IMAD.WIDE.U32 R32, R75, R2, RZ ;  /* 0x000000024b207225 */ /* 0x000fe200078e00ff */
[----:B------:R-:W-:-:S03]  /*3a020*/  ISETP.GT.U32.AND P4, PT, R30, R55, PT ;  /* 0x000000371e00720c */ /* 0x000fc60003f84070 */
        /* <DEDUP_REMOVED lines=14> */
[----:B------:R-:W-:Y:S01]  /*3a110*/  IMAD.WIDE.U32 R66, P5, R32, R5, R64 ;  /* 0x0000000520427225 */ /* 0x000fe200078a0040 */
[----:B------:R-:W-:Y:S02]  /*3a120*/  IADD3.X R56, PT, PT, RZ, RZ, RZ, P0, P6 ;  /* 0x000000ffff387210 */ /* 0x000fe400007ec4ff */
        /* <DEDUP_REMOVED lines=12> */
[----:B------:R-:W-:Y:S01]  /*3a1f0*/  IADD3 R55, P5, P6, R70, R55, R26 ;  /* 0x0000003746377210 */ /* 0x000fe20007ebe01a */
[----:B------:R-:W-:Y:S01]  /*3a200*/  IMAD.IADD R70, R40, 0x1, R29 ;  /* 0x0000000128467824 */ /* 0x000fe200078e021d */
[----:B------:R-:W-:Y:S01]  /*3a210*/  IADD3.X R57, P0, PT, RZ, R64, RZ, P0, !PT ;  /* 0x00000040ff397210 */ /* 0x000fe2000071e4ff */
[----:B------:R-:W-:Y:S01]  /*3a220*/  IMAD.IADD R64, R27, 0x1, R42 ;  /* 0x000000011b407824 */ /* 0x000fe200078e022a */
        /* <DEDUP_REMOVED lines=12> */
[----:B------:R-:W-:Y:S02]  /*3a2f0*/  IMAD.MOV.U32 R65, RZ, RZ, RZ ;  /* 0x000000ffff417224 */ /* 0x000fe400078e00ff */
[----:B------:R-:W-:Y:S01]  /*3a300*/  IMAD.IADD R87, R59, 0x1, R35 ;  /* 0x000000013b577824 */ /* 0x000fe200078e0223 */
[----:B------:R-:W-:Y:S01]  /*3a310*/  IADD3.X R73, P4, PT, R73, R26, RZ, P4, !PT ;  /* 0x0000001a49497210 */ /* 0x000fe2000279e4ff */
[----:B------:R-:W-:Y:S01]  /*3a320*/  IMAD.X R59, RZ, RZ, RZ, P5 ;  /* 0x000000ffff3b7224 */ /* 0x000fe200028e06ff */
[----:B------:R-:W-:Y:S01]  /*3a330*/  ISETP.GE.U32.AND P5, PT, R74, R53, PT ;  /* 0x000000354a00720c */ /* 0x000fe20003fa6070 */
[----:B------:R-:W-:Y:S01]  /*3a340*/  IMAD.WIDE.U32 R52, R61, R2, RZ ;  /* 0x000000023d347225 */ /* 0x000fe200078e00ff */
[----:B------:R-:W-:-:S02]  /*3a350*/  SHF.L.U64.HI R81, R58, 0x1, R87 ;  /* 0x000000013a517819 */ /* 0x000fc40000010257 */
[----:B------:R-:W-:Y:S01]  /*3a360*/  SHF.R.U64 R80, R58, 0x1f, R87 ;  /* 0x0000001f3a507819 */ /* 0x000fe20000001257 */
[----:B------:R-:W-:Y:S01]  /*3a370*/  IMAD R26, R73, R2, RZ ;  /* 0x00000002491a7224 */ /* 0x000fe200078e02ff */
[----:B------:R-:W-:Y:S01]  /*3a380*/  ISETP.GE.U32.AND.EX P5, PT, R77, R72, PT, P5 ;  /* 0x000000484d00720c */ /* 0x000fe20003fa6150 */
[----:B------:R-:W-:Y:S02]  /*3a390*/  IMAD.MOV.U32 R58, RZ, RZ, R67 ;  /* 0x000000ffff3a7224 */ /* 0x000fe400078e0043 */
[----:B------:R-:W-:Y:S01]  /*3a3a0*/  IMAD R29, R61, R3, R26 ;  /* 0x000000033d1d7224 */ /* 0x000fe200078e021a */
[----:B------:R-:W-:Y:S01]  /*3a3b0*/  SEL R57, RZ, 0x1, P5 ;  /* 0x00000001ff397807 */ /* 0x000fe20002800000 */
[----:B------:R-:W0:Y:S01]  /*3a3c0*/  LDC.64 R26, c[0x3][0x10] ;  /* 0x00c00400ff1a7b82 */ /* 0x000e220000000a00 */
[----:B------:R-:W-:-:S04]  /*3a3d0*/  IMAD.WIDE.U32.X R66, R63, R7, R58, P6 ;  /* 0x000000073f427225 */ /* 0x000fc800030e043a */
[----:B------:R-:W-:Y:S01]  /*3a3e0*/  IMAD.IADD R60, R53, 0x1, R29 ;  /* 0x00000001353c7824 */ /* 0x000fe200078e021d */
[----:B------:R-:W-:Y:S01]  /*3a3f0*/  IADD3.X R53, PT, PT, RZ, RZ, RZ, P2, P3 ;  /* 0x000000ffff357210 */ /* 0x000fe200017e64ff */
[----:B------:R-:W-:Y:S01]  /*3a400*/  IMAD.WIDE.U32 R58, R34, R38, R64 ;  /* 0x00000026223a7225 */ /* 0x000fe200078e0040 */
[----:B------:R-:W-:Y:S01]  /*3a410*/  IADD3.X R71, P0, P2, R66, RZ, RZ, P4, P0 ;  /* 0x000000ff42477210 */ /* 0x000fe200022004ff */
[----:B------:R-:W1:Y:S02]  /*3a420*/  LDC.64 R28, c[0x3][0x18] ;  /* 0x00c00600ff1c7b82 */ /* 0x000e640000000a00 */
[----:B------:R-:W-:Y:S01]  /*3a430*/  IMAD.WIDE.U32 R68, R60, R4, RZ ;  /* 0x000000043c447225 */ /* 0x000fe200078e00ff */
[----:B------:R-:W-:Y:S02]  /*3a440*/  IADD3 R70, P5, P4, R53, R58, R70 ;  /* 0x0000003a35467210 */ /* 0x000fe40007cbe046 */
[----:B------:R-:W-:Y:S01]  /*3a450*/  IADD3.X R58, PT, PT, R67, RZ, RZ, P0, P2 ;  /* 0x000000ff433a7210 */ /* 0x000fe200007e44ff */
[----:B------:R-:W-:Y:S01]  /*3a460*/  IMAD.WIDE.U32 R64, R52, R4, RZ ;  /* 0x0000000434407225 */ /* 0x000fe200078e00ff */
[----:B------:R-:W-:-:S03]  /*3a470*/  IADD3 R75, P0, PT, R57, R76, RZ ;  /* 0x0000004c394b7210 */ /* 0x000fc60007f1e0ff */
[----:B------:R-:W-:Y:S01]  /*3a480*/  IMAD.WIDE.U32 R68, P6, R52, R5, R68 ;  /* 0x0000000534447225 */ /* 0x000fe200078c0044 */
[----:B------:R-:W-:-:S03]  /*3a490*/  IADD3 RZ, P2, PT, R61, R64, RZ ;  /* 0x000000403dff7210 */ /* 0x000fc60007f5e0ff */
[----:B------:R-:W-:Y:S01]  /*3a4a0*/  IMAD.X R72, RZ, RZ, R79, P0 ;  /* 0x000000ffff487224 */ /* 0x000fe200000e064f */
[----:B------:R-:W-:Y:S01]  /*3a4b0*/  IADD3 R64, P3, PT, R65, R68, RZ ;  /* 0x0000004441407210 */ /* 0x000fe20007f7e0ff */
[----:B------:R-:W-:Y:S01]  /*3a4c0*/  IMAD.X R67, RZ, RZ, RZ, P6 ;  /* 0x000000ffff437224 */ /* 0x000fe200030e06ff */
[----:B------:R-:W-:Y:S01]  /*3a4d0*/  ISETP.GT.U32.AND P0, PT, R76, R75, PT ;  /* 0x0000004b4c00720c */ /* 0x000fe20003f04070 */
[----:B------:R-:W-:Y:S01]  /*3a4e0*/  IMAD.MOV.U32 R66, RZ, RZ, R69 ;  /* 0x000000ffff427224 */ /* 0x000fe200078e0045 */
[----:B------:R-:W-:Y:S01]  /*3a4f0*/  IADD3.X RZ, P2, PT, R73, R64, RZ, P2, !PT ;  /* 0x0000004049ff7210 */ /* 0x000fe2000175e4ff */
[----:B0-----:R-:W-:Y:S01]  /*3a500*/  IMAD.WIDE.U32 R64, R63, R26, RZ ;  /* 0x0000001a3f407225 */ /* 0x001fe200078e00ff */
[----:B------:R-:W-:Y:S02]  /*3a510*/  IADD3 R61, P6, PT, R75, R62, RZ ;  /* 0x0000003e4b3d7210 */ /* 0x000fe40007fde0ff */
[----:B------:R-:W-:Y:S01]  /*3a520*/  ISETP.GT.U32.AND.EX P0, PT, R79, R72, PT, P0 ;  /* 0x000000484f00720c */ /* 0x000fe20003f04100 */
[----:B------:R-:W-:Y:S01]  /*3a530*/  IMAD.WIDE.U32.X R68, R60, R5, R66, P3 ;  /* 0x000000053c447225 */ /* 0x000fe200018e0442 */
[----:B------:R-:W-:-:S02]  /*3a540*/  IADD3 R67, P3, PT, R71, R74, RZ ;  /* 0x0000004a47437210 */ /* 0x000fc40007f7e0ff */
[----:B------:R-:W-:Y:S01]  /*3a550*/  SEL R66, R76, R75, P0 ;  /* 0x0000004b4c427207 */ /* 0x000fe20000000000 */
[----:B------:R-:W-:Y:S01]  /*3a560*/  IMAD.X R53, R72, 0x1, R78, P6 ;  /* 0x0000000148357824 */ /* 0x000fe200030e064e */
[----:B------:R-:W-:Y:S02]  /*3a570*/  SEL R62, R79, R72, P0 ;  /* 0x000000484f3e7207 */ /* 0x000fe40000000000 */
[----:B------:R-:W-:Y:S01]  /*3a580*/  IADD3.X R58, P0, PT, R58, R77, RZ, P3, !PT ;  /* 0x0000004d3a3a7210 */ /* 0x000fe20001f1e4ff */
[C---:B------:R-:W-:Y:S01]  /*3a590*/  IMAD.WIDE.U32 R72, P3, R32.reuse, R27, R64 ;  /* 0x0000001b20487225 */ /* 0x040fe20007860040 */
[----:B------:R-:W-:Y:S02]  /*3a5a0*/  IADD3.X R83, P2, PT, RZ, R68, RZ, P2, !PT ;  /* 0x00000044ff537210 */ /* 0x000fe4000175e4ff */
[----:B------:R-:W-:Y:S01]  /*3a5b0*/  LOP3.LUT R71, R81, 0x1, RZ, 0xc0, !PT ;  /* 0x0000000151477812 */ /* 0x000fe200078ec0ff */
[----:B------:R-:W-:-:S04]  /*3a5c0*/  IMAD.WIDE.U32 R64, R32, R26, RZ ;  /* 0x0000001a20407225 */ /* 0x000fc800078e00ff */
[----:B------:R-:W-:Y:S01]  /*3a5d0*/  IMAD.X R85, RZ, RZ, R69, P2 ;  /* 0x000000ffff557224 */ /* 0x000fe200010e0645 */
[----:B------:R-:W-:Y:S01]  /*3a5e0*/  IADD3 R65, P2, PT, R65, R72, RZ ;  /* 0x0000004841417210 */ /* 0x000fe20007f5e0ff */
[----:B-1----:R-:W-:-:S04]  /*3a5f0*/  IMAD.WIDE.U32 R68, R63, R28, RZ ;  /* 0x0000001c3f447225 */ /* 0x002fc800078e00ff */
[----:B------:R-:W-:-:S04]  /*3a600*/  IMAD.WIDE.U32 R76, R60, R6, RZ ;  /* 0x000000063c4c7225 */ /* 0x000fc800078e00ff */
[----:B------:R-:W-:Y:S01]  /*3a610*/  IMAD.X R75, RZ, RZ, RZ, P3 ;  /* 0x000000ffff4b7224 */ /* 0x000fe200018e06ff */
[----:B------:R-:W-:Y:S01]  /*3a620*/  IADD3 R64, P3, PT, R67, R64, RZ ;  /* 0x0000004043407210 */ /* 0x000fe20007f7e0ff */
[----:B------:R-:W-:Y:S01]  /*3a630*/  IMAD.MOV.U32 R74, RZ, RZ, R73 ;  /* 0x000000ffff4a7224 */ /* 0x000fe200078e0049 */
[----:B------:R-:W-:Y:S01]  /*3a640*/  SHF.R.U32.HI R67, RZ, 0x1f, R87 ;  /* 0x0000001fff437819 */ /* 0x000fe20000011657 */
[----:B------:R-:W-:Y:S01]  /*3a650*/  IMAD.X R71, RZ, RZ, R71, P1 ;  /* 0x000000ffff477224 */ /* 0x000fe200008e0647 */
[----:B------:R-:W-:Y:S01]  /*3a660*/  IADD3.X R58, P3, PT, R58, R65, RZ, P3, !PT ;  /* 0x000000413a3a7210 */ /* 0x000fe20001f7e4ff */
[----:B------:R-:W-:Y:S01]  /*3a670*/  IMAD.WIDE.U32.X R72, R63, R27, R74, P2 ;  /* 0x0000001b3f487225 */ /* 0x000fe200010e044a */
[----:B------:R-:W-:Y:S02]  /*3a680*/  LOP3.LUT R74, R80, 0xfffffffe, RZ, 0xc0, !PT ;  /* 0xfffffffe504a7812 */ /* 0x000fe400078ec0ff */
[----:B------:R-:W-:Y:S01]  /*3a690*/  LOP3.LUT R75, R67, 0x1, RZ, 0xc0, !PT ;  /* 0x00000001434b7812 */ /* 0x000fe200078ec0ff */
[----:B------:R-:W-:Y:S01]  /*3a6a0*/  IMAD.WIDE.U32 R68, P1, R32, R29, R68 ;  /* 0x0000001d20447225 */ /* 0x000fe20007820044 */
[----:B------:R-:W-:-:S03]  /*3a6b0*/  IADD3.X R72, P3, P0, R72, RZ, RZ, P3, P0 ;  /* 0x000000ff48487210 */ /* 0x000fc600018604ff */
[----:B------:R-:W-:Y:S01]  /*3a6c0*/  IMAD.WIDE.U32 R78, P2, R52, R7, R76 ;  /* 0x00000007344e7225 */ /* 0x000fe2000784004c */
[----:B------:R-:W-:-:S03]  /*3a6d0*/  IADD3.X R73, PT, PT, R73, RZ, RZ, P3, P0 ;  /* 0x000000ff49497210 */ /* 0x000fc60001fe04ff */
        /* <DEDUP_REMOVED lines=8> */
[----:B------:R-:W-:Y:S02]  /*3a760*/  IMAD.MOV.U32 R80, RZ, RZ, R79 ;  /* 0x000000ffff507224 */ /* 0x000fe400078e004f */
[----:B------:R-:W-:Y:S01]  /*3a770*/  IMAD.IADD R87, R42, 0x1, R59 ;  /* 0x000000012a577824 */ /* 0x000fe200078e023b */
[----:B------:R-:W-:Y:S01]  /*3a780*/  IADD3.X R85, P2, PT, R85, R64, RZ, P2, !PT ;  /* 0x0000004055557210 */ /* 0x000fe2000175e4ff */
[----:B------:R-:W-:Y:S01]  /*3a790*/  IMAD.WIDE.U32.X R76, R60, R7, R80, P6 ;  /* 0x000000073c4c7225 */ /* 0x000fe200030e0450 */
[----:B------:R-:W-:-:S03]  /*3a7a0*/  IADD3 R67, P6, PT, R71, R74, RZ ;  /* 0x0000004a47437210 */ /* 0x000fc60007fde0ff */
[----:B------:R-:W-:Y:S01]  /*3a7b0*/  IMAD.WIDE.U32 R58, R32, R28, RZ ;  /* 0x0000001c203a7225 */ /* 0x000fe200078e00ff */
[----:B------:R-:W-:-:S03]  /*3a7c0*/  IADD3.X R71, P1, P2, R76, RZ, RZ, P2, P1 ;  /* 0x000000ff4c477210 */ /* 0x000fc600012224ff */
[----:B------:R-:W-:Y:S01]  /*3a7d0*/  IMAD.X R32, R35, 0x1, R75, P6 ;  /* 0x0000000123207824 */ /* 0x000fe200030e064b */
[----:B------:R-:W-:Y:S01]  /*3a7e0*/  IADD3 R86, P6, PT, R61, R30, RZ ;  /* 0x0000001e3d567210 */ /* 0x000fe20007fde0ff */
[----:B------:R-:W-:Y:S01]  /*3a7f0*/  IMAD.MOV.U32 R64, RZ, RZ, R69 ;  /* 0x000000ffff407224 */ /* 0x000fe200078e0045 */
[----:B------:R-:W-:Y:S01]  /*3a800*/  IADD3.X R81, PT, PT, R77, RZ, RZ, P1, P2 ;  /* 0x000000ff4d517210 */ /* 0x000fe20000fe44ff */
[----:B------:R-:W-:Y:S01]  /*3a810*/  IMAD R30, R85, R2, RZ ;  /* 0x00000002551e7224 */ /* 0x000fe200078e02ff */
[----:B------:R-:W-:Y:S01]  /*3a820*/  IADD3 R79, P0, PT, R59, R68, RZ ;  /* 0x000000443b4f7210 */ /* 0x000fe20007f1e0ff */
[----:B------:R-:W-:Y:S01]  /*3a830*/  IMAD.X R50, R53, 0x1, R50, P6 ;  /* 0x0000000135327824 */ /* 0x000fe200030e0632 */
[----:B------:R-:W-:Y:S01]  /*3a840*/  IADD3 R59, P1, PT, R72, R86, RZ ;  /* 0x00000056483b7210 */ /* 0x000fe20007f3e0ff */
[----:B------:R-:W-:-:S03]  /*3a850*/  IMAD.WIDE.U32 R68, R60, R26, RZ ;  /* 0x0000001a3c447225 */ /* 0x000fc600078e00ff */
[----:B------:R-:W-:Y:S01]  /*3a860*/  IADD3 R76, P2, PT, R59, R58, RZ ;  /* 0x0000003a3b4c7210 */ /* 0x000fe20007f5e0ff */
        /* <DEDUP_REMOVED lines=8> */
[----:B------:R-:W-:Y:S01]  /*3a8f0*/  IMAD.WIDE.U32 R72, R52, R26, RZ ;  /* 0x0000001a34487225 */ /* 0x000fe200078e00ff */
[----:B------:R-:W-:-:S03]  /*3a900*/  IADD3.X R82, P1, P2, R68, RZ, RZ, P2, P1 ;  /* 0x000000ff44527210 */ /* 0x000fc600012224ff */
[----:B------:R-:W-:Y:S01]  /*3a910*/  IMAD.WIDE.U32 R78, R30, R4, RZ ;  /* 0x000000041e4e7225 */ /* 0x000fe200078e00ff */
[----:B------:R-:W-:Y:S02]  /*3a920*/  IADD3.X R63, PT, PT, R69, RZ, RZ, P1, P2 ;  /* 0x000000ff453f7210 */ /* 0x000fe40000fe44ff */
[----:B------:R-:W-:Y:S01]  /*3a930*/  IADD3 R80, P2, PT, R59, R72, RZ ;  /* 0x000000483b507210 */ /* 0x000fe20007f5e0ff */
[----:B------:R-:W-:Y:S01]  /*3a940*/  IMAD.X R65, RZ, RZ, RZ, P3 ;  /* 0x000000ffff417224 */ /* 0x000fe200018e06ff */
[----:B------:R-:W-:Y:S01]  /*3a950*/  IADD3 R71, P3, PT, R73, R74, RZ ;  /* 0x0000004a49477210 */ /* 0x000fe20007f7e0ff */
[----:B------:R-:W-:Y:S02]  /*3a960*/  IMAD.MOV.U32 R64, RZ, RZ, R75 ;  /* 0x000000ffff407224 */ /* 0x000fe400078e004b */
[----:B------:R-:W-:-:S04]  /*3a970*/  IMAD.WIDE.U32 R74, R60, R28, RZ ;  /* 0x0000001c3c4a7225 */ /* 0x000fc800078e00ff */
[C---:B------:R-:W-:Y:S01]  /*3a980*/  IMAD.WIDE.U32 R68, P6, R58.reuse, R5, R78 ;  /* 0x000000053a447225 */ /* 0x040fe200078c004e */
[----:B------:R-:W-:Y:S02]  /*3a990*/  IADD3.X R78, P0, PT, R81, R84, RZ, P0, !PT ;  /* 0x00000054514e7210 */ /* 0x000fe4000071e4ff */
[----:B------:R-:W-:Y:S01]  /*3a9a0*/  IADD3.X R84, PT, PT, RZ, R87, RZ, P5, P4 ;  /* 0x00000057ff547210 */ /* 0x000fe20002fe84ff */
        /* <DEDUP_REMOVED lines=43> */
[----:B------:R-:W-:Y:S02]  /*3ac60*/  IADD3.X R73, PT, PT, RZ, R84, R84, P4, P3 ;  /* 0x00000054ff497210 */ /* 0x000fe400027e6454 */
[----:B------:R-:W-:Y:S01]  /*3ac70*/  IADD3 R57, P5, PT, R54, R57, RZ ;  /* 0x0000003936397210 */ /* 0x000fe20007fbe0ff */
[----:B------:R-:W-:Y:S01]  /*3ac80*/  IMAD R64, R59, R2, RZ ;  /* 0x000000023b407224 */ /* 0x000fe200078e02ff */
[----:B------:R-:W-:Y:S01]  /*3ac90*/  IADD3 R72, P4, P3, R72, R55, R56 ;  /* 0x0000003748487210 */ /* 0x000fe20007b9e038 */
[----:B------:R-:W-:Y:S01]  /*3aca0*/  IMAD.WIDE.U32 R62, R30, R26, RZ ;  /* 0x0000001a1e3e7225 */ /* 0x000fe200078e00ff */
[----:B------:R-:W-:Y:S02]  /*3acb0*/  IADD3.X R52, P0, P6, R60, RZ, RZ, P0, P1 ;  /* 0x000000ff3c347210 */ /* 0x000fe400006024ff */
[----:B------:R-:W-:Y:S01]  /*3acc0*/  IADD3.X R33, PT, PT, RZ, R33, RZ, P4, P3 ;  /* 0x00000021ff217210 */ /* 0x000fe200027e64ff */
[----:B------:R-:W-:Y:S01]  /*3acd0*/  IMAD.WIDE.U32 R54, R71, R2, RZ ;  /* 0x0000000247367225 */ /* 0x000fe200078e00ff */
[----:B------:R-:W-:-:S02]  /*3ace0*/  IADD3.X R69, PT, PT, R61, RZ, RZ, P0, P6 ;  /* 0x000000ff3d457210 */ /* 0x000fc400007ec4ff */
[----:B------:R-:W-:Y:S01]  /*3acf0*/  ISETP.GE.U32.AND P0, PT, R82, R67, PT ;  /* 0x000000435200720c */ /* 0x000fe20003f06070 */
[----:B------:R-:W-:Y:S01]  /*3ad00*/  IMAD R25, R71, R3, R64 ;  /* 0x0000000347197224 */ /* 0x000fe200078e0240 */
[----:B------:R-:W-:Y:S01]  /*3ad10*/  ISETP.GE.U32.AND.EX P2, PT, R50, R53, PT, P2 ;  /* 0x000000353200720c */ /* 0x000fe20003f46120 */
[----:B------:R-:W-:Y:S01]  /*3ad20*/  IMAD.WIDE.U32 R62, P1, R58, R27, R62 ;  /* 0x0000001b3a3e7225 */ /* 0x000fe2000782003e */
[----:B------:R-:W-:-:S03]  /*3ad30*/  ISETP.GE.U32.AND.EX P0, PT, R79, R32, PT, P0 ;  /* 0x000000204f00720c */ /* 0x000fc60003f06100 */
        /* <DEDUP_REMOVED lines=12> */
[----:B------:R-:W-:-:S03]  /*3ae00*/  SEL R52, RZ, 0x1, P0 ;  /* 0x00000001ff347807 */ /* 0x000fc60000000000 */
        /* <DEDUP_REMOVED lines=45> */
[----:B------:R-:W-:Y:S02]  /*3b0e0*/  SEL R58, RZ, 0x1, P4 ;  /* 0x00000001ff3a7807 */ /* 0x000fe40002000000 */
[----:B------:R-:W-:Y:S01]  /*3b0f0*/  IADD3 R64, P6, P3, R32, R31, R72 ;  /* 0x0000001f20407210 */ /* 0x000fe20007bde048 */
[C---:B------:R-:W-:Y:S01]  /*3b100*/  IMAD.WIDE.U32 R30, R54.reuse, R26, RZ ;  /* 0x0000001a361e7225 */ /* 0x040fe200078e00ff */
[----:B------:R-:W-:Y:S02]  /*3b110*/  ISETP.GE.U32.AND.EX P1, PT, R71, R70, PT, P1 ;  /* 0x000000464700720c */ /* 0x000fe40003f26110 */
[----:B------:R-:W-:Y:S01]  /*3b120*/  IADD3.X R32, PT, PT, R59, RZ, RZ, P0, P2 ;  /* 0x000000ff3b207210 */ /* 0x000fe200007e44ff */
[----:B------:R-:W-:Y:S01]  /*3b130*/  IMAD.WIDE.U32 R52, P2, R54, R27, R52 ;  /* 0x0000001b36347225 */ /* 0x000fe20007840034 */
[----:B------:R-:W-:-:S02]  /*3b140*/  IADD3 R55, P0, PT, R55, R62, RZ ;  /* 0x0000003e37377210 */ /* 0x000fc40007f1e0ff */
[----:B------:R-:W-:Y:S01]  /*3b150*/  IADD3 R61, P4, PT, R58, R57, RZ ;  /* 0x000000393a3d7210 */ /* 0x000fe20007f9e0ff */
[----:B------:R-:W-:Y:S01]  /*3b160*/  IMAD.X R62, RZ, RZ, R48, P5 ;  /* 0x000000ffff3e7224 */ /* 0x000fe200028e0630 */
[----:B------:R-:W-:Y:S01]  /*3b170*/  SEL R48, RZ, 0x1, P1 ;  /* 0x00000001ff307807 */ /* 0x000fe20000800000 */
[----:B------:R-:W-:Y:S01]  /*3b180*/  IMAD.WIDE.U32 R58, R25, R28, RZ ;  /* 0x0000001c193a7225 */ /* 0x000fe200078e00ff */
[----:B------:R-:W-:Y:S02]  /*3b190*/  IADD3.X R32, P0, PT, R32, R63, RZ, P0, !PT ;  /* 0x0000003f20207210 */ /* 0x000fe4000071e4ff */
[----:B------:R-:W-:Y:S01]  /*3b1a0*/  IADD3 R65, P5, PT, R31, R52, RZ ;  /* 0x000000341f417210 */ /* 0x000fe20007fbe0ff */
[----:B------:R-:W-:Y:S01]  /*3b1b0*/  IMAD.X R63, RZ, RZ, R62, P4 ;  /* 0x000000ffff3f7224 */ /* 0x000fe200020e063e */
[----:B------:R-:W-:Y:S01]  /*3b1c0*/  IADD3 R66, P1, PT, R55, R30, RZ ;  /* 0x0000001e37427210 */ /* 0x000fe20007f3e0ff */
[----:B------:R-:W-:Y:S01]  /*3b1d0*/  IMAD.X R31, RZ, RZ, RZ, P2 ;  /* 0x000000ffff1f7224 */ /* 0x000fe200010e06ff */
[----:B------:R-:W-:Y:S01]  /*3b1e0*/  IADD3 R48, P4, PT, R48, R61, RZ ;  /* 0x0000003d30307210 */ /* 0x000fe20007f9e0ff */
[----:B------:R-:W-:Y:S01]  /*3b1f0*/  IMAD.MOV.U32 R30, RZ, RZ, R53 ;  /* 0x000000ffff1e7224 */ /* 0x000fe200078e0035 */
[----:B------:R-:W-:-:S02]  /*3b200*/  IADD3.X R65, P1, PT, R32, R65, RZ, P1, !PT ;  /* 0x0000004120417210 */ /* 0x000fc40000f3e4ff */
[----:B------:R-:W-:Y:S01]  /*3b210*/  ISETP.GE.U32.AND P2, PT, R61, R57, PT ;  /* 0x000000393d00720c */ /* 0x000fe20003f46070 */
[----:B------:R-:W-:Y:S01]  /*3b220*/  IMAD.X R60, RZ, RZ, R63, P4 ;  /* 0x000000ffff3c7224 */ /* 0x000fe200020e063f */
[----:B------:R-:W-:Y:S01]  /*3b230*/  IADD3.X R33, PT, PT, RZ, R46, R33, P6, P3 ;  /* 0x0000002eff217210 */ /* 0x000fe200037e6421 */
        /* <DEDUP_REMOVED lines=64> */
.L_x_420:
        /* <DEDUP_REMOVED lines=21> */
.L_x_421:
[----:B------:R-:W-:Y:S01]  /*3b790*/  IMAD.WIDE.U32 R56, R36, R31, RZ ;  /* 0x0000001f24387225 */ /* 0x000fe200078e00ff */
[----:B------:R-:W-:Y:S01]  /*3b7a0*/  LOP3.LUT R8, R8, 0xfffffffe, RZ, 0xc0, !PT ;  /* 0xfffffffe08087812 */ /* 0x000fe200078ec0ff */
[----:B------:R-:W0:Y:S02]  /*3b7b0*/  LDCU UR4, c[0x3][0x14] ;  /* 0x00c00280ff0477ac */ /* 0x000e240008000800 */
        /* <DEDUP_REMOVED lines=10> */
[----:B------:R-:W-:-:S04]  /*3b860*/  IMAD.WIDE.U32 R62, R45, R30, RZ ;  /* 0x0000001e2d3e7225 */ /* 0x000fc800078e00ff */
[----:B------:R-:W-:-:S04]  /*3b870*/  IMAD.WIDE.U32 R64, R39, R25, RZ ;  /* 0x0000001927407225 */ /* 0x000fc800078e00ff */
[----:B------:R-:W-:Y:S02]  /*3b880*/  IMAD.IADD R57, R41, 0x1, R57 ;  /* 0x0000000129397824 */ /* 0x000fe400078e0239 */
[----:B------:R-:W-:-:S03]  /*3b890*/  IMAD.WIDE.U32 R28, R49, R30, RZ ;  /* 0x0000001e311c7225 */ /* 0x000fc600078e00ff */
[----:B------:R-:W-:Y:S01]  /*3b8a0*/  IADD3 R78, P0, P1, R64, R57, R62 ;  /* 0x00000039404e7210 */ /* 0x000fe2000791e03e */
[----:B------:R-:W-:-:S03]  /*3b8b0*/  IMAD.WIDE.U32 R66, R49, R25, RZ ;  /* 0x0000001931427225 */ /* 0x000fc600078e00ff */
[----:B------:R-:W-:Y:S01]  /*3b8c0*/  IADD3.X R73, PT, PT, RZ, RZ, RZ, P0, P1 ;  /* 0x000000ffff497210 */ /* 0x000fe200007e24ff */
[----:B------:R-:W-:Y:S02]  /*3b8d0*/  IMAD.MOV.U32 R49, RZ, RZ, RZ ;  /* 0x000000ffff317224 */ /* 0x000fe400078e00ff */
[----:B------:R-:W-:Y:S02]  /*3b8e0*/  IMAD.IADD R50, R40, 0x1, R61 ;  /* 0x0000000128327824 */ /* 0x000fe400078e023d */
[----:B------:R-:W-:Y:S02]  /*3b8f0*/  IMAD.IADD R52, R41, 0x1, R65 ;  /* 0x0000000129347824 */ /* 0x000fe400078e0241 */
[----:B------:R-:W-:-:S04]  /*3b900*/  IMAD.WIDE.U32 R48, R38, R25, R48 ;  /* 0x0000001926307225 */ /* 0x000fc800078e0030 */
[----:B------:R-:W-:Y:S01]  /*3b910*/  IMAD.WIDE.U32 R64, R47, R30, RZ ;  /* 0x0000001e2f407225 */ /* 0x000fe200078e00ff */
[----:B------:R-:W-:-:S03]  /*3b920*/  IADD3 R59, P4, P6, R59, R48, R50 ;  /* 0x000000303b3b7210 */ /* 0x000fc60007e9e032 */
[C---:B------:R-:W-:Y:S02]  /*3b930*/  IMAD.IADD R29, R51.reuse, 0x1, R29 ;  /* 0x00000001331d7824 */ /* 0x040fe400078e021d */
[----:B------:R-:W-:Y:S02]  /*3b940*/  IMAD.IADD R72, R51, 0x1, R67 ;  /* 0x0000000133487824 */ /* 0x000fe400078e0243 */
[----:B------:R-:W-:Y:S01]  /*3b950*/  IMAD.IADD R62, R44, 0x1, R65 ;  /* 0x000000012c3e7824 */ /* 0x000fe200078e0241 */
[----:B------:R-:W-:Y:S01]  /*3b960*/  IADD3 R29, P3, P5, R66, R29, R64 ;  /* 0x0000001d421d7210 */ /* 0x000fe20007d7e040 */
[----:B------:R-:W-:Y:S02]  /*3b970*/  IMAD.IADD R76, R42, 0x1, R49 ;  /* 0x000000012a4c7824 */ /* 0x000fe400078e0231 */
[----:B------:R-:W-:-:S03]  /*3b980*/  IMAD.WIDE.U32 R50, R34, R31, RZ ;  /* 0x0000001f22327225 */ /* 0x000fc600078e00ff */
[----:B------:R-:W-:Y:S01]  /*3b990*/  IADD3.X R76, PT, PT, RZ, R76, RZ, P4, P6 ;  /* 0x0000004cff4c7210 */ /* 0x000fe200027ec4ff */
[----:B------:R-:W-:-:S04]  /*3b9a0*/  IMAD.WIDE.U32 R64, R36, R32, RZ ;  /* 0x0000002024407225 */ /* 0x000fc800078e00ff */
[----:B------:R-:W-:-:S04]  /*3b9b0*/  IMAD.WIDE.U32 R48, R37, R31, RZ ;  /* 0x0000001f25307225 */ /* 0x000fc800078e00ff */
[----:B------:R-:W-:Y:S01]  /*3b9c0*/  IMAD.IADD R66, R35, 0x1, R51 ;  /* 0x0000000123427824 */ /* 0x000fe200078e0233 */
[----:B------:R-:W-:Y:S01]  /*3b9d0*/  IADD3 R51, P6, P4, R64, R27, R50 ;  /* 0x0000001b40337210 */ /* 0x000fe20007cde032 */
[----:B------:R-:W-:Y:S02]  /*3b9e0*/  IMAD.MOV.U32 R67, RZ, RZ, RZ ;  /* 0x000000ffff437224 */ /* 0x000fe400078e00ff */
[----:B------:R-:W-:Y:S01]  /*3b9f0*/  IMAD.WIDE.U32 R68, R38, R31, RZ ;  /* 0x0000001f26447225 */ /* 0x000fe200078e00ff */
[----:B------:R-:W-:-:S03]  /*3ba00*/  P2R R74, PR, RZ, 0x10 ;  /* 0x00000010ff4a7803 */ /* 0x000fc60000000000 */
[----:B------:R-:W-:-:S04]  /*3ba10*/  IMAD.WIDE.U32 R70, R37, R32, RZ ;  /* 0x0000002025467225 */ /* 0x000fc800078e00ff */
[----:B------:R-:W-:Y:S02]  /*3ba20*/  IMAD.IADD R57, R0, 0x1, R65 ;  /* 0x0000000100397824 */ /* 0x000fe400078e0241 */
[----:B------:R-:W-:Y:S01]  /*3ba30*/  IMAD.IADD R27, R40, 0x1, R49 ;  /* 0x00000001281b7824 */ /* 0x000fe200078e0231 */
[----:B------:R-:W-:Y:S01]  /*3ba40*/  @P6 LOP3.LUT R8, R8, 0x1, RZ, 0xfc, !PT ;  /* 0x0000000108086812 */ /* 0x000fe200078efcff */
[----:B------:R-:W-:-:S03]  /*3ba50*/  IMAD.WIDE.U32 R64, R34, R32, R66 ;  /* 0x0000002022407225 */ /* 0x000fc600078e0042 */
[----:B------:R-:W-:Y:S01]  /*3ba60*/  IADD3 R68, P1, P0, R70, R27, R68 ;  /* 0x0000001b46447210 */ /* 0x000fe2000783e044 */
[----:B------:R-:W-:Y:S01]  /*3ba70*/  IMAD.IADD R60, R43, 0x1, R63 ;  /* 0x000000012b3c7824 */ /* 0x000fe200078e023f */
[----:B------:R-:W-:Y:S01]  /*3ba80*/  LOP3.LUT R8, R8, 0xfffffffb, RZ, 0xc0, !PT ;  /* 0xfffffffb08087812 */ /* 0x000fe200078ec0ff */
[----:B------:R-:W-:Y:S02]  /*3ba90*/  IMAD.MOV.U32 R61, RZ, RZ, RZ ;  /* 0x000000ffff3d7224 */ /* 0x000fe400078e00ff */
[----:B------:R-:W-:Y:S01]  /*3baa0*/  IMAD.X R66, R51, 0x1, R75, P2 ;  /* 0x0000000133427824 */ /* 0x000fe200010e064b */
[----:B------:R-:W-:Y:S01]  /*3bab0*/  ISETP.GE.U32.AND P2, PT, R54, R58, PT ;  /* 0x0000003a3600720c */ /* 0x000fe20003f46070 */
[----:B------:R-:W-:Y:S01]  /*3bac0*/  IMAD.IADD R49, R35, 0x1, R65 ;  /* 0x0000000123317824 */ /* 0x000fe200078e0241 */
[----:B------:R-:W-:Y:S01]  /*3bad0*/  IADD3.X R51, PT, PT, RZ, RZ, RZ, P3, P5 ;  /* 0x000000ffff337210 */ /* 0x000fe20001fea4ff */
[----:B------:R-:W-:Y:S01]  /*3bae0*/  IMAD.MOV.U32 R63, RZ, RZ, RZ ;  /* 0x000000ffff3f7224 */ /* 0x000fe200078e00ff */
[----:B------:R-:W-:Y:S01]  /*3baf0*/  IADD3 R27, P3, P5, R59, R64, R57 ;  /* 0x000000403b1b7210 */ /* 0x000fe20007d7e039 */
[----:B------:R-:W-:Y:S01]  /*3bb00*/  IMAD.WIDE.U32 R60, R45, R25, R60 ;  /* 0x000000192d3c7225 */ /* 0x000fe200078e003c */
[----:B------:R-:W-:-:S03]  /*3bb10*/  ISETP.GE.U32.AND.EX P2, PT, R66, R75, PT, P2 ;  /* 0x0000004b4200720c */ /* 0x000fc60003f46120 */
[----:B------:R-:W-:-:S04]  /*3bb20*/  IMAD.WIDE.U32 R58, R45, R31, RZ ;  /* 0x0000001f2d3a7225 */ /* 0x000fc800078e00ff */
[----:B------:R-:W-:Y:S01]  /*3bb30*/  IMAD.WIDE.U32 R62, R47, R25, R62 ;  /* 0x000000192f3e7225 */ /* 0x000fe200078e003e */
[----:B------:R-:W-:Y:S02]  /*3bb40*/  IADD3.X R47, PT, PT, R76, R49, RZ, P3, P5 ;  /* 0x000000314c2f7210 */ /* 0x000fe40001fea4ff */
[----:B------:R-:W-:Y:S01]  /*3bb50*/  IADD3 R73, P3, P5, R73, R60, R52 ;  /* 0x0000003c49497210 */ /* 0x000fe20007d7e034 */
[C---:B------:R-:W-:Y:S01]  /*3bb60*/  IMAD.IADD R76, R43.reuse, 0x1, R61 ;  /* 0x000000012b4c7824 */ /* 0x040fe200078e023d */
[----:B------:R-:W-:Y:S01]  /*3bb70*/  SEL R52, RZ, 0x1, P2 ;  /* 0x00000001ff347807 */ /* 0x000fe20001000000 */
[----:B------:R-:W-:Y:S02]  /*3bb80*/  IMAD.IADD R64, R43, 0x1, R59 ;  /* 0x000000012b407824 */ /* 0x000fe400078e023b */
[----:B------:R-:W-:Y:S01]  /*3bb90*/  IMAD.MOV.U32 R65, RZ, RZ, RZ ;  /* 0x000000ffff417224 */ /* 0x000fe200078e00ff */
[----:B------:R-:W-:Y:S01]  /*3bba0*/  IADD3.X R76, PT, PT, RZ, R76, RZ, P3, P5 ;  /* 0x0000004cff4c7210 */ /* 0x000fe20001fea4ff */
[----:B------:R-:W-:Y:S01]  /*3bbb0*/  IMAD.IADD R50, R42, 0x1, R69 ;  /* 0x000000012a327824 */ /* 0x000fe200078e0245 */
[----:B------:R-:W-:Y:S01]  /*3bbc0*/  IADD3 R57, P5, PT, R52, R56, RZ ;  /* 0x0000003834397210 */ /* 0x000fe20007fbe0ff */
[----:B------:R-:W-:Y:S01]  /*3bbd0*/  IMAD.WIDE.U32 R60, R45, R32, R64 ;  /* 0x000000202d3c7225 */ /* 0x000fe200078e0040 */
[----:B------:R-:W-:-:S02]  /*3bbe0*/  IADD3 R70, P2, P3, R51, R62, R72 ;  /* 0x0000003e33467210 */ /* 0x000fc40007b5e048 */
[----:B------:R-:W-:Y:S01]  /*3bbf0*/  IADD3.X R69, PT, PT, RZ, RZ, RZ, P1, P0 ;  /* 0x000000ffff457210 */ /* 0x000fe20000fe04ff */
[----:B------:R-:W-:Y:S01]  /*3bc00*/  IMAD.WIDE.U32 R64, R36, R30, RZ ;  /* 0x0000001e24407225 */ /* 0x000fe200078e00ff */
[----:B------:R-:W-:Y:S02]  /*3bc10*/  IADD3 R59, P1, PT, R57, R48, RZ ;  /* 0x00000030393b7210 */ /* 0x000fe40007f3e0ff */
[----:B------:R-:W-:Y:S01]  /*3bc20*/  ISETP.GT.U32.AND P0, PT, R56, R57, PT ;  /* 0x000000393800720c */ /* 0x000fe20003f04070 */
[----:B------:R-:W-:Y:S02]  /*3bc30*/  IMAD.IADD R62, R44, 0x1, R63 ;  /* 0x000000012c3e7824 */ /* 0x000fe400078e023f */
[----:B------:R-:W-:-:S04]  /*3bc40*/  IMAD.WIDE.U32 R48, R34, R30, RZ ;  /* 0x0000001e22307225 */ /* 0x000fc800078e00ff */
[----:B------:R-:W-:-:S04]  /*3bc50*/  IMAD.WIDE.U32 R44, R36, R25, RZ ;  /* 0x00000019242c7225 */ /* 0x000fc800078e00ff */
[----:B------:R-:W-:Y:S01]  /*3bc60*/  IMAD.IADD R79, R0, 0x1, R65 ;  /* 0x00000001004f7824 */ /* 0x000fe200078e0241 */
[----:B------:R-:W-:Y:S01]  /*3bc70*/  IADD3.X R65, PT, PT, RZ, R62, RZ, P2, P3 ;  /* 0x0000003eff417210 */ /* 0x000fe200017e64ff */
[----:B------:R-:W-:Y:S02]  /*3bc80*/  IMAD.X R63, RZ, RZ, R78, P5 ;  /* 0x000000ffff3f7224 */ /* 0x000fe400028e064e */
[----:B------:R-:W-:Y:S01]  /*3bc90*/  IMAD.MOV.U32 R51, RZ, RZ, RZ ;  /* 0x000000ffff337224 */ /* 0x000fe200078e00ff */
[----:B------:R-:W-:Y:S01]  /*3bca0*/  IADD3 R79, P2, P4, R44, R79, R48 ;  /* 0x0000004f2c4f7210 */ /* 0x000fe20007c5e030 */
[----:B------:R-:W-:Y:S01]  /*3bcb0*/  IMAD.IADD R71, R40, 0x1, R71 ;  /* 0x0000000128477824 */ /* 0x000fe200078e0247 */
[----:B------:R-:W-:Y:S01]  /*3bcc0*/  ISETP.GT.U32.AND.EX P0, PT, R78, R63, PT, P0 ;  /* 0x0000003f4e00720c */ /* 0x000fe20003f04100 */
[----:B------:R-:W-:-:S03]  /*3bcd0*/  IMAD.WIDE.U32 R50, R38, R32, R50 ;  /* 0x0000002026327225 */ /* 0x000fc600078e0032 */
[----:B------:R-:W-:Y:S01]  /*3bce0*/  SEL R62, R56, R57, P0 ;  /* 0x00000039383e7207 */ /* 0x000fe20000000000 */
[----:B------:R-:W-:Y:S01]  /*3bcf0*/  IMAD.X R48, R63, 0x1, R68, P1 ;  /* 0x000000013f307824 */ /* 0x000fe200008e0644 */
[----:B------:R-:W-:Y:S01]  /*3bd00*/  SEL R63, R78, R63, P0 ;  /* 0x0000003f4e3f7207 */ /* 0x000fe20000000000 */
[----:B------:R-:W-:Y:S01]  /*3bd10*/  IMAD R68, R79, R2, RZ ;  /* 0x000000024f447224 */ /* 0x000fe200078e02ff */
[----:B------:R-:W-:Y:S01]  /*3bd20*/  ISETP.GT.U32.AND P0, PT, R62, R59, PT ;  /* 0x0000003b3e00720c */ /* 0x000fe20003f04070 */
[----:B------:R-:W-:Y:S02]  /*3bd30*/  IMAD.IADD R67, R42, 0x1, R51 ;  /* 0x000000012a437824 */ /* 0x000fe400078e0233 */
[----:B------:R-:W-:Y:S01]  /*3bd40*/  @P2 LOP3.LUT R8, R8, 0x4, RZ, 0xfc, !PT ;  /* 0x0000000408082812 */ /* 0x000fe200078efcff */
[----:B------:R-:W-:Y:S01]  /*3bd50*/  IMAD.WIDE.U32 R56, R39, R32, RZ ;  /* 0x0000002027387225 */ /* 0x000fe200078e00ff */
[----:B------:R-:W-:Y:S02]  /*3bd60*/  IADD3 R44, P1, P2, R73, R50, R71 ;  /* 0x00000032492c7210 */ /* 0x000fe40007a3e047 */
[----:B------:R-:W-:Y:S01]  /*3bd70*/  ISETP.GT.U32.AND.EX P0, PT, R63, R48, PT, P0 ;  /* 0x000000303f00720c */ /* 0x000fe20003f04100 */
[----:B------:R-:W-:Y:S01]  /*3bd80*/  IMAD.WIDE.U32 R50, R64, R2, RZ ;  /* 0x0000000240327225 */ /* 0x000fe200078e00ff */
[----:B------:R-:W-:-:S02]  /*3bd90*/  IADD3.X R67, PT, PT, R76, R67, RZ, P1, P2 ;  /* 0x000000434c437210 */ /* 0x000fc40000fe44ff */
        /* <DEDUP_REMOVED lines=56> */
[----:B------:R-:W-:-:S03]  /*3c120*/  IADD3 R60, P0, PT, R57, R60, RZ ;  /* 0x0000003c393c7210 */ /* 0x000fc60007f1e0ff */
[----:B------:R-:W-:Y:S01]  /*3c130*/  IMAD.WIDE.U32 R66, R39, R31, RZ ;  /* 0x0000001f27427225 */ /* 0x000fe200078e00ff */
[----:B------:R-:W-:-:S03]  /*3c140*/  IADD3.X R70, P0, PT, R70, R61, RZ, P0, !PT ;  /* 0x0000003d46467210 */ /* 0x000fc6000071e4ff */
[----:B------:R-:W-:Y:S01]  /*3c150*/  IMAD.IADD R71, R41, 0x1, R67 ;  /* 0x0000000129477824 */ /* 0x000fe200078e0243 */
[----:B------:R-:W-:-:S04]  /*3c160*/  IADD3.X R61, P0, P2, R62, RZ, RZ, P0, P2 ;  /* 0x000000ff3e3d7210 */ /* 0x000fc800002044ff */
        /* <DEDUP_REMOVED lines=14> */
[----:B------:R-:W-:Y:S01]  /*3c250*/  ISETP.GT.U32.AND.EX P0, PT, R29, R71, PT, P0 ;  /* 0x000000471d00720c */ /* 0x000fe20003f04100 */
[----:B------:R-:W-:-:S03]  /*3c260*/  IMAD.MOV.U32 R29, RZ, RZ, RZ ;  /* 0x000000ffff1d7224 */ /* 0x000fc600078e00ff */
[----:B------:R-:W-:-:S04]  /*3c270*/  SEL R28, RZ, 0x1, !P0 ;  /* 0x00000001ff1c7807 */ /* 0x000fc80004000000 */
[----:B------:R-:W-:Y:S01]  /*3c280*/  IADD3 R41, P0, P2, R28, R75, R41 ;  /* 0x0000004b1c297210 */ /* 0x000fe20007a1e029 */
[----:B------:R-:W-:-:S03]  /*3c290*/  IMAD.IADD R28, R42, 0x1, R57 ;  /* 0x000000012a1c7824 */ /* 0x000fc600078e0239 */
[----:B------:R-:W-:Y:S01]  /*3c2a0*/  IADD3.X R58, PT, PT, RZ, R76, RZ, P0, P2 ;  /* 0x0000004cff3a7210 */ /* 0x000fe200007e44ff */
        /* <DEDUP_REMOVED lines=27> */
[----:B------:R-:W-:Y:S02]  /*3c460*/  IMAD.MOV.U32 R29, RZ, RZ, RZ ;  /* 0x000000ffff1d7224 */ /* 0x000fe400078e00ff */
[----:B------:R-:W-:Y:S01]  /*3c470*/  IMAD.IADD R39, R0, 0x1, R57 ;  /* 0x0000000100277824 */ /* 0x000fe200078e0239 */
[----:B------:R-:W-:Y:S01]  /*3c480*/  IADD3.X R67, PT, PT, RZ, R67, RZ, P0, P2 ;  /* 0x00000043ff437210 */ /* 0x000fe200007e44ff */
        /* <DEDUP_REMOVED lines=41> */
[----:B------:R-:W-:Y:S01]  /*3c720*/  IMAD.MOV.U32 R70, RZ, RZ, R69 ;  /* 0x000000ffff467224 */ /* 0x000fe200078e0045 */
[----:B------:R-:W-:Y:S01]  /*3c730*/  IADD3.X R68, PT, PT, RZ, RZ, RZ, P3, P1 ;  /* 0x000000ffff447210 */ /* 0x000fe20001fe24ff */
[----:B------:R-:W-:Y:S02]  /*3c740*/  IMAD.IADD R0, R0, 0x1, R45 ;  /* 0x0000000100007824 */ /* 0x000fe400078e022d */
[----:B------:R-:W-:Y:S01]  /*3c750*/  IMAD.WIDE.U32.X R50, R51, R29, R70, P0 ;  /* 0x0000001d33327225 */ /* 0x000fe200000e0446 */
[----:B------:R-:W-:-:S03]  /*3c760*/  IADD3 R36, P0, P2, R56, R57, R58 ;  /* 0x0000003938247210 */ /* 0x000fc60007a1e03a */
[----:B------:R-:W-:Y:S02]  /*3c770*/  IMAD.IADD R56, R35, 0x1, R49 ;  /* 0x0000000123387824 */ /* 0x000fe400078e0231 */
[----:B------:R-:W-:Y:S01]  /*3c780*/  IMAD.X R36, R36, 0x1, R41, P5 ;  /* 0x0000000124247824 */ /* 0x000fe200028e0629 */
[----:B------:R-:W-:Y:S01]  /*3c790*/  IADD3 R61, P5, PT, R61, R54, RZ ;  /* 0x000000363d3d7210 */ /* 0x000fe20007fbe0ff */
[----:B------:R-:W-:Y:S02]  /*3c7a0*/  IMAD.MOV.U32 R57, RZ, RZ, RZ ;  /* 0x000000ffff397224 */ /* 0x000fe400078e00ff */
[----:B------:R-:W-:Y:S01]  /*3c7b0*/  IMAD.WIDE.U32 R58, R39, R26, RZ ;  /* 0x0000001a273a7225 */ /* 0x000fe200078e00ff */
[----:B------:R-:W-:Y:S02]  /*3c7c0*/  IADD3.X R65, P5, PT, R63, R36, RZ, P5, !PT ;  /* 0x000000243f417210 */ /* 0x000fe40002fbe4ff */
[----:B------:R-:W-:Y:S01]  /*3c7d0*/  IADD3 R63, P6, PT, R61, R66, RZ ;  /* 0x000000423d3f7210 */ /* 0x000fe20007fde0ff */
[----:B------:R-:W-:-:S03]  /*3c7e0*/  IMAD.WIDE.U32 R56, R34, R25, R56 ;  /* 0x0000001922387225 */ /* 0x000fc600078e0038 */
        /* <DEDUP_REMOVED lines=9> */
[----:B------:R-:W-:Y:S02]  /*3c880*/  IMAD R49, R73, R3, R8 ;  /* 0x0000000349317224 */ /* 0x000fe400078e0208 */
[----:B------:R-:W-:Y:S01]  /*3c890*/  IMAD.IADD R74, R35, 0x1, R57 ;  /* 0x00000001234a7824 */ /* 0x000fe200078e0239 */
        /* <DEDUP_REMOVED lines=25> */
[----:B------:R-:W-:Y:S02]  /*3ca30*/  IADD3.X R64, PT, PT, R57, RZ, RZ, P4, P5 ;  /* 0x000000ff39407210 */ /* 0x000fe400027ea4ff */
[----:B------:R-:W-:Y:S01]  /*3ca40*/  IADD3.X R63, P6, PT, RZ, R60, RZ, P6, !PT ;  /* 0x0000003cff3f7210 */ /* 0x000fe200037de4ff */
[----:B------:R-:W-:Y:S01]  /*3ca50*/  IMAD.WIDE.U32 R56, P5, R38, R29, R34 ;  /* 0x0000001d26387225 */ /* 0x000fe200078a0022 */
[----:B------:R-:W-:-:S03]  /*3ca60*/  IADD3 R66, P4, PT, R66, R69, RZ ;  /* 0x0000004542427210 */ /* 0x000fc60007f9e0ff */
[----:B------:R-:W-:-:S04]  /*3ca70*/  IMAD.WIDE.U32 R34, R38, R28, RZ ;  /* 0x0000001c26227225 */ /* 0x000fc800078e00ff */
[----:B------:R-:W-:Y:S02]  /*3ca80*/  IMAD.X R65, RZ, RZ, R61, P6 ;  /* 0x000000ffff417224 */ /* 0x000fe400030e063d */
[----:B------:R-:W-:-:S04]  /*3ca90*/  IMAD.WIDE.U32 R60, R45, R6, RZ ;  /* 0x000000062d3c7225 */ /* 0x000fc800078e00ff */
[----:B------:R-:W-:Y:S02]  /*3caa0*/  IMAD.X R59, RZ, RZ, RZ, P5 ;  /* 0x000000ffff3b7224 */ /* 0x000fe400028e06ff */
[----:B------:R-:W-:Y:S01]  /*3cab0*/  IMAD.X R51, R67, 0x1, R74, P4 ;  /* 0x0000000143337824 */ /* 0x000fe200020e064a */
[----:B------:R-:W-:Y:S01]  /*3cac0*/  IADD3 R49, P4, PT, R49, R66, RZ ;  /* 0x0000004231317210 */ /* 0x000fe20007f9e0ff */
[----:B------:R-:W-:Y:S01]  /*3cad0*/  IMAD.MOV.U32 R58, RZ, RZ, R57 ;  /* 0x000000ffff3a7224 */ /* 0x000fe200078e0039 */
[----:B------:R-:W-:Y:S01]  /*3cae0*/  IADD3 R67, P5, PT, R35, R56, RZ ;  /* 0x0000003823437210 */ /* 0x000fe20007fbe0ff */
        /* <DEDUP_REMOVED lines=18> */
[----:B------:R-:W-:Y:S01]  /*3cc10*/  IMAD.WIDE.U32 R56, P6, R50, UR4, R56 ;  /* 0x0000000432387c25 */ /* 0x000fe2000f8c0038 */
[----:B------:R-:W-:-:S03]  /*3cc20*/  IADD3.X R27, P3, P5, R38, RZ, RZ, P3, P5 ;  /* 0x000000ff261b7210 */ /* 0x000fc60001d6a4ff */
[----:B------:R-:W-:Y:S01]  /*3cc30*/  IMAD.X R59, RZ, RZ, RZ, P6 ;  /* 0x000000ffff3b7224 */ /* 0x000fe200030e06ff */
[----:B------:R-:W-:Y:S01]  /*3cc40*/  ISETP.GE.U32.AND P6, PT, R66, R69, PT ;  /* 0x000000454200720c */ /* 0x000fe20003fc6070 */
        /* <DEDUP_REMOVED lines=8> */
[----:B------:R-:W-:Y:S01]  /*3ccd0*/  IMAD.MOV.U32 R58, RZ, RZ, R57 ;  /* 0x000000ffff3a7224 */ /* 0x000fe200078e0039 */
[----:B------:R-:W-:Y:S01]  /*3cce0*/  IADD3 R0, P4, PT, R27, R34, RZ ;  /* 0x000000221b007210 */ /* 0x000fe20007f9e0ff */
[----:B------:R-:W-:Y:S01]  /*3ccf0*/  IMAD.WIDE.U32 R34, R63, R2, RZ ;  /* 0x000000023f227225 */ /* 0x000fe200078e00ff */
[----:B------:R-:W-:-:S02]  /*3cd00*/  IADD3.X R49, P3, PT, R49, R64, RZ, P3, !PT ;  /* 0x0000004031317210 */ /* 0x000fc40001f7e4ff */
[----:B------:R-:W-:Y:S01]  /*3cd10*/  SEL R67, RZ, 0x1, P6 ;  /* 0x00000001ff437807 */ /* 0x000fe20003000000 */
[----:B------:R-:W-:Y:S01]  /*3cd20*/  IMAD R47, R63, R3, R52 ;  /* 0x000000033f2f7224 */ /* 0x000fe200078e0234 */
        /* <DEDUP_REMOVED lines=10> */
[----:B------:R-:W-:-:S03]  /*3cdd0*/  IADD3.X R35, PT, PT, R39, RZ, RZ, P3, P4 ;  /* 0x000000ff27237210 */ /* 0x000fc60001fe84ff */
        /* <DEDUP_REMOVED lines=22> */
[C---:B------:R-:W-:Y:S01]  /*3cf40*/  IMAD.WIDE.U32 R56, P5, R34.reuse, R7, R56 ;  /* 0x0000000722387225 */ /* 0x040fe200078a0038 */
[----:B------:R-:W-:Y:S02]  /*3cf50*/  IADD3.X R27, P4, PT, RZ, R50, RZ, P4, !PT ;  /* 0x00000032ff1b7210 */ /* 0x000fe4000279e4ff */
[----:B------:R-:W-:Y:S01]  /*3cf60*/  IADD3.X R50, PT, PT, RZ, RZ, RZ, P0, P2 ;  /* 0x000000ffff327210 */ /* 0x000fe200007e44ff */
        /* <DEDUP_REMOVED lines=14> */
[----:B------:R-:W-:Y:S02]  /*3d050*/  ISETP.GE.U32.AND.EX P5, PT, R69, R66, PT, P5 ;  /* 0x000000424500720c */ /* 0x000fe40003fa6150 */
[----:B------:R-:W-:Y:S02]  /*3d060*/  ISETP.GE.U32.AND P1, PT, R54, R67, PT ;  /* 0x000000433600720c */ /* 0x000fe40003f26070 */
[----:B------:R-:W-:Y:S01]  /*3d070*/  IADD3.X R0, PT, PT, R37, RZ, RZ, P3, P4 ;  /* 0x000000ff25007210 */ /* 0x000fe20001fe84ff */
[----:B------:R-:W-:Y:S01]  /*3d080*/  IMAD.WIDE.U32 R36, R34, R26, RZ ;  /* 0x0000001a22247225 */ /* 0x000fe200078e00ff */
[----:B------:R-:W-:Y:S02]  /*3d090*/  IADD3 R51, P2, P0, R40, R43, R68 ;  /* 0x0000002b28337210 */ /* 0x000fe4000785e044 */
[----:B------:R-:W-:Y:S01]  /*3d0a0*/  IADD3 R50, P4, P3, R41, R48, R50 ;  /* 0x0000003029327210 */ /* 0x000fe20007b9e032 */
[----:B------:R-:W-:Y:S01]  /*3d0b0*/  IMAD.WIDE.U32 R40, R47, R28, RZ ;  /* 0x0000001c2f287225 */ /* 0x000fe200078e00ff */
[----:B------:R-:W-:-:S02]  /*3d0c0*/  ISETP.GE.U32.AND.EX P1, PT, R62, R69, PT, P1 ;  /* 0x000000453e00720c */ /* 0x000fc40003f26110 */
[----:B------:R-:W-:Y:S01]  /*3d0d0*/  SEL R48, RZ, 0x1, P5 ;  /* 0x00000001ff307807 */ /* 0x000fe20002800000 */
[----:B------:R-:W-:Y:S01]  /*3d0e0*/  IMAD.WIDE.U32 R38, P5, R34, UR4, R38 ;  /* 0x0000000422267c25 */ /* 0x000fe2000f8a0026 */
[----:B------:R-:W-:Y:S02]  /*3d0f0*/  IADD3.X R54, PT, PT, RZ, R44, RZ, P2, P0 ;  /* 0x0000002cff367210 */ /* 0x000fe400017e04ff */
[----:B------:R-:W-:Y:S02]  /*3d100*/  IADD3 R48, P2, PT, R48, R51, RZ ;  /* 0x0000003330307210 */ /* 0x000fe40007f5e0ff */
[----:B------:R-:W-:Y:S02]  /*3d110*/  SEL R43, RZ, 0x1, P1 ;  /* 0x00000001ff2b7807 */ /* 0x000fe40000800000 */
[----:B------:R-:W-:Y:S01]  /*3d120*/  IADD3 R27, P0, PT, R27, R52, RZ ;  /* 0x000000341b1b7210 */ /* 0x000fe20007f1e0ff */
[----:B------:R-:W-:Y:S01]  /*3d130*/  IMAD.X R49, RZ, RZ, R54, P2 ;  /* 0x000000ffff317224 */ /* 0x000fe200010e0636 */
[----:B------:R-:W-:Y:S01]  /*3d140*/  IADD3 R57, P6, PT, R37, R38, RZ ;  /* 0x0000002625397210 */ /* 0x000fe20007fde0ff */
[----:B------:R-:W-:Y:S01]  /*3d150*/  IMAD.X R37, RZ, RZ, RZ, P5 ;  /* 0x000000ffff257224 */ /* 0x000fe200028e06ff */
[----:B------:R-:W-:-:S02]  /*3d160*/  IADD3 R43, P5, PT, R43, R48, RZ ;  /* 0x000000302b2b7210 */ /* 0x000fc40007fbe0ff */
[----:B------:R-:W-:Y:S01]  /*3d170*/  IADD3 R61, P1, PT, R27, R36, RZ ;  /* 0x000000241b3d7210 */ /* 0x000fe20007f3e0ff */
[----:B------:R-:W-:Y:S01]  /*3d180*/  IMAD.MOV.U32 R36, RZ, RZ, R39 ;  /* 0x000000ffff247224 */ /* 0x000fe200078e0027 */
[----:B------:R-:W-:Y:S01]  /*3d190*/  IADD3.X R0, P0, PT, R0, R35, RZ, P0, !PT ;  /* 0x0000002300007210 */ /* 0x000fe2000071e4ff */
[----:B------:R-:W-:Y:S01]  /*3d1a0*/  IMAD.X R44, RZ, RZ, R49, P5 ;  /* 0x000000ffff2c7224 */ /* 0x000fe200028e0631 */
[----:B------:R-:W-:Y:S01]  /*3d1b0*/  ISETP.GE.U32.AND P2, PT, R48, R51, PT ;  /* 0x000000333000720c */ /* 0x000fe20003f46070 */
[----:B------:R-:W-:Y:S01]  /*3d1c0*/  IMAD.WIDE.U32.X R36, R47, UR4, R36, P6 ;  /* 0x000000042f247c25 */ /* 0x000fe2000b0e0424 */
[----:B------:R-:W-:Y:S02]  /*3d1d0*/  IADD3.X R57, P1, PT, R0, R57, RZ, P1, !PT ;  /* 0x0000003900397210 */ /* 0x000fe40000f3e4ff */
        /* <DEDUP_REMOVED lines=67> */
.L_x_422:
        /* <DEDUP_REMOVED lines=21> */
.L_x_423:
        /* <DEDUP_REMOVED lines=22> */
[----:B------:R-:W-:Y:S02]  /*3d8c0*/  IMAD.MOV.U32 R59, RZ, RZ, RZ ;  /* 0x000000ffff3b7224 */ /* 0x000fe400078e00ff */
[----:B------:R-:W-:Y:S01]  /*3d8d0*/  IMAD.WIDE.U32 R66, R55, R15, RZ ;  /* 0x0000000f37427225 */ /* 0x000fe200078e00ff */
[----:B------:R-:W-:-:S03]  /*3d8e0*/  IADD3.X R55, PT, PT, RZ, RZ, RZ, P1, P3 ;  /* 0x000000ffff377210 */ /* 0x000fc60000fe64ff */
[----:B------:R-:W-:-:S04]  /*3d8f0*/  IMAD.WIDE.U32 R60, R46, R16, RZ ;  /* 0x000000102e3c7225 */ /* 0x000fc800078e00ff */
[----:B------:R-:W-:Y:S02]  /*3d900*/  IMAD.IADD R41, R41, 0x1, R49 ;  /* 0x0000000129297824 */ /* 0x000fe400078e0231 */
[----:B------:R-:W-:Y:S02]  /*3d910*/  IMAD.MOV.U32 R81, RZ, RZ, RZ ;  /* 0x000000ffff517224 */ /* 0x000fe400078e00ff */
[----:B------:R-:W-:Y:S02]  /*3d920*/  IMAD.IADD R52, R50, 0x1, R43 ;  /* 0x0000000132347824 */ /* 0x000fe400078e022b */
[----:B------:R-:W-:Y:S01]  /*3d930*/  IMAD.WIDE.U32 R42, R15, R32, R58 ;  /* 0x000000200f2a7225 */ /* 0x000fe200078e003a */
[----:B------:R-:W-:-:S03]  /*3d940*/  IADD3 R58, P5, P6, R66, R41, R60 ;  /* 0x00000029423a7210 */ /* 0x000fc60007ebe03c */
[----:B------:R-:W-:Y:S01]  /*3d950*/  IMAD.IADD R62, R61, 0x1, R81 ;  /* 0x000000013d3e7824 */ /* 0x000fe200078e0251 */
[----:B------:R-:W-:Y:S01]  /*3d960*/  IADD3 R52, P0, P2, R45, R42, R52 ;  /* 0x0000002a2d347210 */ /* 0x000fe20007a1e034 */
[----:B------:R-:W-:Y:S01]  /*3d970*/  IMAD.MOV.U32 R41, RZ, RZ, RZ ;  /* 0x000000ffff297224 */ /* 0x000fe200078e00ff */
[----:B------:R-:W-:Y:S01]  /*3d980*/  IADD3.X R59, PT, PT, RZ, RZ, RZ, P5, P6 ;  /* 0x000000ffff3b7210 */ /* 0x000fe20002fec4ff */
[----:B------:R-:W-:-:S04]  /*3d990*/  IMAD.WIDE.U32 R60, R25, R14, RZ ;  /* 0x0000000e193c7225 */ /* 0x000fc800078e00ff */
[----:B------:R-:W-:Y:S02]  /*3d9a0*/  IMAD.IADD R74, R49, 0x1, R67 ;  /* 0x00000001314a7824 */ /* 0x000fe400078e0243 */
[----:B------:R-:W-:Y:S02]  /*3d9b0*/  IMAD.IADD R76, R51, 0x1, R43 ;  /* 0x00000001334c7824 */ /* 0x000fe400078e022b */
[----:B------:R-:W-:-:S03]  /*3d9c0*/  IMAD.WIDE.U32 R66, R30, R13, RZ ;  /* 0x0000000d1e427225 */ /* 0x000fc600078e00ff */
[----:B------:R-:W-:Y:S01]  /*3d9d0*/  IADD3.X R76, PT, PT, RZ, R76, RZ, P0, P2 ;  /* 0x0000004cff4c7210 */ /* 0x000fe200007e44ff */
[----:B------:R-:W-:Y:S01]  /*3d9e0*/  IMAD.IADD R68, R41, 0x1, R61 ;  /* 0x0000000129447824 */ /* 0x000fe200078e023d */
[----:B------:R-:W-:Y:S01]  /*3d9f0*/  IADD3 R61, P2, P0, R66, R47, R60 ;  /* 0x0000002f423d7210 */ /* 0x000fe2000785e03c */
[----:B------:R-:W-:Y:S02]  /*3da00*/  IMAD.MOV.U32 R69, RZ, RZ, RZ ;  /* 0x000000ffff457224 */ /* 0x000fe400078e00ff */
[----:B------:R-:W-:-:S04]  /*3da10*/  IMAD.WIDE.U32 R42, R31, R14, RZ ;  /* 0x0000000e1f2a7225 */ /* 0x000fc800078e00ff */
[----:B------:R-:W-:Y:S02]  /*3da20*/  IMAD.IADD R45, R39, 0x1, R67 ;  /* 0x00000001272d7824 */ /* 0x000fe400078e0243 */
        /* <DEDUP_REMOVED lines=10> */
[----:B------:R-:W-:Y:S01]  /*3dad0*/  IMAD.MOV.U32 R63, RZ, RZ, RZ ;  /* 0x000000ffff3f7224 */ /* 0x000fe200078e00ff */
[----:B------:R-:W-:Y:S01]  /*3dae0*/  IADD3.X R69, PT, PT, RZ, RZ, RZ, P1, P3 ;  /* 0x000000ffff457210 */ /* 0x000fe20000fe64ff */
[----:B------:R-:W-:Y:S01]  /*3daf0*/  IMAD.IADD R43, R41, 0x1, R67 ;  /* 0x00000001292b7824 */ /* 0x000fe200078e0243 */
[----:B------:R-:W-:Y:S01]  /*3db00*/  ISETP.GE.U32.AND.EX P4, PT, R68, R77, PT, P4 ;  /* 0x0000004d4400720c */ /* 0x000fe20003f86140 */
[----:B------:R-:W-:-:S04]  /*3db10*/  IMAD.WIDE.U32 R48, R53, R14, RZ ;  /* 0x0000000e35307225 */ /* 0x000fc800078e00ff */
[----:B------:R-:W-:-:S04]  /*3db20*/  IMAD.WIDE.U32 R44, R15, R53, R44 ;  /* 0x000000350f2c7225 */ /* 0x000fc800078e002c */
[----:B------:R-:W-:-:S04]  /*3db30*/  IMAD.WIDE.U32 R46, R15, R46, R62 ;  /* 0x0000002e0f2e7225 */ /* 0x000fc800078e003e */
        /* <DEDUP_REMOVED lines=8> */
[----:B------:R-:W-:Y:S01]  /*3dbc0*/  IMAD.WIDE.U32 R66, R30, R16, RZ ;  /* 0x000000101e427225 */ /* 0x000fe200078e00ff */
[----:B------:R-:W-:-:S02]  /*3dbd0*/  IADD3 R53, P6, PT, R55, R56, RZ ;  /* 0x0000003837357210 */ /* 0x000fc40007fde0ff */
[----:B------:R-:W-:Y:S01]  /*3dbe0*/  IADD3 R70, P4, P5, R59, R46, R74 ;  /* 0x0000002e3b467210 */ /* 0x000fe20007d9e04a */
[----:B------:R-:W-:Y:S01]  /*3dbf0*/  IMAD.IADD R60, R51, 0x1, R71 ;  /* 0x00000001333c7824 */ /* 0x000fe200078e0247 */
        /* <DEDUP_REMOVED lines=65> */
[----:B------:R-:W-:Y:S01]  /*3e010*/  IMAD.IADD R65, R39, 0x1, R67 ;  /* 0x0000000127417824 */ /* 0x000fe200078e0243 */
[----:B------:R-:W-:Y:S02]  /*3e020*/  IADD3.X R57, P1, P3, R68, RZ, RZ, P1, P3 ;  /* 0x000000ff44397210 */ /* 0x000fe40000b264ff */
[----:B------:R-:W-:Y:S02]  /*3e030*/  IADD3 R68, P5, PT, R59, R66, RZ ;  /* 0x000000423b447210 */ /* 0x000fe40007fbe0ff */
[----:B------:R-:W-:Y:S02]  /*3e040*/  IADD3.X R44, PT, PT, R69, RZ, RZ, P1, P3 ;  /* 0x000000ff452c7210 */ /* 0x000fe40000fe64ff */
        /* <DEDUP_REMOVED lines=10> */
[----:B------:R-:W-:Y:S01]  /*3e0f0*/  IMAD.MOV.U32 R67, RZ, RZ, RZ ;  /* 0x000000ffff437224 */ /* 0x000fe200078e00ff */
[----:B------:R-:W-:Y:S02]  /*3e100*/  IADD3.X R44, P5, PT, R44, R65, RZ, P5, !PT ;  /* 0x000000412c2c7210 */ /* 0x000fe40002fbe4ff */
[----:B------:R-:W-:-:S04]  /*3e110*/  IADD3 R57, P6, PT, R57, R60, RZ ;  /* 0x0000003c39397210 */ /* 0x000fc80007fde0ff */
[----:B------:R-:W-:Y:S01]  /*3e120*/  IADD3.X R44, P6, PT, R44, R61, RZ, P6, !PT ;  /* 0x0000003d2c2c7210 */ /* 0x000fe200037de4ff */
[----:B------:R-:W-:-:S03]  /*3e130*/  IMAD.WIDE.U32 R60, R33, R14, RZ ;  /* 0x0000000e213c7225 */ /* 0x000fc600078e00ff */
[----:B------:R-:W-:Y:S01]  /*3e140*/  IADD3.X R69, P5, P6, R62, RZ, RZ, P6, P5 ;  /* 0x000000ff3e457210 */ /* 0x000fe200036aa4ff */
[----:B------:R-:W-:-:S03]  /*3e150*/  IMAD.IADD R33, R54, 0x1, R61 ;  /* 0x0000000136217824 */ /* 0x000fc600078e023d */
[----:B------:R-:W-:Y:S01]  /*3e160*/  IADD3.X R71, PT, PT, R63, RZ, RZ, P5, P6 ;  /* 0x000000ff3f477210 */ /* 0x000fe20002fec4ff */
[----:B------:R-:W-:Y:S01]  /*3e170*/  IMAD.WIDE.U32 R62, R31, R11, RZ ;  /* 0x0000000b1f3e7225 */ /* 0x000fe200078e00ff */
        /* <DEDUP_REMOVED lines=18> */
[----:B------:R-:W-:-:S03]  /*3e2a0*/  IMAD.IADD R40, R51, 0x1, R33 ;  /* 0x0000000133287824 */ /* 0x000fc600078e0221 */
[----:B------:R-:W-:Y:S02]  /*3e2b0*/  IADD3.X R73, PT, PT, RZ, R78, RZ, P5, P6 ;  /* 0x0000004eff497210 */ /* 0x000fe40002fec4ff */
        /* <DEDUP_REMOVED lines=8> */
[----:B------:R-:W-:Y:S01]  /*3e340*/  ISETP.GE.U32.AND P5, PT, R68, R59, PT ;  /* 0x0000003b4400720c */ /* 0x000fe20003fa6070 */
[----:B------:R-:W-:-:S03]  /*3e350*/  IMAD.WIDE.U32 R58, R25, R10, RZ ;  /* 0x0000000a193a7225 */ /* 0x000fc600078e00ff */
        /* <DEDUP_REMOVED lines=23> */
[-C--:B------:R-:W-:Y:S01]  /*3e4d0*/  IMAD R10, R53, R2.reuse, RZ ;  /* 0x00000002350a7224 */ /* 0x080fe200078e02ff */
[----:B------:R-:W-:Y:S01]  /*3e4e0*/  ISETP.NE.AND P6, PT, R76, RZ, PT ;  /* 0x000000ff4c00720c */ /* 0x000fe20003fc5270 */
[----:B------:R-:W-:-:S03]  /*3e4f0*/  IMAD.WIDE.U32 R32, R42, R2, RZ ;  /* 0x000000022a207225 */ /* 0x000fc600078e00ff */
[----:B------:R-:W-:Y:S01]  /*3e500*/  IADD3.X R73, PT, PT, RZ, RZ, RZ, P6, P4 ;  /* 0x000000ffff497210 */ /* 0x000fe200037e84ff */
[----:B------:R-:W-:Y:S02]  /*3e510*/  IMAD R67, R42, R3, R10 ;  /* 0x000000032a437224 */ /* 0x000fe400078e020a */
        /* <DEDUP_REMOVED lines=11> */
[----:B------:R-:W-:Y:S02]  /*3e5d0*/  IMAD.MOV.U32 R50, RZ, RZ, R63 ;  /* 0x000000ffff327224 */ /* 0x000fe400078e003f */
[----:B------:R-:W-:-:S04]  /*3e5e0*/  IMAD.WIDE.U32 R60, R32, R4, RZ ;  /* 0x00000004203c7225 */ /* 0x000fc800078e00ff */
[----:B------:R-:W-:Y:S01]  /*3e5f0*/  IMAD.X R10, R10, 0x1, R11, P0 ;  /* 0x000000010a0a7824 */ /* 0x000fe200000e060b */
[----:B------:R-:W-:Y:S01]  /*3e600*/  IADD3 R59, P0, PT, R69, R30, RZ ;  /* 0x0000001e453b7210 */ /* 0x000fe20007f1e0ff */
[----:B------:R-:W-:-:S03]  /*3e610*/  IMAD.WIDE.U32.X R46, R47, R29, R50, P2 ;  /* 0x0000001d2f2e7225 */ /* 0x000fc600010e0432 */
        /* <DEDUP_REMOVED lines=8> */
[----:B------:R-:W-:Y:S02]  /*3e6a0*/  IADD3 RZ, P6, PT, R42, R60, RZ ;  /* 0x0000003c2aff7210 */ /* 0x000fe40007fde0ff */
[----:B------:R-:W-:Y:S02]  /*3e6b0*/  IADD3.X R54, P0, P2, R46, RZ, RZ, P2, P0 ;  /* 0x000000ff2e367210 */ /* 0x000fe400012004ff */
        /* <DEDUP_REMOVED lines=15> */
[----:B------:R-:W-:-:S04]  /*3e7b0*/  IMAD.WIDE.U32 R50, R67, R26, RZ ;  /* 0x0000001a43327225 */ /* 0x000fc800078e00ff */
[----:B------:R-:W-:Y:S01]  /*3e7c0*/  IMAD.IADD R40, R39, 0x1, R43 ;  /* 0x0000000127287824 */ /* 0x000fe200078e022b */
[----:B------:R-:W-:Y:S01]  /*3e7d0*/  IADD3.X R39, P0, P6, R46, RZ, RZ, P0, P2 ;  /* 0x000000ff2e277210 */ /* 0x000fe200006044ff */
[----:B------:R-:W-:Y:S02]  /*3e7e0*/  IMAD.MOV.U32 R45, RZ, RZ, RZ ;  /* 0x000000ffff2d7224 */ /* 0x000fe400078e00ff */
[----:B------:R-:W-:Y:S01]  /*3e7f0*/  IMAD.WIDE.U32 R42, R32, R26, RZ ;  /* 0x0000001a202a7225 */ /* 0x000fe200078e00ff */
[----:B------:R-:W-:-:S03]  /*3e800*/  IADD3.X R46, PT, PT, R47, RZ, RZ, P0, P6 ;  /* 0x000000ff2f2e7210 */ /* 0x000fc600007ec4ff */
[----:B------:R-:W-:-:S04]  /*3e810*/  IMAD.WIDE.U32 R50, P2, R32, UR4, R50 ;  /* 0x0000000420327c25 */ /* 0x000fc8000f840032 */
[----:B------:R-:W-:Y:S01]  /*3e820*/  IMAD.WIDE.U32 R44, R15, R25, R44 ;  /* 0x000000190f2c7225 */ /* 0x000fe200078e002c */
[----:B------:R-:W-:Y:S02]  /*3e830*/  IADD3.X R15, PT, PT, RZ, RZ, RZ, P1, P3 ;  /* 0x000000ffff0f7210 */ /* 0x000fe40000fe64ff */
[----:B------:R-:W-:Y:S01]  /*3e840*/  IADD3 R25, P0, PT, R39, R48, RZ ;  /* 0x0000003027197210 */ /* 0x000fe20007f1e0ff */
[----:B------:R-:W-:Y:S01]  /*3e850*/  IMAD.WIDE.U32 R56, R67, R28, RZ ;  /* 0x0000001c43387225 */ /* 0x000fe200078e00ff */
[----:B------:R-:W-:Y:S02]  /*3e860*/  IADD3 R60, P3, PT, R43, R50, RZ ;  /* 0x000000322b3c7210 */ /* 0x000fe40007f7e0ff */
[----:B------:R-:W-:Y:S01]  /*3e870*/  IADD3 R48, P1, PT, R25, R42, RZ ;  /* 0x0000002a19307210 */ /* 0x000fe20007f3e0ff */
[-C--:B------:R-:W-:Y:S01]  /*3e880*/  IMAD R50, R65, R2.reuse, RZ ;  /* 0x0000000241327224 */ /* 0x080fe200078e02ff */
[----:B------:R-:W-:Y:S01]  /*3e890*/  IADD3.X R25, P0, PT, R46, R61, RZ, P0, !PT ;  /* 0x0000003d2e197210 */ /* 0x000fe2000071e4ff */
[----:B------:R-:W-:-:S04]  /*3e8a0*/  IMAD.WIDE.U32 R42, R53, R2, RZ ;  /* 0x00000002352a7225 */ /* 0x000fc800078e00ff */
[----:B------:R-:W-:Y:S02]  /*3e8b0*/  IMAD R63, R53, R3, R50 ;  /* 0x00000003353f7224 */ /* 0x000fe400078e0232 */
[----:B------:R-:W-:Y:S02]  /*3e8c0*/  IMAD.X R47, RZ, RZ, RZ, P2 ;  /* 0x000000ffff2f7224 */ /* 0x000fe400010e06ff */
[----:B------:R-:W-:-:S04]  /*3e8d0*/  IMAD.WIDE.U32 R58, P2, R32, R29, R56 ;  /* 0x0000001d203a7225 */ /* 0x000fc80007840038 */
[----:B------:R-:W-:Y:S01]  /*3e8e0*/  IMAD.WIDE.U32 R56, R32, R28, RZ ;  /* 0x0000001c20387225 */ /* 0x000fe200078e00ff */
[----:B------:R-:W-:-:S03]  /*3e8f0*/  IADD3.X R32, P1, PT, R25, R60, RZ, P1, !PT ;  /* 0x0000003c19207210 */ /* 0x000fc60000f3e4ff */
[----:B------:R-:W-:Y:S02]  /*3e900*/  IMAD.IADD R63, R43, 0x1, R63 ;  /* 0x000000012b3f7824 */ /* 0x000fe400078e023f */
[----:B------:R-:W-:Y:S02]  /*3e910*/  IMAD.MOV.U32 R46, RZ, RZ, R51 ;  /* 0x000000ffff2e7224 */ /* 0x000fe400078e0033 */
[----:B------:R-:W-:Y:S01]  /*3e920*/  IMAD.X R51, RZ, RZ, RZ, P2 ;  /* 0x000000ffff337224 */ /* 0x000fe200010e06ff */
[----:B------:R-:W-:Y:S01]  /*3e930*/  IADD3 R64, P2, PT, R57, R58, RZ ;  /* 0x0000003a39407210 */ /* 0x000fe20007f5e0ff */
[----:B------:R-:W-:-:S04]  /*3e940*/  IMAD.WIDE.U32 R60, R63, R4, RZ ;  /* 0x000000043f3c7225 */ /* 0x000fc800078e00ff */
[----:B------:R-:W-:Y:S01]  /*3e950*/  IMAD.WIDE.U32.X R46, R67, UR4, R46, P3 ;  /* 0x00000004432e7c25 */ /* 0x000fe200098e042e */
[----:B------:R-:W-:-:S03]  /*3e960*/  IADD3 R43, P3, P6, R73, R44, R40 ;  /* 0x0000002c492b7210 */ /* 0x000fc60007e7e028 */
[----:B------:R-:W-:Y:S01]  /*3e970*/  IMAD.MOV.U32 R50, RZ, RZ, R59 ;  /* 0x000000ffff327224 */ /* 0x000fe200078e003b */
[----:B------:R-:W-:Y:S01]  /*3e980*/  IADD3.X R25, P0, P1, R46, RZ, RZ, P1, P0 ;  /* 0x000000ff2e197210 */ /* 0x000fe200009004ff */
[----:B------:R-:W-:-:S03]  /*3e990*/  IMAD.WIDE.U32 R58, R42, R4, RZ ;  /* 0x000000042a3a7225 */ /* 0x000fc600078e00ff */
[----:B------:R-:W-:Y:S01]  /*3e9a0*/  IADD3.X R39, PT, PT, R47, RZ, RZ, P0, P1 ;  /* 0x000000ff2f277210 */ /* 0x000fe200007e24ff */
        /* <DEDUP_REMOVED lines=8> */
[----:B------:R-:W-:Y:S01]  /*3ea30*/  IADD3 R58, P3, PT, R54, R43, RZ ;  /* 0x0000002b363a7210 */ /* 0x000fe20007f7e0ff */
[----:B------:R-:W-:Y:S01]  /*3ea40*/  IMAD.MOV.U32 R40, RZ, RZ, R61 ;  /* 0x000000ffff287224 */ /* 0x000fe200078e003d */
[----:B------:R-:W-:Y:S01]  /*3ea50*/  IADD3.X RZ, P6, PT, R65, R46, RZ, P0, !PT ;  /* 0x0000002e41ff7210 */ /* 0x000fe200007de4ff */
[----:B------:R-:W-:Y:S01]  /*3ea60*/  IMAD.WIDE.U32 R46, P2, R42, R7, R44 ;  /* 0x000000072a2e7225 */ /* 0x000fe2000784002c */
[----:B------:R-:W-:-:S03]  /*3ea70*/  IADD3 R25, P0, PT, R25, R58, RZ ;  /* 0x0000003a19197210 */ /* 0x000fc60007f1e0ff */
        /* <DEDUP_REMOVED lines=17> */
[----:B------:R-:W-:Y:S01]  /*3eb90*/  IMAD.WIDE.U32 R46, P6, R42, UR4, R46 ;  /* 0x000000042a2e7c25 */ /* 0x000fe2000f8c002e */
[----:B------:R-:W-:Y:S02]  /*3eba0*/  IADD3.X R48, P1, P2, R50, RZ, RZ, P2, P1 ;  /* 0x000000ff32307210 */ /* 0x000fe400012224ff */
[----:B------:R-:W-:Y:S01]  /*3ebb0*/  IADD3.X R25, P0, P3, R40, RZ, RZ, P3, P0 ;  /* 0x000000ff28197210 */ /* 0x000fe20001b004ff */
[----:B------:R-:W-:Y:S01]  /*3ebc0*/  IMAD.X R45, RZ, RZ, RZ, P6 ;  /* 0x000000ffff2d7224 */ /* 0x000fe200030e06ff */
[----:B------:R-:W-:Y:S01]  /*3ebd0*/  IADD3.X R51, PT, PT, R51, RZ, RZ, P1, P2 ;  /* 0x000000ff33337210 */ /* 0x000fe20000fe44ff */
[----:B------:R-:W-:Y:S01]  /*3ebe0*/  IMAD.MOV.U32 R44, RZ, RZ, R47 ;  /* 0x000000ffff2c7224 */ /* 0x000fe200078e002f */
[----:B------:R-:W-:Y:S01]  /*3ebf0*/  IADD3 R56, P6, P2, R55, R52, R33 ;  /* 0x0000003437387210 */ /* 0x000fe20007ade021 */
[----:B------:R-:W-:Y:S01]  /*3ec00*/  IMAD.WIDE.U32 R32, R42, R26, RZ ;  /* 0x0000001a2a207225 */ /* 0x000fe200078e00ff */
[----:B------:R-:W-:-:S02]  /*3ec10*/  ISETP.GE.U32.AND P1, PT, R58, R43, PT ;  /* 0x0000002b3a00720c */ /* 0x000fc40003f26070 */
[----:B------:R-:W-:Y:S02]  /*3ec20*/  IADD3.X R40, PT, PT, R41, RZ, RZ, P0, P3 ;  /* 0x000000ff29287210 */ /* 0x000fe400007e64ff */
[----:B------:R-:W-:Y:S02]  /*3ec30*/  IADD3 R25, P0, PT, R25, R54, RZ ;  /* 0x0000003619197210 */ /* 0x000fe40007f1e0ff */
[----:B------:R-:W-:Y:S02]  /*3ec40*/  ISETP.GE.U32.AND.EX P1, PT, R60, R59, PT, P1 ;  /* 0x0000003b3c00720c */ /* 0x000fe40003f26110 */
[----:B------:R-:W-:Y:S02]  /*3ec50*/  IADD3.X R59, PT, PT, RZ, R49, RZ, P6, P2 ;  /* 0x00000031ff3b7210 */ /* 0x000fe400037e44ff */
[----:B------:R-:W-:Y:S01]  /*3ec60*/  IADD3 R52, P3, PT, R33, R46, RZ ;  /* 0x0000002e21347210 */ /* 0x000fe20007f7e0ff */
[----:B------:R-:W-:Y:S01]  /*3ec70*/  IMAD R46, R57, R2, RZ ;  /* 0x00000002392e7224 */ /* 0x000fe200078e02ff */
[----:B------:R-:W-:Y:S01]  /*3ec80*/  IADD3.X R49, P2, PT, R40, R39, RZ, P0, !PT ;  /* 0x0000002728317210 */ /* 0x000fe2000075e4ff */
[----:B------:R-:W-:Y:S01]  /*3ec90*/  IMAD.WIDE.U32 R40, R63, R28, RZ ;  /* 0x0000001c3f287225 */ /* 0x000fe200078e00ff */
[----:B------:R-:W-:-:S02]  /*3eca0*/  IADD3 R50, P6, PT, R25, R32, RZ ;  /* 0x0000002019327210 */ /* 0x000fc40007fde0ff */
[----:B------:R-:W-:Y:S01]  /*3ecb0*/  SEL R55, RZ, 0x1, P1 ;  /* 0x00000001ff377807 */ /* 0x000fe20000800000 */
[----:B------:R-:W-:Y:S01]  /*3ecc0*/  IMAD.WIDE.U32 R32, R53, R2, RZ ;  /* 0x0000000235207225 */ /* 0x000fe200078e00ff */
[----:B------:R-:W-:Y:S02]  /*3ecd0*/  IADD3.X R49, P1, PT, R49, R52, RZ, P6, !PT ;  /* 0x0000003431317210 */ /* 0x000fe4000373e4ff */
[----:B------:R-:W-:Y:S01]  /*3ece0*/  IADD3 R55, P0, PT, R55, R56, RZ ;  /* 0x0000003837377210 */ /* 0x000fe20007f1e0ff */
[----:B------:R-:W-:Y:S02]  /*3ecf0*/  IMAD R39, R53, R3, R46 ;  /* 0x0000000335277224 */ /* 0x000fe400078e022e */
[----:B------:R-:W-:-:S04]  /*3ed00*/  IMAD.WIDE.U32 R46, P6, R42, R29, R40 ;  /* 0x0000001d2a2e7225 */ /* 0x000fc800078c0028 */
[----:B------:R-:W-:Y:S02]  /*3ed10*/  IMAD.IADD R39, R33, 0x1, R39 ;  /* 0x0000000121277824 */ /* 0x000fe400078e0227 */
[----:B------:R-:W-:-:S04]  /*3ed20*/  IMAD.WIDE.U32.X R40, R63, UR4, R44, P3 ;  /* 0x000000043f287c25 */ /* 0x000fc800098e042c */
[----:B------:R-:W-:Y:S01]  /*3ed30*/  IMAD.WIDE.U32 R42, R42, R28, RZ ;  /* 0x0000001c2a2a7225 */ /* 0x000fe200078e00ff */
[----:B------:R-:W-:-:S03]  /*3ed40*/  IADD3.X R25, P1, P2, R40, RZ, RZ, P1, P2 ;  /* 0x000000ff28197210 */ /* 0x000fc60000a244ff */
[----:B------:R-:W-:Y:S01]  /*3ed50*/  IMAD.X R54, RZ, RZ, R59, P0 ;  /* 0x000000ffff367224 */ /* 0x000fe200000e063b */
[----:B------:R-:W-:Y:S01]  /*3ed60*/  ISETP.GE.U32.AND P0, PT, R30, R31, PT ;  /* 0x0000001f1e00720c */ /* 0x000fe20003f06070 */
[----:B------:R-:W-:Y:S01]  /*3ed70*/  IMAD.WIDE.U32 R44, R39, R4, RZ ;  /* 0x00000004272c7225 */ /* 0x000fe200078e00ff */
[----:B------:R-:W-:Y:S02]  /*3ed80*/  IADD3 R61, P3, PT, R43, R46, RZ ;  /* 0x0000002e2b3d7210 */ /* 0x000fe40007f7e0ff */
        /* <DEDUP_REMOVED lines=18> */
[----:B------:R-:W-:-:S03]  /*3eeb0*/  IADD3.X RZ, P2, PT, R57, R58, RZ, P2, !PT ;  /* 0x0000003a39ff7210 */ /* 0x000fc6000175e4ff */
        /* <DEDUP_REMOVED lines=26> */
[----:B------:R-:W-:Y:S01]  /*3f060*/  ISETP.GE.U32.AND.EX P0, PT, R33, R54, PT, P0 ;  /* 0x000000362100720c */ /* 0x000fe20003f06100 */
[----:B------:R-:W-:Y:S01]  /*3f070*/  IMAD.WIDE.U32 R10, R32, R26, RZ ;  /* 0x0000001a200a7225 */ /* 0x000fe200078e00ff */
[----:B------:R-:W-:Y:S02]  /*3f080*/  IADD3.X R16, PT, PT, RZ, R16, RZ, P5, P4 ;  /* 0x00000010ff107210 */ /* 0x000fe40002fe84ff */
[----:B------:R-:W-:Y:S02]  /*3f090*/  IADD3 R15, P1, PT, R15, R46, RZ ;  /* 0x0000002e0f0f7210 */ /* 0x000fe40007f3e0ff */
[----:B------:R-:W-:Y:S02]  /*3f0a0*/  IADD3 R31, P4, PT, R31, R40, RZ ;  /* 0x000000281f1f7210 */ /* 0x000fe40007f9e0ff */
[----:B------:R-:W-:Y:S02]  /*3f0b0*/  IADD3 R41, P6, P2, R41, R14, R30 ;  /* 0x0000000e29297210 */ /* 0x000fe40007ade01e */
[----:B------:R-:W-:-:S02]  /*3f0c0*/  SEL R30, RZ, 0x1, P0 ;  /* 0x00000001ff1e7807 */ /* 0x000fc40000000000 */
[----:B------:R-:W-:Y:S01]  /*3f0d0*/  IADD3 R33, P5, PT, R11, R12, RZ ;  /* 0x0000000c0b217210 */ /* 0x000fe20007fbe0ff */
[----:B------:R-:W-:Y:S01]  /*3f0e0*/  IMAD.X R11, RZ, RZ, RZ, P3 ;  /* 0x000000ffff0b7224 */ /* 0x000fe200018e06ff */
[----:B------:R-:W-:Y:S01]  /*3f0f0*/  IADD3.X R12, P1, PT, R25, R48, RZ, P1, !PT ;  /* 0x00000030190c7210 */ /* 0x000fe20000f3e4ff */
[----:B------:R-:W-:Y:S01]  /*3f100*/  IMAD.X R25, RZ, RZ, R16, P4 ;  /* 0x000000ffff197224 */ /* 0x000fe200020e0610 */
[----:B------:R-:W-:Y:S01]  /*3f110*/  IADD3 R45, P0, PT, R15, R10, RZ ;  /* 0x0000000a0f2d7210 */ /* 0x000fe20007f1e0ff */
        /* <DEDUP_REMOVED lines=8> */
[----:B------:R-:W-:-:S02]  /*3f1a0*/  ISETP.GE.U32.AND P5, PT, R30, R31, PT ;  /* 0x0000001f1e00720c */ /* 0x000fc40003fa6070 */
[----:B------:R-:W-:Y:S01]  /*3f1b0*/  SEL R31, RZ, 0x1, P3 ;  /* 0x00000001ff1f7807 */ /* 0x000fe20001800000 */
        /* <DEDUP_REMOVED lines=11> */
[----:B------:R-:W-:-:S02]  /*3f270*/  ISETP.GE.U32.AND P4, PT, R25, R30, PT ;  /* 0x0000001e1900720c */ /* 0x000fc40003f86070 */
[----:B------:R-:W-:Y:S01]  /*3f280*/  IADD3 R32, P3, PT, R11, R32, RZ ;  /* 0x000000200b207210 */ /* 0x000fe20007f7e0ff */
[----:B------:R-:W-:Y:S01]  /*3f290*/  IMAD.WIDE.U32.X R10, R39, R29, R12, P1 ;  /* 0x0000001d270a7225 */ /* 0x000fe200008e040c */
        /* <DEDUP_REMOVED lines=50> */
.L_x_424:
        /* <DEDUP_REMOVED lines=21> */
.L_x_425:
[----:B------:R-:W-:Y:S01]  /*3f710*/  CS2R R32, SRZ ;  /* 0x0000000000207805 */ /* 0x000fe2000001ff00 */
[----:B------:R-:W-:-:S04]  /*3f720*/  IMAD.WIDE.U32 R50, R27, R22, RZ ;  /* 0x000000161b327225 */ /* 0x000fc800078e00ff */
[----:B------:R-:W-:-:S04]  /*3f730*/  IMAD.WIDE.U32 R40, R34, R24, RZ ;  /* 0x0000001822287225 */ /* 0x000fc800078e00ff */
[----:B------:R-:W-:Y:S01]  /*3f740*/  IMAD.IADD R39, R33, 0x1, R51 ;  /* 0x0000000121277824 */ /* 0x000fe200078e0233 */
[----:B------:R-:W-:Y:S01]  /*3f750*/  IADD3 R50, P4, PT, R40, R50, RZ ;  /* 0x0000003228327210 */ /* 0x000fe20007f9e0ff */
        /* <DEDUP_REMOVED lines=8> */
[----:B------:R-:W-:Y:S01]  /*3f7e0*/  IMAD.WIDE.U32 R52, R35, R23, RZ ;  /* 0x0000001723347225 */ /* 0x000fe200078e00ff */
[----:B------:R-:W-:-:S03]  /*3f7f0*/  IADD3.X R55, PT, PT, RZ, RZ, RZ, P1, P3 ;  /* 0x000000ffff377210 */ /* 0x000fc60000fe64ff */
[----:B------:R-:W-:Y:S02]  /*3f800*/  IMAD.IADD R67, R45, 0x1, R51 ;  /* 0x000000012d437824 */ /* 0x000fe400078e0233 */
[----:B------:R-:W-:Y:S02]  /*3f810*/  IMAD.MOV.U32 R73, RZ, RZ, RZ ;  /* 0x000000ffff497224 */ /* 0x000fe400078e00ff */
[----:B------:R-:W-:Y:S01]  /*3f820*/  IMAD.IADD R46, R11, 0x1, R30 ;  /* 0x000000010b2e7824 */ /* 0x000fe200078e021e */
[----:B------:R-:W-:Y:S01]  /*3f830*/  IADD3 R67, P0, P2, R52, R67, R48 ;  /* 0x0000004334437210 */ /* 0x000fe20007a1e030 */
[----:B------:R-:W-:Y:S02]  /*3f840*/  IMAD.MOV.U32 R47, RZ, RZ, RZ ;  /* 0x000000ffff2f7224 */ /* 0x000fe400078e00ff */
[----:B------:R-:W-:-:S04]  /*3f850*/  IMAD.WIDE.U32 R10, R37, R24, RZ ;  /* 0x00000018250a7225 */ /* 0x000fc800078e00ff */
[----:B------:R-:W-:Y:S02]  /*3f860*/  IMAD.MOV.U32 R45, RZ, RZ, RZ ;  /* 0x000000ffff2d7224 */ /* 0x000fe400078e00ff */
        /* <DEDUP_REMOVED lines=18> */
[----:B------:R-:W-:Y:S02]  /*3f990*/  IMAD.IADD R52, R11, 0x1, R43 ;  /* 0x000000010b347824 */ /* 0x000fe400078e022b */
[----:B------:R-:W-:Y:S02]  /*3f9a0*/  IMAD.MOV.U32 R53, RZ, RZ, RZ ;  /* 0x000000ffff357224 */ /* 0x000fe400078e00ff */
[----:B------:R-:W-:Y:S01]  /*3f9b0*/  IMAD.IADD R45, R33, 0x1, R49 ;  /* 0x00000001212d7824 */ /* 0x000fe200078e0231 */
[----:B------:R-:W-:Y:S01]  /*3f9c0*/  IADD3.X R49, PT, PT, RZ, RZ, RZ, P5, P6 ;  /* 0x000000ffff317210 */ /* 0x000fe20002fec4ff */
[----:B------:R-:W-:-:S04]  /*3f9d0*/  IMAD.WIDE.U32 R42, R21, R0, R52 ;  /* 0x00000000152a7225 */ /* 0x000fc800078e0034 */
[----:B------:R-:W-:Y:S01]  /*3f9e0*/  IMAD.X R68, R68, 0x1, R63, P4 ;  /* 0x0000000144447824 */ /* 0x000fe200020e063f */
[----:B------:R-:W-:Y:S01]  /*3f9f0*/  ISETP.GE.U32.AND P4, PT, R50, R40, PT ;  /* 0x000000283200720c */ /* 0x000fe20003f86070 */
[----:B------:R-:W-:Y:S01]  /*3fa00*/  IMAD.WIDE.U32 R46, R34, R22, RZ ;  /* 0x00000016222e7225 */ /* 0x000fe200078e00ff */
[----:B------:R-:W-:Y:S02]  /*3fa10*/  IADD3 R40, P5, P6, R55, R42, R45 ;  /* 0x0000002a37287210 */ /* 0x000fe40007ebe02d */
[----:B------:R-:W-:Y:S01]  /*3fa20*/  ISETP.GE.U32.AND.EX P4, PT, R68, R63, PT, P4 ;  /* 0x0000003f4400720c */ /* 0x000fe20003f86140 */
[----:B------:R-:W-:-:S04]  /*3fa30*/  IMAD.WIDE.U32 R58, R8, R22, RZ ;  /* 0x00000016083a7225 */ /* 0x000fc800078e00ff */
[----:B------:R-:W-:Y:S02]  /*3fa40*/  IMAD.MOV.U32 R55, RZ, RZ, RZ ;  /* 0x000000ffff377224 */ /* 0x000fe400078e00ff */
[----:B------:R-:W-:-:S04]  /*3fa50*/  IMAD.WIDE.U32 R60, R34, R21, RZ ;  /* 0x00000015223c7225 */ /* 0x000fc800078e00ff */
[----:B------:R-:W-:Y:S02]  /*3fa60*/  IMAD.IADD R39, R32, 0x1, R47 ;  /* 0x0000000120277824 */ /* 0x000fe400078e022f */
[----:B------:R-:W-:Y:S02]  /*3fa70*/  IMAD.IADD R41, R11, 0x1, R43 ;  /* 0x000000010b297824 */ /* 0x000fe400078e022b */
[----:B------:R-:W-:Y:S01]  /*3fa80*/  IMAD.IADD R48, R30, 0x1, R59 ;  /* 0x000000011e307824 */ /* 0x000fe200078e023b */
[----:B------:R-:W-:Y:S01]  /*3fa90*/  IADD3.X R59, PT, PT, RZ, RZ, RZ, P0, P2 ;  /* 0x000000ffff3b7210 */ /* 0x000fe200007e44ff */
[----:B------:R-:W-:Y:S01]  /*3faa0*/  IMAD.WIDE.U32 R52, R23, R36, R54 ;  /* 0x0000002417347225 */ /* 0x000fe200078e0036 */
[----:B------:R-:W-:-:S03]  /*3fab0*/  IADD3.X R41, PT, PT, R66, R41, RZ, P5, P6 ;  /* 0x0000002942297210 */ /* 0x000fc60002fec4ff */
[----:B------:R-:W-:Y:S01]  /*3fac0*/  IMAD.WIDE.U32 R42, R36, R22, RZ ;  /* 0x00000016242a7225 */ /* 0x000fe200078e00ff */
[----:B------:R-:W-:-:S03]  /*3fad0*/  IADD3 R64, P5, P6, R59, R52, R64 ;  /* 0x000000343b407210 */ /* 0x000fc60007ebe040 */
[----:B------:R-:W-:Y:S01]  /*3fae0*/  IMAD.IADD R47, R32, 0x1, R61 ;  /* 0x00000001202f7824 */ /* 0x000fe200078e023d */
[----:B------:R-:W-:Y:S01]  /*3faf0*/  IADD3 R61, P0, P2, R60, R39, R58 ;  /* 0x000000273c3d7210 */ /* 0x000fe20007a1e03a */
[----:B------:R-:W-:Y:S02]  /*3fb00*/  IMAD.MOV.U32 R57, RZ, RZ, RZ ;  /* 0x000000ffff397224 */ /* 0x000fe400078e00ff */
[C---:B------:R-:W-:Y:S01]  /*3fb10*/  IMAD.IADD R65, R73.reuse, 0x1, R53 ;  /* 0x0000000149417824 */ /* 0x040fe200078e0235 */
[----:B------:R-:W-:Y:S01]  /*3fb20*/  IADD3.X R60, PT, PT, RZ, RZ, RZ, P0, P2 ;  /* 0x000000ffff3c7210 */ /* 0x000fe200007e44ff */
[----:B------:R-:W-:Y:S01]  /*3fb30*/  IMAD.IADD R58, R73, 0x1, R43 ;  /* 0x00000001493a7824 */ /* 0x000fe200078e022b */
[----:B------:R-:W-:Y:S01]  /*3fb40*/  SEL R43, RZ, 0x1, P4 ;  /* 0x00000001ff2b7807 */ /* 0x000fe20002000000 */
[----:B------:R-:W-:Y:S01]  /*3fb50*/  IMAD.WIDE.U32 R38, R23, R38, R56 ;  /* 0x0000002617267225 */ /* 0x000fe200078e0038 */
        /* <DEDUP_REMOVED lines=14> */
[----:B------:R-:W-:Y:S01]  /*3fc40*/  IMAD.MOV.U32 R59, RZ, RZ, RZ ;  /* 0x000000ffff3b7224 */ /* 0x000fe200078e00ff */
[----:B------:R-:W-:Y:S01]  /*3fc50*/  ISETP.GT.U32.AND.EX P0, PT, R67, R24, PT, P0 ;  /* 0x000000184300720c */ /* 0x000fe20003f04100 */
[----:B------:R-:W-:-:S03]  /*3fc60*/  IMAD.WIDE.U32 R48, R21, R8, R48 ;  /* 0x0000000815307225 */ /* 0x000fc600078e0030 */
[----:B------:R-:W-:Y:S01]  /*3fc70*/  SEL R44, R44, R45, P0 ;  /* 0x0000002d2c2c7207 */ /* 0x000fe20000000000 */
[----:B------:R-:W-:Y:S02]  /*3fc80*/  IMAD R46, R69, R2, RZ ;  /* 0x00000002452e7224 */ /* 0x000fe400078e02ff */
[----:B------:R-:W-:-:S04]  /*3fc90*/  IMAD.WIDE.U32 R58, R21, R36, R58 ;  /* 0x00000024153a7225 */ /* 0x000fc800078e003a */
[----:B------:R-:W-:Y:S01]  /*3fca0*/  IMAD.X R66, R24, 0x1, R61, P2 ;  /* 0x0000000118427824 */ /* 0x000fe200010e063d */
        /* <DEDUP_REMOVED lines=50> */
[----:B------:R-:W-:-:S04]  /*3ffd0*/  IMAD.WIDE.U32.X R60, R55, R7, R60, P6 ;  /* 0x00000007373c7225 */ /* 0x000fc800030e043c */
[----:B------:R-:W-:Y:S01]  /*3ffe0*/  IMAD.IADD R69, R51, 0x1, R57 ;  /* 0x0000000133457824 */ /* 0x000fe200078e0239 */
[----:B------:R-:W-:Y:S01]  /*3fff0*/  IADD3.X R57, PT, PT, RZ, RZ, RZ, P5, P4 ;  /* 0x000000ffff397210 */ /* 0x000fe20002fe84ff */
[----:B------:R-:W-:Y:S01]  /*40000*/  IMAD.IADD R49, R33, 0x1, R59 ;  /* 0x0000000121317824 */ /* 0x000fe200078e023b */
[----:B------:R-:W-:Y:S01]  /*40010*/  IADD3.X R35, P0, P6, R60, RZ, RZ, P0, P2 ;  /* 0x000000ff3c237210 */ /* 0x000fe200006044ff */
[----:B------:R-:W-:Y:S01]  /*40020*/  IMAD.WIDE.U32 R50, R55, R26, RZ ;  /* 0x0000001a37327225 */ /* 0x000fe200078e00ff */
[----:B------:R-:W-:Y:S02]  /*40030*/  IADD3 R69, P2, P4, R48, R69, R42 ;  /* 0x0000004530457210 */ /* 0x000fe40007c5e02a */
[----:B------:R-:W-:Y:S01]  /*40040*/  IADD3.X R42, PT, PT, RZ, RZ, RZ, P1, P3 ;  /* 0x000000ffff2a7210 */ /* 0x000fe20000fe64ff */
[----:B------:R-:W-:Y:S01]  /*40050*/  IMAD.IADD R62, R33, 0x1, R53 ;  /* 0x00000001213e7824 */ /* 0x000fe200078e0235 */
[----:B------:R-:W-:Y:S01]  /*40060*/  IADD3 R58, P5, PT, R71, R58, RZ ;  /* 0x0000003a473a7210 */ /* 0x000fe20007fbe0ff */
[----:B------:R-:W-:Y:S01]  /*40070*/  IMAD.MOV.U32 R53, RZ, RZ, RZ ;  /* 0x000000ffff357224 */ /* 0x000fe200078e00ff */
[----:B------:R-:W-:Y:S01]  /*40080*/  IADD3 R49, P1, P3, R46, R49, R44 ;  /* 0x000000312e317210 */ /* 0x000fe20007b3e02c */
[----:B------:R-:W-:Y:S01]  /*40090*/  IMAD.WIDE.U32 R44, R38, R26, RZ ;  /* 0x0000001a262c7225 */ /* 0x000fe200078e00ff */
[----:B------:R-:W-:-:S02]  /*400a0*/  IADD3.X R76, PT, PT, R61, RZ, RZ, P0, P6 ;  /* 0x000000ff3d4c7210 */ /* 0x000fc400007ec4ff */
[----:B------:R-:W-:Y:S01]  /*400b0*/  IADD3.X R48, PT, PT, RZ, RZ, RZ, P2, P4 ;  /* 0x000000ffff307210 */ /* 0x000fe200017e84ff */
[----:B------:R-:W-:Y:S01]  /*400c0*/  IMAD.WIDE.U32 R50, P6, R38, UR4, R50 ;  /* 0x0000000426327c25 */ /* 0x000fe2000f8c0032 */
[----:B------:R-:W-:Y:S02]  /*400d0*/  IADD3 R35, P2, PT, R35, R58, RZ ;  /* 0x0000003a23237210 */ /* 0x000fe40007f5e0ff */
[----:B------:R-:W-:Y:S01]  /*400e0*/  ISETP.GE.U32.AND P0, PT, R58, R71, PT ;  /* 0x000000473a00720c */ /* 0x000fe20003f06070 */
[----:B------:R-:W-:Y:S01]  /*400f0*/  IMAD.X R49, R49, 0x1, R66, P5 ;  /* 0x0000000131317824 */ /* 0x000fe200028e0642 */
[----:B------:R-:W-:Y:S01]  /*40100*/  IADD3 R74, P5, PT, R35, R44, RZ ;  /* 0x0000002c234a7210 */ /* 0x000fe20007fbe0ff */
[----:B------:R-:W-:Y:S01]  /*40110*/  IMAD.X R47, RZ, RZ, RZ, P6 ;  /* 0x000000ffff2f7224 */ /* 0x000fe200030e06ff */
[----:B------:R-:W-:Y:S01]  /*40120*/  IADD3 R45, P6, PT, R45, R50, RZ ;  /* 0x000000322d2d7210 */ /* 0x000fe20007fde0ff */
[----:B------:R-:W-:Y:S01]  /*40130*/  IMAD.MOV.U32 R46, RZ, RZ, R51 ;  /* 0x000000ffff2e7224 */ /* 0x000fe200078e0033 */
[----:B------:R-:W-:Y:S01]  /*40140*/  IADD3.X R76, P2, PT, R76, R49, RZ, P2, !PT ;  /* 0x000000314c4c7210 */ /* 0x000fe2000175e4ff */
[----:B------:R-:W-:Y:S01]  /*40150*/  IMAD.WIDE.U32 R22, R23, R0, R52 ;  /* 0x0000000017167225 */ /* 0x000fe200078e0034 */
[----:B------:R-:W-:-:S02]  /*40160*/  ISETP.GE.U32.AND.EX P0, PT, R49, R66, PT, P0 ;  /* 0x000000423100720c */ /* 0x000fc40003f06100 */
[----:B------:R-:W-:Y:S01]  /*40170*/  IADD3 R49, P4, PT, R67, R10, RZ ;  /* 0x0000000a43317210 */ /* 0x000fe20007f9e0ff */
[----:B------:R-:W-:Y:S01]  /*40180*/  IMAD.WIDE.U32.X R46, R55, UR4, R46, P6 ;  /* 0x00000004372e7c25 */ /* 0x000fe2000b0e042e */
[----:B------:R-:W-:Y:S02]  /*40190*/  IADD3.X R76, P6, PT, R76, R45, RZ, P5, !PT ;  /* 0x0000002d4c4c7210 */ /* 0x000fe40002fde4ff */
[----:B------:R-:W-:Y:S01]  /*401a0*/  SEL R50, RZ, 0x1, P0 ;  /* 0x00000001ff327807 */ /* 0x000fe20000000000 */
[----:B------:R-:W-:Y:S01]  /*401b0*/  IMAD.WIDE.U32 R44, R34, R20, RZ ;  /* 0x00000014222c7225 */ /* 0x000fe200078e00ff */
[----:B------:R-:W-:Y:S02]  /*401c0*/  IADD3.X R68, P2, P6, R46, RZ, RZ, P6, P2 ;  /* 0x000000ff2e447210 */ /* 0x000fe400036444ff */
[----:B------:R-:W-:Y:S01]  /*401d0*/  IADD3 R51, P5, PT, R49, R56, RZ ;  /* 0x0000003831337210 */ /* 0x000fe20007fbe0ff */
[----:B------:R-:W-:Y:S01]  /*401e0*/  IMAD.IADD R58, R11, 0x1, R23 ;  /* 0x000000010b3a7824 */ /* 0x000fe200078e0217 */
[----:B------:R-:W-:Y:S01]  /*401f0*/  IADD3.X R75, PT, PT, R47, RZ, RZ, P2, P6 ;  /* 0x000000ff2f4b7210 */ /* 0x000fe200017ec4ff */
[----:B------:R-:W-:Y:S01]  /*40200*/  IMAD.WIDE.U32 R46, R27, R18, RZ ;  /* 0x000000121b2e7225 */ /* 0x000fe200078e00ff */
[----:B------:R-:W-:-:S02]  /*40210*/  IADD3.X R53, PT, PT, RZ, RZ, RZ, P1, P3 ;  /* 0x000000ffff357210 */ /* 0x000fc40000fe64ff */
[----:B------:R-:W-:Y:S01]  /*40220*/  IADD3 R56, P0, PT, R50, R51, RZ ;  /* 0x0000003332387210 */ /* 0x000fe20007f1e0ff */
[----:B------:R-:W-:Y:S01]  /*40230*/  IMAD.IADD R67, R32, 0x1, R45 ;  /* 0x0000000120437824 */ /* 0x000fe200078e022d */
[----:B------:R-:W-:Y:S01]  /*40240*/  IADD3 R59, P3, P6, R57, R22, R62 ;  /* 0x00000016393b7210 */ /* 0x000fe20007e7e03e */
[----:B------:R-:W-:Y:S01]  /*40250*/  IMAD.WIDE.U32 R22, R8, R20, RZ ;  /* 0x0000001408167225 */ /* 0x000fe200078e00ff */
[----:B------:R-:W-:Y:S02]  /*40260*/  IADD3 R52, P2, PT, R56, R44, RZ ;  /* 0x0000002c38347210 */ /* 0x000fe40007f5e0ff */
[----:B------:R-:W-:Y:S01]  /*40270*/  IADD3.X R58, PT, PT, RZ, R58, RZ, P3, P6 ;  /* 0x0000003aff3a7210 */ /* 0x000fe20001fec4ff */
[----:B------:R-:W-:Y:S01]  /*40280*/  IMAD R20, R77, R2, RZ ;  /* 0x000000024d147224 */ /* 0x000fe200078e02ff */
[----:B------:R-:W-:Y:S01]  /*40290*/  IADD3 R57, P1, PT, R52, R46, RZ ;  /* 0x0000002e34397210 */ /* 0x000fe20007f3e0ff */
[----:B------:R-:W-:Y:S02]  /*402a0*/  IMAD.X R62, RZ, RZ, R37, P4 ;  /* 0x000000ffff3e7224 */ /* 0x000fe400020e0625 */
[----:B------:R-:W-:-:S04]  /*402b0*/  IMAD.WIDE.U32 R34, R34, R19, RZ ;  /* 0x0000001322227225 */ /* 0x000fc800078e00ff */
[----:B------:R-:W-:Y:S01]  /*402c0*/  IMAD.WIDE.U32 R60, R54, R2, RZ ;  /* 0x00000002363c7225 */ /* 0x000fe200078e00ff */
[----:B------:R-:W-:-:S03]  /*402d0*/  IADD3 R22, P6, P4, R34, R67, R22 ;  /* 0x0000004322167210 */ /* 0x000fc60007cde016 */
[----:B------:R-:W-:Y:S02]  /*402e0*/  IMAD R81, R54, R3, R20 ;  /* 0x0000000336517224 */ /* 0x000fe400078e0214 */
[----:B------:R-:W-:Y:S02]  /*402f0*/  IMAD.X R20, R62, 0x1, R69, P5 ;  /* 0x000000013e147824 */ /* 0x000fe400028e0645 */
[----:B------:R-:W-:Y:S02]  /*40300*/  IMAD.IADD R63, R33, 0x1, R47 ;  /* 0x00000001213f7824 */ /* 0x000fe400078e022f */
[----:B------:R-:W-:-:S04]  /*40310*/  IMAD.WIDE.U32 R64, R55, R28, RZ ;  /* 0x0000001c37407225 */ /* 0x000fc800078e00ff */
        /* <DEDUP_REMOVED lines=53> */
[----:B------:R-:W-:-:S03]  /*40670*/  IMAD.WIDE.U32 R54, R77, R2, RZ ;  /* 0x000000024d367225 */ /* 0x000fc600078e00ff */
[----:B------:R-:W-:Y:S01]  /*40680*/  IADD3.X R76, P0, PT, R76, R73, RZ, P0, !PT ;  /* 0x000000494c4c7210 */ /* 0x000fe2000071e4ff */
[----:B------:R-:W-:Y:S02]  /*40690*/  IMAD R63, R77, R3, R22 ;  /* 0x000000034d3f7224 */ /* 0x000fe400078e0216 */
[----:B------:R-:W-:Y:S02]  /*406a0*/  IMAD.MOV.U32 R68, RZ, RZ, R67 ;  /* 0x000000ffff447224 */ /* 0x000fe400078e0043 */
[----:B------:R-:W-:-:S04]  /*406b0*/  IMAD.WIDE.U32 R70, R81, R28, RZ ;  /* 0x0000001c51467225 */ /* 0x000fc800078e00ff */
[----:B------:R-:W-:-:S04]  /*406c0*/  IMAD.WIDE.U32.X R64, R81, UR4, R68, P2 ;  /* 0x0000000451407c25 */ /* 0x000fc800090e0444 */
[----:B------:R-:W-:Y:S01]  /*406d0*/  IMAD.IADD R55, R55, 0x1, R63 ;  /* 0x0000000137377824 */ /* 0x000fe200078e023f */
[----:B------:R-:W-:Y:S01]  /*406e0*/  IADD3.X R63, P0, P1, R64, RZ, RZ, P0, P1 ;  /* 0x000000ff403f7210 */ /* 0x000fe200001024ff */
[----:B------:R-:W-:-:S04]  /*406f0*/  IMAD.WIDE.U32 R70, P2, R60, R29, R70 ;  /* 0x0000001d3c467225 */ /* 0x000fc80007840046 */
[----:B------:R-:W-:-:S04]  /*40700*/  IMAD.WIDE.U32 R74, R55, R4, RZ ;  /* 0x00000004374a7225 */ /* 0x000fc800078e00ff */
[----:B------:R-:W-:Y:S01]  /*40710*/  IMAD.WIDE.U32 R66, R60, R28, RZ ;  /* 0x0000001c3c427225 */ /* 0x000fe200078e00ff */
[----:B------:R-:W-:Y:S02]  /*40720*/  IADD3.X R60, PT, PT, R65, RZ, RZ, P0, P1 ;  /* 0x000000ff413c7210 */ /* 0x000fe400007e24ff */
[----:B------:R-:W-:Y:S01]  /*40730*/  IADD3 R78, P0, PT, R78, R59, RZ ;  /* 0x0000003b4e4e7210 */ /* 0x000fe20007f1e0ff */
[----:B------:R-:W-:Y:S01]  /*40740*/  IMAD.X R69, RZ, RZ, RZ, P2 ;  /* 0x000000ffff457224 */ /* 0x000fe200010e06ff */
[----:B------:R-:W-:Y:S01]  /*40750*/  IADD3 R85, P1, PT, R67, R70, RZ ;  /* 0x0000004643557210 */ /* 0x000fe20007f3e0ff */
[----:B------:R-:W-:-:S04]  /*40760*/  IMAD.WIDE.U32 R72, R54, R4, RZ ;  /* 0x0000000436487225 */ /* 0x000fc800078e00ff */
[----:B------:R-:W-:-:S04]  /*40770*/  IMAD.WIDE.U32 R74, P2, R54, R5, R74 ;  /* 0x00000005364a7225 */ /* 0x000fc8000784004a */
[----:B------:R-:W-:-:S04]  /*40780*/  IMAD.WIDE.U32 R64, R55, R6, RZ ;  /* 0x0000000637407225 */ /* 0x000fc800078e00ff */
[----:B------:R-:W-:Y:S02]  /*40790*/  IMAD.MOV.U32 R68, RZ, RZ, R71 ;  /* 0x000000ffff447224 */ /* 0x000fe400078e0047 */
[----:B------:R-:W-:Y:S01]  /*407a0*/  IMAD.X R71, RZ, RZ, RZ, P2 ;  /* 0x000000ffff477224 */ /* 0x000fe200010e06ff */
[----:B------:R-:W-:Y:S01]  /*407b0*/  IADD3 R22, P2, PT, R73, R74, RZ ;  /* 0x0000004a49167210 */ /* 0x000fe20007f5e0ff */
[----:B------:R-:W-:-:S04]  /*407c0*/  IMAD.WIDE.U32.X R68, R81, R29, R68, P1 ;  /* 0x0000001d51447225 */ /* 0x000fc800008e0444 */
[----:B------:R-:W-:Y:S01]  /*407d0*/  IMAD.X R81, R83, 0x1, R58, P0 ;  /* 0x0000000153517824 */ /* 0x000fe200000e063a */
[----:B------:R-:W-:Y:S01]  /*407e0*/  IADD3 R63, P0, PT, R63, R78, RZ ;  /* 0x0000004e3f3f7210 */ /* 0x000fe20007f1e0ff */
[----:B------:R-:W-:-:S03]  /*407f0*/  IMAD.WIDE.U32 R64, P1, R54, R7, R64 ;  /* 0x0000000736407225 */ /* 0x000fc60007820040 */
[----:B------:R-:W-:Y:S01]  /*40800*/  IADD3.X R60, P0, PT, R60, R81, RZ, P0, !PT ;  /* 0x000000513c3c7210 */ /* 0x000fe2000071e4ff */
[----:B------:R-:W-:Y:S02]  /*40810*/  IMAD.MOV.U32 R70, RZ, RZ, R75 ;  /* 0x000000ffff467224 */ /* 0x000fe400078e004b */
[----:B------:R-:W-:Y:S01]  /*40820*/  IMAD.X R67, RZ, RZ, RZ, P1 ;  /* 0x000000ffff437224 */ /* 0x000fe200008e06ff */
[----:B------:R-:W-:Y:S01]  /*40830*/  IADD3 RZ, P1, PT, R77, R72, RZ ;  /* 0x000000484dff7210 */ /* 0x000fe20007f3e0ff */
[----:B------:R-:W-:Y:S01]  /*40840*/  IMAD.WIDE.U32.X R70, R55, R5, R70, P2 ;  /* 0x0000000537467225 */ /* 0x000fe200010e0446 */
[----:B------:R-:W-:Y:S02]  /*40850*/  IADD3 R38, P2, PT, R63, R66, RZ ;  /* 0x000000423f267210 */ /* 0x000fe40007f5e0ff */
[----:B------:R-:W-:Y:S01]  /*40860*/  IADD3.X RZ, P1, PT, R79, R22, RZ, P1, !PT ;  /* 0x000000164fff7210 */ /* 0x000fe20000f3e4ff */
[----:B------:R-:W-:Y:S01]  /*40870*/  IMAD.IADD R73, R32, 0x1, R35 ;  /* 0x0000000120497824 */ /* 0x000fe200078e0223 */
[----:B------:R-:W-:Y:S01]  /*40880*/  IADD3.X R60, P2, PT, R60, R85, RZ, P2, !PT ;  /* 0x000000553c3c7210 */ /* 0x000fe2000175e4ff */
[----:B------:R-:W-:Y:S01]  /*40890*/  IMAD.WIDE.U32 R34, R54, R6, RZ ;  /* 0x0000000636227225 */ /* 0x000fe200078e00ff */
[----:B------:R-:W-:-:S02]  /*408a0*/  IADD3.X R63, P1, PT, RZ, R70, RZ, P1, !PT ;  /* 0x00000046ff3f7210 */ /* 0x000fc40000f3e4ff */
[----:B------:R-:W-:Y:S01]  /*408b0*/  IADD3.X R46, P0, P2, R68, RZ, RZ, P2, P0 ;  /* 0x000000ff442e7210 */ /* 0x000fe200012004ff */
[----:B------:R-:W-:Y:S02]  /*408c0*/  IMAD.MOV.U32 R66, RZ, RZ, R65 ;  /* 0x000000ffff427224 */ /* 0x000fe400078e0041 */
[----:B------:R-:W-:Y:S01]  /*408d0*/  IMAD.X R65, RZ, RZ, R71, P1 ;  /* 0x000000ffff417224 */ /* 0x000fe200008e0647 */
[----:B------:R-:W-:Y:S01]  /*408e0*/  IADD3.X R68, PT, PT, R69, RZ, RZ, P0, P2 ;  /* 0x000000ff45447210 */ /* 0x000fe200007e44ff */
[----:B------:R-:W-:Y:S01]  /*408f0*/  IMAD.IADD R22, R30, 0x1, R23 ;  /* 0x000000011e167824 */ /* 0x000fe200078e0217 */
[----:B------:R-:W-:Y:S01]  /*40900*/  IADD3 R64, P2, PT, R35, R64, RZ ;  /* 0x0000004023407210 */ /* 0x000fe20007f5e0ff */
[----:B------:R-:W-:Y:S01]  /*40910*/  IMAD.MOV.U32 R23, RZ, RZ, RZ ;  /* 0x000000ffff177224 */ /* 0x000fe200078e00ff */
[----:B------:R-:W-:Y:S01]  /*40920*/  IADD3 R63, P0, PT, R63, R44, RZ ;  /* 0x0000002c3f3f7210 */ /* 0x000fe20007f1e0ff */
[----:B------:R-:W-:Y:S02]  /*40930*/  IMAD.IADD R44, R11, 0x1, R45 ;  /* 0x000000010b2c7824 */ /* 0x000fe400078e022d */
[----:B------:R-:W-:Y:S01]  /*40940*/  IMAD.WIDE.U32.X R32, R55, R7, R66, P2 ;  /* 0x0000000737207225 */ /* 0x000fe200010e0442 */
[----:B------:R-:W-:-:S02]  /*40950*/  IADD3 R63, P1, PT, R63, R34, RZ ;  /* 0x000000223f3f7210 */ /* 0x000fc40007f3e0ff */
[----:B------:R-:W-:Y:S01]  /*40960*/  IADD3.X R65, P0, PT, R65, R76, RZ, P0, !PT ;  /* 0x0000004c41417210 */ /* 0x000fe2000071e4ff */
[----:B------:R-:W-:Y:S01]  /*40970*/  IMAD.MOV.U32 R45, RZ, RZ, RZ ;  /* 0x000000ffff2d7224 */ /* 0x000fe200078e00ff */
[-C--:B------:R-:W-:Y:S01]  /*40980*/  ISETP.GT.U32.AND P2, PT, R10, R49.reuse, PT ;  /* 0x000000310a00720c */ /* 0x080fe20003f44070 */
[----:B------:R-:W-:Y:S01]  /*40990*/  IMAD.WIDE.U32 R34, R19, R8, R22 ;  /* 0x0000000813227225 */ /* 0x000fe200078e0016 */
[----:B------:R-:W-:Y:S02]  /*409a0*/  IADD3.X R65, P1, PT, R65, R64, RZ, P1, !PT ;  /* 0x0000004041417210 */ /* 0x000fe40000f3e4ff */
[----:B------:R-:W-:Y:S01]  /*409b0*/  ISETP.GT.U32.AND.EX P2, PT, R37, R62, PT, P2 ;  /* 0x0000003e2500720c */ /* 0x000fe20003f44120 */
[----:B------:R-:W-:Y:S01]  /*409c0*/  IMAD.WIDE.U32 R22, R17, R0, R44 ;  /* 0x0000000011167225 */ /* 0x000fe200078e002c */
[----:B------:R-:W-:Y:S02]  /*409d0*/  IADD3.X R17, P0, P1, R32, RZ, RZ, P1, P0 ;  /* 0x000000ff20117210 */ /* 0x000fe400009004ff */
[----:B------:R-:W-:Y:S01]  /*409e0*/  SEL R0, R10, R49, P2 ;  /* 0x000000310a007207 */ /* 0x000fe20001000000 */
[----:B------:R-:W-:Y:S01]  /*409f0*/  IMAD.WIDE.U32 R44, R55, R26, RZ ;  /* 0x0000001a372c7225 */ /* 0x000fe200078e00ff */
[----:B------:R-:W-:-:S02]  /*40a00*/  SEL R37, R37, R62, P2 ;  /* 0x0000003e25257207 */ /* 0x000fc40001000000 */
[----:B------:R-:W-:Y:S02]  /*40a10*/  ISETP.GT.U32.AND P2, PT, R51, R56, PT ;  /* 0x000000383300720c */ /* 0x000fe40003f44070 */
[----:B------:R-:W-:Y:S01]  /*40a20*/  IADD3.X R19, PT, PT, R33, RZ, RZ, P0, P1 ;  /* 0x000000ff21137210 */ /* 0x000fe200007e24ff */
[----:B------:R-:W-:Y:S01]  /*40a30*/  IMAD.WIDE.U32 R32, R54, R26, RZ ;  /* 0x0000001a36207225 */ /* 0x000fe200078e00ff */
[----:B------:R-:W-:Y:S02]  /*40a40*/  IADD3.X R62, PT, PT, RZ, RZ, RZ, P6, P4 ;  /* 0x000000ffff3e7210 */ /* 0x000fe400037e84ff */
[----:B------:R-:W-:Y:S01]  /*40a50*/  ISETP.GE.U32.AND P0, PT, R78, R59, PT ;  /* 0x0000003b4e00720c */ /* 0x000fe20003f06070 */
[----:B------:R-:W-:Y:S01]  /*40a60*/  IMAD.WIDE.U32 R44, P4, R54, UR4, R44 ;  /* 0x00000004362c7c25 */ /* 0x000fe2000f88002c */
[----:B------:R-:W-:Y:S02]  /*40a70*/  ISETP.GT.U32.AND.EX P2, PT, R20, R61, PT, P2 ;  /* 0x0000003d1400720c */ /* 0x000fe40003f44120 */
[----:B------:R-:W-:Y:S01]  /*40a80*/  IADD3 R17, P1, PT, R17, R38, RZ ;  /* 0x0000002611117210 */ /* 0x000fe20007f3e0ff */
[----:B------:R-:W-:Y:S01]  /*40a90*/  IMAD.X R59, RZ, RZ, RZ, P4 ;  /* 0x000000ffff3b7224 */ /* 0x000fe200020e06ff */
[----:B------:R-:W-:-:S02]  /*40aa0*/  SEL R67, R51, R56, P2 ;  /* 0x0000003833437207 */ /* 0x000fc40001000000 */
[----:B------:R-:W-:Y:S02]  /*40ab0*/  IADD3 R8, P6, PT, R33, R44, RZ ;  /* 0x0000002c21087210 */ /* 0x000fe40007fde0ff */
[----:B------:R-:W-:Y:S01]  /*40ac0*/  ISETP.GE.U32.AND.EX P0, PT, R81, R58, PT, P0 ;  /* 0x0000003a5100720c */ /* 0x000fe20003f06100 */
[----:B------:R-:W-:Y:S01]  /*40ad0*/  IMAD.MOV.U32 R58, RZ, RZ, R45 ;  /* 0x000000ffff3a7224 */ /* 0x000fe200078e002d */
[----:B------:R-:W-:Y:S02]  /*40ae0*/  SEL R56, R20, R61, P2 ;  /* 0x0000003d14387207 */ /* 0x000fe40001000000 */
[----:B------:R-:W-:Y:S01]  /*40af0*/  IADD3 R10, P4, PT, R17, R32, RZ ;  /* 0x00000020110a7210 */ /* 0x000fe20007f9e0ff */
[----:B------:R-:W-:Y:S01]  /*40b00*/  IMAD.WIDE.U32.X R44, R55, UR4, R58, P6 ;  /* 0x00000004372c7c25 */ /* 0x000fe2000b0e043a */
[----:B------:R-:W-:Y:S02]  /*40b10*/  IADD3.X R19, P1, PT, R19, R60, RZ, P1, !PT ;  /* 0x0000003c13137210 */ /* 0x000fe40000f3e4ff */
[----:B------:R-:W-:Y:S01]  /*40b20*/  ISETP.GT.U32.AND P2, PT, R0, R51, PT ;  /* 0x000000330000720c */ /* 0x000fe20003f44070 */
[-C--:B------:R-:W-:Y:S01]  /*40b30*/  IMAD R0, R65, R2.reuse, RZ ;  /* 0x0000000241007224 */ /* 0x080fe200078e02ff */
[----:B------:R-:W-:Y:S01]  /*40b40*/  SEL R51, RZ, 0x1, P0 ;  /* 0x00000001ff337807 */ /* 0x000fe20000000000 */
[----:B------:R-:W-:Y:S01]  /*40b50*/  IMAD.WIDE.U32 R32, R63, R2, RZ ;  /* 0x000000023f207225 */ /* 0x000fe200078e00ff */
[----:B------:R-:W-:-:S02]  /*40b60*/  IADD3.X R19, P4, PT, R19, R8, RZ, P4, !PT ;  /* 0x0000000813137210 */ /* 0x000fc4000279e4ff */
[----:B------:R-:W-:Y:S01]  /*40b70*/  IADD3 R58, P0, P6, R43, R40, R42 ;  /* 0x000000282b3a7210 */ /* 0x000fe20007e1e02a */
[----:B------:R-:W-:Y:S01]  /*40b80*/  IMAD.WIDE.U32 R42, R55, R28, RZ ;  /* 0x0000001c372a7225 */ /* 0x000fe200078e00ff */
[----:B------:R-:W-:Y:S02]  /*40b90*/  ISETP.GT.U32.AND.EX P2, PT, R37, R20, PT, P2 ;  /* 0x000000142500720c */ /* 0x000fe40003f44120 */
[----:B------:R-:W-:Y:S01]  /*40ba0*/  IADD3.X R17, P1, P4, R44, RZ, RZ, P4, P1 ;  /* 0x000000ff2c117210 */ /* 0x000fe200024224ff */
[----:B------:R-:W-:Y:S01]  /*40bb0*/  IMAD R37, R63, R3, R0 ;  /* 0x000000033f257224 */ /* 0x000fe200078e0200 */
[----:B------:R-:W-:Y:S01]  /*40bc0*/  IADD3.X R59, PT, PT, RZ, R41, RZ, P0, P6 ;  /* 0x00000029ff3b7210 */ /* 0x000fe200007ec4ff */
[C---:B------:R-:W-:Y:S01]  /*40bd0*/  IMAD.WIDE.U32 R40, R54.reuse, R28, RZ ;  /* 0x0000001c36287225 */ /* 0x040fe200078e00ff */
[----:B------:R-:W-:Y:S02]  /*40be0*/  IADD3 R51, P0, PT, R51, R58, RZ ;  /* 0x0000003a33337210 */ /* 0x000fe40007f1e0ff */
[----:B------:R-:W-:Y:S01]  /*40bf0*/  IADD3.X R0, PT, PT, R45, RZ, RZ, P1, P4 ;  /* 0x000000ff2d007210 */ /* 0x000fe20000fe84ff */
[----:B------:R-:W-:Y:S01]  /*40c00*/  IMAD.IADD R37, R33, 0x1, R37 ;  /* 0x0000000121257824 */ /* 0x000fe200078e0225 */
[----:B------:R-:W-:Y:S01]  /*40c10*/  SEL R8, RZ, 0x1, !P2 ;  /* 0x00000001ff087807 */ /* 0x000fe20005000000 */
[----:B------:R-:W-:Y:S01]  /*40c20*/  IMAD.WIDE.U32 R42, P2, R54, R29, R42 ;  /* 0x0000001d362a7225 */ /* 0x000fe2000784002a */
[----:B------:R-:W-:-:S03]  /*40c30*/  IADD3 R46, P1, PT, R46, R51, RZ ;  /* 0x000000332e2e7210 */ /* 0x000fc60007f3e0ff */
        /* <DEDUP_REMOVED lines=26> */
[----:B------:R-:W-:Y:S01]  /*40de0*/  IADD3.X R30, PT, PT, R21, RZ, RZ, P1, P2 ;  /* 0x000000ff151e7210 */ /* 0x000fe20000fe44ff */
[----:B------:R-:W-:Y:S01]  /*40df0*/  IMAD.WIDE.U32 R20, R32, R6, RZ ;  /* 0x0000000620147225 */ /* 0x000fe200078e00ff */
[----:B------:R-:W-:Y:S02]  /*40e00*/  IADD3.X R43, PT, PT, R38, R43, RZ, P4, P6 ;  /* 0x0000002b262b7210 */ /* 0x000fe400027ec4ff */
[----:B------:R-:W-:Y:S01]  /*40e10*/  IADD3 R53, P6, P4, R50, R39, R53 ;  /* 0x0000002732357210 */ /* 0x000fe20007cde035 */
[----:B------:R-:W-:Y:S01]  /*40e20*/  IMAD.WIDE.U32 R34, P1, R32, R7, R34 ;  /* 0x0000000720227225 */ /* 0x000fe20007820022 */
[----:B------:R-:W-:-:S02]  /*40e30*/  IADD3.X R40, PT, PT, RZ, RZ, RZ, P3, P5 ;  /* 0x000000ffff287210 */ /* 0x000fc40001fea4ff */
[----:B------:R-:W-:Y:S01]  /*40e40*/  ISETP.GT.U32.AND P2, PT, R67, R52, PT ;  /* 0x000000344300720c */ /* 0x000fe20003f44070 */
        /* <DEDUP_REMOVED lines=9> */
[----:B------:R-:W-:Y:S01]  /*40ee0*/  IMAD.WIDE.U32.X R20, R37, R7, R38, P1 ;  /* 0x0000000725147225 */ /* 0x000fe200008e0426 */
[----:B------:R-:W-:-:S02]  /*40ef0*/  IADD3.X R44, P5, PT, R0, R41, RZ, P5, !PT ;  /* 0x00000029002c7210 */ /* 0x000fc40002fbe4ff */
[----:B------:R-:W-:Y:S01]  /*40f00*/  ISETP.GE.U32.AND P1, PT, R51, R58, PT ;  /* 0x0000003a3300720c */ /* 0x000fe20003f26070 */
[----:B------:R-:W-:Y:S01]  /*40f10*/  IMAD.WIDE.U32 R38, R37, R26, RZ ;  /* 0x0000001a25267225 */ /* 0x000fe200078e00ff */
[----:B------:R-:W-:Y:S02]  /*40f20*/  IADD3.X R17, P3, P5, R20, RZ, RZ, P5, P3 ;  /* 0x000000ff14117210 */ /* 0x000fe40002d664ff */
[-C--:B------:R-:W-:Y:S02]  /*40f30*/  ISETP.GT.U32.AND.EX P2, PT, R56, R27.reuse, PT, P2 ;  /* 0x0000001b3800720c */ /* 0x080fe40003f44120 */
[----:B------:R-:W-:Y:S01]  /*40f40*/  IADD3.X R0, PT, PT, R21, RZ, RZ, P3, P5 ;  /* 0x000000ff15007210 */ /* 0x000fe20001fea4ff */
[----:B------:R-:W-:Y:S01]  /*40f50*/  IMAD.WIDE.U32 R38, P5, R32, UR4, R38 ;  /* 0x0000000420267c25 */ /* 0x000fe2000f8a0026 */
[----:B------:R-:W-:Y:S02]  /*40f60*/  IADD3.X R41, PT, PT, RZ, R36, RZ, P6, P4 ;  /* 0x00000024ff297210 */ /* 0x000fe400037e84ff */
[----:B------:R-:W-:Y:S01]  /*40f70*/  IADD3 R17, P4, PT, R17, R8, RZ ;  /* 0x0000000811117210 */ /* 0x000fe20007f9e0ff */
[----:B------:R-:W-:Y:S01]  /*40f80*/  IMAD.X R19, RZ, RZ, RZ, P5 ;  /* 0x000000ffff137224 */ /* 0x000fe200028e06ff */
[----:B------:R-:W-:Y:S01]  /*40f90*/  ISETP.GE.U32.AND.EX P0, PT, R18, R27, PT, P0 ;  /* 0x0000001b1200720c */ /* 0x000fe20003f06100 */
[----:B------:R-:W-:Y:S01]  /*40fa0*/  IMAD.MOV.U32 R18, RZ, RZ, R39 ;  /* 0x000000ffff127224 */ /* 0x000fe200078e0027 */
[----:B------:R-:W-:-:S02]  /*40fb0*/  IADD3 R27, P6, PT, R35, R38, RZ ;  /* 0x00000026231b7210 */ /* 0x000fc40007fde0ff */
[----:B------:R-:W-:Y:S02]  /*40fc0*/  ISETP.GE.U32.AND.EX P1, PT, R54, R59, PT, P1 ;  /* 0x0000003b3600720c */ /* 0x000fe40003f26110 */
[----:B------:R-:W-:Y:S01]  /*40fd0*/  ISETP.GE.U32.AND P3, PT, R46, R51, PT ;  /* 0x000000332e00720c */ /* 0x000fe20003f66070 */
[----:B------:R-:W-:Y:S01]  /*40fe0*/  IMAD.WIDE.U32.X R18, R37, UR4, R18, P6 ;  /* 0x0000000425127c25 */ /* 0x000fe2000b0e0412 */
[----:B------:R-:W-:Y:S02]  /*40ff0*/  SEL R21, RZ, 0x1, !P2 ;  /* 0x00000001ff157807 */ /* 0x000fe40005000000 */
[----:B------:R-:W-:Y:S02]  /*41000*/  IADD3 R34, P2, PT, R17, R34, RZ ;  /* 0x0000002211227210 */ /* 0x000fe40007f5e0ff */
[----:B------:R-:W-:Y:S02]  /*41010*/  IADD3.X R0, P4, PT, R0, R33, RZ, P4, !PT ;  /* 0x0000002100007210 */ /* 0x000fe4000279e4ff */
[----:B------:R-:W-:-:S02]  /*41020*/  SEL R20, RZ, 0x1, P1 ;  /* 0x00000001ff147807 */ /* 0x000fc40000800000 */
[----:B------:R-:W-:Y:S02]  /*41030*/  ISETP.GE.U32.AND.EX P3, PT, R49, R54, PT, P3 ;  /* 0x000000363100720c */ /* 0x000fe40003f66130 */
[----:B------:R-:W-:Y:S02]  /*41040*/  IADD3 R8, P1, P5, R21, R42, R62 ;  /* 0x0000002a15087210 */ /* 0x000fe40007d3e03e */
[----:B------:R-:W-:Y:S01]  /*41050*/  IADD3.X R35, P2, PT, R0, R27, RZ, P2, !PT ;  /* 0x0000001b00237210 */ /* 0x000fe2000175e4ff */
[----:B------:R-:W-:Y:S01]  /*41060*/  IMAD.IADD R27, R11, 0x1, R23 ;  /* 0x000000010b1b7824 */ /* 0x000fe200078e0217 */
[----:B------:R-:W-:Y:S01]  /*41070*/  SEL R17, RZ, 0x1, P3 ;  /* 0x00000001ff117807 */ /* 0x000fe20001800000 */
[----:B------:R-:W-:Y:S01]  /*41080*/  IMAD.WIDE.U32 R10, R37, R28, RZ ;  /* 0x0000001c250a7225 */ /* 0x000fe200078e00ff */
[----:B------:R-:W-:Y:S02]  /*41090*/  IADD3.X R38, PT, PT, RZ, R43, RZ, P1, P5 ;  /* 0x0000002bff267210 */ /* 0x000fe40000fea4ff */
[----:B------:R-:W-:-:S02]  /*410a0*/  IADD3.X R0, P3, P6, R18, RZ, RZ, P2, P4 ;  /* 0x000000ff12007210 */ /* 0x000fc400016684ff */
        /* <DEDUP_REMOVED lines=16> */
[----:B------:R-:W-:-:S03]  /*411b0*/  ISETP.GE.U32.AND.EX P1, PT, R23, R36, PT, P1 ;  /* 0x000000241700720c */ /* 0x000fc60003f26110 */
[----:B------:R-:W-:Y:S01]  /*411c0*/  IMAD.WIDE.U32.X R18, R37, R29, R20, P3 ;  /* 0x0000001d25127225 */ /* 0x000fe200018e0414 */
[----:B------:R-:W-:Y:S02]  /*411d0*/  IADD3 R33, P3, PT, R0, R17, RZ ;  /* 0x0000001100217210 */ /* 0x000fe40007f7e0ff */
[----:B------:R-:W-:Y:S01]  /*411e0*/  SEL R20, RZ, 0x1, P0 ;  /* 0x00000001ff147807 */ /* 0x000fe20000000000 */
[----:B------:R-:W-:Y:S01]  /*411f0*/  IMAD.X R21, R30, 0x1, R23, P6 ;  /* 0x000000011e157824 */ /* 0x000fe200030e0617 */
[----:B------:R-:W-:Y:S02]  /*41200*/  ISETP.GE.U32.AND P0, PT, R17, R22, PT ;  /* 0x000000161100720c */ /* 0x000fe40003f06070 */
[----:B------:R-:W-:Y:S01]  /*41210*/  SEL R17, RZ, 0x1, P2 ;  /* 0x00000001ff117807 */ /* 0x000fe20001000000 */
[----:B0-----:R0:W-:Y:S01]  /*41220*/  STG.E.64 desc[UR6][R10.64+0x28], R34 ;  /* 0x000028220a007986 */ /* 0x0011e2000c101b06 */
[----:B------:R-:W-:Y:S02]  /*41230*/  IADD3 R32, P2, PT, R33, R32, RZ ;  /* 0x0000002021207210 */ /* 0x000fe40007f5e0ff */
[----:B------:R-:W-:-:S02]  /*41240*/  IADD3.X R0, P3, PT, R8, R21, RZ, P3, !PT ;  /* 0x0000001508007210 */ /* 0x000fc40001f7e4ff */
[----:B------:R-:W-:Y:S02]  /*41250*/  ISETP.GE.U32.AND.EX P0, PT, R21, R23, PT, P0 ;  /* 0x000000171500720c */ /* 0x000fe40003f06100 */
[----:B------:R-:W-:Y:S02]  /*41260*/  SEL R8, RZ, 0x1, P1 ;  /* 0x00000001ff087807 */ /* 0x000fe40000800000 */
[----:B------:R-:W-:Y:S02]  /*41270*/  IADD3 R20, P1, P6, R20, R47, R40 ;  /* 0x0000002f14147210 */ /* 0x000fe40007e3e028 */
[----:B------:R-:W-:Y:S02]  /*41280*/  IADD3.X R33, P2, PT, R0, R39, RZ, P2, !PT ;  /* 0x0000002700217210 */ /* 0x000fe4000175e4ff */
[----:B------:R-:W-:Y:S02]  /*41290*/  IADD3.X R21, PT, PT, R38, R27, RZ, P4, P5 ;  /* 0x0000001b26157210 */ /* 0x000fe400027ea4ff */
[----:B------:R-:W-:Y:S01]  /*412a0*/  SEL R0, RZ, 0x1, P0 ;  /* 0x00000001ff007807 */ /* 0x000fe20000000000 */
[----:B------:R0:W-:Y:S01]  /*412b0*/  STG.E.64 desc[UR6][R10.64+0x30], R32 ;  /* 0x000030200a007986 */ /* 0x0001e2000c101b06 */
[----:B------:R-:W-:-:S02]  /*412c0*/  IADD3 R8, P0, P4, R8, R20, R17 ;  /* 0x0000001408087210 */ /* 0x000fc40007c1e011 */
[----:B------:R-:W-:Y:S02]  /*412d0*/  IADD3.X R17, P3, P2, R18, RZ, RZ, P2, P3 ;  /* 0x000000ff12117210 */ /* 0x000fe400012664ff */
[----:B------:R-:W-:Y:S02]  /*412e0*/  IADD3.X R18, PT, PT, RZ, R21, RZ, P1, P6 ;  /* 0x00000015ff127210 */ /* 0x000fe40000fec4ff */
[----:B------:R-:W-:Y:S02]  /*412f0*/  IADD3 R17, P1, P5, R17, R8, R0 ;  /* 0x0000000811117210 */ /* 0x000fe40007d3e000 */
[----:B------:R-:W-:Y:S02]  /*41300*/  IADD3.X R0, PT, PT, R19, RZ, RZ, P3, P2 ;  /* 0x000000ff13007210 */ /* 0x000fe40001fe44ff */
[----:B------:R-:W-:Y:S02]  /*41310*/  IADD3.X R19, PT, PT, RZ, R18, RZ, P0, P4 ;  /* 0x00000012ff137210 */ /* 0x000fe400007e84ff */
[----:B------:R-:W-:-:S02]  /*41320*/  ISETP.GT.U32.AND P0, PT, R17, R28, PT ;  /* 0x0000001c1100720c */ /* 0x000fc40003f04070 */
        /* <DEDUP_REMOVED lines=38> */
.L_x_426:
        /* <DEDUP_REMOVED lines=24> */
.L_x_427:
        /* <DEDUP_REMOVED lines=35> */
[----:B------:R-:W-:-:S03]  /*41940*/  IMAD.WIDE.U32 R36, P4, R32, UR4, R36 ;  /* 0x0000000420247c25 */ /* 0x000fc6000f880024 */
[----:B------:R-:W-:Y:S01]  /*41950*/  IADD3.X R22, P0, PT, R14, R31, RZ, P0, !PT ;  /* 0x0000001f0e167210 */ /* 0x000fe2000071e4ff */
[----:B------:R-:W-:Y:S01]  /*41960*/  IMAD.WIDE.U32 R40, R43, R4, RZ ;  /* 0x000000042b287225 */ /* 0x000fe200078e00ff */
[----:B------:R-:W-:-:S03]  /*41970*/  IADD3 R25, P2, PT, R35, R36, RZ ;  /* 0x0000002423197210 */ /* 0x000fc60007f5e0ff */
[----:B------:R-:W-:-:S04]  /*41980*/  IMAD.WIDE.U32 R38, R24, R4, RZ ;  /* 0x0000000418267225 */ /* 0x000fc800078e00ff */
[----:B------:R-:W-:Y:S01]  /*41990*/  IMAD.WIDE.U32 R40, P3, R24, R5, R40 ;  /* 0x0000000518287225 */ /* 0x000fe20007860028 */
[----:B------:R-:W-:-:S03]  /*419a0*/  IADD3 RZ, P1, PT, R15, R38, RZ ;  /* 0x000000260fff7210 */ /* 0x000fc60007f3e0ff */
[----:B------:R-:W-:Y:S01]  /*419b0*/  IMAD.X R35, RZ, RZ, RZ, P3 ;  /* 0x000000ffff237224 */ /* 0x000fe200018e06ff */
[----:B------:R-:W-:Y:S01]  /*419c0*/  IADD3 R38, P5, PT, R39, R40, RZ ;  /* 0x0000002827267210 */ /* 0x000fe20007fbe0ff */
[----:B------:R-:W-:Y:S01]  /*419d0*/  IMAD.WIDE.U32 R14, R43, R6, RZ ;  /* 0x000000062b0e7225 */ /* 0x000fe200078e00ff */
[----:B------:R-:W-:Y:S02]  /*419e0*/  IADD3 R16, P3, PT, R13, R34, RZ ;  /* 0x000000220d107210 */ /* 0x000fe40007f7e0ff */
[----:B------:R-:W-:Y:S01]  /*419f0*/  IADD3.X RZ, P1, PT, R27, R38, RZ, P1, !PT ;  /* 0x000000261bff7210 */ /* 0x000fe20000f3e4ff */
[----:B------:R-:W-:Y:S01]  /*41a00*/  IMAD.MOV.U32 R34, RZ, RZ, R41 ;  /* 0x000000ffff227224 */ /* 0x000fe200078e0029 */
[----:B------:R-:W-:Y:S01]  /*41a10*/  IADD3.X R22, P3, PT, R22, R25, RZ, P3, !PT ;  /* 0x0000001916167210 */ /* 0x000fe20001f7e4ff */
[----:B------:R-:W-:Y:S02]  /*41a20*/  IMAD.X R31, RZ, RZ, RZ, P4 ;  /* 0x000000ffff1f7224 */ /* 0x000fe400020e06ff */
[----:B------:R-:W-:-:S04]  /*41a30*/  IMAD.WIDE.U32.X R34, R43, R5, R34, P5 ;  /* 0x000000052b227225 */ /* 0x000fc800028e0422 */
[----:B------:R-:W-:Y:S01]  /*41a40*/  IMAD.MOV.U32 R30, RZ, RZ, R37 ;  /* 0x000000ffff1e7224 */ /* 0x000fe200078e0025 */
[----:B------:R-:W-:Y:S01]  /*41a50*/  IADD3.X R25, P4, PT, RZ, R34, RZ, P1, !PT ;  /* 0x00000022ff197210 */ /* 0x000fe20000f9e4ff */
[----:B------:R-:W-:-:S03]  /*41a60*/  IMAD.WIDE.U32 R38, P5, R24, R7, R14 ;  /* 0x0000000718267225 */ /* 0x000fc600078a000e */
[----:B------:R-:W-:Y:S01]  /*41a70*/  IADD3 R25, P1, PT, R25, R16, RZ ;  /* 0x0000001019197210 */ /* 0x000fe20007f3e0ff */
        /* <DEDUP_REMOVED lines=20> */
[----:B------:R-:W-:Y:S01]  /*41bc0*/  IMAD R45, R25, R3, R22 ;  /* 0x00000003192d7224 */ /* 0x000fe200078e0216 */
[----:B------:R-:W-:Y:S01]  /*41bd0*/  IADD3.X R22, P0, PT, R12, R33, RZ, P0, !PT ;  /* 0x000000210c167210 */ /* 0x000fe2000071e4ff */
[----:B------:R-:W-:Y:S02]  /*41be0*/  IMAD.X R37, RZ, RZ, RZ, P5 ;  /* 0x000000ffff257224 */ /* 0x000fe400028e06ff */
        /* <DEDUP_REMOVED lines=16> */
[----:B------:R-:W-:Y:S01]  /*41cf0*/  IADD3.X R22, PT, PT, R31, RZ, RZ, P2, P1 ;  /* 0x000000ff1f167210 */ /* 0x000fe200017e24ff */
[----:B------:R-:W-:Y:S01]  /*41d00*/  IMAD.WIDE.U32.X R12, R43, UR4, R12, P5 ;  /* 0x000000042b0c7c25 */ /* 0x000fe2000a8e040c */
[----:B------:R-:W-:Y:S02]  /*41d10*/  IADD3 R30, P4, PT, R33, R36, RZ ;  /* 0x00000024211e7210 */ /* 0x000fe40007f9e0ff */
[----:B------:R-:W-:Y:S01]  /*41d20*/  IADD3 R16, P1, PT, R15, R38, RZ ;  /* 0x000000260f107210 */ /* 0x000fe20007f3e0ff */
[----:B------:R-:W-:Y:S01]  /*41d30*/  IMAD.MOV.U32 R38, RZ, RZ, R37 ;  /* 0x000000ffff267224 */ /* 0x000fe200078e0025 */
[----:B------:R-:W-:Y:S01]  /*41d40*/  IADD3 RZ, P2, PT, R25, R32, RZ ;  /* 0x0000002019ff7210 */ /* 0x000fe20007f5e0ff */
[----:B------:R-:W-:-:S04]  /*41d50*/  IMAD.WIDE.U32 R36, R9, R6, RZ ;  /* 0x0000000609247225 */ /* 0x000fc800078e00ff */
[----:B------:R-:W-:Y:S01]  /*41d60*/  IMAD.WIDE.U32.X R32, R9, R5, R38, P4 ;  /* 0x0000000509207225 */ /* 0x000fe200020e0426 */
[----:B------:R-:W-:Y:S02]  /*41d70*/  IADD3.X RZ, P4, PT, R27, R30, RZ, P2, !PT ;  /* 0x0000001e1bff7210 */ /* 0x000fe4000179e4ff */
[----:B------:R-:W-:Y:S01]  /*41d80*/  IADD3.X R27, P0, P3, R34, RZ, RZ, P3, P0 ;  /* 0x000000ff221b7210 */ /* 0x000fe20001b004ff */
[----:B------:R-:W-:Y:S01]  /*41d90*/  IMAD.WIDE.U32 R30, R43, R28, RZ ;  /* 0x0000001c2b1e7225 */ /* 0x000fe200078e00ff */
[----:B------:R-:W-:Y:S02]  /*41da0*/  IADD3.X R15, P4, PT, RZ, R32, RZ, P4, !PT ;  /* 0x00000020ff0f7210 */ /* 0x000fe4000279e4ff */
[----:B------:R-:W-:Y:S02]  /*41db0*/  IADD3.X R22, P2, PT, R22, R41, RZ, P6, !PT ;  /* 0x0000002916167210 */ /* 0x000fe4000375e4ff */
[----:B------:R-:W-:Y:S01]  /*41dc0*/  IADD3.X R39, PT, PT, R35, RZ, RZ, P0, P3 ;  /* 0x000000ff23277210 */ /* 0x000fe200007e64ff */
[----:B------:R-:W-:Y:S01]  /*41dd0*/  IMAD.X R41, RZ, RZ, R33, P4 ;  /* 0x000000ffff297224 */ /* 0x000fe200020e0621 */
[----:B------:R-:W-:Y:S01]  /*41de0*/  IADD3.X R22, P3, PT, R22, R45, RZ, P1, !PT ;  /* 0x0000002d16167210 */ /* 0x000fe20000f7e4ff */
[----:B------:R-:W-:Y:S01]  /*41df0*/  IMAD.WIDE.U32 R30, P0, R24, R29, R30 ;  /* 0x0000001d181e7225 */ /* 0x000fe2000780001e */
[----:B------:R-:W-:-:S02]  /*41e00*/  IADD3 R15, P1, PT, R15, R16, RZ ;  /* 0x000000100f0f7210 */ /* 0x000fc40007f3e0ff */
[----:B------:R-:W-:Y:S01]  /*41e10*/  IADD3.X R12, P2, P3, R12, RZ, RZ, P3, P2 ;  /* 0x000000ff0c0c7210 */ /* 0x000fe20001b444ff */
[C---:B------:R-:W-:Y:S01]  /*41e20*/  IMAD.WIDE.U32 R34, R14.reuse, R6, RZ ;  /* 0x000000060e227225 */ /* 0x040fe200078e00ff */
[----:B------:R-:W-:Y:S02]  /*41e30*/  IADD3.X R41, P1, PT, R41, R22, RZ, P1, !PT ;  /* 0x0000001629297210 */ /* 0x000fe40000f3e4ff */
[----:B------:R-:W-:Y:S01]  /*41e40*/  IADD3.X R22, PT, PT, R13, RZ, RZ, P2, P3 ;  /* 0x000000ff0d167210 */ /* 0x000fe200017e64ff */
[----:B------:R-:W-:Y:S01]  /*41e50*/  IMAD.WIDE.U32 R36, P4, R14, R7, R36 ;  /* 0x000000070e247225 */ /* 0x000fe20007880024 */
[----:B------:R-:W-:-:S03]  /*41e60*/  IADD3 R13, P2, PT, R12, R27, RZ ;  /* 0x0000001b0c0d7210 */ /* 0x000fc60007f5e0ff */
[----:B------:R-:W-:Y:S01]  /*41e70*/  IMAD.X R33, RZ, RZ, RZ, P0 ;  /* 0x000000ffff217224 */ /* 0x000fe200000e06ff */
[----:B------:R-:W-:Y:S01]  /*41e80*/  IADD3 R16, P5, PT, R35, R36, RZ ;  /* 0x0000002423107210 */ /* 0x000fe20007fbe0ff */
[----:B------:R-:W-:Y:S01]  /*41e90*/  IMAD.WIDE.U32 R24, R24, R28, RZ ;  /* 0x0000001c18187225 */ /* 0x000fe200078e00ff */
[----:B------:R-:W-:Y:S02]  /*41ea0*/  IADD3 R15, P0, PT, R15, R34, RZ ;  /* 0x000000220f0f7210 */ /* 0x000fe40007f1e0ff */
[----:B------:R-:W-:Y:S01]  /*41eb0*/  IADD3.X R22, P2, PT, R22, R39, RZ, P2, !PT ;  /* 0x0000002716167210 */ /* 0x000fe2000175e4ff */
[----:B------:R-:W-:Y:S01]  /*41ec0*/  IMAD.MOV.U32 R32, RZ, RZ, R31 ;  /* 0x000000ffff207224 */ /* 0x000fe200078e001f */
[----:B------:R-:W-:Y:S02]  /*41ed0*/  IADD3.X R41, P0, PT, R41, R16, RZ, P0, !PT ;  /* 0x0000001029297210 */ /* 0x000fe4000071e4ff */
[----:B------:R-:W-:Y:S01]  /*41ee0*/  IADD3 R45, P6, PT, R25, R30, RZ ;  /* 0x0000001e192d7210 */ /* 0x000fe20007fde0ff */
[----:B------:R-:W-:Y:S01]  /*41ef0*/  IMAD.X R25, RZ, RZ, RZ, P4 ;  /* 0x000000ffff197224 */ /* 0x000fe200020e06ff */
[----:B------:R-:W-:Y:S01]  /*41f00*/  IADD3 R16, P3, PT, R13, R24, RZ ;  /* 0x000000180d107210 */ /* 0x000fe20007f7e0ff */
[----:B------:R-:W-:-:S02]  /*41f10*/  IMAD R34, R41, R2, RZ ;  /* 0x0000000229227224 */ /* 0x000fc400078e02ff */
[----:B------:R-:W-:-:S04]  /*41f20*/  IMAD.WIDE.U32.X R30, R43, R29, R32, P6 ;  /* 0x0000001d2b1e7225 */ /* 0x000fc800030e0420 */
        /* <DEDUP_REMOVED lines=47> */
[----:B------:R-:W-:Y:S01]  /*42220*/  IMAD.WIDE.U32 R14, R14, R28, RZ ;  /* 0x0000001c0e0e7225 */ /* 0x000fe200078e00ff */
[----:B------:R0:W-:Y:S03]  /*42230*/  STG.E.64 desc[UR6][R10.64], R36 ;  /* 0x000000240a007986 */ /* 0x0001e6000c101b06 */
[----:B------:R-:W-:Y:S01]  /*42240*/  IMAD.WIDE.U32.X R32, R27, R7, R32, P4 ;  /* 0x000000071b207225 */ /* 0x000fe200020e0420 */
[----:B------:R-:W-:-:S03]  /*42250*/  IADD3 R22, P4, PT, R15, R24, RZ ;  /* 0x000000180f167210 */ /* 0x000fc60007f9e0ff */
[----:B------:R-:W-:Y:S01]  /*42260*/  IMAD.WIDE.U32 R34, R27, R26, RZ ;  /* 0x0000001a1b227225 */ /* 0x000fe200078e00ff */
[----:B------:R-:W-:-:S03]  /*42270*/  IADD3.X R13, P2, P3, R32, RZ, RZ, P3, P2 ;  /* 0x000000ff200d7210 */ /* 0x000fc60001b444ff */
[----:B------:R-:W-:Y:S01]  /*42280*/  IMAD.X R31, RZ, RZ, RZ, P1 ;  /* 0x000000ffff1f7224 */ /* 0x000fe200008e06ff */
[----:B------:R-:W-:Y:S01]  /*42290*/  IADD3 R14, P1, PT, R39, R14, RZ ;  /* 0x0000000e270e7210 */ /* 0x000fe20007f3e0ff */
[----:B------:R-:W-:Y:S01]  /*422a0*/  IMAD.MOV.U32 R30, RZ, RZ, R25 ;  /* 0x000000ffff1e7224 */ /* 0x000fe200078e0019 */
[----:B------:R-:W-:Y:S01]  /*422b0*/  IADD3.X R39, P0, PT, R16, R41, RZ, P0, !PT ;  /* 0x0000002910277210 */ /* 0x000fe2000071e4ff */
[C---:B------:R-:W-:Y:S01]  /*422c0*/  IMAD.WIDE.U32 R34, P5, R12.reuse, UR4, R34 ;  /* 0x000000040c227c25 */ /* 0x040fe2000f8a0022 */
[----:B------:R-:W-:Y:S02]  /*422d0*/  IADD3.X R32, PT, PT, R33, RZ, RZ, P2, P3 ;  /* 0x000000ff21207210 */ /* 0x000fe400017e64ff */
[----:B------:R-:W-:Y:S01]  /*422e0*/  IADD3.X R39, P1, PT, R39, R22, RZ, P1, !PT ;  /* 0x0000001627277210 */ /* 0x000fe20000f3e4ff */
[----:B------:R-:W-:Y:S01]  /*422f0*/  IMAD.WIDE.U32 R24, R12, R26, RZ ;  /* 0x0000001a0c187225 */ /* 0x000fe200078e00ff */
[----:B------:R-:W-:-:S03]  /*42300*/  IADD3 R13, P2, PT, R13, R14, RZ ;  /* 0x0000000e0d0d7210 */ /* 0x000fc60007f5e0ff */
        /* <DEDUP_REMOVED lines=47> */
.L_x_428:
        /* <DEDUP_REMOVED lines=25> */
.L_x_429:
        /* <DEDUP_REMOVED lines=34> */
[C---:B------:R-:W-:Y:S01]  /*429b0*/  IMAD.WIDE.U32 R22, R14.reuse, R26, RZ ;  /* 0x0000001a0e167225 */ /* 0x040fe200078e00ff */
[----:B------:R-:W-:Y:S02]  /*429c0*/  IADD3 RZ, P1, PT, R15, R30, RZ ;  /* 0x0000001e0fff7210 */ /* 0x000fe40007f3e0ff */
[----:B------:R-:W-:Y:S01]  /*429d0*/  IADD3.X R30, P0, PT, R19, R20, RZ, P0, !PT ;  /* 0x00000014131e7210 */ /* 0x000fe2000071e4ff */
[----:B------:R-:W-:Y:S02]  /*429e0*/  IMAD.IADD R35, R13, 0x1, R35 ;  /* 0x000000010d237824 */ /* 0x000fe400078e0223 */
[----:B------:R-:W-:-:S04]  /*429f0*/  IMAD.WIDE.U32 R24, P5, R14, UR4, R24 ;  /* 0x000000040e187c25 */ /* 0x000fc8000f8a0018 */
[----:B------:R-:W-:Y:S01]  /*42a00*/  IMAD.WIDE.U32 R32, R35, R4, RZ ;  /* 0x0000000423207225 */ /* 0x000fe200078e00ff */
[----:B------:R-:W-:-:S03]  /*42a10*/  IADD3 R13, P3, PT, R23, R24, RZ ;  /* 0x00000018170d7210 */ /* 0x000fc60007f7e0ff */
[----:B------:R-:W-:Y:S02]  /*42a20*/  IMAD.X R19, RZ, RZ, RZ, P5 ;  /* 0x000000ffff137224 */ /* 0x000fe400028e06ff */
[----:B------:R-:W-:-:S04]  /*42a30*/  IMAD.WIDE.U32 R32, P2, R12, R5, R32 ;  /* 0x000000050c207225 */ /* 0x000fc80007840020 */
[----:B------:R-:W-:Y:S01]  /*42a40*/  IMAD.X R21, RZ, RZ, RZ, P2 ;  /* 0x000000ffff157224 */ /* 0x000fe200010e06ff */
[----:B------:R-:W-:Y:S01]  /*42a50*/  IADD3 R8, P6, PT, R31, R32, RZ ;  /* 0x000000201f087210 */ /* 0x000fe20007fde0ff */
[----:B------:R-:W-:Y:S01]  /*42a60*/  IMAD.MOV.U32 R20, RZ, RZ, R33 ;  /* 0x000000ffff147224 */ /* 0x000fe200078e0021 */
[----:B------:R-:W-:Y:S01]  /*42a70*/  IADD3 R16, P2, PT, R9, R22, RZ ;  /* 0x0000001609107210 */ /* 0x000fe20007f5e0ff */
[----:B------:R-:W-:Y:S01]  /*42a80*/  IMAD.MOV.U32 R18, RZ, RZ, R25 ;  /* 0x000000ffff127224 */ /* 0x000fe200078e0019 */
        /* <DEDUP_REMOVED lines=44> */
[----:B------:R-:W-:Y:S01]  /*42d50*/  IADD3 R16, P6, PT, R23, R24, RZ ;  /* 0x0000001817107210 */ /* 0x000fe20007fde0ff */
[----:B------:R-:W-:Y:S01]  /*42d60*/  IMAD.MOV.U32 R14, RZ, RZ, R31 ;  /* 0x000000ffff0e7224 */ /* 0x000fe200078e001f */
[----:B------:R-:W-:Y:S02]  /*42d70*/  IADD3.X R31, P5, PT, R0, R39, RZ, P5, !PT ;  /* 0x00000027001f7210 */ /* 0x000fe40002fbe4ff */
[----:B------:R-:W-:Y:S02]  /*42d80*/  IADD3.X R24, PT, PT, R17, RZ, RZ, P2, P3 ;  /* 0x000000ff11187210 */ /* 0x000fe400017e64ff */
        /* <DEDUP_REMOVED lines=32> */
[----:B------:R-:W-:Y:S01]  /*42f90*/  IMAD R27, R25, R3, R12 ;  /* 0x00000003191b7224 */ /* 0x000fe200078e020c */
[----:B------:R-:W-:Y:S01]  /*42fa0*/  IADD3 R0, P3, PT, R17, R16, RZ ;  /* 0x0000001011007210 */ /* 0x000fe20007f7e0ff */
[----:B------:R-:W-:Y:S02]  /*42fb0*/  IMAD.X R13, RZ, RZ, RZ, P6 ;  /* 0x000000ffff0d7224 */ /* 0x000fe400030e06ff */
[----:B------:R-:W-:-:S04]  /*42fc0*/  IMAD.WIDE.U32 R20, R25, R2, RZ ;  /* 0x0000000219147225 */ /* 0x000fc800078e00ff */
[----:B------:R-:W-:Y:S02]  /*42fd0*/  IMAD.MOV.U32 R12, RZ, RZ, R23 ;  /* 0x000000ffff0c7224 */ /* 0x000fe400078e0017 */
[----:B------:R-:W-:-:S04]  /*42fe0*/  IMAD.WIDE.U32 R18, P2, R8, UR4, R18 ;  /* 0x0000000408127c25 */ /* 0x000fc8000f840012 */
[----:B------:R-:W-:-:S04]  /*42ff0*/  IMAD.WIDE.U32 R16, R8, R26, RZ ;  /* 0x0000001a08107225 */ /* 0x000fc800078e00ff */
[----:B------:R-:W-:Y:S01]  /*43000*/  IMAD.WIDE.U32.X R2, R9, R7, R12, P4 ;  /* 0x0000000709027225 */ /* 0x000fe200020e040c */
[----:B------:R-:W-:-:S03]  /*43010*/  IADD3 R30, P4, PT, R17, R18, RZ ;  /* 0x00000012111e7210 */ /* 0x000fc60007f9e0ff */
[----:B------:R-:W-:Y:S02]  /*43020*/  IMAD.IADD R27, R21, 0x1, R27 ;  /* 0x00000001151b7824 */ /* 0x000fe400078e021b */
[----:B------:R-:W-:Y:S01]  /*43030*/  IMAD.X R13, RZ, RZ, RZ, P2 ;  /* 0x000000ffff0d7224 */ /* 0x000fe200010e06ff */
[----:B------:R-:W-:Y:S01]  /*43040*/  IADD3.X R21, P2, PT, R22, R31, RZ, P5, !PT ;  /* 0x0000001f16157210 */ /* 0x000fe20002f5e4ff */
[----:B------:R-:W-:Y:S01]  /*43050*/  IMAD.WIDE.U32 R22, R27, R4, RZ ;  /* 0x000000041b167225 */ /* 0x000fe200078e00ff */
[----:B------:R-:W-:Y:S02]  /*43060*/  IADD3.X R17, P1, P5, R2, RZ, RZ, P1, P0 ;  /* 0x000000ff02117210 */ /* 0x000fe40000d204ff */
[----:B------:R-:W-:Y:S01]  /*43070*/  IADD3.X R2, P3, PT, R21, R24, RZ, P3, !PT ;  /* 0x0000001815027210 */ /* 0x000fe20001f7e4ff */
[----:B------:R-:W-:Y:S01]  /*43080*/  IMAD.MOV.U32 R12, RZ, RZ, R19 ;  /* 0x000000ffff0c7224 */ /* 0x000fe200078e0013 */
[----:B------:R-:W-:Y:S01]  /*43090*/  IADD3 R17, P0, PT, R17, R0, RZ ;  /* 0x0000000011117210 */ /* 0x000fe20007f1e0ff */
[----:B------:R-:W-:Y:S01]  /*430a0*/  IMAD.WIDE.U32 R18, R20, R4, RZ ;  /* 0x0000000414127225 */ /* 0x000fe200078e00ff */
[----:B------:R-:W-:-:S02]  /*430b0*/  IADD3.X R31, PT, PT, R3, RZ, RZ, P1, P5 ;  /* 0x000000ff031f7210 */ /* 0x000fc40000fea4ff */
[----:B------:R-:W-:Y:S01]  /*430c0*/  IADD3 R0, P5, PT, R17, R16, RZ ;  /* 0x0000001011007210 */ /* 0x000fe20007fbe0ff */
[----:B------:R-:W-:Y:S01]  /*430d0*/  IMAD.WIDE.U32 R22, P6, R20, R5, R22 ;  /* 0x0000000514167225 */ /* 0x000fe200078c0016 */
[----:B------:R-:W-:Y:S02]  /*430e0*/  IADD3.X R31, P0, PT, R31, R2, RZ, P0, !PT ;  /* 0x000000021f1f7210 */ /* 0x000fe4000071e4ff */
        /* <DEDUP_REMOVED lines=35> */
[----:B------:R-:W-:Y:S01]  /*43320*/  IMAD.MOV.U32 R14, RZ, RZ, R13 ;  /* 0x000000ffff0e7224 */ /* 0x000fe200078e000d */
[----:B------:R-:W-:Y:S01]  /*43330*/  IADD3.X R21, P0, PT, R30, R33, RZ, P0, !PT ;  /* 0x000000211e157210 */ /* 0x000fe2000071e4ff */
[----:B------:R-:W-:-:S03]  /*43340*/  IMAD.WIDE.U32 R22, P5, R20, UR4, R22 ;  /* 0x0000000414167c25 */ /* 0x000fc6000f8a0016 */
        /* <DEDUP_REMOVED lines=51> */
.L_x_430:
        /* <DEDUP_REMOVED lines=25> */
.L_x_431:
[----:B------:R-:W-:Y:S01]  /*43810*/  STG.E desc[UR6][R10.64+0x40], RZ ;  /* 0x000040ff0a007986 */ /* 0x000fe2000c101906 */
[----:B------:R-:W-:Y:S05]  /*43820*/  EXIT ;  /* 0x000000000000794d */ /* 0x000fea0003800000 */
.L_x_414:
        /* <DEDUP_REMOVED lines=12> */
.L_x_432:
        /* <DEDUP_REMOVED lines=9> */
.L_x_702:


//--------------------- .text._Z10point_initP7ECPoint --------------------------
	.section	.text._Z10point_initP7ECPoint,"ax",@progbits
	.align	128
        .global         _Z10point_initP7ECPoint
        .type           _Z10point_initP7ECPoint,@function
        .size           _Z10point_initP7ECPoint,(.L_x_703 - _Z10point_initP7ECPoint)
        .other          _Z10point_initP7ECPoint,@"STO_CUDA_ENTRY STV_DEFAULT"
_Z10point_initP7ECPoint:
.text._Z10point_initP7ECPoint:
[----:B------:R-:W-:Y:S08]  /*0000*/  LDC R1, c[0x0][0x37c] ;  /* 0x0000df00ff017b82 */ /* 0x000ff00000000800 */
[----:B------:R-:W0:Y:S01]  /*0010*/  LDC.64 R2, c[0x0][0x380] ;  /* 0x0000e000ff027b82 */ /* 0x000e220000000a00 */
[----:B------:R-:W0:Y:S02]  /*0020*/  LDCU.64 UR4, c[0x0][0x358] ;  /* 0x00006b00ff0477ac */ /* 0x000e240008000a00 */
[----:B0-----:R-:W-:Y:S04]  /*0030*/  STG.E.64 desc[UR4][R2.64], RZ ;  /* 0x000000ff02007986 */ /* 0x001fe8000c101b04 */
[----:B------:R-:W-:Y:S04]  /*0040*/  STG.E.64 desc[UR4][R2.64+0x8], RZ ;  /* 0x000008ff02007986 */ /* 0x000fe8000c101b04 */
[----:B------:R-:W-:Y:S04]  /*0050*/  STG.E.64 desc[UR4][R2.64+0x10], RZ ;  /* 0x000010ff02007986 */ /* 0x000fe8000c101b04 */
[----:B------:R-:W-:Y:S04]  /*0060*/  STG.E.64 desc[UR4][R2.64+0x18], RZ ;  /* 0x000018ff02007986 */ /* 0x000fe8000c101b04 */
[----:B------:R-:W-:Y:S04]  /*0070*/  STG.E.64 desc[UR4][R2.64+0x20], RZ ;  /* 0x000020ff02007986 */ /* 0x000fe8000c101b04 */
[----:B------:R-:W-:Y:S04]  /*0080*/  STG.E.64 desc[UR4][R2.64+0x28], RZ ;  /* 0x000028ff02007986 */ /* 0x000fe8000c101b04 */
[----:B------:R-:W-:Y:S04]  /*0090*/  STG.E.64 desc[UR4][R2.64+0x30], RZ ;  /* 0x000030ff02007986 */ /* 0x000fe8000c101b04 */
[----:B------:R-:W-:Y:S04]  /*00a0*/  STG.E.64 desc[UR4][R2.64+0x38], RZ ;  /* 0x000038ff02007986 */ /* 0x000fe8000c101b04 */
[----:B------:R-:W-:Y:S01]  /*00b0*/  STG.E desc[UR4][R2.64+0x40], RZ ;  /* 0x000040ff02007986 */ /* 0x000fe2000c101904 */
[----:B------:R-:W-:Y:S05]  /*00c0*/  EXIT ;  /* 0x000000000000794d */ /* 0x000fea0003800000 */
.L_x_433:
        /* <DEDUP_REMOVED lines=11> */
.L_x_703:


//--------------------- .text._Z19generate_public_keyPhPKm --------------------------
	.section	.text._Z19generate_public_keyPhPKm,"ax",@progbits
	.align	128
        .global         _Z19generate_public_keyPhPKm
        .type           _Z19generate_public_keyPhPKm,@function
        .size           _Z19generate_public_keyPhPKm,(.L_x_704 - _Z19generate_public_keyPhPKm)
        .other          _Z19generate_public_keyPhPKm,@"STO_CUDA_ENTRY STV_DEFAULT"
_Z19generate_public_keyPhPKm:
.text._Z19generate_public_keyPhPKm:
[----:B------:R-:W0:Y:S01]  /*0000*/  LDC R1, c[0x0][0x37c] ;  /* 0x0000df00ff017b82 */ /* 0x000e220000000800 */
[----:B------:R-:W1:Y:S07]  /*0010*/  LDCU.128 UR24, c[0x3][0xa0] ;  /* 0x00c01400ff1877ac */ /* 0x000e6e0008000c00 */
[----:B------:R-:W2:Y:S01]  /*0020*/  LDC.64 R2, c[0x3][RZ] ;  /* 0x00c00000ff027b82 */ /* 0x000ea20000000a00 */
[----:B0-----:R-:W-:Y:S01]  /*0030*/  VIADD R1, R1, 0xffffffe0 ;  /* 0xffffffe001017836 */ /* 0x001fe20000000000 */
[----:B------:R-:W1:Y:S01]  /*0040*/  LDCU.128 UR12, c[0x3][0x40] ;  /* 0x00c00800ff0c77ac */ /* 0x000e620008000c00 */
[----:B------:R-:W0:Y:S05]  /*0050*/  LDCU.128 UR28, c[0x3][0xb0] ;  /* 0x00c01600ff1c77ac */ /* 0x000e2a0008000c00 */
[----:B------:R-:W3:Y:S01]  /*0060*/  LDC.64 R10, c[0x3][0x8] ;  /* 0x00c00200ff0a7b82 */ /* 0x000ee20000000a00 */
[----:B------:R-:W-:Y:S01]  /*0070*/  UMOV UR77, URZ ;  /* 0x000000ff004d7c82 */ /* 0x000fe20008000000 */
        /* <DEDUP_REMOVED lines=9> */
[----:B-1----:R-:W-:Y:S01]  /*0110*/  UIMAD.WIDE.U32 UR4, UR24, UR12, URZ ;  /* 0x0000000c180472a5 */ /* 0x002fe2000f8e00ff */
[----:B------:R-:W1:Y:S01]  /*0120*/  LDC.64 R14, c[0x3][0x10] ;  /* 0x00c00400ff0e7b82 */ /* 0x000e620000000a00 */
[----:B------:R-:W-:-:S02]  /*0130*/  UIMAD.WIDE.U32 UR70, UR27, UR12, URZ ;  /* 0x0000000c1b4672a5 */ /* 0x000fc4000f8e00ff */
[----:B------:R-:W-:Y:S02]  /*0140*/  UIMAD.WIDE.U32 UR8, UR26, UR12, URZ ;  /* 0x0000000c1a0872a5 */ /* 0x000fe4000f8e00ff */
[----:B------:R-:W-:Y:S02]  /*0150*/  UIMAD.WIDE.U32 UR18, UR27, UR14, URZ ;  /* 0x0000000e1b1272a5 */ /* 0x000fe4000f8e00ff */
[----:B0-----:R-:W-:Y:S01]  /*0160*/  UIMAD.WIDE.U32 UR54, UR28, UR13, URZ ;  /* 0x0000000d1c3672a5 */ /* 0x001fe2000f8e00ff */
[----:B------:R-:W0:Y:S01]  /*0170*/  LDC.64 R18, c[0x3][0x18] ;  /* 0x00c00600ff127b82 */ /* 0x000e220000000a00 */
[----:B------:R-:W-:Y:S02]  /*0180*/  UIMAD.WIDE.U32 UR72, UR25, UR12, URZ ;  /* 0x0000000c194872a5 */ /* 0x000fe4000f8e00ff */
[----:B------:R-:W-:Y:S02]  /*0190*/  UIMAD.WIDE.U32 UR16, UR29, UR12, URZ ;  /* 0x0000000c1d1072a5 */ /* 0x000fe4000f8e00ff */
[----:B------:R-:W-:-:S02]  /*01a0*/  UIMAD.WIDE.U32 UR6, UR31, UR12, URZ ;  /* 0x0000000c1f0672a5 */ /* 0x000fc4000f8e00ff */
[----:B------:R-:W-:Y:S02]  /*01b0*/  UIMAD.WIDE.U32 UR74, UR24, UR13, URZ ;  /* 0x0000000d184a72a5 */ /* 0x000fe4000f8e00ff */
[----:B------:R-:W-:Y:S02]  /*01c0*/  UIADD3 UR5, UPT, UPT, UR5, UR77, URZ ;  /* 0x0000004d05057290 */ /* 0x000fe4000fffe0ff */
[----:B------:R-:W-:Y:S02]  /*01d0*/  UIMAD.WIDE.U32 UR56, UR28, UR12, URZ ;  /* 0x0000000c1c3872a5 */ /* 0x000fe4000f8e00ff */
[----:B------:R-:W-:Y:S02]  /*01e0*/  UIADD3 UR66, UPT, UPT, UR71, UR64, URZ ;  /* 0x0000004047427290 */ /* 0x000fe4000fffe0ff */
[----:B------:R-:W-:Y:S02]  /*01f0*/  UIADD3 UR9, UPT, UPT, UR9, UR42, URZ ;  /* 0x0000002a09097290 */ /* 0x000fe4000fffe0ff */
[----:B------:R-:W-:Y:S01]  /*0200*/  UIADD3 UR64, UPT, UPT, UR64, UR19, URZ ;  /* 0x0000001340407290 */ /* 0x000fe2000fffe0ff */
[----:B------:R-:W-:Y:S01]  /*0210*/  UMOV UR71, URZ ;  /* 0x000000ff00477c82 */ /* 0x000fe20008000000 */
[----:B------:R-:W-:-:S02]  /*0220*/  UIADD3 UR46, UPT, UPT, UR73, UR76, URZ ;  /* 0x0000004c492e7290 */ /* 0x000fc4000fffe0ff */
[----:B------:R-:W-:Y:S02]  /*0230*/  UIADD3 UR42, UPT, UPT, UR17, UR40, URZ ;  /* 0x00000028112a7290 */ /* 0x000fe4000fffe0ff */
[----:B------:R-:W-:Y:S02]  /*0240*/  UIADD3 UR38, UPT, UPT, UR7, UR38, URZ ;  /* 0x0000002607267290 */ /* 0x000fe4000fffe0ff */
[----:B------:R-:W-:Y:S02]  /*0250*/  UIADD3 UR19, UP2, UP1, UR74, UR5, UR72 ;  /* 0x000000054a137290 */ /* 0x000fe4000f95e048 */
[----:B------:R-:W-:Y:S02]  /*0260*/  UIADD3 UR5, UPT, UPT, UR57, UR71, URZ ;  /* 0x0000004739057290 */ /* 0x000fe4000fffe0ff */
[----:B------:R-:W-:Y:S02]  /*0270*/  UIMAD.WIDE.U32 UR68, UR26, UR13, URZ ;  /* 0x0000000d1a4472a5 */ /* 0x000fe4000f8e00ff */
[----:B------:R-:W-:-:S02]  /*0280*/  UIMAD.WIDE.U32 UR52, UR30, UR13, URZ ;  /* 0x0000000d1e3472a5 */ /* 0x000fc4000f8e00ff */
[----:B------:R-:W-:Y:S02]  /*0290*/  UIMAD.WIDE.U32 UR46, UR25, UR13, UR46 ;  /* 0x0000000d192e72a5 */ /* 0x000fe4000f8e002e */
[----:B------:R-:W-:Y:S02]  /*02a0*/  UIMAD.WIDE.U32 UR66, UR13, UR27, UR66 ;  /* 0x0000001b0d4272a5 */ /* 0x000fe4000f8e0042 */
[----:B------:R-:W-:Y:S02]  /*02b0*/  UIMAD.WIDE.U32 UR42, UR13, UR29, UR42 ;  /* 0x0000001d0d2a72a5 */ /* 0x000fe4000f8e002a */
[----:B------:R-:W-:Y:S02]  /*02c0*/  UIMAD.WIDE.U32 UR38, UR13, UR31, UR38 ;  /* 0x0000001f0d2672a5 */ /* 0x000fe4000f8e0026 */
[----:B------:R-:W-:Y:S02]  /*02d0*/  UIMAD.WIDE.U32 UR20, UR25, UR14, URZ ;  /* 0x0000000e191472a5 */ /* 0x000fe4000f8e00ff */
[----:B------:R-:W-:-:S02]  /*02e0*/  UIADD3 UR13, UPT, UPT, UR71, UR55, URZ ;  /* 0x00000037470d7290 */ /* 0x000fc4000fffe0ff */
[----:B------:R-:W-:Y:S02]  /*02f0*/  UIADD3 UR16, UP5, UP6, UR54, UR5, UR16 ;  /* 0x0000000536107290 */ /* 0x000fe4000febe010 */
[----:B------:R-:W-:Y:S01]  /*0300*/  UIMAD.WIDE.U32 UR44, UR24, UR14, URZ ;  /* 0x0000000e182c72a5 */ /* 0x000fe2000f8e00ff */
[----:B------:R-:W4:Y:S01]  /*0310*/  LDCU.64 UR54, c[0x3][0xe0] ;  /* 0x00c01c00ff3677ac */ /* 0x000f220008000a00 */
[----:B------:R-:W-:Y:S02]  /*0320*/  UIMAD.WIDE.U32 UR58, UR29, UR14, URZ ;  /* 0x0000000e1d3a72a5 */ /* 0x000fe4000f8e00ff */
[----:B------:R-:W-:Y:S02]  /*0330*/  UIADD3 UR9, UP0, UP3, UR68, UR9, UR70 ;  /* 0x0000000944097290 */ /* 0x000fe4000fb1e046 */
[----:B------:R-:W-:Y:S02]  /*0340*/  UIADD3 UR60, UPT, UPT, UR76, UR21, URZ ;  /* 0x000000154c3c7290 */ /* 0x000fe4000fffe0ff */
[----:B------:R-:W-:Y:S01]  /*0350*/  UIMAD.WIDE.U32 UR48, UR24, UR15, URZ ;  /* 0x0000000f183072a5 */ /* 0x000fe2000f8e00ff */
[----:B------:R-:W-:Y:S01]  /*0360*/  UMOV UR74, URZ ;  /* 0x000000ff004a7c82 */ /* 0x000fe20008000000 */
[----:B------:R-:W-:-:S02]  /*0370*/  UIADD3 UR21, UPT, UPT, UR77, UR45, URZ ;  /* 0x0000002d4d157290 */ /* 0x000fc4000fffe0ff */
[----:B------:R-:W-:Y:S02]  /*0380*/  UIADD3 UR40, UPT, UPT, UR40, UR59, URZ ;  /* 0x0000003b28287290 */ /* 0x000fe4000fffe0ff */
[----:B------:R-:W-:Y:S02]  /*0390*/  UIADD3 UR59, UPT, UPT, UR74, UR69, URZ ;  /* 0x000000454a3b7290 */ /* 0x000fe4000fffe0ff */
[----:B------:R-:W-:Y:S02]  /*03a0*/  UIADD3.X UR7, UPT, UPT, URZ, URZ, URZ, UP0, UP3 ;  /* 0x000000ffff077290 */ /* 0x000fe400087e64ff */
[----:B------:R-:W-:Y:S02]  /*03b0*/  UIMAD.WIDE.U32 UR36, UR30, UR12, URZ ;  /* 0x0000000c1e2472a5 */ /* 0x000fe4000f8e00ff */
[----:B------:R-:W-:Y:S02]  /*03c0*/  UIMAD.WIDE.U32 UR62, UR26, UR14, URZ ;  /* 0x0000000e1a3e72a5 */ /* 0x000fe4000f8e00ff */
[----:B------:R-:W-:Y:S01]  /*03d0*/  UIADD3 UR21, UP0, UP4, UR48, UR21, UR20 ;  /* 0x0000001530157290 */ /* 0x000fe2000fc1e014 */
[----:B------:R-:W-:Y:S01]  /*03e0*/  UMOV UR72, URZ ;  /* 0x000000ff00487c82 */ /* 0x000fe20008000000 */
[----:B------:R-:W-:Y:S01]  /*03f0*/  UMOV UR61, URZ ;  /* 0x000000ff003d7c82 */ /* 0x000fe20008000000 */
[----:B------:R-:W-:Y:S01]  /*0400*/  UMOV UR65, URZ ;  /* 0x000000ff00417c82 */ /* 0x000fe20008000000 */
[----:B------:R-:W-:Y:S01]  /*0410*/  UMOV UR41, URZ ;  /* 0x000000ff00297c82 */ /* 0x000fe20008000000 */
[----:B------:R-:W-:Y:S01]  /*0420*/  UMOV UR70, URZ ;  /* 0x000000ff00467c82 */ /* 0x000fe20008000000 */
[----:B------:R-:W-:-:S02]  /*0430*/  UIADD3.X UR20, UPT, UPT, URZ, URZ, URZ, UP2, UP1 ;  /* 0x000000ffff147290 */ /* 0x000fc400097e24ff */
[----:B------:R-:W-:Y:S02]  /*0440*/  UIADD3 UR59, UP1, UP2, UR7, UR66, UR59 ;  /* 0x00000042073b7290 */ /* 0x000fe4000fa3e03b */
[----:B------:R-:W-:Y:S02]  /*0450*/  UIADD3 UR57, UPT, UPT, UR72, UR67, URZ ;  /* 0x0000004348397290 */ /* 0x000fe4000fffe0ff */
[----:B------:R-:W-:Y:S02]  /*0460*/  UIMAD.WIDE.U32 UR10, UR26, UR15, URZ ;  /* 0x0000000f1a0a72a5 */ /* 0x000fe4000f8e00ff */
[----:B------:R-:W-:Y:S02]  /*0470*/  UIMAD.WIDE.U32 UR22, UR28, UR15, URZ ;  /* 0x0000000f1c1672a5 */ /* 0x000fe4000f8e00ff */
[----:B------:R-:W-:Y:S02]  /*0480*/  UIMAD.WIDE.U32 UR60, UR25, UR15, UR60 ;  /* 0x0000000f193c72a5 */ /* 0x000fe4000f8e003c */
[----:B------:R-:W-:-:S02]  /*0490*/  UIMAD.WIDE.U32 UR64, UR27, UR15, UR64 ;  /* 0x0000000f1b4072a5 */ /* 0x000fc4000f8e0040 */
[----:B------:R-:W-:Y:S02]  /*04a0*/  UIMAD.WIDE.U32 UR40, UR29, UR15, UR40 ;  /* 0x0000000f1d2872a5 */ /* 0x000fe4000f8e0028 */
[----:B------:R-:W-:Y:S02]  /*04b0*/  UIADD3 UR12, UPT, UPT, UR37, UR70, URZ ;  /* 0x00000046250c7290 */ /* 0x000fe4000fffe0ff */
[----:B------:R-:W-:Y:S02]  /*04c0*/  UIADD3 UR15, UPT, UPT, UR74, UR63, URZ ;  /* 0x0000003f4a0f7290 */ /* 0x000fe4000fffe0ff */
[----:B------:R-:W-:Y:S02]  /*04d0*/  UIMAD.WIDE.U32 UR50, UR28, UR14, URZ ;  /* 0x0000000e1c3272a5 */ /* 0x000fe4000f8e00ff */
[----:B------:R-:W-:Y:S02]  /*04e0*/  UIADD3.X UR57, UPT, UPT, URZ, UR57, URZ, UP1, UP2 ;  /* 0x00000039ff397290 */ /* 0x000fe40008fe44ff */
[----:B------:R-:W-:-:S02]  /*04f0*/  UIADD3 UR12, UP1, UP2, UR52, UR12, UR6 ;  /* 0x0000000c340c7290 */ /* 0x000fc4000fa3e006 */
[----:B------:R-:W-:Y:S02]  /*0500*/  UIADD3.X UR14, UPT, UPT, URZ, URZ, URZ, UP5, UP6 ;  /* 0x000000ffff0e7290 */ /* 0x000fe4000afec4ff */
[----:B------:R-:W-:Y:S02]  /*0510*/  UIADD3 UR52, UP5, UP6, UR10, UR15, UR18 ;  /* 0x0000000f0a347290 */ /* 0x000fe4000febe012 */
[----:B------:R-:W-:Y:S02]  /*0520*/  UIADD3 UR15, UPT, UPT, UR74, UR11, URZ ;  /* 0x0000000b4a0f7290 */ /* 0x000fe4000fffe0ff */
[----:B----4-:R-:W-:Y:S02]  /*0530*/  UIMAD UR11, UR19, UR54, URZ ;  /* 0x00000036130b72a4 */ /* 0x010fe4000f8e02ff */
[----:B------:R-:W-:Y:S02]  /*0540*/  UIADD3 UR17, UP3, UPT, UR8, UR44, URZ ;  /* 0x0000002c08117290 */ /* 0x000fe4000ff7e0ff */
[----:B------:R-:W-:-:S02]  /*0550*/  UIADD3.X UR10, UPT, UPT, URZ, URZ, URZ, UP1, UP2 ;  /* 0x000000ffff0a7290 */ /* 0x000fc40008fe44ff */
[----:B------:R-:W-:Y:S02]  /*0560*/  UIMAD.WIDE.U32 UR44, UR4, UR54, URZ ;  /* 0x00000036042c72a5 */ /* 0x000fe4000f8e00ff */
[----:B------:R-:W-:Y:S02]  /*0570*/  UIMAD UR11, UR4, UR55, UR11 ;  /* 0x00000037040b72a4 */ /* 0x000fe4000f8e020b */
[----:B------:R-:W-:Y:S02]  /*0580*/  UIADD3 UR18, UP1, UP2, UR14, UR42, UR13 ;  /* 0x0000002a0e127290 */ /* 0x000fe4000fa3e00d */
[----:B------:R-:W-:Y:S01]  /*0590*/  UIADD3.X UR13, UPT, UPT, URZ, URZ, URZ, UP0, UP4 ;  /* 0x000000ffff0d7290 */ /* 0x000fe200087e84ff */
[----:B--2---:R-:W-:Y:S01]  /*05a0*/  IMAD.WIDE.U32 R4, R2, UR44, RZ ;  /* 0x0000002c02047c25 */ /* 0x004fe2000f8e00ff */
[----:B------:R-:W-:Y:S02]  /*05b0*/  UISETP.GE.U32.AND UP0, UPT, UR17, UR8, UPT ;  /* 0x000000081100728c */ /* 0x000fe4000bf06070 */
[----:B------:R-:W-:Y:S01]  /*05c0*/  UIADD3 UR8, UPT, UPT, UR45, UR11, URZ ;  /* 0x0000000b2d087290 */ /* 0x000fe2000fffe0ff */
[----:B------:R-:W-:Y:S01]  /*05d0*/  IADD3 RZ, P0, PT, R4, UR4, RZ ;  /* 0x0000000404ff7c10 */ /* 0x000fe2000ff1e0ff */
[----:B------:R-:W2:Y:S04]  /*05e0*/  LDCU.128 UR32, c[0x3][0x50] ;  /* 0x00c00a00ff2077ac */ /* 0x000ea80008000c00 */
[----:B------:R-:W-:Y:S01]  /*05f0*/  IMAD.WIDE.U32 R6, R2, UR8, RZ ;  /* 0x0000000802067c25 */ /* 0x000fe2000f8e00ff */
[----:B------:R-:W-:-:S02]  /*0600*/  UIADD3.X UR21, UPT, UPT, UR21, UR9, URZ, UP3, !UPT ;  /* 0x0000000915157290 */ /* 0x000fc40009ffe4ff */
[----:B------:R-:W-:Y:S02]  /*0610*/  UIADD3 UR73, UPT, UPT, UR77, UR75, URZ ;  /* 0x0000004b4d497290 */ /* 0x000fe4000fffe0ff */
[----:B------:R-:W-:Y:S01]  /*0620*/  UIADD3 UR5, UPT, UPT, UR77, UR49, URZ ;  /* 0x000000314d057290 */ /* 0x000fe2000fffe0ff */
[----:B------:R-:W-:Y:S01]  /*0630*/  IMAD.WIDE.U32 R6, P1, R3, UR44, R6 ;  /* 0x0000002c03067c25 */ /* 0x000fe2000f820006 */
[----:B------:R-:W-:Y:S01]  /*0640*/  UMOV UR75, URZ ;  /* 0x000000ff004b7c82 */ /* 0x000fe20008000000 */
[----:B------:R-:W-:Y:S02]  /*0650*/  UIADD3 UR45, UPT, UPT, UR76, UR61, URZ ;  /* 0x0000003d4c2d7290 */ /* 0x000fe4000fffe0ff */
[----:B------:R-:W-:Y:S01]  /*0660*/  IMAD.X R9, RZ, RZ, RZ, P1 ;  /* 0x000000ffff097224 */ /* 0x000fe200008e06ff */
[----:B------:R-:W-:Y:S01]  /*0670*/  IADD3 R4, P1, PT, R5, R6, RZ ;  /* 0x0000000605047210 */ /* 0x000fe20007f3e0ff */
[----:B------:R-:W-:Y:S01]  /*0680*/  IMAD.MOV.U32 R8, RZ, RZ, R7 ;  /* 0x000000ffff087224 */ /* 0x000fe200078e0007 */
[----:B------:R-:W-:Y:S01]  /*0690*/  UIADD3 UR37, UPT, UPT, UR75, UR43, URZ ;  /* 0x0000002b4b257290 */ /* 0x000fe2000fffe0ff */
[----:B---3--:R-:W-:Y:S01]  /*06a0*/  IMAD.WIDE.U32 R6, R10, UR44, RZ ;  /* 0x0000002c0a067c25 */ /* 0x008fe2000f8e00ff */
[----:B------:R-:W-:Y:S01]  /*06b0*/  IADD3.X RZ, P0, PT, R4, UR19, RZ, P0, !PT ;  /* 0x0000001304ff7c10 */ /* 0x000fe2000871e4ff */
[----:B--2---:R-:W-:-:S02]  /*06c0*/  UIMAD.WIDE.U32 UR48, UR24, UR32, URZ ;  /* 0x00000020183072a5 */ /* 0x004fc4000f8e00ff */
[----:B------:R-:W-:Y:S01]  /*06d0*/  IMAD.WIDE.U32.X R4, R3, UR8, R8, P1 ;  /* 0x0000000803047c25 */ /* 0x000fe200088e0408 */
[----:B------:R-:W-:Y:S02]  /*06e0*/  UIADD3.X UR14, UPT, UPT, URZ, UR37, URZ, UP1, UP2 ;  /* 0x00000025ff0e7290 */ /* 0x000fe40008fe44ff */
[----:B------:R-:W-:Y:S01]  /*06f0*/  UIADD3 UR11, UP1, UP2, UR59, UR60, UR5 ;  /* 0x0000003c3b0b7290 */ /* 0x000fe2000fa3e005 */
[----:B------:R-:W-:Y:S01]  /*0700*/  IMAD.WIDE.U32 R8, R10, UR8, RZ ;  /* 0x000000080a087c25 */ /* 0x000fe2000f8e00ff */
[----:B------:R-:W-:Y:S01]  /*0710*/  IADD3.X R17, P0, PT, RZ, R4, RZ, P0, !PT ;  /* 0x00000004ff117210 */ /* 0x000fe2000071e4ff */
[----:B------:R-:W-:Y:S02]  /*0720*/  UIMAD.WIDE.U32 UR6, UR25, UR32, URZ ;  /* 0x00000020190672a5 */ /* 0x000fe4000f8e00ff */
[----:B------:R-:W-:Y:S01]  /*0730*/  UIMAD.WIDE.U32 UR42, UR26, UR32, URZ ;  /* 0x000000201a2a72a5 */ /* 0x000fe2000f8e00ff */
[----:B------:R-:W-:Y:S01]  /*0740*/  IADD3 R17, P1, PT, R17, UR17, RZ ;  /* 0x0000001111117c10 */ /* 0x000fe2000ff3e0ff */
[----:B------:R-:W-:Y:S01]  /*0750*/  IMAD.WIDE.U32 R8, P2, R11, UR44, R8 ;  /* 0x0000002c0b087c25 */ /* 0x000fe2000f840008 */
[----:B------:R-:W-:-:S02]  /*0760*/  UIMAD.WIDE.U32 UR60, UR27, UR32, URZ ;  /* 0x000000201b3c72a5 */ /* 0x000fc4000f8e00ff */
[----:B------:R-:W-:Y:S01]  /*0770*/  UIMAD.WIDE.U32 UR4, UR24, UR33, URZ ;  /* 0x00000021180472a5 */ /* 0x000fe2000f8e00ff */
[----:B------:R-:W-:Y:S01]  /*0780*/  IMAD.X R16, RZ, RZ, R5, P0 ;  /* 0x000000ffff107224 */ /* 0x000fe200000e0605 */
[----:B------:R-:W-:Y:S01]  /*0790*/  IADD3 R5, P3, PT, R7, R8, RZ ;  /* 0x0000000807057210 */ /* 0x000fe20007f7e0ff */
[----:B------:R-:W-:Y:S01]  /*07a0*/  UIADD3 UR32, UPT, UPT, UR77, UR49, URZ ;  /* 0x000000314d207290 */ /* 0x000fe2000fffe0ff */
[----:B------:R-:W-:Y:S01]  /*07b0*/  IADD3 R17, P0, PT, R17, R6, RZ ;  /* 0x0000000611117210 */ /* 0x000fe20007f1e0ff */
[----:B------:R-:W-:Y:S02]  /*07c0*/  UISETP.GE.U32.AND.EX UP0, UPT, UR21, UR9, UPT, UP0 ;  /* 0x000000091500728c */ /* 0x000fe4000bf06100 */
[----:B------:R-:W-:Y:S01]  /*07d0*/  IADD3.X R16, P1, PT, R16, UR21, RZ, P1, !PT ;  /* 0x0000001510107c10 */ /* 0x000fe20008f3e4ff */
[----:B------:R-:W-:Y:S01]  /*07e0*/  UIADD3 UR32, UP3, UP4, UR4, UR32, UR6 ;  /* 0x0000002004207290 */ /* 0x000fe2000fc7e006 */
[----:B------:R-:W-:Y:S01]  /*07f0*/  IMAD.X R7, RZ, RZ, RZ, P2 ;  /* 0x000000ffff077224 */ /* 0x000fe200010e06ff */
[----:B------:R-:W-:Y:S01]  /*0800*/  UIADD3 UR6, UPT, UPT, UR76, UR7, URZ ;  /* 0x000000074c067290 */ /* 0x000fe2000fffe0ff */
[----:B------:R-:W-:Y:S01]  /*0810*/  IADD3.X R16, P0, PT, R16, R5, RZ, P0, !PT ;  /* 0x0000000510107210 */ /* 0x000fe2000071e4ff */
[----:B------:R-:W-:Y:S01]  /*0820*/  UIADD3 UR4, UPT, UPT, UR72, UR61, URZ ;  /* 0x0000003d48047290 */ /* 0x000fe2000fffe0ff */
[----:B------:R-:W-:Y:S01]  /*0830*/  IMAD.WIDE.U32 R4, R17, UR54, RZ ;  /* 0x0000003611047c25 */ /* 0x000fe2000f8e00ff */
[----:B------:R-:W-:Y:S01]  /*0840*/  UIADD3 UR37, UPT, UPT, UR77, UR5, URZ ;  /* 0x000000054d257290 */ /* 0x000fe2000fffe0ff */
[----:B------:R-:W-:-:S02]  /*0850*/  UMOV UR7, URZ ;  /* 0x000000ff00077c82 */ /* 0x000fc40008000000 */
[----:B------:R-:W-:Y:S01]  /*0860*/  IMAD R0, R16, UR54, RZ ;  /* 0x0000003610007c24 */ /* 0x000fe2000f8e02ff */
[----:B------:R-:W-:Y:S01]  /*0870*/  UMOV UR5, URZ ;  /* 0x000000ff00057c82 */ /* 0x000fe20008000000 */
[----:B------:R-:W-:Y:S01]  /*0880*/  UIMAD.WIDE.U32 UR6, UR25, UR33, UR6 ;  /* 0x00000021190672a5 */ /* 0x000fe2000f8e0006 */
[----:B------:R-:W-:Y:S01]  /*0890*/  IMAD.MOV.U32 R6, RZ, RZ, R9 ;  /* 0x000000ffff067224 */ /* 0x000fe200078e0009 */
[----:B------:R-:W-:Y:S01]  /*08a0*/  UIMAD.WIDE.U32 UR4, UR27, UR33, UR4 ;  /* 0x000000211b0472a5 */ /* 0x000fe2000f8e0004 */
[----:B------:R-:W-:Y:S01]  /*08b0*/  IMAD R35, R17, UR55, R0 ;  /* 0x0000003711237c24 */ /* 0x000fe2000f8e0200 */
[----:B------:R-:W-:Y:S01]  /*08c0*/  UIMAD.WIDE.U32 UR66, UR26, UR33, URZ ;  /* 0x000000211a4272a5 */ /* 0x000fe2000f8e00ff */
[----:B------:R-:W-:Y:S01]  /*08d0*/  IMAD.WIDE.U32.X R6, R11, UR8, R6, P3 ;  /* 0x000000080b067c25 */ /* 0x000fe200098e0406 */
[----:B------:R-:W-:Y:S02]  /*08e0*/  UIADD3.X UR9, UPT, UPT, URZ, URZ, URZ, UP5, UP6 ;  /* 0x000000ffff097290 */ /* 0x000fe4000afec4ff */
[----:B------:R-:W-:Y:S01]  /*08f0*/  USEL UR21, URZ, 0x1, UP0 ;  /* 0x00000001ff157887 */ /* 0x000fe20008000000 */
[----:B------:R-:W-:Y:S01]  /*0900*/  IMAD.IADD R35, R5, 0x1, R35 ;  /* 0x0000000105237824 */ /* 0x000fe200078e0223 */
[----:B------:R-:W-:Y:S01]  /*0910*/  UIADD3 UR15, UP5, UP6, UR18, UR64, UR15 ;  /* 0x00000040120f7290 */ /* 0x000fe2000febe00f */
[-C--:B------:R-:W-:Y:S01]  /*0920*/  IMAD.WIDE.U32 R8, R4, R2.reuse, RZ ;  /* 0x0000000204087225 */ /* 0x080fe200078e00ff */
[----:B------:R-:W-:Y:S01]  /*0930*/  UIADD3 UR33, UPT, UPT, UR72, UR65, URZ ;  /* 0x0000004148217290 */ /* 0x000fe2000fffe0ff */
[----:B------:R-:W-:Y:S01]  /*0940*/  IADD3.X R5, P0, P1, R6, RZ, RZ, P0, P1 ;  /* 0x000000ff06057210 */ /* 0x000fe200001024ff */
[----:B------:R-:W-:Y:S01]  /*0950*/  UIADD3 UR17, UP0, UPT, UR21, UR56, URZ ;  /* 0x0000003815117290 */ /* 0x000fe2000ff1e0ff */
[----:B------:R-:W-:Y:S01]  /*0960*/  IMAD.WIDE.U32 R12, R35, R2, RZ ;  /* 0x00000002230c7225 */ /* 0x000fe200078e00ff */
[----:B------:R-:W-:Y:S01]  /*0970*/  UIADD3.X UR33, UPT, UPT, UR14, UR33, URZ, UP5, UP6 ;  /* 0x000000210e217290 */ /* 0x000fe2000afec4ff */
[----:B------:R-:W-:Y:S01]  /*0980*/  IADD3 RZ, P2, PT, R17, R8, RZ ;  /* 0x0000000811ff7210 */ /* 0x000fe20007f5e0ff */
[----:B------:R-:W-:Y:S01]  /*0990*/  UIADD3.X UR14, UPT, UPT, URZ, URZ, URZ, UP3, UP4 ;  /* 0x000000ffff0e7290 */ /* 0x000fe20009fe84ff */
[----:B------:R-:W-:Y:S01]  /*09a0*/  IADD3.X R0, PT, PT, R7, RZ, RZ, P0, P1 ;  /* 0x000000ff07007210 */ /* 0x000fe200007e24ff */
[----:B------:R-:W-:Y:S01]  /*09b0*/  UIADD3 UR11, UP5, UP4, UR21, UR11, UR13 ;  /* 0x0000000b150b7290 */ /* 0x000fe2000fcbe00d */
[----:B------:R-:W-:Y:S01]  /*09c0*/  IMAD.WIDE.U32 R12, P4, R4, R3, R12 ;  /* 0x00000003040c7225 */ /* 0x000fe2000788000c */
[----:B------:R-:W-:-:S02]  /*09d0*/  UIADD3.X UR13, UPT, UPT, URZ, UR16, URZ, UP0, !UPT ;  /* 0x00000010ff0d7290 */ /* 0x000fc400087fe4ff */
[----:B------:R-:W-:Y:S01]  /*09e0*/  UISETP.GT.U32.AND UP0, UPT, UR56, UR17, UPT ;  /* 0x000000113800728c */ /* 0x000fe2000bf04070 */
[----:B------:R-:W-:Y:S01]  /*09f0*/  IMAD.WIDE.U32 R6, R35, R10, RZ ;  /* 0x0000000a23067225 */ /* 0x000fe200078e00ff */
[----:B------:R-:W-:Y:S01]  /*0a00*/  UIADD3 UR62, UP3, UPT, UR17, UR62, URZ ;  /* 0x0000003e113e7290 */ /* 0x000fe2000ff7e0ff */
[----:B------:R-:W-:Y:S01]  /*0a10*/  IADD3 R9, P3, PT, R9, R12, RZ ;  /* 0x0000000c09097210 */ /* 0x000fe20007f7e0ff */
[----:B------:R-:W-:Y:S01]  /*0a20*/  UISETP.GT.U32.AND.EX UP0, UPT, UR16, UR13, UPT, UP0 ;  /* 0x0000000d1000728c */ /* 0x000fe2000bf04100 */
[----:B------:R-:W-:Y:S01]  /*0a30*/  IMAD.WIDE.U32 R20, R4, R10, RZ ;  /* 0x0000000a04147225 */ /* 0x000fe200078e00ff */
[----:B------:R-:W-:Y:S01]  /*0a40*/  UIADD3.X UR52, UPT, UPT, UR13, UR52, URZ, UP3, !UPT ;  /* 0x000000340d347290 */ /* 0x000fe20009ffe4ff */
[----:B------:R-:W-:Y:S01]  /*0a50*/  IADD3.X RZ, P0, PT, R16, R9, RZ, P2, !PT ;  /* 0x0000000910ff7210 */ /* 0x000fe2000171e4ff */
[----:B------:R-:W-:Y:S01]  /*0a60*/  USEL UR17, UR56, UR17, UP0 ;  /* 0x0000001138117287 */ /* 0x000fe20008000000 */
[----:B-1----:R-:W-:Y:S01]  /*0a70*/  IMAD.WIDE.U32 R8, R14, UR8, RZ ;  /* 0x000000080e087c25 */ /* 0x002fe2000f8e00ff */
[----:B------:R-:W-:-:S02]  /*0a80*/  USEL UR13, UR16, UR13, UP0 ;  /* 0x0000000d100d7287 */ /* 0x000fc40008000000 */
[----:B------:R-:W-:Y:S01]  /*0a90*/  UISETP.GT.U32.AND UP0, UPT, UR17, UR62, UPT ;  /* 0x0000003e1100728c */ /* 0x000fe2000bf04070 */
[----:B------:R-:W-:Y:S01]  /*0aa0*/  IMAD.MOV.U32 R16, RZ, RZ, R13 ;  /* 0x000000ffff107224 */ /* 0x000fe200078e000d */
[----:B------:R-:W-:Y:S01]  /*0ab0*/  UIADD3 UR48, UP3, UPT, UR62, UR48, URZ ;  /* 0x000000303e307290 */ /* 0x000fe2000ff7e0ff */
[----:B------:R-:W-:Y:S01]  /*0ac0*/  IMAD.WIDE.U32 R12, P1, R4, R11, R6 ;  /* 0x0000000b040c7225 */ /* 0x000fe20007820006 */
[----:B------:R-:W-:Y:S02]  /*0ad0*/  UISETP.GT.U32.AND.EX UP0, UPT, UR13, UR52, UPT, UP0 ;  /* 0x000000340d00728c */ /* 0x000fe4000bf04100 */
[----:B------:R-:W-:Y:S01]  /*0ae0*/  UIADD3.X UR45, UPT, UPT, UR57, UR45, URZ, UP1, UP2 ;  /* 0x0000002d392d7290 */ /* 0x000fe20008fe44ff */
[----:B------:R-:W-:Y:S01]  /*0af0*/  IMAD.WIDE.U32 R6, R14, UR44, RZ ;  /* 0x0000002c0e067c25 */ /* 0x000fe2000f8e00ff */
[----:B------:R-:W-:Y:S02]  /*0b00*/  USEL UR16, URZ, 0x1, !UP0 ;  /* 0x00000001ff107887 */ /* 0x000fe4000c000000 */
[----:B------:R-:W-:Y:S01]  /*0b10*/  UIADD3.X UR32, UPT, UPT, UR32, UR52, URZ, UP3, !UPT ;  /* 0x0000003420207290 */ /* 0x000fe20009ffe4ff */
[----:B------:R-:W-:Y:S01]  /*0b20*/  IMAD.WIDE.U32 R8, P2, R15, UR44, R8 ;  /* 0x0000002c0f087c25 */ /* 0x000fe2000f840008 */
[----:B------:R-:W-:-:S02]  /*0b30*/  UIADD3.X UR45, UPT, UPT, URZ, UR45, URZ, UP5, UP4 ;  /* 0x0000002dff2d7290 */ /* 0x000fc4000afe84ff */
[----:B------:R-:W-:Y:S01]  /*0b40*/  UIADD3 UR15, UP0, UP4, UR16, UR15, UR9 ;  /* 0x0000000f100f7290 */ /* 0x000fe2000fc1e009 */
[----:B------:R-:W-:Y:S01]  /*0b50*/  IMAD.X R23, RZ, RZ, RZ, P1 ;  /* 0x000000ffff177224 */ /* 0x000fe200008e06ff */
[----:B------:R-:W-:Y:S01]  /*0b60*/  IADD3 R5, P1, PT, R5, UR48, RZ ;  /* 0x0000003005057c10 */ /* 0x000fe2000ff3e0ff */
[----:B------:R-:W-:Y:S01]  /*0b70*/  IMAD.X R17, RZ, RZ, RZ, P4 ;  /* 0x000000ffff117224 */ /* 0x000fe200020e06ff */
[----:B------:R-:W-:Y:S01]  /*0b80*/  IADD3 R25, P4, PT, R21, R12, RZ ;  /* 0x0000000c15197210 */ /* 0x000fe20007f9e0ff */
[----:B------:R-:W-:Y:S01]  /*0b90*/  IMAD.MOV.U32 R22, RZ, RZ, R13 ;  /* 0x000000ffff167224 */ /* 0x000fe200078e000d */
[----:B------:R-:W-:Y:S01]  /*0ba0*/  IADD3 R8, P5, PT, R7, R8, RZ ;  /* 0x0000000807087210 */ /* 0x000fe20007fbe0ff */
[----:B------:R-:W-:Y:S01]  /*0bb0*/  IMAD.X R13, RZ, RZ, RZ, P2 ;  /* 0x000000ffff0d7224 */ /* 0x000fe200010e06ff */
[----:B------:R-:W-:Y:S01]  /*0bc0*/  IADD3 R24, P2, PT, R5, R6, RZ ;  /* 0x0000000605187210 */ /* 0x000fe20007f5e0ff */
[----:B------:R-:W-:Y:S01]  /*0bd0*/  IMAD.MOV.U32 R12, RZ, RZ, R9 ;  /* 0x000000ffff0c7224 */ /* 0x000fe200078e0009 */
[----:B------:R-:W-:Y:S01]  /*0be0*/  IADD3.X R21, P1, PT, R0, UR32, RZ, P1, !PT ;  /* 0x0000002000157c10 */ /* 0x000fe20008f3e4ff */
[----:B------:R-:W-:-:S02]  /*0bf0*/  UIADD3 UR73, UP1, UP2, UR20, UR46, UR73 ;  /* 0x0000002e14497290 */ /* 0x000fc4000fa3e049 */
[----:B------:R-:W-:Y:S01]  /*0c00*/  UIADD3 UR13, UPT, UPT, UR76, UR7, URZ ;  /* 0x000000074c0d7290 */ /* 0x000fe2000fffe0ff */
[----:B------:R-:W-:Y:S01]  /*0c10*/  IMAD.WIDE.U32.X R6, R15, UR8, R12, P5 ;  /* 0x000000080f067c25 */ /* 0x000fe2000a8e040c */
[----:B------:R-:W-:Y:S01]  /*0c20*/  UIADD3.X UR33, UPT, UPT, URZ, UR33, URZ, UP0, UP4 ;  /* 0x00000021ff217290 */ /* 0x000fe200087e84ff */
[----:B------:R-:W-:Y:S01]  /*0c30*/  IADD3.X R21, P2, PT, R21, R8, RZ, P2, !PT ;  /* 0x0000000815157210 */ /* 0x000fe2000175e4ff */
[----:B------:R-:W-:Y:S01]  /*0c40*/  UIADD3 UR46, UPT, UPT, UR76, UR47, URZ ;  /* 0x0000002f4c2e7290 */ /* 0x000fe2000fffe0ff */
[----:B------:R-:W-:Y:S01]  /*0c50*/  IMAD.WIDE.U32.X R8, R35, R3, R16, P3 ;  /* 0x0000000323087225 */ /* 0x000fe200018e0410 */
[----:B------:R-:W-:Y:S01]  /*0c60*/  UIADD3 UR7, UP4, UPT, UR16, UR36, URZ ;  /* 0x0000002410077290 */ /* 0x000fe2000ff9e0ff */
[----:B------:R-:W-:Y:S01]  /*0c70*/  IADD3.X R12, P1, P2, R6, RZ, RZ, P2, P1 ;  /* 0x000000ff060c7210 */ /* 0x000fe200012224ff */
[----:B------:R-:W-:Y:S01]  /*0c80*/  UIADD3 UR47, UPT, UPT, UR71, UR51, URZ ;  /* 0x00000033472f7290 */ /* 0x000fe2000fffe0ff */
[C---:B------:R-:W-:Y:S01]  /*0c90*/  IMAD.WIDE.U32 R16, R4.reuse, R14, RZ ;  /* 0x0000000e04107225 */ /* 0x040fe200078e00ff */
[----:B------:R-:W-:Y:S01]  /*0ca0*/  UISETP.GE.U32.AND UP0, UPT, UR48, UR62, UPT ;  /* 0x0000003e3000728c */ /* 0x000fe2000bf06070 */
[----:B------:R-:W-:Y:S01]  /*0cb0*/  IADD3.X R5, P0, PT, RZ, R8, RZ, P0, !PT ;  /* 0x00000008ff057210 */ /* 0x000fe2000071e4ff */
[----:B------:R-:W-:Y:S01]  /*0cc0*/  UIADD3.X UR46, UPT, UPT, URZ, UR46, URZ, UP1, UP2 ;  /* 0x0000002eff2e7290 */ /* 0x000fe20008fe44ff */
[----:B------:R-:W-:Y:S01]  /*0cd0*/  IADD3.X R36, PT, PT, R7, RZ, RZ, P1, P2 ;  /* 0x000000ff07247210 */ /* 0x000fe20000fe44ff */
[----:B------:R-:W-:Y:S01]  /*0ce0*/  UIADD3.X UR9, UPT, UPT, URZ, UR12, URZ, UP4, !UPT ;  /* 0x0000000cff097290 */ /* 0x000fe2000a7fe4ff */
[----:B------:R-:W-:Y:S01]  /*0cf0*/  IMAD.WIDE.U32 R6, R35, R14, RZ ;  /* 0x0000000e23067225 */ /* 0x000fe200078e00ff */
[----:B------:R-:W-:Y:S01]  /*0d00*/  UIADD3 UR47, UP1, UP2, UR22, UR47, UR58 ;  /* 0x0000002f162f7290 */ /* 0x000fe2000fa3e03a */
[----:B------:R-:W-:Y:S01]  /*0d10*/  IADD3 R5, P2, PT, R5, R24, RZ ;  /* 0x0000001805057210 */ /* 0x000fe20007f5e0ff */
[----:B------:R-:W-:Y:S01]  /*0d20*/  UIADD3 UR50, UP4, UPT, UR7, UR50, URZ ;  /* 0x0000003207327290 */ /* 0x000fe2000ff9e0ff */
[----:B------:R-:W-:Y:S01]  /*0d30*/  IMAD.X R0, RZ, RZ, R9, P0 ;  /* 0x000000ffff007224 */ /* 0x000fe200000e0609 */
[----:B------:R-:W-:Y:S01]  /*0d40*/  UISETP.GE.U32.AND.EX UP0, UPT, UR32, UR52, UPT, UP0 ;  /* 0x000000342000728c */ /* 0x000fe2000bf06100 */
[----:B------:R-:W-:Y:S01]  /*0d50*/  IMAD.WIDE.U32 R8, P0, R4, R15, R6 ;  /* 0x0000000f04087225 */ /* 0x000fe20007800006 */
[----:B------:R-:W-:Y:S01]  /*0d60*/  UIADD3.X UR47, UPT, UPT, UR9, UR47, URZ, UP4, !UPT ;  /* 0x0000002f092f7290 */ /* 0x000fe2000a7fe4ff */
[----:B------:R-:W-:Y:S01]  /*0d70*/  IADD3 R5, P3, PT, R5, R20, RZ ;  /* 0x0000001405057210 */ /* 0x000fe20007f7e0ff */
[----:B------:R-:W-:Y:S01]  /*0d80*/  UIADD3 UR15, UP4, UP5, UR15, UR6, UR37 ;  /* 0x000000060f0f7290 */ /* 0x000fe2000fd9e025 */
[----:B0-----:R-:W-:Y:S01]  /*0d90*/  IMAD.WIDE.U32 R6, R18, UR8, RZ ;  /* 0x0000000812067c25 */ /* 0x001fe2000f8e00ff */
[----:B------:R-:W-:Y:S01]  /*0da0*/  USEL UR6, URZ, 0x1, UP0 ;  /* 0x00000001ff067887 */ /* 0x000fe20008000000 */
[----:B------:R-:W-:Y:S01]  /*0db0*/  IADD3.X R0, P2, PT, R0, R21, RZ, P2, !PT ;  /* 0x0000001500007210 */ /* 0x000fe2000175e4ff */
[----:B------:R-:W-:Y:S01]  /*0dc0*/  UIMAD.WIDE.U32 UR68, UR25, UR34, URZ ;  /* 0x00000022194472a5 */ /* 0x000fe2000f8e00ff */
[----:B------:R-:W-:Y:S01]  /*0dd0*/  IMAD.X R21, RZ, RZ, RZ, P0 ;  /* 0x000000ffff157224 */ /* 0x000fe200000e06ff */
[----:B------:R-:W-:Y:S01]  /*0de0*/  UIADD3.X UR13, UPT, UPT, UR33, UR13, URZ, UP4, UP5 ;  /* 0x0000000d210d7290 */ /* 0x000fe2000a7ea4ff */
[----:B------:R-:W-:Y:S01]  /*0df0*/  IADD3 R38, P5, PT, R17, R8, RZ ;  /* 0x0000000811267210 */ /* 0x000fe20007fbe0ff */
[----:B------:R-:W-:Y:S01]  /*0e00*/  UIADD3 UR15, UP4, UP5, UR6, UR15, UR14 ;  /* 0x0000000f060f7290 */ /* 0x000fe2000fd9e00e */
[----:B------:R-:W-:Y:S01]  /*0e10*/  IMAD.MOV.U32 R20, RZ, RZ, R9 ;  /* 0x000000ffff147224 */ /* 0x000fe200078e0009 */
[----:B------:R-:W-:Y:S01]  /*0e20*/  UIADD3 UR20, UPT, UPT, UR76, UR69, URZ ;  /* 0x000000454c147290 */ /* 0x000fe2000fffe0ff */
[----:B------:R-:W-:Y:S01]  /*0e30*/  IADD3.X R0, P3, PT, R0, R25, RZ, P3, !PT ;  /* 0x0000001900007210 */ /* 0x000fe20001f7e4ff */
[----:B------:R-:W-:Y:S01]  /*0e40*/  UIADD3 UR43, UPT, UPT, UR74, UR43, URZ ;  /* 0x0000002b4a2b7290 */ /* 0x000fe2000fffe0ff */
[----:B------:R-:W-:Y:S01]  /*0e50*/  IMAD.WIDE.U32 R8, P0, R19, UR44, R6 ;  /* 0x0000002c13087c25 */ /* 0x000fe2000f800006 */
[----:B------:R-:W-:-:S02]  /*0e60*/  UIADD3 UR6, UP0, UPT, UR6, UR50, URZ ;  /* 0x0000003206067290 */ /* 0x000fc4000ff1e0ff */
[----:B------:R-:W-:Y:S01]  /*0e70*/  UIMAD.WIDE.U32 UR18, UR24, UR34, URZ ;  /* 0x00000022181272a5 */ /* 0x000fe2000f8e00ff */
[----:B------:R-:W-:Y:S01]  /*0e80*/  IMAD.WIDE.U32 R6, R18, UR44, RZ ;  /* 0x0000002c12067c25 */ /* 0x000fe2000f8e00ff */
[----:B------:R-:W-:Y:S01]  /*0e90*/  UMOV UR21, URZ ;  /* 0x000000ff00157c82 */ /* 0x000fe20008000000 */
[----:B------:R-:W-:Y:S02]  /*0ea0*/  UIADD3.X UR16, UPT, UPT, URZ, UR13, URZ, UP4, UP5 ;  /* 0x0000000dff107290 */ /* 0x000fe4000a7ea4ff */
[----:B------:R-:W-:Y:S01]  /*0eb0*/  UIMAD.WIDE.U32 UR20, UR25, UR35, UR20 ;  /* 0x00000023191472a5 */ /* 0x000fe2000f8e0014 */
[----:B------:R-:W-:Y:S01]  /*0ec0*/  IMAD R26, R0, UR54, RZ ;  /* 0x00000036001a7c24 */ /* 0x000fe2000f8e02ff */
[----:B------:R-:W-:Y:S01]  /*0ed0*/  UIADD3 UR43, UP3, UP6, UR66, UR43, UR60 ;  /* 0x0000002b422b7290 */ /* 0x000fe2000fe7e03c */
[----:B------:R-:W-:Y:S01]  /*0ee0*/  IMAD.X R13, RZ, RZ, RZ, P0 ;  /* 0x000000ffff0d7224 */ /* 0x000fe200000e06ff */
[----:B------:R-:W-:Y:S01]  /*0ef0*/  UIADD3 UR42, UP4, UPT, UR6, UR42, URZ ;  /* 0x0000002a062a7290 */ /* 0x000fe2000ff9e0ff */
[----:B------:R-:W-:Y:S01]  /*0f00*/  IADD3 R17, P1, PT, R7, R8, RZ ;  /* 0x0000000807117210 */ /* 0x000fe20007f3e0ff */
[----:B------:R-:W-:Y:S01]  /*0f10*/  UIADD3.X UR13, UPT, UPT, URZ, UR47, URZ, UP0, !UPT ;  /* 0x0000002fff0d7290 */ /* 0x000fe200087fe4ff */
[----:B------:R-:W-:Y:S01]  /*0f20*/  IMAD.WIDE.U32 R24, R5, UR54, RZ ;  /* 0x0000003605187c25 */ /* 0x000fe2000f8e00ff */
[----:B------:R-:W-:-:S02]  /*0f30*/  UIMAD.WIDE.U32 UR34, UR24, UR35, URZ ;  /* 0x00000023182272a5 */ /* 0x000fc4000f8e00ff */
[----:B------:R-:W-:Y:S01]  /*0f40*/  UIADD3 UR19, UPT, UPT, UR77, UR19, URZ ;  /* 0x000000134d137290 */ /* 0x000fe2000fffe0ff */
[----:B------:R-:W-:Y:S01]  /*0f50*/  IMAD R33, R5, UR55, R26 ;  /* 0x0000003705217c24 */ /* 0x000fe2000f8e021a */
[----:B------:R-:W-:Y:S01]  /*0f60*/  UIADD3.X UR43, UPT, UPT, UR13, UR43, URZ, UP4, !UPT ;  /* 0x0000002b0d2b7290 */ /* 0x000fe2000a7fe4ff */
[----:B------:R-:W-:Y:S01]  /*0f70*/  IMAD.WIDE.U32 R26, R24, R2, RZ ;  /* 0x00000002181a7225 */ /* 0x000fe200078e00ff */
[----:B------:R-:W-:Y:S02]  /*0f80*/  UIADD3 UR18, UP0, UPT, UR42, UR18, URZ ;  /* 0x000000122a127290 */ /* 0x000fe4000ff1e0ff */
[----:B------:R-:W-:Y:S01]  /*0f90*/  UIADD3 UR14, UP4, UP5, UR34, UR19, UR68 ;  /* 0x00000013220e7290 */ /* 0x000fe2000fd9e044 */
[----:B------:R-:W-:Y:S01]  /*0fa0*/  IMAD.IADD R33, R25, 0x1, R33 ;  /* 0x0000000119217824 */ /* 0x000fe200078e0221 */
[----:B------:R-:W-:Y:S02]  /*0fb0*/  UIADD3 UR52, UPT, UPT, UR70, UR53, URZ ;  /* 0x0000003546347290 */ /* 0x000fe4000fffe0ff */
[----:B------:R-:W-:Y:S01]  /*0fc0*/  UIADD3.X UR14, UPT, UPT, UR14, UR43, URZ, UP0, !UPT ;  /* 0x0000002b0e0e7290 */ /* 0x000fe200087fe4ff */
[----:B------:R-:W-:Y:S01]  /*0fd0*/  IADD3 R7, P0, PT, R12, UR18, RZ ;  /* 0x000000120c077c10 */ /* 0x000fe2000ff1e0ff */
[----:B------:R-:W-:Y:S01]  /*0fe0*/  IMAD.MOV.U32 R12, RZ, RZ, R9 ;  /* 0x000000ffff0c7224 */ /* 0x000fe200078e0009 */
[----:B------:R-:W-:Y:S01]  /*0ff0*/  UIADD3 UR17, UPT, UPT, UR74, UR39, URZ ;  /* 0x000000274a117290 */ /* 0x000fe2000fffe0ff */
[----:B------:R-:W-:Y:S01]  /*1000*/  IMAD.WIDE.U32.X R8, R35, R11, R22, P4 ;  /* 0x0000000b23087225 */ /* 0x000fe200020e0416 */
[----:B------:R-:W-:Y:S01]  /*1010*/  IADD3 R30, P6, PT, R7, R6, RZ ;  /* 0x00000006071e7210 */ /* 0x000fe20007fde0ff */
[----:B------:R-:W-:Y:S01]  /*1020*/  UIADD3 UR22, UPT, UPT, UR71, UR23, URZ ;  /* 0x0000001747167290 */ /* 0x000fe2000fffe0ff */
[----:B------:R-:W-:Y:S01]  /*1030*/  IADD3.X R36, P0, PT, R36, UR14, RZ, P0, !PT ;  /* 0x0000000e24247c10 */ /* 0x000fe2000871e4ff */
[----:B------:R-:W-:Y:S01]  /*1040*/  IMAD.WIDE.U32.X R6, R19, UR8, R12, P1 ;  /* 0x0000000813067c25 */ /* 0x000fe200088e040c */
[----:B------:R-:W-:Y:S01]  /*1050*/  IADD3 RZ, P1, PT, R5, R26, RZ ;  /* 0x0000001a05ff7210 */ /* 0x000fe20007f3e0ff */
[----:B------:R-:W-:Y:S01]  /*1060*/  UIADD3 UR66, UPT, UPT, UR74, UR67, URZ ;  /* 0x000000434a427290 */ /* 0x000fe2000fffe0ff */
[----:B------:R-:W-:Y:S01]  /*1070*/  IADD3.X R36, P6, PT, R36, R17, RZ, P6, !PT ;  /* 0x0000001124247210 */ /* 0x000fe200037de4ff */
[C---:B------:R-:W-:Y:S01]  /*1080*/  IMAD.WIDE.U32 R28, R33.reuse, R2, RZ ;  /* 0x00000002211c7225 */ /* 0x040fe200078e00ff */
[----:B------:R-:W-:Y:S01]  /*1090*/  IADD3.X R5, P2, P3, R8, RZ, RZ, P3, P2 ;  /* 0x000000ff08057210 */ /* 0x000fe20001b444ff */
[----:B------:R-:W-:Y:S01]  /*10a0*/  UIADD3 UR34, UPT, UPT, UR77, UR35, URZ ;  /* 0x000000234d227290 */ /* 0x000fe2000fffe0ff */
[----:B------:R-:W-:Y:S01]  /*10b0*/  IADD3.X R25, P0, P6, R6, RZ, RZ, P6, P0 ;  /* 0x000000ff06197210 */ /* 0x000fe200036004ff */
[----:B------:R-:W-:Y:S01]  /*10c0*/  IMAD.WIDE.U32 R12, R33, R10, RZ ;  /* 0x0000000a210c7225 */ /* 0x000fe200078e00ff */
[----:B------:R-:W-:Y:S01]  /*10d0*/  IADD3.X R37, PT, PT, R9, RZ, RZ, P2, P3 ;  /* 0x000000ff09257210 */ /* 0x000fe200017e64ff */
[----:B------:R-:W-:Y:S01]  /*10e0*/  UIADD3.X UR8, UPT, UPT, URZ, URZ, URZ, UP4, UP5 ;  /* 0x000000ffff087290 */ /* 0x000fe2000a7ea4ff */
[----:B------:R-:W-:Y:S01]  /*10f0*/  IADD3.X R34, PT, PT, R7, RZ, RZ, P0, P6 ;  /* 0x000000ff07227210 */ /* 0x000fe200007ec4ff */
[----:B------:R-:W-:Y:S01]  /*1100*/  IMAD.WIDE.U32 R28, P4, R24, R3, R28 ;  /* 0x00000003181c7225 */ /* 0x000fe2000788001c */
[----:B------:R-:W-:-:S03]  /*1110*/  IADD3 R5, P0, PT, R5, R30, RZ ;  /* 0x0000001e05057210 */ /* 0x000fc60007f1e0ff */
[----:B------:R-:W-:Y:S01]  /*1120*/  IMAD.WIDE.U32 R6, R33, R14, RZ ;  /* 0x0000000e21067225 */ /* 0x000fe200078e00ff */
[----:B------:R-:W-:-:S03]  /*1130*/  IADD3.X R37, P0, PT, R37, R36, RZ, P0, !PT ;  /* 0x0000002425257210 */ /* 0x000fc6000071e4ff */
[----:B------:R-:W-:-:S04]  /*1140*/  IMAD.WIDE.U32 R8, R35, R18, RZ ;  /* 0x0000001223087225 */ /* 0x000fc800078e00ff */
[----:B------:R-:W-:Y:S01]  /*1150*/  IMAD.X R23, RZ, RZ, RZ, P4 ;  /* 0x000000ffff177224 */ /* 0x000fe200020e06ff */
[----:B------:R-:W-:Y:S01]  /*1160*/  IADD3 R27, P4, PT, R27, R28, RZ ;  /* 0x0000001c1b1b7210 */ /* 0x000fe20007f9e0ff */
[----:B------:R-:W-:-:S03]  /*1170*/  IMAD.WIDE.U32 R12, P2, R24, R11, R12 ;  /* 0x0000000b180c7225 */ /* 0x000fc6000784000c */
[----:B------:R-:W-:Y:S01]  /*1180*/  IADD3.X RZ, P1, PT, R0, R27, RZ, P1, !PT ;  /* 0x0000001b00ff7210 */ /* 0x000fe20000f3e4ff */
[----:B------:R-:W-:Y:S02]  /*1190*/  IMAD.MOV.U32 R22, RZ, RZ, R29 ;  /* 0x000000ffff167224 */ /* 0x000fe400078e001d */
[----:B------:R-:W-:-:S04]  /*11a0*/  IMAD.WIDE.U32 R30, P6, R24, R15, R6 ;  /* 0x0000000f181e7225 */ /* 0x000fc800078c0006 */
[----:B------:R-:W-:Y:S01]  /*11b0*/  IMAD.X R29, RZ, RZ, RZ, P2 ;  /* 0x000000ffff1d7224 */ /* 0x000fe200010e06ff */
[----:B------:R-:W-:Y:S01]  /*11c0*/  IADD3 R32, P2, PT, R5, R16, RZ ;  /* 0x0000001005207210 */ /* 0x000fe20007f5e0ff */
[----:B------:R-:W-:-:S03]  /*11d0*/  IMAD.WIDE.U32.X R6, R35, R15, R20, P5 ;  /* 0x0000000f23067225 */ /* 0x000fc600028e0414 */
[----:B------:R-:W-:Y:S01]  /*11e0*/  IADD3.X R37, P2, PT, R37, R38, RZ, P2, !PT ;  /* 0x0000002625257210 */ /* 0x000fe2000175e4ff */
[----:B------:R-:W-:-:S04]  /*11f0*/  IMAD.WIDE.U32 R8, P5, R4, R19, R8 ;  /* 0x0000001304087225 */ /* 0x000fc800078a0008 */
[----:B------:R-:W-:-:S04]  /*1200*/  IMAD.WIDE.U32 R26, R24, R10, RZ ;  /* 0x0000000a181a7225 */ /* 0x000fc800078e00ff */
[----:B------:R-:W-:Y:S01]  /*1210*/  IMAD.WIDE.U32 R4, R4, R18, RZ ;  /* 0x0000001204047225 */ /* 0x000fe200078e00ff */
[----:B------:R-:W-:-:S03]  /*1220*/  IADD3 R40, P3, PT, R27, R12, RZ ;  /* 0x0000000c1b287210 */ /* 0x000fc60007f7e0ff */
[----:B------:R-:W-:Y:S01]  /*1230*/  IMAD.X R21, RZ, RZ, RZ, P6 ;  /* 0x000000ffff157224 */ /* 0x000fe200030e06ff */
[----:B------:R-:W-:Y:S01]  /*1240*/  IADD3 R36, P6, PT, R5, R8, RZ ;  /* 0x0000000805247210 */ /* 0x000fe20007fde0ff */
[----:B------:R-:W-:Y:S01]  /*1250*/  IMAD.MOV.U32 R28, RZ, RZ, R13 ;  /* 0x000000ffff1c7224 */ /* 0x000fe200078e000d */
[----:B------:R-:W-:Y:S01]  /*1260*/  IADD3.X R5, P0, P2, R6, RZ, RZ, P2, P0 ;  /* 0x000000ff06057210 */ /* 0x000fe200012004ff */
[----:B------:R-:W-:-:S04]  /*1270*/  IMAD.WIDE.U32 R16, R24, R14, RZ ;  /* 0x0000000e18107225 */ /* 0x000fc800078e00ff */
[----:B------:R-:W-:Y:S01]  /*1280*/  IMAD.X R13, RZ, RZ, RZ, P5 ;  /* 0x000000ffff0d7224 */ /* 0x000fe200028e06ff */
[----:B------:R-:W-:Y:S01]  /*1290*/  IADD3 R39, P5, PT, R17, R30, RZ ;  /* 0x0000001e11277210 */ /* 0x000fe20007fbe0ff */
[----:B------:R-:W-:Y:S01]  /*12a0*/  IMAD.MOV.U32 R12, RZ, RZ, R9 ;  /* 0x000000ffff0c7224 */ /* 0x000fe200078e0009 */
[----:B------:R-:W-:Y:S01]  /*12b0*/  IADD3.X R17, PT, PT, R7, RZ, RZ, P0, P2 ;  /* 0x000000ff07117210 */ /* 0x000fe200007e44ff */
[----:B------:R-:W-:-:S04]  /*12c0*/  IMAD.WIDE.U32.X R6, R33, R3, R22, P4 ;  /* 0x0000000321067225 */ /* 0x000fc800020e0416 */
[-C--:B------:R-:W-:Y:S01]  /*12d0*/  IMAD.WIDE.U32.X R8, R35, R19.reuse, R12, P6 ;  /* 0x0000001323087225 */ /* 0x080fe200030e040c */
[----:B------:R-:W-:Y:S02]  /*12e0*/  IADD3 R0, P6, PT, R25, UR73, RZ ;  /* 0x0000004919007c10 */ /* 0x000fe4000ffde0ff */
[----:B------:R-:W-:Y:S01]  /*12f0*/  IADD3.X R27, P4, PT, RZ, R6, RZ, P1, !PT ;  /* 0x00000006ff1b7210 */ /* 0x000fe20000f9e4ff */
[----:B------:R-:W-:Y:S01]  /*1300*/  IMAD.WIDE.U32 R12, R33, R18, RZ ;  /* 0x00000012210c7225 */ /* 0x000fe200078e00ff */
[----:B------:R-:W-:Y:S02]  /*1310*/  IADD3 R5, P0, PT, R5, R0, RZ ;  /* 0x0000000005057210 */ /* 0x000fe40007f1e0ff */
[----:B------:R-:W-:Y:S01]  /*1320*/  IADD3.X R22, PT, PT, R34, UR46, RZ, P6, !PT ;  /* 0x0000002e22167c10 */ /* 0x000fe2000b7fe4ff */
[----:B------:R-:W-:Y:S01]  /*1330*/  IMAD.X R6, RZ, RZ, R7, P4 ;  /* 0x000000ffff067224 */ /* 0x000fe200020e0607 */
[----:B------:R-:W-:Y:S01]  /*1340*/  ISETP.GE.U32.AND P2, PT, R0, UR73, PT ;  /* 0x0000004900007c0c */ /* 0x000fe2000bf46070 */
[----:B------:R-:W-:Y:S01]  /*1350*/  IMAD.WIDE.U32 R12, P6, R24, R19, R12 ;  /* 0x00000013180c7225 */ /* 0x000fe200078c000c */
[----:B------:R-:W-:-:S02]  /*1360*/  IADD3 R0, P1, PT, R5, R4, RZ ;  /* 0x0000000405007210 */ /* 0x000fc40007f3e0ff */
[----:B------:R-:W-:Y:S01]  /*1370*/  IADD3.X R17, P0, PT, R17, R22, RZ, P0, !PT ;  /* 0x0000001611117210 */ /* 0x000fe2000071e4ff */
[----:B------:R-:W-:Y:S01]  /*1380*/  IMAD.WIDE.U32 R24, R24, R18, RZ ;  /* 0x0000001218187225 */ /* 0x000fe200078e00ff */
[----:B------:R-:W-:Y:S02]  /*1390*/  ISETP.GE.U32.AND.EX P2, PT, R22, UR46, PT, P2 ;  /* 0x0000002e16007c0c */ /* 0x000fe4000bf46120 */
[----:B------:R-:W-:Y:S01]  /*13a0*/  IADD3.X R17, P4, PT, R17, R36, RZ, P1, !PT ;  /* 0x0000002411117210 */ /* 0x000fe20000f9e4ff */
[----:B------:R-:W-:Y:S01]  /*13b0*/  IMAD.X R23, RZ, RZ, RZ, P6 ;  /* 0x000000ffff177224 */ /* 0x000fe200030e06ff */
[----:B------:R-:W-:Y:S01]  /*13c0*/  SEL R4, RZ, 0x1, P2 ;  /* 0x00000001ff047807 */ /* 0x000fe20001000000 */
[----:B------:R-:W-:Y:S01]  /*13d0*/  IMAD.MOV.U32 R20, RZ, RZ, R31 ;  /* 0x000000ffff147224 */ /* 0x000fe200078e001f */
[----:B------:R-:W-:Y:S01]  /*13e0*/  IADD3.X R35, P2, P6, R8, RZ, RZ, P4, P0 ;  /* 0x000000ff08237210 */ /* 0x000fe200026404ff */
[----:B------:R-:W-:Y:S01]  /*13f0*/  IMAD.MOV.U32 R22, RZ, RZ, R13 ;  /* 0x000000ffff167224 */ /* 0x000fe200078e000d */
[----:B------:R-:W-:-:S02]  /*1400*/  IADD3 R27, P1, PT, R27, R32, RZ ;  /* 0x000000201b1b7210 */ /* 0x000fc40007f3e0ff */
[----:B------:R-:W-:Y:S02]  /*1410*/  IADD3 R41, P4, PT, R25, R12, RZ ;  /* 0x0000000c19297210 */ /* 0x000fe40007f9e0ff */
[----:B------:R-:W-:Y:S01]  /*1420*/  IADD3 R12, P0, PT, R4, UR11, RZ ;  /* 0x0000000b040c7c10 */ /* 0x000fe2000ff1e0ff */
[----:B------:R-:W-:Y:S01]  /*1430*/  IMAD.WIDE.U32.X R4, R33, R11, R28, P3 ;  /* 0x0000000b21047225 */ /* 0x000fe200018e041c */
[----:B------:R-:W-:Y:S02]  /*1440*/  IADD3.X R8, PT, PT, R9, RZ, RZ, P2, P6 ;  /* 0x000000ff09087210 */ /* 0x000fe400017ec4ff */
[----:B------:R-:W-:Y:S01]  /*1450*/  IADD3 R27, P2, PT, R27, R26, RZ ;  /* 0x0000001a1b1b7210 */ /* 0x000fe20007f5e0ff */
[----:B------:R-:W-:Y:S01]  /*1460*/  IMAD.X R26, RZ, RZ, UR45, P0 ;  /* 0x0000002dff1a7e24 */ /* 0x000fe200080e06ff */
[----:B------:R-:W-:Y:S01]  /*1470*/  IADD3.X R25, P1, PT, R6, R37, RZ, P1, !PT ;  /* 0x0000002506197210 */ /* 0x000fe20000f3e4ff */
[----:B------:R-:W-:Y:S01]  /*1480*/  IMAD.WIDE.U32.X R6, R33, R15, R20, P5 ;  /* 0x0000000f21067225 */ /* 0x000fe200028e0414 */
[----:B------:R-:W-:-:S02]  /*1490*/  IADD3 R35, P6, PT, R35, R12, RZ ;  /* 0x0000000c23237210 */ /* 0x000fc40007fde0ff */
[----:B------:R-:W-:Y:S01]  /*14a0*/  ISETP.GE.U32.AND P0, PT, R12, UR11, PT ;  /* 0x0000000b0c007c0c */ /* 0x000fe2000bf06070 */
[----:B------:R-:W-:Y:S01]  /*14b0*/  UIADD3.X UR11, UPT, UPT, URZ, URZ, URZ, UP3, UP6 ;  /* 0x000000ffff0b7290 */ /* 0x000fe20009fec4ff */
[----:B------:R-:W-:Y:S01]  /*14c0*/  IADD3.X R25, P2, PT, R25, R40, RZ, P2, !PT ;  /* 0x0000002819197210 */ /* 0x000fe2000175e4ff */
[----:B------:R-:W-:Y:S01]  /*14d0*/  IMAD.X R21, R8, 0x1, R26, P6 ;  /* 0x0000000108157824 */ /* 0x000fe200030e061a */
[----:B------:R-:W-:Y:S01]  /*14e0*/  ISETP.GE.U32.AND P3, PT, R35, R12, PT ;  /* 0x0000000c2300720c */ /* 0x000fe20003f66070 */
[----:B------:R-:W-:Y:S01]  /*14f0*/  IMAD.WIDE.U32.X R8, R33, R19, R22, P4 ;  /* 0x0000001321087225 */ /* 0x000fe200020e0416 */
[----:B------:R-:W-:Y:S02]  /*1500*/  ISETP.GE.U32.AND.EX P0, PT, R26, UR45, PT, P0 ;  /* 0x0000002d1a007c0c */ /* 0x000fe4000bf06100 */
[----:B------:R-:W-:Y:S01]  /*1510*/  IADD3.X R31, P1, P2, R4, RZ, RZ, P2, P1 ;  /* 0x000000ff041f7210 */ /* 0x000fe200012224ff */
[----:B------:R-:W-:Y:S01]  /*1520*/  IMAD R22, R25, UR54, RZ ;  /* 0x0000003619167c24 */ /* 0x000fe2000f8e02ff */
[----:B------:R-:W-:Y:S01]  /*1530*/  ISETP.GE.U32.AND.EX P3, PT, R21, R26, PT, P3 ;  /* 0x0000001a1500720c */ /* 0x000fe20003f66130 */
[----:B------:R-:W-:Y:S01]  /*1540*/  IMAD.WIDE.U32 R12, R27, UR54, RZ ;  /* 0x000000361b0c7c25 */ /* 0x000fe2000f8e00ff */
[----:B------:R-:W-:-:S02]  /*1550*/  SEL R20, RZ, 0x1, P0 ;  /* 0x00000001ff147807 */ /* 0x000fc40000000000 */
[----:B------:R-:W-:Y:S01]  /*1560*/  IADD3.X R32, PT, PT, R5, RZ, RZ, P1, P2 ;  /* 0x000000ff05207210 */ /* 0x000fe20000fe44ff */
[----:B------:R-:W-:Y:S01]  /*1570*/  IMAD R29, R27, UR55, R22 ;  /* 0x000000371b1d7c24 */ /* 0x000fe2000f8e0216 */
[----:B------:R-:W-:Y:S01]  /*1580*/  IADD3 R31, P1, PT, R31, R0, RZ ;  /* 0x000000001f1f7210 */ /* 0x000fe20007f3e0ff */
[----:B------:R-:W-:Y:S01]  /*1590*/  IMAD.WIDE.U32 R4, R12, R2, RZ ;  /* 0x000000020c047225 */ /* 0x000fe200078e00ff */
[----:B------:R-:W-:Y:S02]  /*15a0*/  IADD3 R0, P2, PT, R20, UR15, RZ ;  /* 0x0000000f14007c10 */ /* 0x000fe4000ff5e0ff */
[----:B------:R-:W-:Y:S01]  /*15b0*/  SEL R33, RZ, 0x1, P3 ;  /* 0x00000001ff217807 */ /* 0x000fe20001800000 */
[----:B------:R-:W-:Y:S01]  /*15c0*/  IMAD.IADD R29, R13, 0x1, R29 ;  /* 0x000000010d1d7824 */ /* 0x000fe200078e021d */
[----:B------:R-:W-:Y:S01]  /*15d0*/  IADD3 R31, P3, PT, R31, R16, RZ ;  /* 0x000000101f1f7210 */ /* 0x000fe20007f7e0ff */
[----:B------:R-:W-:Y:S01]  /*15e0*/  IMAD.X R23, RZ, RZ, UR16, P2 ;  /* 0x00000010ff177e24 */ /* 0x000fe200090e06ff */
[----:B------:R-:W-:Y:S01]  /*15f0*/  IADD3.X R32, P1, PT, R32, R17, RZ, P1, !PT ;  /* 0x0000001120207210 */ /* 0x000fe20000f3e4ff */
[----:B------:R-:W-:Y:S01]  /*1600*/  IMAD.WIDE.U32 R16, R29, R2, RZ ;  /* 0x000000021d107225 */ /* 0x000fe200078e00ff */
[----:B------:R-:W-:-:S02]  /*1610*/  IADD3 R33, P4, PT, R33, R0, RZ ;  /* 0x0000000021217210 */ /* 0x000fc40007f9e0ff */
[----:B------:R-:W-:Y:S02]  /*1620*/  IADD3.X R32, P3, PT, R32, R39, RZ, P3, !PT ;  /* 0x0000002720207210 */ /* 0x000fe40001f7e4ff */
[----:B------:R-:W-:Y:S01]  /*1630*/  ISETP.GE.U32.AND P0, PT, R0, UR15, PT ;  /* 0x0000000f00007c0c */ /* 0x000fe2000bf06070 */
[----:B------:R-:W-:Y:S01]  /*1640*/  IMAD.X R34, RZ, RZ, R23, P4 ;  /* 0x000000ffff227224 */ /* 0x000fe200020e0617 */
[----:B------:R-:W-:Y:S01]  /*1650*/  ISETP.GE.U32.AND P2, PT, R33, R0, PT ;  /* 0x000000002100720c */ /* 0x000fe20003f46070 */
[----:B------:R-:W-:Y:S01]  /*1660*/  IMAD.WIDE.U32 R16, P6, R12, R3, R16 ;  /* 0x000000030c107225 */ /* 0x000fe200078c0010 */
[----:B------:R-:W-:Y:S01]  /*1670*/  IADD3.X R0, P3, P4, R6, RZ, RZ, P3, P1 ;  /* 0x000000ff06007210 */ /* 0x000fe20001c624ff */
[----:B------:R-:W-:Y:S01]  /*1680*/  UIADD3 UR15, UPT, UPT, UR75, UR41, URZ ;  /* 0x000000294b0f7290 */ /* 0x000fe2000fffe0ff */
[----:B------:R-:W-:Y:S02]  /*1690*/  ISETP.GE.U32.AND.EX P1, PT, R34, R23, PT, P2 ;  /* 0x000000172200720c */ /* 0x000fe40003f26120 */
[----:B------:R-:W-:-:S02]  /*16a0*/  IADD3.X R30, PT, PT, R7, RZ, RZ, P3, P4 ;  /* 0x000000ff071e7210 */ /* 0x000fc40001fe84ff */
[----:B------:R-:W-:Y:S02]  /*16b0*/  IADD3 R7, P2, PT, R0, R35, RZ ;  /* 0x0000002300077210 */ /* 0x000fe40007f5e0ff */
[----:B------:R-:W-:Y:S02]  /*16c0*/  IADD3 RZ, P5, PT, R27, R4, RZ ;  /* 0x000000041bff7210 */ /* 0x000fe40007fbe0ff */
[----:B------:R-:W-:Y:S01]  /*16d0*/  IADD3 R4, P4, PT, R5, R16, RZ ;  /* 0x0000001005047210 */ /* 0x000fe20007f9e0ff */
[----:B------:R-:W-:Y:S01]  /*16e0*/  IMAD.X R5, RZ, RZ, RZ, P6 ;  /* 0x000000ffff057224 */ /* 0x000fe200030e06ff */
[----:B------:R-:W-:Y:S01]  /*16f0*/  IADD3 R28, P3, PT, R7, R24, RZ ;  /* 0x00000018071c7210 */ /* 0x000fe20007f7e0ff */
[----:B------:R-:W-:Y:S01]  /*1700*/  IMAD.WIDE.U32 R6, R29, R10, RZ ;  /* 0x0000000a1d067225 */ /* 0x000fe200078e00ff */
[----:B------:R-:W-:Y:S02]  /*1710*/  IADD3.X RZ, P5, PT, R25, R4, RZ, P5, !PT ;  /* 0x0000000419ff7210 */ /* 0x000fe40002fbe4ff */
[----:B------:R-:W-:Y:S01]  /*1720*/  IADD3.X R30, P2, PT, R30, R21, RZ, P2, !PT ;  /* 0x000000151e1e7210 */ /* 0x000fe2000175e4ff */
[----:B------:R-:W-:Y:S01]  /*1730*/  IMAD.MOV.U32 R4, RZ, RZ, R17 ;  /* 0x000000ffff047224 */ /* 0x000fe200078e0011 */
[----:B------:R-:W-:Y:S01]  /*1740*/  ISETP.GE.U32.AND.EX P0, PT, R23, UR16, PT, P0 ;  /* 0x0000001017007c0c */ /* 0x000fe2000bf06100 */
[----:B------:R-:W-:Y:S01]  /*1750*/  IMAD.WIDE.U32 R20, R29, R14, RZ ;  /* 0x0000000e1d147225 */ /* 0x000fe200078e00ff */
[----:B------:R-:W-:-:S02]  /*1760*/  UIADD3.X UR16, UPT, UPT, URZ, URZ, URZ, UP1, UP2 ;  /* 0x000000ffff107290 */ /* 0x000fc40008fe44ff */
[----:B------:R-:W-:Y:S01]  /*1770*/  UIADD3 UR38, UP0, UP1, UR10, UR38, UR52 ;  /* 0x000000260a267290 */ /* 0x000fe2000f91e034 */
[C---:B------:R-:W-:Y:S01]  /*1780*/  IMAD.WIDE.U32 R16, P6, R12.reuse, R11, R6 ;  /* 0x0000000b0c107225 */ /* 0x040fe200078c0006 */
[----:B------:R-:W-:Y:S02]  /*1790*/  UIADD3 UR10, UPT, UPT, UR72, UR5, URZ ;  /* 0x00000005480a7290 */ /* 0x000fe4000fffe0ff */
[----:B------:R-:W-:Y:S01]  /*17a0*/  UIADD3.X UR17, UPT, UPT, URZ, UR17, URZ, UP0, UP1 ;  /* 0x00000011ff117290 */ /* 0x000fe200087e24ff */
[----:B------:R-:W-:Y:S01]  /*17b0*/  IMAD.WIDE.U32 R6, R12, R10, RZ ;  /* 0x0000000a0c067225 */ /* 0x000fe200078e00ff */
[----:B------:R-:W-:Y:S02]  /*17c0*/  UISETP.GT.U32.AND UP0, UPT, UR36, UR7, UPT ;  /* 0x000000072400728c */ /* 0x000fe4000bf04070 */
[----:B------:R-:W-:Y:S01]  /*17d0*/  UIADD3 UR40, UP1, UP2, UR38, UR40, UR22 ;  /* 0x0000002826287290 */ /* 0x000fe2000fa3e016 */
[----:B------:R-:W-:Y:S01]  /*17e0*/  IMAD.WIDE.U32.X R4, R29, R3, R4, P4 ;  /* 0x000000031d047225 */ /* 0x000fe200020e0404 */
[----:B------:R-:W-:-:S02]  /*17f0*/  UISETP.GT.U32.AND.EX UP0, UPT, UR12, UR9, UPT, UP0 ;  /* 0x000000090c00728c */ /* 0x000fc4000bf04100 */
[----:B------:R-:W-:Y:S01]  /*1800*/  UIADD3.X UR15, UPT, UPT, UR17, UR15, URZ, UP1, UP2 ;  /* 0x0000000f110f7290 */ /* 0x000fe20008fe44ff */
[C---:B------:R-:W-:Y:S01]  /*1810*/  IMAD.WIDE.U32 R24, P4, R12.reuse, R15, R20 ;  /* 0x0000000f0c187225 */ /* 0x040fe20007880014 */
[----:B------:R-:W-:Y:S01]  /*1820*/  IADD3.X R0, P5, PT, RZ, R4, RZ, P5, !PT ;  /* 0x00000004ff007210 */ /* 0x000fe20002fbe4ff */
[----:B------:R-:W-:Y:S02]  /*1830*/  USEL UR7, UR36, UR7, UP0 ;  /* 0x0000000724077287 */ /* 0x000fe40008000000 */
[----:B------:R-:W-:Y:S01]  /*1840*/  IMAD.X R21, RZ, RZ, RZ, P6 ;  /* 0x000000ffff157224 */ /* 0x000fe200030e06ff */
[----:B------:R-:W-:Y:S01]  /*1850*/  IADD3 R35, P6, PT, R7, R16, RZ ;  /* 0x0000001007237210 */ /* 0x000fe20007fde0ff */
[----:B------:R-:W-:Y:S01]  /*1860*/  IMAD.WIDE.U32 R22, R12, R14, RZ ;  /* 0x0000000e0c167225 */ /* 0x000fe200078e00ff */
[----:B------:R-:W-:Y:S02]  /*1870*/  USEL UR9, UR12, UR9, UP0 ;  /* 0x000000090c097287 */ /* 0x000fe40008000000 */
[----:B------:R-:W-:Y:S01]  /*1880*/  UISETP.GT.U32.AND UP0, UPT, UR50, UR6, UPT ;  /* 0x000000063200728c */ /* 0x000fe2000bf04070 */
[----:B------:R-:W-:Y:S01]  /*1890*/  IMAD.MOV.U32 R20, RZ, RZ, R17 ;  /* 0x000000ffff147224 */ /* 0x000fe200078e0011 */
[----:B------:R-:W-:Y:S01]  /*18a0*/  UISETP.GT.U32.AND UP1, UPT, UR7, UR50, UPT ;  /* 0x000000320700728c */ /* 0x000fe2000bf24070 */
[----:B------:R-:W-:Y:S01]  /*18b0*/  IMAD.WIDE.U32 R16, R29, R18, RZ ;  /* 0x000000121d107225 */ /* 0x000fe200078e00ff */
[----:B------:R-:W-:-:S02]  /*18c0*/  UISETP.GT.U32.AND.EX UP0, UPT, UR47, UR13, UPT, UP0 ;  /* 0x0000000d2f00728c */ /* 0x000fc4000bf04100 */
[----:B------:R-:W-:Y:S01]  /*18d0*/  UISETP.GT.U32.AND.EX UP1, UPT, UR9, UR47, UPT, UP1 ;  /* 0x0000002f0900728c */ /* 0x000fe2000bf24110 */
[----:B------:R-:W-:Y:S01]  /*18e0*/  IMAD.X R27, RZ, RZ, RZ, P4 ;  /* 0x000000ffff1b7224 */ /* 0x000fe200020e06ff */
[----:B------:R-:W-:Y:S01]  /*18f0*/  IADD3 R37, P4, PT, R23, R24, RZ ;  /* 0x0000001817257210 */ /* 0x000fe20007f9e0ff */
[----:B------:R-:W-:Y:S01]  /*1900*/  IMAD.MOV.U32 R26, RZ, RZ, R25 ;  /* 0x000000ffff1a7224 */ /* 0x000fe200078e0019 */
[----:B------:R-:W-:Y:S01]  /*1910*/  USEL UR6, UR50, UR6, UP0 ;  /* 0x0000000632067287 */ /* 0x000fe20008000000 */
[----:B------:R-:W-:Y:S01]  /*1920*/  IMAD.X R23, RZ, RZ, R5, P5 ;  /* 0x000000ffff177224 */ /* 0x000fe200028e0605 */
[----:B------:R-:W-:Y:S01]  /*1930*/  IADD3 R25, P5, PT, R0, R31, RZ ;  /* 0x0000001f00197210 */ /* 0x000fe20007fbe0ff */
[----:B------:R-:W-:Y:S01]  /*1940*/  IMAD.WIDE.U32.X R4, R29, R11, R20, P6 ;  /* 0x0000000b1d047225 */ /* 0x000fe200030e0414 */
[----:B------:R-:W-:Y:S02]  /*1950*/  USEL UR7, URZ, 0x1, !UP1 ;  /* 0x00000001ff077887 */ /* 0x000fe4000c800000 */
[----:B------:R-:W-:Y:S01]  /*1960*/  IADD3.X R0, P5, PT, R23, R32, RZ, P5, !PT ;  /* 0x0000002017007210 */ /* 0x000fe20002fbe4ff */
[----:B------:R-:W-:Y:S01]  /*1970*/  IMAD.WIDE.U32 R20, P6, R12, R19, R16 ;  /* 0x000000130c147225 */ /* 0x000fe200078c0010 */
[----:B------:R-:W-:-:S02]  /*1980*/  USEL UR13, UR47, UR13, UP0 ;  /* 0x0000000d2f0d7287 */ /* 0x000fc40008000000 */
[----:B------:R-:W-:Y:S01]  /*1990*/  UISETP.GT.U32.AND UP1, UPT, UR6, UR42, UPT ;  /* 0x0000002a0600728c */ /* 0x000fe2000bf24070 */
[----:B------:R-:W-:Y:S01]  /*19a0*/  IMAD.WIDE.U32 R12, R12, R18, RZ ;  /* 0x000000120c0c7225 */ /* 0x000fe200078e00ff */
[----:B------:R-:W-:Y:S02]  /*19b0*/  UIADD3 UR6, UP2, UP3, UR7, UR40, UR16 ;  /* 0x0000002807067290 */ /* 0x000fe4000fb5e010 */
[----:B------:R-:W-:Y:S01]  /*19c0*/  UISETP.GT.U32.AND.EX UP1, UPT, UR13, UR43, UPT, UP1 ;  /* 0x0000002b0d00728c */ /* 0x000fe2000bf24110 */
[----:B------:R-:W-:Y:S01]  /*19d0*/  IMAD.WIDE.U32.X R16, R29, R15, R26, P4 ;  /* 0x0000000f1d107225 */ /* 0x000fe200020e041a */
[----:B------:R-:W-:Y:S01]  /*19e0*/  IADD3 R25, P4, PT, R25, R6, RZ ;  /* 0x0000000619197210 */ /* 0x000fe20007f9e0ff */
[----:B------:R-:W-:Y:S02]  /*19f0*/  UIADD3.X UR7, UPT, UPT, URZ, UR15, URZ, UP2, UP3 ;  /* 0x0000000fff077290 */ /* 0x000fe400097e64ff */
[----:B------:R-:W-:Y:S01]  /*1a00*/  IMAD.X R7, RZ, RZ, RZ, P6 ;  /* 0x000000ffff077224 */ /* 0x000fe200030e06ff */
[----:B------:R-:W-:Y:S01]  /*1a10*/  IADD3 R27, P6, PT, R13, R20, RZ ;  /* 0x000000140d1b7210 */ /* 0x000fe20007fde0ff */
[----:B------:R-:W-:Y:S01]  /*1a20*/  IMAD.MOV.U32 R6, RZ, RZ, R21 ;  /* 0x000000ffff067224 */ /* 0x000fe200078e0015 */
[----:B------:R-:W-:Y:S01]  /*1a30*/  IADD3.X R20, P4, PT, R0, R35, RZ, P4, !PT ;  /* 0x0000002300147210 */ /* 0x000fe2000279e4ff */
[----:B------:R-:W-:Y:S01]  /*1a40*/  UIADD3 UR4, UP2, UP3, UR6, UR4, UR66 ;  /* 0x0000000406047290 */ /* 0x000fe2000fb5e042 */
[----:B------:R-:W-:Y:S01]  /*1a50*/  IADD3.X R13, P3, PT, R30, R41, RZ, P3, !PT ;  /* 0x000000291e0d7210 */ /* 0x000fe20001f7e4ff */
[----:B------:R-:W-:Y:S01]  /*1a60*/  IMAD.WIDE.U32.X R6, R29, R19, R6, P6 ;  /* 0x000000131d067225 */ /* 0x000fe200030e0406 */
[----:B------:R-:W-:Y:S01]  /*1a70*/  IADD3.X R23, P4, P5, R4, RZ, RZ, P4, P5 ;  /* 0x000000ff04177210 */ /* 0x000fe2000258a4ff */
[----:B------:R-:W-:Y:S01]  /*1a80*/  USEL UR6, URZ, 0x1, !UP1 ;  /* 0x00000001ff067887 */ /* 0x000fe2000c800000 */
[----:B------:R-:W-:Y:S01]  /*1a90*/  IADD3.X R8, P2, P3, R8, RZ, RZ, P3, P2 ;  /* 0x000000ff08087210 */ /* 0x000fe20001b444ff */
[----:B------:R-:W-:Y:S01]  /*1aa0*/  UISETP.GE.U32.AND UP0, UPT, UR18, UR42, UPT ;  /* 0x0000002a1200728c */ /* 0x000fe2000bf06070 */
[----:B------:R-:W-:Y:S01]  /*1ab0*/  IADD3 R23, P6, PT, R23, R28, RZ ;  /* 0x0000001c17177210 */ /* 0x000fe20007fde0ff */
[----:B------:R-:W-:Y:S01]  /*1ac0*/  UIADD3.X UR7, UPT, UPT, UR7, UR10, URZ, UP2, UP3 ;  /* 0x0000000a07077290 */ /* 0x000fe200097e64ff */
[----:B------:R-:W-:Y:S01]  /*1ad0*/  IADD3.X R4, PT, PT, R5, RZ, RZ, P4, P5 ;  /* 0x000000ff05047210 */ /* 0x000fe200027ea4ff */
[----:B------:R-:W-:Y:S01]  /*1ae0*/  UIADD3 UR4, UP1, UP2, UR6, UR4, UR11 ;  /* 0x0000000406047290 */ /* 0x000fe2000fa3e00b */
[----:B------:R-:W-:Y:S01]  /*1af0*/  IADD3 R23, P4, PT, R23, R22, RZ ;  /* 0x0000001617177210 */ /* 0x000fe20007f9e0ff */
[----:B------:R-:W-:Y:S01]  /*1b00*/  UISETP.GE.U32.AND.EX UP0, UPT, UR14, UR43, UPT, UP0 ;  /* 0x0000002b0e00728c */ /* 0x000fe2000bf06100 */
[----:B------:R-:W-:Y:S01]  /*1b10*/  IADD3.X R4, P6, PT, R4, R13, RZ, P6, !PT ;  /* 0x0000000d04047210 */ /* 0x000fe200037de4ff */
[----:B------:R-:W-:Y:S01]  /*1b20*/  UIADD3.X UR7, UPT, UPT, URZ, UR7, URZ, UP1, UP2 ;  /* 0x00000007ff077290 */ /* 0x000fe20008fe44ff */
[----:B------:R-:W-:Y:S01]  /*1b30*/  IADD3.X R5, PT, PT, R9, RZ, RZ, P2, P3 ;  /* 0x000000ff09057210 */ /* 0x000fe200017e64ff */
[----:B------:R-:W-:Y:S01]  /*1b40*/  UIADD3 UR5, UPT, UPT, UR76, UR21, URZ ;  /* 0x000000154c057290 */ /* 0x000fe2000fffe0ff */
[----:B------:R-:W-:Y:S01]  /*1b50*/  IADD3.X R4, P4, PT, R4, R37, RZ, P4, !PT ;  /* 0x0000002504047210 */ /* 0x000fe2000279e4ff */
[----:B------:R-:W-:Y:S01]  /*1b60*/  UIADD3 UR4, UP1, UP2, UR4, UR20, UR34 ;  /* 0x0000001404047290 */ /* 0x000fe2000fa3e022 */
[-C--:B------:R-:W-:Y:S01]  /*1b70*/  IADD3 R8, P3, PT, R8, R33.reuse, RZ ;  /* 0x0000002108087210 */ /* 0x080fe20007f7e0ff */
[----:B------:R-:W-:Y:S01]  /*1b80*/  USEL UR6, URZ, 0x1, UP0 ;  /* 0x00000001ff067887 */ /* 0x000fe20008000000 */
[----:B------:R-:W-:Y:S01]  /*1b90*/  IADD3.X R13, P4, P6, R16, RZ, RZ, P4, P6 ;  /* 0x000000ff100d7210 */ /* 0x000fe2000268c4ff */
[----:B------:R-:W-:Y:S01]  /*1ba0*/  UIADD3.X UR5, UPT, UPT, UR7, UR5, URZ, UP1, UP2 ;  /* 0x0000000507057290 */ /* 0x000fe20008fe44ff */
[----:B------:R-:W-:Y:S01]  /*1bb0*/  ISETP.GE.U32.AND P2, PT, R8, R33, PT ;  /* 0x000000210800720c */ /* 0x000fe20003f46070 */
[----:B------:R-:W-:Y:S01]  /*1bc0*/  IMAD.X R5, R5, 0x1, R34, P3 ;  /* 0x0000000105057824 */ /* 0x000fe200018e0622 */
[----:B------:R-:W-:Y:S01]  /*1bd0*/  IADD3.X R0, PT, PT, R17, RZ, RZ, P4, P6 ;  /* 0x000000ff11007210 */ /* 0x000fe200027ec4ff */
[----:B------:R-:W-:Y:S01]  /*1be0*/  UIADD3 UR4, UP0, UP1, UR6, UR4, UR8 ;  /* 0x0000000406047290 */ /* 0x000fe2000f91e008 */
[----:B------:R-:W-:-:S02]  /*1bf0*/  IADD3 R13, P4, PT, R13, R8, RZ ;  /* 0x000000080d0d7210 */ /* 0x000fc40007f9e0ff */
[----:B------:R-:W-:Y:S01]  /*1c00*/  SEL R9, RZ, 0x1, P0 ;  /* 0x00000001ff097807 */ /* 0x000fe20000000000 */
[----:B------:R-:W-:Y:S01]  /*1c10*/  UIADD3.X UR5, UPT, UPT, URZ, UR5, URZ, UP0, UP1 ;  /* 0x00000005ff057290 */ /* 0x000fe200087e24ff */
[----:B------:R-:W-:Y:S02]  /*1c20*/  IADD3 R13, P5, PT, R13, R12, RZ ;  /* 0x0000000c0d0d7210 */ /* 0x000fe40007fbe0ff */
[----:B------:R-:W-:Y:S02]  /*1c30*/  IADD3.X R0, P3, PT, R0, R5, RZ, P4, !PT ;  /* 0x0000000500007210 */ /* 0x000fe4000277e4ff */
[----:B------:R-:W-:Y:S02]  /*1c40*/  SEL R8, RZ, 0x1, P1 ;  /* 0x00000001ff087807 */ /* 0x000fe40000800000 */
[----:B------:R-:W-:Y:S02]  /*1c50*/  ISETP.GE.U32.AND.EX P2, PT, R5, R34, PT, P2 ;  /* 0x000000220500720c */ /* 0x000fe40003f46120 */
[----:B------:R-:W-:-:S02]  /*1c60*/  IADD3.X R0, P0, PT, R0, R27, RZ, P5, !PT ;  /* 0x0000001b00007210 */ /* 0x000fc40002f1e4ff */
[----:B------:R-:W-:Y:S02]  /*1c70*/  IADD3 R8, P1, P4, R8, UR4, R9 ;  /* 0x0000000408087c10 */ /* 0x000fe4000fc3e009 */
[----:B------:R-:W-:Y:S02]  /*1c80*/  SEL R5, RZ, 0x1, P2 ;  /* 0x00000001ff057807 */ /* 0x000fe40001000000 */
[----:B------:R-:W-:Y:S02]  /*1c90*/  IADD3.X R82, P0, P3, R6, RZ, RZ, P0, P3 ;  /* 0x000000ff06527210 */ /* 0x000fe400003064ff */
[----:B------:R-:W-:Y:S02]  /*1ca0*/  IADD3.X R17, PT, PT, RZ, UR5, RZ, P1, P4 ;  /* 0x00000005ff117c10 */ /* 0x000fe40008fe84ff */
        /* <DEDUP_REMOVED lines=41> */
.L_x_434:
[----:B------:R-:W-:-:S04]  /*1f40*/  ISETP.GE.U32.AND P0, PT, R25, R2, PT ;  /* 0x000000021900720c */ /* 0x000fc80003f06070 */
        /* <DEDUP_REMOVED lines=20> */
.L_x_435:
[----:B------:R-:W0:Y:S01]  /*2090*/  LDC.64 R2, c[0x3][0x60] ;  /* 0x00c01800ff027b82 */ /* 0x000e220000000a00 */
[----:B------:R-:W-:Y:S01]  /*20a0*/  UMOV UR5, URZ ;  /* 0x000000ff00057c82 */ /* 0x000fe20008000000 */
[----:B------:R-:W-:Y:S01]  /*20b0*/  UMOV UR4, URZ ;  /* 0x000000ff00047c82 */ /* 0x000fe20008000000 */
[----:B------:R-:W-:Y:S01]  /*20c0*/  IMAD.MOV.U32 R23, RZ, RZ, RZ ;  /* 0x000000ffff177224 */ /* 0x000fe200078e00ff */
[----:B------:R-:W-:Y:S01]  /*20d0*/  UMOV UR6, URZ ;  /* 0x000000ff00067c82 */ /* 0x000fe20008000000 */
[----:B------:R-:W-:Y:S01]  /*20e0*/  IMAD.MOV.U32 R43, RZ, RZ, RZ ;  /* 0x000000ffff2b7224 */ /* 0x000fe200078e00ff */
[----:B------:R-:W1:Y:S02]  /*20f0*/  LDCU.64 UR12, c[0x0][0x358] ;  /* 0x00006b00ff0c77ac */ /* 0x000e640008000a00 */
[----:B------:R-:W2:Y:S08]  /*2100*/  LDC.64 R14, c[0x3][0x68] ;  /* 0x00c01a00ff0e7b82 */ /* 0x000eb00000000a00 */
[----:B------:R-:W3:Y:S01]  /*2110*/  LDC.64 R40, c[0x3][0x70] ;  /* 0x00c01c00ff287b82 */ /* 0x000ee20000000a00 */
[----:B0-----:R-:W-:-:S04]  /*2120*/  IMAD.WIDE.U32 R10, R2, UR26, RZ ;  /* 0x0000001a020a7c25 */ /* 0x001fc8000f8e00ff */
[----:B------:R-:W-:-:S04]  /*2130*/  IMAD.WIDE.U32 R18, R2, UR27, RZ ;  /* 0x0000001b02127c25 */ /* 0x000fc8000f8e00ff */
[----:B------:R-:W-:-:S04]  /*2140*/  IMAD.WIDE.U32 R20, R3, UR26, RZ ;  /* 0x0000001a03147c25 */ /* 0x000fc8000f8e00ff */
[----:B------:R-:W-:Y:S02]  /*2150*/  VIADD R11, R11, UR5 ;  /* 0x000000050b0b7c36 */ /* 0x000fe40008000000 */
[----:B--2---:R-:W-:-:S03]  /*2160*/  IMAD.WIDE.U32 R24, R14, UR24, RZ ;  /* 0x000000180e187c25 */ /* 0x004fc6000f8e00ff */
[----:B------:R-:W-:Y:S01]  /*2170*/  IADD3 R4, P0, P1, R20, R11, R18 ;  /* 0x0000000b14047210 */ /* 0x000fe2000791e012 */
[----:B------:R-:W-:Y:S02]  /*2180*/  VIADD R0, R21, UR5 ;  /* 0x0000000515007c36 */ /* 0x000fe40008000000 */
[----:B------:R-:W-:Y:S01]  /*2190*/  VIADD R22, R19, UR4 ;  /* 0x0000000413167c36 */ /* 0x000fe20008000000 */
[----:B------:R-:W-:Y:S01]  /*21a0*/  IADD3.X R13, PT, PT, RZ, RZ, RZ, P0, P1 ;  /* 0x000000ffff0d7210 */ /* 0x000fe200007e24ff */
[----:B------:R-:W-:-:S04]  /*21b0*/  IMAD.WIDE.U32 R20, R14, UR25, RZ ;  /* 0x000000190e147c25 */ /* 0x000fc8000f8e00ff */
[----:B------:R-:W-:-:S04]  /*21c0*/  IMAD.WIDE.U32 R26, R15, UR24, RZ ;  /* 0x000000180f1a7c25 */ /* 0x000fc8000f8e00ff */
[----:B------:R-:W-:Y:S02]  /*21d0*/  VIADD R11, R25, UR77 ;  /* 0x0000004d190b7c36 */ /* 0x000fe40008000000 */
[----:B------:R-:W-:Y:S01]  /*21e0*/  IMAD.WIDE.U32 R18, R3, UR27, R22 ;  /* 0x0000001b03127c25 */ /* 0x000fe2000f8e0016 */
[----:B------:R-:W-:Y:S02]  /*21f0*/  IADD3 R22, P1, PT, R10, R24, RZ ;  /* 0x000000180a167210 */ /* 0x000fe40007f3e0ff */
[----:B------:R-:W-:Y:S01]  /*2200*/  IADD3 R23, P2, P3, R26, R11, R20 ;  /* 0x0000000b1a177210 */ /* 0x000fe20007b5e014 */
[----:B------:R-:W-:Y:S01]  /*2210*/  VIADD R24, R21, UR76 ;  /* 0x0000004c15187c36 */ /* 0x000fe20008000000 */
[----:B------:R-:W-:Y:S01]  /*2220*/  IADD3 R0, P4, P5, R13, R18, R0 ;  /* 0x000000120d007210 */ /* 0x000fe20007d9e000 */
[----:B------:R-:W-:Y:S01]  /*2230*/  IMAD.MOV.U32 R25, RZ, RZ, RZ ;  /* 0x000000ffff197224 */ /* 0x000fe200078e00ff */
[----:B------:R-:W-:Y:S01]  /*2240*/  ISETP.GE.U32.AND P0, PT, R22, R10, PT ;  /* 0x0000000a1600720c */ /* 0x000fe20003f06070 */
[----:B------:R-:W-:-:S02]  /*2250*/  VIADD R13, R19, UR4 ;  /* 0x00000004130d7c36 */ /* 0x000fc40008000000 */
[----:B------:R-:W-:Y:S02]  /*2260*/  IMAD.X R23, R23, 0x1, R4, P1 ;  /* 0x0000000117177824 */ /* 0x000fe400008e0604 */
[----:B------:R-:W-:Y:S01]  /*2270*/  IMAD.WIDE.U32 R18, R2, UR28, RZ ;  /* 0x0000001c02127c25 */ /* 0x000fe2000f8e00ff */
[----:B------:R-:W-:Y:S02]  /*2280*/  IADD3.X R13, PT, PT, RZ, R13, RZ, P4, P5 ;  /* 0x0000000dff0d7210 */ /* 0x000fe400027ea4ff */
[----:B------:R-:W-:Y:S01]  /*2290*/  ISETP.GE.U32.AND.EX P0, PT, R23, R4, PT, P0 ;  /* 0x000000041700720c */ /* 0x000fe20003f06100 */
[----:B------:R-:W-:-:S04]  /*22a0*/  IMAD.WIDE.U32 R10, R15, UR25, R24 ;  /* 0x000000190f0a7c25 */ /* 0x000fc8000f8e0018 */
[----:B------:R-:W-:Y:S02]  /*22b0*/  VIADD R27, R27, UR77 ;  /* 0x0000004d1b1b7c36 */ /* 0x000fe40008000000 */
[----:B------:R-:W-:-:S04]  /*22c0*/  IMAD.WIDE.U32 R20, R2, UR29, RZ ;  /* 0x0000001d02147c25 */ /* 0x000fc8000f8e00ff */
[----:B------:R-:W-:-:S04]  /*22d0*/  IMAD.WIDE.U32 R24, R3, UR28, RZ ;  /* 0x0000001c03187c25 */ /* 0x000fc8000f8e00ff */
[----:B------:R-:W-:Y:S02]  /*22e0*/  VIADD R33, R19, UR71 ;  /* 0x0000004713217c36 */ /* 0x000fe40008000000 */
[----:B------:R-:W-:Y:S01]  /*22f0*/  VIADD R4, R11, UR76 ;  /* 0x0000004c0b047c36 */ /* 0x000fe20008000000 */
[----:B------:R-:W-:Y:S01]  /*2300*/  IADD3 R11, P1, P6, R0, R10, R27 ;  /* 0x0000000a000b7210 */ /* 0x000fe20007e3e01b */
[----:B------:R-:W-:Y:S01]  /*2310*/  VIADD R26, R21, UR6 ;  /* 0x00000006151a7c36 */ /* 0x000fe20008000000 */
[----:B------:R-:W-:Y:S01]  /*2320*/  SEL R0, RZ, 0x1, P0 ;  /* 0x00000001ff007807 */ /* 0x000fe20000000000 */
[----:B------:R-:W-:Y:S01]  /*2330*/  IMAD.WIDE.U32 R28, R14, UR27, RZ ;  /* 0x0000001b0e1c7c25 */ /* 0x000fe2000f8e00ff */
[----:B------:R-:W-:Y:S02]  /*2340*/  IADD3 R33, P4, P5, R24, R33, R20 ;  /* 0x0000002118217210 */ /* 0x000fe40007d9e014 */
[----:B------:R-:W-:Y:S01]  /*2350*/  IADD3.X R4, PT, PT, R13, R4, RZ, P1, P6 ;  /* 0x000000040d047210 */ /* 0x000fe20000fec4ff */
[----:B------:R-:W-:Y:S01]  /*2360*/  IMAD.WIDE.U32 R20, R14, UR26, RZ ;  /* 0x0000001a0e147c25 */ /* 0x000fe2000f8e00ff */
[----:B------:R-:W-:-:S02]  /*2370*/  IADD3 R13, P0, PT, R0, R18, RZ ;  /* 0x00000012000d7210 */ /* 0x000fc40007f1e0ff */
[----:B------:R-:W-:Y:S01]  /*2380*/  IADD3.X R19, PT, PT, RZ, RZ, RZ, P4, P5 ;  /* 0x000000ffff137210 */ /* 0x000fe200027ea4ff */
[----:B------:R-:W-:Y:S01]  /*2390*/  IMAD.WIDE.U32 R30, R15, UR26, RZ ;  /* 0x0000001a0f1e7c25 */ /* 0x000fe2000f8e00ff */
[----:B------:R-:W-:Y:S02]  /*23a0*/  ISETP.GT.U32.AND P6, PT, R18, R13, PT ;  /* 0x0000000d1200720c */ /* 0x000fe40003fc4070 */
[----:B------:R-:W-:Y:S01]  /*23b0*/  IADD3 R35, P1, PT, R13, R20, RZ ;  /* 0x000000140d237210 */ /* 0x000fe20007f3e0ff */
[----:B------:R-:W-:Y:S02]  /*23c0*/  VIADD R37, R21, UR5 ;  /* 0x0000000515257c36 */ /* 0x000fe40008000000 */
[----:B------:R-:W-:Y:S02]  /*23d0*/  IMAD.MOV.U32 R27, RZ, RZ, RZ ;  /* 0x000000ffff1b7224 */ /* 0x000fe400078e00ff */
[----:B------:R-:W-:Y:S01]  /*23e0*/  IMAD.X R16, RZ, RZ, R33, P0 ;  /* 0x000000ffff107224 */ /* 0x000fe200000e0621 */
[----:B------:R-:W-:Y:S01]  /*23f0*/  IADD3 R37, P4, P5, R30, R37, R28 ;  /* 0x000000251e257210 */ /* 0x000fe20007d9e01c */
[----:B------:R-:W-:-:S03]  /*2400*/  IMAD.WIDE.U32 R20, R3, UR29, R26 ;  /* 0x0000001d03147c25 */ /* 0x000fc6000f8e001a */
[----:B------:R-:W-:Y:S01]  /*2410*/  ISETP.GT.U32.AND.EX P0, PT, R33, R16, PT, P6 ;  /* 0x000000102100720c */ /* 0x000fe20003f04160 */
[----:B------:R-:W-:Y:S02]  /*2420*/  VIADD R24, R25, UR71 ;  /* 0x0000004719187c36 */ /* 0x000fe40008000000 */
[----:B------:R-:W-:Y:S01]  /*2430*/  VIADD R28, R29, UR4 ;  /* 0x000000041d1c7c36 */ /* 0x000fe20008000000 */
[----:B------:R-:W-:Y:S01]  /*2440*/  SEL R10, R18, R13, P0 ;  /* 0x0000000d120a7207 */ /* 0x000fe20000000000 */
[----:B------:R-:W-:Y:S01]  /*2450*/  IMAD.X R37, R16, 0x1, R37, P1 ;  /* 0x0000000110257824 */ /* 0x000fe200008e0625 */
[----:B------:R-:W-:Y:S01]  /*2460*/  IADD3 R20, P1, P6, R19, R20, R24 ;  /* 0x0000001413147210 */ /* 0x000fe20007e3e018 */
[----:B------:R-:W-:Y:S01]  /*2470*/  VIADD R27, R21, UR6 ;  /* 0x00000006151b7c36 */ /* 0x000fe20008000000 */
[----:B------:R-:W-:Y:S01]  /*2480*/  SEL R13, R33, R16, P0 ;  /* 0x00000010210d7207 */ /* 0x000fe20000000000 */
[----:B------:R-:W-:Y:S02]  /*2490*/  IMAD.MOV.U32 R29, RZ, RZ, RZ ;  /* 0x000000ffff1d7224 */ /* 0x000fe400078e00ff */
[----:B------:R-:W-:Y:S01]  /*24a0*/  VIADD R31, R31, UR5 ;  /* 0x000000051f1f7c36 */ /* 0x000fe20008000000 */
[----:B------:R-:W-:Y:S01]  /*24b0*/  IADD3.X R27, PT, PT, RZ, R27, RZ, P1, P6 ;  /* 0x0000001bff1b7210 */ /* 0x000fe20000fec4ff */
[----:B------:R-:W-:Y:S01]  /*24c0*/  IMAD.WIDE.U32 R18, R15, UR27, R28 ;  /* 0x0000001b0f127c25 */ /* 0x000fe2000f8e001c */
[----:B------:R-:W-:-:S02]  /*24d0*/  ISETP.GT.U32.AND P6, PT, R10, R35, PT ;  /* 0x000000230a00720c */ /* 0x000fc40003fc4070 */
[----:B------:R-:W-:Y:S01]  /*24e0*/  IADD3.X R10, PT, PT, RZ, RZ, RZ, P4, P5 ;  /* 0x000000ffff0a7210 */ /* 0x000fe200027ea4ff */
[----:B------:R-:W-:Y:S01]  /*24f0*/  VIADD R34, R19, UR4 ;  /* 0x0000000413227c36 */ /* 0x000fe20008000000 */
[----:B------:R-:W-:Y:S01]  /*2500*/  IADD3 R16, P0, P1, R20, R18, R31 ;  /* 0x0000001214107210 */ /* 0x000fe2000791e01f */
[C---:B------:R-:W-:Y:S01]  /*2510*/  IMAD.WIDE.U32 R18, R2.reuse, UR30, RZ ;  /* 0x0000001e02127c25 */ /* 0x040fe2000f8e00ff */
[----:B------:R-:W-:Y:S02]  /*2520*/  ISETP.GT.U32.AND.EX P6, PT, R13, R37, PT, P6 ;  /* 0x000000250d00720c */ /* 0x000fe40003fc4160 */
[----:B------:R-:W-:Y:S01]  /*2530*/  IADD3.X R34, PT, PT, R27, R34, RZ, P0, P1 ;  /* 0x000000221b227210 */ /* 0x000fe200007e24ff */
[----:B------:R-:W-:Y:S01]  /*2540*/  IMAD.WIDE.U32 R20, R2, UR31, RZ ;  /* 0x0000001f02147c25 */ /* 0x000fe2000f8e00ff */
[----:B------:R-:W-:-:S03]  /*2550*/  SEL R13, RZ, 0x1, !P6 ;  /* 0x00000001ff0d7807 */ /* 0x000fc60007000000 */
[----:B------:R-:W-:Y:S01]  /*2560*/  IMAD.WIDE.U32 R24, R3, UR30, RZ ;  /* 0x0000001e03187c25 */ /* 0x000fe2000f8e00ff */
[C---:B------:R-:W-:Y:S02]  /*2570*/  IADD3 R16, P0, P5, R13.reuse, R16, R10 ;  /* 0x000000100d107210 */ /* 0x040fe40007d1e00a */
[----:B------:R-:W-:Y:S01]  /*2580*/  IADD3 R13, P1, PT, R13, R18, RZ ;  /* 0x000000120d0d7210 */ /* 0x000fe20007f3e0ff */
[----:B------:R-:W-:Y:S01]  /*2590*/  VIADD R19, R19, UR70 ;  /* 0x0000004613137c36 */ /* 0x000fe20008000000 */
[----:B------:R-:W-:Y:S01]  /*25a0*/  IADD3.X R34, PT, PT, RZ, R34, RZ, P0, P5 ;  /* 0x00000022ff227210 */ /* 0x000fe200007ea4ff */
[----:B------:R-:W-:Y:S01]  /*25b0*/  IMAD.IADD R26, R43, 0x1, R21 ;  /* 0x000000012b1a7824 */ /* 0x000fe200078e0215 */
[----:B------:R-:W-:Y:S01]  /*25c0*/  ISETP.GT.U32.AND P5, PT, R18, R13, PT ;  /* 0x0000000d1200720c */ /* 0x000fe20003fa4070 */
[----:B------:R-:W-:Y:S01]  /*25d0*/  IMAD.WIDE.U32 R30, R15, UR28, RZ ;  /* 0x0000001c0f1e7c25 */ /* 0x000fe2000f8e00ff */
[----:B------:R-:W-:-:S03]  /*25e0*/  IADD3 R19, P4, P6, R24, R19, R20 ;  /* 0x0000001318137210 */ /* 0x000fc60007e9e014 */
[----:B------:R-:W-:Y:S01]  /*25f0*/  IMAD.WIDE.U32 R20, R14, UR28, RZ ;  /* 0x0000001c0e147c25 */ /* 0x000fe2000f8e00ff */
[----:B------:R-:W-:-:S03]  /*2600*/  IADD3.X R39, PT, PT, RZ, RZ, RZ, P4, P6 ;  /* 0x000000ffff277210 */ /* 0x000fc600027ec4ff */
[----:B------:R-:W-:Y:S01]  /*2610*/  IMAD.X R10, RZ, RZ, R19, P1 ;  /* 0x000000ffff0a7224 */ /* 0x000fe200008e0613 */
[----:B------:R-:W-:Y:S01]  /*2620*/  IADD3 R32, P4, PT, R13, R20, RZ ;  /* 0x000000140d207210 */ /* 0x000fe20007f9e0ff */
[----:B------:R-:W-:-:S03]  /*2630*/  IMAD.WIDE.U32 R28, R14, UR29, RZ ;  /* 0x0000001d0e1c7c25 */ /* 0x000fc6000f8e00ff */
[----:B------:R-:W-:Y:S01]  /*2640*/  ISETP.GT.U32.AND.EX P1, PT, R19, R10, PT, P5 ;  /* 0x0000000a1300720c */ /* 0x000fe20003f24150 */
[----:B------:R-:W-:Y:S02]  /*2650*/  VIADD R33, R21, UR71 ;  /* 0x0000004715217c36 */ /* 0x000fe40008000000 */
[----:B------:R-:W-:Y:S01]  /*2660*/  IMAD.MOV.U32 R27, RZ, RZ, RZ ;  /* 0x000000ffff1b7224 */ /* 0x000fe200078e00ff */
[----:B------:R-:W-:Y:S01]  /*2670*/  SEL R18, R18, R13, P1 ;  /* 0x0000000d12127207 */ /* 0x000fe20000800000 */
[----:B------:R-:W-:Y:S01]  /*2680*/  VIADD R31, R31, UR71 ;  /* 0x000000471f1f7c36 */ /* 0x000fe20008000000 */
[----:B------:R-:W-:Y:S01]  /*2690*/  IADD3 R33, P6, P0, R30, R33, R28 ;  /* 0x000000211e217210 */ /* 0x000fe200078de01c */
[----:B------:R-:W-:-:S04]  /*26a0*/  IMAD.WIDE.U32 R20, R3, UR31, R26 ;  /* 0x0000001f03147c25 */ /* 0x000fc8000f8e001a */
[----:B------:R-:W-:Y:S01]  /*26b0*/  IMAD.X R33, R10, 0x1, R33, P4 ;  /* 0x000000010a217824 */ /* 0x000fe200020e0621 */
[----:B------:R-:W-:Y:S01]  /*26c0*/  SEL R10, R19, R10, P1 ;  /* 0x0000000a130a7207 */ /* 0x000fe20000800000 */
[----:B------:R-:W-:Y:S01]  /*26d0*/  VIADD R27, R25, UR70 ;  /* 0x00000046191b7c36 */ /* 0x000fe20008000000 */
[----:B------:R-:W-:Y:S01]  /*26e0*/  ISETP.GT.U32.AND P1, PT, R18, R32, PT ;  /* 0x000000201200720c */ /* 0x000fe20003f24070 */
[----:B---3--:R-:W-:-:S03]  /*26f0*/  IMAD.WIDE.U32 R18, R40, UR24, RZ ;  /* 0x0000001828127c25 */ /* 0x008fc6000f8e00ff */
[----:B------:R-:W-:Y:S01]  /*2700*/  IADD3 R27, P4, P5, R39, R20, R27 ;  /* 0x00000014271b7210 */ /* 0x000fe20007d9e01b */
[----:B------:R-:W-:Y:S01]  /*2710*/  VIADD R28, R29, UR6 ;  /* 0x000000061d1c7c36 */ /* 0x000fe20008000000 */
[----:B------:R-:W-:Y:S01]  /*2720*/  ISETP.GT.U32.AND.EX P1, PT, R10, R33, PT, P1 ;  /* 0x000000210a00720c */ /* 0x000fe20003f24110 */
[----:B------:R-:W-:Y:S01]  /*2730*/  IMAD.IADD R30, R43, 0x1, R21 ;  /* 0x000000012b1e7824 */ /* 0x000fe200078e0215 */
[----:B------:R-:W-:Y:S01]  /*2740*/  IADD3.X R10, PT, PT, RZ, RZ, RZ, P6, P0 ;  /* 0x000000ffff0a7210 */ /* 0x000fe200037e04ff */
[----:B------:R-:W-:Y:S01]  /*2750*/  IMAD.MOV.U32 R29, RZ, RZ, RZ ;  /* 0x000000ffff1d7224 */ /* 0x000fe200078e00ff */
[----:B------:R-:W-:Y:S01]  /*2760*/  IADD3 R48, P0, PT, R35, R18, RZ ;  /* 0x0000001223307210 */ /* 0x000fe20007f1e0ff */
[----:B------:R-:W-:Y:S01]  /*2770*/  IMAD.WIDE.U32 R20, R40, UR25, RZ ;  /* 0x0000001928147c25 */ /* 0x000fe2000f8e00ff */
[----:B------:R-:W-:Y:S01]  /*2780*/  IADD3.X R30, PT, PT, RZ, R30, RZ, P4, P5 ;  /* 0x0000001eff1e7210 */ /* 0x000fe200027ea4ff */
[----:B------:R-:W0:Y:S02]  /*2790*/  LDC.64 R38, c[0x3][0x78] ;  /* 0x00c01e00ff267b82 */ /* 0x000e240000000a00 */
[----:B------:R-:W-:-:S04]  /*27a0*/  IMAD.WIDE.U32 R24, R41, UR24, RZ ;  /* 0x0000001829187c25 */ /* 0x000fc8000f8e00ff */
[----:B------:R-:W-:Y:S02]  /*27b0*/  VIADD R13, R19, UR77 ;  /* 0x0000004d130d7c36 */ /* 0x000fe40008000000 */
[----:B------:R-:W-:-:S03]  /*27c0*/  IMAD.WIDE.U32 R14, R15, UR29, R28 ;  /* 0x0000001d0f0e7c25 */ /* 0x000fc6000f8e001c */
[----:B------:R-:W-:Y:S01]  /*27d0*/  IADD3 R50, P4, P5, R24, R13, R20 ;  /* 0x0000000d18327210 */ /* 0x000fe20007d9e014 */
[----:B------:R-:W-:Y:S01]  /*27e0*/  VIADD R29, R15, UR6 ;  /* 0x000000060f1d7c36 */ /* 0x000fe20008000000 */
[----:B------:R-:W-:Y:S01]  /*27f0*/  SEL R13, RZ, 0x1, !P1 ;  /* 0x00000001ff0d7807 */ /* 0x000fe20004800000 */
[----:B------:R-:W-:Y:S01]  /*2800*/  VIADD R26, R21, UR76 ;  /* 0x0000004c151a7c36 */ /* 0x000fe20008000000 */
[----:B------:R-:W-:Y:S01]  /*2810*/  IADD3 R28, P1, P6, R27, R14, R31 ;  /* 0x0000000e1b1c7210 */ /* 0x000fe20007e3e01f */
[----:B------:R-:W-:Y:S02]  /*2820*/  IMAD.MOV.U32 R27, RZ, RZ, RZ ;  /* 0x000000ffff1b7224 */ /* 0x000fe400078e00ff */
[----:B------:R-:W-:Y:S01]  /*2830*/  IMAD.X R50, R50, 0x1, R37, P0 ;  /* 0x0000000132327824 */ /* 0x000fe200000e0625 */
[----:B------:R-:W-:Y:S01]  /*2840*/  ISETP.GE.U32.AND P0, PT, R48, R35, PT ;  /* 0x000000233000720c */ /* 0x000fe20003f06070 */
[----:B------:R-:W-:Y:S01]  /*2850*/  IMAD.WIDE.U32 R14, R41, UR25, R26 ;  /* 0x00000019290e7c25 */ /* 0x000fe2000f8e001a */
[----:B------:R-:W-:-:S02]  /*2860*/  IADD3.X R29, PT, PT, R30, R29, RZ, P1, P6 ;  /* 0x0000001d1e1d7210 */ /* 0x000fc40000fec4ff */
[----:B------:R-:W-:Y:S01]  /*2870*/  IADD3 R28, P1, P6, R13, R28, R10 ;  /* 0x0000001c0d1c7210 */ /* 0x000fe20007e3e00a */
[----:B------:R-:W-:Y:S01]  /*2880*/  VIADD R25, R25, UR77 ;  /* 0x0000004d19197c36 */ /* 0x000fe20008000000 */
[----:B------:R-:W-:Y:S01]  /*2890*/  ISETP.GE.U32.AND.EX P0, PT, R50, R37, PT, P0 ;  /* 0x000000253200720c */ /* 0x000fe20003f06100 */
[----:B------:R-:W-:Y:S01]  /*28a0*/  VIADD R13, R15, UR76 ;  /* 0x0000004c0f0d7c36 */ /* 0x000fe20008000000 */
[----:B------:R-:W-:Y:S01]  /*28b0*/  IADD3.X R29, PT, PT, RZ, R29, RZ, P1, P6 ;  /* 0x0000001dff1d7210 */ /* 0x000fe20000fec4ff */
[----:B------:R-:W-:Y:S01]  /*28c0*/  IMAD.WIDE.U32 R20, R41, UR26, RZ ;  /* 0x0000001a29147c25 */ /* 0x000fe2000f8e00ff */
[----:B------:R-:W-:Y:S02]  /*28d0*/  IADD3 R10, P1, P6, R16, R14, R25 ;  /* 0x0000000e100a7210 */ /* 0x000fe40007e3e019 */
[----:B------:R-:W-:Y:S01]  /*28e0*/  SEL R25, RZ, 0x1, P0 ;  /* 0x00000001ff197807 */ /* 0x000fe20000000000 */
[----:B------:R-:W-:Y:S01]  /*28f0*/  IMAD.WIDE.U32 R14, R40, UR26, RZ ;  /* 0x0000001a280e7c25 */ /* 0x000fe2000f8e00ff */
[----:B------:R-:W-:-:S02]  /*2900*/  IADD3.X R13, PT, PT, R34, R13, RZ, P1, P6 ;  /* 0x0000000d220d7210 */ /* 0x000fc40000fec4ff */
[----:B------:R-:W-:Y:S01]  /*2910*/  IADD3 R27, P0, PT, R25, R32, RZ ;  /* 0x00000020191b7210 */ /* 0x000fe20007f1e0ff */
[----:B------:R-:W-:-:S03]  /*2920*/  IMAD.WIDE.U32 R18, R40, UR27, RZ ;  /* 0x0000001b28127c25 */ /* 0x000fc6000f8e00ff */
[----:B------:R-:W-:Y:S01]  /*2930*/  IADD3 R16, P1, PT, R27, R14, RZ ;  /* 0x0000000e1b107210 */ /* 0x000fe20007f3e0ff */
[----:B------:R-:W-:Y:S02]  /*2940*/  VIADD R15, R15, UR5 ;  /* 0x000000050f0f7c36 */ /* 0x000fe40008000000 */
[----:B------:R-:W-:Y:S02]  /*2950*/  IMAD.X R26, RZ, RZ, R33, P0 ;  /* 0x000000ffff1a7224 */ /* 0x000fe400000e0621 */
[----:B------:R-:W-:Y:S01]  /*2960*/  VIADD R14, R19, UR4 ;  /* 0x00000004130e7c36 */ /* 0x000fe20008000000 */
[----:B------:R-:W-:Y:S01]  /*2970*/  IADD3 R15, P0, P6, R20, R15, R18 ;  /* 0x0000000f140f7210 */ /* 0x000fe20007e1e012 */
[----:B------:R-:W-:Y:S02]  /*2980*/  VIADD R21, R21, UR5 ;  /* 0x0000000515157c36 */ /* 0x000fe40008000000 */
[----:B0-----:R-:W-:-:S04]  /*2990*/  IMAD.WIDE.U32 R30, R38, UR25, RZ ;  /* 0x00000019261e7c25 */ /* 0x001fc8000f8e00ff */
[----:B------:R-:W-:Y:S01]  /*29a0*/  IMAD.X R24, R26, 0x1, R15, P1 ;  /* 0x000000011a187824 */ /* 0x000fe200008e060f */
[----:B------:R-:W-:Y:S01]  /*29b0*/  ISETP.GT.U32.AND P1, PT, R32, R27, PT ;  /* 0x0000001b2000720c */ /* 0x000fe20003f24070 */
[----:B------:R-:W-:-:S03]  /*29c0*/  IMAD.WIDE.U32 R34, R39, UR24, RZ ;  /* 0x0000001827227c25 */ /* 0x000fc6000f8e00ff */
[----:B------:R-:W-:Y:S01]  /*29d0*/  ISETP.GT.U32.AND.EX P1, PT, R33, R26, PT, P1 ;  /* 0x0000001a2100720c */ /* 0x000fe20003f24110 */
[----:B------:R-:W-:-:S03]  /*29e0*/  IMAD.WIDE.U32 R42, R3, UR24, RZ ;  /* 0x00000018032a7c25 */ /* 0x000fc6000f8e00ff */
[----:B------:R-:W-:Y:S01]  /*29f0*/  SEL R15, R32, R27, P1 ;  /* 0x0000001b200f7207 */ /* 0x000fe20000800000 */
[----:B------:R-:W-:Y:S01]  /*2a00*/  IMAD.MOV.U32 R27, RZ, RZ, RZ ;  /* 0x000000ffff1b7224 */ /* 0x000fe200078e00ff */
[----:B------:R-:W-:Y:S01]  /*2a10*/  SEL R19, R33, R26, P1 ;  /* 0x0000001a21137207 */ /* 0x000fe20000800000 */
[----:B------:R-:W-:Y:S01]  /*2a20*/  VIADD R26, R31, UR76 ;  /* 0x0000004c1f1a7c36 */ /* 0x000fe20008000000 */
[----:B------:R-:W-:Y:S01]  /*2a30*/  ISETP.GT.U32.AND P1, PT, R15, R16, PT ;  /* 0x000000100f00720c */ /* 0x000fe20003f24070 */
[----:B------:R-:W-:Y:S02]  /*2a40*/  IMAD.MOV.U32 R15, RZ, RZ, RZ ;  /* 0x000000ffff0f7224 */ /* 0x000fe400078e00ff */
[----:B------:R-:W-:Y:S01]  /*2a50*/  IMAD.WIDE.U32 R26, R39, UR25, R26 ;  /* 0x00000019271a7c25 */ /* 0x000fe2000f8e001a */
[----:B------:R-:W-:Y:S02]  /*2a60*/  ISETP.GT.U32.AND.EX P1, PT, R19, R24, PT, P1 ;  /* 0x000000181300720c */ /* 0x000fe40003f24110 */
[----:B------:R-:W-:Y:S01]  /*2a70*/  IADD3.X R19, PT, PT, RZ, RZ, RZ, P0, P6 ;  /* 0x000000ffff137210 */ /* 0x000fe200007ec4ff */
[----:B------:R-:W-:-:S04]  /*2a80*/  IMAD.WIDE.U32 R14, R41, UR27, R14 ;  /* 0x0000001b290e7c25 */ /* 0x000fc8000f8e000e */
[----:B------:R-:W-:Y:S01]  /*2a90*/  VIADD R18, R15, UR4 ;  /* 0x000000040f127c36 */ /* 0x000fe20008000000 */
[----:B------:R-:W-:Y:S01]  /*2aa0*/  IADD3 R14, P0, P6, R28, R14, R21 ;  /* 0x0000000e1c0e7210 */ /* 0x000fe20007e1e015 */
[----:B------:R-:W-:Y:S01]  /*2ab0*/  VIADD R27, R27, UR76 ;  /* 0x0000004c1b1b7c36 */ /* 0x000fe20008000000 */
[----:B------:R-:W0:Y:S01]  /*2ac0*/  LDC.64 R20, c[0x3][0xe0] ;  /* 0x00c03800ff147b82 */ /* 0x000e220000000a00 */
[----:B------:R-:W-:Y:S01]  /*2ad0*/  SEL R15, RZ, 0x1, !P1 ;  /* 0x00000001ff0f7807 */ /* 0x000fe20004800000 */
[C---:B------:R-:W-:Y:S01]  /*2ae0*/  IMAD.WIDE.U32 R40, R2.reuse, UR25, RZ ;  /* 0x0000001902287c25 */ /* 0x040fe2000f8e00ff */
[----:B------:R-:W-:Y:S02]  /*2af0*/  IADD3.X R18, PT, PT, R29, R18, RZ, P0, P6 ;  /* 0x000000121d127210 */ /* 0x000fe400007ec4ff */
[----:B------:R-:W-:Y:S01]  /*2b00*/  IADD3 R14, P0, P1, R15, R14, R19 ;  /* 0x0000000e0f0e7210 */ /* 0x000fe2000791e013 */
[----:B------:R-:W-:Y:S02]  /*2b10*/  VIADD R15, R35, UR77 ;  /* 0x0000004d230f7c36 */ /* 0x000fe40008000000 */
[----:B------:R-:W-:Y:S01]  /*2b20*/  IMAD.WIDE.U32 R28, R2, UR24, RZ ;  /* 0x00000018021c7c25 */ /* 0x000fe2000f8e00ff */
[----:B------:R-:W-:-:S02]  /*2b30*/  IADD3.X R18, PT, PT, RZ, R18, RZ, P0, P1 ;  /* 0x00000012ff127210 */ /* 0x000fc400007e24ff */
[----:B------:R-:W-:Y:S01]  /*2b40*/  IADD3 R26, P0, P1, R14, R26, R15 ;  /* 0x0000001a0e1a7210 */ /* 0x000fe2000791e00f */
[----:B------:R-:W-:Y:S01]  /*2b50*/  VIADD R29, R29, UR77 ;  /* 0x0000004d1d1d7c36 */ /* 0x000fe20008000000 */
[----:B------:R-:W2:Y:S02]  /*2b60*/  LDC.64 R14, c[0x3][RZ] ;  /* 0x00c00000ff0e7b82 */ /* 0x000ea40000000a00 */
[----:B------:R-:W-:Y:S02]  /*2b70*/  IADD3.X R27, PT, PT, R18, R27, RZ, P0, P1 ;  /* 0x0000001b121b7210 */ /* 0x000fe400007e24ff */
[----:B------:R-:W-:Y:S01]  /*2b80*/  IADD3 R29, P1, P6, R42, R29, R40 ;  /* 0x0000001d2a1d7210 */ /* 0x000fe20007e3e028 */
[----:B------:R-:W-:Y:S02]  /*2b90*/  VIADD R40, R41, UR76 ;  /* 0x0000004c29287c36 */ /* 0x000fe40008000000 */
[----:B------:R-:W-:Y:S01]  /*2ba0*/  IMAD.MOV.U32 R41, RZ, RZ, RZ ;  /* 0x000000ffff297224 */ /* 0x000fe200078e00ff */
[----:B------:R-:W-:Y:S01]  /*2bb0*/  IADD3.X R49, PT, PT, RZ, RZ, RZ, P1, P6 ;  /* 0x000000ffff317210 */ /* 0x000fe20000fec4ff */
[----:B0-----:R-:W-:-:S02]  /*2bc0*/  IMAD R2, R29, R20, RZ ;  /* 0x000000141d027224 */ /* 0x001fc400078e02ff */
[----:B------:R-:W-:-:S04]  /*2bd0*/  IMAD.WIDE.U32 R32, R28, R20, RZ ;  /* 0x000000141c207225 */ /* 0x000fc800078e00ff */
[----:B------:R-:W-:-:S04]  /*2be0*/  IMAD R19, R28, R21, R2 ;  /* 0x000000151c137224 */ /* 0x000fc800078e0202 */
[----:B------:R-:W-:Y:S02]  /*2bf0*/  IMAD.IADD R33, R33, 0x1, R19 ;  /* 0x0000000121217824 */ /* 0x000fe400078e0213 */
[----:B------:R-:W0:Y:S02]  /*2c00*/  LDC.64 R18, c[0x3][0x8] ;  /* 0x00c00200ff127b82 */ /* 0x000e240000000a00 */
[----:B--2---:R-:W-:-:S04]  /*2c10*/  IMAD.WIDE.U32 R36, R33, R14, RZ ;  /* 0x0000000e21247225 */ /* 0x004fc800078e00ff */
[----:B------:R-:W-:-:S04]  /*2c20*/  IMAD.WIDE.U32 R44, P0, R32, R15, R36 ;  /* 0x0000000f202c7225 */ /* 0x000fc80007800024 */
[----:B------:R-:W-:-:S04]  /*2c30*/  IMAD.WIDE.U32 R36, R32, R14, RZ ;  /* 0x0000000e20247225 */ /* 0x000fc800078e00ff */
[----:B------:R-:W-:Y:S01]  /*2c40*/  IMAD.X R47, RZ, RZ, RZ, P0 ;  /* 0x000000ffff2f7224 */ /* 0x000fe200000e06ff */
[----:B------:R-:W-:Y:S01]  /*2c50*/  IADD3 R2, P0, PT, R37, R44, RZ ;  /* 0x0000002c25027210 */ /* 0x000fe20007f1e0ff */
[----:B------:R-:W-:-:S04]  /*2c60*/  IMAD.MOV.U32 R46, RZ, RZ, R45 ;  /* 0x000000ffff2e7224 */ /* 0x000fc800078e002d */
[----:B------:R-:W-:Y:S01]  /*2c70*/  IMAD.WIDE.U32.X R44, R33, R15, R46, P0 ;  /* 0x0000000f212c7225 */ /* 0x000fe200000e042e */
[----:B------:R-:W-:-:S04]  /*2c80*/  IADD3 RZ, P0, PT, R28, R36, RZ ;  /* 0x000000241cff7210 */ /* 0x000fc80007f1e0ff */
[----:B------:R-:W-:Y:S01]  /*2c90*/  IADD3.X RZ, P0, PT, R29, R2, RZ, P0, !PT ;  /* 0x000000021dff7210 */ /* 0x000fe2000071e4ff */
[----:B0-----:R-:W-:-:S03]  /*2ca0*/  IMAD.WIDE.U32 R28, R33, R18, RZ ;  /* 0x00000012211c7225 */ /* 0x001fc600078e00ff */
[----:B------:R-:W-:-:S05]  /*2cb0*/  IADD3.X R35, P0, PT, RZ, R44, RZ, P0, !PT ;  /* 0x0000002cff237210 */ /* 0x000fca000071e4ff */
[----:B------:R-:W-:Y:S01]  /*2cc0*/  IMAD.X R2, RZ, RZ, R45, P0 ;  /* 0x000000ffff027224 */ /* 0x000fe200000e062d */
[----:B------:R-:W-:Y:S01]  /*2cd0*/  IADD3 R35, P0, PT, R35, R22, RZ ;  /* 0x0000001623237210 */ /* 0x000fe20007f1e0ff */
[----:B------:R-:W-:-:S03]  /*2ce0*/  IMAD.WIDE.U32 R44, P1, R32, R19, R28 ;  /* 0x00000013202c7225 */ /* 0x000fc6000782001c */
[----:B------:R-:W-:Y:S01]  /*2cf0*/  IADD3.X R39, P0, PT, R2, R23, RZ, P0, !PT ;  /* 0x0000001702277210 */ /* 0x000fe2000071e4ff */
[----:B------:R-:W-:Y:S01]  /*2d00*/  IMAD.WIDE.U32 R28, R32, R18, RZ ;  /* 0x00000012201c7225 */ /* 0x000fe200078e00ff */
[----:B------:R-:W0:Y:S03]  /*2d10*/  LDC.64 R22, c[0x3][0x10] ;  /* 0x00c00400ff167b82 */ /* 0x000e260000000a00 */
[----:B------:R-:W-:Y:S01]  /*2d20*/  IMAD.X R47, RZ, RZ, RZ, P1 ;  /* 0x000000ffff2f7224 */ /* 0x000fe200008e06ff */
[----:B------:R-:W-:Y:S01]  /*2d30*/  IADD3 R2, P6, PT, R29, R44, RZ ;  /* 0x0000002c1d027210 */ /* 0x000fe20007fde0ff */
[----:B------:R-:W-:Y:S01]  /*2d40*/  IMAD.MOV.U32 R46, RZ, RZ, R45 ;  /* 0x000000ffff2e7224 */ /* 0x000fe200078e002d */
[----:B------:R-:W-:-:S03]  /*2d50*/  IADD3 R35, P1, PT, R35, R28, RZ ;  /* 0x0000001c23237210 */ /* 0x000fc60007f3e0ff */
[----:B------:R-:W-:Y:S01]  /*2d60*/  IMAD.WIDE.U32.X R28, R33, R19, R46, P6 ;  /* 0x00000013211c7225 */ /* 0x000fe200030e042e */
[----:B------:R-:W-:-:S03]  /*2d70*/  IADD3.X R39, P1, PT, R39, R2, RZ, P1, !PT ;  /* 0x0000000227277210 */ /* 0x000fc60000f3e4ff */
[-C--:B------:R-:W-:Y:S01]  /*2d80*/  IMAD.WIDE.U32 R36, R35, R20.reuse, RZ ;  /* 0x0000001423247225 */ /* 0x080fe200078e00ff */
[----:B------:R-:W-:Y:S02]  /*2d90*/  IADD3.X R31, P1, P6, R28, RZ, RZ, P1, P0 ;  /* 0x000000ff1c1f7210 */ /* 0x000fe40000e204ff */
[----:B------:R-:W-:Y:S01]  /*2da0*/  IADD3.X R28, PT, PT, RZ, RZ, RZ, P4, P5 ;  /* 0x000000ffff1c7210 */ /* 0x000fe200027ea4ff */
[----:B------:R-:W-:Y:S02]  /*2db0*/  IMAD R2, R39, R20, RZ ;  /* 0x0000001427027224 */ /* 0x000fe400078e02ff */
[----:B------:R-:W-:Y:S02]  /*2dc0*/  VIADD R46, R43, UR77 ;  /* 0x0000004d2b2e7c36 */ /* 0x000fe40008000000 */
[----:B------:R-:W-:Y:S02]  /*2dd0*/  IMAD R61, R35, R21, R2 ;  /* 0x00000015233d7224 */ /* 0x000fe400078e0202 */
[----:B------:R-:W-:-:S04]  /*2de0*/  IMAD.WIDE.U32 R42, R36, R14, RZ ;  /* 0x0000000e242a7225 */ /* 0x000fc800078e00ff */
[----:B------:R-:W-:Y:S01]  /*2df0*/  IMAD.IADD R61, R37, 0x1, R61 ;  /* 0x00000001253d7824 */ /* 0x000fe200078e023d */
[----:B------:R-:W-:Y:S01]  /*2e00*/  IADD3.X R37, PT, PT, R29, RZ, RZ, P1, P6 ;  /* 0x000000ff1d257210 */ /* 0x000fe20000fec4ff */
[----:B------:R-:W-:Y:S01]  /*2e10*/  IMAD.WIDE.U32 R2, R3, UR25, R40 ;  /* 0x0000001903027c25 */ /* 0x000fe2000f8e0028 */
[----:B------:R-:W-:Y:S02]  /*2e20*/  IADD3 RZ, P1, PT, R35, R42, RZ ;  /* 0x0000002a23ff7210 */ /* 0x000fe40007f3e0ff */
[----:B------:R-:W-:Y:S01]  /*2e30*/  IADD3.X R35, PT, PT, RZ, RZ, RZ, P2, P3 ;  /* 0x000000ffff237210 */ /* 0x000fe200017e64ff */
[----:B------:R-:W-:Y:S01]  /*2e40*/  IMAD.WIDE.U32 R44, R61, R14, RZ ;  /* 0x0000000e3d2c7225 */ /* 0x000fe200078e00ff */
[----:B------:R-:W-:-:S03]  /*2e50*/  IADD3 R29, P2, P3, R49, R2, R46 ;  /* 0x00000002311d7210 */ /* 0x000fc60007b5e02e */
[----:B0-----:R-:W-:-:S04]  /*2e60*/  IMAD.WIDE.U32 R40, R33, R22, RZ ;  /* 0x0000001621287225 */ /* 0x001fc800078e00ff */
[----:B------:R-:W-:-:S04]  /*2e70*/  IMAD.WIDE.U32 R44, P0, R36, R15, R44 ;  /* 0x0000000f242c7225 */ /* 0x000fc8000780002c */
[----:B------:R-:W-:Y:S01]  /*2e80*/  IMAD.X R47, RZ, RZ, RZ, P0 ;  /* 0x000000ffff2f7224 */ /* 0x000fe200000e06ff */
[----:B------:R-:W-:Y:S01]  /*2e90*/  IADD3 R42, P6, PT, R43, R44, RZ ;  /* 0x0000002c2b2a7210 */ /* 0x000fe20007fde0ff */
[----:B------:R-:W-:Y:S01]  /*2ea0*/  IMAD.MOV.U32 R46, RZ, RZ, R45 ;  /* 0x000000ffff2e7224 */ /* 0x000fe200078e002d */
[----:B------:R-:W-:Y:S01]  /*2eb0*/  IADD3 R31, P0, PT, R31, R48, RZ ;  /* 0x000000301f1f7210 */ /* 0x000fe20007f1e0ff */
[----:B------:R-:W-:Y:S01]  /*2ec0*/  VIADD R60, R3, UR76 ;  /* 0x0000004c033c7c36 */ /* 0x000fe20008000000 */
[----:B------:R-:W-:Y:S01]  /*2ed0*/  IADD3.X RZ, P1, PT, R39, R42, RZ, P1, !PT ;  /* 0x0000002a27ff7210 */ /* 0x000fe20000f3e4ff */
[----:B------:R-:W-:Y:S01]  /*2ee0*/  IMAD.WIDE.U32.X R46, R61, R15, R46, P6 ;  /* 0x0000000f3d2e7225 */ /* 0x000fe200030e042e */
[----:B------:R-:W0:Y:S01]  /*2ef0*/  LDC.64 R2, c[0x3][0x18] ;  /* 0x00c00600ff027b82 */ /* 0x000e220000000a00 */
[----:B------:R-:W-:Y:S02]  /*2f00*/  IADD3.X R37, P0, PT, R37, R50, RZ, P0, !PT ;  /* 0x0000003225257210 */ /* 0x000fe4000071e4ff */
[----:B------:R-:W-:Y:S01]  /*2f10*/  IMAD.WIDE.U32 R42, P6, R32, R23, R40 ;  /* 0x00000017202a7225 */ /* 0x000fe200078c0028 */
[----:B------:R-:W-:-:S02]  /*2f20*/  IADD3.X R57, P1, PT, RZ, R46, RZ, P1, !PT ;  /* 0x0000002eff397210 */ /* 0x000fc40000f3e4ff */
[----:B------:R-:W-:Y:S01]  /*2f30*/  IADD3.X R60, PT, PT, RZ, R60, RZ, P2, P3 ;  /* 0x0000003cff3c7210 */ /* 0x000fe200017e64ff */
[----:B------:R-:W-:-:S04]  /*2f40*/  IMAD.WIDE.U32 R40, R32, R22, RZ ;  /* 0x0000001620287225 */ /* 0x000fc800078e00ff */
[----:B------:R-:W-:-:S04]  /*2f50*/  IMAD.WIDE.U32 R48, R61, R18, RZ ;  /* 0x000000123d307225 */ /* 0x000fc800078e00ff */
[----:B------:R-:W-:Y:S01]  /*2f60*/  IMAD.X R59, RZ, RZ, R47, P1 ;  /* 0x000000ffff3b7224 */ /* 0x000fe200008e062f */
[----:B------:R-:W-:Y:S01]  /*2f70*/  IADD3 R50, P1, PT, R41, R42, RZ ;  /* 0x0000002a29327210 */ /* 0x000fe20007f3e0ff */
[----:B------:R-:W-:Y:S01]  /*2f80*/  IMAD.X R45, RZ, RZ, RZ, P6 ;  /* 0x000000ffff2d7224 */ /* 0x000fe200030e06ff */
[----:B------:R-:W-:Y:S01]  /*2f90*/  IADD3 R46, P6, PT, R31, R40, RZ ;  /* 0x000000281f2e7210 */ /* 0x000fe20007fde0ff */
[----:B------:R-:W-:Y:S02]  /*2fa0*/  IMAD.MOV.U32 R44, RZ, RZ, R43 ;  /* 0x000000ffff2c7224 */ /* 0x000fe400078e002b */
[----:B------:R-:W-:Y:S01]  /*2fb0*/  IMAD.WIDE.U32 R48, P4, R36, R19, R48 ;  /* 0x0000001324307225 */ /* 0x000fe20007880030 */
[----:B------:R-:W-:-:S03]  /*2fc0*/  IADD3 R57, P5, PT, R57, R46, RZ ;  /* 0x0000002e39397210 */ /* 0x000fc60007fbe0ff */
[----:B------:R-:W-:-:S04]  /*2fd0*/  IMAD.WIDE.U32 R42, R36, R18, RZ ;  /* 0x00000012242a7225 */ /* 0x000fc800078e00ff */
[----:B------:R-:W-:Y:S01]  /*2fe0*/  IMAD.WIDE.U32.X R40, R33, R23, R44, P1 ;  /* 0x0000001721287225 */ /* 0x000fe200008e042c */
[----:B------:R-:W-:Y:S02]  /*2ff0*/  IADD3.X R44, P1, PT, R37, R50, RZ, P6, !PT ;  /* 0x00000032252c7210 */ /* 0x000fe4000373e4ff */
[----:B------:R-:W-:Y:S01]  /*3000*/  IADD3 R48, P6, PT, R43, R48, RZ ;  /* 0x000000302b307210 */ /* 0x000fe20007fde0ff */
[----:B------:R-:W-:Y:S01]  /*3010*/  IMAD.X R45, RZ, RZ, RZ, P4 ;  /* 0x000000ffff2d7224 */ /* 0x000fe200020e06ff */
[----:B------:R-:W-:Y:S01]  /*3020*/  IADD3.X R59, P5, PT, R59, R44, RZ, P5, !PT ;  /* 0x0000002c3b3b7210 */ /* 0x000fe20002fbe4ff */
[----:B------:R-:W-:Y:S01]  /*3030*/  IMAD.MOV.U32 R44, RZ, RZ, R49 ;  /* 0x000000ffff2c7224 */ /* 0x000fe200078e0031 */
[----:B------:R-:W-:Y:S01]  /*3040*/  IADD3.X R52, P0, P1, R40, RZ, RZ, P1, P0 ;  /* 0x000000ff28347210 */ /* 0x000fe200009004ff */
[----:B------:R-:W-:Y:S01]  /*3050*/  IMAD.WIDE.U32 R46, R61, R22, RZ ;  /* 0x000000163d2e7225 */ /* 0x000fe200078e00ff */
[----:B------:R-:W-:Y:S02]  /*3060*/  IADD3 R57, P4, PT, R57, R42, RZ ;  /* 0x0000002a39397210 */ /* 0x000fe40007f9e0ff */
[----:B------:R-:W-:Y:S01]  /*3070*/  IADD3.X R58, PT, PT, R41, RZ, RZ, P0, P1 ;  /* 0x000000ff293a7210 */ /* 0x000fe200007e24ff */
[----:B------:R-:W-:Y:S01]  /*3080*/  IMAD.WIDE.U32 R38, R38, UR24, RZ ;  /* 0x0000001826267c25 */ /* 0x000fe2000f8e00ff */
[----:B------:R-:W-:-:S03]  /*3090*/  IADD3.X R59, P0, PT, R59, R48, RZ, P4, !PT ;  /* 0x000000303b3b7210 */ /* 0x000fc6000271e4ff */
[----:B------:R-:W-:-:S04]  /*30a0*/  IMAD.WIDE.U32.X R42, R61, R19, R44, P6 ;  /* 0x000000133d2a7225 */ /* 0x000fc800030e042c */
[----:B------:R-:W-:Y:S01]  /*30b0*/  VIADD R63, R39, UR77 ;  /* 0x0000004d273f7c36 */ /* 0x000fe20008000000 */
[----:B------:R-:W-:Y:S01]  /*30c0*/  IADD3.X R56, P0, P6, R42, RZ, RZ, P0, P5 ;  /* 0x000000ff2a387210 */ /* 0x000fe2000060a4ff */
[----:B------:R-:W-:-:S03]  /*30d0*/  IMAD.WIDE.U32 R46, P1, R36, R23, R46 ;  /* 0x00000017242e7225 */ /* 0x000fc6000782002e */
[----:B------:R-:W-:Y:S01]  /*30e0*/  IADD3 R63, P4, P5, R34, R63, R30 ;  /* 0x0000003f223f7210 */ /* 0x000fe20007d9e01e */
[----:B------:R-:W-:Y:S01]  /*30f0*/  IMAD.WIDE.U32 R44, R36, R22, RZ ;  /* 0x00000016242c7225 */ /* 0x000fe200078e00ff */
[----:B------:R-:W-:-:S03]  /*3100*/  IADD3.X R34, PT, PT, R43, RZ, RZ, P0, P6 ;  /* 0x000000ff2b227210 */ /* 0x000fc600007ec4ff */
[----:B0-----:R-:W-:Y:S01]  /*3110*/  IMAD.WIDE.U32 R40, R33, R2, RZ ;  /* 0x0000000221287225 */ /* 0x001fe200078e00ff */
[----:B------:R-:W-:-:S03]  /*3120*/  IADD3 R65, P0, PT, R45, R46, RZ ;  /* 0x0000002e2d417210 */ /* 0x000fc60007f1e0ff */
[-C--:B------:R-:W-:Y:S02]  /*3130*/  IMAD R42, R59, R20.reuse, RZ ;  /* 0x000000143b2a7224 */ /* 0x080fe400078e02ff */
[----:B------:R-:W-:Y:S02]  /*3140*/  IMAD.MOV.U32 R48, RZ, RZ, R47 ;  /* 0x000000ffff307224 */ /* 0x000fe400078e002f */
[----:B------:R-:W-:-:S04]  /*3150*/  IMAD.WIDE.U32 R30, R57, R20, RZ ;  /* 0x00000014391e7225 */ /* 0x000fc800078e00ff */
[----:B------:R-:W-:Y:S02]  /*3160*/  IMAD R45, R57, R21, R42 ;  /* 0x00000015392d7224 */ /* 0x000fe400078e022a */
[----:B------:R-:W-:-:S04]  /*3170*/  IMAD.WIDE.U32 R46, R61, R2, RZ ;  /* 0x000000023d2e7225 */ /* 0x000fc800078e00ff */
[----:B------:R-:W-:-:S04]  /*3180*/  IMAD.WIDE.U32 R40, P6, R32, R3, R40 ;  /* 0x0000000320287225 */ /* 0x000fc800078c0028 */
[----:B------:R-:W-:Y:S01]  /*3190*/  IMAD.X R49, RZ, RZ, RZ, P1 ;  /* 0x000000ffff317224 */ /* 0x000fe200008e06ff */
[----:B------:R-:W-:Y:S01]  /*31a0*/  IADD3 R37, P1, PT, R16, R38, RZ ;  /* 0x0000002610257210 */ /* 0x000fe20007f3e0ff */
[----:B------:R-:W-:Y:S02]  /*31b0*/  IMAD.IADD R31, R31, 0x1, R45 ;  /* 0x000000011f1f7824 */ /* 0x000fe400078e022d */
[----:B------:R-:W-:Y:S01]  /*31c0*/  IMAD.WIDE.U32 R38, R32, R2, RZ ;  /* 0x0000000220267225 */ /* 0x000fe200078e00ff */
[----:B------:R-:W-:-:S03]  /*31d0*/  IADD3 R45, P2, PT, R52, R37, RZ ;  /* 0x00000025342d7210 */ /* 0x000fc60007f5e0ff */
[----:B------:R-:W-:Y:S01]  /*31e0*/  IMAD.X R43, RZ, RZ, RZ, P6 ;  /* 0x000000ffff2b7224 */ /* 0x000fe200030e06ff */
[----:B------:R-:W-:Y:S01]  /*31f0*/  IADD3 R62, P3, PT, R39, R40, RZ ;  /* 0x00000028273e7210 */ /* 0x000fe20007f7e0ff */
[----:B------:R-:W-:-:S04]  /*3200*/  IMAD.WIDE.U32 R50, P6, R36, R3, R46 ;  /* 0x0000000324327225 */ /* 0x000fc800078c002e */
[----:B------:R-:W-:-:S04]  /*3210*/  IMAD.WIDE.U32 R46, R36, R2, RZ ;  /* 0x00000002242e7225 */ /* 0x000fc800078e00ff */
[----:B------:R-:W-:-:S04]  /*3220*/  IMAD.WIDE.U32 R54, R31, R14, RZ ;  /* 0x0000000e1f367225 */ /* 0x000fc800078e00ff */
[----:B------:R-:W-:Y:S02]  /*3230*/  IMAD.MOV.U32 R42, RZ, RZ, R41 ;  /* 0x000000ffff2a7224 */ /* 0x000fe400078e0029 */
[----:B------:R-:W-:Y:S02]  /*3240*/  IMAD.X R39, R63, 0x1, R24, P1 ;  /* 0x000000013f277824 */ /* 0x000fe400008e0618 */
        /* <DEDUP_REMOVED lines=8> */
[----:B------:R-:W-:Y:S01]  /*32d0*/  IMAD.WIDE.U32.X R42, R61, R23, R48, P0 ;  /* 0x000000173d2a7225 */ /* 0x000fe200000e0430 */
[----:B------:R-:W-:Y:S02]  /*32e0*/  IADD3.X R47, P3, PT, R47, R62, RZ, P3, !PT ;  /* 0x0000003e2f2f7210 */ /* 0x000fe40001f7e4ff */
[----:B------:R-:W-:Y:S01]  /*32f0*/  IADD3 R45, P0, PT, R56, R45, RZ ;  /* 0x0000002d382d7210 */ /* 0x000fe20007f1e0ff */
[----:B------:R-:W-:Y:S01]  /*3300*/  IMAD.WIDE.U32.X R32, R61, R3, R52, P6 ;  /* 0x000000033d207225 */ /* 0x000fe200030e0434 */
[----:B------:R-:W-:Y:S02]  /*3310*/  IADD3 RZ, P6, PT, R57, R50, RZ ;  /* 0x0000003239ff7210 */ /* 0x000fe40007fde0ff */
[----:B------:R-:W-:Y:S01]  /*3320*/  IADD3.X R38, P2, P3, R40, RZ, RZ, P3, P2 ;  /* 0x000000ff28267210 */ /* 0x000fe20001b444ff */
[----:B------:R-:W-:Y:S01]  /*3330*/  IMAD.X R49, RZ, RZ, RZ, P1 ;  /* 0x000000ffff317224 */ /* 0x000fe200008e06ff */
[----:B------:R-:W-:Y:S01]  /*3340*/  IADD3 R52, P1, PT, R51, R54, RZ ;  /* 0x0000003633347210 */ /* 0x000fe20007f3e0ff */
[----:B------:R-:W-:Y:S01]  /*3350*/  IMAD.MOV.U32 R48, RZ, RZ, R55 ;  /* 0x000000ffff307224 */ /* 0x000fe200078e0037 */
[----:B------:R-:W-:-:S02]  /*3360*/  IADD3.X R36, P0, PT, R34, R47, RZ, P0, !PT ;  /* 0x0000002f22247210 */ /* 0x000fc4000071e4ff */
[----:B------:R-:W-:Y:S01]  /*3370*/  IADD3.X RZ, P6, PT, R59, R52, RZ, P6, !PT ;  /* 0x000000343bff7210 */ /* 0x000fe200037de4ff */
[----:B------:R-:W-:Y:S01]  /*3380*/  IMAD.WIDE.U32.X R48, R31, R15, R48, P1 ;  /* 0x0000000f1f307225 */ /* 0x000fe200008e0430 */
[----:B------:R-:W-:Y:S02]  /*3390*/  IADD3 R44, P1, PT, R45, R44, RZ ;  /* 0x0000002c2d2c7210 */ /* 0x000fe40007f3e0ff */
[----:B------:R-:W-:Y:S01]  /*33a0*/  IADD3.X R45, PT, PT, R41, RZ, RZ, P2, P3 ;  /* 0x000000ff292d7210 */ /* 0x000fe200017e64ff */
[----:B------:R-:W-:Y:S01]  /*33b0*/  IMAD.WIDE.U32 R40, R31, R18, RZ ;  /* 0x000000121f287225 */ /* 0x000fe200078e00ff */
[----:B------:R-:W-:Y:S02]  /*33c0*/  IADD3.X R47, P2, PT, RZ, R48, RZ, P6, !PT ;  /* 0x00000030ff2f7210 */ /* 0x000fe4000375e4ff */
[----:B------:R-:W-:Y:S02]  /*33d0*/  IADD3.X R36, P1, PT, R36, R65, RZ, P1, !PT ;  /* 0x0000004124247210 */ /* 0x000fe40000f3e4ff */
[----:B------:R-:W-:Y:S01]  /*33e0*/  IADD3 R50, P3, P6, R0, R11, R35 ;  /* 0x0000000b00327210 */ /* 0x000fe20007e7e023 */
[----:B------:R-:W-:Y:S01]  /*33f0*/  IMAD.X R49, RZ, RZ, R49, P2 ;  /* 0x000000ffff317224 */ /* 0x000fe200010e0631 */
[----:B------:R-:W-:-:S02]  /*3400*/  IADD3.X R34, P0, P1, R42, RZ, RZ, P1, P0 ;  /* 0x000000ff2a227210 */ /* 0x000fc400009004ff */
[----:B------:R-:W-:Y:S02]  /*3410*/  IADD3 R0, P2, PT, R38, R29, RZ ;  /* 0x0000001d26007210 */ /* 0x000fe40007f5e0ff */
[----:B------:R-:W-:Y:S02]  /*3420*/  IADD3.X R51, PT, PT, R43, RZ, RZ, P0, P1 ;  /* 0x000000ff2b337210 */ /* 0x000fe400007e24ff */
[----:B------:R-:W-:Y:S01]  /*3430*/  IADD3.X R52, PT, PT, RZ, R4, RZ, P3, P6 ;  /* 0x00000004ff347210 */ /* 0x000fe20001fec4ff */
[----:B------:R-:W-:Y:S01]  /*3440*/  IMAD.WIDE.U32 R40, P3, R30, R19, R40 ;  /* 0x000000131e287225 */ /* 0x000fe20007860028 */
[----:B------:R-:W-:Y:S02]  /*3450*/  IADD3 R11, P0, PT, R34, R0, RZ ;  /* 0x00000000220b7210 */ /* 0x000fe40007f1e0ff */
[----:B------:R-:W-:Y:S01]  /*3460*/  IADD3 R47, P1, PT, R47, R44, RZ ;  /* 0x0000002c2f2f7210 */ /* 0x000fe20007f3e0ff */
[----:B------:R-:W-:-:S03]  /*3470*/  IMAD.WIDE.U32 R34, R30, R18, RZ ;  /* 0x000000121e227225 */ /* 0x000fc600078e00ff */
[----:B------:R-:W-:Y:S01]  /*3480*/  IADD3.X R49, P1, PT, R49, R36, RZ, P1, !PT ;  /* 0x0000002431317210 */ /* 0x000fe20000f3e4ff */
[----:B------:R-:W-:Y:S01]  /*3490*/  IMAD.X R48, R45, 0x1, R60, P2 ;  /* 0x000000012d307824 */ /* 0x000fe200010e063c */
[----:B------:R-:W-:Y:S01]  /*34a0*/  IADD3 R4, P6, PT, R35, R40, RZ ;  /* 0x0000002823047210 */ /* 0x000fe20007fde0ff */
[----:B------:R-:W-:Y:S01]  /*34b0*/  IMAD.X R43, RZ, RZ, RZ, P3 ;  /* 0x000000ffff2b7224 */ /* 0x000fe200018e06ff */
[----:B------:R-:W-:Y:S01]  /*34c0*/  IADD3 R46, P2, PT, R11, R46, RZ ;  /* 0x0000002e0b2e7210 */ /* 0x000fe20007f5e0ff */
[----:B------:R-:W-:Y:S01]  /*34d0*/  IMAD.WIDE.U32 R44, R31, R22, RZ ;  /* 0x000000161f2c7225 */ /* 0x000fe200078e00ff */
[----:B------:R-:W-:Y:S02]  /*34e0*/  IADD3.X R51, P0, PT, R51, R48, RZ, P0, !PT ;  /* 0x0000003033337210 */ /* 0x000fe4000071e4ff */
[----:B------:R-:W-:Y:S01]  /*34f0*/  IADD3 R47, P3, PT, R47, R34, RZ ;  /* 0x000000222f2f7210 */ /* 0x000fe20007f7e0ff */
[----:B------:R-:W-:Y:S01]  /*3500*/  IMAD.MOV.U32 R42, RZ, RZ, R41 ;  /* 0x000000ffff2a7224 */ /* 0x000fe200078e0029 */
[----:B------:R-:W-:Y:S01]  /*3510*/  IADD3.X R51, P2, PT, R51, R64, RZ, P2, !PT ;  /* 0x0000004033337210 */ /* 0x000fe2000175e4ff */
[----:B------:R-:W-:Y:S01]  /*3520*/  IMAD.WIDE.U32 R40, R30, R22, RZ ;  /* 0x000000161e287225 */ /* 0x000fe200078e00ff */
[----:B------:R-:W-:-:S02]  /*3530*/  IADD3.X R49, P3, PT, R49, R4, RZ, P3, !PT ;  /* 0x0000000431317210 */ /* 0x000fc40001f7e4ff */
[----:B------:R-:W-:Y:S01]  /*3540*/  IADD3.X R38, P2, P0, R32, RZ, RZ, P2, P0 ;  /* 0x000000ff20267210 */ /* 0x000fe200010404ff */
[----:B------:R-:W-:-:S03]  /*3550*/  IMAD.WIDE.U32.X R34, R31, R19, R42, P6 ;  /* 0x000000131f227225 */ /* 0x000fc600030e042a */
[----:B------:R-:W-:Y:S01]  /*3560*/  IADD3.X R4, PT, PT, R33, RZ, RZ, P2, P0 ;  /* 0x000000ff21047210 */ /* 0x000fe200017e04ff */
[----:B------:R-:W-:Y:S01]  /*3570*/  IMAD.WIDE.U32 R44, P6, R30, R23, R44 ;  /* 0x000000171e2c7225 */ /* 0x000fe200078c002c */
[----:B------:R-:W-:-:S03]  /*3580*/  IADD3.X R11, P3, P1, R34, RZ, RZ, P3, P1 ;  /* 0x000000ff220b7210 */ /* 0x000fc600019624ff */
[----:B------:R-:W-:Y:S01]  /*3590*/  IMAD.X R43, RZ, RZ, RZ, P6 ;  /* 0x000000ffff2b7224 */ /* 0x000fe200030e06ff */
[----:B------:R-:W-:Y:S01]  /*35a0*/  ISETP.GE.U32.AND P6, PT, R0, R29, PT ;  /* 0x0000001d0000720c */ /* 0x000fe20003fc6070 */
[----:B------:R-:W-:Y:S01]  /*35b0*/  IMAD R36, R49, R20, RZ ;  /* 0x0000001431247224 */ /* 0x000fe200078e02ff */
[----:B------:R-:W-:Y:S01]  /*35c0*/  IADD3 R11, P0, PT, R11, R46, RZ ;  /* 0x0000002e0b0b7210 */ /* 0x000fe20007f1e0ff */
[----:B------:R-:W-:Y:S01]  /*35d0*/  IMAD.WIDE.U32 R32, R31, R2, RZ ;  /* 0x000000021f207225 */ /* 0x000fe200078e00ff */
[----:B------:R-:W-:Y:S02]  /*35e0*/  IADD3.X R34, PT, PT, R35, RZ, RZ, P3, P1 ;  /* 0x000000ff23227210 */ /* 0x000fe40001fe24ff */
[----:B------:R-:W-:Y:S01]  /*35f0*/  ISETP.GE.U32.AND.EX P6, PT, R48, R60, PT, P6 ;  /* 0x0000003c3000720c */ /* 0x000fe20003fc6160 */
[----:B------:R-:W-:Y:S01]  /*3600*/  IMAD.MOV.U32 R42, RZ, RZ, R45 ;  /* 0x000000ffff2a7224 */ /* 0x000fe200078e002d */
[----:B------:R-:W-:Y:S01]  /*3610*/  IADD3 R44, P2, PT, R41, R44, RZ ;  /* 0x0000002c292c7210 */ /* 0x000fe20007f5e0ff */
[----:B------:R-:W-:Y:S01]  /*3620*/  IMAD R45, R47, R21, R36 ;  /* 0x000000152f2d7224 */ /* 0x000fe200078e0224 */
[----:B------:R-:W-:Y:S01]  /*3630*/  IADD3 R0, P3, PT, R11, R40, RZ ;  /* 0x000000280b007210 */ /* 0x000fe20007f7e0ff */
[----:B------:R-:W-:Y:S01]  /*3640*/  IMAD.WIDE.U32 R20, R47, R20, RZ ;  /* 0x000000142f147225 */ /* 0x000fe200078e00ff */
[----:B------:R-:W-:-:S02]  /*3650*/  IADD3.X R11, P1, PT, R34, R51, RZ, P0, !PT ;  /* 0x00000033220b7210 */ /* 0x000fc4000073e4ff */
[----:B------:R-:W-:Y:S01]  /*3660*/  SEL R51, RZ, 0x1, P6 ;  /* 0x00000001ff337807 */ /* 0x000fe20003000000 */
[----:B------:R-:W-:Y:S01]  /*3670*/  IMAD.WIDE.U32 R40, P6, R30, R3, R32 ;  /* 0x000000031e287225 */ /* 0x000fe200078c0020 */
[----:B------:R-:W-:Y:S02]  /*3680*/  IADD3.X R11, P3, PT, R11, R44, RZ, P3, !PT ;  /* 0x0000002c0b0b7210 */ /* 0x000fe40001f7e4ff */
[----:B------:R-:W-:Y:S01]  /*3690*/  IADD3 R51, P0, PT, R51, R50, RZ ;  /* 0x0000003233337210 */ /* 0x000fe20007f1e0ff */
[----:B------:R-:W-:Y:S02]  /*36a0*/  IMAD.IADD R45, R21, 0x1, R45 ;  /* 0x00000001152d7824 */ /* 0x000fe400078e022d */
[----:B------:R-:W-:Y:S01]  /*36b0*/  IMAD.WIDE.U32.X R32, R31, R23, R42, P2 ;  /* 0x000000171f207225 */ /* 0x000fe200010e042a */
[----:B------:R-:W-:-:S03]  /*36c0*/  IADD3 R38, P2, PT, R38, R51, RZ ;  /* 0x0000003326267210 */ /* 0x000fc60007f5e0ff */
[----:B------:R-:W-:Y:S01]  /*36d0*/  IMAD.WIDE.U32 R34, R30, R2, RZ ;  /* 0x000000021e227225 */ /* 0x000fe200078e00ff */
[----:B------:R-:W-:-:S03]  /*36e0*/  IADD3.X R21, P1, P3, R32, RZ, RZ, P3, P1 ;  /* 0x000000ff20157210 */ /* 0x000fc60001b224ff */
[----:B------:R-:W-:Y:S01]  /*36f0*/  IMAD.WIDE.U32 R42, R45, R14, RZ ;  /* 0x0000000e2d2a7225 */ /* 0x000fe200078e00ff */
[----:B------:R-:W-:-:S03]  /*3700*/  IADD3.X R29, PT, PT, R33, RZ, RZ, P1, P3 ;  /* 0x000000ff211d7210 */ /* 0x000fc60000fe64ff */
[----:B------:R-:W-:Y:S01]  /*3710*/  IMAD.X R53, RZ, RZ, R52, P0 ;  /* 0x000000ffff357224 */ /* 0x000fe200000e0634 */
[----:B------:R-:W-:Y:S01]  /*3720*/  ISETP.GE.U32.AND P0, PT, R37, R16, PT ;  /* 0x000000102500720c */ /* 0x000fe20003f06070 */
[----:B------:R-:W-:Y:S01]  /*3730*/  IMAD.X R37, RZ, RZ, RZ, P6 ;  /* 0x000000ffff257224 */ /* 0x000fe200030e06ff */
[----:B------:R-:W-:Y:S01]  /*3740*/  IADD3 R16, P6, PT, R35, R40, RZ ;  /* 0x0000002823107210 */ /* 0x000fe20007fde0ff */
[----:B------:R-:W-:Y:S01]  /*3750*/  IMAD.MOV.U32 R36, RZ, RZ, R41 ;  /* 0x000000ffff247224 */ /* 0x000fe200078e0029 */
[----:B------:R-:W-:Y:S01]  /*3760*/  ISETP.GE.U32.AND.EX P0, PT, R39, R24, PT, P0 ;  /* 0x000000182700720c */ /* 0x000fe20003f06100 */
[----:B------:R-:W-:-:S04]  /*3770*/  IMAD.WIDE.U32 R42, P1, R20, R15, R42 ;  /* 0x0000000f142a7225 */ /* 0x000fc8000782002a */
[----:B------:R-:W-:Y:S01]  /*3780*/  IMAD.X R40, R4, 0x1, R53, P2 ;  /* 0x0000000104287824 */ /* 0x000fe200010e0635 */
[----:B------:R-:W-:Y:S01]  /*3790*/  IADD3 R21, P2, PT, R21, R38, RZ ;  /* 0x0000002615157210 */ /* 0x000fe20007f5e0ff */
        /* <DEDUP_REMOVED lines=29> */
[----:B------:R-:W-:Y:S02]  /*3970*/  IADD3.X R0, P2, P3, R30, RZ, RZ, P3, P2 ;  /* 0x000000ff1e007210 */ /* 0x000fe40001b444ff */
[----:B------:R-:W-:Y:S01]  /*3980*/  IADD3 R33, P5, P6, R25, R10, R28 ;  /* 0x0000000a19217210 */ /* 0x000fe20007ebe01c */
[----:B------:R-:W-:Y:S01]  /*3990*/  IMAD.WIDE.U32 R24, R45, R22, RZ ;  /* 0x000000162d187225 */ /* 0x000fe200078e00ff */
[----:B------:R-:W-:Y:S02]  /*39a0*/  ISETP.GE.U32.AND.EX P1, PT, R53, R52, PT, P1 ;  /* 0x000000343500720c */ /* 0x000fe40003f26110 */
[----:B------:R-:W-:Y:S02]  /*39b0*/  ISETP.GE.U32.AND P0, PT, R38, R51, PT ;  /* 0x000000332600720c */ /* 0x000fe40003f06070 */
[----:B------:R-:W-:Y:S01]  /*39c0*/  IADD3.X R134, PT, PT, R31, RZ, RZ, P2, P3 ;  /* 0x000000ff1f867210 */ /* 0x000fe200017e64ff */
[----:B------:R-:W-:Y:S01]  /*39d0*/  IMAD.WIDE.U32 R24, P4, R20, R23, R24 ;  /* 0x0000001714187225 */ /* 0x000fe20007880018 */
[----:B------:R-:W-:-:S02]  /*39e0*/  IADD3 R30, P2, P3, R11, R26, R32 ;  /* 0x0000001a0b1e7210 */ /* 0x000fc40007b5e020 */
[----:B------:R-:W-:Y:S01]  /*39f0*/  SEL R26, RZ, 0x1, P1 ;  /* 0x00000001ff1a7807 */ /* 0x000fe20000800000 */
        /* <DEDUP_REMOVED lines=13> */
[----:B------:R-:W-:Y:S01]  /*3ad0*/  IADD3.X R134, P0, PT, R134, R31, RZ, P0, !PT ;  /* 0x0000001f86867210 */ /* 0x000fe2000071e4ff */
[----:B------:R-:W-:Y:S01]  /*3ae0*/  IMAD.MOV.U32 R10, RZ, RZ, R25 ;  /* 0x000000ffff0a7224 */ /* 0x000fe200078e0019 */
[----:B------:R-:W-:Y:S01]  /*3af0*/  ISETP.GE.U32.AND P4, PT, R21, R33, PT ;  /* 0x000000211500720c */ /* 0x000fe20003f86070 */
[----:B------:R-:W-:Y:S01]  /*3b00*/  IMAD.X R31, RZ, RZ, R24, P5 ;  /* 0x000000ffff1f7224 */ /* 0x000fe200028e0618 */
[----:B------:R-:W-:Y:S01]  /*3b10*/  IADD3.X R27, PT, PT, RZ, R27, RZ, P2, P3 ;  /* 0x0000001bff1b7210 */ /* 0x000fe200017e64ff */
        /* <DEDUP_REMOVED lines=31> */
[----:B-1----:R-:W-:Y:S05]  /*3d10*/  @P0 BRA `(.L_x_436) ;  /* 0x0000000000440947 */ /* 0x002fea0003800000 */
[----:B------:R-:W-:-:S04]  /*3d20*/  ISETP.GE.U32.AND P0, PT, R138, R2, PT ;  /* 0x000000028a00720c */ /* 0x000fc80003f06070 */
        /* <DEDUP_REMOVED lines=16> */
.L_x_436:
        /* <DEDUP_REMOVED lines=21> */
.L_x_437:
[----:B------:R-:W0:Y:S02]  /*3f80*/  LDC.64 R10, c[0x0][0x388] ;  /* 0x0000e200ff0a7b82 */ /* 0x000e240000000a00 */
[----:B0-----:R-:W2:Y:S02]  /*3f90*/  LDG.E.64 R20, desc[UR12][R10.64] ;  /* 0x0000000c0a147981 */ /* 0x001ea4000c1e1b00 */
        /* <DEDUP_REMOVED lines=12> */
[----:B------:R-:W0:Y:S01]  /*4060*/  LDC R85, c[0x3][0x1a8] ;  /* 0x00c06a00ff557b82 */ /* 0x000e220000000800 */
[----:B------:R-:W-:Y:S01]  /*4070*/  UPLOP3.LUT UP1, UPT, UPT, UPT, UPT, 0x40, 0x4 ;  /* 0x000000000004789c */ /* 0x000fe20003f2e870 */
[----:B------:R-:W-:Y:S01]  /*4080*/  IMAD.MOV.U32 R36, RZ, RZ, RZ ;  /* 0x000000ffff247224 */ /* 0x000fe200078e00ff */
[----:B------:R-:W-:Y:S02]  /*4090*/  CS2R R34, SRZ ;  /* 0x0000000000227805 */ /* 0x000fe4000001ff00 */
[----:B------:R-:W-:Y:S02]  /*40a0*/  CS2R R32, SRZ ;  /* 0x0000000000207805 */ /* 0x000fe4000001ff00 */
[----:B------:R-:W-:Y:S01]  /*40b0*/  CS2R R30, SRZ ;  /* 0x00000000001e7805 */ /* 0x000fe2000001ff00 */
[----:B------:R-:W-:Y:S01]  /*40c0*/  IMAD.MOV.U32 R29, RZ, RZ, RZ ;  /* 0x000000ffff1d7224 */ /* 0x000fe200078e00ff */
[----:B------:R-:W1:Y:S08]  /*40d0*/  LDC R26, c[0x3][0x1ac] ;  /* 0x00c06b00ff1a7b82 */ /* 0x000e700000000800 */
[----:B------:R-:W3:Y:S08]  /*40e0*/  LDC R86, c[0x3][0x1a0] ;  /* 0x00c06800ff567b82 */ /* 0x000ef00000000800 */
[----:B------:R-:W4:Y:S01]  /*40f0*/  LDC R84, c[0x3][0x1a4] ;  /* 0x00c06900ff547b82 */ /* 0x000f220000000800 */
[----:B0-----:R-:W-:-:S07]  /*4100*/  IMAD.MOV.U32 R16, RZ, RZ, R85 ;  /* 0x000000ffff107224 */ /* 0x001fce00078e0055 */
[----:B------:R-:W0:Y:S01]  /*4110*/  LDC R83, c[0x3][0x198] ;  /* 0x00c06600ff537b82 */ /* 0x000e220000000800 */
[----:B-1----:R-:W-:-:S07]  /*4120*/  IMAD.MOV.U32 R15, RZ, RZ, R26 ;  /* 0x000000ffff0f7224 */ /* 0x002fce00078e001a */
[----:B------:R-:W1:Y:S01]  /*4130*/  LDC R87, c[0x3][0x19c] ;  /* 0x00c06700ff577b82 */ /* 0x000e620000000800 */
[----:B---3--:R-:W-:-:S07]  /*4140*/  IMAD.MOV.U32 R14, RZ, RZ, R86 ;  /* 0x000000ffff0e7224 */ /* 0x008fce00078e0056 */
[----:B------:R-:W3:Y:S01]  /*4150*/  LDC R28, c[0x3][0x190] ;  /* 0x00c06400ff1c7b82 */ /* 0x000ee20000000800 */
[----:B----4-:R-:W-:-:S07]  /*4160*/  IMAD.MOV.U32 R13, RZ, RZ, R84 ;  /* 0x000000ffff0d7224 */ /* 0x010fce00078e0054 */
[----:B------:R-:W4:Y:S01]  /*4170*/  LDC R27, c[0x3][0x194] ;  /* 0x00c06500ff1b7b82 */ /* 0x000f220000000800 */
[----:B0-----:R-:W-:Y:S02]  /*4180*/  IMAD.MOV.U32 R4, RZ, RZ, R83 ;  /* 0x000000ffff047224 */ /* 0x001fe400078e0053 */
[----:B----4-:R-:W-:Y:S01]  /*4190*/  IMAD.MOV.U32 R0, RZ, RZ, R27 ;  /* 0x000000ffff007224 */ /* 0x010fe200078e001b */
[----:B--2---:R-:W-:Y:S01]  /*41a0*/  ISETP.NE.U32.AND P0, PT, R2, RZ, PT ;  /* 0x000000ff0200720c */ /* 0x004fe20003f05070 */
[----:B---3--:R-:W-:-:S03]  /*41b0*/  IMAD.MOV.U32 R2, RZ, RZ, R28 ;  /* 0x000000ffff027224 */ /* 0x008fc600078e001c */
[----:B------:R-:W-:Y:S01]  /*41c0*/  ISETP.NE.AND.EX P0, PT, R3, RZ, PT, P0 ;  /* 0x000000ff0300720c */ /* 0x000fe20003f05300 */
[----:B-1----:R-:W-:-:S12]  /*41d0*/  IMAD.MOV.U32 R3, RZ, RZ, R87 ;  /* 0x000000ffff037224 */ /* 0x002fd800078e0057 */
[----:B------:R-:W-:Y:S05]  /*41e0*/  @!P0 BRA `(.L_x_439) ;  /* 0x000008ac00cc8947 */ /* 0x000fea0003800000 */
.L_x_438:
[----:B------:R-:W0:Y:S01]  /*41f0*/  LDCU.128 UR4, c[0x3][0x190] ;  /* 0x00c03200ff0477ac */ /* 0x000e220008000c00 */
[----:B------:R-:W-:Y:S01]  /*4200*/  IMAD.MOV.U32 R36, RZ, RZ, RZ ;  /* 0x000000ffff247224 */ /* 0x000fe200078e00ff */
[----:B------:R-:W-:Y:S02]  /*4210*/  CS2R R34, SRZ ;  /* 0x0000000000227805 */ /* 0x000fe4000001ff00 */
[----:B------:R-:W-:Y:S01]  /*4220*/  CS2R R32, SRZ ;  /* 0x0000000000207805 */ /* 0x000fe2000001ff00 */
[----:B------:R-:W0:Y:S01]  /*4230*/  LDCU.128 UR8, c[0x3][0x1a0] ;  /* 0x00c03400ff0877ac */ /* 0x000e220008000c00 */
[----:B------:R-:W-:Y:S02]  /*4240*/  CS2R R30, SRZ ;  /* 0x00000000001e7805 */ /* 0x000fe4000001ff00 */
[----:B------:R-:W-:Y:S02]  /*4250*/  CS2R R28, SRZ ;  /* 0x00000000001c7805 */ /* 0x000fe4000001ff00 */
[----:B------:R-:W-:-:S02]  /*4260*/  CS2R R84, SRZ ;  /* 0x0000000000547805 */ /* 0x000fc4000001ff00 */
[----:B------:R-:W-:Y:S02]  /*4270*/  CS2R R26, SRZ ;  /* 0x00000000001a7805 */ /* 0x000fe4000001ff00 */
[----:B------:R-:W-:Y:S01]  /*4280*/  CS2R R86, SRZ ;  /* 0x0000000000567805 */ /* 0x000fe2000001ff00 */
[----:B------:R-:W-:Y:S01]  /*4290*/  IMAD.MOV.U32 R83, RZ, RZ, RZ ;  /* 0x000000ffff537224 */ /* 0x000fe200078e00ff */
[----:B------:R-:W-:Y:S01]  /*42a0*/  CS2R R14, SRZ ;  /* 0x00000000000e7805 */ /* 0x000fe2000001ff00 */
[----:B------:R-:W-:Y:S01]  /*42b0*/  IMAD.MOV.U32 R16, RZ, RZ, RZ ;  /* 0x000000ffff107224 */ /* 0x000fe200078e00ff */
[----:B------:R-:W-:Y:S01]  /*42c0*/  CS2R R2, SRZ ;  /* 0x0000000000027805 */ /* 0x000fe2000001ff00 */
[----:B------:R-:W-:Y:S01]  /*42d0*/  IMAD.MOV.U32 R13, RZ, RZ, RZ ;  /* 0x000000ffff0d7224 */ /* 0x000fe200078e00ff */
[----:B------:R-:W-:Y:S01]  /*42e0*/  UPLOP3.LUT UP1, UPT, UPT, UPT, UPT, 0x40, 0x4 ;  /* 0x000000000004789c */ /* 0x000fe20003f2e870 */
[----:B------:R-:W-:Y:S02]  /*42f0*/  IMAD.MOV.U32 R4, RZ, RZ, RZ ;  /* 0x000000ffff047224 */ /* 0x000fe400078e00ff */
[----:B------:R-:W-:Y:S01]  /*4300*/  IMAD.MOV.U32 R0, RZ, RZ, RZ ;  /* 0x000000ffff007224 */ /* 0x000fe200078e00ff */
[----:B0-----:R-:W-:-:S02]  /*4310*/  ULOP3.LUT UR4, UR8, UR4, UR6, 0xfe, !UPT ;  /* 0x0000000408047292 */ /* 0x001fc4000f8efe06 */
[----:B------:R-:W-:Y:S02]  /*4320*/  ULOP3.LUT UR5, UR9, UR5, UR7, 0xfe, !UPT ;  /* 0x0000000509057292 */ /* 0x000fe4000f8efe07 */
[----:B------:R-:W-:-:S04]  /*4330*/  ULOP3.LUT UP0, URZ, UR4, UR10, URZ, 0xfc, !UPT ;  /* 0x0000000a04ff7292 */ /* 0x000fc8000f80fcff */
[----:B------:R-:W-:-:S09]  /*4340*/  ULOP3.LUT UP0, URZ, UR5, UR11, URZ, 0xfc, UP0 ;  /* 0x0000000b05ff7292 */ /* 0x000fd2000800fcff */
[----:B------:R-:W-:Y:S05]  /*4350*/  BRA.U !UP0, `(.L_x_439) ;  /* 0x000008ad08707547 */ /* 0x000fea000b800000 */
[----:B------:R-:W2:Y:S01]  /*4360*/  LDG.E.64 R22, desc[UR12][R10.64+0x8] ;  /* 0x0000080c0a167981 */ /* 0x000ea2000c1e1b00 */
[----:B------:R-:W0:Y:S03]  /*4370*/  LDC.64 R30, c[0x3][0x20] ;  /* 0x00c00800ff1e7b82 */ /* 0x000e260000000a00 */
[----:B------:R-:W3:Y:S04]  /*4380*/  LDG.E.64 R24, desc[UR12][R10.64+0x10] ;  /* 0x0000100c0a187981 */ /* 0x000ee8000c1e1b00 */
[----:B------:R1:W4:Y:S01]  /*4390*/  LDG.E.64 R26, desc[UR12][R10.64+0x18] ;  /* 0x0000180c0a1a7981 */ /* 0x000322000c1e1b00 */
[----:B------:R-:W5:Y:S01]  /*43a0*/  LDC.64 R28, c[0x3][0x28] ;  /* 0x00c00a00ff1c7b82 */ /* 0x000f620000000a00 */
[----:B------:R-:W-:-:S07]  /*43b0*/  UMOV UR4, 0xff ;  /* 0x000000ff00047882 */ /* 0x000fce0000000000 */
[----:B------:R-:W2:Y:S01]  /*43c0*/  LDC.64 R14, c[0x3][0x30] ;  /* 0x00c00c00ff0e7b82 */ /* 0x000ea20000000a00 */
[----:B0-----:R-:W-:-:S07]  /*43d0*/  ISETP.GE.U32.AND P0, PT, R20, R30, PT ;  /* 0x0000001e1400720c */ /* 0x001fce0003f06070 */
[----:B-1----:R-:W0:Y:S01]  /*43e0*/  LDC.64 R10, c[0x3][0x38] ;  /* 0x00c00e00ff0a7b82 */ /* 0x002e220000000a00 */
[----:B------:R-:W-:-:S04]  /*43f0*/  ISETP.GE.U32.AND.EX P0, PT, R21, R31, PT, P0 ;  /* 0x0000001f1500720c */ /* 0x000fc80003f06100 */
[----:B------:R-:W-:-:S04]  /*4400*/  SEL R19, RZ, 0x1, P0 ;  /* 0x00000001ff137807 */ /* 0x000fc80000000000 */
[----:B-----5:R-:W-:-:S05]  /*4410*/  IADD3 R19, P0, PT, R19, R28, RZ ;  /* 0x0000001c13137210 */ /* 0x020fca0007f1e0ff */
[----:B------:R-:W-:Y:S01]  /*4420*/  IMAD.X R29, RZ, RZ, R29, P0 ;  /* 0x000000ffff1d7224 */ /* 0x000fe200000e061d */
[CC--:B--2---:R-:W-:Y:S02]  /*4430*/  ISETP.GE.U32.AND P0, PT, R22.reuse, R19.reuse, PT ;  /* 0x000000131600720c */ /* 0x0c4fe40003f06070 */
[----:B------:R-:W-:Y:S02]  /*4440*/  IADD3 R4, P2, PT, R22, -R19, RZ ;  /* 0x8000001316047210 */ /* 0x000fe40007f5e0ff */
[----:B------:R-:W-:-:S03]  /*4450*/  ISETP.GE.U32.AND.EX P0, PT, R23, R29, PT, P0 ;  /* 0x0000001d1700720c */ /* 0x000fc60003f06100 */
[----:B------:R-:W-:Y:S01]  /*4460*/  IMAD.X R19, R23, 0x1, ~R29, P2 ;  /* 0x0000000117137824 */ /* 0x000fe200010e0e1d */
[----:B------:R-:W-:-:S04]  /*4470*/  SEL R13, RZ, 0x1, P0 ;  /* 0x00000001ff0d7807 */ /* 0x000fc80000000000 */
[----:B------:R-:W-:-:S05]  /*4480*/  IADD3 R13, P0, PT, R13, R14, RZ ;  /* 0x0000000e0d0d7210 */ /* 0x000fca0007f1e0ff */
[----:B------:R-:W-:Y:S01]  /*4490*/  IMAD.X R15, RZ, RZ, R15, P0 ;  /* 0x000000ffff0f7224 */ /* 0x000fe200000e060f */
[----:B---3--:R-:W-:-:S04]  /*44a0*/  ISETP.GE.U32.AND P0, PT, R24, R13, PT ;  /* 0x0000000d1800720c */ /* 0x008fc80003f06070 */
[----:B------:R-:W-:-:S04]  /*44b0*/  ISETP.GE.U32.AND.EX P0, PT, R25, R15, PT, P0 ;  /* 0x0000000f1900720c */ /* 0x000fc80003f06100 */
[----:B------:R-:W-:-:S04]  /*44c0*/  SEL R3, RZ, 0x1, P0 ;  /* 0x00000001ff037807 */ /* 0x000fc80000000000 */
[----:B0-----:R-:W-:Y:S02]  /*44d0*/  IADD3 R3, P0, PT, R3, R10, RZ ;  /* 0x0000000a03037210 */ /* 0x001fe40007f1e0ff */
[----:B------:R-:W-:Y:S02]  /*44e0*/  IADD3 R10, P1, PT, R20, -R30, RZ ;  /* 0x8000001e140a7210 */ /* 0x000fe40007f3e0ff */
[CC--:B----4-:R-:W-:Y:S01]  /*44f0*/  IADD3 R0, P2, PT, R26.reuse, -R3.reuse, RZ ;  /* 0x800000031a007210 */ /* 0x0d0fe20007f5e0ff */
[----:B------:R-:W-:Y:S01]  /*4500*/  IMAD.X R11, RZ, RZ, R11, P0 ;  /* 0x000000ffff0b7224 */ /* 0x000fe200000e060b */
[----:B------:R-:W-:Y:S01]  /*4510*/  ISETP.GE.U32.AND P0, PT, R26, R3, PT ;  /* 0x000000031a00720c */ /* 0x000fe20003f06070 */
[----:B------:R-:W-:Y:S01]  /*4520*/  IMAD.X R31, R21, 0x1, ~R31, P1 ;  /* 0x00000001151f7824 */ /* 0x000fe200008e0e1f */
[----:B------:R-:W-:Y:S01]  /*4530*/  IADD3 R2, P1, PT, R24, -R13, RZ ;  /* 0x8000000d18027210 */ /* 0x000fe20007f3e0ff */
[C---:B------:R-:W-:Y:S01]  /*4540*/  IMAD.X R3, R27.reuse, 0x1, ~R11, P2 ;  /* 0x000000011b037824 */ /* 0x040fe200010e0e0b */
        /* <DEDUP_REMOVED lines=12> */
.L_x_441:
[----:B------:R-:W-:-:S06]  /*4610*/  USHF.R.U32.HI UR5, URZ, 0x6, UR4 ;  /* 0x00000006ff057899 */ /* 0x000fcc0008011604 */
[----:B------:R-:W-:-:S04]  /*4620*/  IMAD.U32 R0, RZ, RZ, UR5 ;  /* 0x00000005ff007e24 */ /* 0x000fc8000f8e00ff */
[----:B------:R-:W-:-:S06]  /*4630*/  IMAD R2, R0, -0x8, R1 ;  /* 0xfffffff800027824 */ /* 0x000fcc00078e0201 */
[----:B------:R-:W2:Y:S01]  /*4640*/  LDL.64 R2, [R2+0x18] ;  /* 0x0000180002027983 */ /* 0x000ea20000100a00 */
[----:B------:R-:W-:Y:S02]  /*4650*/  ULOP3.LUT UR5, UR4, 0x3f, URZ, 0xc, !UPT ;  /* 0x0000003f04057892 */ /* 0x000fe4000f8e0cff */
[----:B------:R-:W-:-:S04]  /*4660*/  UMOV UR6, UR4 ;  /* 0x0000000400067c82 */ /* 0x000fc80008000000 */
        /* <DEDUP_REMOVED lines=86> */
.L_x_440:
[----:B------:R-:W1:Y:S01]  /*4bd0*/  LDC R16, c[0x3][0x1a8] ;  /* 0x00c06a00ff107b82 */ /* 0x000e620000000800 */
[----:B------:R-:W-:Y:S01]  /*4be0*/  UISETP.GE.AND UP0, UPT, UR6, URZ, UPT ;  /* 0x000000ff0600728c */ /* 0x000fe2000bf06270 */
[----:B------:R-:W-:Y:S01]  /*4bf0*/  IMAD.MOV.U32 R34, RZ, RZ, RZ ;  /* 0x000000ffff227224 */ /* 0x000fe200078e00ff */
[----:B------:R-:W-:Y:S02]  /*4c00*/  CS2R R32, SRZ ;  /* 0x0000000000207805 */ /* 0x000fe4000001ff00 */
[----:B------:R-:W-:Y:S01]  /*4c10*/  CS2R R30, SRZ ;  /* 0x00000000001e7805 */ /* 0x000fe2000001ff00 */
[----:B------:R-:W-:Y:S02]  /*4c20*/  IMAD.MOV.U32 R29, RZ, RZ, RZ ;  /* 0x000000ffff1d7224 */ /* 0x000fe400078e00ff */
[----:B------:R-:W0:Y:S08]  /*4c30*/  LDC R15, c[0x3][0x1ac] ;  /* 0x00c06b00ff0f7b82 */ /* 0x000e300000000800 */
[----:B------:R-:W2:Y:S08]  /*4c40*/  LDC R14, c[0x3][0x1a0] ;  /* 0x00c06800ff0e7b82 */ /* 0x000eb00000000800 */
[----:B------:R-:W3:Y:S01]  /*4c50*/  LDC R13, c[0x3][0x1a4] ;  /* 0x00c06900ff0d7b82 */ /* 0x000ee20000000800 */
[----:B-1----:R-:W-:-:S07]  /*4c60*/  IMAD.MOV.U32 R85, RZ, RZ, R16 ;  /* 0x000000ffff557224 */ /* 0x002fce00078e0010 */
[----:B------:R-:W1:Y:S01]  /*4c70*/  LDC R4, c[0x3][0x198] ;  /* 0x00c06600ff047b82 */ /* 0x000e620000000800 */
[----:B0-----:R-:W-:-:S07]  /*4c80*/  IMAD.MOV.U32 R26, RZ, RZ, R15 ;  /* 0x000000ffff1a7224 */ /* 0x001fce00078e000f */
[----:B------:R-:W0:Y:S01]  /*4c90*/  LDC R3, c[0x3][0x19c] ;  /* 0x00c06700ff037b82 */ /* 0x000e220000000800 */
[----:B--2---:R-:W-:-:S07]  /*4ca0*/  IMAD.MOV.U32 R86, RZ, RZ, R14 ;  /* 0x000000ffff567224 */ /* 0x004fce00078e000e */
[----:B------:R-:W2:Y:S01]  /*4cb0*/  LDC R2, c[0x3][0x190] ;  /* 0x00c06400ff027b82 */ /* 0x000ea20000000800 */
[----:B---3--:R-:W-:-:S07]  /*4cc0*/  IMAD.MOV.U32 R84, RZ, RZ, R13 ;  /* 0x000000ffff547224 */ /* 0x008fce00078e000d */
[----:B------:R-:W3:Y:S01]  /*4cd0*/  LDC R0, c[0x3][0x194] ;  /* 0x00c06500ff007b82 */ /* 0x000ee20000000800 */
[----:B-1----:R-:W-:Y:S02]  /*4ce0*/  IMAD.MOV.U32 R83, RZ, RZ, R4 ;  /* 0x000000ffff537224 */ /* 0x002fe400078e0004 */
[----:B0-----:R-:W-:Y:S02]  /*4cf0*/  IMAD.MOV.U32 R87, RZ, RZ, R3 ;  /* 0x000000ffff577224 */ /* 0x001fe400078e0003 */
[----:B--2---:R-:W-:Y:S02]  /*4d00*/  IMAD.MOV.U32 R28, RZ, RZ, R2 ;  /* 0x000000ffff1c7224 */ /* 0x004fe400078e0002 */
[----:B---3--:R-:W-:Y:S01]  /*4d10*/  IMAD.MOV.U32 R27, RZ, RZ, R0 ;  /* 0x000000ffff1b7224 */ /* 0x008fe200078e0000 */
[----:B------:R-:W-:Y:S06]  /*4d20*/  BRA.U !UP0, `(.L_x_439) ;  /* 0x000008a108fc7547 */ /* 0x000fec000b800000 */
[--C-:B------:R-:W-:Y:S01]  /*4d30*/  IMAD.MOV.U32 R85, RZ, RZ, R16.reuse ;  /* 0x000000ffff557224 */ /* 0x100fe200078e0010 */
[----:B------:R-:W-:Y:S01]  /*4d40*/  CS2R R34, SRZ ;  /* 0x0000000000227805 */ /* 0x000fe2000001ff00 */
[----:B------:R-:W-:Y:S01]  /*4d50*/  IMAD.MOV.U32 R131, RZ, RZ, R16 ;  /* 0x000000ffff837224 */ /* 0x000fe200078e0010 */
[----:B------:R-:W-:Y:S01]  /*4d60*/  CS2R R32, SRZ ;  /* 0x0000000000207805 */ /* 0x000fe2000001ff00 */
[--C-:B------:R-:W-:Y:S01]  /*4d70*/  IMAD.MOV.U32 R26, RZ, RZ, R15.reuse ;  /* 0x000000ffff1a7224 */ /* 0x100fe200078e000f */
[----:B------:R-:W-:Y:S01]  /*4d80*/  CS2R R30, SRZ ;  /* 0x00000000001e7805 */ /* 0x000fe2000001ff00 */
[----:B------:R-:W-:Y:S01]  /*4d90*/  IMAD.MOV.U32 R130, RZ, RZ, R15 ;  /* 0x000000ffff827224 */ /* 0x000fe200078e000f */
[----:B------:R-:W0:Y:S01]  /*4da0*/  LDCU.64 UR8, c[0x3][0x108] ;  /* 0x00c02100ff0877ac */ /* 0x000e220008000a00 */
[--C-:B------:R-:W-:Y:S02]  /*4db0*/  IMAD.MOV.U32 R86, RZ, RZ, R14.reuse ;  /* 0x000000ffff567224 */ /* 0x100fe400078e000e */
[----:B------:R-:W-:Y:S01]  /*4dc0*/  IMAD.MOV.U32 R129, RZ, RZ, R14 ;  /* 0x000000ffff817224 */ /* 0x000fe200078e000e */
[----:B------:R-:W1:Y:S01]  /*4dd0*/  LDCU.64 UR10, c[0x3][0x100] ;  /* 0x00c02000ff0a77ac */ /* 0x000e620008000a00 */
[----:B------:R-:W-:-:S02]  /*4de0*/  IMAD.MOV.U32 R84, RZ, RZ, R13 ;  /* 0x000000ffff547224 */ /* 0x000fc400078e000d */
[----:B------:R-:W-:Y:S01]  /*4df0*/  IMAD.MOV.U32 R128, RZ, RZ, R13 ;  /* 0x000000ffff807224 */ /* 0x000fe200078e000d */
[----:B------:R-:W2:Y:S01]  /*4e00*/  LDCU.128 UR16, c[0x3][0xf0] ;  /* 0x00c01e00ff1077ac */ /* 0x000ea20008000c00 */
[--C-:B------:R-:W-:Y:S02]  /*4e10*/  IMAD.MOV.U32 R83, RZ, RZ, R4.reuse ;  /* 0x000000ffff537224 */ /* 0x100fe400078e0004 */
[----:B------:R-:W-:Y:S01]  /*4e20*/  IMAD.MOV.U32 R127, RZ, RZ, R4 ;  /* 0x000000ffff7f7224 */ /* 0x000fe200078e0004 */
[----:B------:R-:W-:Y:S01]  /*4e30*/  UMOV UR4, URZ ;  /* 0x000000ff00047c82 */ /* 0x000fe20008000000 */
[--C-:B------:R-:W-:Y:S01]  /*4e40*/  IMAD.MOV.U32 R87, RZ, RZ, R3.reuse ;  /* 0x000000ffff577224 */ /* 0x100fe200078e0003 */
[----:B------:R-:W-:Y:S01]  /*4e50*/  UMOV UR5, 0x1 ;  /* 0x0000000100057882 */ /* 0x000fe20000000000 */
[----:B------:R-:W-:Y:S02]  /*4e60*/  IMAD.MOV.U32 R126, RZ, RZ, R3 ;  /* 0x000000ffff7e7224 */ /* 0x000fe400078e0003 */
[----:B------:R-:W-:-:S02]  /*4e70*/  IMAD.MOV.U32 R28, RZ, RZ, R2 ;  /* 0x000000ffff1c7224 */ /* 0x000fc400078e0002 */
[----:B------:R-:W-:Y:S02]  /*4e80*/  IMAD.MOV.U32 R125, RZ, RZ, R2 ;  /* 0x000000ffff7d7224 */ /* 0x000fe400078e0002 */
[--C-:B------:R-:W-:Y:S02]  /*4e90*/  IMAD.MOV.U32 R27, RZ, RZ, R0.reuse ;  /* 0x000000ffff1b7224 */ /* 0x100fe400078e0000 */
[----:B------:R-:W-:Y:S02]  /*4ea0*/  IMAD.MOV.U32 R124, RZ, RZ, R0 ;  /* 0x000000ffff7c7224 */ /* 0x000fe400078e0000 */
[----:B------:R-:W-:Y:S02]  /*4eb0*/  IMAD.MOV.U32 R36, RZ, RZ, RZ ;  /* 0x000000ffff247224 */ /* 0x000fe400078e00ff */
[----:B012---:R-:W-:-:S07]  /*4ec0*/  IMAD.MOV.U32 R29, RZ, RZ, RZ ;  /* 0x000000ffff1d7224 */ /* 0x007fce00078e00ff */
.L_x_676:
[----:B------:R-:W-:-:S06]  /*4ed0*/  USHF.R.U32.HI UR7, URZ, 0x6, UR6 ;  /* 0x00000006ff077899 */ /* 0x000fcc0008011606 */
[----:B------:R-:W-:-:S04]  /*4ee0*/  IMAD.U32 R10, RZ, RZ, UR7 ;  /* 0x00000007ff0a7e24 */ /* 0x000fc8000f8e00ff */
[----:B------:R-:W-:-:S06]  /*4ef0*/  IMAD R11, R10, -0x8, R1 ;  /* 0xfffffff80a0b7824 */ /* 0x000fcc00078e0201 */
[----:B------:R-:W2:Y:S01]  /*4f00*/  LDL.64 R10, [R11+0x18] ;  /* 0x000018000b0a7983 */ /* 0x000ea20000100a00 */
        /* <DEDUP_REMOVED lines=49> */
[----:B--2---:R-:W-:-:S04]  /*5220*/  SHF.R.U64 R10, R10, UR7, R11 ;  /* 0x000000070a0a7c19 */ /* 0x004fc8000800120b */
        /* <DEDUP_REMOVED lines=119> */
[C---:B------:R-:W-:Y:S01]  /*59a0*/  IMAD.WIDE.U32 R46, R57.reuse, R55, RZ ;  /* 0x00000037392e7225 */ /* 0x040fe200078e00ff */
[----:B------:R-:W-:Y:S02]  /*59b0*/  CS2R R40, SRZ ;  /* 0x0000000000287805 */ /* 0x000fe4000001ff00 */
[----:B------:R-:W-:Y:S01]  /*59c0*/  CS2R R38, SRZ ;  /* 0x0000000000267805 */ /* 0x000fe2000001ff00 */
[----:B------:R-:W-:-:S04]  /*59d0*/  IMAD.WIDE.U32 R6, R57, R57, RZ ;  /* 0x0000003939067225 */ /* 0x000fc800078e00ff */
        /* <DEDUP_REMOVED lines=8> */
[----:B------:R-:W-:Y:S02]  /*5a60*/  SHF.R.U32.HI R92, RZ, 0x1f, R37 ;  /* 0x0000001fff5c7819 */ /* 0x000fe40000011625 */
[----:B------:R-:W-:Y:S01]  /*5a70*/  IADD3.X R93, PT, PT, RZ, RZ, RZ, P2, P3 ;  /* 0x000000ffff5d7210 */ /* 0x000fe200017e64ff */
[----:B------:R-:W-:-:S04]  /*5a80*/  IMAD.WIDE.U32 R10, R59, R54, RZ ;  /* 0x000000363b0a7225 */ /* 0x000fc800078e00ff */
[----:B------:R-:W-:Y:S02]  /*5a90*/  IMAD.IADD R5, R7, 0x1, R43 ;  /* 0x0000000107057824 */ /* 0x000fe400078e022b */
[----:B------:R-:W-:Y:S02]  /*5aa0*/  IMAD.IADD R50, R43, 0x1, R11 ;  /* 0x000000012b327824 */ /* 0x000fe400078e020b */
[----:B------:R-:W-:Y:S01]  /*5ab0*/  IMAD.WIDE.U32 R18, R55, R55, RZ ;  /* 0x0000003737127225 */ /* 0x000fe200078e00ff */
[----:B------:R-:W-:Y:S02]  /*5ac0*/  IADD3 R126, P6, P4, R10, R5, R8 ;  /* 0x000000050a7e7210 */ /* 0x000fe40007cde008 */
[----:B------:R-:W-:Y:S01]  /*5ad0*/  IADD3 R5, P5, PT, R92, R6, RZ ;  /* 0x000000065c057210 */ /* 0x000fe20007fbe0ff */
[----:B------:R-:W-:Y:S01]  /*5ae0*/  IMAD.WIDE.U32 R10, R56, R57, RZ ;  /* 0x00000039380a7225 */ /* 0x000fe200078e00ff */
[----:B------:R-:W-:Y:S02]  /*5af0*/  LOP3.LUT R7, R18, 0xfffffffd, RZ, 0xc0, !PT ;  /* 0xfffffffd12077812 */ /* 0x000fe400078ec0ff */
[----:B------:R-:W-:Y:S01]  /*5b00*/  IADD3.X R49, PT, PT, RZ, RZ, RZ, P6, P4 ;  /* 0x000000ffff317210 */ /* 0x000fe200037e84ff */
[----:B------:R-:W-:-:S04]  /*5b10*/  IMAD.WIDE.U32 R76, R61, R55, RZ ;  /* 0x000000373d4c7225 */ /* 0x000fc800078e00ff */
[----:B------:R-:W-:Y:S02]  /*5b20*/  IMAD.IADD R21, R40, 0x1, R11 ;  /* 0x0000000128157824 */ /* 0x000fe400078e020b */
[----:B------:R-:W-:Y:S02]  /*5b30*/  IMAD.SHL.U32 R22, R10, 0x2, RZ ;  /* 0x000000020a167824 */ /* 0x000fe400078e00ff */
[----:B------:R-:W-:Y:S01]  /*5b40*/  IMAD.X R11, RZ, RZ, R126, P5 ;  /* 0x000000ffff0b7224 */ /* 0x000fe200028e067e */
[----:B------:R-:W-:Y:S01]  /*5b50*/  ISETP.GT.U32.AND P5, PT, R6, R5, PT ;  /* 0x000000050600720c */ /* 0x000fe20003fa4070 */
[----:B------:R-:W-:Y:S01]  /*5b60*/  IMAD.IADD R18, R9, 0x1, R42 ;  /* 0x0000000109127824 */ /* 0x000fe200078e022a */
[----:B------:R-:W-:Y:S01]  /*5b70*/  LOP3.LUT R22, R22, 0xfffffffe, RZ, 0xc0, !PT ;  /* 0xfffffffe16167812 */ /* 0x000fe200078ec0ff */
[----:B------:R-:W-:Y:S01]  /*5b80*/  IMAD.WIDE.U32 R24, R60, R55, RZ ;  /* 0x000000373c187225 */ /* 0x000fe200078e00ff */
[----:B------:R-:W-:Y:S02]  /*5b90*/  ISETP.GT.U32.AND.EX P5, PT, R126, R11, PT, P5 ;  /* 0x0000000b7e00720c */ /* 0x000fe40003fa4150 */
[C-C-:B------:R-:W-:Y:S01]  /*5ba0*/  SHF.L.U64.HI R89, R10.reuse, 0x1, R21.reuse ;  /* 0x000000010a597819 */ /* 0x140fe20000010215 */
[----:B------:R-:W-:Y:S01]  /*5bb0*/  IMAD.WIDE.U32 R8, R61, R54, RZ ;  /* 0x000000363d087225 */ /* 0x000fe200078e00ff */
[----:B------:R-:W-:-:S02]  /*5bc0*/  SHF.R.U64 R17, R10, 0x1f, R21 ;  /* 0x0000001f0a117819 */ /* 0x000fc40000001215 */
[----:B------:R-:W-:Y:S01]  /*5bd0*/  IADD3 R22, P4, PT, R22, R45, RZ ;  /* 0x0000002d16167210 */ /* 0x000fe20007f9e0ff */
[----:B------:R-:W-:Y:S01]  /*5be0*/  IMAD.IADD R125, R77, 0x1, R39 ;  /* 0x000000014d7d7824 */ /* 0x000fe200078e0227 */
[----:B------:R-:W-:Y:S01]  /*5bf0*/  IADD3 R45, P6, PT, R5, R12, RZ ;  /* 0x0000000c052d7210 */ /* 0x000fe20007fde0ff */
[----:B------:R-:W-:Y:S01]  /*5c00*/  IMAD.IADD R52, R19, 0x1, R41 ;  /* 0x0000000113347824 */ /* 0x000fe200078e0229 */
[----:B------:R-:W-:Y:S01]  /*5c10*/  SEL R10, R6, R5, P5 ;  /* 0x00000005060a7207 */ /* 0x000fe20002800000 */
[----:B------:R-:W-:Y:S01]  /*5c20*/  IMAD.IADD R20, R25, 0x1, R38 ;  /* 0x0000000119147824 */ /* 0x000fe200078e0226 */
[----:B------:R-:W-:Y:S01]  /*5c30*/  IADD3 R125, P0, P1, R8, R125, R24 ;  /* 0x0000007d087d7210 */ /* 0x000fe2000791e018 */
[----:B------:R-:W-:Y:S01]  /*5c40*/  IMAD.MOV.U32 R19, RZ, RZ, RZ ;  /* 0x000000ffff137224 */ /* 0x000fe200078e00ff */
[----:B------:R-:W-:Y:S01]  /*5c50*/  LOP3.LUT R89, R89, 0x1, RZ, 0xc0, !PT ;  /* 0x0000000159597812 */ /* 0x000fe200078ec0ff */
[----:B------:R-:W-:Y:S01]  /*5c60*/  IMAD.X R5, R11, 0x1, R22, P6 ;  /* 0x000000010b057824 */ /* 0x000fe200030e0616 */
[----:B------:R-:W-:Y:S01]  /*5c70*/  IADD3.X R25, PT, PT, RZ, RZ, RZ, P0, P1 ;  /* 0x000000ffff197210 */ /* 0x000fe200007e24ff */
[----:B------:R-:W-:Y:S01]  /*5c80*/  IMAD.WIDE.U32 R18, R58, R54, R18 ;  /* 0x000000363a127225 */ /* 0x000fe200078e0012 */
[----:B------:R-:W-:-:S02]  /*5c90*/  ISETP.GT.U32.AND P0, PT, R10, R45, PT ;  /* 0x0000002d0a00720c */ /* 0x000fc40003f04070 */
[----:B------:R-:W-:Y:S01]  /*5ca0*/  SEL R10, R126, R11, P5 ;  /* 0x0000000b7e0a7207 */ /* 0x000fe20002800000 */
[----:B------:R-:W-:Y:S01]  /*5cb0*/  IMAD.IADD R75, R42, 0x1, R19 ;  /* 0x000000012a4b7824 */ /* 0x000fe200078e0213 */
[----:B------:R-:W-:Y:S01]  /*5cc0*/  SHF.R.U32.HI R11, RZ, 0x1f, R21 ;  /* 0x0000001fff0b7819 */ /* 0x000fe20000011615 */
[----:B------:R-:W-:Y:S01]  /*5cd0*/  IMAD.IADD R48, R39, 0x1, R9 ;  /* 0x0000000127307824 */ /* 0x000fe200078e0209 */
[----:B------:R-:W-:Y:S01]  /*5ce0*/  ISETP.GT.U32.AND.EX P0, PT, R10, R5, PT, P0 ;  /* 0x000000050a00720c */ /* 0x000fe20003f04100 */
[----:B------:R-:W-:Y:S01]  /*5cf0*/  IMAD.MOV.U32 R21, RZ, RZ, RZ ;  /* 0x000000ffff157224 */ /* 0x000fe200078e00ff */
[----:B------:R-:W-:Y:S01]  /*5d00*/  LOP3.LUT R19, R11, 0x1, RZ, 0xc0, !PT ;  /* 0x000000010b137812 */ /* 0x000fe200078ec0ff */
[----:B------:R-:W-:Y:S01]  /*5d10*/  IMAD.WIDE.U32 R8, R54, R55, RZ ;  /* 0x0000003736087225 */ /* 0x000fe200078e00ff */
[----:B------:R-:W0:Y:S01]  /*5d20*/  LDC.64 R10, c[0x3][0xe0] ;  /* 0x00c03800ff0a7b82 */ /* 0x000e220000000a00 */
[----:B------:R-:W-:Y:S02]  /*5d30*/  IADD3 R12, P5, P6, R49, R18, R50 ;  /* 0x00000012310c7210 */ /* 0x000fe40007ebe032 */
[----:B------:R-:W-:Y:S01]  /*5d40*/  LOP3.LUT R18, R17, 0xfffffffe, RZ, 0xc0, !PT ;  /* 0xfffffffe11127812 */ /* 0x000fe200078ec0ff */
[----:B------:R-:W-:Y:S01]  /*5d50*/  IMAD.X R89, RZ, RZ, R89, P4 ;  /* 0x000000ffff597224 */ /* 0x000fe200020e0659 */
[----:B------:R-:W-:Y:S01]  /*5d60*/  IADD3.X R75, PT, PT, RZ, R75, RZ, P5, P6 ;  /* 0x0000004bff4b7210 */ /* 0x000fe20002fec4ff */
[----:B------:R-:W-:Y:S01]  /*5d70*/  IMAD.WIDE.U32 R20, R60, R54, R20 ;  /* 0x000000363c147225 */ /* 0x000fe200078e0014 */
[----:B------:R-:W-:-:S03]  /*5d80*/  SEL R73, RZ, 0x1, !P0 ;  /* 0x00000001ff497807 */ /* 0x000fc60004000000 */
[----:B------:R-:W-:Y:S01]  /*5d90*/  IMAD.WIDE.U32 R18, R56, R56, R18 ;  /* 0x0000003838127225 */ /* 0x000fe200078e0012 */
[----:B------:R-:W-:-:S03]  /*5da0*/  IADD3 R17, P5, P4, R25, R20, R48 ;  /* 0x0000001419117210 */ /* 0x000fc60007cbe030 */
[----:B------:R-:W-:Y:S01]  /*5db0*/  IMAD.SHL.U32 R47, R8, 0x2, RZ ;  /* 0x00000002082f7824 */ /* 0x000fe200078e00ff */
[----:B------:R-:W-:Y:S01]  /*5dc0*/  IADD3 R89, P0, P6, R89, R18, R12 ;  /* 0x0000001259597210 */ /* 0x000fe20007e1e00c */
[----:B------:R-:W-:Y:S02]  /*5dd0*/  IMAD.IADD R88, R40, 0x1, R19 ;  /* 0x0000000128587824 */ /* 0x000fe400078e0213 */
[----:B------:R-:W-:Y:S01]  /*5de0*/  IMAD.IADD R82, R38, 0x1, R21 ;  /* 0x0000000126527824 */ /* 0x000fe200078e0215 */
[----:B------:R-:W1:Y:S01]  /*5df0*/  LDC.64 R18, c[0x3][RZ] ;  /* 0x00c00000ff127b82 */ /* 0x000e620000000a00 */
[----:B------:R-:W-:Y:S01]  /*5e00*/  LOP3.LUT R47, R47, 0xfffffffe, RZ, 0xc0, !PT ;  /* 0xfffffffe2f2f7812 */ /* 0x000fe200078ec0ff */
[-C--:B------:R-:W-:Y:S01]  /*5e10*/  IMAD.WIDE.U32 R50, R59, R57.reuse, RZ ;  /* 0x000000393b327225 */ /* 0x080fe200078e00ff */
[----:B------:R-:W-:Y:S02]  /*5e20*/  IADD3.X R88, PT, PT, RZ, R88, R75, P0, P6 ;  /* 0x00000058ff587210 */ /* 0x000fe400007ec44b */
[----:B------:R-:W-:Y:S01]  /*5e30*/  IADD3.X R82, PT, PT, RZ, R82, RZ, P5, P4 ;  /* 0x00000052ff527210 */ /* 0x000fe20002fe84ff */
[----:B------:R-:W-:Y:S01]  /*5e40*/  IMAD.WIDE.U32 R48, R58, R57, RZ ;  /* 0x000000393a307225 */ /* 0x000fe200078e00ff */
[----:B------:R-:W-:-:S02]  /*5e50*/  IADD3 R47, P1, PT, R47, R52, RZ ;  /* 0x000000342f2f7210 */ /* 0x000fc40007f3e0ff */
[----:B------:R-:W-:Y:S01]  /*5e60*/  IADD3 R89, P4, P5, R12, R89, R73 ;  /* 0x000000590c597210 */ /* 0x000fe20007d9e049 */
[----:B------:R-:W-:-:S03]  /*5e70*/  IMAD.WIDE.U32 R20, R59, R56, RZ ;  /* 0x000000383b147225 */ /* 0x000fc600078e00ff */
[----:B------:R-:W-:Y:S01]  /*5e80*/  IADD3.X R88, PT, PT, R75, R88, RZ, P4, P5 ;  /* 0x000000584b587210 */ /* 0x000fe200027ea4ff */
[----:B0-----:R-:W-:Y:S01]  /*5e90*/  IMAD R12, R47, R10, RZ ;  /* 0x0000000a2f0c7224 */ /* 0x001fe200078e02ff */
[----:B------:R-:W-:Y:S01]  /*5ea0*/  IADD3 R73, P5, PT, R73, R76, RZ ;  /* 0x0000004c49497210 */ /* 0x000fe20007fbe0ff */
[C---:B------:R-:W-:Y:S02]  /*5eb0*/  IMAD.IADD R51, R43.reuse, 0x1, R51 ;  /* 0x000000012b337824 */ /* 0x040fe400078e0233 */
[----:B------:R-:W-:Y:S01]  /*5ec0*/  IMAD.IADD R24, R42, 0x1, R49 ;  /* 0x000000012a187824 */ /* 0x000fe200078e0231 */
[----:B------:R-:W-:Y:S01]  /*5ed0*/  ISETP.GT.U32.AND P4, PT, R76, R73, PT ;  /* 0x000000494c00720c */ /* 0x000fe20003f84070 */
[----:B------:R-:W-:Y:S01]  /*5ee0*/  IMAD.IADD R49, R43, 0x1, R21 ;  /* 0x000000012b317824 */ /* 0x000fe200078e0215 */
[----:B------:R-:W-:Y:S01]  /*5ef0*/  IADD3 R51, P0, P6, R20, R51, R48 ;  /* 0x0000003314337210 */ /* 0x000fe20007e1e030 */
[----:B------:R-:W-:Y:S02]  /*5f00*/  IMAD.MOV.U32 R25, RZ, RZ, RZ ;  /* 0x000000ffff197224 */ /* 0x000fe400078e00ff */
[----:B------:R-:W-:-:S02]  /*5f10*/  IMAD R21, R7, R11, R12 ;  /* 0x0000000b07157224 */ /* 0x000fc400078e020c */
[----:B------:R-:W-:-:S04]  /*5f20*/  IMAD.WIDE.U32 R74, R7, R10, RZ ;  /* 0x0000000a074a7225 */ /* 0x000fc800078e00ff */
[----:B------:R-:W-:Y:S01]  /*5f30*/  IMAD.X R12, RZ, RZ, R125, P5 ;  /* 0x000000ffff0c7224 */ /* 0x000fe200028e067d */
[----:B------:R-:W-:Y:S01]  /*5f40*/  IADD3 R80, P5, PT, R73, R50, RZ ;  /* 0x0000003249507210 */ /* 0x000fe20007fbe0ff */
[----:B------:R-:W-:-:S03]  /*5f50*/  IMAD.WIDE.U32 R24, R58, R56, R24 ;  /* 0x000000383a187225 */ /* 0x000fc600078e0018 */
[----:B------:R-:W-:Y:S01]  /*5f60*/  ISETP.GT.U32.AND.EX P4, PT, R125, R12, PT, P4 ;  /* 0x0000000c7d00720c */ /* 0x000fe20003f84140 */
[----:B------:R-:W-:Y:S02]  /*5f70*/  IMAD.IADD R124, R75, 0x1, R21 ;  /* 0x000000014b7c7824 */ /* 0x000fe400078e0215 */
[----:B------:R-:W0:Y:S01]  /*5f80*/  LDC.64 R20, c[0x3][0x8] ;  /* 0x00c00200ff147b82 */ /* 0x000e220000000a00 */
[----:B------:R-:W-:Y:S01]  /*5f90*/  IMAD.X R75, R12, 0x1, R51, P5 ;  /* 0x000000010c4b7824 */ /* 0x000fe200028e0633 */
[----:B------:R-:W-:Y:S01]  /*5fa0*/  IADD3 R22, P5, PT, R49, R24, RZ ;  /* 0x0000001831167210 */ /* 0x000fe20007fbe0ff */
[----:B-1----:R-:W-:Y:S01]  /*5fb0*/  IMAD.WIDE.U32 R48, R124, R18, RZ ;  /* 0x000000127c307225 */ /* 0x002fe200078e00ff */
[----:B------:R-:W-:Y:S02]  /*5fc0*/  SEL R73, R76, R73, P4 ;  /* 0x000000494c497207 */ /* 0x000fe40002000000 */
[----:B------:R-:W-:Y:S01]  /*5fd0*/  SEL R12, R125, R12, P4 ;  /* 0x0000000c7d0c7207 */ /* 0x000fe20002000000 */
[----:B------:R-:W-:Y:S01]  /*5fe0*/  IMAD.X R77, R42, 0x1, R25, P5 ;  /* 0x000000012a4d7824 */ /* 0x000fe200028e0619 */
[----:B------:R-:W-:Y:S01]  /*5ff0*/  ISETP.GT.U32.AND P4, PT, R73, R80, PT ;  /* 0x000000504900720c */ /* 0x000fe20003f84070 */
[----:B------:R-:W-:-:S03]  /*6000*/  IMAD.WIDE.U32 R48, P5, R74, R19, R48 ;  /* 0x000000134a307225 */ /* 0x000fc600078a0030 */
[----:B------:R-:W-:Y:S01]  /*6010*/  ISETP.GT.U32.AND.EX P4, PT, R12, R75, PT, P4 ;  /* 0x0000004b0c00720c */ /* 0x000fe20003f84140 */
[----:B------:R-:W-:Y:S01]  /*6020*/  IMAD.WIDE.U32 R72, R74, R18, RZ ;  /* 0x000000124a487225 */ /* 0x000fe200078e00ff */
[----:B------:R-:W-:-:S03]  /*6030*/  IADD3.X R12, PT, PT, RZ, RZ, RZ, P0, P6 ;  /* 0x000000ffff0c7210 */ /* 0x000fc600007ec4ff */
[----:B------:R-:W-:Y:S01]  /*6040*/  IMAD.X R25, RZ, RZ, RZ, P5 ;  /* 0x000000ffff197224 */ /* 0x000fe200028e06ff */
[----:B------:R-:W-:Y:S01]  /*6050*/  IADD3 R48, P5, PT, R73, R48, RZ ;  /* 0x0000003049307210 */ /* 0x000fe20007fbe0ff */
[----:B------:R-:W-:Y:S01]  /*6060*/  IMAD.MOV.U32 R24, RZ, RZ, R49 ;  /* 0x000000ffff187224 */ /* 0x000fe200078e0031 */
[----:B------:R-:W-:Y:S01]  /*6070*/  IADD3 RZ, P0, PT, R7, R72, RZ ;  /* 0x0000004807ff7210 */ /* 0x000fe20007f1e0ff */
[----:B------:R-:W-:Y:S01]  /*6080*/  IMAD.IADD R128, R44, 0x1, R23 ;  /* 0x000000012c807824 */ /* 0x000fe200078e0217 */
[----:B------:R-:W-:Y:S01]  /*6090*/  SEL R7, RZ, 0x1, !P4 ;  /* 0x00000001ff077807 */ /* 0x000fe20006000000 */
[----:B------:R-:W-:Y:S01]  /*60a0*/  IMAD.WIDE.U32.X R24, R124, R19, R24, P5 ;  /* 0x000000137c187225 */ /* 0x000fe200028e0418 */
[----:B------:R-:W-:Y:S02]  /*60b0*/  IADD3 R52, P4, P6, R12, R22, R17 ;  /* 0x000000160c347210 */ /* 0x000fe40007e9e011 */
[----:B------:R-:W-:Y:S01]  /*60c0*/  IADD3.X RZ, P0, PT, R47, R48, RZ, P0, !PT ;  /* 0x000000302fff7210 */ /* 0x000fe2000071e4ff */
[----:B------:R-:W-:Y:S01]  /*60d0*/  IMAD.IADD R78, R79, 0x1, R40 ;  /* 0x000000014f4e7824 */ /* 0x000fe200078e0228 */
[----:B------:R-:W-:Y:S01]  /*60e0*/  IADD3.X R90, PT, PT, RZ, R77, R82, P4, P6 ;  /* 0x0000004dff5a7210 */ /* 0x000fe200027ec452 */
[----:B------:R-:W-:Y:S01]  /*60f0*/  IMAD.MOV.U32 R79, RZ, RZ, RZ ;  /* 0x000000ffff4f7224 */ /* 0x000fe200078e00ff */
[----:B------:R-:W-:-:S02]  /*6100*/  IADD3 R52, P5, P6, R22, R52, R7 ;  /* 0x0000003416347210 */ /* 0x000fc40007ebe007 */
        /* <DEDUP_REMOVED lines=11> */
[----:B------:R-:W-:Y:S01]  /*61c0*/  IADD3 R91, P4, PT, R91, R24, RZ ;  /* 0x000000185b5b7210 */ /* 0x000fe20007f9e0ff */
[----:B------:R-:W0:Y:S02]  /*61d0*/  LDC.64 R22, c[0x3][0x10] ;  /* 0x00c00400ff167b82 */ /* 0x000e240000000a00 */
[----:B------:R-:W-:Y:S01]  /*61e0*/  IMAD.X R47, RZ, RZ, RZ, P5 ;  /* 0x000000ffff2f7224 */ /* 0x000fe200028e06ff */
[----:B------:R-:W-:Y:S01]  /*61f0*/  IADD3 R6, P6, PT, R25, R6, RZ ;  /* 0x0000000619067210 */ /* 0x000fe20007fde0ff */
[----:B------:R-:W-:Y:S01]  /*6200*/  IMAD.MOV.U32 R46, RZ, RZ, R7 ;  /* 0x000000ffff2e7224 */ /* 0x000fe200078e0007 */
[----:B------:R-:W-:Y:S01]  /*6210*/  ISETP.GE.U32.AND P5, PT, R72, R45, PT ;  /* 0x0000002d4800720c */ /* 0x000fe20003fa6070 */
[----:B------:R-:W-:Y:S01]  /*6220*/  IMAD.WIDE.U32 R48, R91, R10, RZ ;  /* 0x0000000a5b307225 */ /* 0x000fe200078e00ff */
[----:B------:R-:W-:Y:S01]  /*6230*/  IADD3.X R133, P4, PT, R133, R6, RZ, P4, !PT ;  /* 0x0000000685857210 */ /* 0x000fe2000279e4ff */
[----:B------:R-:W1:Y:S01]  /*6240*/  LDC.64 R24, c[0x3][0x18] ;  /* 0x00c00600ff187b82 */ /* 0x000e620000000a00 */
[----:B------:R-:W-:Y:S01]  /*6250*/  ISETP.GE.U32.AND.EX P5, PT, R126, R5, PT, P5 ;  /* 0x000000057e00720c */ /* 0x000fe20003fa6150 */
[----:B------:R-:W-:-:S02]  /*6260*/  IMAD.MOV.U32 R37, RZ, RZ, RZ ;  /* 0x000000ffff257224 */ /* 0x000fc400078e00ff */
[----:B------:R-:W-:Y:S01]  /*6270*/  IMAD R6, R133, R10, RZ ;  /* 0x0000000a85067224 */ /* 0x000fe200078e02ff */
[----:B------:R-:W-:Y:S01]  /*6280*/  SEL R5, RZ, 0x1, P5 ;  /* 0x00000001ff057807 */ /* 0x000fe20002800000 */
[----:B------:R-:W-:-:S04]  /*6290*/  IMAD.WIDE.U32.X R46, R124, R21, R46, P6 ;  /* 0x000000157c2e7225 */ /* 0x000fc800030e042e */
[----:B------:R-:W-:Y:S01]  /*62a0*/  IMAD R77, R91, R11, R6 ;  /* 0x0000000b5b4d7224 */ /* 0x000fe200078e0206 */
[----:B------:R-:W-:Y:S01]  /*62b0*/  IADD3.X R131, P0, P2, R46, RZ, RZ, P4, P0 ;  /* 0x000000ff2e837210 */ /* 0x000fe200022004ff */
[----:B------:R-:W-:Y:S02]  /*62c0*/  IMAD.IADD R127, R9, 0x1, R37 ;  /* 0x00000001097f7824 */ /* 0x000fe400078e0225 */
[----:B------:R-:W-:Y:S01]  /*62d0*/  IMAD.IADD R77, R49, 0x1, R77 ;  /* 0x00000001314d7824 */ /* 0x000fe200078e024d */
[----:B------:R-:W-:Y:S01]  /*62e0*/  IADD3.X R129, PT, PT, R47, RZ, RZ, P0, P2 ;  /* 0x000000ff2f817210 */ /* 0x000fe200007e44ff */
[----:B------:R-:W-:Y:S01]  /*62f0*/  IMAD.WIDE.U32 R78, R56, R54, R78 ;  /* 0x00000036384e7225 */ /* 0x000fe200078e004e */
[C-C-:B------:R-:W-:Y:S02]  /*6300*/  SHF.L.U64.HI R73, R8.reuse, 0x1, R127.reuse ;  /* 0x0000000108497819 */ /* 0x140fe4000001027f */
[----:B------:R-:W-:Y:S01]  /*6310*/  SHF.R.U64 R81, R8, 0x1f, R127 ;  /* 0x0000001f08517819 */ /* 0x000fe2000000127f */
[----:B------:R-:W-:Y:S01]  /*6320*/  IMAD.WIDE.U32 R6, R77, R18, RZ ;  /* 0x000000124d067225 */ /* 0x000fe200078e00ff */
[----:B------:R-:W-:-:S02]  /*6330*/  IADD3 R49, P0, PT, R5, R80, RZ ;  /* 0x0000005005317210 */ /* 0x000fc40007f1e0ff */
[----:B------:R-:W-:Y:S01]  /*6340*/  IADD3 R93, P5, P4, R93, R78, R128 ;  /* 0x0000004e5d5d7210 */ /* 0x000fe20007cbe080 */
[----:B------:R-:W-:-:S04]  /*6350*/  IMAD.WIDE.U32 R8, R48, R18, RZ ;  /* 0x0000001230087225 */ /* 0x000fc800078e00ff */
        /* <DEDUP_REMOVED lines=9> */
[----:B------:R-:W-:Y:S02]  /*63f0*/  ISETP.GT.U32.AND.EX P0, PT, R75, R8, PT, P0 ;  /* 0x000000084b00720c */ /* 0x000fe40003f04100 */
[----:B------:R-:W-:Y:S01]  /*6400*/  IADD3 R45, P6, PT, R49, R50, RZ ;  /* 0x00000032312d7210 */ /* 0x000fe20007fde0ff */
[----:B------:R-:W-:Y:S01]  /*6410*/  IMAD.WIDE.U32.X R46, R77, R19, R46, P3 ;  /* 0x000000134d2e7225 */ /* 0x000fe200018e042e */
[----:B------:R-:W-:-:S02]  /*6420*/  IADD3 R131, P3, PT, R131, R72, RZ ;  /* 0x0000004883837210 */ /* 0x000fc40007f7e0ff */
[----:B------:R-:W-:Y:S01]  /*6430*/  SEL R91, R80, R49, P0 ;  /* 0x00000031505b7207 */ /* 0x000fe20000000000 */
[----:B------:R-:W-:Y:S01]  /*6440*/  IMAD.X R78, R8, 0x1, R51, P6 ;  /* 0x00000001084e7824 */ /* 0x000fe200030e0633 */
[----:B------:R-:W-:Y:S01]  /*6450*/  SEL R49, R75, R8, P0 ;  /* 0x000000084b317207 */ /* 0x000fe20000000000 */
[C---:B------:R-:W-:Y:S01]  /*6460*/  IMAD.WIDE.U32 R8, R74.reuse, R22, RZ ;  /* 0x000000164a087225 */ /* 0x040fe200078e00ff */
[----:B------:R-:W-:Y:S02]  /*6470*/  IADD3.X R80, P2, PT, RZ, R46, RZ, P2, !PT ;  /* 0x0000002eff507210 */ /* 0x000fe4000175e4ff */
[----:B------:R-:W-:Y:S01]  /*6480*/  IADD3.X R126, P0, PT, R129, R126, RZ, P3, !PT ;  /* 0x0000007e817e7210 */ /* 0x000fe20001f1e4ff */
[----:B------:R-:W-:Y:S01]  /*6490*/  IMAD.WIDE.U32 R6, P3, R74, R23, R6 ;  /* 0x000000174a067225 */ /* 0x000fe20007860006 */
[----:B------:R-:W-:-:S03]  /*64a0*/  LOP3.LUT R133, R73, 0x1, RZ, 0xc0, !PT ;  /* 0x0000000149857812 */ /* 0x000fc600078ec0ff */
[----:B-1----:R-:W-:-:S04]  /*64b0*/  IMAD.WIDE.U32 R50, R124, R24, RZ ;  /* 0x000000187c327225 */ /* 0x002fc800078e00ff */
        /* <DEDUP_REMOVED lines=14> */
[----:B------:R-:W-:Y:S01]  /*65a0*/  LOP3.LUT R81, R7, 0x1, RZ, 0xc0, !PT ;  /* 0x0000000107517812 */ /* 0x000fe200078ec0ff */
[----:B------:R-:W-:Y:S01]  /*65b0*/  IMAD.WIDE.U32 R8, P2, R48, R21, R8 ;  /* 0x0000001530087225 */ /* 0x000fe20007840008 */
[----:B------:R-:W-:-:S03]  /*65c0*/  IADD3.X R129, P1, PT, R129, R6, RZ, P1, !PT ;  /* 0x0000000681817210 */ /* 0x000fc60000f3e4ff */
[----:B------:R-:W-:-:S04]  /*65d0*/  IMAD.WIDE.U32 R46, R48, R20, RZ ;  /* 0x00000014302e7225 */ /* 0x000fc800078e00ff */
[----:B------:R-:W-:Y:S01]  /*65e0*/  IMAD.X R7, RZ, RZ, RZ, P2 ;  /* 0x000000ffff077224 */ /* 0x000fe200010e06ff */
[----:B------:R-:W-:Y:S01]  /*65f0*/  IADD3 R8, P6, PT, R47, R8, RZ ;  /* 0x000000082f087210 */ /* 0x000fe20007fde0ff */
[----:B------:R-:W-:Y:S01]  /*6600*/  IMAD.WIDE.U32 R80, R54, R54, R80 ;  /* 0x0000003636507225 */ /* 0x000fe200078e0050 */
[----:B------:R-:W-:Y:S02]  /*6610*/  IADD3 R127, P2, PT, R127, R46, RZ ;  /* 0x0000002e7f7f7210 */ /* 0x000fe40007f5e0ff */
[----:B------:R-:W-:Y:S01]  /*6620*/  IADD3.X R47, P3, P0, R72, RZ, RZ, P3, P0 ;  /* 0x000000ff482f7210 */ /* 0x000fe200018604ff */
[----:B------:R-:W-:Y:S01]  /*6630*/  IMAD.MOV.U32 R6, RZ, RZ, R9 ;  /* 0x000000ffff067224 */ /* 0x000fe200078e0009 */
[----:B------:R-:W-:Y:S01]  /*6640*/  IADD3.X R129, P2, PT, R129, R8, RZ, P2, !PT ;  /* 0x0000000881817210 */ /* 0x000fe2000175e4ff */
[----:B------:R-:W-:Y:S01]  /*6650*/  IMAD.IADD R130, R40, 0x1, R79 ;  /* 0x0000000128827824 */ /* 0x000fe200078e024f */
[----:B------:R-:W-:Y:S01]  /*6660*/  IADD3.X R72, PT, PT, R73, RZ, RZ, P3, P0 ;  /* 0x000000ff49487210 */ /* 0x000fe20001fe04ff */
        /* <DEDUP_REMOVED lines=18> */
[----:B------:R-:W-:Y:S01]  /*6790*/  IMAD.WIDE.U32.X R74, R124, R25, R74, P0 ;  /* 0x000000197c4a7225 */ /* 0x000fe200000e044a */
[----:B------:R-:W-:Y:S02]  /*67a0*/  IADD3 R81, P0, PT, R80, R81, RZ ;  /* 0x0000005150517210 */ /* 0x000fe40007f1e0ff */
[----:B------:R-:W-:Y:S01]  /*67b0*/  IADD3.X R124, PT, PT, RZ, R130, RZ, P5, P4 ;  /* 0x00000082ff7c7210 */ /* 0x000fe20002fe84ff */
        /* <DEDUP_REMOVED lines=34> */
[----:B------:R-:W-:Y:S02]  /*69e0*/  IMAD.MOV.U32 R72, RZ, RZ, R9 ;  /* 0x000000ffff487224 */ /* 0x000fe400078e0009 */
        /* <DEDUP_REMOVED lines=12> */
[----:B------:R-:W-:Y:S02]  /*6ab0*/  IADD3 R75, P1, PT, R51, R128, RZ ;  /* 0x00000080334b7210 */ /* 0x000fe40007f3e0ff */
[----:B------:R-:W-:Y:S01]  /*6ac0*/  IADD3 R8, P6, PT, R47, R8, RZ ;  /* 0x000000082f087210 */ /* 0x000fe20007fde0ff */
[----:B------:R-:W-:Y:S01]  /*6ad0*/  IMAD.X R47, RZ, RZ, RZ, P5 ;  /* 0x000000ffff2f7224 */ /* 0x000fe200028e06ff */
[----:B------:R-:W-:Y:S01]  /*6ae0*/  IADD3 R75, P0, PT, R75, R46, RZ ;  /* 0x0000002e4b4b7210 */ /* 0x000fe20007f1e0ff */
[----:B------:R-:W-:Y:S01]  /*6af0*/  IMAD.MOV.U32 R46, RZ, RZ, R9 ;  /* 0x000000ffff2e7224 */ /* 0x000fe200078e0009 */
[----:B------:R-:W-:-:S02]  /*6b00*/  IADD3.X R91, P1, PT, R91, R132, RZ, P1, !PT ;  /* 0x000000845b5b7210 */ /* 0x000fc40000f3e4ff */
[----:B------:R-:W-:Y:S01]  /*6b10*/  ISETP.GE.U32.AND P2, PT, R76, R45, PT ;  /* 0x0000002d4c00720c */ /* 0x000fe20003f46070 */
[----:B------:R-:W-:Y:S01]  /*6b20*/  IMAD.WIDE.U32.X R46, R7, R21, R46, P6 ;  /* 0x00000015072e7225 */ /* 0x000fe200030e042e */
[----:B------:R-:W-:Y:S02]  /*6b30*/  IADD3.X R91, P0, PT, R91, R8, RZ, P0, !PT ;  /* 0x000000085b5b7210 */ /* 0x000fe4000071e4ff */
[----:B------:R-:W-:Y:S01]  /*6b40*/  IADD3.X R76, PT, PT, RZ, R124, R124, P4, P3 ;  /* 0x0000007cff4c7210 */ /* 0x000fe200027e647c */
[----:B------:R-:W-:Y:S01]  /*6b50*/  IMAD.WIDE.U32 R8, R7, R22, RZ ;  /* 0x0000001607087225 */ /* 0x000fe200078e00ff */
[----:B------:R-:W-:Y:S02]  /*6b60*/  IADD3 R52, P4, P3, R49, R52, R12 ;  /* 0x0000003431347210 */ /* 0x000fe40007b9e00c */
[----:B------:R-:W-:Y:S01]  /*6b70*/  IADD3 R89, P5, PT, R89, R5, RZ ;  /* 0x0000000559597210 */ /* 0x000fe20007fbe0ff */
[-C--:B------:R-:W-:Y:S01]  /*6b80*/  IMAD R72, R91, R10.reuse, RZ ;  /* 0x0000000a5b487224 */ /* 0x080fe200078e02ff */
[----:B------:R-:W-:Y:S01]  /*6b90*/  IADD3.X R5, P0, P6, R46, RZ, RZ, P0, P1 ;  /* 0x000000ff2e057210 */ /* 0x000fe200006024ff */
[----:B------:R-:W-:Y:S01]  /*6ba0*/  IMAD.WIDE.U32 R48, R75, R10, RZ ;  /* 0x0000000a4b307225 */ /* 0x000fe200078e00ff */
[----:B------:R-:W-:-:S02]  /*6bb0*/  ISETP.GE.U32.AND.EX P2, PT, R125, R78, PT, P2 ;  /* 0x0000004e7d00720c */ /* 0x000fc40003f46120 */
[----:B------:R-:W-:Y:S01]  /*6bc0*/  IADD3.X R81, PT, PT, R47, RZ, RZ, P0, P6 ;  /* 0x000000ff2f517210 */ /* 0x000fe200007ec4ff */
[----:B------:R-:W-:Y:S01]  /*6bd0*/  IMAD R45, R75, R11, R72 ;  /* 0x0000000b4b2d7224 */ /* 0x000fe200078e0248 */
[----:B------:R-:W-:Y:S01]  /*6be0*/  ISETP.GE.U32.AND P0, PT, R50, R79, PT ;  /* 0x0000004f3200720c */ /* 0x000fe20003f06070 */
[----:B------:R-:W-:-:S03]  /*6bf0*/  IMAD.WIDE.U32 R8, P1, R6, R23, R8 ;  /* 0x0000001706087225 */ /* 0x000fc60007820008 */
[----:B------:R-:W-:Y:S01]  /*6c00*/  ISETP.GE.U32.AND.EX P0, PT, R93, R126, PT, P0 ;  /* 0x0000007e5d00720c */ /* 0x000fe20003f06100 */
[----:B------:R-:W-:Y:S02]  /*6c10*/  IMAD.IADD R45, R49, 0x1, R45 ;  /* 0x00000001312d7824 */ /* 0x000fe400078e022d */
[----:B------:R-:W-:Y:S01]  /*6c20*/  IMAD.WIDE.U32 R50, R6, R22, RZ ;  /* 0x0000001606327225 */ /* 0x000fe200078e00ff */
[----:B------:R-:W-:-:S03]  /*6c30*/  SEL R93, RZ, 0x1, P0 ;  /* 0x00000001ff5d7807 */ /* 0x000fc60000000000 */
[----:B------:R-:W-:-:S04]  /*6c40*/  IMAD.WIDE.U32 R72, R45, R18, RZ ;  /* 0x000000122d487225 */ /* 0x000fc800078e00ff */
[----:B------:R-:W-:Y:S01]  /*6c50*/  IMAD.X R47, RZ, RZ, RZ, P1 ;  /* 0x000000ffff2f7224 */ /* 0x000fe200008e06ff */
[----:B------:R-:W-:Y:S01]  /*6c60*/  IADD3 R79, P1, PT, R5, R80, RZ ;  /* 0x00000050054f7210 */ /* 0x000fe20007f3e0ff */
[----:B------:R-:W-:Y:S01]  /*6c70*/  IMAD.MOV.U32 R46, RZ, RZ, R9 ;  /* 0x000000ffff2e7224 */ /* 0x000fe200078e0009 */
[----:B------:R-:W-:Y:S01]  /*6c80*/  IADD3.X R5, PT, PT, RZ, R90, RZ, P4, P3 ;  /* 0x0000005aff057210 */ /* 0x000fe200027e64ff */
[C---:B------:R-:W-:Y:S01]  /*6c90*/  IMAD.WIDE.U32 R72, P6, R48.reuse, R19, R72 ;  /* 0x0000001330487225 */ /* 0x040fe200078c0048 */
[----:B------:R-:W-:Y:S02]  /*6ca0*/  IADD3 R12, P4, PT, R51, R8, RZ ;  /* 0x00000008330c7210 */ /* 0x000fe40007f9e0ff */
[----:B------:R-:W-:Y:S01]  /*6cb0*/  IADD3 R79, P3, PT, R79, R50, RZ ;  /* 0x000000324f4f7210 */ /* 0x000fe20007f7e0ff */
[----:B------:R-:W-:Y:S01]  /*6cc0*/  IMAD.WIDE.U32 R8, R48, R18, RZ ;  /* 0x0000001230087225 */ /* 0x000fe200078e00ff */
[----:B------:R-:W-:-:S03]  /*6cd0*/  IADD3.X R81, P1, PT, R81, R130, RZ, P1, !PT ;  /* 0x0000008251517210 */ /* 0x000fc60000f3e4ff */
[----:B------:R-:W-:Y:S01]  /*6ce0*/  IMAD.WIDE.U32.X R46, R7, R23, R46, P4 ;  /* 0x00000017072e7225 */ /* 0x000fe200020e042e */
[----:B------:R-:W-:Y:S02]  /*6cf0*/  IADD3.X R81, P3, PT, R81, R12, RZ, P3, !PT ;  /* 0x0000000c51517210 */ /* 0x000fe40001f7e4ff */
[----:B------:R-:W-:Y:S01]  /*6d00*/  IADD3 RZ, P4, PT, R75, R8, RZ ;  /* 0x000000084bff7210 */ /* 0x000fe20007f9e0ff */
[----:B------:R-:W-:Y:S01]  /*6d10*/  IMAD.WIDE.U32 R50, R7, R24, RZ ;  /* 0x0000001807327225 */ /* 0x000fe200078e00ff */
[----:B------:R-:W-:Y:S02]  /*6d20*/  IADD3 R8, P0, PT, R9, R72, RZ ;  /* 0x0000004809087210 */ /* 0x000fe40007f1e0ff */
[----:B------:R-:W-:Y:S01]  /*6d30*/  IADD3.X R49, P1, P3, R46, RZ, RZ, P3, P1 ;  /* 0x000000ff2e317210 */ /* 0x000fe20001b224ff */
[----:B------:R-:W-:Y:S01]  /*6d40*/  IMAD.X R9, RZ, RZ, RZ, P6 ;  /* 0x000000ffff097224 */ /* 0x000fe200030e06ff */
[----:B------:R-:W-:Y:S01]  /*6d50*/  IADD3.X RZ, P4, PT, R91, R8, RZ, P4, !PT ;  /* 0x000000085bff7210 */ /* 0x000fe2000279e4ff */
[----:B------:R-:W-:Y:S01]  /*6d60*/  IMAD.MOV.U32 R8, RZ, RZ, R73 ;  /* 0x000000ffff087224 */ /* 0x000fe200078e0049 */
[----:B------:R-:W-:-:S02]  /*6d70*/  IADD3 R93, P6, PT, R93, R92, RZ ;  /* 0x0000005c5d5d7210 */ /* 0x000fc40007fde0ff */
        /* <DEDUP_REMOVED lines=12> */
[----:B------:R-:W-:Y:S01]  /*6e40*/  IMAD.MOV.U32 R74, RZ, RZ, R51 ;  /* 0x000000ffff4a7224 */ /* 0x000fe200078e0033 */
[----:B------:R-:W-:Y:S01]  /*6e50*/  SEL R51, RZ, 0x1, P2 ;  /* 0x00000001ff337807 */ /* 0x000fe20001000000 */
[----:B------:R-:W-:Y:S02]  /*6e60*/  IMAD.X R77, R77, 0x1, R80, P6 ;  /* 0x000000014d4d7824 */ /* 0x000fe400030e0650 */
[----:B------:R-:W-:Y:S01]  /*6e70*/  IMAD.WIDE.U32.X R74, R7, R25, R74, P0 ;  /* 0x00000019074a7225 */ /* 0x000fe200000e044a */
[----:B------:R-:W-:Y:S02]  /*6e80*/  IADD3 R49, P0, PT, R49, R46, RZ ;  /* 0x0000002e31317210 */ /* 0x000fe40007f1e0ff */
[----:B------:R-:W-:Y:S01]  /*6e90*/  IADD3.X R12, P3, PT, R12, R77, RZ, P3, !PT ;  /* 0x0000004d0c0c7210 */ /* 0x000fe20001f7e4ff */
        /* <DEDUP_REMOVED lines=8> */
[----:B------:R-:W-:Y:S01]  /*6f20*/  IADD3.X R47, P6, PT, R12, R91, RZ, P0, !PT ;  /* 0x0000005b0c2f7210 */ /* 0x000fe200007de4ff */
[----:B------:R-:W-:Y:S01]  /*6f30*/  IMAD.WIDE.U32 R8, R45, R22, RZ ;  /* 0x000000162d087225 */ /* 0x000fe200078e00ff */
[----:B------:R-:W-:Y:S02]  /*6f40*/  IADD3 R73, P0, PT, R73, R46, RZ ;  /* 0x0000002e49497210 */ /* 0x000fe40007f1e0ff */
[----:B------:R-:W-:Y:S01]  /*6f50*/  IADD3.X R50, P3, P6, R74, RZ, RZ, P6, P3 ;  /* 0x000000ff4a327210 */ /* 0x000fe200036664ff */
[----:B------:R-:W-:Y:S01]  /*6f60*/  IMAD.WIDE.U32.X R6, R45, R21, R6, P4 ;  /* 0x000000152d067225 */ /* 0x000fe200020e0406 */
[----:B------:R-:W-:Y:S02]  /*6f70*/  IADD3.X R72, P0, PT, R72, R79, RZ, P0, !PT ;  /* 0x0000004f48487210 */ /* 0x000fe4000071e4ff */
[----:B------:R-:W-:-:S02]  /*6f80*/  ISETP.GE.U32.AND.EX P4, PT, R80, R76, PT, P1 ;  /* 0x0000004c5000720c */ /* 0x000fc40003f86110 */
[----:B------:R-:W-:Y:S02]  /*6f90*/  ISETP.GE.U32.AND P1, PT, R78, R93, PT ;  /* 0x0000005d4e00720c */ /* 0x000fe40003f26070 */
[----:B------:R-:W-:Y:S02]  /*6fa0*/  IADD3.X R74, PT, PT, R75, RZ, RZ, P3, P6 ;  /* 0x000000ff4b4a7210 */ /* 0x000fe40001fec4ff */
[----:B------:R-:W-:Y:S02]  /*6fb0*/  IADD3.X R12, P0, P2, R6, RZ, RZ, P0, P2 ;  /* 0x000000ff060c7210 */ /* 0x000fe400002044ff */
[----:B------:R-:W-:Y:S02]  /*6fc0*/  IADD3 R75, P6, P3, R51, R17, R52 ;  /* 0x00000011334b7210 */ /* 0x000fe40007bde034 */
[----:B------:R-:W-:Y:S02]  /*6fd0*/  SEL R52, RZ, 0x1, P4 ;  /* 0x00000001ff347807 */ /* 0x000fe40002000000 */
[----:B------:R-:W-:Y:S01]  /*6fe0*/  ISETP.GE.U32.AND.EX P1, PT, R77, R80, PT, P1 ;  /* 0x000000504d00720c */ /* 0x000fe20003f26110 */
[----:B------:R-:W-:Y:S01]  /*6ff0*/  IMAD.X R77, RZ, RZ, R88, P5 ;  /* 0x000000ffff4d7224 */ /* 0x000fe200028e0658 */
        /* <DEDUP_REMOVED lines=16> */
[----:B------:R-:W-:Y:S01]  /*7100*/  IMAD.X R51, RZ, RZ, R52, P4 ;  /* 0x000000ffff337224 */ /* 0x000fe200020e0634 */
[----:B------:R-:W-:Y:S01]  /*7110*/  IADD3.X R82, PT, PT, RZ, R82, R5, P6, P3 ;  /* 0x00000052ff527210 */ /* 0x000fe200037e6405 */
        /* <DEDUP_REMOVED lines=61> */
.L_x_444:
        /* <DEDUP_REMOVED lines=21> */
.L_x_445:
        /* <DEDUP_REMOVED lines=13> */
[----:B------:R-:W-:Y:S02]  /*7710*/  IMAD.MOV.U32 R45, RZ, RZ, RZ ;  /* 0x000000ffff2d7224 */ /* 0x000fe400078e00ff */
        /* <DEDUP_REMOVED lines=13> */
[----:B------:R-:W-:-:S04]  /*77f0*/  IMAD.WIDE.U32 R88, R33, R32, RZ ;  /* 0x0000002021587225 */ /* 0x000fc800078e00ff */
[----:B------:R-:W-:Y:S01]  /*7800*/  IMAD.IADD R7, R129, 0x1, R49 ;  /* 0x0000000181077824 */ /* 0x000fe200078e0231 */
[----:B------:R-:W-:Y:S01]  /*7810*/  IADD3.X R49, PT, PT, RZ, RZ, RZ, P0, P2 ;  /* 0x000000ffff317210 */ /* 0x000fe200007e44ff */
[----:B------:R-:W-:Y:S02]  /*7820*/  IMAD.MOV.U32 R138, RZ, RZ, RZ ;  /* 0x000000ffff8a7224 */ /* 0x000fe400078e00ff */
[----:B------:R-:W-:Y:S01]  /*7830*/  IMAD.SHL.U32 R82, R8, 0x2, RZ ;  /* 0x0000000208527824 */ /* 0x000fe200078e00ff */
[----:B------:R-:W-:Y:S01]  /*7840*/  IADD3 R132, P3, P5, R132, R7, R88 ;  /* 0x0000000784847210 */ /* 0x000fe20007d7e058 */
[----:B------:R-:W-:Y:S02]  /*7850*/  IMAD.MOV.U32 R93, RZ, RZ, RZ ;  /* 0x000000ffff5d7224 */ /* 0x000fe400078e00ff */
[----:B------:R-:W-:Y:S01]  /*7860*/  IMAD.IADD R46, R45, 0x1, R89 ;  /* 0x000000012d2e7824 */ /* 0x000fe200078e0259 */
[----:B------:R-:W-:Y:S01]  /*7870*/  LOP3.LUT R82, R82, 0xfffffffe, RZ, 0xc0, !PT ;  /* 0xfffffffe52527812 */ /* 0x000fe200078ec0ff */
[----:B------:R-:W-:-:S02]  /*7880*/  IMAD.IADD R125, R138, 0x1, R9 ;  /* 0x000000018a7d7824 */ /* 0x000fc400078e0209 */
[----:B------:R-:W-:Y:S01]  /*7890*/  IMAD.WIDE.U32 R88, R29, R30, RZ ;  /* 0x0000001e1d587225 */ /* 0x000fe200078e00ff */
[----:B------:R-:W-:Y:S02]  /*78a0*/  IADD3 R82, P2, PT, R82, R51, RZ ;  /* 0x0000003352527210 */ /* 0x000fe40007f5e0ff */
[C-C-:B------:R-:W-:Y:S01]  /*78b0*/  SHF.L.U64.HI R91, R8.reuse, 0x1, R125.reuse ;  /* 0x00000001085b7819 */ /* 0x140fe2000001027d */
[----:B------:R-:W-:Y:S01]  /*78c0*/  IMAD.MOV.U32 R7, RZ, RZ, RZ ;  /* 0x000000ffff077224 */ /* 0x000fe200078e00ff */
[--C-:B------:R-:W-:Y:S01]  /*78d0*/  SHF.R.U64 R124, R8, 0x1f, R125.reuse ;  /* 0x0000001f087c7819 */ /* 0x100fe2000000127d */
[----:B------:R-:W-:Y:S01]  /*78e0*/  IMAD.MOV.U32 R81, RZ, RZ, RZ ;  /* 0x000000ffff517224 */ /* 0x000fe200078e00ff */
[----:B------:R-:W-:Y:S01]  /*78f0*/  SHF.R.U32.HI R125, RZ, 0x1f, R125 ;  /* 0x0000001fff7d7819 */ /* 0x000fe2000001167d */
[----:B------:R-:W-:Y:S01]  /*7900*/  IMAD.IADD R50, R47, 0x1, R93 ;  /* 0x000000012f327824 */ /* 0x000fe200078e025d */
[----:B------:R-:W-:Y:S01]  /*7910*/  LOP3.LUT R124, R124, 0xfffffffe, RZ, 0xc0, !PT ;  /* 0xfffffffe7c7c7812 */ /* 0x000fe200078ec0ff */
[----:B------:R-:W-:Y:S01]  /*7920*/  IMAD.MOV.U32 R47, RZ, RZ, RZ ;  /* 0x000000ffff2f7224 */ /* 0x000fe200078e00ff */
[----:B------:R-:W-:Y:S01]  /*7930*/  LOP3.LUT R125, R125, 0x1, RZ, 0xc0, !PT ;  /* 0x000000017d7d7812 */ /* 0x000fe200078ec0ff */
[----:B------:R-:W-:-:S02]  /*7940*/  IMAD.IADD R127, R89, 0x1, R7 ;  /* 0x00000001597f7824 */ /* 0x000fc400078e0207 */
[----:B------:R-:W-:-:S03]  /*7950*/  IMAD.WIDE.U32 R80, R33, R29, R80 ;  /* 0x0000001d21507225 */ /* 0x000fc600078e0050 */
[C-C-:B------:R-:W-:Y:S01]  /*7960*/  SHF.L.U64.HI R126, R88.reuse, 0x1, R127.reuse ;  /* 0x00000001587e7819 */ /* 0x140fe2000001027f */
[C---:B------:R-:W-:Y:S01]  /*7970*/  IMAD.SHL.U32 R8, R88.reuse, 0x2, RZ ;  /* 0x0000000258087824 */ /* 0x040fe200078e00ff */
[----:B------:R-:W-:Y:S01]  /*7980*/  SHF.R.U64 R130, R88, 0x1f, R127 ;  /* 0x0000001f58827819 */ /* 0x000fe2000000127f */
[----:B------:R-:W-:Y:S01]  /*7990*/  IMAD.MOV.U32 R51, RZ, RZ, RZ ;  /* 0x000000ffff337224 */ /* 0x000fe200078e00ff */
[----:B------:R-:W-:Y:S01]  /*79a0*/  IADD3 R49, P0, P4, R49, R80, R92 ;  /* 0x0000005031317210 */ /* 0x000fe20007c1e05c */
[----:B------:R-:W-:Y:S01]  /*79b0*/  IMAD.IADD R129, R129, 0x1, R133 ;  /* 0x0000000181817824 */ /* 0x000fe200078e0285 */
[----:B------:R-:W-:Y:S01]  /*79c0*/  LOP3.LUT R88, R8, 0xfffffffe, RZ, 0xc0, !PT ;  /* 0xfffffffe08587812 */ /* 0x000fe200078ec0ff */
[----:B------:R-:W-:Y:S01]  /*79d0*/  IMAD.WIDE.U32 R46, R33, R31, R46 ;  /* 0x0000001f212e7225 */ /* 0x000fe200078e002e */
[----:B------:R-:W-:Y:S02]  /*79e0*/  IADD3.X R80, PT, PT, RZ, RZ, RZ, P1, P6 ;  /* 0x000000ffff507210 */ /* 0x000fe40000fec4ff */
[----:B------:R-:W-:Y:S01]  /*79f0*/  SHF.R.U32.HI R127, RZ, 0x1f, R127 ;  /* 0x0000001fff7f7819 */ /* 0x000fe2000001167f */
[----:B------:R-:W-:Y:S01]  /*7a00*/  IMAD.IADD R128, R45, 0x1, R81 ;  /* 0x000000012d807824 */ /* 0x000fe200078e0251 */
[----:B------:R-:W-:Y:S01]  /*7a10*/  IADD3 R129, P1, PT, R129, R46, RZ ;  /* 0x0000002e81817210 */ /* 0x000fe20007f3e0ff */
[----:B------:R-:W-:Y:S01]  /*7a20*/  IMAD.WIDE.U32 R50, R35, R29, R50 ;  /* 0x0000001d23327225 */ /* 0x000fe200078e0032 */
[----:B------:R-:W-:-:S02]  /*7a30*/  LOP3.LUT R126, R126, 0x1, RZ, 0xc0, !PT ;  /* 0x000000017e7e7812 */ /* 0x000fc400078ec0ff */
[----:B------:R-:W-:Y:S01]  /*7a40*/  IADD3.X R128, PT, PT, RZ, R128, RZ, P0, P4 ;  /* 0x00000080ff807210 */ /* 0x000fe200007e84ff */
[----:B------:R-:W-:Y:S01]  /*7a50*/  IMAD.WIDE.U32 R8, R5, R10, RZ ;  /* 0x0000000a05087225 */ /* 0x000fe200078e00ff */
[----:B------:R-:W-:Y:S02]  /*7a60*/  IADD3 R131, P0, PT, R88, R131, RZ ;  /* 0x0000008358837210 */ /* 0x000fe40007f1e0ff */
[----:B------:R-:W-:Y:S01]  /*7a70*/  IADD3 R17, P4, P6, R80, R50, R17 ;  /* 0x0000003250117210 */ /* 0x000fe20007e9e011 */
[----:B------:R-:W-:Y:S01]  /*7a80*/  IMAD.IADD R133, R93, 0x1, R51 ;  /* 0x000000015d857824 */ /* 0x000fe200078e0233 */
[----:B------:R-:W-:Y:S01]  /*7a90*/  LOP3.LUT R81, R127, 0x1, RZ, 0xc0, !PT ;  /* 0x000000017f517812 */ /* 0x000fe200078ec0ff */
[----:B------:R-:W-:-:S03]  /*7aa0*/  IMAD.WIDE.U32 R50, R32, R30, RZ ;  /* 0x0000001e20327225 */ /* 0x000fc600078e00ff */
[----:B------:R-:W-:Y:S01]  /*7ab0*/  IADD3.X R127, PT, PT, RZ, R133, RZ, P4, P6 ;  /* 0x00000085ff7f7210 */ /* 0x000fe200027ec4ff */
[----:B------:R-:W-:Y:S02]  /*7ac0*/  IMAD.X R45, R45, 0x1, R47, P1 ;  /* 0x000000012d2d7824 */ /* 0x000fe400008e062f */
[----:B------:R-:W-:-:S04]  /*7ad0*/  IMAD.WIDE.U32 R46, R8, R18, RZ ;  /* 0x00000012082e7225 */ /* 0x000fc800078e00ff */
[----:B------:R-:W-:Y:S01]  /*7ae0*/  IMAD R80, R131, R10, RZ ;  /* 0x0000000a83507224 */ /* 0x000fe200078e02ff */
[----:B------:R-:W-:Y:S01]  /*7af0*/  IADD3 RZ, P1, PT, R5, R46, RZ ;  /* 0x0000002e05ff7210 */ /* 0x000fe20007f3e0ff */
[----:B------:R-:W-:Y:S01]  /*7b00*/  IMAD.WIDE.U32 R88, R31, R30, RZ ;  /* 0x0000001e1f587225 */ /* 0x000fe200078e00ff */
[----:B------:R-:W-:-:S03]  /*7b10*/  LOP3.LUT R46, R91, 0x1, RZ, 0xc0, !PT ;  /* 0x000000015b2e7812 */ /* 0x000fc600078ec0ff */
[----:B------:R-:W-:-:S04]  /*7b20*/  IMAD.WIDE.U32 R92, R32, R29, RZ ;  /* 0x0000001d205c7225 */ /* 0x000fc800078e00ff */
[----:B------:R-:W-:Y:S02]  /*7b30*/  IMAD.IADD R51, R51, 0x1, R137 ;  /* 0x0000000133337824 */ /* 0x000fe400078e0289 */
[----:B------:R-:W-:Y:S01]  /*7b40*/  IMAD R143, R5, R11, R80 ;  /* 0x0000000b058f7224 */ /* 0x000fe200078e0250 */
[----:B------:R-:W-:Y:S01]  /*7b50*/  IADD3.X R5, PT, PT, RZ, RZ, RZ, P3, P5 ;  /* 0x000000ffff057210 */ /* 0x000fe20001fea4ff */
[----:B------:R-:W-:Y:S01]  /*7b60*/  IMAD.X R46, RZ, RZ, R46, P2 ;  /* 0x000000ffff2e7224 */ /* 0x000fe200010e062e */
[----:B------:R-:W-:Y:S01]  /*7b70*/  IADD3 R51, P5, P3, R92, R51, R88 ;  /* 0x000000335c337210 */ /* 0x000fe20007bbe058 */
[----:B------:R-:W-:Y:S01]  /*7b80*/  IMAD.X R147, RZ, RZ, R126, P0 ;  /* 0x000000ffff937224 */ /* 0x000fe200000e067e */
[----:B------:R-:W-:Y:S01]  /*7b90*/  LOP3.LUT R80, R130, 0xfffffffe, RZ, 0xc0, !PT ;  /* 0xfffffffe82507812 */ /* 0x000fe200078ec0ff */
[----:B------:R-:W-:Y:S01]  /*7ba0*/  IMAD.WIDE.U32 R124, R31, R31, R124 ;  /* 0x0000001f1f7c7225 */ /* 0x000fe200078e007c */
[--C-:B------:R-:W-:Y:S02]  /*7bb0*/  SHF.R.U32.HI R135, RZ, 0x1f, R51.reuse ;  /* 0x0000001fff877819 */ /* 0x100fe40000011633 */
[----:B------:R-:W-:Y:S01]  /*7bc0*/  SHF.L.U64.HI R130, R50, 0x1, R51 ;  /* 0x0000000132827819 */ /* 0x000fe20000010233 */
[----:B------:R-:W-:Y:S01]  /*7bd0*/  IMAD.WIDE.U32 R80, R29, R29, R80 ;  /* 0x0000001d1d507225 */ /* 0x000fe200078e0050 */
[----:B------:R-:W-:-:S03]  /*7be0*/  IADD3 R91, P2, PT, R135, R90, RZ ;  /* 0x0000005a875b7210 */ /* 0x000fc60007f5e0ff */
[----:B------:R-:W-:Y:S01]  /*7bf0*/  IMAD.IADD R143, R9, 0x1, R143 ;  /* 0x00000001098f7824 */ /* 0x000fe200078e028f */
[----:B------:R-:W-:Y:S01]  /*7c00*/  ISETP.GT.U32.AND P0, PT, R90, R91, PT ;  /* 0x0000005b5a00720c */ /* 0x000fe20003f04070 */
[----:B------:R-:W-:Y:S01]  /*7c10*/  IMAD.X R141, RZ, RZ, R52, P2 ;  /* 0x000000ffff8d7224 */ /* 0x000fe200010e0634 */
[----:B------:R-:W-:Y:S01]  /*7c20*/  IADD3 R133, P2, PT, R91, R12, RZ ;  /* 0x0000000c5b857210 */ /* 0x000fe20007f5e0ff */
[----:B------:R-:W-:Y:S02]  /*7c30*/  IMAD.IADD R145, R138, 0x1, R125 ;  /* 0x000000018a917824 */ /* 0x000fe400078e027d */
[----:B------:R-:W-:Y:S01]  /*7c40*/  IMAD.IADD R137, R137, 0x1, R93 ;  /* 0x0000000189897824 */ /* 0x000fe200078e025d */
[----:B------:R-:W-:Y:S01]  /*7c50*/  ISETP.GT.U32.AND.EX P0, PT, R52, R141, PT, P0 ;  /* 0x0000008d3400720c */ /* 0x000fe20003f04100 */
[----:B------:R-:W-:Y:S01]  /*7c60*/  IMAD.X R88, R141, 0x1, R82, P2 ;  /* 0x000000018d587824 */ /* 0x000fe200010e0652 */
[----:B------:R-:W-:Y:S01]  /*7c70*/  IADD3 R12, P2, PT, R147, R80, RZ ;  /* 0x00000050930c7210 */ /* 0x000fe20007f5e0ff */
[----:B------:R-:W-:Y:S01]  /*7c80*/  IMAD.MOV.U32 R93, RZ, RZ, RZ ;  /* 0x000000ffff5d7224 */ /* 0x000fe200078e00ff */
[----:B------:R-:W-:-:S02]  /*7c90*/  SEL R9, R90, R91, P0 ;  /* 0x0000005b5a097207 */ /* 0x000fc40000000000 */
[----:B------:R-:W-:Y:S01]  /*7ca0*/  SEL R91, R52, R141, P0 ;  /* 0x0000008d345b7207 */ /* 0x000fe20000000000 */
[----:B------:R-:W-:Y:S01]  /*7cb0*/  IMAD.X R126, R7, 0x1, R81, P2 ;  /* 0x00000001077e7824 */ /* 0x000fe200010e0651 */
[----:B------:R-:W-:Y:S01]  /*7cc0*/  IADD3 R82, P6, P4, R46, R124, R49 ;  /* 0x0000007c2e527210 */ /* 0x000fe20007cde031 */
[----:B------:R-:W-:Y:S01]  /*7cd0*/  IMAD.WIDE.U32 R124, R143, R18, RZ ;  /* 0x000000128f7c7225 */ /* 0x000fe200078e00ff */
[----:B------:R-:W-:Y:S02]  /*7ce0*/  ISETP.GT.U32.AND P0, PT, R9, R133, PT ;  /* 0x000000850900720c */ /* 0x000fe40003f04070 */
[----:B------:R-:W-:Y:S01]  /*7cf0*/  IADD3.X R9, PT, PT, RZ, R145, R128, P6, P4 ;  /* 0x00000091ff097210 */ /* 0x000fe200037e8480 */
[----:B------:R-:W-:Y:S01]  /*7d00*/  IMAD.WIDE.U32 R80, R143, R20, RZ ;  /* 0x000000148f507225 */ /* 0x000fe200078e00ff */
[----:B------:R-:W-:Y:S02]  /*7d10*/  ISETP.GT.U32.AND.EX P0, PT, R91, R88, PT, P0 ;  /* 0x000000585b00720c */ /* 0x000fe40003f04100 */
[----:B------:R-:W-:Y:S01]  /*7d20*/  IADD3 R92, P2, PT, R133, R90, RZ ;  /* 0x0000005a855c7210 */ /* 0x000fe20007f5e0ff */
[----:B------:R-:W-:Y:S01]  /*7d30*/  IMAD.WIDE.U32 R124, P4, R8, R19, R124 ;  /* 0x00000013087c7225 */ /* 0x000fe2000788007c */
[----:B------:R-:W-:-:S02]  /*7d40*/  SEL R145, RZ, 0x1, !P0 ;  /* 0x00000001ff917807 */ /* 0x000fc40004000000 */
[----:B------:R-:W-:Y:S01]  /*7d50*/  ISETP.GE.U32.AND P0, PT, R92, R133, PT ;  /* 0x000000855c00720c */ /* 0x000fe20003f06070 */
[----:B------:R-:W-:-:S04]  /*7d60*/  IMAD.WIDE.U32 R80, P6, R8, R21, R80 ;  /* 0x0000001508507225 */ /* 0x000fc800078c0050 */
[----:B------:R-:W-:Y:S02]  /*7d70*/  IMAD.X R91, RZ, RZ, RZ, P4 ;  /* 0x000000ffff5b7224 */ /* 0x000fe400020e06ff */
[----:B------:R-:W-:Y:S01]  /*7d80*/  IMAD.X R141, RZ, RZ, RZ, P6 ;  /* 0x000000ffff8d7224 */ /* 0x000fe200030e06ff */
[----:B------:R-:W-:Y:S01]  /*7d90*/  IADD3 R82, P4, P6, R49, R82, R145 ;  /* 0x0000005231527210 */ /* 0x000fe20007e9e091 */
[----:B------:R-:W-:Y:S01]  /*7da0*/  IMAD.X R7, R88, 0x1, R52, P2 ;  /* 0x0000000158077824 */ /* 0x000fe200010e0634 */
[----:B------:R-:W-:Y:S01]  /*7db0*/  IADD3 R52, P2, PT, R47, R124, RZ ;  /* 0x0000007c2f347210 */ /* 0x000fe20007f5e0ff */
[----:B------:R-:W-:Y:S01]  /*7dc0*/  IMAD.MOV.U32 R90, RZ, RZ, R125 ;  /* 0x000000ffff5a7224 */ /* 0x000fe200078e007d */
[----:B------:R-:W-:Y:S01]  /*7dd0*/  IADD3.X R128, PT, PT, R128, R9, RZ, P4, P6 ;  /* 0x0000000980807210 */ /* 0x000fe200027ec4ff */
[----:B------:R-:W-:Y:S01]  /*7de0*/  IMAD.WIDE.U32 R46, R8, R20, RZ ;  /* 0x00000014082e7225 */ /* 0x000fe200078e00ff */
[----:B------:R-:W-:Y:S02]  /*7df0*/  IADD3 R145, P6, PT, R145, R6, RZ ;  /* 0x0000000691917210 */ /* 0x000fe40007fde0ff */
[----:B------:R-:W-:Y:S01]  /*7e00*/  ISETP.GE.U32.AND.EX P0, PT, R7, R88, PT, P0 ;  /* 0x000000580700720c */ /* 0x000fe20003f06100 */
[----:B------:R-:W-:Y:S01]  /*7e10*/  IMAD.WIDE.U32.X R90, R143, R19, R90, P2 ;  /* 0x000000138f5a7225 */ /* 0x000fe200010e045a */
[----:B------:R-:W-:-:S02]  /*7e20*/  IADD3.X RZ, P1, PT, R131, R52, RZ, P1, !PT ;  /* 0x0000003483ff7210 */ /* 0x000fc40000f3e4ff */
[----:B------:R-:W-:Y:S01]  /*7e30*/  IADD3 R134, P2, PT, R145, R48, RZ ;  /* 0x0000003091867210 */ /* 0x000fe20007f5e0ff */
[----:B------:R-:W-:Y:S01]  /*7e40*/  IMAD.X R124, RZ, RZ, R139, P6 ;  /* 0x000000ffff7c7224 */ /* 0x000fe200030e068b */
[----:B------:R-:W-:Y:S01]  /*7e50*/  SEL R133, RZ, 0x1, P0 ;  /* 0x00000001ff857807 */ /* 0x000fe20000000000 */
[----:B------:R-:W-:Y:S01]  /*7e60*/  IMAD.MOV.U32 R140, RZ, RZ, R81 ;  /* 0x000000ffff8c7224 */ /* 0x000fe200078e0051 */
[----:B------:R-:W-:Y:S02]  /*7e70*/  IADD3.X R51, P1, PT, RZ, R90, RZ, P1, !PT ;  /* 0x0000005aff337210 */ /* 0x000fe40000f3e4ff */
[----:B------:R-:W-:Y:S01]  /*7e80*/  IADD3 R88, P4, PT, R47, R80, RZ ;  /* 0x000000502f587210 */ /* 0x000fe20007f9e0ff */
[----:B------:R-:W-:Y:S01]  /*7e90*/  IMAD.X R80, R124, 0x1, R132, P2 ;  /* 0x000000017c507824 */ /* 0x000fe200010e0684 */
[----:B------:R-:W-:Y:S01]  /*7ea0*/  IADD3 R131, P2, PT, R133, R134, RZ ;  /* 0x0000008685837210 */ /* 0x000fe20007f5e0ff */
[----:B------:R-:W-:Y:S01]  /*7eb0*/  IMAD.X R9, RZ, RZ, R91, P1 ;  /* 0x000000ffff097224 */ /* 0x000fe200008e065b */
[----:B------:R-:W-:Y:S01]  /*7ec0*/  LEA R51, P0, R50, R51, 0x1 ;  /* 0x0000003332337211 */ /* 0x000fe200078008ff */
[----:B------:R-:W-:Y:S01]  /*7ed0*/  IMAD.WIDE.U32.X R140, R143, R21, R140, P4 ;  /* 0x000000158f8c7225 */ /* 0x000fe200020e048c */
[----:B------:R-:W-:-:S02]  /*7ee0*/  ISETP.GT.U32.AND P6, PT, R6, R145, PT ;  /* 0x000000910600720c */ /* 0x000fc40003fc4070 */
[----:B------:R-:W-:Y:S01]  /*7ef0*/  IADD3 R52, P1, PT, R131, R48, RZ ;  /* 0x0000003083347210 */ /* 0x000fe20007f3e0ff */
[----:B------:R-:W-:Y:S01]  /*7f00*/  IMAD.X R91, RZ, RZ, R80, P2 ;  /* 0x000000ffff5b7224 */ /* 0x000fe200010e0650 */
[----:B------:R-:W-:Y:S01]  /*7f10*/  IADD3 R142, P2, PT, R51, R46, RZ ;  /* 0x0000002e338e7210 */ /* 0x000fe20007f5e0ff */
[----:B------:R-:W-:Y:S01]  /*7f20*/  IMAD.WIDE.U32 R48, R143, R22, RZ ;  /* 0x000000168f307225 */ /* 0x000fe200078e00ff */
[----:B------:R-:W-:Y:S02]  /*7f30*/  IADD3.X R9, P0, PT, R9, R130, RZ, P0, !PT ;  /* 0x0000008209097210 */ /* 0x000fe4000071e4ff */
[----:B------:R-:W-:Y:S01]  /*7f40*/  ISETP.GT.U32.AND.EX P6, PT, R139, R124, PT, P6 ;  /* 0x0000007c8b00720c */ /* 0x000fe20003fc4160 */
[----:B------:R-:W-:Y:S01]  /*7f50*/  IMAD.X R132, R91, 0x1, R132, P1 ;  /* 0x000000015b847824 */ /* 0x000fe200008e0684 */
[----:B------:R-:W-:Y:S01]  /*7f60*/  ISETP.GT.U32.AND P1, PT, R134, R131, PT ;  /* 0x000000838600720c */ /* 0x000fe20003f24070 */
[----:B------:R-:W-:Y:S01]  /*7f70*/  IMAD.WIDE.U32 R46, R143, R24, RZ ;  /* 0x000000188f2e7225 */ /* 0x000fe200078e00ff */
[----:B------:R-:W-:-:S02]  /*7f80*/  IADD3.X R88, P2, PT, R9, R88, RZ, P2, !PT ;  /* 0x0000005809587210 */ /* 0x000fc4000175e4ff */
[----:B------:R-:W-:Y:S02]  /*7f90*/  SEL R145, R6, R145, P6 ;  /* 0x0000009106917207 */ /* 0x000fe40003000000 */
[----:B------:R-:W-:Y:S01]  /*7fa0*/  SEL R81, R139, R124, P6 ;  /* 0x0000007c8b517207 */ /* 0x000fe20003000000 */
[----:B------:R-:W-:Y:S01]  /*7fb0*/  IMAD.WIDE.U32 R48, P6, R8, R23, R48 ;  /* 0x0000001708307225 */ /* 0x000fe200078c0030 */
[----:B------:R-:W-:Y:S02]  /*7fc0*/  ISETP.GT.U32.AND.EX P1, PT, R80, R91, PT, P1 ;  /* 0x0000005b5000720c */ /* 0x000fe40003f24110 */
[----:B------:R-:W-:Y:S01]  /*7fd0*/  ISETP.GT.U32.AND P4, PT, R145, R134, PT ;  /* 0x000000869100720c */ /* 0x000fe20003f84070 */
[----:B------:R-:W-:Y:S01]  /*7fe0*/  IMAD.WIDE.U32 R124, R8, R22, RZ ;  /* 0x00000016087c7225 */ /* 0x000fe200078e00ff */
[----:B------:R-:W-:Y:S02]  /*7ff0*/  SEL R130, R134, R131, P1 ;  /* 0x0000008386827207 */ /* 0x000fe40000800000 */
[----:B------:R-:W-:Y:S01]  /*8000*/  SEL R136, R80, R91, P1 ;  /* 0x0000005b50887207 */ /* 0x000fe20000800000 */
[----:B------:R-:W-:Y:S01]  /*8010*/  IMAD R90, R88, R10, RZ ;  /* 0x0000000a585a7224 */ /* 0x000fe200078e02ff */
[----:B------:R-:W-:Y:S01]  /*8020*/  IADD3 R125, P1, PT, R125, R48, RZ ;  /* 0x000000307d7d7210 */ /* 0x000fe20007f3e0ff */
[----:B------:R-:W-:Y:S01]  /*8030*/  IMAD.X R51, RZ, RZ, RZ, P6 ;  /* 0x000000ffff337224 */ /* 0x000fe200030e06ff */
[----:B------:R-:W-:Y:S01]  /*8040*/  ISETP.GT.U32.AND.EX P4, PT, R81, R80, PT, P4 ;  /* 0x000000505100720c */ /* 0x000fe20003f84140 */
[----:B------:R-:W-:-:S04]  /*8050*/  IMAD.WIDE.U32 R46, P6, R8, R25, R46 ;  /* 0x00000019082e7225 */ /* 0x000fc800078c002e */
[----:B------:R-:W-:Y:S02]  /*8060*/  IMAD.MOV.U32 R50, RZ, RZ, R49 ;  /* 0x000000ffff327224 */ /* 0x000fe400078e0031 */
        /* <DEDUP_REMOVED lines=22> */
[----:B------:R-:W-:-:S02]  /*81d0*/  IADD3.X R50, P0, PT, R140, R7, RZ, P0, !PT ;  /* 0x000000078c327210 */ /* 0x000fc4000071e4ff */
[----:B------:R-:W-:Y:S01]  /*81e0*/  IADD3 R7, P6, PT, R51, R80, RZ ;  /* 0x0000005033077210 */ /* 0x000fe20007fde0ff */
[----:B------:R-:W-:Y:S01]  /*81f0*/  IMAD.X R51, RZ, RZ, RZ, P2 ;  /* 0x000000ffff337224 */ /* 0x000fe200010e06ff */
[----:B------:R-:W-:Y:S01]  /*8200*/  IADD3.X R80, P4, PT, R50, R125, RZ, P4, !PT ;  /* 0x0000007d32507210 */ /* 0x000fe2000279e4ff */
[----:B------:R-:W-:Y:S01]  /*8210*/  IMAD.MOV.U32 R50, RZ, RZ, R81 ;  /* 0x000000ffff327224 */ /* 0x000fe200078e0051 */
[----:B------:R-:W-:Y:S01]  /*8220*/  IADD3.X RZ, P2, PT, R88, R7, RZ, P1, !PT ;  /* 0x0000000758ff7210 */ /* 0x000fe20000f5e4ff */
[C---:B------:R-:W-:Y:S01]  /*8230*/  IMAD.WIDE.U32 R124, R131.reuse, R20, RZ ;  /* 0x00000014837c7225 */ /* 0x040fe200078e00ff */
[----:B------:R-:W-:Y:S02]  /*8240*/  IADD3.X R9, P0, P4, R46, RZ, RZ, P4, P0 ;  /* 0x000000ff2e097210 */ /* 0x000fe400024004ff */
[----:B------:R-:W-:Y:S01]  /*8250*/  IADD3 R140, P1, PT, R52, R6, RZ ;  /* 0x00000006348c7210 */ /* 0x000fe20007f3e0ff */
        /* <DEDUP_REMOVED lines=8> */
[----:B------:R-:W-:Y:S02]  /*82e0*/  IMAD.IADD R92, R89, 0x1, R138 ;  /* 0x00000001595c7824 */ /* 0x000fe400078e028a */
        /* <DEDUP_REMOVED lines=16> */
[----:B------:R-:W-:Y:S01]  /*83f0*/  IMAD.WIDE.U32 R46, P6, R48, R25, R46 ;  /* 0x00000019302e7225 */ /* 0x000fe200078c002e */
[----:B------:R-:W-:-:S03]  /*8400*/  IADD3.X R145, P0, PT, R142, R139, RZ, P0, !PT ;  /* 0x0000008b8e917210 */ /* 0x000fc6000071e4ff */
[----:B------:R-:W-:-:S04]  /*8410*/  IMAD.WIDE.U32 R6, R141, R10, RZ ;  /* 0x0000000a8d067225 */ /* 0x000fc800078e00ff */
        /* <DEDUP_REMOVED lines=18> */
[----:B------:R-:W-:Y:S02]  /*8540*/  IADD3 RZ, P0, PT, R141, R8, RZ ;  /* 0x000000088dff7210 */ /* 0x000fe40007f1e0ff */
[----:B------:R-:W-:Y:S01]  /*8550*/  IADD3 R88, P6, PT, R49, R80, RZ ;  /* 0x0000005031587210 */ /* 0x000fe20007fde0ff */
[----:B------:R-:W-:Y:S01]  /*8560*/  IMAD.WIDE.U32 R92, R31, R29, R92 ;  /* 0x0000001d1f5c7225 */ /* 0x000fe200078e005c */
[----:B------:R-:W-:-:S02]  /*8570*/  IADD3.X R90, P2, PT, R90, R145, RZ, P2, !PT ;  /* 0x000000915a5a7210 */ /* 0x000fc4000175e4ff */
[----:B------:R-:W-:Y:S01]  /*8580*/  IADD3 R8, P1, PT, R9, R46, RZ ;  /* 0x0000002e09087210 */ /* 0x000fe20007f3e0ff */
[----:B------:R-:W-:Y:S01]  /*8590*/  IMAD.X R9, RZ, RZ, RZ, P4 ;  /* 0x000000ffff097224 */ /* 0x000fe200020e06ff */
        /* <DEDUP_REMOVED lines=22> */
[----:B------:R-:W-:Y:S01]  /*8700*/  IMAD.WIDE.U32 R8, R7, R22, RZ ;  /* 0x0000001607087225 */ /* 0x000fe200078e00ff */
[----:B------:R-:W-:Y:S02]  /*8710*/  IADD3 R89, P2, PT, R89, R48, RZ ;  /* 0x0000003059597210 */ /* 0x000fe40007f5e0ff */
[----:B------:R-:W-:Y:S01]  /*8720*/  IADD3.X R142, P6, PT, R49, R142, RZ, P6, !PT ;  /* 0x0000008e318e7210 */ /* 0x000fe200037de4ff */
[----:B------:R-:W-:Y:S01]  /*8730*/  IMAD.IADD R48, R138, 0x1, R93 ;  /* 0x000000018a307824 */ /* 0x000fe200078e025d */
[----:B------:R-:W-:Y:S01]  /*8740*/  IADD3.X R90, P0, PT, R131, R90, RZ, P0, !PT ;  /* 0x0000005a835a7210 */ /* 0x000fe2000071e4ff */
[----:B------:R-:W-:Y:S01]  /*8750*/  IMAD.WIDE.U32.X R46, R7, R21, R46, P5 ;  /* 0x00000015072e7225 */ /* 0x000fe200028e042e */
[----:B------:R-:W-:-:S02]  /*8760*/  IADD3.X R88, P3, P6, R124, RZ, RZ, P6, P3 ;  /* 0x000000ff7c587210 */ /* 0x000fc400036664ff */
[----:B------:R-:W-:Y:S02]  /*8770*/  IADD3.X R48, PT, PT, RZ, R48, RZ, P4, P1 ;  /* 0x00000030ff307210 */ /* 0x000fe400027e24ff */
[----:B------:R-:W-:Y:S02]  /*8780*/  IADD3.X R91, P2, PT, R90, R91, RZ, P2, !PT ;  /* 0x0000005b5a5b7210 */ /* 0x000fe4000175e4ff */
[----:B------:R-:W-:Y:S02]  /*8790*/  ISETP.GT.U32.AND P1, PT, R130, R52, PT ;  /* 0x000000348200720c */ /* 0x000fe40003f24070 */
[----:B------:R-:W-:Y:S01]  /*87a0*/  IADD3.X R124, PT, PT, R125, RZ, RZ, P3, P6 ;  /* 0x000000ff7d7c7210 */ /* 0x000fe20001fec4ff */
[----:B------:R-:W-:Y:S01]  /*87b0*/  IMAD R50, R91, R10, RZ ;  /* 0x0000000a5b327224 */ /* 0x000fe200078e02ff */
[----:B------:R-:W-:Y:S02]  /*87c0*/  IADD3.X R93, P2, P6, R46, RZ, RZ, P2, P0 ;  /* 0x000000ff2e5d7210 */ /* 0x000fe400016404ff */
[----:B------:R-:W-:Y:S01]  /*87d0*/  ISETP.GT.U32.AND.EX P1, PT, R136, R132, PT, P1 ;  /* 0x000000848800720c */ /* 0x000fe20003f24110 */
[----:B------:R-:W-:Y:S01]  /*87e0*/  IMAD R49, R89, R11, R50 ;  /* 0x0000000b59317224 */ /* 0x000fe200078e0232 */
[----:B------:R-:W-:-:S02]  /*87f0*/  IADD3 R135, P4, P5, R135, R92, R92 ;  /* 0x0000005c87877210 */ /* 0x000fc40007d9e05c */
[----:B------:R-:W-:Y:S02]  /*8800*/  ISETP.GE.U32.AND P0, PT, R140, R52, PT ;  /* 0x000000348c00720c */ /* 0x000fe40003f06070 */
        /* <DEDUP_REMOVED lines=17> */
[----:B------:R-:W-:Y:S01]  /*8920*/  IMAD.X R49, RZ, RZ, RZ, P6 ;  /* 0x000000ffff317224 */ /* 0x000fe200030e06ff */
[----:B------:R-:W-:Y:S01]  /*8930*/  IADD3 R47, P6, PT, R47, R50, RZ ;  /* 0x000000322f2f7210 */ /* 0x000fe20007fde0ff */
[----:B------:R-:W-:Y:S01]  /*8940*/  IMAD.WIDE.U32 R8, R46, R18, RZ ;  /* 0x000000122e087225 */ /* 0x000fe200078e00ff */
[----:B------:R-:W-:-:S02]  /*8950*/  ISETP.GE.U32.AND.EX P0, PT, R139, R132, PT, P0 ;  /* 0x000000848b00720c */ /* 0x000fc40003f06100 */
[----:B------:R-:W-:Y:S01]  /*8960*/  IADD3.X R92, P6, PT, R92, R51, RZ, P6, !PT ;  /* 0x000000335c5c7210 */ /* 0x000fe200037de4ff */
[----:B------:R-:W-:Y:S01]  /*8970*/  IMAD.WIDE.U32 R80, P5, R46, R19, R80 ;  /* 0x000000132e507225 */ /* 0x000fe200078a0050 */
[----:B------:R-:W-:Y:S02]  /*8980*/  IADD3 RZ, P1, PT, R89, R8, RZ ;  /* 0x0000000859ff7210 */ /* 0x000fe40007f3e0ff */
[----:B------:R-:W-:Y:S01]  /*8990*/  IADD3 R82, P3, PT, R82, R133, RZ ;  /* 0x0000008552527210 */ /* 0x000fe20007f7e0ff */
        /* <DEDUP_REMOVED lines=22> */
[----:B------:R-:W-:Y:S01]  /*8b00*/  IMAD.X R51, RZ, RZ, R81, P1 ;  /* 0x000000ffff337224 */ /* 0x000fe200008e0651 */
[----:B------:R-:W-:Y:S01]  /*8b10*/  IADD3 R47, P0, PT, R6, R47, RZ ;  /* 0x0000002f062f7210 */ /* 0x000fe20007f1e0ff */
[----:B------:R-:W-:Y:S01]  /*8b20*/  IMAD.WIDE.U32.X R88, R7, R25, R88, P6 ;  /* 0x0000001907587225 */ /* 0x000fe200030e0458 */
[----:B------:R-:W-:-:S02]  /*8b30*/  IADD3 R91, P6, PT, R91, R48, RZ ;  /* 0x000000305b5b7210 */ /* 0x000fc40007fde0ff */
[----:B------:R-:W-:Y:S01]  /*8b40*/  IADD3.X R80, P0, PT, R51, R92, RZ, P0, !PT ;  /* 0x0000005c33507210 */ /* 0x000fe2000071e4ff */
        /* <DEDUP_REMOVED lines=8> */
[C---:B------:R-:W-:Y:S01]  /*8bd0*/  IMAD.WIDE.U32 R8, R5.reuse, R22, RZ ;  /* 0x0000001605087225 */ /* 0x040fe200078e00ff */
[----:B------:R-:W-:Y:S02]  /*8be0*/  IADD3.X R80, P1, PT, R80, R49, RZ, P1, !PT ;  /* 0x0000003150507210 */ /* 0x000fe40000f3e4ff */
[----:B------:R-:W-:Y:S01]  /*8bf0*/  IADD3.X R50, P6, PT, R50, R131, RZ, P6, !PT ;  /* 0x0000008332327210 */ /* 0x000fe200037de4ff */
[----:B------:R-:W-:Y:S01]  /*8c00*/  IMAD.WIDE.U32.X R6, R5, R21, R6, P5 ;  /* 0x0000001505067225 */ /* 0x000fe200028e0406 */
[----:B------:R-:W-:-:S02]  /*8c10*/  ISETP.GE.U32.AND.EX P5, PT, R129, R12, PT, P2 ;  /* 0x0000000c8100720c */ /* 0x000fc40003fa6120 */
[----:B------:R-:W-:Y:S01]  /*8c20*/  IADD3.X R51, P4, P6, R88, RZ, RZ, P6, P4 ;  /* 0x000000ff58337210 */ /* 0x000fe200036884ff */
[----:B------:R-:W-:Y:S01]  /*8c30*/  IMAD.X R128, RZ, RZ, R128, P3 ;  /* 0x000000ffff807224 */ /* 0x000fe200018e0680 */
[----:B------:R-:W-:Y:S02]  /*8c40*/  IADD3.X R12, P0, P1, R6, RZ, RZ, P1, P0 ;  /* 0x000000ff060c7210 */ /* 0x000fe400009004ff */
[----:B------:R-:W-:Y:S02]  /*8c50*/  ISETP.GE.U32.AND P2, PT, R126, R90, PT ;  /* 0x0000005a7e00720c */ /* 0x000fe40003f46070 */
[----:B------:R-:W-:Y:S02]  /*8c60*/  IADD3.X R88, PT, PT, R89, RZ, RZ, P4, P6 ;  /* 0x000000ff59587210 */ /* 0x000fe400027ec4ff */
        /* <DEDUP_REMOVED lines=8> */
[----:B------:R-:W-:Y:S01]  /*8cf0*/  SEL R12, RZ, 0x1, P2 ;  /* 0x00000001ff0c7807 */ /* 0x000fe20001000000 */
[----:B------:R-:W-:Y:S01]  /*8d00*/  IMAD.MOV.U32 R48, RZ, RZ, R9 ;  /* 0x000000ffff307224 */ /* 0x000fe200078e0009 */
[----:B------:R-:W-:Y:S02]  /*8d10*/  IADD3 R89, P3, PT, R89, R82, RZ ;  /* 0x0000005259597210 */ /* 0x000fe40007f7e0ff */
[----:B------:R-:W-:-:S02]  /*8d20*/  IADD3 R93, P2, PT, R7, R8, RZ ;  /* 0x00000008075d7210 */ /* 0x000fc40007f5e0ff */
[----:B------:R-:W-:Y:S01]  /*8d30*/  IADD3 R17, P1, PT, R17, R6, RZ ;  /* 0x0000000611117210 */ /* 0x000fe20007f3e0ff */
[----:B------:R-:W-:Y:S01]  /*8d40*/  IMAD.WIDE.U32 R6, R5, R24, RZ ;  /* 0x0000001805067225 */ /* 0x000fe200078e00ff */
[----:B------:R-:W-:Y:S02]  /*8d50*/  IADD3.X R8, P0, PT, R47, R50, RZ, P0, !PT ;  /* 0x000000322f087210 */ /* 0x000fe4000071e4ff */
[----:B------:R-:W-:Y:S01]  /*8d60*/  IADD3 R50, P5, PT, R12, R89, RZ ;  /* 0x000000590c327210 */ /* 0x000fe20007fbe0ff */
[----:B------:R-:W-:Y:S01]  /*8d70*/  IMAD.X R91, RZ, RZ, R128, P3 ;  /* 0x000000ffff5b7224 */ /* 0x000fe200018e0680 */
[----:B------:R-:W-:Y:S01]  /*8d80*/  ISETP.GE.U32.AND P3, PT, R89, R82, PT ;  /* 0x000000525900720c */ /* 0x000fe20003f66070 */
[----:B------:R-:W-:Y:S01]  /*8d90*/  IMAD.WIDE.U32.X R48, R5, R23, R48, P2 ;  /* 0x0000001705307225 */ /* 0x000fe200010e0430 */
[----:B------:R-:W-:Y:S02]  /*8da0*/  IADD3.X R82, P1, PT, R8, R93, RZ, P1, !PT ;  /* 0x0000005d08527210 */ /* 0x000fe40000f3e4ff */
[----:B------:R-:W-:Y:S01]  /*8db0*/  ISETP.GE.U32.AND.EX P3, PT, R91, R128, PT, P3 ;  /* 0x000000805b00720c */ /* 0x000fe20003f66130 */
[----:B------:R-:W-:Y:S01]  /*8dc0*/  IMAD.WIDE.U32 R6, P2, R46, R25, R6 ;  /* 0x000000192e067225 */ /* 0x000fe20007840006 */
[----:B------:R-:W-:-:S02]  /*8dd0*/  IADD3.X R12, P1, P0, R48, RZ, RZ, P1, P0 ;  /* 0x000000ff300c7210 */ /* 0x000fc400008204ff */
[----:B------:R-:W-:Y:S01]  /*8de0*/  IADD3.X R45, PT, PT, RZ, R127, R45, P6, P4 ;  /* 0x0000007fff2d7210 */ /* 0x000fe200037e842d */
[----:B------:R-:W-:Y:S01]  /*8df0*/  IMAD.WIDE.U32 R46, R46, R24, RZ ;  /* 0x000000182e2e7225 */ /* 0x000fe200078e00ff */
[----:B------:R-:W-:-:S03]  /*8e00*/  IADD3.X R48, PT, PT, R49, RZ, RZ, P1, P0 ;  /* 0x000000ff31307210 */ /* 0x000fc60000fe04ff */
[----:B------:R-:W-:Y:S01]  /*8e10*/  IMAD.X R9, RZ, RZ, RZ, P2 ;  /* 0x000000ffff097224 */ /* 0x000fe200010e06ff */
[----:B------:R-:W-:Y:S01]  /*8e20*/  IADD3 R51, P2, PT, R51, R50, RZ ;  /* 0x0000003233337210 */ /* 0x000fe20007f5e0ff */
[----:B------:R-:W-:Y:S01]  /*8e30*/  IMAD.X R52, RZ, RZ, R91, P5 ;  /* 0x000000ffff347224 */ /* 0x000fe200028e065b */
[----:B------:R-:W-:Y:S01]  /*8e40*/  IADD3 R49, P1, PT, R47, R6, RZ ;  /* 0x000000062f317210 */ /* 0x000fe20007f3e0ff */
[----:B------:R-:W-:Y:S01]  /*8e50*/  IMAD.MOV.U32 R8, RZ, RZ, R7 ;  /* 0x000000ffff087224 */ /* 0x000fe200078e0007 */
[----:B------:R-:W-:Y:S01]  /*8e60*/  ISETP.GE.U32.AND P5, PT, R50, R89, PT ;  /* 0x000000593200720c */ /* 0x000fe20003fa6070 */
[----:B------:R-:W-:Y:S01]  /*8e70*/  IMAD.X R47, R88, 0x1, R52, P2 ;  /* 0x00000001582f7824 */ /* 0x000fe200010e0634 */
[----:B------:R-:W-:Y:S01]  /*8e80*/  IADD3 R7, P0, PT, R12, R51, RZ ;  /* 0x000000330c077210 */ /* 0x000fe20007f1e0ff */
[----:B------:R-:W-:Y:S01]  /*8e90*/  IMAD.WIDE.U32.X R8, R5, R25, R8, P1 ;  /* 0x0000001905087225 */ /* 0x000fe200008e0408 */
[----:B------:R-:W-:Y:S02]  /*8ea0*/  ISETP.GE.U32.AND.EX P5, PT, R52, R91, PT, P5 ;  /* 0x0000005b3400720c */ /* 0x000fe40003fa6150 */
[----:B------:R-:W-:-:S02]  /*8eb0*/  SEL R12, RZ, 0x1, P3 ;  /* 0x00000001ff0c7807 */ /* 0x000fc40001800000 */
[----:B------:R-:W-:Y:S02]  /*8ec0*/  ISETP.GE.U32.AND P3, PT, R51, R50, PT ;  /* 0x000000323300720c */ /* 0x000fe40003f66070 */
        /* <DEDUP_REMOVED lines=50> */
.L_x_446:
        /* <DEDUP_REMOVED lines=21> */
.L_x_447:
        /* <DEDUP_REMOVED lines=14> */
[----:B------:R-:W-:-:S04]  /*9420*/  IMAD.WIDE.U32 R6, R50, R117, RZ ;  /* 0x0000007532067225 */ /* 0x000fc800078e00ff */
[----:B------:R-:W-:Y:S02]  /*9430*/  IMAD.IADD R80, R9, 0x1, R148 ;  /* 0x0000000109507824 */ /* 0x000fe400078e0294 */
[----:B------:R-:W-:-:S04]  /*9440*/  IMAD.WIDE.U32 R132, R49, R117, RZ ;  /* 0x0000007531847225 */ /* 0x000fc800078e00ff */
[----:B------:R-:W-:-:S04]  /*9450*/  IMAD.WIDE.U32 R8, R50, R116, RZ ;  /* 0x0000007432087225 */ /* 0x000fc800078e00ff */
[----:B------:R-:W-:Y:S02]  /*9460*/  IMAD.IADD R7, R7, 0x1, R125 ;  /* 0x0000000107077824 */ /* 0x000fe400078e027d */
[----:B------:R-:W-:Y:S02]  /*9470*/  IMAD.IADD R17, R93, 0x1, R81 ;  /* 0x000000015d117824 */ /* 0x000fe400078e0251 */
[----:B------:R-:W-:Y:S01]  /*9480*/  IMAD.WIDE.U32 R130, R45, R119, RZ ;  /* 0x000000772d827225 */ /* 0x000fe200078e00ff */
[----:B------:R-:W-:-:S03]  /*9490*/  IADD3 R7, P1, P5, R8, R7, R132 ;  /* 0x0000000708077210 */ /* 0x000fc60007d3e084 */
[----:B------:R-:W-:-:S04]  /*94a0*/  IMAD.WIDE.U32 R128, R46, R118, RZ ;  /* 0x000000762e807225 */ /* 0x000fc800078e00ff */
[----:B------:R-:W-:Y:S01]  /*94b0*/  IMAD.MOV.U32 R81, RZ, RZ, RZ ;  /* 0x000000ffff517224 */ /* 0x000fe200078e00ff */
[----:B------:R-:W-:Y:S01]  /*94c0*/  IADD3 R17, P6, P4, R128, R17, R130 ;  /* 0x0000001180117210 */ /* 0x000fe20007cde082 */
[----:B------:R-:W-:Y:S02]  /*94d0*/  IMAD.IADD R135, R125, 0x1, R9 ;  /* 0x000000017d877824 */ /* 0x000fe400078e0209 */
[----:B------:R-:W-:Y:S01]  /*94e0*/  IMAD.IADD R8, R92, 0x1, R131 ;  /* 0x000000015c087824 */ /* 0x000fe200078e0283 */
[----:B------:R-:W-:Y:S01]  /*94f0*/  P2R R143, PR, RZ, 0x10 ;  /* 0x00000010ff8f7803 */ /* 0x000fe20000000000 */
[----:B------:R-:W-:-:S04]  /*9500*/  IMAD.WIDE.U32 R80, R116, R47, R80 ;  /* 0x0000002f74507225 */ /* 0x000fc800078e0050 */
[----:B------:R-:W-:Y:S01]  /*9510*/  IMAD.MOV.U32 R9, RZ, RZ, RZ ;  /* 0x000000ffff097224 */ /* 0x000fe200078e00ff */
[----:B------:R-:W-:Y:S01]  /*9520*/  IADD3 R82, P2, P3, R5, R80, R82 ;  /* 0x0000005005527210 */ /* 0x000fe20007b5e052 */
[----:B------:R-:W-:Y:S02]  /*9530*/  IMAD.IADD R89, R93, 0x1, R129 ;  /* 0x000000015d597824 */ /* 0x000fe400078e0281 */
[----:B------:R-:W-:Y:S01]  /*9540*/  IMAD.MOV.U32 R144, RZ, RZ, RZ ;  /* 0x000000ffff907224 */ /* 0x000fe200078e00ff */
[----:B------:R-:W-:Y:S01]  /*9550*/  @P6 LOP3.LUT R53, R53, 0x1, RZ, 0xfc, !PT ;  /* 0x0000000135356812 */ /* 0x000fe200078efcff */
[----:B------:R-:W-:-:S03]  /*9560*/  IMAD.WIDE.U32 R128, R52, R117, RZ ;  /* 0x0000007534807225 */ /* 0x000fc600078e00ff */
[----:B------:R-:W-:Y:S01]  /*9570*/  LOP3.LUT R53, R53, 0xfffffffb, RZ, 0xc0, !PT ;  /* 0xfffffffb35357812 */ /* 0x000fe200078ec0ff */
[----:B------:R-:W-:-:S04]  /*9580*/  IMAD.WIDE.U32 R8, R118, R45, R8 ;  /* 0x0000002d76087225 */ /* 0x000fc800078e0008 */
[----:B------:R-:W-:Y:S02]  /*9590*/  IMAD.IADD R88, R133, 0x1, R124 ;  /* 0x0000000185587824 */ /* 0x000fe400078e027c */
[----:B------:R-:W-:Y:S01]  /*95a0*/  IMAD.IADD R134, R148, 0x1, R81 ;  /* 0x0000000194867824 */ /* 0x000fe200078e0251 */
[----:B------:R-:W-:Y:S01]  /*95b0*/  IADD3.X R81, PT, PT, RZ, RZ, RZ, P1, P5 ;  /* 0x000000ffff517210 */ /* 0x000fe20000fea4ff */
[----:B------:R-:W-:Y:S01]  /*95c0*/  IMAD.WIDE.U32 R132, R51, R117, RZ ;  /* 0x0000007533847225 */ /* 0x000fe200078e00ff */
[----:B------:R-:W-:Y:S02]  /*95d0*/  IADD3 R82, P1, P5, R82, R8, R89 ;  /* 0x0000000852527210 */ /* 0x000fe40007d3e059 */
[----:B------:R-:W-:Y:S01]  /*95e0*/  IADD3.X R134, PT, PT, RZ, R134, RZ, P2, P3 ;  /* 0x00000086ff867210 */ /* 0x000fe200017e64ff */
[----:B------:R-:W-:-:S04]  /*95f0*/  IMAD.WIDE.U32 R130, R52, R116, RZ ;  /* 0x0000007434827225 */ /* 0x000fc800078e00ff */
[----:B------:R-:W-:Y:S02]  /*9600*/  IMAD.IADD R129, R129, 0x1, R144 ;  /* 0x0000000181817824 */ /* 0x000fe400078e0290 */
[----:B------:R-:W-:Y:S01]  /*9610*/  IMAD.X R17, R17, 0x1, R12, P0 ;  /* 0x0000000111117824 */ /* 0x000fe200000e060c */
[----:B------:R-:W-:Y:S01]  /*9620*/  ISETP.GE.U32.AND P0, PT, R141, R90, PT ;  /* 0x0000005a8d00720c */ /* 0x000fe20003f06070 */
[----:B------:R-:W-:Y:S01]  /*9630*/  IMAD.WIDE.U32 R90, R48, R119, RZ ;  /* 0x00000077305a7225 */ /* 0x000fe200078e00ff */
[----:B------:R-:W-:Y:S02]  /*9640*/  IADD3 R129, P2, P3, R130, R129, R132 ;  /* 0x0000008182817210 */ /* 0x000fe40007b5e084 */
[----:B------:R-:W-:Y:S01]  /*9650*/  ISETP.GE.U32.AND.EX P0, PT, R17, R12, PT, P0 ;  /* 0x0000000c1100720c */ /* 0x000fe20003f06100 */
[----:B------:R-:W-:Y:S02]  /*9660*/  IMAD.MOV.U32 R89, RZ, RZ, RZ ;  /* 0x000000ffff597224 */ /* 0x000fe400078e00ff */
[----:B------:R-:W-:Y:S01]  /*9670*/  IMAD.IADD R80, R133, 0x1, R127 ;  /* 0x0000000185507824 */ /* 0x000fe200078e027f */
[----:B------:R-:W-:Y:S01]  /*9680*/  SEL R140, RZ, 0x1, P0 ;  /* 0x00000001ff8c7807 */ /* 0x000fe20000000000 */
[----:B------:R-:W-:-:S02]  /*9690*/  IMAD.IADD R5, R144, 0x1, R131 ;  /* 0x0000000190057824 */ /* 0x000fc400078e0283 */
[----:B------:R-:W-:Y:S02]  /*96a0*/  IMAD.IADD R139, R92, 0x1, R9 ;  /* 0x000000015c8b7824 */ /* 0x000fe400078e0209 */
[----:B------:R-:W-:-:S03]  /*96b0*/  IMAD.WIDE.U32 R132, R47, R119, RZ ;  /* 0x000000772f847225 */ /* 0x000fc600078e00ff */
[----:B------:R-:W-:Y:S01]  /*96c0*/  IADD3.X R139, PT, PT, R134, R139, RZ, P1, P5 ;  /* 0x0000008b868b7210 */ /* 0x000fe20000fea4ff */
[----:B------:R-:W-:-:S04]  /*96d0*/  IMAD.WIDE.U32 R130, R48, R118, RZ ;  /* 0x0000007630827225 */ /* 0x000fc800078e00ff */
[----:B------:R-:W-:Y:S02]  /*96e0*/  IMAD.IADD R91, R126, 0x1, R91 ;  /* 0x000000017e5b7824 */ /* 0x000fe400078e025b */
[----:B------:R-:W-:-:S03]  /*96f0*/  IMAD.WIDE.U32 R88, R116, R49, R88 ;  /* 0x0000003174587225 */ /* 0x000fc600078e0058 */
[----:B------:R-:W-:Y:S01]  /*9700*/  IADD3 R91, P0, P1, R130, R91, R132 ;  /* 0x0000005b825b7210 */ /* 0x000fe2000791e084 */
[----:B------:R-:W-:Y:S01]  /*9710*/  IMAD.IADD R8, R148, 0x1, R133 ;  /* 0x0000000194087824 */ /* 0x000fe200078e0285 */
[----:B------:R-:W-:Y:S01]  /*9720*/  IADD3.X R130, PT, PT, RZ, RZ, RZ, P2, P3 ;  /* 0x000000ffff827210 */ /* 0x000fe200017e64ff */
[----:B------:R-:W-:Y:S01]  /*9730*/  IMAD.MOV.U32 R9, RZ, RZ, RZ ;  /* 0x000000ffff097224 */ /* 0x000fe200078e00ff */
[----:B------:R-:W-:Y:S01]  /*9740*/  IADD3 R135, P3, P5, R81, R88, R135 ;  /* 0x0000005851877210 */ /* 0x000fe20007d7e087 */
[----:B------:R-:W-:Y:S01]  /*9750*/  IMAD.IADD R145, R126, 0x1, R131 ;  /* 0x000000017e917824 */ /* 0x000fe200078e0283 */
[----:B------:R-:W-:Y:S01]  /*9760*/  IADD3 R81, P2, PT, R140, R6, RZ ;  /* 0x000000068c517210 */ /* 0x000fe20007f5e0ff */
[----:B------:R-:W-:Y:S01]  /*9770*/  IMAD.WIDE.U32 R8, R118, R47, R8 ;  /* 0x0000002f76087225 */ /* 0x000fe200078e0008 */
[----:B------:R-:W-:Y:S02]  /*9780*/  IADD3.X R12, PT, PT, RZ, RZ, RZ, P0, P1 ;  /* 0x000000ffff0c7210 */ /* 0x000fe400007e24ff */
[----:B------:R-:W-:Y:S01]  /*9790*/  IADD3 R131, P1, PT, R81, R90, RZ ;  /* 0x0000005a51837210 */ /* 0x000fe20007f3e0ff */
[----:B------:R-:W-:Y:S01]  /*97a0*/  IMAD.X R132, RZ, RZ, R7, P2 ;  /* 0x000000ffff847224 */ /* 0x000fe200010e0607 */
[----:B------:R-:W-:Y:S01]  /*97b0*/  ISETP.GT.U32.AND P0, PT, R6, R81, PT ;  /* 0x000000510600720c */ /* 0x000fe20003f04070 */
[----:B------:R-:W-:-:S02]  /*97c0*/  IMAD.IADD R90, R124, 0x1, R89 ;  /* 0x000000017c5a7824 */ /* 0x000fc400078e0259 */
[----:B------:R-:W-:Y:S01]  /*97d0*/  IMAD.X R138, R132, 0x1, R91, P1 ;  /* 0x00000001848a7824 */ /* 0x000fe200008e065b */
[----:B------:R-:W-:Y:S01]  /*97e0*/  ISETP.GT.U32.AND.EX P0, PT, R7, R132, PT, P0 ;  /* 0x000000840700720c */ /* 0x000fe20003f04100 */
[----:B------:R-:W-:Y:S01]  /*97f0*/  IMAD.IADD R133, R148, 0x1, R9 ;  /* 0x0000000194857824 */ /* 0x000fe200078e0209 */
[----:B------:R-:W-:Y:S01]  /*9800*/  IADD3 R145, P1, P2, R135, R8, R145 ;  /* 0x0000000887917210 */ /* 0x000fe20007a3e091 */
[----:B------:R-:W-:Y:S01]  /*9810*/  IMAD.WIDE.U32 R134, R46, R117, RZ ;  /* 0x000000752e867225 */ /* 0x000fe200078e00ff */
[----:B------:R-:W-:Y:S02]  /*9820*/  SEL R88, R6, R81, P0 ;  /* 0x0000005106587207 */ /* 0x000fe40000000000 */
        /* <DEDUP_REMOVED lines=12> */
[----:B------:R-:W-:Y:S01]  /*98f0*/  IMAD.WIDE.U32 R88, R134, R10, RZ ;  /* 0x0000000a86587225 */ /* 0x000fe200078e00ff */
[----:B------:R-:W-:-:S03]  /*9900*/  IADD3 R8, P1, P2, R130, R80, R5 ;  /* 0x0000005082087210 */ /* 0x000fc60007a3e005 */
[----:B------:R-:W-:Y:S02]  /*9910*/  IMAD R5, R135, R10, RZ ;  /* 0x0000000a87057224 */ /* 0x000fe400078e02ff */
[----:B------:R-:W-:Y:S01]  /*9920*/  IMAD.IADD R136, R127, 0x1, R81 ;  /* 0x000000017f887824 */ /* 0x000fe200078e0251 */
[----:B------:R-:W-:Y:S01]  /*9930*/  @P3 LOP3.LUT R53, R53, 0x4, RZ, 0xfc, !PT ;  /* 0x0000000435353812 */ /* 0x000fe200078efcff */
[----:B------:R-:W-:Y:S02]  /*9940*/  IMAD R5, R134, R11, R5 ;  /* 0x0000000b86057224 */ /* 0x000fe400078e0205 */
        /* <DEDUP_REMOVED lines=22> */
[----:B------:R-:W-:Y:S02]  /*9ab0*/  IMAD.X R133, RZ, RZ, RZ, P0 ;  /* 0x000000ffff857224 */ /* 0x000fe400000e06ff */
[----:B------:R-:W-:Y:S02]  /*9ac0*/  IMAD.MOV.U32 R137, RZ, RZ, RZ ;  /* 0x000000ffff897224 */ /* 0x000fe400078e00ff */
        /* <DEDUP_REMOVED lines=59> */
[----:B------:R-:W-:Y:S01]  /*9e80*/  IMAD.WIDE.U32 R90, R48, R120, RZ ;  /* 0x00000078305a7225 */ /* 0x000fe200078e00ff */
[----:B------:R-:W-:-:S03]  /*9e90*/  IADD3.X R142, PT, PT, RZ, R81, RZ, P0, P2 ;  /* 0x00000051ff8e7210 */ /* 0x000fc600007e44ff */
        /* <DEDUP_REMOVED lines=22> */
[----:B------:R-:W-:Y:S01]  /*a000*/  IMAD.MOV.U32 R81, RZ, RZ, RZ ;  /* 0x000000ffff517224 */ /* 0x000fe200078e00ff */
        /* <DEDUP_REMOVED lines=11> */
[----:B------:R-:W-:-:S04]  /*a0c0*/  IADD3 R137, P0, P2, R89, R80, R137 ;  /* 0x0000005059897210 */ /* 0x000fc80007a1e089 */
[----:B------:R-:W-:Y:S01]  /*a0d0*/  IADD3.X R131, PT, PT, R132, R131, RZ, P0, P2 ;  /* 0x0000008384837210 */ /* 0x000fe200007e44ff */
[----:B------:R-:W-:Y:S01]  /*a0e0*/  IMAD.WIDE.U32 R150, P0, R88, R25, R150 ;  /* 0x0000001958967225 */ /* 0x000fe20007800096 */
[----:B------:R-:W-:-:S03]  /*a0f0*/  IADD3 R132, P5, PT, R133, R146, RZ ;  /* 0x0000009285847210 */ /* 0x000fc60007fbe0ff */
[----:B------:R-:W-:-:S04]  /*a100*/  IMAD.WIDE.U32 R88, R88, R24, RZ ;  /* 0x0000001858587225 */ /* 0x000fc800078e00ff */
[----:B------:R-:W-:Y:S01]  /*a110*/  IMAD.X R81, RZ, RZ, RZ, P0 ;  /* 0x000000ffff517224 */ /* 0x000fe200000e06ff */
[----:B------:R-:W-:Y:S01]  /*a120*/  IADD3 R91, P0, PT, R89, R150, RZ ;  /* 0x00000096595b7210 */ /* 0x000fe20007f1e0ff */
[----:B------:R-:W-:Y:S02]  /*a130*/  IMAD.IADD R89, R93, 0x1, R147 ;  /* 0x000000015d597824 */ /* 0x000fe400078e0293 */
[----:B------:R-:W-:-:S04]  /*a140*/  IMAD.MOV.U32 R80, RZ, RZ, R151 ;  /* 0x000000ffff507224 */ /* 0x000fc800078e0097 */
[----:B------:R-:W-:Y:S01]  /*a150*/  IMAD.WIDE.U32.X R80, R5, R25, R80, P0 ;  /* 0x0000001905507225 */ /* 0x000fe200000e0450 */
[----:B------:R-:W-:-:S03]  /*a160*/  IADD3 R90, P0, P2, R90, R89, R128 ;  /* 0x000000595a5a7210 */ /* 0x000fc60007a1e080 */
[----:B------:R-:W-:-:S04]  /*a170*/  IMAD.WIDE.U32 R128, R136, R10, RZ ;  /* 0x0000000a88807225 */ /* 0x000fc800078e00ff */
[----:B------:R-:W-:Y:S01]  /*a180*/  IMAD.X R5, R90, 0x1, R135, P5 ;  /* 0x000000015a057824 */ /* 0x000fe200028e0687 */
        /* <DEDUP_REMOVED lines=44> */
[----:B------:R-:W-:Y:S02]  /*a450*/  IMAD R91, R89, R11, R8 ;  /* 0x0000000b595b7224 */ /* 0x000fe400078e0208 */
[----:B------:R-:W-:Y:S01]  /*a460*/  IMAD.IADD R8, R93, 0x1, R9 ;  /* 0x000000015d087824 */ /* 0x000fe200078e0209 */
[----:B------:R-:W-:Y:S01]  /*a470*/  IADD3.X R136, P6, PT, R6, R151, RZ, P6, !PT ;  /* 0x0000009706887210 */ /* 0x000fe200037de4ff */
[----:B------:R-:W-:Y:S02]  /*a480*/  IMAD.IADD R6, R7, 0x1, R92 ;  /* 0x0000000107067824 */ /* 0x000fe400078e025c */
[----:B------:R-:W-:Y:S01]  /*a490*/  IMAD.MOV.U32 R7, RZ, RZ, RZ ;  /* 0x000000ffff077224 */ /* 0x000fe200078e00ff */
[----:B------:R-:W-:Y:S01]  /*a4a0*/  IADD3.X R88, P5, P6, R80, RZ, RZ, P6, P5 ;  /* 0x000000ff50587210 */ /* 0x000fe200036aa4ff */
[----:B------:R-:W-:-:S03]  /*a4b0*/  IMAD.WIDE.U32 R6, R116, R45, R6 ;  /* 0x0000002d74067225 */ /* 0x000fc600078e0006 */
[----:B------:R-:W-:Y:S02]  /*a4c0*/  IADD3.X R134, PT, PT, R81, RZ, RZ, P5, P6 ;  /* 0x000000ff51867210 */ /* 0x000fe40002fec4ff */
[----:B------:R-:W-:Y:S01]  /*a4d0*/  LOP3.LUT P5, RZ, R53, 0x4, RZ, 0xc0, !PT ;  /* 0x0000000435ff7812 */ /* 0x000fe200078ac0ff */
[----:B------:R-:W-:Y:S01]  /*a4e0*/  IMAD.WIDE.U32 R80, R89, R10, RZ ;  /* 0x0000000a59507225 */ /* 0x000fe200078e00ff */
[----:B------:R-:W-:Y:S02]  /*a4f0*/  LOP3.LUT P6, RZ, R53, 0x1, RZ, 0xc0, !PT ;  /* 0x0000000135ff7812 */ /* 0x000fe400078cc0ff */
        /* <DEDUP_REMOVED lines=41> */
[C---:B------:R-:W-:Y:S01]  /*a790*/  IMAD.WIDE.U32 R128, R81.reuse, R22, RZ ;  /* 0x0000001651807225 */ /* 0x040fe200078e00ff */
        /* <DEDUP_REMOVED lines=13> */
[----:B------:R-:W-:Y:S01]  /*a870*/  IMAD R90, R136, R10, RZ ;  /* 0x0000000a885a7224 */ /* 0x000fe200078e02ff */
[----:B------:R-:W-:Y:S01]  /*a880*/  IADD3.X R139, PT, PT, RZ, R139, RZ, P6, P5 ;  /* 0x0000008bff8b7210 */ /* 0x000fe200037ea4ff */
[----:B------:R-:W-:Y:S01]  /*a890*/  IMAD.MOV.U32 R6, RZ, RZ, R129 ;  /* 0x000000ffff067224 */ /* 0x000fe200078e0081 */
[----:B------:R-:W-:Y:S01]  /*a8a0*/  IADD3 R91, P5, PT, R89, R128, RZ ;  /* 0x00000080595b7210 */ /* 0x000fe20007fbe0ff */
[----:B------:R-:W-:Y:S01]  /*a8b0*/  IMAD.WIDE.U32 R8, R17, R10, RZ ;  /* 0x0000000a11087225 */ /* 0x000fe200078e00ff */
[----:B------:R-:W-:-:S02]  /*a8c0*/  IADD3 R142, P6, PT, R147, R88, RZ ;  /* 0x00000058938e7210 */ /* 0x000fc40007fde0ff */
[----:B------:R-:W-:Y:S01]  /*a8d0*/  SEL R143, RZ, 0x1, P4 ;  /* 0x00000001ff8f7807 */ /* 0x000fe20002000000 */
[----:B------:R-:W-:Y:S01]  /*a8e0*/  IMAD.WIDE.U32 R88, R81, R24, RZ ;  /* 0x0000001851587225 */ /* 0x000fe200078e00ff */
[----:B------:R-:W-:Y:S02]  /*a8f0*/  IADD3.X R140, P3, PT, R140, R151, RZ, P1, !PT ;  /* 0x000000978c8c7210 */ /* 0x000fe40000f7e4ff */
[----:B------:R-:W-:Y:S01]  /*a900*/  IADD3 R143, P1, PT, R143, R82, RZ ;  /* 0x000000528f8f7210 */ /* 0x000fe20007f3e0ff */
[----:B------:R-:W-:Y:S01]  /*a910*/  IMAD R129, R17, R11, R90 ;  /* 0x0000000b11817224 */ /* 0x000fe200078e025a */
[----:B------:R-:W-:Y:S01]  /*a920*/  IADD3.X R140, P4, PT, R140, R91, RZ, P6, !PT ;  /* 0x0000005b8c8c7210 */ /* 0x000fe2000379e4ff */
[----:B------:R-:W-:-:S04]  /*a930*/  IMAD.WIDE.U32.X R6, R81, R23, R6, P5 ;  /* 0x0000001751067225 */ /* 0x000fc800028e0406 */
        /* <DEDUP_REMOVED lines=72> */
[----:B------:R-:W-:Y:S01]  /*adc0*/  ISETP.GE.U32.AND.EX P2, PT, R135, R136, PT, P2 ;  /* 0x000000888700720c */ /* 0x000fe20003f46120 */
[----:B------:R-:W-:Y:S01]  /*add0*/  IMAD.WIDE.U32 R80, P5, R8, R25, R80 ;  /* 0x0000001908507225 */ /* 0x000fe200078a0050 */
[----:B------:R-:W-:Y:S02]  /*ade0*/  IADD3.X R6, P1, P0, R6, RZ, RZ, P1, P0 ;  /* 0x000000ff06067210 */ /* 0x000fe400008204ff */
[----:B------:R-:W-:Y:S01]  /*adf0*/  ISETP.GE.U32.AND P6, PT, R82, R133, PT ;  /* 0x000000855200720c */ /* 0x000fe20003fc6070 */
        /* <DEDUP_REMOVED lines=63> */
.L_x_448:
        /* <DEDUP_REMOVED lines=21> */
.L_x_449:
        /* <DEDUP_REMOVED lines=10> */
[----:B------:R-:W-:-:S04]  /*b3e0*/  IMAD.WIDE.U32 R158, R73, R4, RZ ;  /* 0x00000004499e7225 */ /* 0x000fc800078e00ff */
[----:B------:R-:W-:Y:S01]  /*b3f0*/  IMAD.IADD R8, R129, 0x1, R138 ;  /* 0x0000000181087824 */ /* 0x000fe200078e028a */
[----:B------:R-:W-:Y:S01]  /*b400*/  IADD3 R158, P3, PT, R130, R158, RZ ;  /* 0x0000009e829e7210 */ /* 0x000fe20007f7e0ff */
        /* <DEDUP_REMOVED lines=9> */
[----:B------:R-:W-:Y:S01]  /*b4a0*/  IMAD.MOV.U32 R9, RZ, RZ, RZ ;  /* 0x000000ffff097224 */ /* 0x000fe200078e00ff */
[----:B------:R-:W-:Y:S01]  /*b4b0*/  IADD3.X R134, PT, PT, RZ, RZ, RZ, P2, P5 ;  /* 0x000000ffff867210 */ /* 0x000fe200017ea4ff */
[----:B------:R-:W-:Y:S01]  /*b4c0*/  IMAD.IADD R6, R147, 0x1, R141 ;  /* 0x0000000193067824 */ /* 0x000fe200078e028d */
[----:B------:R-:W-:Y:S01]  /*b4d0*/  ISETP.GE.U32.AND P2, PT, R158, R130, PT ;  /* 0x000000829e00720c */ /* 0x000fe20003f46070 */
[----:B------:R-:W-:Y:S01]  /*b4e0*/  IMAD.MOV.U32 R7, RZ, RZ, RZ ;  /* 0x000000ffff077224 */ /* 0x000fe200078e00ff */
[----:B------:R-:W-:Y:S01]  /*b4f0*/  IADD3.X R130, PT, PT, RZ, RZ, RZ, P0, P1 ;  /* 0x000000ffff827210 */ /* 0x000fe200007e24ff */
[----:B------:R-:W-:Y:S01]  /*b500*/  IMAD.WIDE.U32 R8, R0, R74, R8 ;  /* 0x0000004a00087225 */ /* 0x000fe200078e0008 */
[----:B------:R-:W-:-:S03]  /*b510*/  P2R R131, PR, RZ, 0x10 ;  /* 0x00000010ff837803 */ /* 0x000fc60000000000 */
[----:B------:R-:W-:Y:S01]  /*b520*/  IMAD.IADD R129, R140, 0x1, R129 ;  /* 0x000000018c817824 */ /* 0x000fe200078e0281 */
[----:B------:R-:W-:Y:S01]  /*b530*/  IADD3 R8, P0, P1, R134, R8, R145 ;  /* 0x0000000886087210 */ /* 0x000fe2000791e091 */
[----:B------:R-:W-:Y:S01]  /*b540*/  IMAD.WIDE.U32 R6, R0, R76, R6 ;  /* 0x0000004c00067225 */ /* 0x000fe200078e0006 */
[----:B------:R-:W-:-:S03]  /*b550*/  @P6 LOP3.LUT R53, R53, 0x1, RZ, 0xfc, !PT ;  /* 0x0000000135356812 */ /* 0x000fc600078efcff */
[----:B------:R-:W-:Y:S01]  /*b560*/  IMAD.X R157, R157, 0x1, R12, P3 ;  /* 0x000000019d9d7824 */ /* 0x000fe200018e060c */
[----:B------:R-:W-:Y:S01]  /*b570*/  IADD3 R145, P3, P5, R130, R6, R129 ;  /* 0x0000000682917210 */ /* 0x000fe20007d7e081 */
[----:B------:R-:W-:Y:S01]  /*b580*/  IMAD.IADD R128, R139, 0x1, R143 ;  /* 0x000000018b807824 */ /* 0x000fe200078e028f */
[----:B------:R-:W-:Y:S01]  /*b590*/  LOP3.LUT R53, R53, 0xfffffffb, RZ, 0xc0, !PT ;  /* 0xfffffffb35357812 */ /* 0x000fe200078ec0ff */
[----:B------:R-:W-:Y:S01]  /*b5a0*/  IMAD.MOV.U32 R129, RZ, RZ, RZ ;  /* 0x000000ffff817224 */ /* 0x000fe200078e00ff */
[----:B------:R-:W-:Y:S01]  /*b5b0*/  ISETP.GE.U32.AND.EX P2, PT, R157, R12, PT, P2 ;  /* 0x0000000c9d00720c */ /* 0x000fe20003f46120 */
[----:B------:R-:W-:Y:S02]  /*b5c0*/  IMAD.IADD R133, R136, 0x1, R135 ;  /* 0x0000000188857824 */ /* 0x000fe400078e0287 */
[----:B------:R-:W-:-:S04]  /*b5d0*/  IMAD.WIDE.U32 R134, R74, R4, RZ ;  /* 0x000000044a867225 */ /* 0x000fc800078e00ff */
[----:B------:R-:W-:Y:S02]  /*b5e0*/  IMAD.IADD R9, R138, 0x1, R9 ;  /* 0x000000018a097824 */ /* 0x000fe400078e0209 */
[----:B------:R-:W-:-:S03]  /*b5f0*/  IMAD.WIDE.U32 R128, R3, R72, R128 ;  /* 0x0000004803807225 */ /* 0x000fc600078e0080 */
[----:B------:R-:W-:Y:S01]  /*b600*/  IADD3.X R12, PT, PT, RZ, R9, RZ, P0, P1 ;  /* 0x00000009ff0c7210 */ /* 0x000fe200007e24ff */
[----:B------:R-:W-:Y:S01]  /*b610*/  IMAD.IADD R146, R141, 0x1, R7 ;  /* 0x000000018d927824 */ /* 0x000fe200078e0207 */
[----:B------:R-:W-:Y:S01]  /*b620*/  IADD3 R130, P0, P1, R8, R128, R133 ;  /* 0x0000008008827210 */ /* 0x000fe2000791e085 */
[----:B------:R-:W-:Y:S01]  /*b630*/  IMAD.IADD R142, R138, 0x1, R135 ;  /* 0x000000018a8e7824 */ /* 0x000fe200078e0287 */
[----:B------:R-:W-:Y:S01]  /*b640*/  SEL R128, RZ, 0x1, P2 ;  /* 0x00000001ff807807 */ /* 0x000fe20001000000 */
[----:B------:R-:W-:Y:S01]  /*b650*/  IMAD.WIDE.U32 R6, R75, R3, RZ ;  /* 0x000000034b067225 */ /* 0x000fe200078e00ff */
[----:B------:R-:W-:Y:S02]  /*b660*/  IADD3.X R135, PT, PT, RZ, R146, RZ, P3, P5 ;  /* 0x00000092ff877210 */ /* 0x000fe40001fea4ff */
[----:B------:R-:W-:Y:S01]  /*b670*/  IADD3 R133, P5, PT, R128, R132, RZ ;  /* 0x0000008480857210 */ /* 0x000fe20007fbe0ff */
[----:B------:R-:W-:Y:S02]  /*b680*/  IMAD.MOV.U32 R143, RZ, RZ, RZ ;  /* 0x000000ffff8f7224 */ /* 0x000fe400078e00ff */
[----:B------:R-:W-:-:S02]  /*b690*/  IMAD.IADD R149, R137, 0x1, R7 ;  /* 0x0000000189957824 */ /* 0x000fc400078e0207 */
[----:B------:R-:W-:-:S04]  /*b6a0*/  IMAD.WIDE.U32 R142, R3, R74, R142 ;  /* 0x0000004a038e7225 */ /* 0x000fc800078e008e */
[----:B------:R-:W-:Y:S01]  /*b6b0*/  IMAD.IADD R146, R138, 0x1, R143 ;  /* 0x000000018a927824 */ /* 0x000fe200078e028f */
[----:B------:R-:W-:Y:S01]  /*b6c0*/  IADD3 R149, P2, P3, R145, R142, R149 ;  /* 0x0000008e91957210 */ /* 0x000fe20007b5e095 */
[----:B------:R-:W-:-:S03]  /*b6d0*/  IMAD.WIDE.U32 R8, R75, R4, RZ ;  /* 0x000000044b087225 */ /* 0x000fc600078e00ff */
[----:B------:R-:W-:Y:S01]  /*b6e0*/  IADD3.X R146, PT, PT, R135, R146, RZ, P2, P3 ;  /* 0x0000009287927210 */ /* 0x000fe200017e64ff */
[----:B------:R-:W-:Y:S01]  /*b6f0*/  IMAD.IADD R129, R139, 0x1, R129 ;  /* 0x000000018b817824 */ /* 0x000fe200078e0281 */
[----:B------:R-:W-:Y:S01]  /*b700*/  ISETP.GT.U32.AND P3, PT, R132, R133, PT ;  /* 0x000000858400720c */ /* 0x000fe20003f64070 */
[----:B------:R-:W-:Y:S01]  /*b710*/  IMAD.X R150, RZ, RZ, R5, P5 ;  /* 0x000000ffff967224 */ /* 0x000fe200028e0605 */
[----:B------:R-:W-:Y:S01]  /*b720*/  IADD3 R145, P2, PT, R133, R8, RZ ;  /* 0x0000000885917210 */ /* 0x000fe20007f5e0ff */
[----:B------:R-:W-:Y:S01]  /*b730*/  IMAD.IADD R7, R137, 0x1, R9 ;  /* 0x0000000189077824 */ /* 0x000fe200078e0209 */
[----:B------:R-:W-:Y:S01]  /*b740*/  IADD3.X R129, PT, PT, R12, R129, RZ, P0, P1 ;  /* 0x000000810c817210 */ /* 0x000fe200007e24ff */
[----:B------:R-:W-:Y:S01]  /*b750*/  IMAD.MOV.U32 R142, RZ, RZ, RZ ;  /* 0x000000ffff8e7224 */ /* 0x000fe200078e00ff */
[----:B------:R-:W-:Y:S01]  /*b760*/  ISETP.GT.U32.AND.EX P5, PT, R5, R150, PT, P3 ;  /* 0x000000960500720c */ /* 0x000fe20003fa4130 */
[----:B------:R-:W-:Y:S01]  /*b770*/  IMAD.WIDE.U32 R8, R79, R2, RZ ;  /* 0x000000024f087225 */ /* 0x000fe200078e00ff */
[----:B------:R-:W-:-:S02]  /*b780*/  IADD3 R143, P0, P1, R6, R7, R134 ;  /* 0x00000007068f7210 */ /* 0x000fc4000791e086 */
[----:B------:R-:W-:Y:S01]  /*b790*/  SEL R132, R132, R133, P5 ;  /* 0x0000008584847207 */ /* 0x000fe20002800000 */
[----:B------:R-:W-:Y:S01]  /*b7a0*/  IMAD.WIDE.U32 R134, R78, R2, RZ ;  /* 0x000000024e867225 */ /* 0x000fe200078e00ff */
[----:B------:R-:W-:-:S03]  /*b7b0*/  IADD3.X R152, PT, PT, RZ, RZ, RZ, P0, P1 ;  /* 0x000000ffff987210 */ /* 0x000fc600007e24ff */
[----:B------:R-:W-:-:S04]  /*b7c0*/  IMAD.WIDE.U32 R6, R79, R0, RZ ;  /* 0x000000004f067225 */ /* 0x000fc800078e00ff */
[----:B------:R-:W-:Y:S02]  /*b7d0*/  IMAD.IADD R147, R9, 0x1, R142 ;  /* 0x0000000109937824 */ /* 0x000fe400078e028e */
[----:B------:R-:W-:Y:S01]  /*b7e0*/  IMAD.X R12, R150, 0x1, R143, P2 ;  /* 0x00000001960c7824 */ /* 0x000fe200010e068f */
[----:B------:R-:W-:Y:S01]  /*b7f0*/  SEL R143, R5, R150, P5 ;  /* 0x00000096058f7207 */ /* 0x000fe20002800000 */
[----:B------:R-:W-:Y:S01]  /*b800*/  IMAD.IADD R9, R142, 0x1, R7 ;  /* 0x000000018e097824 */ /* 0x000fe200078e0207 */
[----:B------:R-:W-:Y:S01]  /*b810*/  IADD3 R147, P2, P3, R6, R147, R134 ;  /* 0x0000009306937210 */ /* 0x000fe20007b5e086 */
[----:B------:R-:W-:Y:S01]  /*b820*/  IMAD.WIDE.U32 R6, R77, R4, RZ ;  /* 0x000000044d067225 */ /* 0x000fe200078e00ff */
[----:B------:R-:W-:-:S03]  /*b830*/  ISETP.GT.U32.AND P5, PT, R132, R145, PT ;  /* 0x000000918400720c */ /* 0x000fc60003fa4070 */
[----:B------:R-:W-:Y:S01]  /*b840*/  IMAD.WIDE.U32 R4, R76, R4, RZ ;  /* 0x000000044c047225 */ /* 0x000fe200078e00ff */
[----:B------:R-:W-:-:S03]  /*b850*/  ISETP.GT.U32.AND.EX P5, PT, R143, R12, PT, P5 ;  /* 0x0000000c8f00720c */ /* 0x000fc60003fa4150 */
        /* <DEDUP_REMOVED lines=9> */
[----:B------:R-:W-:Y:S01]  /*b8f0*/  IADD3 R132, P2, P3, R7, R149, R152 ;  /* 0x0000009507847210 */ /* 0x000fe20007b5e098 */
[----:B------:R-:W-:Y:S02]  /*b900*/  IMAD.IADD R133, R140, 0x1, R133 ;  /* 0x000000018c857824 */ /* 0x000fe400078e0285 */
[----:B------:R-:W-:Y:S01]  /*b910*/  IMAD.WIDE.U32 R134, R0, R78, R134 ;  /* 0x0000004e00867225 */ /* 0x000fe200078e0086 */
[----:B------:R-:W-:-:S02]  /*b920*/  IADD3.X R146, PT, PT, RZ, R146, RZ, P2, P3 ;  /* 0x00000092ff927210 */ /* 0x000fc400017e64ff */
[----:B------:R-:W-:Y:S01]  /*b930*/  IADD3 R7, P2, PT, R7, R8, RZ ;  /* 0x0000000807077210 */ /* 0x000fe20007f5e0ff */
[----:B------:R-:W-:Y:S01]  /*b940*/  IMAD.IADD R154, R143, 0x1, R135 ;  /* 0x000000018f9a7824 */ /* 0x000fe200078e0287 */
[----:B------:R-:W-:Y:S01]  /*b950*/  IADD3 R9, P3, P5, R5, R134, R9 ;  /* 0x0000008605097210 */ /* 0x000fe20007d7e009 */
[----:B------:R-:W-:Y:S02]  /*b960*/  IMAD.MOV.U32 R5, RZ, RZ, RZ ;  /* 0x000000ffff057224 */ /* 0x000fe400078e00ff */
[----:B------:R-:W-:Y:S01]  /*b970*/  IMAD.X R152, RZ, RZ, R147, P2 ;  /* 0x000000ffff987224 */ /* 0x000fe200010e0693 */
[----:B------:R-:W-:Y:S01]  /*b980*/  ISETP.GT.U32.AND P2, PT, R8, R7, PT ;  /* 0x000000070800720c */ /* 0x000fe20003f44070 */
[----:B------:R-:W-:Y:S01]  /*b990*/  IMAD.WIDE.U32 R4, R3, R76, R4 ;  /* 0x0000004c03047225 */ /* 0x000fe200078e0004 */
[----:B------:R-:W-:Y:S02]  /*b9a0*/  IADD3.X R154, PT, PT, RZ, R154, RZ, P3, P5 ;  /* 0x0000009aff9a7210 */ /* 0x000fe40001fea4ff */
[----:B------:R-:W-:Y:S01]  /*b9b0*/  ISETP.GT.U32.AND.EX P2, PT, R147, R152, PT, P2 ;  /* 0x000000989300720c */ /* 0x000fe20003f44120 */
[----:B------:R-:W-:Y:S01]  /*b9c0*/  IMAD.IADD R135, R141, 0x1, R5 ;  /* 0x000000018d877824 */ /* 0x000fe200078e0205 */
[----:B------:R-:W-:Y:S01]  /*b9d0*/  IADD3 R134, P5, P3, R9, R4, R133 ;  /* 0x0000000409867210 */ /* 0x000fe20007bbe085 */
[----:B------:R-:W-:Y:S01]  /*b9e0*/  IMAD.WIDE.U32 R4, R73, R14, RZ ;  /* 0x0000000e49047225 */ /* 0x000fe200078e00ff */
[----:B------:R-:W-:-:S02]  /*b9f0*/  SEL R147, R147, R152, P2 ;  /* 0x0000009893937207 */ /* 0x000fc40001000000 */
[----:B------:R-:W-:Y:S01]  /*ba00*/  IADD3.X R135, PT, PT, R154, R135, RZ, P5, P3 ;  /* 0x000000879a877210 */ /* 0x000fe20002fe64ff */
[----:B------:R-:W-:Y:S01]  /*ba10*/  IMAD.IADD R151, R136, 0x1, R5 ;  /* 0x0000000188977824 */ /* 0x000fe200078e0205 */
[----:B------:R-:W-:Y:S02]  /*ba20*/  IADD3 R3, P3, PT, R7, R6, RZ ;  /* 0x0000000607037210 */ /* 0x000fe40007f7e0ff */
[----:B------:R-:W-:Y:S01]  /*ba30*/  SEL R154, R8, R7, P2 ;  /* 0x00000007089a7207 */ /* 0x000fe20001000000 */
[----:B------:R-:W-:Y:S01]  /*ba40*/  IMAD.WIDE.U32 R6, R72, R14, RZ ;  /* 0x0000000e48067225 */ /* 0x000fe200078e00ff */
[----:B------:R-:W-:Y:S02]  /*ba50*/  IADD3.X R5, PT, PT, RZ, RZ, RZ, P0, P1 ;  /* 0x000000ffff057210 */ /* 0x000fe400007e24ff */
[----:B------:R-:W-:Y:S01]  /*ba60*/  IADD3 R149, P5, PT, R145, R4, RZ ;  /* 0x0000000491957210 */ /* 0x000fe20007fbe0ff */
[----:B------:R-:W-:-:S03]  /*ba70*/  IMAD.WIDE.U32 R8, R73, R13, RZ ;  /* 0x0000000d49087225 */ /* 0x000fc600078e00ff */
[----:B------:R-:W-:Y:S01]  /*ba80*/  ISETP.GE.U32.AND P2, PT, R149, R145, PT ;  /* 0x000000919500720c */ /* 0x000fe20003f46070 */
[----:B------:R-:W-:Y:S01]  /*ba90*/  IMAD.X R150, R152, 0x1, R150, P3 ;  /* 0x0000000198967824 */ /* 0x000fe200018e0696 */
[----:B------:R-:W-:Y:S01]  /*baa0*/  IADD3 R151, P1, P0, R8, R151, R6 ;  /* 0x0000009708977210 */ /* 0x000fe2000783e006 */
[----:B------:R-:W-:Y:S01]  /*bab0*/  IMAD.IADD R6, R139, 0x1, R7 ;  /* 0x000000018b067824 */ /* 0x000fe200078e0207 */
[----:B------:R-:W-:Y:S01]  /*bac0*/  ISETP.GT.U32.AND P3, PT, R154, R3, PT ;  /* 0x000000039a00720c */ /* 0x000fe20003f64070 */
[----:B------:R-:W-:Y:S02]  /*bad0*/  IMAD.MOV.U32 R7, RZ, RZ, RZ ;  /* 0x000000ffff077224 */ /* 0x000fe400078e00ff */
[----:B------:R-:W-:Y:S01]  /*bae0*/  IMAD.IADD R9, R136, 0x1, R9 ;  /* 0x0000000188097824 */ /* 0x000fe200078e0209 */
[----:B------:R-:W-:Y:S01]  /*baf0*/  ISETP.GT.U32.AND.EX P3, PT, R147, R150, PT, P3 ;  /* 0x000000969300720c */ /* 0x000fe20003f64130 */
[----:B------:R-:W-:-:S03]  /*bb00*/  IMAD.WIDE.U32 R6, R13, R72, R6 ;  /* 0x000000480d067225 */ /* 0x000fc600078e0006 */
[----:B------:R-:W-:Y:S01]  /*bb10*/  SEL R147, RZ, 0x1, !P3 ;  /* 0x00000001ff937807 */ /* 0x000fe20005800000 */
[----:B------:R-:W-:Y:S01]  /*bb20*/  IMAD.X R156, R151, 0x1, R12, P5 ;  /* 0x00000001979c7824 */ /* 0x000fe200028e060c */
[----:B------:R-:W-:Y:S01]  /*bb30*/  IADD3 R132, P3, P5, R132, R6, R9 ;  /* 0x0000000684847210 */ /* 0x000fe20007d7e009 */
[----:B------:R-:W-:Y:S02]  /*bb40*/  IMAD.IADD R133, R139, 0x1, R7 ;  /* 0x000000018b857824 */ /* 0x000fe400078e0207 */
        /* <DEDUP_REMOVED lines=20> */
[----:B------:R-:W-:Y:S02]  /*bc90*/  IMAD.IADD R7, R138, 0x1, R7 ;  /* 0x000000018a077824 */ /* 0x000fe400078e0207 */
[----:B------:R-:W-:Y:S01]  /*bca0*/  IMAD.MOV.U32 R5, RZ, RZ, RZ ;  /* 0x000000ffff057224 */ /* 0x000fe200078e00ff */
[----:B------:R-:W-:Y:S01]  /*bcb0*/  SEL R4, R3, R12, P2 ;  /* 0x0000000c03047207 */ /* 0x000fe20001000000 */
[----:B------:R-:W-:Y:S01]  /*bcc0*/  IMAD.WIDE.U32 R12, R73, R15, RZ ;  /* 0x0000000f490c7225 */ /* 0x000fe200078e00ff */
[----:B------:R-:W-:Y:S02]  /*bcd0*/  SEL R150, R150, R9, P2 ;  /* 0x0000000996967207 */ /* 0x000fe40001000000 */
[----:B------:R-:W-:Y:S01]  /*bce0*/  ISETP.GT.U32.AND P2, PT, R4, R145, PT ;  /* 0x000000910400720c */ /* 0x000fe20003f44070 */
[----:B------:R-:W-:-:S03]  /*bcf0*/  IMAD.WIDE.U32 R8, R72, R16, RZ ;  /* 0x0000001048087225 */ /* 0x000fc600078e00ff */
[----:B------:R-:W-:Y:S01]  /*bd00*/  ISETP.GT.U32.AND.EX P2, PT, R150, R135, PT, P2 ;  /* 0x000000879600720c */ /* 0x000fe20003f44120 */
[----:B------:R-:W-:Y:S01]  /*bd10*/  IMAD.IADD R4, R139, 0x1, R9 ;  /* 0x000000018b047824 */ /* 0x000fe200078e0209 */
[----:B------:R-:W-:Y:S02]  /*bd20*/  IADD3.X R9, PT, PT, RZ, RZ, RZ, P5, P3 ;  /* 0x000000ffff097210 */ /* 0x000fe40002fe64ff */
[----:B------:R-:W-:Y:S01]  /*bd30*/  IADD3 R146, P3, P5, R147, R6, R146 ;  /* 0x0000000693927210 */ /* 0x000fe20007d7e092 */
[----:B------:R-:W-:Y:S01]  /*bd40*/  IMAD.WIDE.U32 R4, R15, R72, R4 ;  /* 0x000000480f047225 */ /* 0x000fe200078e0004 */
[----:B------:R-:W-:Y:S02]  /*bd50*/  SEL R3, RZ, 0x1, !P2 ;  /* 0x00000001ff037807 */ /* 0x000fe40005000000 */
[----:B------:R-:W-:Y:S01]  /*bd60*/  IADD3.X R14, PT, PT, R14, R7, RZ, P3, P5 ;  /* 0x000000070e0e7210 */ /* 0x000fe20001fea4ff */
[----:B------:R-:W-:Y:S01]  /*bd70*/  IMAD.WIDE.U32 R6, R73, R2, RZ ;  /* 0x0000000249067225 */ /* 0x000fe200078e00ff */
        /* <DEDUP_REMOVED lines=10> */
[----:B------:R-:W-:-:S05]  /*be20*/  IADD3 R7, P2, P4, R2, R7, R4 ;  /* 0x0000000702077210 */ /* 0x000fca0007c5e004 */
[----:B------:R-:W-:Y:S02]  /*be30*/  IMAD R2, R7, R10, RZ ;  /* 0x0000000a07027224 */ /* 0x000fe400078e02ff */
[----:B------:R-:W-:-:S04]  /*be40*/  IMAD.WIDE.U32 R154, R14, R18, RZ ;  /* 0x000000120e9a7225 */ /* 0x000fc800078e00ff */
        /* <DEDUP_REMOVED lines=15> */
[----:B------:R-:W-:-:S04]  /*bf40*/  IMAD.WIDE.U32 R150, R9, R20, RZ ;  /* 0x0000001409967225 */ /* 0x000fc800078e00ff */
        /* <DEDUP_REMOVED lines=18> */
[----:B------:R-:W-:Y:S02]  /*c070*/  IADD3 R149, P2, PT, R2, R149, RZ ;  /* 0x0000009502957210 */ /* 0x000fe40007f5e0ff */
[----:B------:R-:W-:Y:S02]  /*c080*/  IADD3 R152, P5, PT, R145, R152, RZ ;  /* 0x0000009891987210 */ /* 0x000fe40007fbe0ff */
        /* <DEDUP_REMOVED lines=12> */
[----:B------:R-:W-:-:S05]  /*c150*/  IMAD.IADD R9, R136, 0x1, R153 ;  /* 0x0000000188097824 */ /* 0x000fca00078e0299 */
        /* <DEDUP_REMOVED lines=44> */
[----:B------:R-:W-:Y:S01]  /*c420*/  IMAD.IADD R4, R5, 0x1, R139 ;  /* 0x0000000105047824 */ /* 0x000fe200078e028b */
[----:B------:R-:W-:Y:S01]  /*c430*/  IADD3.X R149, P5, PT, R156, R149, RZ, P5, !PT ;  /* 0x000000959c957210 */ /* 0x000fe20002fbe4ff */
[----:B------:R-:W-:Y:S01]  /*c440*/  IMAD.MOV.U32 R5, RZ, RZ, RZ ;  /* 0x000000ffff057224 */ /* 0x000fe200078e00ff */
[----:B------:R-:W-:Y:S01]  /*c450*/  IADD3 R12, P6, PT, R153, R12, RZ ;  /* 0x0000000c990c7210 */ /* 0x000fe20007fde0ff */
[----:B------:R-:W-:-:S03]  /*c460*/  IMAD.WIDE.U32 R4, R0, R72, R4 ;  /* 0x0000004800047225 */ /* 0x000fc600078e0004 */
[----:B------:R-:W-:Y:S01]  /*c470*/  IADD3.X R149, P6, PT, R149, R8, RZ, P6, !PT ;  /* 0x0000000895957210 */ /* 0x000fe200037de4ff */
[----:B------:R-:W-:-:S03]  /*c480*/  IMAD.IADD R0, R136, 0x1, R3 ;  /* 0x0000000188007824 */ /* 0x000fc600078e0203 */
[----:B------:R-:W-:Y:S01]  /*c490*/  IADD3.X R13, P5, P6, R6, RZ, RZ, P6, P5 ;  /* 0x000000ff060d7210 */ /* 0x000fe200036aa4ff */
[----:B------:R-:W-:Y:S02]  /*c4a0*/  IMAD.IADD R3, R139, 0x1, R5 ;  /* 0x000000018b037824 */ /* 0x000fe400078e0205 */
[----:B------:R-:W-:Y:S01]  /*c4b0*/  IMAD R6, R154, R10, RZ ;  /* 0x0000000a9a067224 */ /* 0x000fe200078e02ff */
[----:B------:R-:W-:Y:S02]  /*c4c0*/  IADD3.X R153, PT, PT, R7, RZ, RZ, P5, P6 ;  /* 0x000000ff07997210 */ /* 0x000fe40002fec4ff */
[C---:B------:R-:W-:Y:S02]  /*c4d0*/  LOP3.LUT P5, RZ, R53.reuse, 0x4, RZ, 0xc0, !PT ;  /* 0x0000000435ff7812 */ /* 0x040fe400078ac0ff */
[----:B------:R-:W-:Y:S02]  /*c4e0*/  LOP3.LUT P6, RZ, R53, 0x1, RZ, 0xc0, !PT ;  /* 0x0000000135ff7812 */ /* 0x000fe400078cc0ff */
[----:B------:R-:W-:-:S02]  /*c4f0*/  IADD3.X R9, PT, PT, RZ, RZ, RZ, P5, P4 ;  /* 0x000000ffff097210 */ /* 0x000fc40002fe84ff */
[----:B------:R-:W-:-:S04]  /*c500*/  ISETP.NE.AND P4, PT, R131, RZ, PT ;  /* 0x000000ff8300720c */ /* 0x000fc80003f85270 */
[----:B------:R-:W-:Y:S02]  /*c510*/  IADD3.X R7, PT, PT, RZ, RZ, RZ, P6, P4 ;  /* 0x000000ffff077210 */ /* 0x000fe400037e84ff */
[----:B------:R-:W-:Y:S01]  /*c520*/  IADD3 R0, P4, P5, R9, R4, R0 ;  /* 0x0000000409007210 */ /* 0x000fe20007d9e000 */
[----:B------:R-:W-:-:S03]  /*c530*/  IMAD.WIDE.U32 R4, R15, R24, RZ ;  /* 0x000000180f047225 */ /* 0x000fc600078e00ff */
[----:B------:R-:W-:Y:S01]  /*c540*/  IADD3.X R3, PT, PT, RZ, R3, RZ, P4, P5 ;  /* 0x00000003ff037210 */ /* 0x000fe200027ea4ff */
[----:B------:R-:W-:Y:S01]  /*c550*/  IMAD R9, R2, R11, R6 ;  /* 0x0000000b02097224 */ /* 0x000fe200078e0206 */
[----:B------:R-:W-:Y:S01]  /*c560*/  IADD3 R128, P4, P5, R128, R130, R7 ;  /* 0x0000008280807210 */ /* 0x000fe20007d9e007 */
[----:B------:R-:W-:-:S03]  /*c570*/  IMAD.WIDE.U32 R6, R2, R10, RZ ;  /* 0x0000000a02067225 */ /* 0x000fc600078e00ff */
[----:B------:R-:W-:Y:S01]  /*c580*/  IADD3.X R129, PT, PT, RZ, R129, RZ, P4, P5 ;  /* 0x00000081ff817210 */ /* 0x000fe200027ea4ff */
[----:B------:R-:W-:Y:S01]  /*c590*/  IMAD.WIDE.U32 R4, P6, R14, R25, R4 ;  /* 0x000000190e047225 */ /* 0x000fe200078c0004 */
[----:B------:R-:W-:-:S03]  /*c5a0*/  IADD3 R151, P5, PT, R151, R0, RZ ;  /* 0x0000000097977210 */ /* 0x000fc60007fbe0ff */
[----:B------:R-:W-:-:S04]  /*c5b0*/  IMAD.WIDE.U32 R130, R14, R24, RZ ;  /* 0x000000180e827225 */ /* 0x000fc800078e00ff */
[----:B------:R-:W-:Y:S02]  /*c5c0*/  IMAD.IADD R7, R7, 0x1, R9 ;  /* 0x0000000107077824 */ /* 0x000fe400078e0209 */
[----:B------:R-:W-:Y:S01]  /*c5d0*/  IMAD.X R9, RZ, RZ, RZ, P6 ;  /* 0x000000ffff097224 */ /* 0x000fe200030e06ff */
[----:B------:R-:W-:Y:S01]  /*c5e0*/  IADD3 R131, P6, PT, R131, R4, RZ ;  /* 0x0000000483837210 */ /* 0x000fe20007fde0ff */
[----:B------:R-:W-:Y:S02]  /*c5f0*/  IMAD.MOV.U32 R8, RZ, RZ, R5 ;  /* 0x000000ffff087224 */ /* 0x000fe400078e0005 */
[----:B------:R-:W-:-:S04]  /*c600*/  IMAD.WIDE.U32 R4, R7, R18, RZ ;  /* 0x0000001207047225 */ /* 0x000fc800078e00ff */
[----:B------:R-:W-:-:S04]  /*c610*/  IMAD.WIDE.U32.X R8, R15, R25, R8, P6 ;  /* 0x000000190f087225 */ /* 0x000fc800030e0408 */
[----:B------:R-:W-:-:S04]  /*c620*/  IMAD.WIDE.U32 R4, P4, R6, R19, R4 ;  /* 0x0000001306047225 */ /* 0x000fc80007880004 */
[----:B------:R-:W-:-:S04]  /*c630*/  IMAD.WIDE.U32 R14, R6, R18, RZ ;  /* 0x00000012060e7225 */ /* 0x000fc800078e00ff */
[----:B------:R-:W-:Y:S01]  /*c640*/  IMAD.X R150, R150, 0x1, R3, P5 ;  /* 0x0000000196967824 */ /* 0x000fe200028e0603 */
[----:B------:R-:W-:Y:S01]  /*c650*/  IADD3 RZ, P5, PT, R2, R14, RZ ;  /* 0x0000000e02ff7210 */ /* 0x000fe20007fbe0ff */
[----:B------:R-:W-:Y:S01]  /*c660*/  IMAD.MOV.U32 R14, RZ, RZ, R5 ;  /* 0x000000ffff0e7224 */ /* 0x000fe200078e0005 */
[----:B------:R-:W-:Y:S01]  /*c670*/  IADD3 R15, P6, PT, R15, R4, RZ ;  /* 0x000000040f0f7210 */ /* 0x000fe20007fde0ff */
[----:B------:R-:W-:-:S03]  /*c680*/  IMAD.WIDE.U32 R4, R7, R20, RZ ;  /* 0x0000001407047225 */ /* 0x000fc600078e00ff */
[----:B------:R-:W-:Y:S01]  /*c690*/  IADD3.X RZ, P5, PT, R154, R15, RZ, P5, !PT ;  /* 0x0000000f9aff7210 */ /* 0x000fe20002fbe4ff */
[----:B------:R-:W-:Y:S01]  /*c6a0*/  IMAD.X R15, RZ, RZ, RZ, P4 ;  /* 0x000000ffff0f7224 */ /* 0x000fe200020e06ff */
[----:B------:R-:W-:Y:S01]  /*c6b0*/  IADD3 R13, P4, PT, R13, R151, RZ ;  /* 0x000000970d0d7210 */ /* 0x000fe20007f9e0ff */
[----:B------:R-:W-:-:S03]  /*c6c0*/  IMAD.WIDE.U32.X R14, R7, R19, R14, P6 ;  /* 0x00000013070e7225 */ /* 0x000fc600030e040e */
[----:B------:R-:W-:Y:S02]  /*c6d0*/  IADD3 R130, P6, PT, R13, R130, RZ ;  /* 0x000000820d827210 */ /* 0x000fe40007fde0ff */
[----:B------:R-:W-:Y:S02]  /*c6e0*/  IADD3.X R2, P4, PT, R153, R150, RZ, P4, !PT ;  /* 0x0000009699027210 */ /* 0x000fe4000279e4ff */
[----:B------:R-:W-:Y:S02]  /*c6f0*/  IADD3.X R153, P5, PT, RZ, R14, RZ, P5, !PT ;  /* 0x0000000eff997210 */ /* 0x000fe40002fbe4ff */
[----:B------:R-:W-:-:S03]  /*c700*/  IADD3.X R131, P6, PT, R2, R131, RZ, P6, !PT ;  /* 0x0000008302837210 */ /* 0x000fc600037de4ff */
[----:B------:R-:W-:Y:S01]  /*c710*/  IMAD.X R2, RZ, RZ, R15, P5 ;  /* 0x000000ffff027224 */ /* 0x000fe200028e060f */
[----:B------:R-:W-:Y:S02]  /*c720*/  IADD3.X R14, P4, P6, R8, RZ, RZ, P6, P4 ;  /* 0x000000ff080e7210 */ /* 0x000fe400036884ff */
[----:B------:R-:W-:Y:S01]  /*c730*/  IADD3 R153, P5, PT, R153, R12, RZ ;  /* 0x0000000c99997210 */ /* 0x000fe20007fbe0ff */
[----:B------:R-:W-:Y:S01]  /*c740*/  IMAD.WIDE.U32 R12, R6, R20, RZ ;  /* 0x00000014060c7225 */ /* 0x000fe200078e00ff */
[----:B------:R-:W-:-:S03]  /*c750*/  IADD3.X R15, PT, PT, R9, RZ, RZ, P4, P6 ;  /* 0x000000ff090f7210 */ /* 0x000fc600027ec4ff */
[----:B------:R-:W-:Y:S01]  /*c760*/  IMAD.WIDE.U32 R8, P6, R6, R21, R4 ;  /* 0x0000001506087225 */ /* 0x000fe200078c0004 */
[----:B------:R-:W-:Y:S02]  /*c770*/  IADD3 R12, P4, PT, R153, R12, RZ ;  /* 0x0000000c990c7210 */ /* 0x000fe40007f9e0ff */
[----:B------:R-:W-:Y:S01]  /*c780*/  IADD3.X R153, PT, PT, RZ, RZ, RZ, P1, P0 ;  /* 0x000000ffff997210 */ /* 0x000fe20000fe04ff */
[----:B------:R-:W-:Y:S01]  /*c790*/  IMAD.X R5, RZ, RZ, RZ, P6 ;  /* 0x000000ffff057224 */ /* 0x000fe200030e06ff */
[----:B------:R-:W-:Y:S01]  /*c7a0*/  IADD3 R8, P6, PT, R13, R8, RZ ;  /* 0x000000080d087210 */ /* 0x000fe20007fde0ff */
[----:B------:R-:W-:Y:S01]  /*c7b0*/  IMAD.MOV.U32 R4, RZ, RZ, R9 ;  /* 0x000000ffff047224 */ /* 0x000fe200078e0009 */
[----:B------:R-:W-:-:S03]  /*c7c0*/  IADD3.X R13, P5, PT, R2, R149, RZ, P5, !PT ;  /* 0x00000095020d7210 */ /* 0x000fc60002fbe4ff */
[----:B------:R-:W-:Y:S01]  /*c7d0*/  IMAD.WIDE.U32.X R4, R7, R21, R4, P6 ;  /* 0x0000001507047225 */ /* 0x000fe200030e0404 */
[----:B------:R-:W-:Y:S02]  /*c7e0*/  IADD3.X R13, P6, PT, R13, R8, RZ, P4, !PT ;  /* 0x000000080d0d7210 */ /* 0x000fe400027de4ff */
[----:B------:R-:W-:Y:S01]  /*c7f0*/  ISETP.GE.U32.AND P4, PT, R151, R0, PT ;  /* 0x000000009700720c */ /* 0x000fe20003f86070 */
[-C--:B------:R-:W-:Y:S01]  /*c800*/  IMAD.WIDE.U32 R8, R7, R22.reuse, RZ ;  /* 0x0000001607087225 */ /* 0x080fe200078e00ff */
[----:B------:R-:W-:Y:S02]  /*c810*/  IADD3.X R149, P5, P6, R4, RZ, RZ, P6, P5 ;  /* 0x000000ff04957210 */ /* 0x000fe400036aa4ff */
[----:B------:R-:W-:Y:S01]  /*c820*/  ISETP.GE.U32.AND.EX P4, PT, R150, R3, PT, P4 ;  /* 0x000000039600720c */ /* 0x000fe20003f86140 */
[C---:B------:R-:W-:Y:S01]  /*c830*/  IMAD.WIDE.U32 R2, R6.reuse, R22, RZ ;  /* 0x0000001606027225 */ /* 0x040fe200078e00ff */
[----:B------:R-:W-:Y:S02]  /*c840*/  IADD3.X R4, PT, PT, R5, RZ, RZ, P5, P6 ;  /* 0x000000ff05047210 */ /* 0x000fe40002fec4ff */
[----:B------:R-:W-:Y:S01]  /*c850*/  IADD3 R149, P5, PT, R149, R130, RZ ;  /* 0x0000008295957210 */ /* 0x000fe20007fbe0ff */
[----:B------:R-:W-:Y:S01]  /*c860*/  IMAD.WIDE.U32 R8, P6, R6, R23, R8 ;  /* 0x0000001706087225 */ /* 0x000fe200078c0008 */
[----:B------:R-:W-:-:S02]  /*c870*/  SEL R151, RZ, 0x1, P4 ;  /* 0x00000001ff977807 */ /* 0x000fc40002000000 */
[----:B------:R-:W-:Y:S01]  /*c880*/  IADD3.X R130, P5, PT, R4, R131, RZ, P5, !PT ;  /* 0x0000008304827210 */ /* 0x000fe20002fbe4ff */
[----:B------:R-:W-:Y:S01]  /*c890*/  IMAD.X R5, RZ, RZ, RZ, P6 ;  /* 0x000000ffff057224 */ /* 0x000fe200030e06ff */
[----:B------:R-:W-:Y:S01]  /*c8a0*/  IADD3 R3, P6, PT, R3, R8, RZ ;  /* 0x0000000803037210 */ /* 0x000fe20007fde0ff */
[----:B------:R-:W-:Y:S01]  /*c8b0*/  IMAD.MOV.U32 R4, RZ, RZ, R9 ;  /* 0x000000ffff047224 */ /* 0x000fe200078e0009 */
[----:B------:R-:W-:Y:S01]  /*c8c0*/  IADD3 R0, P4, PT, R149, R2, RZ ;  /* 0x0000000295007210 */ /* 0x000fe20007f9e0ff */
[----:B------:R-:W-:-:S03]  /*c8d0*/  IMAD.WIDE.U32 R8, R6, R24, RZ ;  /* 0x0000001806087225 */ /* 0x000fc600078e00ff */
[----:B------:R-:W-:Y:S01]  /*c8e0*/  IADD3.X R130, P4, PT, R130, R3, RZ, P4, !PT ;  /* 0x0000000382827210 */ /* 0x000fe2000279e4ff */
        /* <DEDUP_REMOVED lines=34> */
[----:B------:R-:W-:-:S02]  /*cb10*/  IADD3.X R16, PT, PT, RZ, RZ, RZ, P3, P2 ;  /* 0x000000ffff107210 */ /* 0x000fc40001fe44ff */
[----:B------:R-:W-:Y:S01]  /*cb20*/  IADD3 R132, P3, P2, R134, R132, R153 ;  /* 0x0000008486847210 */ /* 0x000fe20007a7e099 */
[----:B------:R-:W-:-:S03]  /*cb30*/  IMAD.WIDE.U32.X R6, R150, R19, R6, P6 ;  /* 0x0000001396067225 */ /* 0x000fc600030e0406 */
[----:B------:R-:W-:Y:S01]  /*cb40*/  IADD3.X R134, PT, PT, RZ, R133, RZ, P3, P2 ;  /* 0x00000085ff867210 */ /* 0x000fe20001fe44ff */
        /* <DEDUP_REMOVED lines=19> */
[C---:B------:R-:W-:Y:S01]  /*cc80*/  IMAD.WIDE.U32 R6, R2.reuse, R22, RZ ;  /* 0x0000001602067225 */ /* 0x040fe200078e00ff */
[----:B------:R-:W-:Y:S02]  /*cc90*/  ISETP.GE.U32.AND.EX P0, PT, R15, R14, PT, P0 ;  /* 0x0000000e0f00720c */ /* 0x000fe40003f06100 */
[----:B------:R-:W-:Y:S01]  /*cca0*/  SEL R15, RZ, 0x1, P5 ;  /* 0x00000001ff0f7807 */ /* 0x000fe20002800000 */
[----:B------:R-:W-:Y:S01]  /*ccb0*/  IMAD.WIDE.U32 R4, P5, R2, R23, R4 ;  /* 0x0000001702047225 */ /* 0x000fe200078a0004 */
[----:B------:R-:W-:-:S02]  /*ccc0*/  IADD3 R131, P1, PT, R13, R8, RZ ;  /* 0x000000080d837210 */ /* 0x000fc40007f3e0ff */
[----:B------:R-:W-:Y:S01]  /*ccd0*/  SEL R14, RZ, 0x1, P0 ;  /* 0x00000001ff0e7807 */ /* 0x000fe20000000000 */
[----:B------:R-:W-:Y:S01]  /*cce0*/  IMAD.X R13, RZ, RZ, RZ, P5 ;  /* 0x000000ffff0d7224 */ /* 0x000fe200028e06ff */
[----:B------:R-:W-:Y:S02]  /*ccf0*/  IADD3 R130, P3, PT, R7, R4, RZ ;  /* 0x0000000407827210 */ /* 0x000fe40007f7e0ff */
[----:B------:R-:W-:Y:S01]  /*cd00*/  IADD3 R131, P0, PT, R131, R6, RZ ;  /* 0x0000000683837210 */ /* 0x000fe20007f1e0ff */
[----:B------:R-:W-:Y:S01]  /*cd10*/  IMAD.WIDE.U32 R6, R150, R24, RZ ;  /* 0x0000001896067225 */ /* 0x000fe200078e00ff */
[----:B------:R-:W-:Y:S02]  /*cd20*/  IADD3.X R3, P1, PT, R12, R3, RZ, P1, !PT ;  /* 0x000000030c037210 */ /* 0x000fe40000f3e4ff */
[----:B------:R-:W-:Y:S01]  /*cd30*/  IADD3 R15, P2, PT, R15, R132, RZ ;  /* 0x000000840f0f7210 */ /* 0x000fe20007f5e0ff */
[----:B------:R-:W-:Y:S01]  /*cd40*/  IMAD.MOV.U32 R12, RZ, RZ, R5 ;  /* 0x000000ffff0c7224 */ /* 0x000fe200078e0005 */
[----:B------:R-:W-:-:S02]  /*cd50*/  IADD3 R146, P6, P4, R129, R146, R16 ;  /* 0x0000009281927210 */ /* 0x000fc40007cde010 */
[----:B------:R-:W-:Y:S01]  /*cd60*/  IADD3 R14, P5, PT, R14, R15, RZ ;  /* 0x0000000f0e0e7210 */ /* 0x000fe20007fbe0ff */
[----:B------:R-:W-:Y:S01]  /*cd70*/  IMAD.WIDE.U32.X R4, R150, R23, R12, P3 ;  /* 0x0000001796047225 */ /* 0x000fe200018e040c */
[----:B------:R-:W-:-:S03]  /*cd80*/  IADD3.X R130, P0, PT, R3, R130, RZ, P0, !PT ;  /* 0x0000008203827210 */ /* 0x000fc6000071e4ff */
[----:B------:R-:W-:Y:S01]  /*cd90*/  IMAD.WIDE.U32 R6, P3, R2, R25, R6 ;  /* 0x0000001902067225 */ /* 0x000fe20007860006 */
[----:B------:R-:W-:-:S03]  /*cda0*/  IADD3.X R4, P1, P0, R4, RZ, RZ, P0, P1 ;  /* 0x000000ff04047210 */ /* 0x000fc600000224ff */
[----:B------:R-:W-:Y:S01]  /*cdb0*/  IMAD.X R129, RZ, RZ, R134, P2 ;  /* 0x000000ffff817224 */ /* 0x000fe200010e0686 */
[----:B------:R-:W-:Y:S01]  /*cdc0*/  ISETP.GE.U32.AND P2, PT, R15, R132, PT ;  /* 0x000000840f00720c */ /* 0x000fe20003f46070 */
[----:B------:R-:W-:Y:S01]  /*cdd0*/  IMAD.X R3, RZ, RZ, RZ, P3 ;  /* 0x000000ffff037224 */ /* 0x000fe200018e06ff */
[----:B------:R-:W-:Y:S01]  /*cde0*/  IADD3 R9, P3, PT, R9, R14, RZ ;  /* 0x0000000e09097210 */ /* 0x000fe20007f7e0ff */
[----:B------:R-:W-:Y:S01]  /*cdf0*/  IMAD.X R16, RZ, RZ, R129, P5 ;  /* 0x000000ffff107224 */ /* 0x000fe200028e0681 */
[----:B------:R-:W-:Y:S01]  /*ce00*/  ISETP.GE.U32.AND P5, PT, R14, R15, PT ;  /* 0x0000000f0e00720c */ /* 0x000fe20003fa6070 */
[----:B------:R-:W-:Y:S01]  /*ce10*/  IMAD.WIDE.U32 R12, R2, R24, RZ ;  /* 0x00000018020c7225 */ /* 0x000fe200078e00ff */
[----:B------:R-:W-:Y:S02]  /*ce20*/  ISETP.GE.U32.AND.EX P2, PT, R129, R134, PT, P2 ;  /* 0x000000868100720c */ /* 0x000fe40003f46120 */
[----:B------:R-:W-:Y:S01]  /*ce30*/  IADD3.X R8, PT, PT, R5, RZ, RZ, P1, P0 ;  /* 0x000000ff05087210 */ /* 0x000fe20000fe04ff */
[----:B------:R-:W-:Y:S01]  /*ce40*/  IMAD.X R151, R151, 0x1, R16, P3 ;  /* 0x0000000197977824 */ /* 0x000fe200018e0610 */
[----:B------:R-:W-:Y:S01]  /*ce50*/  IADD3 R5, P0, PT, R4, R9, RZ ;  /* 0x0000000904057210 */ /* 0x000fe20007f1e0ff */
[----:B------:R-:W-:Y:S01]  /*ce60*/  IMAD.MOV.U32 R2, RZ, RZ, R7 ;  /* 0x000000ffff027224 */ /* 0x000fe200078e0007 */
[----:B------:R-:W-:-:S02]  /*ce70*/  ISETP.GE.U32.AND.EX P5, PT, R16, R129, PT, P5 ;  /* 0x000000811000720c */ /* 0x000fc40003fa6150 */
        /* <DEDUP_REMOVED lines=46> */
.L_x_450:
        /* <DEDUP_REMOVED lines=21> */
.L_x_451:
        /* <DEDUP_REMOVED lines=19> */
[----:B------:R-:W-:Y:S01]  /*d3e0*/  IMAD.WIDE.U32 R2, R50, R30, RZ ;  /* 0x0000001e32027225 */ /* 0x000fe200078e00ff */
[----:B------:R-:W-:Y:S02]  /*d3f0*/  LOP3.LUT R53, R53, 0xfffffffb, RZ, 0xc0, !PT ;  /* 0xfffffffb35357812 */ /* 0x000fe400078ec0ff */
[----:B------:R-:W-:Y:S01]  /*d400*/  ISETP.GE.U32.AND.EX P0, PT, R152, R145, PT, P0 ;  /* 0x000000919800720c */ /* 0x000fe20003f06100 */
[----:B------:R-:W-:-:S03]  /*d410*/  IMAD.WIDE.U32 R6, R50, R29, RZ ;  /* 0x0000001d32067225 */ /* 0x000fc600078e00ff */
[----:B------:R-:W-:Y:S01]  /*d420*/  SEL R153, RZ, 0x1, P0 ;  /* 0x00000001ff997807 */ /* 0x000fe20000000000 */
[----:B------:R-:W-:Y:S01]  /*d430*/  IMAD.IADD R145, R125, 0x1, R3 ;  /* 0x000000017d917824 */ /* 0x000fe200078e0203 */
[----:B------:R-:W-:Y:S01]  /*d440*/  IADD3.X R3, PT, PT, RZ, RZ, RZ, P1, P2 ;  /* 0x000000ffff037210 */ /* 0x000fe20000fe44ff */
[----:B------:R-:W-:Y:S01]  /*d450*/  IMAD.MOV.U32 R13, RZ, RZ, RZ ;  /* 0x000000ffff0d7224 */ /* 0x000fe200078e00ff */
[----:B------:R-:W-:Y:S01]  /*d460*/  IADD3 R151, P2, PT, R153, R2, RZ ;  /* 0x0000000299977210 */ /* 0x000fe20007f5e0ff */
[----:B------:R-:W-:Y:S01]  /*d470*/  IMAD.IADD R16, R126, 0x1, R9 ;  /* 0x000000017e107824 */ /* 0x000fe200078e0209 */
[----:B------:R-:W-:Y:S01]  /*d480*/  IADD3 R145, P0, P3, R6, R145, R14 ;  /* 0x0000009106917210 */ /* 0x000fe20007b1e00e */
[----:B------:R-:W-:-:S04]  /*d490*/  IMAD.WIDE.U32 R12, R29, R47, R12 ;  /* 0x0000002f1d0c7225 */ /* 0x000fc800078e000c */
[----:B------:R-:W-:Y:S01]  /*d4a0*/  IMAD.IADD R8, R124, 0x1, R15 ;  /* 0x000000017c087824 */ /* 0x000fe200078e020f */
[----:B------:R-:W-:Y:S01]  /*d4b0*/  IADD3 R16, P1, P5, R3, R12, R16 ;  /* 0x0000000c03107210 */ /* 0x000fe20007d3e010 */
[----:B------:R-:W-:Y:S01]  /*d4c0*/  IMAD.MOV.U32 R9, RZ, RZ, RZ ;  /* 0x000000ffff097224 */ /* 0x000fe200078e00ff */
[----:B------:R-:W-:Y:S01]  /*d4d0*/  IADD3.X R3, PT, PT, RZ, RZ, RZ, P0, P3 ;  /* 0x000000ffff037210 */ /* 0x000fe200007e64ff */
[----:B------:R-:W-:Y:S01]  /*d4e0*/  IMAD.X R149, RZ, RZ, R145, P2 ;  /* 0x000000ffff957224 */ /* 0x000fe200010e0691 */
[----:B------:R-:W-:Y:S01]  /*d4f0*/  ISETP.GT.U32.AND P0, PT, R2, R151, PT ;  /* 0x000000970200720c */ /* 0x000fe20003f04070 */
        /* <DEDUP_REMOVED lines=8> */
[----:B------:R-:W-:Y:S01]  /*d580*/  IMAD.IADD R15, R126, 0x1, R7 ;  /* 0x000000017e0f7824 */ /* 0x000fe200078e0207 */
[----:B------:R-:W-:Y:S01]  /*d590*/  IADD3 R146, P2, P3, R3, R8, R146 ;  /* 0x0000000803927210 */ /* 0x000fe20007b5e092 */
[----:B------:R-:W-:-:S04]  /*d5a0*/  IMAD.WIDE.U32 R2, R52, R30, RZ ;  /* 0x0000001e34027225 */ /* 0x000fc800078e00ff */
[----:B------:R-:W-:-:S04]  /*d5b0*/  IMAD.WIDE.U32 R6, R52, R29, RZ ;  /* 0x0000001d34067225 */ /* 0x000fc800078e00ff */
[----:B------:R-:W-:Y:S02]  /*d5c0*/  IMAD.IADD R14, R124, 0x1, R9 ;  /* 0x000000017c0e7824 */ /* 0x000fe400078e0209 */
[----:B------:R-:W-:-:S04]  /*d5d0*/  IMAD.WIDE.U32 R12, R47, R32, RZ ;  /* 0x000000202f0c7225 */ /* 0x000fc800078e00ff */
[----:B------:R-:W-:-:S04]  /*d5e0*/  IMAD.WIDE.U32 R8, R48, R31, RZ ;  /* 0x0000001f30087225 */ /* 0x000fc800078e00ff */
[C---:B------:R-:W-:Y:S02]  /*d5f0*/  IMAD.IADD R155, R144.reuse, 0x1, R3 ;  /* 0x00000001909b7824 */ /* 0x040fe400078e0203 */
[----:B------:R-:W-:Y:S01]  /*d600*/  IMAD.IADD R144, R144, 0x1, R7 ;  /* 0x0000000190907824 */ /* 0x000fe200078e0207 */
[----:B------:R-:W-:Y:S01]  /*d610*/  IADD3.X R7, PT, PT, RZ, R14, RZ, P2, P3 ;  /* 0x0000000eff077210 */ /* 0x000fe200017e64ff */
[----:B------:R-:W-:Y:S01]  /*d620*/  IMAD.WIDE.U32 R158, R46, R30, RZ ;  /* 0x0000001e2e9e7225 */ /* 0x000fe200078e00ff */
[----:B------:R-:W-:-:S03]  /*d630*/  IADD3 R8, P2, P3, R8, R15, R12 ;  /* 0x0000000f08087210 */ /* 0x000fc60007b5e00c */
[----:B------:R-:W-:-:S04]  /*d640*/  IMAD.WIDE.U32 R14, R51, R30, RZ ;  /* 0x0000001e330e7225 */ /* 0x000fc800078e00ff */
[----:B------:R-:W-:Y:S01]  /*d650*/  IMAD.X R3, R149, 0x1, R8, P1 ;  /* 0x0000000195037824 */ /* 0x000fe200008e0608 */
[----:B------:R-:W-:Y:S01]  /*d660*/  IADD3 R6, P1, P5, R6, R155, R14 ;  /* 0x0000009b06067210 */ /* 0x000fe20007d3e00e */
[----:B------:R-:W-:Y:S01]  /*d670*/  IMAD.IADD R14, R127, 0x1, R15 ;  /* 0x000000017f0e7824 */ /* 0x000fe200078e020f */
[----:B------:R-:W-:Y:S01]  /*d680*/  IADD3.X R8, PT, PT, RZ, RZ, RZ, P2, P3 ;  /* 0x000000ffff087210 */ /* 0x000fe200017e64ff */
[----:B------:R-:W-:Y:S02]  /*d690*/  IMAD.IADD R15, R93, 0x1, R5 ;  /* 0x000000015d0f7824 */ /* 0x000fe400078e0205 */
[----:B------:R-:W-:Y:S02]  /*d6a0*/  IMAD.MOV.U32 R5, RZ, RZ, RZ ;  /* 0x000000ffff057224 */ /* 0x000fe400078e00ff */
[----:B------:R-:W-:Y:S02]  /*d6b0*/  IMAD.IADD R12, R148, 0x1, R13 ;  /* 0x00000001940c7824 */ /* 0x000fe400078e020d */
[----:B------:R-:W-:-:S04]  /*d6c0*/  IMAD.WIDE.U32 R4, R31, R45, R4 ;  /* 0x0000002d1f047225 */ /* 0x000fc800078e0004 */
[----:B------:R-:W-:Y:S01]  /*d6d0*/  IMAD.IADD R155, R126, 0x1, R9 ;  /* 0x000000017e9b7824 */ /* 0x000fe200078e0209 */
[----:B------:R-:W-:Y:S01]  /*d6e0*/  IADD3.X R9, PT, PT, RZ, RZ, RZ, P1, P5 ;  /* 0x000000ffff097210 */ /* 0x000fe20000fea4ff */
[----:B------:R-:W-:Y:S01]  /*d6f0*/  IMAD.MOV.U32 R13, RZ, RZ, RZ ;  /* 0x000000ffff0d7224 */ /* 0x000fe200078e00ff */
[----:B------:R-:W-:Y:S01]  /*d700*/  IADD3 R16, P1, P5, R16, R4, R15 ;  /* 0x0000000410107210 */ /* 0x000fe20007d3e00f */
[----:B------:R-:W-:Y:S01]  /*d710*/  IMAD.IADD R5, R92, 0x1, R5 ;  /* 0x000000015c057824 */ /* 0x000fe200078e0205 */
[----:B------:R-:W-:Y:S01]  /*d720*/  SEL R4, R145, R149, P0 ;  /* 0x0000009591047207 */ /* 0x000fe20000000000 */
[----:B------:R-:W-:Y:S01]  /*d730*/  IMAD.MOV.U32 R15, RZ, RZ, RZ ;  /* 0x000000ffff0f7224 */ /* 0x000fe200078e00ff */
[----:B------:R-:W-:Y:S01]  /*d740*/  ISETP.GT.U32.AND P0, PT, R151, R0, PT ;  /* 0x000000009700720c */ /* 0x000fe20003f04070 */
[----:B------:R-:W-:Y:S01]  /*d750*/  IMAD.WIDE.U32 R12, R31, R47, R12 ;  /* 0x0000002f1f0c7225 */ /* 0x000fe200078e000c */
[----:B------:R-:W-:Y:S02]  /*d760*/  IADD3.X R145, PT, PT, R150, R5, RZ, P1, P5 ;  /* 0x0000000596917210 */ /* 0x000fe40000fea4ff */
[----:B------:R-:W-:Y:S01]  /*d770*/  ISETP.GT.U32.AND.EX P0, PT, R4, R3, PT, P0 ;  /* 0x000000030400720c */ /* 0x000fe20003f04100 */
[----:B------:R-:W-:Y:S01]  /*d780*/  IMAD.WIDE.U32 R14, R29, R51, R14 ;  /* 0x000000331d0e7225 */ /* 0x000fe200078e000e */
[----:B------:R-:W-:-:S02]  /*d790*/  IADD3 R146, P1, P5, R146, R12, R155 ;  /* 0x0000000c92927210 */ /* 0x000fc40007d3e09b */
[----:B------:R-:W-:Y:S01]  /*d7a0*/  SEL R149, RZ, 0x1, !P0 ;  /* 0x00000001ff957807 */ /* 0x000fe20004000000 */
[----:B------:R-:W-:Y:S01]  /*d7b0*/  IMAD.IADD R4, R148, 0x1, R13 ;  /* 0x0000000194047824 */ /* 0x000fe200078e020d */
[----:B------:R-:W-:Y:S01]  /*d7c0*/  IADD3 R144, P2, P3, R9, R14, R144 ;  /* 0x0000000e09907210 */ /* 0x000fe20007b5e090 */
[----:B------:R-:W-:Y:S02]  /*d7d0*/  IMAD.IADD R15, R127, 0x1, R15 ;  /* 0x000000017f0f7824 */ /* 0x000fe400078e020f */
[----:B------:R-:W-:Y:S01]  /*d7e0*/  IMAD.WIDE.U32 R12, R49, R32, RZ ;  /* 0x00000020310c7225 */ /* 0x000fe200078e00ff */
[----:B------:R-:W-:Y:S02]  /*d7f0*/  IADD3.X R14, PT, PT, R7, R4, RZ, P1, P5 ;  /* 0x00000004070e7210 */ /* 0x000fe40000fea4ff */
[----:B------:R-:W-:Y:S01]  /*d800*/  IADD3.X R7, PT, PT, RZ, R15, RZ, P2, P3 ;  /* 0x0000000fff077210 */ /* 0x000fe200017e64ff */
[----:B------:R-:W-:Y:S01]  /*d810*/  IMAD.WIDE.U32 R4, R50, R32, RZ ;  /* 0x0000002032047225 */ /* 0x000fe200078e00ff */
[----:B------:R-:W-:-:S03]  /*d820*/  IADD3 R146, P0, P1, R149, R146, R8 ;  /* 0x0000009295927210 */ /* 0x000fc6000791e008 */
[----:B------:R-:W-:Y:S01]  /*d830*/  IMAD.IADD R15, R125, 0x1, R5 ;  /* 0x000000017d0f7824 */ /* 0x000fe200078e0205 */
[----:B------:R-:W-:Y:S01]  /*d840*/  IADD3 R5, P2, PT, R149, R2, RZ ;  /* 0x0000000295057210 */ /* 0x000fe20007f5e0ff */
[----:B------:R-:W-:-:S04]  /*d850*/  IMAD.WIDE.U32 R8, R50, R31, RZ ;  /* 0x0000001f32087225 */ /* 0x000fc800078e00ff */
[----:B------:R-:W-:Y:S01]  /*d860*/  IMAD.X R127, RZ, RZ, R6, P2 ;  /* 0x000000ffff7f7224 */ /* 0x000fe200010e0606 */
[----:B------:R-:W-:Y:S01]  /*d870*/  ISETP.GT.U32.AND P2, PT, R2, R5, PT ;  /* 0x000000050200720c */ /* 0x000fe20003f44070 */
[----:B------:R-:W-:Y:S01]  /*d880*/  IMAD.IADD R151, R125, 0x1, R9 ;  /* 0x000000017d977824 */ /* 0x000fe200078e0209 */
[----:B------:R-:W-:Y:S01]  /*d890*/  IADD3 R156, P3, P5, R8, R15, R12 ;  /* 0x0000000f089c7210 */ /* 0x000fe20007d7e00c */
[----:B------:R-:W-:Y:S01]  /*d8a0*/  IMAD.WIDE.U32 R8, R46, R34, RZ ;  /* 0x000000222e087225 */ /* 0x000fe200078e00ff */
[----:B------:R-:W-:Y:S02]  /*d8b0*/  ISETP.GT.U32.AND.EX P2, PT, R6, R127, PT, P2 ;  /* 0x0000007f0600720c */ /* 0x000fe40003f44120 */
[----:B------:R-:W-:Y:S01]  /*d8c0*/  IADD3.X R125, PT, PT, RZ, R14, RZ, P0, P1 ;  /* 0x0000000eff7d7210 */ /* 0x000fe200007e24ff */
[----:B------:R-:W-:Y:S01]  /*d8d0*/  IMAD.IADD R12, R124, 0x1, R13 ;  /* 0x000000017c0c7824 */ /* 0x000fe200078e020d */
[----:B------:R-:W-:Y:S01]  /*d8e0*/  IADD3 R149, P0, PT, R5, R4, RZ ;  /* 0x0000000405957210 */ /* 0x000fe20007f1e0ff */
[----:B------:R-:W-:Y:S01]  /*d8f0*/  IMAD.WIDE.U32 R14, R45, R34, RZ ;  /* 0x000000222d0e7225 */ /* 0x000fe200078e00ff */
[----:B------:R-:W-:-:S02]  /*d900*/  SEL R150, R2, R5, P2 ;  /* 0x0000000502967207 */ /* 0x000fc40001000000 */
[----:B------:R-:W-:Y:S01]  /*d910*/  SEL R6, R6, R127, P2 ;  /* 0x0000007f06067207 */ /* 0x000fe20001000000 */
[----:B------:R-:W-:Y:S01]  /*d920*/  IMAD.IADD R13, R93, 0x1, R9 ;  /* 0x000000015d0d7824 */ /* 0x000fe200078e0209 */
[----:B------:R-:W-:Y:S01]  /*d930*/  ISETP.GT.U32.AND P2, PT, R150, R149, PT ;  /* 0x000000959600720c */ /* 0x000fe20003f44070 */
        /* <DEDUP_REMOVED lines=29> */
[----:B------:R-:W-:Y:S01]  /*db10*/  IMAD.IADD R7, R126, 0x1, R7 ;  /* 0x000000017e077824 */ /* 0x000fe200078e0207 */
        /* <DEDUP_REMOVED lines=22> */
[----:B------:R-:W-:Y:S02]  /*dc80*/  SEL R150, RZ, 0x1, !P2 ;  /* 0x00000001ff967807 */ /* 0x000fe40005000000 */
[----:B------:R-:W-:Y:S01]  /*dc90*/  IADD3.X R12, PT, PT, R12, R5, RZ, P3, P5 ;  /* 0x000000050c0c7210 */ /* 0x000fe20001fea4ff */
[----:B------:R-:W-:Y:S01]  /*dca0*/  IMAD.WIDE.U32 R2, R35, R45, R2 ;  /* 0x0000002d23027225 */ /* 0x000fe200078e0002 */
[----:B------:R-:W-:-:S03]  /*dcb0*/  IADD3 R150, P2, P3, R150, R13, R9 ;  /* 0x0000000d96967210 */ /* 0x000fc60007b5e009 */
        /* <DEDUP_REMOVED lines=117> */
[----:B------:R-:W-:Y:S02]  /*e410*/  IMAD.IADD R15, R92, 0x1, R3 ;  /* 0x000000015c0f7824 */ /* 0x000fe400078e0203 */
[----:B------:R-:W-:Y:S01]  /*e420*/  IMAD.WIDE.U32 R154, R8, R24, RZ ;  /* 0x00000018089a7225 */ /* 0x000fe200078e00ff */
[----:B------:R-:W-:-:S02]  /*e430*/  IADD3.X R4, PT, PT, RZ, RZ, RZ, P6, P4 ;  /* 0x000000ffff047210 */ /* 0x000fc400037e84ff */
        /* <DEDUP_REMOVED lines=31> */
[----:B------:R-:W-:Y:S01]  /*e630*/  IADD3.X R12, P4, P6, R92, RZ, RZ, P6, P4 ;  /* 0x000000ff5c0c7210 */ /* 0x000fe200036884ff */
[----:B------:R-:W-:Y:S01]  /*e640*/  IMAD.WIDE.U32 R8, R5, R20, RZ ;  /* 0x0000001405087225 */ /* 0x000fe200078e00ff */
[----:B------:R-:W-:Y:S02]  /*e650*/  IADD3 R3, P5, PT, R3, R6, RZ ;  /* 0x0000000603037210 */ /* 0x000fe40007fbe0ff */
[----:B------:R-:W-:Y:S01]  /*e660*/  IADD3.X R127, PT, PT, R93, RZ, RZ, P4, P6 ;  /* 0x000000ff5d7f7210 */ /* 0x000fe200027ec4ff */
[----:B------:R-:W-:Y:S01]  /*e670*/  IMAD.WIDE.U32 R92, R4, R20, RZ ;  /* 0x00000014045c7225 */ /* 0x000fe200078e00ff */
[----:B------:R-:W-:-:S03]  /*e680*/  IADD3.X R7, P5, PT, R2, R7, RZ, P5, !PT ;  /* 0x0000000702077210 */ /* 0x000fc60002fbe4ff */
        /* <DEDUP_REMOVED lines=61> */
[----:B------:R-:W-:Y:S01]  /*ea60*/  IMAD.WIDE.U32 R92, R2, R20, RZ ;  /* 0x00000014025c7225 */ /* 0x000fe200078e00ff */
[----:B------:R-:W-:-:S03]  /*ea70*/  IADD3 R13, P0, PT, R6, R13, RZ ;  /* 0x0000000d060d7210 */ /* 0x000fc60007f1e0ff */
[----:B------:R-:W-:Y:S01]  /*ea80*/  IMAD.X R6, RZ, RZ, R7, P5 ;  /* 0x000000ffff067224 */ /* 0x000fe200028e0607 */
[----:B------:R-:W-:Y:S01]  /*ea90*/  ISETP.GE.U32.AND P5, PT, R144, R16, PT ;  /* 0x000000109000720c */ /* 0x000fe20003fa6070 */
[----:B------:R-:W-:Y:S01]  /*eaa0*/  IMAD.X R7, RZ, RZ, RZ, P1 ;  /* 0x000000ffff077224 */ /* 0x000fe200008e06ff */
[----:B------:R-:W-:Y:S02]  /*eab0*/  IADD3 R13, P1, PT, R13, R92, RZ ;  /* 0x0000005c0d0d7210 */ /* 0x000fe40007f3e0ff */
[----:B------:R-:W-:Y:S02]  /*eac0*/  IADD3 R92, P6, PT, R93, R4, RZ ;  /* 0x000000045d5c7210 */ /* 0x000fe40007fde0ff */
[----:B------:R-:W-:Y:S01]  /*ead0*/  IADD3.X R15, P0, PT, R6, R15, RZ, P0, !PT ;  /* 0x0000000f060f7210 */ /* 0x000fe2000071e4ff */
[----:B------:R-:W-:Y:S01]  /*eae0*/  IMAD.MOV.U32 R6, RZ, RZ, R5 ;  /* 0x000000ffff067224 */ /* 0x000fe200078e0005 */
[----:B------:R-:W-:Y:S01]  /*eaf0*/  IADD3.X R16, PT, PT, RZ, RZ, RZ, P3, P2 ;  /* 0x000000ffff107210 */ /* 0x000fe20001fe44ff */
[----:B------:R-:W-:Y:S01]  /*eb00*/  IMAD.WIDE.U32 R4, R149, R22, RZ ;  /* 0x0000001695047225 */ /* 0x000fe200078e00ff */
[----:B------:R-:W-:-:S02]  /*eb10*/  IADD3.X R153, P1, PT, R15, R92, RZ, P1, !PT ;  /* 0x0000005c0f997210 */ /* 0x000fc40000f3e4ff */
[----:B------:R-:W-:Y:S01]  /*eb20*/  SEL R93, RZ, 0x1, P4 ;  /* 0x00000001ff5d7807 */ /* 0x000fe20002000000 */
[----:B------:R-:W-:Y:S01]  /*eb30*/  IMAD.WIDE.U32.X R6, R149, R21, R6, P6 ;  /* 0x0000001595067225 */ /* 0x000fe200030e0406 */
[----:B------:R-:W-:Y:S02]  /*eb40*/  ISETP.GE.U32.AND.EX P5, PT, R12, R145, PT, P5 ;  /* 0x000000910c00720c */ /* 0x000fe40003fa6150 */
[----:B------:R-:W-:Y:S02]  /*eb50*/  IADD3 R0, P3, P2, R151, R0, R14 ;  /* 0x0000000097007210 */ /* 0x000fe40007a7e00e */
[----:B------:R-:W-:Y:S02]  /*eb60*/  IADD3.X R15, P1, P6, R6, RZ, RZ, P1, P0 ;  /* 0x000000ff060f7210 */ /* 0x000fe40000e204ff */
        /* <DEDUP_REMOVED lines=81> */
.L_x_452:
        /* <DEDUP_REMOVED lines=21> */
.L_x_453:
        /* <DEDUP_REMOVED lines=13> */
[----:B------:R-:W-:Y:S01]  /*f2a0*/  IMAD.WIDE.U32 R8, R15, R109, RZ ;  /* 0x0000006d0f087225 */ /* 0x000fe200078e00ff */
[----:B------:R-:W-:-:S03]  /*f2b0*/  ISETP.GE.U32.AND P0, PT, R159, R12, PT ;  /* 0x0000000c9f00720c */ /* 0x000fc60003f06070 */
[----:B------:R-:W-:Y:S02]  /*f2c0*/  IMAD.IADD R13, R144, 0x1, R127 ;  /* 0x00000001900d7824 */ /* 0x000fe400078e027f */
[----:B------:R-:W-:-:S04]  /*f2d0*/  IMAD.WIDE.U32 R4, R108, R124, R4 ;  /* 0x0000007c6c047225 */ /* 0x000fc800078e0004 */
[----:B------:R-:W-:Y:S01]  /*f2e0*/  IMAD.WIDE.U32 R14, R15, R108, RZ ;  /* 0x0000006c0f0e7225 */ /* 0x000fe200078e00ff */
[----:B------:R-:W-:-:S03]  /*f2f0*/  IADD3 R151, P4, P5, R151, R4, R13 ;  /* 0x0000000497977210 */ /* 0x000fc60007d9e00d */
        /* <DEDUP_REMOVED lines=20> */
[----:B------:R-:W-:Y:S02]  /*f440*/  IMAD.MOV.U32 R16, RZ, RZ, RZ ;  /* 0x000000ffff107224 */ /* 0x000fe400078e00ff */
[----:B------:R-:W-:Y:S01]  /*f450*/  IMAD.IADD R4, R5, 0x1, R146 ;  /* 0x0000000105047824 */ /* 0x000fe200078e0292 */
[----:B------:R-:W-:Y:S01]  /*f460*/  P2R R152, PR, RZ, 0x10 ;  /* 0x00000010ff987803 */ /* 0x000fe20000000000 */
[----:B------:R-:W-:Y:S02]  /*f470*/  IMAD.MOV.U32 R5, RZ, RZ, RZ ;  /* 0x000000ffff057224 */ /* 0x000fe400078e00ff */
[----:B------:R-:W-:Y:S02]  /*f480*/  IMAD.X R160, R157, 0x1, R126, P1 ;  /* 0x000000019da07824 */ /* 0x000fe400008e067e */
[----:B------:R-:W-:-:S03]  /*f490*/  IMAD.WIDE.U32 R4, R108, R0, R4 ;  /* 0x000000006c047225 */ /* 0x000fc600078e0004 */
[----:B------:R-:W-:Y:S01]  /*f4a0*/  ISETP.GE.U32.AND.EX P0, PT, R160, R126, PT, P0 ;  /* 0x0000007ea000720c */ /* 0x000fe20003f06100 */
[----:B------:R-:W-:Y:S01]  /*f4b0*/  IMAD.IADD R2, R16, 0x1, R15 ;  /* 0x0000000110027824 */ /* 0x000fe200078e020f */
[----:B------:R-:W-:Y:S01]  /*f4c0*/  @P5 LOP3.LUT R53, R53, 0x1, RZ, 0xfc, !PT ;  /* 0x0000000135355812 */ /* 0x000fe200078efcff */
[----:B------:R-:W-:Y:S01]  /*f4d0*/  IMAD.WIDE.U32 R14, R124, R111, RZ ;  /* 0x0000006f7c0e7225 */ /* 0x000fe200078e00ff */
[----:B------:R-:W-:Y:S02]  /*f4e0*/  IADD3 R147, P1, P5, R148, R4, R147 ;  /* 0x0000000494937210 */ /* 0x000fe40007d3e093 */
[----:B------:R-:W-:Y:S01]  /*f4f0*/  LOP3.LUT R53, R53, 0xfffffffb, RZ, 0xc0, !PT ;  /* 0xfffffffb35357812 */ /* 0x000fe200078ec0ff */
[----:B------:R-:W-:Y:S02]  /*f500*/  IMAD.IADD R4, R149, 0x1, R3 ;  /* 0x0000000195047824 */ /* 0x000fe400078e0203 */
[----:B------:R-:W-:Y:S02]  /*f510*/  IMAD.MOV.U32 R3, RZ, RZ, RZ ;  /* 0x000000ffff037224 */ /* 0x000fe400078e00ff */
[----:B------:R-:W-:-:S02]  /*f520*/  IMAD.IADD R148, R146, 0x1, R5 ;  /* 0x0000000192947824 */ /* 0x000fc400078e0205 */
[----:B------:R-:W-:-:S03]  /*f530*/  IMAD.WIDE.U32 R2, R110, R153, R2 ;  /* 0x000000996e027225 */ /* 0x000fc600078e0002 */
[----:B------:R-:W-:Y:S01]  /*f540*/  IADD3.X R148, PT, PT, RZ, R148, RZ, P1, P5 ;  /* 0x00000094ff947210 */ /* 0x000fe20000fea4ff */
[----:B------:R-:W-:Y:S01]  /*f550*/  IMAD.IADD R3, R16, 0x1, R3 ;  /* 0x0000000110037824 */ /* 0x000fe200078e0203 */
[----:B------:R-:W-:Y:S01]  /*f560*/  IADD3 R151, P1, P5, R151, R2, R4 ;  /* 0x0000000297977210 */ /* 0x000fe20007d3e004 */
[----:B------:R-:W-:-:S03]  /*f570*/  IMAD.WIDE.U32 R4, R92, R111, RZ ;  /* 0x0000006f5c047225 */ /* 0x000fc600078e00ff */
[----:B------:R-:W-:Y:S01]  /*f580*/  IADD3.X R126, PT, PT, R6, R3, RZ, P1, P5 ;  /* 0x00000003067e7210 */ /* 0x000fe20000fea4ff */
[----:B------:R-:W-:Y:S02]  /*f590*/  IMAD.IADD R6, R7, 0x1, R154 ;  /* 0x0000000107067824 */ /* 0x000fe400078e029a */
[----:B------:R-:W-:Y:S02]  /*f5a0*/  IMAD.MOV.U32 R7, RZ, RZ, RZ ;  /* 0x000000ffff077224 */ /* 0x000fe400078e00ff */
[----:B------:R-:W-:Y:S02]  /*f5b0*/  IMAD.IADD R5, R144, 0x1, R5 ;  /* 0x0000000190057824 */ /* 0x000fe400078e0205 */
[----:B------:R-:W-:-:S04]  /*f5c0*/  IMAD.WIDE.U32 R2, R92, R110, RZ ;  /* 0x0000006e5c027225 */ /* 0x000fc800078e00ff */
[----:B------:R-:W-:Y:S01]  /*f5d0*/  IMAD.WIDE.U32 R6, R108, R150, R6 ;  /* 0x000000966c067225 */ /* 0x000fe200078e0006 */
[----:B------:R-:W-:Y:S02]  /*f5e0*/  SEL R150, RZ, 0x1, P0 ;  /* 0x00000001ff967807 */ /* 0x000fe40000000000 */
[----:B------:R-:W-:Y:S01]  /*f5f0*/  IADD3 R5, P5, P1, R2, R5, R14 ;  /* 0x0000000502057210 */ /* 0x000fe200079be00e */
[----:B------:R-:W-:Y:S01]  /*f600*/  IMAD.IADD R2, R145, 0x1, R15 ;  /* 0x0000000191027824 */ /* 0x000fe200078e020f */
[----:B------:R-:W-:Y:S02]  /*f610*/  IADD3.X R14, PT, PT, RZ, RZ, RZ, P3, P2 ;  /* 0x000000ffff0e7210 */ /* 0x000fe40001fe44ff */
[----:B------:R-:W-:-:S04]  /*f620*/  IADD3 R157, P3, PT, R150, R12, RZ ;  /* 0x0000000c969d7210 */ /* 0x000fc80007f7e0ff */
[----:B------:R-:W-:Y:S01]  /*f630*/  IADD3 R4, P2, PT, R157, R4, RZ ;  /* 0x000000049d047210 */ /* 0x000fe20007f5e0ff */
[----:B------:R-:W-:Y:S01]  /*f640*/  IMAD.X R15, RZ, RZ, R13, P3 ;  /* 0x000000ffff0f7224 */ /* 0x000fe200018e060d */
[----:B------:R-:W-:-:S03]  /*f650*/  ISETP.GT.U32.AND P0, PT, R12, R157, PT ;  /* 0x0000009d0c00720c */ /* 0x000fc60003f04070 */
[----:B------:R-:W-:Y:S01]  /*f660*/  IMAD.X R5, R15, 0x1, R5, P2 ;  /* 0x000000010f057824 */ /* 0x000fe200010e0605 */
[----:B------:R-:W-:Y:S01]  /*f670*/  IADD3 R155, P2, P3, R14, R6, R155 ;  /* 0x000000060e9b7210 */ /* 0x000fe20007b5e09b */
[----:B------:R-:W-:Y:S01]  /*f680*/  IMAD.IADD R6, R144, 0x1, R3 ;  /* 0x0000000190067824 */ /* 0x000fe200078e0203 */
[----:B------:R-:W-:Y:S01]  /*f690*/  ISETP.GT.U32.AND.EX P0, PT, R13, R15, PT, P0 ;  /* 0x0000000f0d00720c */ /* 0x000fe20003f04100 */
[----:B------:R-:W-:Y:S01]  /*f6a0*/  IMAD.MOV.U32 R3, RZ, RZ, RZ ;  /* 0x000000ffff037224 */ /* 0x000fe200078e00ff */
[----:B------:R-:W-:Y:S02]  /*f6b0*/  IADD3.X R14, PT, PT, RZ, RZ, RZ, P5, P1 ;  /* 0x000000ffff0e7210 */ /* 0x000fe40002fe24ff */
[----:B------:R-:W-:Y:S01]  /*f6c0*/  SEL R157, R12, R157, P0 ;  /* 0x0000009d0c9d7207 */ /* 0x000fe20000000000 */
[----:B------:R-:W-:-:S04]  /*f6d0*/  IMAD.WIDE.U32 R2, R110, R124, R2 ;  /* 0x0000007c6e027225 */ /* 0x000fc800078e0002 */
[----:B------:R-:W-:Y:S01]  /*f6e0*/  IMAD.IADD R3, R145, 0x1, R3 ;  /* 0x0000000191037824 */ /* 0x000fe200078e0203 */
[----:B------:R-:W-:Y:S02]  /*f6f0*/  IADD3 R147, P1, P5, R147, R2, R6 ;  /* 0x0000000293937210 */ /* 0x000fe40007d3e006 */
[----:B------:R-:W-:Y:S01]  /*f700*/  SEL R2, R13, R15, P0 ;  /* 0x0000000f0d027207 */ /* 0x000fe20000000000 */
[----:B------:R-:W-:Y:S01]  /*f710*/  IMAD.IADD R15, R154, 0x1, R7 ;  /* 0x000000019a0f7824 */ /* 0x000fe200078e0207 */
[----:B------:R-:W-:Y:S01]  /*f720*/  ISETP.GT.U32.AND P0, PT, R157, R4, PT ;  /* 0x000000049d00720c */ /* 0x000fe20003f04070 */
[C---:B------:R-:W-:Y:S01]  /*f730*/  IMAD.WIDE.U32 R6, R93.reuse, R110, RZ ;  /* 0x0000006e5d067225 */ /* 0x040fe200078e00ff */
[----:B------:R-:W-:Y:S02]  /*f740*/  IADD3.X R148, PT, PT, R148, R3, RZ, P1, P5 ;  /* 0x0000000394947210 */ /* 0x000fe40000fea4ff */
[----:B------:R-:W-:Y:S01]  /*f750*/  ISETP.GT.U32.AND.EX P5, PT, R2, R5, PT, P0 ;  /* 0x000000050200720c */ /* 0x000fe20003fa4100 */
[----:B------:R-:W-:Y:S01]  /*f760*/  IMAD.WIDE.U32 R2, R93, R111, RZ ;  /* 0x0000006f5d027225 */ /* 0x000fe200078e00ff */
[----:B------:R-:W-:-:S02]  /*f770*/  IADD3.X R15, PT, PT, RZ, R15, RZ, P2, P3 ;  /* 0x0000000fff0f7210 */ /* 0x000fc400017e64ff */
[----:B------:R-:W-:Y:S01]  /*f780*/  SEL R157, RZ, 0x1, !P5 ;  /* 0x00000001ff9d7807 */ /* 0x000fe20006800000 */
[----:B------:R-:W-:Y:S02]  /*f790*/  IMAD.IADD R93, R127, 0x1, R3 ;  /* 0x000000017f5d7824 */ /* 0x000fe400078e0203 */
[----:B------:R-:W-:-:S04]  /*f7a0*/  IMAD.WIDE.U32 R12, R0, R111, RZ ;  /* 0x0000006f000c7225 */ /* 0x000fc800078e00ff */
[----:B------:R-:W-:Y:S01]  /*f7b0*/  IMAD.IADD R3, R127, 0x1, R7 ;  /* 0x000000017f037824 */ /* 0x000fe200078e0207 */
[----:B------:R-:W-:Y:S01]  /*f7c0*/  IADD3 R6, P0, P1, R6, R93, R12 ;  /* 0x0000005d06067210 */ /* 0x000fe2000791e00c */
[----:B------:R-:W-:Y:S01]  /*f7d0*/  IMAD.IADD R12, R146, 0x1, R13 ;  /* 0x00000001920c7824 */ /* 0x000fe200078e020d */
[C---:B------:R-:W-:Y:S01]  /*f7e0*/  IADD3 R93, P2, P5, R157.reuse, R147, R14 ;  /* 0x000000939d5d7210 */ /* 0x040fe20007d5e00e */
[----:B------:R-:W-:Y:S01]  /*f7f0*/  IMAD.MOV.U32 R13, RZ, RZ, RZ ;  /* 0x000000ffff0d7224 */ /* 0x000fe200078e00ff */
[----:B------:R-:W-:Y:S02]  /*f800*/  IADD3 R157, P3, PT, R157, R8, RZ ;  /* 0x000000089d9d7210 */ /* 0x000fe40007f7e0ff */
[----:B------:R-:W-:Y:S01]  /*f810*/  IADD3.X R127, PT, PT, RZ, R148, RZ, P2, P5 ;  /* 0x00000094ff7f7210 */ /* 0x000fe200017ea4ff */
[----:B------:R-:W-:Y:S01]  /*f820*/  IMAD.WIDE.U32 R12, R110, R0, R12 ;  /* 0x000000006e0c7225 */ /* 0x000fe200078e000c */
[----:B------:R-:W-:-:S03]  /*f830*/  IADD3 R14, P2, PT, R157, R2, RZ ;  /* 0x000000029d0e7210 */ /* 0x000fc60007f5e0ff */
[----:B------:R-:W-:Y:S01]  /*f840*/  IMAD.X R0, RZ, RZ, R9, P3 ;  /* 0x000000ffff007224 */ /* 0x000fe200018e0609 */
[----:B------:R-:W-:Y:S01]  /*f850*/  IADD3 R155, P3, P5, R155, R12, R3 ;  /* 0x0000000c9b9b7210 */ /* 0x000fe20007d7e003 */
[----:B------:R-:W-:Y:S02]  /*f860*/  IMAD.IADD R148, R146, 0x1, R13 ;  /* 0x0000000192947824 */ /* 0x000fe400078e020d */
[----:B------:R-:W-:Y:S01]  /*f870*/  IMAD.X R12, R0, 0x1, R6, P2 ;  /* 0x00000001000c7824 */ /* 0x000fe200010e0606 */
[----:B------:R-:W-:Y:S01]  /*f880*/  ISETP.GT.U32.AND P2, PT, R8, R157, PT ;  /* 0x0000009d0800720c */ /* 0x000fe20003f44070 */
[----:B------:R-:W-:-:S03]  /*f890*/  IMAD.WIDE.U32 R146, R125, R113, RZ ;  /* 0x000000717d927225 */ /* 0x000fc600078e00ff */
[----:B------:R-:W-:Y:S01]  /*f8a0*/  ISETP.GT.U32.AND.EX P2, PT, R9, R0, PT, P2 ;  /* 0x000000000900720c */ /* 0x000fe20003f44120 */
[----:B------:R-:W-:Y:S02]  /*f8b0*/  IMAD.IADD R13, R149, 0x1, R147 ;  /* 0x00000001950d7824 */ /* 0x000fe400078e0293 */
[----:B------:R-:W-:Y:S01]  /*f8c0*/  IMAD.WIDE.U32 R6, R153, R113, RZ ;  /* 0x0000007199067225 */ /* 0x000fe200078e00ff */
[----:B------:R-:W-:Y:S02]  /*f8d0*/  SEL R157, R8, R157, P2 ;  /* 0x0000009d089d7207 */ /* 0x000fe40001000000 */
[----:B------:R-:W-:Y:S01]  /*f8e0*/  IADD3.X R8, PT, PT, RZ, RZ, RZ, P0, P1 ;  /* 0x000000ffff087210 */ /* 0x000fe200007e24ff */
[----:B------:R-:W-:Y:S01]  /*f8f0*/  IMAD.WIDE.U32 R2, R125, R112, RZ ;  /* 0x000000707d027225 */ /* 0x000fe200078e00ff */
[----:B------:R-:W-:Y:S02]  /*f900*/  SEL R9, R9, R0, P2 ;  /* 0x0000000009097207 */ /* 0x000fe40001000000 */
[----:B------:R-:W-:Y:S01]  /*f910*/  ISETP.GT.U32.AND P2, PT, R157, R14, PT ;  /* 0x0000000e9d00720c */ /* 0x000fe20003f44070 */
[----:B------:R-:W-:Y:S01]  /*f920*/  IMAD.IADD R0, R149, 0x1, R3 ;  /* 0x0000000195007824 */ /* 0x000fe200078e0203 */
[----:B------:R-:W-:Y:S01]  /*f930*/  IADD3 R158, P1, P0, R2, R13, R6 ;  /* 0x0000000d029e7210 */ /* 0x000fe2000783e006 */
[----:B------:R-:W-:Y:S01]  /*f940*/  IMAD.IADD R2, R16, 0x1, R7 ;  /* 0x0000000110027824 */ /* 0x000fe200078e0207 */
[----:B------:R-:W-:Y:S01]  /*f950*/  IADD3.X R13, PT, PT, R15, R148, RZ, P3, P5 ;  /* 0x000000940f0d7210 */ /* 0x000fe20001fea4ff */
[----:B------:R-:W-:Y:S01]  /*f960*/  IMAD.MOV.U32 R3, RZ, RZ, RZ ;  /* 0x000000ffff037224 */ /* 0x000fe200078e00ff */
[----:B------:R-:W-:Y:S01]  /*f970*/  IADD3 R146, P3, PT, R4, R146, RZ ;  /* 0x0000009204927210 */ /* 0x000fe20007f7e0ff */
[----:B------:R-:W-:Y:S01]  /*f980*/  IMAD.WIDE.U32 R6, R92, R113, RZ ;  /* 0x000000715c067225 */ /* 0x000fe200078e00ff */
[----:B------:R-:W-:-:S02]  /*f990*/  ISETP.GT.U32.AND.EX P5, PT, R9, R12, PT, P2 ;  /* 0x0000000c0900720c */ /* 0x000fc40003fa4120 */
[----:B------:R-:W-:Y:S01]  /*f9a0*/  ISETP.GE.U32.AND P2, PT, R146, R4, PT ;  /* 0x000000049200720c */ /* 0x000fe20003f46070 */
[----:B------:R-:W-:Y:S01]  /*f9b0*/  IMAD.WIDE.U32 R2, R112, R153, R2 ;  /* 0x0000009970027225 */ /* 0x000fe200078e0002 */
[----:B------:R-:W-:-:S03]  /*f9c0*/  SEL R4, RZ, 0x1, !P5 ;  /* 0x00000001ff047807 */ /* 0x000fc60006800000 */
[----:B------:R-:W-:Y:S01]  /*f9d0*/  IMAD.X R158, R158, 0x1, R5, P3 ;  /* 0x000000019e9e7824 */ /* 0x000fe200018e0605 */
[----:B------:R-:W-:Y:S01]  /*f9e0*/  IADD3 R0, P3, P5, R93, R2, R0 ;  /* 0x000000025d007210 */ /* 0x000fe20007d7e000 */
[----:B------:R-:W-:Y:S02]  /*f9f0*/  IMAD.IADD R2, R16, 0x1, R3 ;  /* 0x0000000110027824 */ /* 0x000fe400078e0203 */
[----:B------:R-:W-:Y:S01]  /*fa00*/  IMAD.IADD R15, R144, 0x1, R7 ;  /* 0x00000001900f7824 */ /* 0x000fe200078e0207 */
        /* <DEDUP_REMOVED lines=9> */
[----:B------:R-:W-:Y:S01]  /*faa0*/  IMAD.IADD R5, R144, 0x1, R5 ;  /* 0x0000000190057824 */ /* 0x000fe200078e0205 */
        /* <DEDUP_REMOVED lines=8> */
[----:B------:R-:W-:-:S04]  /*fb30*/  ISETP.GT.U32.AND.EX P2, PT, R12, R7, PT, P2 ;  /* 0x000000070c00720c */ /* 0x000fc80003f44120 */
[----:B------:R-:W-:Y:S01]  /*fb40*/  SEL R14, R14, R9, P2 ;  /* 0x000000090e0e7207 */ /* 0x000fe20001000000 */
[----:B------:R-:W-:Y:S01]  /*fb50*/  IMAD.WIDE.U32 R8, R153, R115, RZ ;  /* 0x0000007399087225 */ /* 0x000fe200078e00ff */
[----:B------:R-:W-:Y:S02]  /*fb60*/  SEL R7, R12, R7, P2 ;  /* 0x000000070c077207 */ /* 0x000fe40001000000 */
[----:B------:R-:W-:Y:S01]  /*fb70*/  ISETP.GT.U32.AND P2, PT, R14, R127, PT ;  /* 0x0000007f0e00720c */ /* 0x000fe20003f44070 */
[----:B------:R-:W-:Y:S01]  /*fb80*/  IMAD.IADD R12, R145, 0x1, R3 ;  /* 0x00000001910c7824 */ /* 0x000fe200078e0203 */
[----:B------:R-:W-:Y:S01]  /*fb90*/  IADD3.X R14, PT, PT, RZ, RZ, RZ, P5, P3 ;  /* 0x000000ffff0e7210 */ /* 0x000fe20002fe64ff */
[----:B------:R-:W-:Y:S01]  /*fba0*/  IMAD.IADD R4, R16, 0x1, R9 ;  /* 0x0000000110047824 */ /* 0x000fe200078e0209 */
        /* <DEDUP_REMOVED lines=85> */
[----:B------:R-:W-:Y:S02]  /*10100*/  IMAD.X R3, RZ, RZ, RZ, P5 ;  /* 0x000000ffff037224 */ /* 0x000fe400028e06ff */
[----:B------:R-:W-:Y:S01]  /*10110*/  IMAD.MOV.U32 R2, RZ, RZ, R5 ;  /* 0x000000ffff027224 */ /* 0x000fe200078e0005 */
[----:B------:R-:W-:-:S05]  /*10120*/  IADD3 R5, P5, PT, R7, R4, RZ ;  /* 0x0000000407057210 */ /* 0x000fca0007fbe0ff */
        /* <DEDUP_REMOVED lines=40> */
[----:B------:R-:W-:Y:S01]  /*103b0*/  IADD3.X R3, PT, PT, RZ, RZ, RZ, P5, P4 ;  /* 0x000000ffff037210 */ /* 0x000fe20002fe84ff */
[----:B------:R-:W-:Y:S01]  /*103c0*/  IMAD.IADD R5, R5, 0x1, R7 ;  /* 0x0000000105057824 */ /* 0x000fe200078e0207 */
[----:B------:R-:W-:-:S04]  /*103d0*/  ISETP.NE.AND P4, PT, R152, RZ, PT ;  /* 0x000000ff9800720c */ /* 0x000fc80003f85270 */
[----:B------:R-:W-:Y:S02]  /*103e0*/  IADD3.X R2, PT, PT, RZ, RZ, RZ, P6, P4 ;  /* 0x000000ffff027210 */ /* 0x000fe400037e84ff */
        /* <DEDUP_REMOVED lines=24> */
[----:B------:R-:W-:Y:S01]  /*10570*/  IADD3.X R158, P4, PT, R158, R125, RZ, P4, !PT ;  /* 0x0000007d9e9e7210 */ /* 0x000fe2000279e4ff */
[----:B------:R-:W-:Y:S01]  /*10580*/  IMAD.WIDE.U32 R2, R5, R20, RZ ;  /* 0x0000001405027225 */ /* 0x000fe200078e00ff */
[----:B------:R-:W-:Y:S02]  /*10590*/  IADD3.X R153, P5, PT, RZ, R8, RZ, P5, !PT ;  /* 0x00000008ff997210 */ /* 0x000fe40002fbe4ff */
[----:B------:R-:W-:-:S03]  /*105a0*/  IADD3.X R15, P6, PT, R158, R15, RZ, P6, !PT ;  /* 0x0000000f9e0f7210 */ /* 0x000fc600037de4ff */
[----:B------:R-:W-:Y:S01]  /*105b0*/  IMAD.X R152, RZ, RZ, R9, P5 ;  /* 0x000000ffff987224 */ /* 0x000fe200028e0609 */
[----:B------:R-:W-:Y:S01]  /*105c0*/  IADD3 R153, P5, PT, R153, R146, RZ ;  /* 0x0000009299997210 */ /* 0x000fe20007fbe0ff */
[----:B------:R-:W-:Y:S01]  /*105d0*/  IMAD.WIDE.U32 R8, R4, R20, RZ ;  /* 0x0000001404087225 */ /* 0x000fe200078e00ff */
[----:B------:R-:W-:Y:S02]  /*105e0*/  IADD3.X R146, P4, P6, R6, RZ, RZ, P6, P4 ;  /* 0x000000ff06927210 */ /* 0x000fe400036884ff */
[----:B------:R-:W-:Y:S02]  /*105f0*/  IADD3.X R152, P5, PT, R152, R157, RZ, P5, !PT ;  /* 0x0000009d98987210 */ /* 0x000fe40002fbe4ff */
[----:B------:R-:W-:Y:S01]  /*10600*/  IADD3.X R149, PT, PT, R7, RZ, RZ, P4, P6 ;  /* 0x000000ff07957210 */ /* 0x000fe200027ec4ff */
[----:B------:R-:W-:Y:S01]  /*10610*/  IMAD.WIDE.U32 R6, P6, R4, R21, R2 ;  /* 0x0000001504067225 */ /* 0x000fe200078c0002 */
[----:B------:R-:W-:-:S03]  /*10620*/  IADD3 R150, P4, PT, R153, R8, RZ ;  /* 0x0000000899967210 */ /* 0x000fc60007f9e0ff */
        /* <DEDUP_REMOVED lines=45> */
[----:B------:R-:W-:-:S04]  /*10900*/  IMAD.WIDE.U32 R4, P4, R2, R19, R4 ;  /* 0x0000001302047225 */ /* 0x000fc80007880004 */
[----:B------:R-:W-:-:S03]  /*10910*/  IMAD.WIDE.U32 R6, R2, R18, RZ ;  /* 0x0000001202067225 */ /* 0x000fc600078e00ff */
[----:B------:R-:W-:Y:S01]  /*10920*/  IADD3 RZ, P5, PT, R150, R6, RZ ;  /* 0x0000000696ff7210 */ /* 0x000fe20007fbe0ff */
[----:B------:R-:W-:Y:S01]  /*10930*/  IMAD.MOV.U32 R6, RZ, RZ, R5 ;  /* 0x000000ffff067224 */ /* 0x000fe200078e0005 */
[----:B------:R-:W-:Y:S01]  /*10940*/  IADD3 R155, P6, PT, R7, R4, RZ ;  /* 0x00000004079b7210 */ /* 0x000fe20007fde0ff */
[----:B------:R-:W-:Y:S01]  /*10950*/  IMAD.X R7, RZ, RZ, RZ, P4 ;  /* 0x000000ffff077224 */ /* 0x000fe200020e06ff */
[----:B------:R-:W-:Y:S01]  /*10960*/  ISETP.GE.U32.AND P4, PT, R145, R127, PT ;  /* 0x0000007f9100720c */ /* 0x000fe20003f86070 */
[C---:B------:R-:W-:Y:S01]  /*10970*/  IMAD.WIDE.U32 R4, R125.reuse, R20, RZ ;  /* 0x000000147d047225 */ /* 0x040fe200078e00ff */
[----:B------:R-:W-:Y:S02]  /*10980*/  IADD3.X RZ, P5, PT, R152, R155, RZ, P5, !PT ;  /* 0x0000009b98ff7210 */ /* 0x000fe40002fbe4ff */
[----:B------:R-:W-:Y:S01]  /*10990*/  IADD3.X R155, PT, PT, RZ, RZ, RZ, P1, P0 ;  /* 0x000000ffff9b7210 */ /* 0x000fe20000fe04ff */
[----:B------:R-:W-:Y:S01]  /*109a0*/  IMAD.WIDE.U32.X R6, R125, R19, R6, P6 ;  /* 0x000000137d067225 */ /* 0x000fe200030e0406 */
[----:B------:R-:W-:-:S02]  /*109b0*/  ISETP.GE.U32.AND.EX P4, PT, R12, R92, PT, P4 ;  /* 0x0000005c0c00720c */ /* 0x000fc40003f86140 */
[----:B------:R-:W-:Y:S01]  /*109c0*/  IADD3.X R92, PT, PT, RZ, RZ, RZ, P3, P2 ;  /* 0x000000ffff5c7210 */ /* 0x000fe20001fe44ff */
[----:B------:R-:W-:Y:S01]  /*109d0*/  IMAD.WIDE.U32 R4, P1, R2, R21, R4 ;  /* 0x0000001502047225 */ /* 0x000fe20007820004 */
[----:B------:R-:W-:Y:S02]  /*109e0*/  IADD3.X R6, P5, PT, RZ, R6, RZ, P5, !PT ;  /* 0x00000006ff067210 */ /* 0x000fe40002fbe4ff */
[----:B------:R-:W-:Y:S01]  /*109f0*/  IADD3 R0, P3, P2, R148, R0, R155 ;  /* 0x0000000094007210 */ /* 0x000fe20007a7e09b */
        /* <DEDUP_REMOVED lines=13> */
[----:B------:R-:W-:Y:S02]  /*10ad0*/  IADD3.X R126, PT, PT, RZ, R93, RZ, P3, P2 ;  /* 0x0000005dff7e7210 */ /* 0x000fe40001fe44ff */
[----:B------:R-:W-:Y:S02]  /*10ae0*/  IADD3.X R13, P1, P6, R6, RZ, RZ, P1, P0 ;  /* 0x000000ff060d7210 */ /* 0x000fe40000e204ff */
        /* <DEDUP_REMOVED lines=9> */
[----:B------:R-:W-:Y:S02]  /*10b80*/  SEL R16, RZ, 0x1, P0 ;  /* 0x00000001ff107807 */ /* 0x000fe40000000000 */
[----:B------:R-:W-:Y:S02]  /*10b90*/  IADD3 R8, P3, PT, R7, R4, RZ ;  /* 0x0000000407087210 */ /* 0x000fe40007f7e0ff */
[----:B------:R-:W-:Y:S01]  /*10ba0*/  IADD3 R13, P0, PT, R13, R6, RZ ;  /* 0x000000060d0d7210 */ /* 0x000fe20007f1e0ff */
[----:B------:R-:W-:Y:S01]  /*10bb0*/  IMAD.WIDE.U32 R6, R125, R24, RZ ;  /* 0x000000187d067225 */ /* 0x000fe200078e00ff */
[----:B------:R-:W-:-:S02]  /*10bc0*/  IADD3 R93, P2, PT, R15, R0, RZ ;  /* 0x000000000f5d7210 */ /* 0x000fc40007f5e0ff */
        /* <DEDUP_REMOVED lines=19> */
[----:B------:R-:W-:Y:S01]  /*10d00*/  IADD3 R15, P1, PT, R15, R6, RZ ;  /* 0x000000060f0f7210 */ /* 0x000fe20007f3e0ff */
[----:B------:R-:W-:Y:S01]  /*10d10*/  IMAD.MOV.U32 R2, RZ, RZ, R7 ;  /* 0x000000ffff027224 */ /* 0x000fe200078e0007 */
        /* <DEDUP_REMOVED lines=52> */
.L_x_454:
        /* <DEDUP_REMOVED lines=21> */
.L_x_455:
        /* <DEDUP_REMOVED lines=14> */
[----:B------:R-:W-:-:S03]  /*11290*/  IMAD.WIDE.U32 R6, R76, R55, RZ ;  /* 0x000000374c067225 */ /* 0x000fc600078e00ff */
[----:B------:R-:W-:Y:S01]  /*112a0*/  IADD3.X R153, PT, PT, RZ, RZ, RZ, P1, P2 ;  /* 0x000000ffff997210 */ /* 0x000fe20000fe44ff */
[----:B------:R-:W-:Y:S02]  /*112b0*/  IMAD.X R158, R158, 0x1, R15, P3 ;  /* 0x000000019e9e7824 */ /* 0x000fe400018e060f */
[----:B------:R-:W-:Y:S01]  /*112c0*/  @P0 LOP3.LUT R53, R53, 0x1, RZ, 0xfc, !PT ;  /* 0x0000000135350812 */ /* 0x000fe200078efcff */
[----:B------:R-:W-:Y:S01]  /*112d0*/  IMAD.WIDE.U32 R146, R77, R54, RZ ;  /* 0x000000364d927225 */ /* 0x000fe200078e00ff */
[----:B------:R-:W-:Y:S02]  /*112e0*/  ISETP.GE.U32.AND P0, PT, R159, R2, PT ;  /* 0x000000029f00720c */ /* 0x000fe40003f06070 */
[----:B------:R-:W-:Y:S01]  /*112f0*/  LOP3.LUT R53, R53, 0xfffffffb, RZ, 0xc0, !PT ;  /* 0xfffffffb35357812 */ /* 0x000fe200078ec0ff */
[----:B------:R-:W-:Y:S01]  /*11300*/  IMAD.WIDE.U32 R2, R77, R55, RZ ;  /* 0x000000374d027225 */ /* 0x000fe200078e00ff */
[----:B------:R-:W-:-:S03]  /*11310*/  ISETP.GE.U32.AND.EX P0, PT, R158, R15, PT, P0 ;  /* 0x0000000f9e00720c */ /* 0x000fc60003f06100 */
[----:B------:R-:W-:Y:S01]  /*11320*/  IMAD.IADD R3, R140, 0x1, R3 ;  /* 0x000000018c037824 */ /* 0x000fe200078e0203 */
[----:B------:R-:W-:Y:S01]  /*11330*/  SEL R145, RZ, 0x1, P0 ;  /* 0x00000001ff917807 */ /* 0x000fe20000000000 */
[----:B------:R-:W-:Y:S02]  /*11340*/  IMAD.IADD R12, R138, 0x1, R13 ;  /* 0x000000018a0c7824 */ /* 0x000fe400078e020d */
[----:B------:R-:W-:Y:S01]  /*11350*/  IMAD.MOV.U32 R13, RZ, RZ, RZ ;  /* 0x000000ffff0d7224 */ /* 0x000fe200078e00ff */
[----:B------:R-:W-:Y:S01]  /*11360*/  IADD3 R146, P0, P3, R146, R3, R6 ;  /* 0x0000000392927210 */ /* 0x000fe20007b1e006 */
[----:B------:R-:W-:Y:S01]  /*11370*/  IMAD.IADD R4, R139, 0x1, R9 ;  /* 0x000000018b047824 */ /* 0x000fe200078e0209 */
[----:B------:R-:W-:Y:S01]  /*11380*/  IADD3 R151, P2, PT, R145, R2, RZ ;  /* 0x0000000291977210 */ /* 0x000fe20007f5e0ff */
        /* <DEDUP_REMOVED lines=8> */
[----:B------:R-:W-:Y:S01]  /*11410*/  IMAD.IADD R148, R140, 0x1, R147 ;  /* 0x000000018c947824 */ /* 0x000fe200078e0293 */
[----:B------:R-:W-:Y:S01]  /*11420*/  ISETP.GT.U32.AND.EX P0, PT, R146, R149, PT, P0 ;  /* 0x000000959200720c */ /* 0x000fe20003f04100 */
[----:B------:R-:W-:Y:S01]  /*11430*/  IMAD.WIDE.U32 R6, R75, R57, RZ ;  /* 0x000000394b067225 */ /* 0x000fe200078e00ff */
[----:B------:R-:W-:-:S03]  /*11440*/  IADD3.X R150, PT, PT, RZ, R150, RZ, P1, P5 ;  /* 0x00000096ff967210 */ /* 0x000fc60000fea4ff */
[----:B------:R-:W-:Y:S01]  /*11450*/  IMAD.WIDE.U32 R8, R54, R76, R8 ;  /* 0x0000004c36087225 */ /* 0x000fe200078e0008 */
[----:B------:R-:W-:Y:S02]  /*11460*/  IADD3 R147, P1, PT, R151, R6, RZ ;  /* 0x0000000697937210 */ /* 0x000fe40007f3e0ff */
[----:B------:R-:W-:Y:S01]  /*11470*/  SEL R151, R2, R151, P0 ;  /* 0x0000009702977207 */ /* 0x000fe20000000000 */
[----:B------:R-:W-:Y:S01]  /*11480*/  IMAD.IADD R152, R141, 0x1, R9 ;  /* 0x000000018d987824 */ /* 0x000fe200078e0209 */
[----:B------:R-:W-:Y:S01]  /*11490*/  IADD3 R148, P2, P3, R3, R8, R148 ;  /* 0x0000000803947210 */ /* 0x000fe20007b5e094 */
[----:B------:R-:W-:Y:S02]  /*114a0*/  IMAD.IADD R15, R137, 0x1, R7 ;  /* 0x00000001890f7824 */ /* 0x000fe400078e0207 */
[----:B------:R-:W-:Y:S01]  /*114b0*/  IMAD.WIDE.U32 R12, R74, R57, RZ ;  /* 0x000000394a0c7225 */ /* 0x000fe200078e00ff */
[----:B------:R-:W-:-:S03]  /*114c0*/  IADD3.X R152, PT, PT, RZ, R152, RZ, P2, P3 ;  /* 0x00000098ff987210 */ /* 0x000fc600017e64ff */
[----:B------:R-:W-:-:S04]  /*114d0*/  IMAD.WIDE.U32 R8, R75, R56, RZ ;  /* 0x000000384b087225 */ /* 0x000fc800078e00ff */
[----:B------:R-:W-:Y:S01]  /*114e0*/  IMAD.WIDE.U32 R2, R79, R55, RZ ;  /* 0x000000374f027225 */ /* 0x000fe200078e00ff */
[----:B------:R-:W-:-:S03]  /*114f0*/  IADD3 R8, P2, P3, R8, R15, R12 ;  /* 0x0000000f08087210 */ /* 0x000fc60007b5e00c */
[----:B------:R-:W-:-:S04]  /*11500*/  IMAD.WIDE.U32 R6, R79, R54, RZ ;  /* 0x000000364f067225 */ /* 0x000fc800078e00ff */
[C---:B------:R-:W-:Y:S02]  /*11510*/  IMAD.IADD R155, R142.reuse, 0x1, R3 ;  /* 0x000000018e9b7824 */ /* 0x040fe400078e0203 */
[----:B------:R-:W-:Y:S02]  /*11520*/  IMAD.IADD R7, R142, 0x1, R7 ;  /* 0x000000018e077824 */ /* 0x000fe400078e0207 */
[----:B------:R-:W-:-:S04]  /*11530*/  IMAD.WIDE.U32 R14, R78, R55, RZ ;  /* 0x000000374e0e7225 */ /* 0x000fc800078e00ff */
[----:B------:R-:W-:Y:S02]  /*11540*/  IMAD.IADD R142, R136, 0x1, R5 ;  /* 0x00000001888e7824 */ /* 0x000fe400078e0205 */
[----:B------:R-:W-:Y:S02]  /*11550*/  IMAD.MOV.U32 R5, RZ, RZ, RZ ;  /* 0x000000ffff057224 */ /* 0x000fe400078e00ff */
[----:B------:R-:W-:Y:S01]  /*11560*/  IMAD.X R3, R149, 0x1, R8, P1 ;  /* 0x0000000195037824 */ /* 0x000fe200008e0608 */
[----:B------:R-:W-:Y:S01]  /*11570*/  IADD3 R6, P1, P5, R6, R155, R14 ;  /* 0x0000009b06067210 */ /* 0x000fe20007d3e00e */
[----:B------:R-:W-:-:S03]  /*11580*/  IMAD.WIDE.U32 R4, R56, R72, R4 ;  /* 0x0000004838047225 */ /* 0x000fc600078e0004 */
[----:B------:R-:W-:Y:S01]  /*11590*/  IADD3.X R8, PT, PT, RZ, RZ, RZ, P1, P5 ;  /* 0x000000ffff087210 */ /* 0x000fe20000fea4ff */
[----:B------:R-:W-:Y:S01]  /*115a0*/  IMAD.IADD R14, R143, 0x1, R15 ;  /* 0x000000018f0e7824 */ /* 0x000fe200078e020f */
[----:B------:R-:W-:Y:S01]  /*115b0*/  IADD3 R142, P1, P5, R153, R4, R142 ;  /* 0x00000004998e7210 */ /* 0x000fe20007d3e08e */
[----:B------:R-:W-:Y:S01]  /*115c0*/  IMAD.IADD R12, R138, 0x1, R13 ;  /* 0x000000018a0c7824 */ /* 0x000fe200078e020d */
[----:B------:R-:W-:Y:S01]  /*115d0*/  SEL R4, R146, R149, P0 ;  /* 0x0000009592047207 */ /* 0x000fe20000000000 */
[----:B------:R-:W-:Y:S01]  /*115e0*/  IMAD.MOV.U32 R13, RZ, RZ, RZ ;  /* 0x000000ffff0d7224 */ /* 0x000fe200078e00ff */
[----:B------:R-:W-:Y:S01]  /*115f0*/  ISETP.GT.U32.AND P0, PT, R151, R147, PT ;  /* 0x000000939700720c */ /* 0x000fe20003f04070 */
[----:B------:R-:W-:Y:S01]  /*11600*/  IMAD.MOV.U32 R15, RZ, RZ, RZ ;  /* 0x000000ffff0f7224 */ /* 0x000fe200078e00ff */
[----:B------:R-:W-:Y:S01]  /*11610*/  IADD3.X R151, PT, PT, RZ, RZ, RZ, P2, P3 ;  /* 0x000000ffff977210 */ /* 0x000fe200017e64ff */
[----:B------:R-:W-:Y:S01]  /*11620*/  IMAD.IADD R5, R139, 0x1, R5 ;  /* 0x000000018b057824 */ /* 0x000fe200078e0205 */
[----:B------:R-:W-:Y:S01]  /*11630*/  ISETP.GT.U32.AND.EX P0, PT, R4, R3, PT, P0 ;  /* 0x000000030400720c */ /* 0x000fe20003f04100 */
[----:B------:R-:W-:-:S02]  /*11640*/  IMAD.IADD R9, R137, 0x1, R9 ;  /* 0x0000000189097824 */ /* 0x000fc400078e0209 */
[----:B------:R-:W-:Y:S01]  /*11650*/  IMAD.WIDE.U32 R12, R56, R74, R12 ;  /* 0x0000004a380c7225 */ /* 0x000fe200078e000c */
[----:B------:R-:W-:Y:S02]  /*11660*/  IADD3.X R146, PT, PT, R150, R5, RZ, P1, P5 ;  /* 0x0000000596927210 */ /* 0x000fe40000fea4ff */
[----:B------:R-:W-:Y:S01]  /*11670*/  SEL R153, RZ, 0x1, !P0 ;  /* 0x00000001ff997807 */ /* 0x000fe20004000000 */
[----:B------:R-:W-:Y:S01]  /*11680*/  IMAD.WIDE.U32 R14, R54, R78, R14 ;  /* 0x0000004e360e7225 */ /* 0x000fe200078e000e */
[----:B------:R-:W-:-:S03]  /*11690*/  IADD3 R148, P1, P5, R148, R12, R9 ;  /* 0x0000000c94947210 */ /* 0x000fc60007d3e009 */
[----:B------:R-:W-:Y:S01]  /*116a0*/  IMAD.IADD R5, R138, 0x1, R13 ;  /* 0x000000018a057824 */ /* 0x000fe200078e020d */
[----:B------:R-:W-:Y:S01]  /*116b0*/  IADD3 R7, P2, P3, R8, R14, R7 ;  /* 0x0000000e08077210 */ /* 0x000fe20007b5e007 */
[----:B------:R-:W-:Y:S02]  /*116c0*/  IMAD.IADD R14, R143, 0x1, R15 ;  /* 0x000000018f0e7824 */ /* 0x000fe400078e020f */
[----:B------:R-:W-:Y:S01]  /*116d0*/  IMAD.WIDE.U32 R8, R77, R56, RZ ;  /* 0x000000384d087225 */ /* 0x000fe200078e00ff */
[----:B------:R-:W-:Y:S02]  /*116e0*/  IADD3.X R143, PT, PT, R152, R5, RZ, P1, P5 ;  /* 0x00000005988f7210 */ /* 0x000fe40000fea4ff */
[----:B------:R-:W-:Y:S01]  /*116f0*/  IADD3 R151, P0, P1, R153, R148, R151 ;  /* 0x0000009499977210 */ /* 0x000fe2000791e097 */
[-C--:B------:R-:W-:Y:S01]  /*11700*/  IMAD.WIDE.U32 R4, R77, R57.reuse, RZ ;  /* 0x000000394d047225 */ /* 0x080fe200078e00ff */
[----:B------:R-:W-:Y:S02]  /*11710*/  IADD3.X R148, PT, PT, RZ, R14, RZ, P2, P3 ;  /* 0x0000000eff947210 */ /* 0x000fe400017e64ff */
[----:B------:R-:W-:Y:S01]  /*11720*/  IADD3 R153, P2, PT, R153, R2, RZ ;  /* 0x0000000299997210 */ /* 0x000fe20007f5e0ff */
[----:B------:R-:W-:Y:S01]  /*11730*/  IMAD.WIDE.U32 R12, R76, R57, RZ ;  /* 0x000000394c0c7225 */ /* 0x000fe200078e00ff */
[----:B------:R-:W-:-:S02]  /*11740*/  IADD3.X R143, PT, PT, RZ, R143, RZ, P0, P1 ;  /* 0x0000008fff8f7210 */ /* 0x000fc400007e24ff */
[----:B------:R-:W-:Y:S01]  /*11750*/  IADD3 R150, P0, PT, R153, R4, RZ ;  /* 0x0000000499967210 */ /* 0x000fe20007f1e0ff */
[----:B------:R-:W-:Y:S02]  /*11760*/  IMAD.IADD R5, R140, 0x1, R5 ;  /* 0x000000018c057824 */ /* 0x000fe400078e0205 */
        /* <DEDUP_REMOVED lines=47> */
[----:B------:R-:W-:Y:S02]  /*11a60*/  IMAD.MOV.U32 R7, RZ, RZ, RZ ;  /* 0x000000ffff077224 */ /* 0x000fe400078e00ff */
[----:B------:R-:W-:-:S04]  /*11a70*/  IMAD.WIDE.U32 R4, R72, R61, RZ ;  /* 0x0000003d48047225 */ /* 0x000fc800078e00ff */
[----:B------:R-:W-:Y:S01]  /*11a80*/  IMAD.X R141, R8, 0x1, R141, P2 ;  /* 0x00000001088d7824 */ /* 0x000fe200010e068d */
[----:B------:R-:W-:Y:S01]  /*11a90*/  ISETP.GT.U32.AND P2, PT, R150, R15, PT ;  /* 0x0000000f9600720c */ /* 0x000fe20003f44070 */
[----:B------:R-:W-:-:S03]  /*11aa0*/  IMAD.WIDE.U32 R6, R58, R74, R6 ;  /* 0x0000004a3a067225 */ /* 0x000fc600078e0006 */
[-C--:B------:R-:W-:Y:S01]  /*11ab0*/  ISETP.GT.U32.AND.EX P2, PT, R9, R8.reuse, PT, P2 ;  /* 0x000000080900720c */ /* 0x080fe20003f44120 */
[----:B------:R-:W-:Y:S02]  /*11ac0*/  IMAD.IADD R3, R137, 0x1, R3 ;  /* 0x0000000189037824 */ /* 0x000fe400078e0203 */
[----:B------:R-:W-:Y:S01]  /*11ad0*/  IMAD.IADD R7, R138, 0x1, R7 ;  /* 0x000000018a077824 */ /* 0x000fe200078e0207 */
[----:B------:R-:W-:Y:S02]  /*11ae0*/  SEL R150, R150, R15, P2 ;  /* 0x0000000f96967207 */ /* 0x000fe40001000000 */
[----:B------:R-:W-:Y:S01]  /*11af0*/  SEL R2, R9, R8, P2 ;  /* 0x0000000809027207 */ /* 0x000fe20001000000 */
[----:B------:R-:W-:Y:S01]  /*11b00*/  IMAD.WIDE.U32 R8, R73, R60, RZ ;  /* 0x0000003c49087225 */ /* 0x000fe200078e00ff */
[----:B------:R-:W-:Y:S02]  /*11b10*/  ISETP.GT.U32.AND P2, PT, R150, R147, PT ;  /* 0x000000939600720c */ /* 0x000fe40003f44070 */
[----:B------:R-:W-:Y:S01]  /*11b20*/  IADD3.X R15, PT, PT, RZ, RZ, RZ, P5, P3 ;  /* 0x000000ffff0f7210 */ /* 0x000fe20002fe64ff */
[----:B------:R-:W-:Y:S01]  /*11b30*/  IMAD.IADD R153, R136, 0x1, R9 ;  /* 0x0000000188997824 */ /* 0x000fe200078e0209 */
[----:B------:R-:W-:Y:S01]  /*11b40*/  ISETP.GT.U32.AND.EX P2, PT, R2, R141, PT, P2 ;  /* 0x0000008d0200720c */ /* 0x000fe20003f44120 */
[----:B------:R-:W-:Y:S01]  /*11b50*/  IMAD.IADD R2, R139, 0x1, R5 ;  /* 0x000000018b027824 */ /* 0x000fe200078e0205 */
        /* <DEDUP_REMOVED lines=13> */
[----:B------:R-:W-:Y:S01]  /*11c30*/  IMAD.WIDE.U32 R6, R156, R10, RZ ;  /* 0x0000000a9c067225 */ /* 0x000fe200078e00ff */
[----:B------:R-:W-:-:S03]  /*11c40*/  IADD3 R9, P2, P4, R12, R9, R14 ;  /* 0x000000090c097210 */ /* 0x000fc60007c5e00e */
[----:B------:R-:W-:Y:S02]  /*11c50*/  IMAD.IADD R13, R136, 0x1, R13 ;  /* 0x00000001880d7824 */ /* 0x000fe400078e020d */
        /* <DEDUP_REMOVED lines=131> */
[----:B------:R-:W-:-:S04]  /*12490*/  IADD3 R9, P6, PT, R9, R2, RZ ;  /* 0x0000000209097210 */ /* 0x000fc80007fde0ff */
[----:B------:R-:W-:Y:S01]  /*124a0*/  IADD3.X RZ, P5, PT, R152, R9, RZ, P5, !PT ;  /* 0x0000000998ff7210 */ /* 0x000fe20002fbe4ff */
[----:B------:R-:W-:Y:S01]  /*124b0*/  IMAD.X R9, RZ, RZ, RZ, P4 ;  /* 0x000000ffff097224 */ /* 0x000fe200020e06ff */
[----:B------:R-:W-:Y:S01]  /*124c0*/  IADD3 R3, P4, PT, R138, R150, RZ ;  /* 0x000000968a037210 */ /* 0x000fe20007f9e0ff */
[----:B------:R-:W-:-:S03]  /*124d0*/  IMAD.WIDE.U32.X R8, R5, R19, R8, P6 ;  /* 0x0000001305087225 */ /* 0x000fc600030e0408 */
[----:B------:R-:W-:Y:S02]  /*124e0*/  IADD3 R156, P6, PT, R3, R156, RZ ;  /* 0x0000009c039c7210 */ /* 0x000fe40007fde0ff */
[----:B------:R-:W-:Y:S02]  /*124f0*/  IADD3.X R139, P4, PT, R154, R149, RZ, P4, !PT ;  /* 0x000000959a8b7210 */ /* 0x000fe4000279e4ff */
[----:B------:R-:W-:Y:S02]  /*12500*/  IADD3.X R3, P5, PT, RZ, R8, RZ, P5, !PT ;  /* 0x00000008ff037210 */ /* 0x000fe40002fbe4ff */
[----:B------:R-:W-:Y:S01]  /*12510*/  IADD3.X R136, P6, PT, R139, R136, RZ, P6, !PT ;  /* 0x000000888b887210 */ /* 0x000fe200037de4ff */
[----:B------:R-:W-:-:S03]  /*12520*/  IMAD.WIDE.U32 R138, R4, R20, RZ ;  /* 0x00000014048a7225 */ /* 0x000fc600078e00ff */
[----:B------:R-:W-:Y:S01]  /*12530*/  IADD3.X R12, P4, P6, R144, RZ, RZ, P6, P4 ;  /* 0x000000ff900c7210 */ /* 0x000fe200036884ff */
[----:B------:R-:W-:Y:S01]  /*12540*/  IMAD.X R2, RZ, RZ, R9, P5 ;  /* 0x000000ffff027224 */ /* 0x000fe200028e0609 */
[----:B------:R-:W-:Y:S01]  /*12550*/  IADD3 R3, P5, PT, R3, R6, RZ ;  /* 0x0000000603037210 */ /* 0x000fe20007fbe0ff */
[----:B------:R-:W-:Y:S01]  /*12560*/  IMAD.WIDE.U32 R8, R5, R20, RZ ;  /* 0x0000001405087225 */ /* 0x000fe200078e00ff */
[----:B------:R-:W-:Y:S02]  /*12570*/  IADD3.X R144, PT, PT, R145, RZ, RZ, P4, P6 ;  /* 0x000000ff91907210 */ /* 0x000fe400027ec4ff */
[----:B------:R-:W-:Y:S02]  /*12580*/  IADD3 R138, P4, PT, R3, R138, RZ ;  /* 0x0000008a038a7210 */ /* 0x000fe40007f9e0ff */
[----:B------:R-:W-:Y:S01]  /*12590*/  IADD3.X R7, P5, PT, R2, R7, RZ, P5, !PT ;  /* 0x0000000702077210 */ /* 0x000fe20002fbe4ff */
[----:B------:R-:W-:-:S04]  /*125a0*/  IMAD.WIDE.U32 R8, P6, R4, R21, R8 ;  /* 0x0000001504087225 */ /* 0x000fc800078c0008 */
        /* <DEDUP_REMOVED lines=86> */
[----:B------:R-:W-:Y:S01]  /*12b10*/  SEL R12, RZ, 0x1, P0 ;  /* 0x00000001ff0c7807 */ /* 0x000fe20000000000 */
[----:B------:R-:W-:Y:S01]  /*12b20*/  IMAD.MOV.U32 R138, RZ, RZ, R5 ;  /* 0x000000ffff8a7224 */ /* 0x000fe200078e0005 */
[----:B------:R-:W-:-:S02]  /*12b30*/  IADD3 R8, P3, PT, R7, R4, RZ ;  /* 0x0000000407087210 */ /* 0x000fc40007f7e0ff */
[----:B------:R-:W-:Y:S01]  /*12b40*/  IADD3 R15, P0, PT, R15, R6, RZ ;  /* 0x000000060f0f7210 */ /* 0x000fe20007f1e0ff */
[----:B------:R-:W-:Y:S01]  /*12b50*/  IMAD.WIDE.U32 R6, R149, R24, RZ ;  /* 0x0000001895067225 */ /* 0x000fe200078e00ff */
[----:B------:R-:W-:Y:S02]  /*12b60*/  IADD3 R141, P2, PT, R141, R140, RZ ;  /* 0x0000008c8d8d7210 */ /* 0x000fe40007f5e0ff */
[----:B------:R-:W-:Y:S01]  /*12b70*/  IADD3.X R3, P1, PT, R136, R3, RZ, P1, !PT ;  /* 0x0000000388037210 */ /* 0x000fe20000f3e4ff */
[----:B------:R-:W-:Y:S01]  /*12b80*/  IMAD.WIDE.U32.X R4, R149, R23, R138, P3 ;  /* 0x0000001795047225 */ /* 0x000fe200018e048a */
[----:B------:R-:W-:Y:S02]  /*12b90*/  IADD3 R12, P5, PT, R12, R141, RZ ;  /* 0x0000008d0c0c7210 */ /* 0x000fe40007fbe0ff */
[----:B------:R-:W-:Y:S01]  /*12ba0*/  IADD3.X R8, P0, PT, R3, R8, RZ, P0, !PT ;  /* 0x0000000803087210 */ /* 0x000fe2000071e4ff */
[----:B------:R-:W-:Y:S01]  /*12bb0*/  IMAD.X R136, RZ, RZ, R145, P2 ;  /* 0x000000ffff887224 */ /* 0x000fe200010e0691 */
[----:B------:R-:W-:Y:S01]  /*12bc0*/  ISETP.GE.U32.AND P2, PT, R141, R140, PT ;  /* 0x0000008c8d00720c */ /* 0x000fe20003f46070 */
[----:B------:R-:W-:Y:S01]  /*12bd0*/  IMAD.WIDE.U32 R6, P3, R2, R25, R6 ;  /* 0x0000001902067225 */ /* 0x000fe20007860006 */
[----:B------:R-:W-:-:S02]  /*12be0*/  IADD3.X R4, P1, P0, R4, RZ, RZ, P0, P1 ;  /* 0x000000ff04047210 */ /* 0x000fc400000224ff */
        /* <DEDUP_REMOVED lines=66> */
.L_x_456:
        /* <DEDUP_REMOVED lines=21> */
.L_x_457:
[----:B------:R-:W-:Y:S01]  /*13160*/  IMAD.MOV.U32 R141, RZ, RZ, RZ ;  /* 0x000000ffff8d7224 */ /* 0x000fe200078e00ff */
[----:B------:R-:W-:Y:S01]  /*13170*/  CS2R R144, SRZ ;  /* 0x0000000000907805 */ /* 0x000fe2000001ff00 */
[-C--:B------:R-:W-:Y:S01]  /*13180*/  IMAD.WIDE.U32 R8, R137, R28.reuse, RZ ;  /* 0x0000001c89087225 */ /* 0x080fe200078e00ff */
[----:B------:R-:W-:Y:S02]  /*13190*/  CS2R R146, SRZ ;  /* 0x0000000000927805 */ /* 0x000fe4000001ff00 */
[----:B------:R-:W-:Y:S01]  /*131a0*/  LOP3.LUT R53, R53, 0xfffffffe, RZ, 0xc0, !PT ;  /* 0xfffffffe35357812 */ /* 0x000fe200078ec0ff */
[----:B------:R-:W-:Y:S02]  /*131b0*/  IMAD.MOV.U32 R142, RZ, RZ, RZ ;  /* 0x000000ffff8e7224 */ /* 0x000fe400078e00ff */
        /* <DEDUP_REMOVED lines=10> */
[----:B------:R-:W-:-:S04]  /*13260*/  IMAD.WIDE.U32 R14, R143, R27, RZ ;  /* 0x0000001b8f0e7225 */ /* 0x000fc800078e00ff */
[----:B------:R-:W-:Y:S02]  /*13270*/  IMAD.IADD R150, R141, 0x1, R5 ;  /* 0x000000018d967824 */ /* 0x000fe400078e0205 */
[----:B------:R-:W-:Y:S01]  /*13280*/  IMAD.IADD R143, R3, 0x1, R159 ;  /* 0x00000001038f7824 */ /* 0x000fe200078e029f */
[----:B------:R-:W-:Y:S01]  /*13290*/  IADD3 R3, P1, PT, R8, R6, RZ ;  /* 0x0000000608037210 */ /* 0x000fe20007f3e0ff */
[----:B------:R-:W-:-:S03]  /*132a0*/  IMAD.WIDE.U32 R12, R27, R138, R12 ;  /* 0x0000008a1b0c7225 */ /* 0x000fc600078e000c */
[----:B------:R-:W-:Y:S01]  /*132b0*/  ISETP.GE.U32.AND P0, PT, R3, R8, PT ;  /* 0x000000080300720c */ /* 0x000fe20003f06070 */
[----:B------:R-:W-:Y:S01]  /*132c0*/  IMAD.WIDE.U32 R4, R154, R28, RZ ;  /* 0x0000001c9a047225 */ /* 0x000fe200078e00ff */
[----:B------:R-:W-:-:S03]  /*132d0*/  IADD3 R150, P2, P4, R9, R12, R150 ;  /* 0x0000000c09967210 */ /* 0x000fc60007c5e096 */
        /* <DEDUP_REMOVED lines=8> */
[----:B------:R-:W-:Y:S02]  /*13360*/  IMAD.IADD R9, R144, 0x1, R15 ;  /* 0x0000000190097824 */ /* 0x000fe400078e020f */
[----:B------:R-:W-:Y:S01]  /*13370*/  IMAD.WIDE.U32 R164, R140, R28, RZ ;  /* 0x0000001c8ca47225 */ /* 0x000fe200078e00ff */
[----:B------:R-:W-:-:S03]  /*13380*/  IADD3 R157, P2, P4, R14, R157, R12 ;  /* 0x0000009d0e9d7210 */ /* 0x000fc60007c5e00c */
[----:B------:R-:W-:Y:S01]  /*13390*/  IMAD.IADD R12, R13, 0x1, R145 ;  /* 0x000000010d0c7824 */ /* 0x000fe200078e0291 */
[----:B------:R-:W-:Y:S01]  /*133a0*/  IADD3.X R152, PT, PT, RZ, RZ, RZ, P2, P4 ;  /* 0x000000ffff987210 */ /* 0x000fe200017e84ff */
[----:B------:R-:W-:Y:S02]  /*133b0*/  IMAD.IADD R13, R146, 0x1, R7 ;  /* 0x00000001920d7824 */ /* 0x000fe400078e0207 */
[----:B------:R-:W-:-:S04]  /*133c0*/  IMAD.WIDE.U32 R14, R140, R83, RZ ;  /* 0x000000538c0e7225 */ /* 0x000fc800078e00ff */
[----:B------:R-:W-:-:S04]  /*133d0*/  IMAD.WIDE.U32 R6, R139, R87, RZ ;  /* 0x000000578b067225 */ /* 0x000fc800078e00ff */
[----:B------:R-:W-:Y:S01]  /*133e0*/  IMAD.WIDE.U32 R162, R139, R27, RZ ;  /* 0x0000001b8ba27225 */ /* 0x000fe200078e00ff */
[----:B------:R-:W-:-:S03]  /*133f0*/  IADD3 R14, P2, P4, R6, R13, R14 ;  /* 0x0000000d060e7210 */ /* 0x000fc60007c5e00e */
[----:B------:R-:W-:Y:S01]  /*13400*/  IMAD.MOV.U32 R13, RZ, RZ, RZ ;  /* 0x000000ffff0d7224 */ /* 0x000fe200078e00ff */
[----:B------:R-:W-:Y:S01]  /*13410*/  P2R R148, PR, RZ, 0x10 ;  /* 0x00000010ff947803 */ /* 0x000fe20000000000 */
[----:B------:R-:W-:Y:S02]  /*13420*/  IMAD.IADD R6, R147, 0x1, R15 ;  /* 0x0000000193067824 */ /* 0x000fe400078e020f */
[----:B------:R-:W-:-:S04]  /*13430*/  IMAD.WIDE.U32 R12, R27, R136, R12 ;  /* 0x000000881b0c7225 */ /* 0x000fc800078e000c */
[----:B------:R-:W-:Y:S02]  /*13440*/  IMAD.IADD R15, R146, 0x1, R7 ;  /* 0x00000001920f7824 */ /* 0x000fe400078e0207 */
[----:B------:R-:W-:Y:S01]  /*13450*/  IMAD.MOV.U32 R7, RZ, RZ, RZ ;  /* 0x000000ffff077224 */ /* 0x000fe200078e00ff */
[----:B------:R-:W-:Y:S01]  /*13460*/  @P2 LOP3.LUT R53, R53, 0x1, RZ, 0xfc, !PT ;  /* 0x0000000135352812 */ /* 0x000fe200078efcff */
[----:B------:R-:W-:Y:S01]  /*13470*/  IMAD.X R149, R14, 0x1, R151, P1 ;  /* 0x000000010e957824 */ /* 0x000fe200008e0697 */
[----:B------:R-:W-:Y:S01]  /*13480*/  IADD3 R9, P1, P2, R152, R12, R9 ;  /* 0x0000000c98097210 */ /* 0x000fe20007a3e009 */
[----:B------:R-:W-:Y:S01]  /*13490*/  IMAD.IADD R156, R145, 0x1, R13 ;  /* 0x00000001919c7824 */ /* 0x000fe200078e020d */
[----:B------:R-:W-:Y:S01]  /*134a0*/  LOP3.LUT R53, R53, 0xfffffffb, RZ, 0xc0, !PT ;  /* 0xfffffffb35357812 */ /* 0x000fe200078ec0ff */
[----:B------:R-:W-:Y:S01]  /*134b0*/  IMAD.WIDE.U32 R6, R87, R140, R6 ;  /* 0x0000008c57067225 */ /* 0x000fe200078e0006 */
[----:B------:R-:W-:Y:S02]  /*134c0*/  ISETP.GE.U32.AND.EX P0, PT, R149, R151, PT, P0 ;  /* 0x000000979500720c */ /* 0x000fe40003f06100 */
[----:B------:R-:W-:Y:S01]  /*134d0*/  IADD3.X R156, PT, PT, RZ, R156, RZ, P1, P2 ;  /* 0x0000009cff9c7210 */ /* 0x000fe20000fe44ff */
[----:B------:R-:W-:Y:S01]  /*134e0*/  IMAD.IADD R7, R147, 0x1, R7 ;  /* 0x0000000193077824 */ /* 0x000fe200078e0207 */
[----:B------:R-:W-:Y:S01]  /*134f0*/  IADD3 R150, P1, P2, R150, R6, R15 ;  /* 0x0000000696967210 */ /* 0x000fe20007a3e00f */
[----:B------:R-:W-:-:S02]  /*13500*/  IMAD.MOV.U32 R152, RZ, RZ, RZ ;  /* 0x000000ffff987224 */ /* 0x000fc400078e00ff */
[----:B------:R-:W-:Y:S01]  /*13510*/  IMAD.WIDE.U32 R14, R138, R83, RZ ;  /* 0x000000538a0e7225 */ /* 0x000fe200078e00ff */
[----:B------:R-:W-:-:S03]  /*13520*/  IADD3.X R151, PT, PT, R4, R7, RZ, P1, P2 ;  /* 0x0000000704977210 */ /* 0x000fc60000fe44ff */
[----:B------:R-:W-:-:S04]  /*13530*/  IMAD.WIDE.U32 R6, R137, R83, RZ ;  /* 0x0000005389067225 */ /* 0x000fc800078e00ff */
[----:B------:R-:W-:Y:S02]  /*13540*/  IMAD.IADD R4, R5, 0x1, R152 ;  /* 0x0000000105047824 */ /* 0x000fe400078e0298 */
[----:B------:R-:W-:Y:S01]  /*13550*/  IMAD.IADD R5, R141, 0x1, R7 ;  /* 0x000000018d057824 */ /* 0x000fe200078e0207 */
[----:B------:R-:W-:Y:S01]  /*13560*/  IADD3.X R7, PT, PT, RZ, RZ, RZ, P5, P3 ;  /* 0x000000ffff077210 */ /* 0x000fe20002fe64ff */
[----:B------:R-:W-:-:S03]  /*13570*/  IMAD.WIDE.U32 R12, R137, R87, RZ ;  /* 0x00000057890c7225 */ /* 0x000fc600078e00ff */
[----:B------:R-:W-:Y:S01]  /*13580*/  IADD3 R158, P2, P1, R12, R5, R14 ;  /* 0x000000050c9e7210 */ /* 0x000fe2000795e00e */
[----:B------:R-:W-:Y:S02]  /*13590*/  IMAD.MOV.U32 R5, RZ, RZ, RZ ;  /* 0x000000ffff057224 */ /* 0x000fe400078e00ff */
[----:B------:R-:W-:Y:S02]  /*135a0*/  IMAD.IADD R14, R142, 0x1, R15 ;  /* 0x000000018e0e7824 */ /* 0x000fe400078e020f */
[----:B------:R-:W-:Y:S01]  /*135b0*/  IMAD.WIDE.U32 R4, R27, R154, R4 ;  /* 0x0000009a1b047225 */ /* 0x000fe200078e0004 */
[----:B------:R-:W-:-:S03]  /*135c0*/  SEL R154, RZ, 0x1, P0 ;  /* 0x00000001ff9a7807 */ /* 0x000fc60000000000 */
[----:B------:R-:W-:Y:S01]  /*135d0*/  IMAD.IADD R12, R141, 0x1, R13 ;  /* 0x000000018d0c7824 */ /* 0x000fe200078e020d */
[----:B------:R-:W-:Y:S01]  /*135e0*/  IADD3 R15, P3, PT, R154, R8, RZ ;  /* 0x000000089a0f7210 */ /* 0x000fe20007f7e0ff */
[----:B------:R-:W-:-:S03]  /*135f0*/  IMAD.IADD R5, R152, 0x1, R5 ;  /* 0x0000000198057824 */ /* 0x000fc600078e0205 */
[----:B------:R-:W-:Y:S01]  /*13600*/  IADD3 R155, P0, PT, R15, R6, RZ ;  /* 0x000000060f9b7210 */ /* 0x000fe20007f1e0ff */
[----:B------:R-:W-:Y:S01]  /*13610*/  IMAD.X R6, RZ, RZ, R157, P3 ;  /* 0x000000ffff067224 */ /* 0x000fe200018e069d */
[----:B------:R-:W-:-:S03]  /*13620*/  ISETP.GT.U32.AND P5, PT, R8, R15, PT ;  /* 0x0000000f0800720c */ /* 0x000fc60003fa4070 */
[----:B------:R-:W-:Y:S01]  /*13630*/  IMAD.X R158, R6, 0x1, R158, P0 ;  /* 0x00000001069e7824 */ /* 0x000fe200000e069e */
[----:B------:R-:W-:Y:S02]  /*13640*/  ISETP.GT.U32.AND.EX P5, PT, R157, R6, PT, P5 ;  /* 0x000000069d00720c */ /* 0x000fe40003fa4150 */
[----:B------:R-:W-:Y:S02]  /*13650*/  IADD3 R4, P0, P3, R7, R4, R159 ;  /* 0x0000000407047210 */ /* 0x000fe40007b1e09f */
[----:B------:R-:W-:Y:S01]  /*13660*/  SEL R8, R8, R15, P5 ;  /* 0x0000000f08087207 */ /* 0x000fe20002800000 */
[----:B------:R-:W-:Y:S01]  /*13670*/  IMAD.MOV.U32 R15, RZ, RZ, RZ ;  /* 0x000000ffff0f7224 */ /* 0x000fe200078e00ff */
[----:B------:R-:W-:Y:S01]  /*13680*/  SEL R157, R157, R6, P5 ;  /* 0x000000069d9d7207 */ /* 0x000fe20002800000 */
[----:B------:R-:W-:Y:S01]  /*13690*/  IMAD.WIDE.U32 R6, R153, R83, RZ ;  /* 0x0000005399067225 */ /* 0x000fe200078e00ff */
[----:B------:R-:W-:Y:S02]  /*136a0*/  IADD3.X R159, PT, PT, RZ, RZ, RZ, P2, P1 ;  /* 0x000000ffff9f7210 */ /* 0x000fe400017e24ff */
        /* <DEDUP_REMOVED lines=8> */
[C---:B------:R-:W-:Y:S02]  /*13730*/  IMAD.IADD R7, R144.reuse, 0x1, R7 ;  /* 0x0000000190077824 */ /* 0x040fe400078e0207 */
[----:B------:R-:W-:Y:S02]  /*13740*/  IMAD.IADD R144, R144, 0x1, R9 ;  /* 0x0000000190907824 */ /* 0x000fe400078e0209 */
[----:B------:R-:W-:Y:S01]  /*13750*/  IMAD.MOV.U32 R15, RZ, RZ, RZ ;  /* 0x000000ffff0f7224 */ /* 0x000fe200078e00ff */
[----:B------:R-:W-:Y:S01]  /*13760*/  IADD3 R9, P1, P2, R8, R7, R12 ;  /* 0x0000000708097210 */ /* 0x000fe20007a3e00c */
[----:B------:R-:W-:Y:S01]  /*13770*/  IMAD.IADD R12, R145, 0x1, R13 ;  /* 0x00000001910c7824 */ /* 0x000fe200078e020d */
[----:B------:R-:W-:Y:S01]  /*13780*/  SEL R8, RZ, 0x1, !P5 ;  /* 0x00000001ff087807 */ /* 0x000fe20006800000 */
[----:B------:R-:W-:-:S03]  /*13790*/  IMAD.MOV.U32 R13, RZ, RZ, RZ ;  /* 0x000000ffff0d7224 */ /* 0x000fc600078e00ff */
[----:B------:R-:W-:Y:S01]  /*137a0*/  IADD3 R7, P5, PT, R8, R2, RZ ;  /* 0x0000000208077210 */ /* 0x000fe20007fbe0ff */
[----:B------:R-:W-:Y:S01]  /*137b0*/  IMAD.WIDE.U32 R12, R87, R136, R12 ;  /* 0x00000088570c7225 */ /* 0x000fe200078e000c */
[----:B------:R-:W-:-:S03]  /*137c0*/  IADD3.X R136, PT, PT, RZ, R5, RZ, P0, P3 ;  /* 0x00000005ff887210 */ /* 0x000fc600007e64ff */
[----:B------:R-:W-:Y:S01]  /*137d0*/  IMAD.X R160, RZ, RZ, R143, P5 ;  /* 0x000000ffffa07224 */ /* 0x000fe200028e068f */
[----:B------:R-:W-:Y:S01]  /*137e0*/  IADD3 R83, P5, PT, R7, R6, RZ ;  /* 0x0000000607537210 */ /* 0x000fe20007fbe0ff */
[----:B------:R-:W-:Y:S02]  /*137f0*/  IMAD.IADD R87, R145, 0x1, R13 ;  /* 0x0000000191577824 */ /* 0x000fe400078e020d */
[----:B------:R-:W-:Y:S02]  /*13800*/  IMAD.MOV.U32 R13, RZ, RZ, RZ ;  /* 0x000000ffff0d7224 */ /* 0x000fe400078e00ff */
[----:B------:R-:W-:Y:S01]  /*13810*/  IMAD.X R152, R160, 0x1, R9, P5 ;  /* 0x00000001a0987824 */ /* 0x000fe200028e0609 */
[----:B------:R-:W-:Y:S02]  /*13820*/  ISETP.GT.U32.AND P5, PT, R2, R7, PT ;  /* 0x000000070200720c */ /* 0x000fe40003fa4070 */
[----:B------:R-:W-:Y:S02]  /*13830*/  IADD3.X R9, PT, PT, RZ, RZ, RZ, P1, P2 ;  /* 0x000000ffff097210 */ /* 0x000fe40000fe44ff */
[----:B------:R-:W-:-:S02]  /*13840*/  ISETP.GT.U32.AND.EX P5, PT, R143, R160, PT, P5 ;  /* 0x000000a08f00720c */ /* 0x000fc40003fa4150 */
[----:B------:R-:W-:Y:S02]  /*13850*/  IADD3 R159, P1, P2, R8, R14, R159 ;  /* 0x0000000e089f7210 */ /* 0x000fe40007a3e09f */
[----:B------:R-:W-:Y:S01]  /*13860*/  SEL R2, R2, R7, P5 ;  /* 0x0000000702027207 */ /* 0x000fe20002800000 */
[----:B------:R-:W-:Y:S01]  /*13870*/  IMAD.WIDE.U32 R6, R138, R86, RZ ;  /* 0x000000568a067225 */ /* 0x000fe200078e00ff */
[----:B------:R-:W-:Y:S02]  /*13880*/  SEL R143, R143, R160, P5 ;  /* 0x000000a08f8f7207 */ /* 0x000fe40002800000 */
[----:B------:R-:W-:Y:S02]  /*13890*/  ISETP.GT.U32.AND P0, PT, R2, R83, PT ;  /* 0x000000530200720c */ /* 0x000fe40003f04070 */
[----:B------:R-:W-:Y:S01]  /*138a0*/  IADD3 R2, P3, P5, R4, R12, R144 ;  /* 0x0000000c04027210 */ /* 0x000fe20007d7e090 */
[----:B------:R-:W-:Y:S01]  /*138b0*/  IMAD.IADD R12, R142, 0x1, R7 ;  /* 0x000000018e0c7824 */ /* 0x000fe200078e0207 */
[----:B------:R-:W-:Y:S01]  /*138c0*/  ISETP.GT.U32.AND.EX P0, PT, R143, R152, PT, P0 ;  /* 0x000000988f00720c */ /* 0x000fe20003f04100 */
[----:B------:R-:W-:Y:S01]  /*138d0*/  IMAD.WIDE.U32 R4, R137, R84, RZ ;  /* 0x0000005489047225 */ /* 0x000fe200078e00ff */
[----:B------:R-:W-:-:S02]  /*138e0*/  IADD3.X R87, PT, PT, R136, R87, RZ, P3, P5 ;  /* 0x0000005788577210 */ /* 0x000fc40001fea4ff */
[----:B------:R-:W-:Y:S01]  /*138f0*/  SEL R7, RZ, 0x1, !P0 ;  /* 0x00000001ff077807 */ /* 0x000fe20004000000 */
[----:B------:R-:W-:-:S03]  /*13900*/  IMAD.WIDE.U32 R12, R84, R138, R12 ;  /* 0x0000008a540c7225 */ /* 0x000fc600078e000c */
[----:B------:R-:W-:Y:S01]  /*13910*/  IADD3 R2, P0, P3, R7, R2, R9 ;  /* 0x0000000207027210 */ /* 0x000fe20007b1e009 */
[----:B------:R-:W-:Y:S01]  /*13920*/  IMAD.IADD R5, R141, 0x1, R5 ;  /* 0x000000018d057824 */ /* 0x000fe200078e0205 */
[----:B------:R-:W-:Y:S01]  /*13930*/  IADD3.X R7, PT, PT, RZ, R156, RZ, P1, P2 ;  /* 0x0000009cff077210 */ /* 0x000fe20000fe44ff */
[----:B------:R-:W-:Y:S01]  /*13940*/  IMAD.WIDE.U32 R8, R140, R86, RZ ;  /* 0x000000568c087225 */ /* 0x000fe200078e00ff */
[----:B------:R-:W-:Y:S02]  /*13950*/  IADD3.X R87, PT, PT, RZ, R87, RZ, P0, P3 ;  /* 0x00000057ff577210 */ /* 0x000fe400007e64ff */
[----:B------:R-:W-:Y:S01]  /*13960*/  IADD3 R2, P1, P2, R2, R12, R5 ;  /* 0x0000000c02027210 */ /* 0x000fe20007a3e005 */
[----:B------:R-:W-:Y:S02]  /*13970*/  IMAD.IADD R142, R142, 0x1, R13 ;  /* 0x000000018e8e7824 */ /* 0x000fe400078e020d */
        /* <DEDUP_REMOVED lines=8> */
[----:B------:R-:W-:Y:S01]  /*13a00*/  IMAD.IADD R13, R146, 0x1, R15 ;  /* 0x00000001920d7824 */ /* 0x000fe200078e020f */
[----:B------:R-:W-:Y:S01]  /*13a10*/  IADD3 R9, P0, PT, R155, R14, RZ ;  /* 0x0000000e9b097210 */ /* 0x000fe20007f1e0ff */
[----:B------:R-:W-:-:S04]  /*13a20*/  IMAD.WIDE.U32 R14, R139, R28, RZ ;  /* 0x0000001c8b0e7225 */ /* 0x000fc800078e00ff */
[----:B------:R-:W-:Y:S02]  /*13a30*/  IMAD.IADD R15, R15, 0x1, R146 ;  /* 0x000000010f0f7824 */ /* 0x000fe400078e0292 */
[----:B------:R-:W-:-:S03]  /*13a40*/  IMAD.WIDE.U32 R160, R14, R10, RZ ;  /* 0x0000000a0ea07225 */ /* 0x000fc600078e00ff */
[----:B------:R-:W-:Y:S01]  /*13a50*/  IADD3 R84, P3, P4, R162, R15, R164 ;  /* 0x0000000fa2547210 */ /* 0x000fe20007c7e0a4 */
[----:B------:R-:W-:Y:S02]  /*13a60*/  IMAD.IADD R164, R165, 0x1, R147 ;  /* 0x00000001a5a47824 */ /* 0x000fe400078e0293 */
[----:B------:R-:W-:-:S04]  /*13a70*/  IMAD.WIDE.U32 R156, R160, R18, RZ ;  /* 0x00000012a09c7225 */ /* 0x000fc800078e00ff */
[----:B------:R-:W-:Y:S02]  /*13a80*/  IMAD R15, R84, R10, RZ ;  /* 0x0000000a540f7224 */ /* 0x000fe400078e02ff */
[----:B------:R-:W-:Y:S02]  /*13a90*/  IMAD.MOV.U32 R165, RZ, RZ, RZ ;  /* 0x000000ffffa57224 */ /* 0x000fe400078e00ff */
[----:B------:R-:W-:Y:S02]  /*13aa0*/  IMAD R15, R14, R11, R15 ;  /* 0x0000000b0e0f7224 */ /* 0x000fe400078e020f */
[----:B------:R-:W-:Y:S01]  /*13ab0*/  @P3 LOP3.LUT R53, R53, 0x4, RZ, 0xfc, !PT ;  /* 0x0000000435353812 */ /* 0x000fe200078efcff */
[----:B------:R-:W-:Y:S02]  /*13ac0*/  IMAD.IADD R162, R146, 0x1, R163 ;  /* 0x0000000192a27824 */ /* 0x000fe400078e02a3 */
[----:B------:R-:W-:Y:S01]  /*13ad0*/  IMAD.IADD R28, R161, 0x1, R15 ;  /* 0x00000001a11c7824 */ /* 0x000fe200078e020f */
[----:B------:R-:W-:-:S03]  /*13ae0*/  IADD3.X R15, PT, PT, R87, R142, RZ, P1, P2 ;  /* 0x0000008e570f7210 */ /* 0x000fc60000fe44ff */
[----:B------:R-:W-:-:S04]  /*13af0*/  IMAD.WIDE.U32 R144, R28, R18, RZ ;  /* 0x000000121c907225 */ /* 0x000fc800078e00ff */
[----:B------:R-:W-:-:S04]  /*13b00*/  IMAD.WIDE.U32 R144, P1, R160, R19, R144 ;  /* 0x00000013a0907225 */ /* 0x000fc80007820090 */
[----:B------:R-:W-:Y:S01]  /*13b10*/  IMAD.MOV.U32 R142, RZ, RZ, R145 ;  /* 0x000000ffff8e7224 */ /* 0x000fe200078e0091 */
[----:B------:R-:W-:Y:S01]  /*13b20*/  IADD3 R145, P2, PT, R157, R144, RZ ;  /* 0x000000909d917210 */ /* 0x000fe20007f5e0ff */
[----:B------:R-:W-:Y:S01]  /*13b30*/  IMAD.X R143, RZ, RZ, RZ, P1 ;  /* 0x000000ffff8f7224 */ /* 0x000fe200008e06ff */
[----:B------:R-:W-:Y:S01]  /*13b40*/  IADD3 RZ, P1, PT, R14, R156, RZ ;  /* 0x0000009c0eff7210 */ /* 0x000fe20007f3e0ff */
[----:B------:R-:W-:-:S03]  /*13b50*/  IMAD.WIDE.U32 R156, R160, R20, RZ ;  /* 0x00000014a09c7225 */ /* 0x000fc600078e00ff */
[----:B------:R-:W-:Y:S01]  /*13b60*/  IADD3.X RZ, P1, PT, R84, R145, RZ, P1, !PT ;  /* 0x0000009154ff7210 */ /* 0x000fe20000f3e4ff */
[----:B------:R-:W-:-:S04]  /*13b70*/  IMAD.WIDE.U32.X R142, R28, R19, R142, P2 ;  /* 0x000000131c8e7225 */ /* 0x000fc800010e048e */
[----:B------:R-:W-:Y:S01]  /*13b80*/  IMAD.WIDE.U32 R144, R28, R20, RZ ;  /* 0x000000141c907225 */ /* 0x000fe200078e00ff */
[----:B------:R-:W-:-:S05]  /*13b90*/  IADD3.X R14, P1, PT, RZ, R142, RZ, P1, !PT ;  /* 0x0000008eff0e7210 */ /* 0x000fca0000f3e4ff */
[----:B------:R-:W-:Y:S01]  /*13ba0*/  IMAD.X R142, RZ, RZ, R143, P1 ;  /* 0x000000ffff8e7224 */ /* 0x000fe200008e068f */
[----:B------:R-:W-:Y:S01]  /*13bb0*/  IADD3 R3, P1, PT, R14, R3, RZ ;  /* 0x000000030e037210 */ /* 0x000fe20007f3e0ff */
[----:B------:R-:W-:-:S03]  /*13bc0*/  IMAD.WIDE.U32 R144, P2, R160, R21, R144 ;  /* 0x00000015a0907225 */ /* 0x000fc60007840090 */
[----:B------:R-:W-:Y:S01]  /*13bd0*/  IADD3.X R149, P1, PT, R142, R149, RZ, P1, !PT ;  /* 0x000000958e957210 */ /* 0x000fe20000f3e4ff */
[----:B------:R-:W-:Y:S01]  /*13be0*/  IMAD.X R143, RZ, RZ, RZ, P2 ;  /* 0x000000ffff8f7224 */ /* 0x000fe200010e06ff */
[----:B------:R-:W-:Y:S01]  /*13bf0*/  IADD3 R14, P2, PT, R157, R144, RZ ;  /* 0x000000909d0e7210 */ /* 0x000fe20007f5e0ff */
[----:B------:R-:W-:Y:S02]  /*13c00*/  IMAD.MOV.U32 R142, RZ, RZ, R145 ;  /* 0x000000ffff8e7224 */ /* 0x000fe400078e0091 */
[----:B------:R-:W-:-:S04]  /*13c10*/  IMAD.WIDE.U32 R144, R160, R22, RZ ;  /* 0x00000016a0907225 */ /* 0x000fc800078e00ff */
[----:B------:R-:W-:Y:S01]  /*13c20*/  IMAD.WIDE.U32.X R142, R28, R21, R142, P2 ;  /* 0x000000151c8e7225 */ /* 0x000fe200010e048e */
[----:B------:R-:W-:-:S04]  /*13c30*/  IADD3 R3, P2, PT, R3, R156, RZ ;  /* 0x0000009c03037210 */ /* 0x000fc80007f5e0ff */
        /* <DEDUP_REMOVED lines=35> */
[----:B------:R-:W-:Y:S01]  /*13e70*/  ISETP.GT.U32.AND.EX P0, PT, R9, R86, PT, P0 ;  /* 0x000000560900720c */ /* 0x000fe20003f04100 */
[----:B------:R-:W-:-:S03]  /*13e80*/  IMAD.MOV.U32 R9, RZ, RZ, RZ ;  /* 0x000000ffff097224 */ /* 0x000fc600078e00ff */
        /* <DEDUP_REMOVED lines=14> */
[----:B------:R-:W-:-:S04]  /*13f70*/  IMAD.WIDE.U32 R160, R160, R24, RZ ;  /* 0x00000018a0a07225 */ /* 0x000fc800078e00ff */
[----:B------:R-:W-:Y:S01]  /*13f80*/  IMAD.X R139, RZ, RZ, RZ, P0 ;  /* 0x000000ffff8b7224 */ /* 0x000fe200000e06ff */
[----:B------:R-:W-:Y:S01]  /*13f90*/  IADD3 R83, P0, PT, R161, R8, RZ ;  /* 0x00000008a1537210 */ /* 0x000fe20007f1e0ff */
[----:B------:R-:W-:Y:S02]  /*13fa0*/  IMAD.MOV.U32 R138, RZ, RZ, R9 ;  /* 0x000000ffff8a7224 */ /* 0x000fe400078e0009 */
[----:B------:R-:W-:Y:S02]  /*13fb0*/  IMAD R8, R149, R10, RZ ;  /* 0x0000000a95087224 */ /* 0x000fe400078e02ff */
[----:B------:R-:W-:Y:S01]  /*13fc0*/  IMAD.WIDE.U32.X R138, R28, R25, R138, P0 ;  /* 0x000000191c8a7225 */ /* 0x000fe200000e048a */
[----:B------:R-:W-:-:S03]  /*13fd0*/  IADD3 R13, P0, P2, R12, R13, R14 ;  /* 0x0000000d0c0d7210 */ /* 0x000fc60007a1e00e */
[----:B------:R-:W-:-:S04]  /*13fe0*/  IMAD.WIDE.U32 R140, R27, R140, R164 ;  /* 0x0000008c1b8c7225 */ /* 0x000fc800078e00a4 */
[----:B------:R-:W-:Y:S01]  /*13ff0*/  IMAD.X R14, R13, 0x1, R86, P5 ;  /* 0x000000010d0e7824 */ /* 0x000fe200028e0656 */
[----:B------:R-:W-:Y:S01]  /*14000*/  IADD3 R9, P5, PT, R84, R142, RZ ;  /* 0x0000008e54097210 */ /* 0x000fe20007fbe0ff */
[----:B------:R-:W-:-:S03]  /*14010*/  IMAD.IADD R146, R147, 0x1, R141 ;  /* 0x0000000193927824 */ /* 0x000fc600078e028d */
[----:B------:R-:W-:Y:S01]  /*14020*/  IADD3.X R26, P5, PT, R136, R14, RZ, P5, !PT ;  /* 0x0000000e881a7210 */ /* 0x000fe20002fbe4ff */
[----:B------:R-:W-:Y:S01]  /*14030*/  IMAD.WIDE.U32 R136, R3, R10, RZ ;  /* 0x0000000a03887225 */ /* 0x000fe200078e00ff */
[----:B------:R-:W-:-:S04]  /*14040*/  IADD3 R160, P6, PT, R9, R160, RZ ;  /* 0x000000a009a07210 */ /* 0x000fc80007fde0ff */
[----:B------:R-:W-:Y:S01]  /*14050*/  IADD3.X R26, P6, PT, R26, R83, RZ, P6, !PT ;  /* 0x000000531a1a7210 */ /* 0x000fe200037de4ff */
[----:B------:R-:W-:Y:S02]  /*14060*/  IMAD R83, R3, R11, R8 ;  /* 0x0000000b03537224 */ /* 0x000fe400078e0208 */
[----:B------:R-:W-:Y:S01]  /*14070*/  IMAD.WIDE.U32 R84, R136, R18, RZ ;  /* 0x0000001288547225 */ /* 0x000fe200078e00ff */
[----:B------:R-:W-:-:S03]  /*14080*/  IADD3.X R28, P5, P6, R138, RZ, RZ, P6, P5 ;  /* 0x000000ff8a1c7210 */ /* 0x000fc600036aa4ff */
[----:B------:R-:W-:Y:S01]  /*14090*/  IMAD.IADD R83, R137, 0x1, R83 ;  /* 0x0000000189537824 */ /* 0x000fe200078e0253 */
[----:B------:R-:W-:-:S03]  /*140a0*/  IADD3.X R138, PT, PT, R139, RZ, RZ, P5, P6 ;  /* 0x000000ff8b8a7210 */ /* 0x000fc60002fec4ff */
        /* <DEDUP_REMOVED lines=44> */
[----:B------:R-:W-:Y:S01]  /*14370*/  IMAD.WIDE.U32 R12, R83, R24, RZ ;  /* 0x00000018530c7225 */ /* 0x000fe200078e00ff */
        /* <DEDUP_REMOVED lines=19> */
[----:B------:R-:W-:Y:S02]  /*144b0*/  IMAD.MOV.U32 R12, RZ, RZ, R27 ;  /* 0x000000ffff0c7224 */ /* 0x000fe400078e001b */
[----:B------:R-:W-:Y:S01]  /*144c0*/  IMAD.WIDE.U32.X R84, R83, R25, R84, P4 ;  /* 0x0000001953547225 */ /* 0x000fe200020e0454 */
        /* <DEDUP_REMOVED lines=8> */
[----:B------:R-:W-:Y:S01]  /*14550*/  IMAD.WIDE.U32 R138, R9, R22, RZ ;  /* 0x00000016098a7225 */ /* 0x000fe200078e00ff */
        /* <DEDUP_REMOVED lines=13> */
[----:B------:R-:W-:-:S04]  /*14630*/  IMAD.WIDE.U32 R138, P1, R8, R23, R138 ;  /* 0x00000017088a7225 */ /* 0x000fc8000782008a */
[----:B------:R-:W-:Y:S01]  /*14640*/  IMAD.X R27, RZ, RZ, RZ, P1 ;  /* 0x000000ffff1b7224 */ /* 0x000fe200008e06ff */
[----:B------:R-:W-:Y:S01]  /*14650*/  ISETP.GE.U32.AND P1, PT, R28, R141, PT ;  /* 0x0000008d1c00720c */ /* 0x000fe20003f26070 */
[----:B------:R-:W-:Y:S01]  /*14660*/  IMAD.WIDE.U32 R84, R8, R22, RZ ;  /* 0x0000001608547225 */ /* 0x000fe200078e00ff */
[----:B------:R-:W-:Y:S02]  /*14670*/  IADD3.X R141, P4, P5, R12, RZ, RZ, P5, P4 ;  /* 0x000000ff0c8d7210 */ /* 0x000fe40002d884ff */
[----:B------:R-:W-:Y:S01]  /*14680*/  ISETP.GE.U32.AND.EX P1, PT, R137, R146, PT, P1 ;  /* 0x000000928900720c */ /* 0x000fe20003f26110 */
[----:B------:R-:W-:Y:S01]  /*14690*/  IMAD.MOV.U32 R26, RZ, RZ, R139 ;  /* 0x000000ffff1a7224 */ /* 0x000fe200078e008b */
[----:B------:R-:W-:Y:S02]  /*146a0*/  IADD3.X R12, PT, PT, R13, RZ, RZ, P4, P5 ;  /* 0x000000ff0d0c7210 */ /* 0x000fe400027ea4ff */
[----:B------:R-:W-:Y:S01]  /*146b0*/  IADD3 R13, P4, PT, R141, R136, RZ ;  /* 0x000000888d0d7210 */ /* 0x000fe20007f9e0ff */
[----:B------:R-:W-:Y:S01]  /*146c0*/  IMAD R136, R144, R10, RZ ;  /* 0x0000000a90887224 */ /* 0x000fe200078e02ff */
[----:B------:R-:W-:-:S02]  /*146d0*/  IADD3 R138, P5, PT, R85, R138, RZ ;  /* 0x0000008a558a7210 */ /* 0x000fc40007fbe0ff */
[----:B------:R-:W-:Y:S01]  /*146e0*/  IADD3 R28, P3, PT, R13, R84, RZ ;  /* 0x000000540d1c7210 */ /* 0x000fe20007f7e0ff */
[----:B------:R-:W-:Y:S01]  /*146f0*/  IMAD.WIDE.U32 R84, R9, R24, RZ ;  /* 0x0000001809547225 */ /* 0x000fe200078e00ff */
[----:B------:R-:W-:Y:S02]  /*14700*/  SEL R141, RZ, 0x1, P1 ;  /* 0x00000001ff8d7807 */ /* 0x000fe40000800000 */
        /* <DEDUP_REMOVED lines=8> */
[----:B------:R-:W-:-:S04]  /*14790*/  IMAD.WIDE.U32 R136, R8, R24, RZ ;  /* 0x0000001808887225 */ /* 0x000fc800078e00ff */
[----:B------:R-:W-:Y:S01]  /*147a0*/  IMAD.X R146, RZ, RZ, R151, P1 ;  /* 0x000000ffff927224 */ /* 0x000fe200008e0697 */
[----:B------:R-:W-:Y:S01]  /*147b0*/  ISETP.GE.U32.AND P1, PT, R142, R6, PT ;  /* 0x000000068e00720c */ /* 0x000fe20003f26070 */
[----:B------:R-:W-:Y:S01]  /*147c0*/  IMAD.X R143, RZ, RZ, RZ, P6 ;  /* 0x000000ffff8f7224 */ /* 0x000fe200030e06ff */
[----:B------:R-:W-:Y:S01]  /*147d0*/  IADD3 R87, P6, PT, R87, R141, RZ ;  /* 0x0000008d57577210 */ /* 0x000fe20007fde0ff */
[----:B------:R-:W-:Y:S01]  /*147e0*/  IMAD.WIDE.U32 R138, R13, R18, RZ ;  /* 0x000000120d8a7225 */ /* 0x000fe200078e00ff */
[----:B------:R-:W-:Y:S02]  /*147f0*/  IADD3.X R6, P3, P4, R26, RZ, RZ, P3, P4 ;  /* 0x000000ff1a067210 */ /* 0x000fe40001c684ff */
[----:B------:R-:W-:Y:S01]  /*14800*/  IADD3 R147, P5, PT, R137, R84, RZ ;  /* 0x0000005489937210 */ /* 0x000fe20007fbe0ff */
[----:B------:R-:W-:Y:S01]  /*14810*/  IMAD.X R137, R3, 0x1, R146, P6 ;  /* 0x0000000103897824 */ /* 0x000fe200030e0692 */
[----:B------:R-:W-:Y:S01]  /*14820*/  IADD3.X R8, PT, PT, R27, RZ, RZ, P3, P4 ;  /* 0x000000ff1b087210 */ /* 0x000fe20001fe84ff */
[----:B------:R-:W-:Y:S01]  /*14830*/  IMAD.MOV.U32 R142, RZ, RZ, R85 ;  /* 0x000000ffff8e7224 */ /* 0x000fe200078e0055 */
[----:B------:R-:W-:Y:S01]  /*14840*/  IADD3 R3, P3, PT, R6, R87, RZ ;  /* 0x0000005706037210 */ /* 0x000fe20007f7e0ff */
[----:B------:R-:W-:Y:S01]  /*14850*/  IMAD.WIDE.U32 R138, P4, R12, R19, R138 ;  /* 0x000000130c8a7225 */ /* 0x000fe2000788008a */
[----:B------:R-:W-:-:S02]  /*14860*/  ISETP.GE.U32.AND.EX P1, PT, R14, R86, PT, P1 ;  /* 0x000000560e00720c */ /* 0x000fc40003f26110 */
[----:B------:R-:W-:Y:S01]  /*14870*/  IADD3 R136, P6, PT, R3, R136, RZ ;  /* 0x0000008803887210 */ /* 0x000fe20007fde0ff */
[----:B------:R-:W-:Y:S01]  /*14880*/  IMAD.WIDE.U32 R26, R12, R18, RZ ;  /* 0x000000120c1a7225 */ /* 0x000fe200078e00ff */
[----:B------:R-:W-:-:S03]  /*14890*/  IADD3.X R6, P3, PT, R8, R137, RZ, P3, !PT ;  /* 0x0000008908067210 */ /* 0x000fc60001f7e4ff */
[----:B------:R-:W-:Y:S01]  /*148a0*/  IMAD.WIDE.U32.X R142, R9, R25, R142, P5 ;  /* 0x00000019098e7225 */ /* 0x000fe200028e048e */
[----:B------:R-:W-:Y:S02]  /*148b0*/  IADD3 R3, P5, PT, R27, R138, RZ ;  /* 0x0000008a1b037210 */ /* 0x000fe40007fbe0ff */
[----:B------:R-:W-:Y:S01]  /*148c0*/  IADD3.X R6, P6, PT, R6, R147, RZ, P6, !PT ;  /* 0x0000009306067210 */ /* 0x000fe200037de4ff */
[----:B------:R-:W-:Y:S01]  /*148d0*/  IMAD.X R9, RZ, RZ, RZ, P4 ;  /* 0x000000ffff097224 */ /* 0x000fe200020e06ff */
[----:B------:R-:W-:Y:S01]  /*148e0*/  IADD3 RZ, P4, PT, R145, R26, RZ ;  /* 0x0000001a91ff7210 */ /* 0x000fe20007f9e0ff */
[----:B------:R-:W-:Y:S02]  /*148f0*/  IMAD.MOV.U32 R8, RZ, RZ, R139 ;  /* 0x000000ffff087224 */ /* 0x000fe400078e008b */
[C---:B------:R-:W-:Y:S01]  /*14900*/  IMAD.WIDE.U32 R26, R13.reuse, R20, RZ ;  /* 0x000000140d1a7225 */ /* 0x040fe200078e00ff */
        /* <DEDUP_REMOVED lines=36> */
[----:B------:R-:W-:Y:S01]  /*14b50*/  IADD3.X R28, P0, PT, R87, R6, RZ, P0, !PT ;  /* 0x00000006571c7210 */ /* 0x000fe2000071e4ff */
[----:B------:R-:W-:Y:S01]  /*14b60*/  IMAD.WIDE.U32 R6, R13, R24, RZ ;  /* 0x000000180d067225 */ /* 0x000fe200078e00ff */
[----:B------:R-:W-:Y:S02]  /*14b70*/  IADD3 R27, P1, PT, R27, R8, RZ ;  /* 0x000000081b1b7210 */ /* 0x000fe40007f3e0ff */
[----:B------:R-:W-:Y:S01]  /*14b80*/  IADD3 R84, P5, PT, R84, R15, RZ ;  /* 0x0000000f54547210 */ /* 0x000fe20007fbe0ff */
[----:B------:R-:W-:Y:S01]  /*14b90*/  IMAD.X R86, RZ, RZ, R139, P2 ;  /* 0x000000ffff567224 */ /* 0x000fe200010e068b */
        /* <DEDUP_REMOVED lines=10> */
[----:B------:R-:W-:Y:S01]  /*14c40*/  IMAD.X R9, RZ, RZ, RZ, P5 ;  /* 0x000000ffff097224 */ /* 0x000fe200028e06ff */
[----:B------:R-:W-:Y:S01]  /*14c50*/  IADD3 R87, P5, PT, R3, R84, RZ ;  /* 0x0000005403577210 */ /* 0x000fe20007fbe0ff */
[----:B------:R-:W-:Y:S01]  /*14c60*/  IMAD.WIDE.U32 R14, R12, R24, RZ ;  /* 0x000000180c0e7225 */ /* 0x000fe200078e00ff */
[----:B------:R-:W-:-:S02]  /*14c70*/  IADD3.X R5, PT, PT, R5, RZ, RZ, P1, P0 ;  /* 0x000000ff05057210 */ /* 0x000fc40000fe04ff */
[----:B------:R-:W-:Y:S01]  /*14c80*/  IADD3 R3, P0, PT, R4, R87, RZ ;  /* 0x0000005704037210 */ /* 0x000fe20007f1e0ff */
[----:B------:R-:W-:Y:S01]  /*14c90*/  IMAD.X R142, R142, 0x1, R137, P5 ;  /* 0x000000018e8e7824 */ /* 0x000fe200028e0689 */
[----:B------:R-:W-:Y:S01]  /*14ca0*/  IADD3 R12, P1, PT, R15, R6, RZ ;  /* 0x000000060f0c7210 */ /* 0x000fe20007f3e0ff */
[----:B------:R-:W-:Y:S01]  /*14cb0*/  IMAD.MOV.U32 R8, RZ, RZ, R7 ;  /* 0x000000ffff087224 */ /* 0x000fe200078e0007 */
        /* <DEDUP_REMOVED lines=45> */
.L_x_458:
        /* <DEDUP_REMOVED lines=21> */
.L_x_459:
        /* <DEDUP_REMOVED lines=89> */
.L_x_460:
        /* <DEDUP_REMOVED lines=39> */
.L_x_461:
[----:B------:R-:W-:-:S04]  /*158e0*/  ISETP.GT.U32.AND P0, PT, R84, UR8, PT ;  /* 0x0000000854007c0c */ /* 0x000fc8000bf04070 */
[----:B------:R-:W-:-:S13]  /*158f0*/  ISETP.GT.U32.AND.EX P0, PT, R85, UR9, PT, P0 ;  /* 0x0000000955007c0c */ /* 0x000fda000bf04100 */
[----:B------:R-:W-:Y:S05]  /*15900*/  @P0 BRA `(.L_x_462) ;  /* 0x0000011000580947 */ /* 0x000fea0003800000 */
[----:B------:R-:W-:Y:S02]  /*15910*/  ISETP.NE.U32.AND P0, PT, R131, UR18, PT ;  /* 0x0000001283007c0c */ /* 0x000fe4000bf05070 */
[----:B------:R-:W-:Y:S02]  /*15920*/  ISETP.NE.U32.AND P1, PT, R28, UR10, PT ;  /* 0x0000000a1c007c0c */ /* 0x000fe4000bf25070 */
        /* <DEDUP_REMOVED lines=83> */
[----:B------:R-:W-:Y:S02]  /*15e60*/  IMAD.MOV.U32 R73, RZ, RZ, RZ ;  /* 0x000000ffff497224 */ /* 0x000fe400078e00ff */
[----:B------:R-:W-:Y:S02]  /*15e70*/  IMAD.IADD R0, R5, 0x1, R13 ;  /* 0x0000000105007824 */ /* 0x000fe400078e020d */
        /* <DEDUP_REMOVED lines=9> */
[----:B------:R-:W-:-:S02]  /*15f10*/  IMAD.MOV.U32 R9, RZ, RZ, RZ ;  /* 0x000000ffff097224 */ /* 0x000fc400078e00ff */
[----:B------:R-:W-:Y:S02]  /*15f20*/  IMAD.SHL.U32 R51, R2, 0x2, RZ ;  /* 0x0000000202337824 */ /* 0x000fe400078e00ff */
[----:B------:R-:W-:-:S03]  /*15f30*/  IMAD.WIDE.U32 R2, R109, R109, RZ ;  /* 0x0000006d6d027225 */ /* 0x000fc600078e00ff */
[----:B------:R-:W-:Y:S01]  /*15f40*/  LOP3.LUT R51, R51, 0xfffffffe, RZ, 0xc0, !PT ;  /* 0xfffffffe33337812 */ /* 0x000fe200078ec0ff */
[----:B------:R-:W-:Y:S02]  /*15f50*/  IMAD.MOV.U32 R5, RZ, RZ, RZ ;  /* 0x000000ffff057224 */ /* 0x000fe400078e00ff */
[----:B------:R-:W-:Y:S02]  /*15f60*/  IMAD.IADD R85, R27, 0x1, R9 ;  /* 0x000000011b557824 */ /* 0x000fe400078e0209 */
[----:B------:R-:W-:Y:S01]  /*15f70*/  IMAD.IADD R28, R3, 0x1, R5 ;  /* 0x00000001031c7824 */ /* 0x000fe200078e0205 */
[----:B------:R-:W-:Y:S01]  /*15f80*/  IADD3.X R3, PT, PT, RZ, RZ, RZ, P4, P5 ;  /* 0x000000ffff037210 */ /* 0x000fe200027ea4ff */
[----:B------:R-:W-:Y:S01]  /*15f90*/  IMAD.IADD R32, R77, 0x1, R7 ;  /* 0x000000014d207824 */ /* 0x000fe200078e0207 */
[C-C-:B------:R-:W-:Y:S01]  /*15fa0*/  SHF.L.U64.HI R50, R26.reuse, 0x1, R85.reuse ;  /* 0x000000011a327819 */ /* 0x140fe20000010255 */
[C---:B------:R-:W-:Y:S01]  /*15fb0*/  IMAD.SHL.U32 R15, R26.reuse, 0x2, RZ ;  /* 0x000000021a0f7824 */ /* 0x040fe200078e00ff */
[----:B------:R-:W-:Y:S01]  /*15fc0*/  SHF.R.U64 R48, R26, 0x1f, R85 ;  /* 0x0000001f1a307819 */ /* 0x000fe20000001255 */
[----:B------:R-:W-:-:S02]  /*15fd0*/  IMAD.MOV.U32 R5, RZ, RZ, RZ ;  /* 0x000000ffff057224 */ /* 0x000fc400078e00ff */
[----:B------:R-:W-:Y:S01]  /*15fe0*/  IMAD.MOV.U32 R7, RZ, RZ, RZ ;  /* 0x000000ffff077224 */ /* 0x000fe200078e00ff */
[----:B------:R-:W-:Y:S01]  /*15ff0*/  LOP3.LUT R15, R15, 0xfffffffe, RZ, 0xc0, !PT ;  /* 0xfffffffe0f0f7812 */ /* 0x000fe200078ec0ff */
[----:B------:R-:W-:-:S03]  /*16000*/  IMAD.WIDE.U32 R26, R112, R108, R4 ;  /* 0x0000006c701a7225 */ /* 0x000fc600078e0004 */
[----:B------:R-:W-:Y:S01]  /*16010*/  IADD3 R15, P0, PT, R15, R28, RZ ;  /* 0x0000001c0f0f7210 */ /* 0x000fe20007f1e0ff */
[----:B------:R-:W-:Y:S01]  /*16020*/  IMAD.WIDE.U32 R6, R114, R108, R6 ;  /* 0x0000006c72067225 */ /* 0x000fe200078e0006 */
[----:B------:R-:W-:-:S03]  /*16030*/  IADD3 R81, P3, P5, R81, R26, R32 ;  /* 0x0000001a51517210 */ /* 0x000fc60007d7e020 */
[----:B------:R-:W-:Y:S01]  /*16040*/  IMAD.MOV.U32 R75, RZ, RZ, RZ ;  /* 0x000000ffff4b7224 */ /* 0x000fe200078e00ff */
[----:B------:R-:W-:Y:S01]  /*16050*/  IADD3 R3, P4, P6, R3, R6, R0 ;  /* 0x0000000603037210 */ /* 0x000fe20007e9e000 */
[----:B------:R-:W-:-:S04]  /*16060*/  IMAD.WIDE.U32 R4, R111, R109, RZ ;  /* 0x0000006d6f047225 */ /* 0x000fc800078e00ff */
[----:B------:R-:W-:Y:S02]  /*16070*/  IMAD.MOV.U32 R13, RZ, RZ, RZ ;  /* 0x000000ffff0d7224 */ /* 0x000fe400078e00ff */
[----:B------:R-:W-:Y:S02]  /*16080*/  IMAD.IADD R77, R77, 0x1, R29 ;  /* 0x000000014d4d7824 */ /* 0x000fe400078e021d */
[----:B------:R-:W-:Y:S02]  /*16090*/  IMAD.IADD R46, R33, 0x1, R7 ;  /* 0x00000001212e7824 */ /* 0x000fe400078e0207 */
[----:B------:R-:W-:Y:S02]  /*160a0*/  IMAD.IADD R83, R47, 0x1, R27 ;  /* 0x000000012f537824 */ /* 0x000fe400078e021b */
[----:B------:R-:W-:-:S03]  /*160b0*/  IMAD.WIDE.U32 R28, R110, R109, RZ ;  /* 0x0000006d6e1c7225 */ /* 0x000fc600078e00ff */
[----:B------:R-:W-:Y:S01]  /*160c0*/  IADD3.X R83, PT, PT, RZ, R83, RZ, P3, P5 ;  /* 0x00000053ff537210 */ /* 0x000fe20001fea4ff */
[----:B------:R-:W-:-:S04]  /*160d0*/  IMAD.WIDE.U32 R32, R111, R108, RZ ;  /* 0x0000006c6f207225 */ /* 0x000fc800078e00ff */
[----:B------:R-:W-:Y:S02]  /*160e0*/  IMAD.IADD R49, R5, 0x1, R75 ;  /* 0x0000000105317824 */ /* 0x000fe400078e024b */
[----:B------:R-:W-:-:S03]  /*160f0*/  IMAD.WIDE.U32 R6, R111, R111, RZ ;  /* 0x0000006f6f067225 */ /* 0x000fc600078e00ff */
[----:B------:R-:W-:Y:S01]  /*16100*/  IADD3 R49, P5, P3, R32, R49, R28 ;  /* 0x0000003120317210 */ /* 0x000fe20007bbe01c */
[----:B------:R-:W-:-:S03]  /*16110*/  IMAD.WIDE.U32 R26, R112, R110, R12 ;  /* 0x0000006e701a7225 */ /* 0x000fc600078e000c */
[----:B------:R-:W-:Y:S01]  /*16120*/  SHF.R.U32.HI R52, RZ, 0x1f, R49 ;  /* 0x0000001fff347819 */ /* 0x000fe20000011631 */
[----:B------:R-:W-:Y:S01]  /*16130*/  IMAD.IADD R0, R75, 0x1, R7 ;  /* 0x000000014b007824 */ /* 0x000fe200078e0207 */
[----:B------:R-:W-:Y:S01]  /*16140*/  IADD3.X R7, PT, PT, RZ, R46, RZ, P4, P6 ;  /* 0x0000002eff077210 */ /* 0x000fe200027ec4ff */
[----:B------:R-:W-:Y:S01]  /*16150*/  IMAD.WIDE.U32 R34, R2, R10, RZ ;  /* 0x0000000a02227225 */ /* 0x000fe200078e00ff */
[----:B------:R-:W-:Y:S02]  /*16160*/  IADD3 R77, P4, PT, R77, R26, RZ ;  /* 0x0000001a4d4d7210 */ /* 0x000fe40007f9e0ff */
[----:B------:R-:W-:Y:S01]  /*16170*/  IADD3 R51, P6, PT, R51, R0, RZ ;  /* 0x0000000033337210 */ /* 0x000fe20007fde0ff */
[----:B------:R-:W-:Y:S01]  /*16180*/  IMAD R26, R15, R10, RZ ;  /* 0x0000000a0f1a7224 */ /* 0x000fe200078e02ff */
[----:B------:R-:W-:Y:S01]  /*16190*/  IADD3.X R0, PT, PT, RZ, RZ, RZ, P1, P2 ;  /* 0x000000ffff007210 */ /* 0x000fe20000fe44ff */
[----:B------:R-:W-:Y:S01]  /*161a0*/  IMAD.X R74, R47, 0x1, R27, P4 ;  /* 0x000000012f4a7824 */ /* 0x000fe200020e061b */
[----:B------:R-:W-:Y:S01]  /*161b0*/  IADD3 R5, P4, PT, R52, R8, RZ ;  /* 0x0000000834057210 */ /* 0x000fe20007f9e0ff */
[----:B------:R-:W-:-:S03]  /*161c0*/  IMAD.WIDE.U32 R12, R34, R18, RZ ;  /* 0x00000012220c7225 */ /* 0x000fc600078e00ff */
[----:B------:R-:W-:Y:S01]  /*161d0*/  IADD3 R47, P2, PT, R5, R6, RZ ;  /* 0x00000006052f7210 */ /* 0x000fe20007f5e0ff */
[----:B------:R-:W-:Y:S01]  /*161e0*/  IMAD R87, R2, R11, R26 ;  /* 0x0000000b02577224 */ /* 0x000fe200078e021a */
[----:B------:R-:W-:Y:S02]  /*161f0*/  SHF.R.U32.HI R6, RZ, 0x1f, R85 ;  /* 0x0000001fff067819 */ /* 0x000fe40000011655 */
[----:B------:R-:W-:Y:S02]  /*16200*/  LOP3.LUT R26, R17, 0xfffffffe, RZ, 0xc0, !PT ;  /* 0xfffffffe111a7812 */ /* 0x000fe400078ec0ff */
[----:B------:R-:W-:Y:S02]  /*16210*/  LOP3.LUT R17, R50, 0x1, RZ, 0xc0, !PT ;  /* 0x0000000132117812 */ /* 0x000fe400078ec0ff */
[----:B------:R-:W-:Y:S02]  /*16220*/  IADD3 RZ, P1, PT, R2, R12, RZ ;  /* 0x0000000c02ff7210 */ /* 0x000fe40007f3e0ff */
[----:B------:R-:W-:Y:S01]  /*16230*/  SHF.R.U32.HI R2, RZ, 0x1f, R31 ;  /* 0x0000001fff027819 */ /* 0x000fe2000001161f */
[----:B------:R-:W-:Y:S01]  /*16240*/  IMAD.X R17, RZ, RZ, R17, P0 ;  /* 0x000000ffff117224 */ /* 0x000fe200000e0611 */
[----:B------:R-:W-:-:S02]  /*16250*/  LOP3.LUT R12, R30, 0x1, RZ, 0xc0, !PT ;  /* 0x000000011e0c7812 */ /* 0x000fc400078ec0ff */
[----:B------:R-:W-:Y:S02]  /*16260*/  LOP3.LUT R30, R48, 0xfffffffe, RZ, 0xc0, !PT ;  /* 0xfffffffe301e7812 */ /* 0x000fe400078ec0ff */
[----:B------:R-:W-:Y:S01]  /*16270*/  LOP3.LUT R31, R6, 0x1, RZ, 0xc0, !PT ;  /* 0x00000001061f7812 */ /* 0x000fe200078ec0ff */
[----:B------:R-:W-:Y:S01]  /*16280*/  IMAD.X R6, RZ, RZ, R45, P4 ;  /* 0x000000ffff067224 */ /* 0x000fe200020e062d */
[-C--:B------:R-:W-:Y:S01]  /*16290*/  ISETP.GT.U32.AND P0, PT, R8, R5.reuse, PT ;  /* 0x000000050800720c */ /* 0x080fe20003f04070 */
[----:B------:R-:W-:Y:S01]  /*162a0*/  IMAD.X R12, RZ, RZ, R12, P6 ;  /* 0x000000ffff0c7224 */ /* 0x000fe200030e060c */
[----:B------:R-:W-:Y:S01]  /*162b0*/  LOP3.LUT R27, R2, 0x1, RZ, 0xc0, !PT ;  /* 0x00000001021b7812 */ /* 0x000fe200078ec0ff */
[----:B------:R-:W-:Y:S01]  /*162c0*/  IMAD.WIDE.U32 R30, R108, R108, R30 ;  /* 0x0000006c6c1e7225 */ /* 0x000fe200078e001e */
[----:B------:R-:W-:Y:S02]  /*162d0*/  ISETP.GT.U32.AND.EX P0, PT, R45, R6, PT, P0 ;  /* 0x000000062d00720c */ /* 0x000fe40003f04100 */
[----:B------:R-:W-:Y:S01]  /*162e0*/  SHF.L.U64.HI R48, R4, 0x1, R49 ;  /* 0x0000000104307819 */ /* 0x000fe20000010231 */
        /* <DEDUP_REMOVED lines=28> */
[----:B------:R-:W-:-:S02]  /*164b0*/  IADD3 R72, P4, PT, R13, R26, RZ ;  /* 0x0000001a0d487210 */ /* 0x000fc40007f9e0ff */
[----:B------:R-:W-:Y:S01]  /*164c0*/  IADD3 R13, P6, PT, R35, R16, RZ ;  /* 0x00000010230d7210 */ /* 0x000fe20007fde0ff */
[----:B------:R-:W-:Y:S01]  /*164d0*/  IMAD.WIDE.U32.X R30, R51, R19, R30, P2 ;  /* 0x00000013331e7225 */ /* 0x000fe200010e041e */
[----:B------:R-:W-:Y:S02]  /*164e0*/  ISETP.GE.U32.AND.EX P0, PT, R17, R46, PT, P0 ;  /* 0x0000002e1100720c */ /* 0x000fe40003f06100 */
        /* <DEDUP_REMOVED lines=8> */
[----:B------:R-:W-:-:S02]  /*16570*/  LEA R83, P0, R4, R83, 0x1 ;  /* 0x0000005304537211 */ /* 0x000fc400078008ff */
[----:B------:R-:W-:Y:S01]  /*16580*/  ISETP.GT.U32.AND P6, PT, R16, R13, PT ;  /* 0x0000000d1000720c */ /* 0x000fe20003fc4070 */
        /* <DEDUP_REMOVED lines=43> */
[----:B------:R-:W-:Y:S01]  /*16840*/  IMAD.WIDE.U32 R50, R26, R18, RZ ;  /* 0x000000121a327225 */ /* 0x000fe200078e00ff */
[----:B------:R-:W-:Y:S02]  /*16850*/  IADD3 R80, P4, PT, R27, R30, RZ ;  /* 0x0000001e1b507210 */ /* 0x000fe40007f9e0ff */
[----:B------:R-:W-:Y:S01]  /*16860*/  IADD3.X R17, P0, PT, R46, R17, RZ, P0, !PT ;  /* 0x000000112e117210 */ /* 0x000fe2000071e4ff */
        /* <DEDUP_REMOVED lines=8> */
[C---:B------:R-:W-:Y:S01]  /*168f0*/  IMAD.WIDE.U32.X R28, R81.reuse, R19, R30, P6 ;  /* 0x00000013511c7225 */ /* 0x040fe200030e041e */
        /* <DEDUP_REMOVED lines=33> */
[----:B------:R-:W-:Y:S01]  /*16b10*/  IMAD.WIDE.U32 R26, R26, R24, RZ ;  /* 0x000000181a1a7225 */ /* 0x000fe200078e00ff */
[----:B------:R-:W-:-:S03]  /*16b20*/  IADD3.X R87, P1, PT, R87, R76, RZ, P1, !PT ;  /* 0x0000004c57577210 */ /* 0x000fc60000f3e4ff */
[----:B------:R-:W-:Y:S02]  /*16b30*/  IMAD.IADD R15, R15, 0x1, R49 ;  /* 0x000000010f0f7824 */ /* 0x000fe400078e0231 */
[----:B------:R-:W-:Y:S01]  /*16b40*/  IMAD.X R35, RZ, RZ, RZ, P6 ;  /* 0x000000ffff237224 */ /* 0x000fe200030e06ff */
[----:B------:R-:W-:Y:S01]  /*16b50*/  IADD3 R91, P6, PT, R27, R30, RZ ;  /* 0x0000001e1b5b7210 */ /* 0x000fe20007fde0ff */
[----:B------:R-:W-:Y:S01]  /*16b60*/  IMAD.MOV.U32 R34, RZ, RZ, R31 ;  /* 0x000000ffff227224 */ /* 0x000fe200078e001f */
[----:B------:R-:W-:Y:S01]  /*16b70*/  IADD3.X R27, P0, P1, R12, RZ, RZ, P1, P0 ;  /* 0x000000ff0c1b7210 */ /* 0x000fe200009004ff */
[----:B------:R-:W-:Y:S01]  /*16b80*/  IMAD.WIDE.U32 R30, R15, R18, RZ ;  /* 0x000000120f1e7225 */ /* 0x000fe200078e00ff */
[----:B------:R-:W-:Y:S02]  /*16b90*/  IADD3.X R12, PT, PT, R29, RZ, RZ, P2, P4 ;  /* 0x000000ff1d0c7210 */ /* 0x000fe400017e84ff */
[----:B------:R-:W-:Y:S01]  /*16ba0*/  IADD3 R17, P2, PT, R17, R50, RZ ;  /* 0x0000003211117210 */ /* 0x000fe20007f5e0ff */
[----:B------:R-:W-:-:S03]  /*16bb0*/  IMAD.WIDE.U32 R48, R14, R18, RZ ;  /* 0x000000120e307225 */ /* 0x000fc600078e00ff */
[----:B------:R-:W-:Y:S01]  /*16bc0*/  IADD3.X R12, P2, PT, R12, R87, RZ, P2, !PT ;  /* 0x000000570c0c7210 */ /* 0x000fe2000175e4ff */
[----:B------:R-:W-:-:S04]  /*16bd0*/  IMAD.WIDE.U32 R30, P4, R14, R19, R30 ;  /* 0x000000130e1e7225 */ /* 0x000fc8000788001e */
[----:B------:R-:W-:Y:S01]  /*16be0*/  IMAD.WIDE.U32.X R34, R81, R25, R34, P6 ;  /* 0x0000001951227225 */ /* 0x000fe200030e0422 */
[----:B------:R-:W-:Y:S02]  /*16bf0*/  IADD3 R28, P6, PT, R17, R16, RZ ;  /* 0x00000010111c7210 */ /* 0x000fe40007fde0ff */
[----:B------:R-:W-:Y:S01]  /*16c00*/  IADD3.X R81, PT, PT, R13, RZ, RZ, P0, P1 ;  /* 0x000000ff0d517210 */ /* 0x000fe200007e24ff */
[----:B------:R-:W-:Y:S01]  /*16c10*/  IMAD.X R13, RZ, RZ, RZ, P4 ;  /* 0x000000ffff0d7224 */ /* 0x000fe200020e06ff */
[----:B------:R-:W-:Y:S02]  /*16c20*/  IADD3 R16, P1, PT, R49, R30, RZ ;  /* 0x0000001e31107210 */ /* 0x000fe40007f3e0ff */
[----:B------:R-:W-:Y:S01]  /*16c30*/  IADD3 RZ, P0, PT, R83, R48, RZ ;  /* 0x0000003053ff7210 */ /* 0x000fe20007f1e0ff */
[----:B------:R-:W-:Y:S01]  /*16c40*/  IMAD.IADD R48, R75, 0x1, R33 ;  /* 0x000000014b307824 */ /* 0x000fe200078e0221 */
[----:B------:R-:W-:Y:S01]  /*16c50*/  IADD3.X R30, P6, PT, R12, R89, RZ, P6, !PT ;  /* 0x000000590c1e7210 */ /* 0x000fe200037de4ff */
[----:B------:R-:W-:Y:S01]  /*16c60*/  IMAD.MOV.U32 R12, RZ, RZ, R31 ;  /* 0x000000ffff0c7224 */ /* 0x000fe200078e001f */
[----:B------:R-:W-:Y:S01]  /*16c70*/  IADD3.X R75, PT, PT, RZ, RZ, RZ, P5, P3 ;  /* 0x000000ffff4b7210 */ /* 0x000fe20002fe64ff */
[----:B------:R-:W-:Y:S01]  /*16c80*/  IMAD.MOV.U32 R33, RZ, RZ, RZ ;  /* 0x000000ffff217224 */ /* 0x000fe200078e00ff */
[----:B------:R-:W-:-:S02]  /*16c90*/  IADD3 R29, P5, PT, R27, R2, RZ ;  /* 0x000000021b1d7210 */ /* 0x000fc40007fbe0ff */
[----:B------:R-:W-:Y:S01]  /*16ca0*/  IADD3.X RZ, P0, PT, R85, R16, RZ, P0, !PT ;  /* 0x0000001055ff7210 */ /* 0x000fe2000071e4ff */
[----:B------:R-:W-:Y:S01]  /*16cb0*/  IMAD.WIDE.U32.X R16, R15, R19, R12, P1 ;  /* 0x000000130f107225 */ /* 0x000fe200008e040c */
[----:B------:R-:W-:-:S03]  /*16cc0*/  IADD3.X R27, P2, P6, R46, RZ, RZ, P6, P2 ;  /* 0x000000ff2e1b7210 */ /* 0x000fc600036444ff */
[----:B------:R-:W-:Y:S01]  /*16cd0*/  IMAD.WIDE.U32 R32, R110, R108, R32 ;  /* 0x0000006c6e207225 */ /* 0x000fe200078e0020 */
[----:B------:R-:W-:Y:S02]  /*16ce0*/  IADD3 R27, P3, PT, R27, R29, RZ ;  /* 0x0000001d1b1b7210 */ /* 0x000fe40007f7e0ff */
[----:B------:R-:W-:Y:S01]  /*16cf0*/  IADD3.X R31, P0, PT, RZ, R16, RZ, P0, !PT ;  /* 0x00000010ff1f7210 */ /* 0x000fe2000071e4ff */
[----:B------:R-:W-:Y:S01]  /*16d00*/  IMAD.WIDE.U32 R12, R15, R20, RZ ;  /* 0x000000140f0c7225 */ /* 0x000fe200078e00ff */
[----:B------:R-:W-:Y:S02]  /*16d10*/  IADD3 R75, P4, P1, R75, R32, R48 ;  /* 0x000000204b4b7210 */ /* 0x000fe4000799e030 */
        /* <DEDUP_REMOVED lines=67> */
[----:B------:R-:W-:Y:S01]  /*17150*/  IMAD.X R31, RZ, RZ, RZ, P6 ;  /* 0x000000ffff1f7224 */ /* 0x000fe200030e06ff */
[----:B------:R-:W-:Y:S01]  /*17160*/  IADD3 R46, P6, PT, R27, R12, RZ ;  /* 0x0000000c1b2e7210 */ /* 0x000fe20007fde0ff */
[----:B------:R-:W-:Y:S01]  /*17170*/  IMAD.WIDE.U32.X R28, R5, R19, R16, P4 ;  /* 0x00000013051c7225 */ /* 0x000fe200020e0410 */
[----:B------:R-:W-:-:S03]  /*17180*/  IADD3 R27, P4, PT, R0, R35, RZ ;  /* 0x00000023001b7210 */ /* 0x000fc60007f9e0ff */
[----:B------:R-:W-:Y:S01]  /*17190*/  IMAD.MOV.U32 R30, RZ, RZ, R13 ;  /* 0x000000ffff1e7224 */ /* 0x000fe200078e000d */
[----:B------:R-:W-:Y:S01]  /*171a0*/  IADD3.X R9, P1, PT, RZ, R28, RZ, P1, !PT ;  /* 0x0000001cff097210 */ /* 0x000fe20000f3e4ff */
[----:B------:R-:W-:-:S04]  /*171b0*/  IMAD.WIDE.U32 R16, R5, R20, RZ ;  /* 0x0000001405107225 */ /* 0x000fc800078e00ff */
[----:B------:R-:W-:Y:S01]  /*171c0*/  IMAD.WIDE.U32.X R12, R15, R25, R30, P6 ;  /* 0x000000190f0c7225 */ /* 0x000fe200030e041e */
[----:B------:R-:W-:Y:S02]  /*171d0*/  IADD3 R28, P6, PT, R27, R26, RZ ;  /* 0x0000001a1b1c7210 */ /* 0x000fe40007fde0ff */
[----:B------:R-:W-:Y:S01]  /*171e0*/  SEL R30, RZ, 0x1, P0 ;  /* 0x00000001ff1e7807 */ /* 0x000fe20000000000 */
[----:B------:R-:W-:Y:S01]  /*171f0*/  IMAD.X R31, R34, 0x1, R36, P5 ;  /* 0x00000001221f7824 */ /* 0x000fe200028e0624 */
[----:B------:R-:W-:Y:S01]  /*17200*/  IADD3 R9, P0, PT, R9, R6, RZ ;  /* 0x0000000609097210 */ /* 0x000fe20007f1e0ff */
        /* <DEDUP_REMOVED lines=16> */
[----:B------:R-:W-:Y:S01]  /*17310*/  ISETP.GE.U32.AND P2, PT, R35, R32, PT ;  /* 0x000000202300720c */ /* 0x000fe20003f46070 */
[----:B------:R-:W-:Y:S01]  /*17320*/  IMAD.WIDE.U32 R14, R4, R22, RZ ;  /* 0x00000016040e7225 */ /* 0x000fe200078e00ff */
[----:B------:R-:W-:Y:S02]  /*17330*/  IADD3.X R9, P0, P1, R26, RZ, RZ, P1, P0 ;  /* 0x000000ff1a097210 */ /* 0x000fe400009004ff */
[----:B------:R-:W-:Y:S02]  /*17340*/  IADD3 R30, P6, P4, R30, R3, R77 ;  /* 0x000000031e1e7210 */ /* 0x000fe40007cde04d */
[----:B------:R-:W-:Y:S01]  /*17350*/  SEL R16, RZ, 0x1, P5 ;  /* 0x00000001ff107807 */ /* 0x000fe20002800000 */
[----:B------:R-:W-:Y:S01]  /*17360*/  IMAD.WIDE.U32 R2, P5, R4, R23, R12 ;  /* 0x0000001704027225 */ /* 0x000fe200078a000c */
[----:B------:R-:W-:Y:S02]  /*17370*/  ISETP.GE.U32.AND.EX P2, PT, R31, R36, PT, P2 ;  /* 0x000000241f00720c */ /* 0x000fe40003f46120 */
[----:B------:R-:W-:Y:S01]  /*17380*/  IADD3.X R0, PT, PT, R27, RZ, RZ, P0, P1 ;  /* 0x000000ff1b007210 */ /* 0x000fe200007e24ff */
[----:B------:R-:W-:Y:S01]  /*17390*/  IMAD.WIDE.U32 R12, R5, R24, RZ ;  /* 0x00000018050c7225 */ /* 0x000fe200078e00ff */
[----:B------:R-:W-:-:S03]  /*173a0*/  IADD3 R9, P0, PT, R9, R28, RZ ;  /* 0x0000001c09097210 */ /* 0x000fc60007f1e0ff */
[----:B------:R-:W-:Y:S01]  /*173b0*/  IMAD.X R28, RZ, RZ, R8, P3 ;  /* 0x000000ffff1c7224 */ /* 0x000fe200018e0608 */
[----:B------:R-:W-:Y:S01]  /*173c0*/  IADD3 R27, P3, PT, R16, R45, RZ ;  /* 0x0000002d101b7210 */ /* 0x000fe20007f7e0ff */
[----:B------:R-:W-:Y:S01]  /*173d0*/  IMAD.MOV.U32 R8, RZ, RZ, R3 ;  /* 0x000000ffff087224 */ /* 0x000fe200078e0003 */
[----:B------:R-:W-:Y:S02]  /*173e0*/  SEL R16, RZ, 0x1, P2 ;  /* 0x00000001ff107807 */ /* 0x000fe40001000000 */
[----:B------:R-:W-:Y:S02]  /*173f0*/  IADD3 R15, P2, PT, R15, R2, RZ ;  /* 0x000000020f0f7210 */ /* 0x000fe40007f5e0ff */
[----:B------:R-:W-:Y:S01]  /*17400*/  IADD3 R31, P1, PT, R9, R14, RZ ;  /* 0x0000000e091f7210 */ /* 0x000fe20007f3e0ff */
[----:B------:R-:W-:Y:S01]  /*17410*/  IMAD.X R9, RZ, RZ, RZ, P5 ;  /* 0x000000ffff097224 */ /* 0x000fe200028e06ff */
        /* <DEDUP_REMOVED lines=71> */
.L_x_463:
        /* <DEDUP_REMOVED lines=21> */
.L_x_464:
[----:B------:R-:W-:Y:S01]  /*179e0*/  IMAD.MOV.U32 R84, RZ, RZ, RZ ;  /* 0x000000ffff547224 */ /* 0x000fe200078e00ff */
[----:B------:R-:W-:Y:S01]  /*179f0*/  CS2R R34, SRZ ;  /* 0x0000000000227805 */ /* 0x000fe2000001ff00 */
[----:B------:R-:W-:-:S04]  /*17a00*/  IMAD.WIDE.U32 R28, R76, R117, RZ ;  /* 0x000000754c1c7225 */ /* 0x000fc800078e00ff */
[----:B------:R-:W-:-:S04]  /*17a10*/  IMAD.WIDE.U32 R8, R46, R119, RZ ;  /* 0x000000772e087225 */ /* 0x000fc800078e00ff */
[----:B------:R-:W-:Y:S01]  /*17a20*/  IMAD.WIDE.U32 R2, R36, R117, RZ ;  /* 0x0000007524027225 */ /* 0x000fe200078e00ff */
[----:B------:R-:W-:-:S03]  /*17a30*/  IADD3 R83, P4, PT, R28, R8, RZ ;  /* 0x000000081c537210 */ /* 0x000fc60007f9e0ff */
        /* <DEDUP_REMOVED lines=10> */
[----:B------:R-:W-:Y:S02]  /*17ae0*/  IMAD.MOV.U32 R9, RZ, RZ, RZ ;  /* 0x000000ffff097224 */ /* 0x000fe400078e00ff */
[----:B------:R-:W-:-:S04]  /*17af0*/  IMAD.WIDE.U32 R2, R51, R117, RZ ;  /* 0x0000007533027225 */ /* 0x000fc800078e00ff */
[----:B------:R-:W-:-:S04]  /*17b00*/  IMAD.WIDE.U32 R6, R78, R116, RZ ;  /* 0x000000744e067225 */ /* 0x000fc800078e00ff */
[----:B------:R-:W-:Y:S02]  /*17b10*/  IMAD.IADD R13, R17, 0x1, R77 ;  /* 0x00000001110d7824 */ /* 0x000fe400078e024d */
[----:B------:R-:W-:Y:S02]  /*17b20*/  IMAD.MOV.U32 R52, RZ, RZ, RZ ;  /* 0x000000ffff347224 */ /* 0x000fe400078e00ff */
[----:B------:R-:W-:Y:S01]  /*17b30*/  IMAD.WIDE.U32 R26, R47, R117, RZ ;  /* 0x000000752f1a7225 */ /* 0x000fe200078e00ff */
[----:B------:R-:W-:-:S03]  /*17b40*/  IADD3 R0, P1, P5, R6, R13, R2 ;  /* 0x0000000d06007210 */ /* 0x000fc60007d3e002 */
[----:B------:R-:W-:-:S04]  /*17b50*/  IMAD.WIDE.U32 R8, R116, R36, R8 ;  /* 0x0000002474087225 */ /* 0x000fc800078e0008 */
[----:B------:R-:W-:Y:S01]  /*17b60*/  IMAD.IADD R12, R3, 0x1, R52 ;  /* 0x00000001030c7824 */ /* 0x000fe200078e0234 */
[----:B------:R-:W-:Y:S01]  /*17b70*/  IADD3 R15, P0, P3, R15, R8, R14 ;  /* 0x000000080f0f7210 */ /* 0x000fe20007b1e00e */
[----:B------:R-:W-:-:S04]  /*17b80*/  IMAD.WIDE.U32 R30, R80, R117, RZ ;  /* 0x00000075501e7225 */ /* 0x000fc800078e00ff */
[----:B------:R-:W-:-:S04]  /*17b90*/  IMAD.WIDE.U32 R2, R47, R116, RZ ;  /* 0x000000742f027225 */ /* 0x000fc800078e00ff */
[----:B------:R-:W-:Y:S02]  /*17ba0*/  IMAD.IADD R89, R27, 0x1, R35 ;  /* 0x000000011b597824 */ /* 0x000fe400078e0223 */
[----:B------:R-:W-:Y:S02]  /*17bb0*/  IMAD.IADD R13, R5, 0x1, R9 ;  /* 0x00000001050d7824 */ /* 0x000fe400078e0209 */
[----:B------:R-:W-:Y:S01]  /*17bc0*/  IMAD.IADD R4, R77, 0x1, R7 ;  /* 0x000000014d047824 */ /* 0x000fe200078e0207 */
[----:B------:R-:W-:Y:S01]  /*17bd0*/  IADD3 R89, P2, P6, R2, R89, R30 ;  /* 0x0000005902597210 */ /* 0x000fe20007e5e01e */
[----:B------:R-:W-:Y:S01]  /*17be0*/  IMAD.MOV.U32 R81, RZ, RZ, RZ ;  /* 0x000000ffff517224 */ /* 0x000fe200078e00ff */
[----:B------:R-:W-:Y:S01]  /*17bf0*/  IADD3.X R30, PT, PT, RZ, R13, RZ, P0, P3 ;  /* 0x0000000dff1e7210 */ /* 0x000fe200007e64ff */
[----:B------:R-:W-:-:S04]  /*17c00*/  IMAD.WIDE.U32 R8, R45, R119, RZ ;  /* 0x000000772d087225 */ /* 0x000fc800078e00ff */
[----:B------:R-:W-:-:S04]  /*17c10*/  IMAD.WIDE.U32 R6, R46, R118, RZ ;  /* 0x000000762e067225 */ /* 0x000fc800078e00ff */
[----:B------:R-:W-:Y:S01]  /*17c20*/  IMAD.MOV.U32 R13, RZ, RZ, RZ ;  /* 0x000000ffff0d7224 */ /* 0x000fe200078e00ff */
[----:B------:R-:W-:Y:S01]  /*17c30*/  IADD3 R85, P3, P0, R6, R85, R8 ;  /* 0x0000005506557210 */ /* 0x000fe2000787e008 */
        /* <DEDUP_REMOVED lines=8> */
[----:B------:R-:W-:Y:S02]  /*17cc0*/  IMAD.MOV.U32 R79, RZ, RZ, RZ ;  /* 0x000000ffff4f7224 */ /* 0x000fe400078e00ff */
        /* <DEDUP_REMOVED lines=9> */
[----:B------:R-:W-:Y:S01]  /*17d60*/  IMAD.MOV.U32 R15, RZ, RZ, RZ ;  /* 0x000000ffff0f7224 */ /* 0x000fe200078e00ff */
[----:B------:R-:W-:Y:S01]  /*17d70*/  SEL R50, RZ, 0x1, P1 ;  /* 0x00000001ff327807 */ /* 0x000fe20000800000 */
[----:B------:R-:W-:-:S02]  /*17d80*/  IMAD.IADD R31, R52, 0x1, R13 ;  /* 0x00000001341f7824 */ /* 0x000fc400078e020d */
        /* <DEDUP_REMOVED lines=13> */
[----:B------:R-:W-:Y:S01]  /*17e60*/  IMAD.IADD R87, R7, 0x1, R34 ;  /* 0x0000000107577824 */ /* 0x000fe200078e0222 */
[----:B------:R-:W-:Y:S01]  /*17e70*/  ISETP.GT.U32.AND P1, PT, R16, R17, PT ;  /* 0x000000111000720c */ /* 0x000fe20003f24070 */
[----:B------:R-:W-:Y:S01]  /*17e80*/  IMAD.WIDE.U32 R14, R45, R117, RZ ;  /* 0x000000752d0e7225 */ /* 0x000fe200078e00ff */
[----:B------:R-:W-:-:S03]  /*17e90*/  IADD3.X R32, PT, PT, RZ, R32, RZ, P4, P5 ;  /* 0x00000020ff207210 */ /* 0x000fc600027ea4ff */
[----:B------:R-:W-:-:S04]  /*17ea0*/  IMAD.WIDE.U32 R2, R46, R116, RZ ;  /* 0x000000742e027225 */ /* 0x000fc800078e00ff */
[----:B------:R-:W-:Y:S01]  /*17eb0*/  IMAD.X R7, RZ, RZ, R0, P6 ;  /* 0x000000ffff077224 */ /* 0x000fe200030e0600 */
[----:B------:R-:W-:Y:S01]  /*17ec0*/  IADD3 R87, P5, P4, R2, R87, R14 ;  /* 0x0000005702577210 */ /* 0x000fe20007cbe00e */
[----:B------:R-:W-:Y:S02]  /*17ed0*/  IMAD.IADD R8, R5, 0x1, R13 ;  /* 0x0000000105087824 */ /* 0x000fe400078e020d */
[----:B------:R-:W-:Y:S01]  /*17ee0*/  IMAD.MOV.U32 R9, RZ, RZ, RZ ;  /* 0x000000ffff097224 */ /* 0x000fe200078e00ff */
[----:B------:R-:W-:Y:S01]  /*17ef0*/  ISETP.GT.U32.AND.EX P1, PT, R0, R7, PT, P1 ;  /* 0x000000070000720c */ /* 0x000fe20003f24110 */
[----:B------:R-:W-:Y:S01]  /*17f00*/  IMAD.X R82, R7, 0x1, R82, P2 ;  /* 0x0000000107527824 */ /* 0x000fe200010e0652 */
[----:B------:R-:W-:Y:S01]  /*17f10*/  P2R R27, PR, RZ, 0x20 ;  /* 0x00000020ff1b7803 */ /* 0x000fe20000000000 */
[----:B------:R-:W-:Y:S01]  /*17f20*/  IMAD.WIDE.U32 R8, R118, R36, R8 ;  /* 0x0000002476087225 */ /* 0x000fe200078e0008 */
[----:B------:R-:W-:Y:S02]  /*17f30*/  SEL R17, R16, R17, P1 ;  /* 0x0000001110117207 */ /* 0x000fe40000800000 */
[----:B------:R-:W-:Y:S01]  /*17f40*/  SEL R7, R0, R7, P1 ;  /* 0x0000000700077207 */ /* 0x000fe20000800000 */
[----:B------:R-:W-:Y:S01]  /*17f50*/  IMAD.WIDE.U32 R12, R51, R119, RZ ;  /* 0x00000077330c7225 */ /* 0x000fe200078e00ff */
[----:B------:R-:W-:-:S02]  /*17f60*/  IADD3 R2, P2, P5, R28, R8, R29 ;  /* 0x000000081c027210 */ /* 0x000fc40007d5e01d */
[----:B------:R-:W-:Y:S01]  /*17f70*/  ISETP.GT.U32.AND P1, PT, R17, R74, PT ;  /* 0x0000004a1100720c */ /* 0x000fe20003f24070 */
[----:B------:R-:W-:Y:S02]  /*17f80*/  IMAD R0, R87, R10, RZ ;  /* 0x0000000a57007224 */ /* 0x000fe400078e02ff */
[----:B------:R-:W-:Y:S01]  /*17f90*/  IMAD.IADD R86, R5, 0x1, R9 ;  /* 0x0000000105567824 */ /* 0x000fe200078e0209 */
[----:B------:R-:W-:Y:S01]  /*17fa0*/  ISETP.GT.U32.AND.EX P1, PT, R7, R82, PT, P1 ;  /* 0x000000520700720c */ /* 0x000fe20003f24110 */
[----:B------:R-:W-:Y:S02]  /*17fb0*/  IMAD.IADD R28, R52, 0x1, R13 ;  /* 0x00000001341c7824 */ /* 0x000fe400078e020d */
[----:B------:R-:W-:Y:S01]  /*17fc0*/  IMAD.WIDE.U32 R8, R78, R118, RZ ;  /* 0x000000764e087225 */ /* 0x000fe200078e00ff */
[----:B------:R-:W-:-:S03]  /*17fd0*/  IADD3.X R86, PT, PT, R31, R86, RZ, P2, P5 ;  /* 0x000000561f567210 */ /* 0x000fc600017ea4ff */
        /* <DEDUP_REMOVED lines=46> */
[----:B------:R-:W-:-:S04]  /*182c0*/  IADD3.X R87, P1, P2, R6, RZ, RZ, P1, P2 ;  /* 0x000000ff06577210 */ /* 0x000fc80000a244ff */
[----:B------:R-:W-:Y:S02]  /*182d0*/  IADD3.X R86, PT, PT, R7, RZ, RZ, P1, P2 ;  /* 0x000000ff07567210 */ /* 0x000fe40000fe44ff */
        /* <DEDUP_REMOVED lines=62> */
[----:B------:R-:W-:Y:S01]  /*186c0*/  SEL R12, RZ, 0x1, !P5 ;  /* 0x00000001ff0c7807 */ /* 0x000fe20006800000 */
[----:B------:R-:W-:Y:S02]  /*186d0*/  IMAD.IADD R8, R81, 0x1, R7 ;  /* 0x0000000151087824 */ /* 0x000fe400078e0207 */
[----:B------:R-:W-:Y:S01]  /*186e0*/  IMAD R7, R88, R10, RZ ;  /* 0x0000000a58077224 */ /* 0x000fe200078e02ff */
[----:B------:R-:W-:Y:S01]  /*186f0*/  IADD3 R12, P5, P6, R12, R9, R17 ;  /* 0x000000090c0c7210 */ /* 0x000fe20007ebe011 */
[----:B------:R-:W-:Y:S02]  /*18700*/  IMAD.MOV.U32 R9, RZ, RZ, RZ ;  /* 0x000000ffff097224 */ /* 0x000fe400078e00ff */
[----:B------:R-:W-:Y:S01]  /*18710*/  IMAD R7, R2, R11, R7 ;  /* 0x0000000b02077224 */ /* 0x000fe200078e0207 */
        /* <DEDUP_REMOVED lines=21> */
[----:B------:R-:W-:Y:S01]  /*18870*/  IMAD.WIDE.U32 R8, R46, R123, RZ ;  /* 0x0000007b2e087225 */ /* 0x000fe200078e00ff */
[----:B------:R-:W-:Y:S02]  /*18880*/  IADD3 RZ, P5, PT, R2, R32, RZ ;  /* 0x0000002002ff7210 */ /* 0x000fe40007fbe0ff */
[----:B------:R-:W-:Y:S01]  /*18890*/  IADD3.X R30, PT, PT, RZ, RZ, RZ, P3, P0 ;  /* 0x000000ffff1e7210 */ /* 0x000fe20001fe04ff */
[----:B------:R-:W-:Y:S01]  /*188a0*/  IMAD.MOV.U32 R2, RZ, RZ, R31 ;  /* 0x000000ffff027224 */ /* 0x000fe200078e001f */
[----:B------:R-:W-:Y:S01]  /*188b0*/  IADD3.X RZ, P5, PT, R88, R7, RZ, P5, !PT ;  /* 0x0000000758ff7210 */ /* 0x000fe20002fbe4ff */
[----:B------:R-:W-:Y:S01]  /*188c0*/  IMAD.WIDE.U32 R32, R82, R20, RZ ;  /* 0x0000001452207225 */ /* 0x000fe200078e00ff */
[----:B------:R-:W-:-:S03]  /*188d0*/  IADD3.X R31, PT, PT, RZ, RZ, RZ, P2, P1 ;  /* 0x000000ffff1f7210 */ /* 0x000fc600017e24ff */
[----:B------:R-:W-:-:S04]  /*188e0*/  IMAD.WIDE.U32.X R2, R82, R19, R2, P4 ;  /* 0x0000001352027225 */ /* 0x000fc800020e0402 */
[----:B------:R-:W-:Y:S01]  /*188f0*/  IMAD.IADD R14, R15, 0x1, R81 ;  /* 0x000000010f0e7824 */ /* 0x000fe200078e0251 */
[----:B------:R-:W-:Y:S01]  /*18900*/  IADD3.X R2, P6, PT, RZ, R2, RZ, P5, !PT ;  /* 0x00000002ff027210 */ /* 0x000fe20002fde4ff */
[----:B------:R-:W-:Y:S02]  /*18910*/  IMAD.IADD R15, R34, 0x1, R9 ;  /* 0x00000001220f7824 */ /* 0x000fe400078e0209 */
        /* <DEDUP_REMOVED lines=120> */
[----:B------:R-:W-:-:S03]  /*190a0*/  IADD3 R26, P6, PT, R7, R8, RZ ;  /* 0x00000008071a7210 */ /* 0x000fc60007fde0ff */
        /* <DEDUP_REMOVED lines=27> */
[----:B------:R-:W-:Y:S01]  /*19260*/  ISETP.GE.U32.AND.EX P5, PT, R50, R75, PT, P5 ;  /* 0x0000004b3200720c */ /* 0x000fe20003fa6150 */
[----:B------:R-:W-:Y:S01]  /*19270*/  IMAD.WIDE.U32 R2, R27, R22, RZ ;  /* 0x000000161b027225 */ /* 0x000fe200078e00ff */
[----:B------:R-:W-:Y:S02]  /*19280*/  IADD3.X R7, P1, P2, R8, RZ, RZ, P2, P1 ;  /* 0x000000ff08077210 */ /* 0x000fe400012224ff */
[----:B------:R-:W-:Y:S02]  /*19290*/  SEL R8, RZ, 0x1, P0 ;  /* 0x00000001ff087807 */ /* 0x000fe40000000000 */
[----:B------:R-:W-:Y:S02]  /*192a0*/  ISETP.GE.U32.AND P0, PT, R28, R87, PT ;  /* 0x000000571c00720c */ /* 0x000fe40003f06070 */
[----:B------:R-:W-:Y:S02]  /*192b0*/  IADD3 R74, P4, P3, R74, R0, R31 ;  /* 0x000000004a4a7210 */ /* 0x000fe40007b9e01f */
[----:B------:R-:W-:-:S02]  /*192c0*/  IADD3.X R0, PT, PT, R9, RZ, RZ, P1, P2 ;  /* 0x000000ff09007210 */ /* 0x000fc40000fe44ff */
[----:B------:R-:W-:Y:S01]  /*192d0*/  IADD3 R73, P6, P2, R8, R73, R12 ;  /* 0x0000004908497210 */ /* 0x000fe20007ade00c */
[C---:B------:R-:W-:Y:S01]  /*192e0*/  IMAD.WIDE.U32 R8, R6.reuse, R22, RZ ;  /* 0x0000001606087225 */ /* 0x040fe200078e00ff */
        /* <DEDUP_REMOVED lines=11> */
[-C--:B------:R-:W-:Y:S02]  /*193a0*/  IADD3 R17, P3, PT, R17, R74.reuse, RZ ;  /* 0x0000004a11117210 */ /* 0x080fe40007f7e0ff */
        /* <DEDUP_REMOVED lines=68> */
.L_x_465:
        /* <DEDUP_REMOVED lines=21> */
.L_x_466:
        /* <DEDUP_REMOVED lines=72> */
.L_x_467:
        /* <DEDUP_REMOVED lines=21> */
.L_x_468:
        /* <DEDUP_REMOVED lines=12> */
[C---:B------:R-:W-:Y:S01]  /*19fd0*/  SHF.L.U64.HI R6, R9.reuse, 0x1, R6 ;  /* 0x0000000109067819 */ /* 0x040fe20000010206 */
[----:B------:R-:W-:Y:S01]  /*19fe0*/  IMAD.SHL.U32 R9, R9, 0x2, RZ ;  /* 0x0000000209097824 */ /* 0x000fe200078e00ff */
        /* <DEDUP_REMOVED lines=62> */
.L_x_469:
        /* <DEDUP_REMOVED lines=21> */
.L_x_470:
        /* <DEDUP_REMOVED lines=12> */
[----:B------:R-:W-:Y:S02]  /*1a5e0*/  IMAD.SHL.U32 R87, R6, 0x2, RZ ;  /* 0x0000000206577824 */ /* 0x000fe400078e00ff */
[----:B------:R-:W-:Y:S01]  /*1a5f0*/  IMAD.IADD R49, R35, 0x1, R9 ;  /* 0x0000000123317824 */ /* 0x000fe200078e0209 */
[----:B------:R-:W-:Y:S01]  /*1a600*/  IADD3.X R86, PT, PT, RZ, RZ, RZ, P1, P6 ;  /* 0x000000ffff567210 */ /* 0x000fe20000fec4ff */
[----:B------:R-:W-:Y:S01]  /*1a610*/  IMAD.WIDE.U32 R8, R36, R76, RZ ;  /* 0x0000004c24087225 */ /* 0x000fe200078e00ff */
[----:B------:R-:W-:-:S03]  /*1a620*/  LOP3.LUT R87, R87, 0xfffffffe, RZ, 0xc0, !PT ;  /* 0xfffffffe57577812 */ /* 0x000fc600078ec0ff */
[----:B------:R-:W-:Y:S02]  /*1a630*/  IMAD.IADD R34, R34, 0x1, R75 ;  /* 0x0000000122227824 */ /* 0x000fe400078e024b */
[----:B------:R-:W-:Y:S02]  /*1a640*/  IMAD.IADD R17, R81, 0x1, R7 ;  /* 0x0000000151117824 */ /* 0x000fe400078e0207 */
[----:B------:R-:W-:Y:S01]  /*1a650*/  IMAD.IADD R89, R5, 0x1, R9 ;  /* 0x0000000105597824 */ /* 0x000fe200078e0209 */
[----:B------:R-:W-:Y:S01]  /*1a660*/  IADD3 R87, P0, PT, R87, R34, RZ ;  /* 0x0000002257577210 */ /* 0x000fe20007f1e0ff */
[----:B------:R-:W-:Y:S01]  /*1a670*/  IMAD.WIDE.U32 R34, R76, R46, RZ ;  /* 0x0000002e4c227225 */ /* 0x000fe200078e00ff */
[C-C-:B------:R-:W-:Y:S02]  /*1a680*/  SHF.L.U64.HI R29, R6.reuse, 0x1, R17.reuse ;  /* 0x00000001061d7819 */ /* 0x140fe40000010211 */
[--C-:B------:R-:W-:Y:S01]  /*1a690*/  SHF.R.U64 R32, R6, 0x1f, R17.reuse ;  /* 0x0000001f06207819 */ /* 0x100fe20000001211 */
[C---:B------:R-:W-:Y:S01]  /*1a6a0*/  IMAD.SHL.U32 R12, R8.reuse, 0x2, RZ ;  /* 0x00000002080c7824 */ /* 0x040fe200078e00ff */
[----:B------:R-:W-:Y:S01]  /*1a6b0*/  SHF.R.U32.HI R17, RZ, 0x1f, R17 ;  /* 0x0000001fff117819 */ /* 0x000fe20000011611 */
[----:B------:R-:W-:Y:S01]  /*1a6c0*/  IMAD.IADD R85, R77, 0x1, R33 ;  /* 0x000000014d557824 */ /* 0x000fe200078e0221 */
[--C-:B------:R-:W-:Y:S01]  /*1a6d0*/  SHF.L.U64.HI R82, R8, 0x1, R89.reuse ;  /* 0x0000000108527819 */ /* 0x100fe20000010259 */
[----:B------:R-:W-:Y:S01]  /*1a6e0*/  IMAD.WIDE.U32 R6, R76, R45, RZ ;  /* 0x0000002d4c067225 */ /* 0x000fe200078e00ff */
[----:B------:R-:W-:-:S02]  /*1a6f0*/  SHF.R.U64 R75, R8, 0x1f, R89 ;  /* 0x0000001f084b7819 */ /* 0x000fc40000001259 */
[----:B------:R-:W-:Y:S01]  /*1a700*/  LOP3.LUT R32, R32, 0xfffffffe, RZ, 0xc0, !PT ;  /* 0xfffffffe20207812 */ /* 0x000fe200078ec0ff */
[----:B------:R-:W-:Y:S01]  /*1a710*/  IMAD.WIDE.U32 R8, R36, R46, RZ ;  /* 0x0000002e24087225 */ /* 0x000fe200078e00ff */
[----:B------:R-:W-:Y:S02]  /*1a720*/  LOP3.LUT R33, R17, 0x1, RZ, 0xc0, !PT ;  /* 0x0000000111217812 */ /* 0x000fe400078ec0ff */
[----:B------:R-:W-:Y:S01]  /*1a730*/  LOP3.LUT R29, R29, 0x1, RZ, 0xc0, !PT ;  /* 0x000000011d1d7812 */ /* 0x000fe200078ec0ff */
[----:B------:R-:W-:Y:S01]  /*1a740*/  IMAD.IADD R35, R84, 0x1, R35 ;  /* 0x0000000154237824 */ /* 0x000fe200078e0223 */
[----:B------:R-:W-:Y:S01]  /*1a750*/  LOP3.LUT R82, R82, 0x1, RZ, 0xc0, !PT ;  /* 0x0000000152527812 */ /* 0x000fe200078ec0ff */
[----:B------:R-:W-:Y:S02]  /*1a760*/  IMAD.IADD R28, R52, 0x1, R73 ;  /* 0x00000001341c7824 */ /* 0x000fe400078e0249 */
[----:B------:R-:W-:Y:S01]  /*1a770*/  IMAD.WIDE.U32 R32, R45, R45, R32 ;  /* 0x0000002d2d207225 */ /* 0x000fe200078e0020 */
[----:B------:R-:W-:-:S02]  /*1a780*/  IADD3 R35, P3, P4, R6, R35, R8 ;  /* 0x0000002306237210 */ /* 0x000fc40007c7e008 */
[----:B------:R-:W-:Y:S01]  /*1a790*/  LOP3.LUT R8, R12, 0xfffffffe, RZ, 0xc0, !PT ;  /* 0xfffffffe0c087812 */ /* 0x000fe200078ec0ff */
[----:B------:R-:W-:Y:S01]  /*1a7a0*/  IMAD.X R29, RZ, RZ, R29, P0 ;  /* 0x000000ffff1d7224 */ /* 0x000fe200000e061d */
[----:B------:R-:W-:Y:S01]  /*1a7b0*/  SHF.R.U32.HI R17, RZ, 0x1f, R35 ;  /* 0x0000001fff117819 */ /* 0x000fe20000011623 */
[----:B------:R-:W-:-:S03]  /*1a7c0*/  IMAD.WIDE.U32 R72, R76, R76, RZ ;  /* 0x0000004c4c487225 */ /* 0x000fc600078e00ff */
[----:B------:R-:W-:Y:S01]  /*1a7d0*/  IADD3 R6, P6, PT, R29, R32, RZ ;  /* 0x000000201d067210 */ /* 0x000fe20007fde0ff */
[----:B------:R-:W-:Y:S01]  /*1a7e0*/  IMAD.IADD R27, R84, 0x1, R73 ;  /* 0x00000001541b7824 */ /* 0x000fe200078e0249 */
[----:B------:R-:W-:Y:S01]  /*1a7f0*/  IADD3 R73, P0, PT, R17, R48, RZ ;  /* 0x0000003011497210 */ /* 0x000fe20007f1e0ff */
[----:B------:R-:W-:Y:S02]  /*1a800*/  IMAD.IADD R50, R79, 0x1, R31 ;  /* 0x000000014f327824 */ /* 0x000fe400078e021f */
[----:B------:R-:W-:Y:S01]  /*1a810*/  IMAD.WIDE.U32 R30, R78, R36, RZ ;  /* 0x000000244e1e7225 */ /* 0x000fe200078e00ff */
[----:B------:R-:W-:-:S03]  /*1a820*/  IADD3 R8, P1, PT, R8, R27, RZ ;  /* 0x0000001b08087210 */ /* 0x000fc60007f3e0ff */
[----:B------:R-:W-:-:S04]  /*1a830*/  IMAD.WIDE.U32 R46, R51, R76, RZ ;  /* 0x0000004c332e7225 */ /* 0x000fc800078e00ff */
[----:B------:R-:W-:Y:S02]  /*1a840*/  IMAD.X R12, R81, 0x1, R33, P6 ;  /* 0x00000001510c7824 */ /* 0x000fe400030e0621 */
[----:B------:R-:W-:Y:S01]  /*1a850*/  IMAD.IADD R32, R52, 0x1, R47 ;  /* 0x0000000134207824 */ /* 0x000fe200078e022f */
[----:B------:R-:W-:Y:S01]  /*1a860*/  IADD3 R47, P6, PT, R73, R72, RZ ;  /* 0x00000048492f7210 */ /* 0x000fe20007fde0ff */
[----:B------:R-:W-:Y:S01]  /*1a870*/  IMAD.IADD R27, R77, 0x1, R31 ;  /* 0x000000014d1b7824 */ /* 0x000fe200078e021f */
[----:B------:R-:W-:Y:S01]  /*1a880*/  LOP3.LUT R72, R75, 0xfffffffe, RZ, 0xc0, !PT ;  /* 0xfffffffe4b487812 */ /* 0x000fe200078ec0ff */
[----:B------:R-:W-:Y:S02]  /*1a890*/  IMAD.MOV.U32 R33, RZ, RZ, RZ ;  /* 0x000000ffff217224 */ /* 0x000fe400078e00ff */
[----:B------:R-:W-:Y:S02]  /*1a8a0*/  IMAD.MOV.U32 R29, RZ, RZ, RZ ;  /* 0x000000ffff1d7224 */ /* 0x000fe400078e00ff */
[----:B------:R-:W-:Y:S01]  /*1a8b0*/  IMAD.X R31, RZ, RZ, R88, P0 ;  /* 0x000000ffff1f7224 */ /* 0x000fe200000e0658 */
[----:B------:R-:W-:Y:S01]  /*1a8c0*/  ISETP.GT.U32.AND P0, PT, R48, R73, PT ;  /* 0x000000493000720c */ /* 0x000fe20003f04070 */
[----:B------:R-:W-:-:S03]  /*1a8d0*/  IMAD.WIDE.U32 R32, R36, R51, R32 ;  /* 0x0000003324207225 */ /* 0x000fc600078e0020 */
[----:B------:R-:W-:Y:S01]  /*1a8e0*/  ISETP.GT.U32.AND.EX P0, PT, R88, R31, PT, P0 ;  /* 0x0000001f5800720c */ /* 0x000fe20003f04100 */
[----:B------:R-:W-:-:S04]  /*1a8f0*/  IMAD.WIDE.U32 R28, R45, R51, R28 ;  /* 0x000000332d1c7225 */ /* 0x000fc800078e001c */
[----:B------:R-:W-:Y:S02]  /*1a900*/  IMAD.MOV.U32 R51, RZ, RZ, RZ ;  /* 0x000000ffff337224 */ /* 0x000fe400078e00ff */
[----:B------:R-:W-:Y:S01]  /*1a910*/  IMAD.X R81, R31, 0x1, R8, P6 ;  /* 0x000000011f517824 */ /* 0x000fe200030e0608 */
[----:B------:R-:W-:Y:S01]  /*1a920*/  IADD3 R27, P6, PT, R27, R32, RZ ;  /* 0x000000201b1b7210 */ /* 0x000fe20007fde0ff */
[----:B------:R-:W-:Y:S01]  /*1a930*/  IMAD.WIDE.U32 R50, R80, R45, R50 ;  /* 0x0000002d50327225 */ /* 0x000fe200078e0032 */
[----:B------:R-:W-:Y:S02]  /*1a940*/  SEL R80, R88, R31, P0 ;  /* 0x0000001f58507207 */ /* 0x000fe40000000000 */
[----:B------:R-:W-:Y:S01]  /*1a950*/  SEL R32, R48, R73, P0 ;  /* 0x0000004930207207 */ /* 0x000fe20000000000 */
[C---:B------:R-:W-:Y:S01]  /*1a960*/  IMAD.X R8, R52.reuse, 0x1, R33, P6 ;  /* 0x0000000134087824 */ /* 0x040fe200030e0621 */
[----:B------:R-:W-:Y:S01]  /*1a970*/  SHF.R.U32.HI R31, RZ, 0x1f, R89 ;  /* 0x0000001fff1f7819 */ /* 0x000fe20000011659 */
[----:B------:R-:W-:Y:S01]  /*1a980*/  IMAD.IADD R52, R52, 0x1, R29 ;  /* 0x0000000134347824 */ /* 0x000fe200078e021d */
[----:B------:R-:W-:Y:S01]  /*1a990*/  ISETP.GT.U32.AND P0, PT, R32, R47, PT ;  /* 0x0000002f2000720c */ /* 0x000fe20003f04070 */
[----:B------:R-:W-:Y:S01]  /*1a9a0*/  IMAD.WIDE.U32 R32, R74, R10, RZ ;  /* 0x0000000a4a207225 */ /* 0x000fe200078e00ff */
[----:B------:R-:W-:-:S02]  /*1a9b0*/  LOP3.LUT R73, R31, 0x1, RZ, 0xc0, !PT ;  /* 0x000000011f497812 */ /* 0x000fc400078ec0ff */
[----:B------:R-:W-:Y:S01]  /*1a9c0*/  ISETP.GT.U32.AND.EX P0, PT, R80, R81, PT, P0 ;  /* 0x000000515000720c */ /* 0x000fe20003f04100 */
[----:B------:R-:W-:Y:S01]  /*1a9d0*/  IMAD.X R31, RZ, RZ, R82, P1 ;  /* 0x000000ffff1f7224 */ /* 0x000fe200008e0652 */
[----:B------:R-:W-:Y:S01]  /*1a9e0*/  IADD3 R82, P1, P6, R86, R28, R85 ;  /* 0x0000001c56527210 */ /* 0x000fe20007e3e055 */
[----:B------:R-:W-:Y:S01]  /*1a9f0*/  IMAD R75, R87, R10, RZ ;  /* 0x0000000a574b7224 */ /* 0x000fe200078e02ff */
[----:B------:R-:W-:Y:S01]  /*1aa00*/  SEL R89, RZ, 0x1, !P0 ;  /* 0x00000001ff597807 */ /* 0x000fe20004000000 */
[----:B------:R-:W-:Y:S01]  /*1aa10*/  IMAD.WIDE.U32 R72, R36, R36, R72 ;  /* 0x0000002424487225 */ /* 0x000fe200078e0048 */
[----:B------:R-:W-:-:S03]  /*1aa20*/  IADD3.X R80, PT, PT, RZ, R52, RZ, P1, P6 ;  /* 0x00000034ff507210 */ /* 0x000fc60000fec4ff */
[----:B------:R-:W-:Y:S01]  /*1aa30*/  IMAD.WIDE.U32 R28, R32, R18, RZ ;  /* 0x00000012201c7225 */ /* 0x000fe200078e00ff */
[----:B------:R-:W-:-:S03]  /*1aa40*/  IADD3 R52, P0, P6, R31, R72, R82 ;  /* 0x000000481f347210 */ /* 0x000fc60007e1e052 */
        /* <DEDUP_REMOVED lines=8> */
[C---:B------:R-:W-:Y:S01]  /*1aad0*/  IMAD.WIDE.U32 R72, R85.reuse, R18, RZ ;  /* 0x0000001255487225 */ /* 0x040fe200078e00ff */
[----:B------:R-:W-:Y:S02]  /*1aae0*/  IADD3 R74, P0, P6, R74, R50, R49 ;  /* 0x000000324a4a7210 */ /* 0x000fe40007e1e031 */
        /* <DEDUP_REMOVED lines=14> */
[----:B------:R-:W-:Y:S01]  /*1abd0*/  IMAD.MOV.U32 R46, RZ, RZ, R73 ;  /* 0x000000ffff2e7224 */ /* 0x000fe200078e0049 */
[----:B------:R-:W-:Y:S01]  /*1abe0*/  IADD3.X RZ, P1, PT, R87, R72, RZ, P1, !PT ;  /* 0x0000004857ff7210 */ /* 0x000fe20000f3e4ff */
[----:B------:R-:W-:Y:S01]  /*1abf0*/  IMAD.WIDE.U32 R28, R32, R20, RZ ;  /* 0x00000014201c7225 */ /* 0x000fe200078e00ff */
[----:B------:R-:W-:-:S02]  /*1ac00*/  IADD3.X R77, PT, PT, RZ, RZ, RZ, P5, P6 ;  /* 0x000000ffff4d7210 */ /* 0x000fc40002fec4ff */
[----:B------:R-:W-:Y:S01]  /*1ac10*/  IADD3 R33, P5, PT, R89, R26, RZ ;  /* 0x0000001a59217210 */ /* 0x000fe20007fbe0ff */
[----:B------:R-:W-:Y:S01]  /*1ac20*/  IMAD.WIDE.U32.X R46, R85, R19, R46, P2 ;  /* 0x00000013552e7225 */ /* 0x000fe200010e042e */
[----:B------:R-:W-:Y:S02]  /*1ac30*/  ISETP.GE.U32.AND.EX P0, PT, R88, R81, PT, P0 ;  /* 0x000000515800720c */ /* 0x000fe40003f06100 */
[----:B------:R-:W-:Y:S01]  /*1ac40*/  IADD3 R92, P2, PT, R29, R50, RZ ;  /* 0x000000321d5c7210 */ /* 0x000fe20007f5e0ff */
[----:B------:R-:W-:Y:S01]  /*1ac50*/  IMAD.MOV.U32 R30, RZ, RZ, R51 ;  /* 0x000000ffff1e7224 */ /* 0x000fe200078e0033 */
[----:B------:R-:W-:Y:S01]  /*1ac60*/  IADD3.X R91, P1, PT, RZ, R46, RZ, P1, !PT ;  /* 0x0000002eff5b7210 */ /* 0x000fe20000f3e4ff */
[----:B------:R-:W-:Y:S01]  /*1ac70*/  IMAD.X R46, RZ, RZ, R83, P5 ;  /* 0x000000ffff2e7224 */ /* 0x000fe200028e0653 */
[----:B------:R-:W-:Y:S01]  /*1ac80*/  IADD3 R72, P5, PT, R33, R48, RZ ;  /* 0x0000003021487210 */ /* 0x000fe20007fbe0ff */
[----:B------:R-:W-:Y:S01]  /*1ac90*/  IMAD.WIDE.U32.X R30, R85, R21, R30, P2 ;  /* 0x00000015551e7225 */ /* 0x000fe200010e041e */
[----:B------:R-:W-:-:S02]  /*1aca0*/  SEL R78, RZ, 0x1, P0 ;  /* 0x00000001ff4e7807 */ /* 0x000fc40000000000 */
[----:B------:R-:W-:Y:S01]  /*1acb0*/  SHF.L.U64.HI R50, R34, 0x1, R35 ;  /* 0x0000000122327819 */ /* 0x000fe20000010223 */
[----:B------:R-:W-:Y:S01]  /*1acc0*/  IMAD.X R73, R46, 0x1, R49, P5 ;  /* 0x000000012e497824 */ /* 0x000fe200028e0631 */
[----:B------:R-:W-:Y:S01]  /*1acd0*/  IADD3 R81, P5, PT, R78, R72, RZ ;  /* 0x000000484e517210 */ /* 0x000fe20007fbe0ff */
[----:B------:R-:W-:Y:S01]  /*1ace0*/  IMAD.X R93, RZ, RZ, R47, P1 ;  /* 0x000000ffff5d7224 */ /* 0x000fe200008e062f */
[----:B------:R-:W-:Y:S01]  /*1acf0*/  LEA R91, P0, R34, R91, 0x1 ;  /* 0x0000005b225b7211 */ /* 0x000fe200078008ff */
[----:B------:R-:W-:Y:S01]  /*1ad00*/  IMAD.WIDE.U32 R34, R85, R22, RZ ;  /* 0x0000001655227225 */ /* 0x000fe200078e00ff */
[----:B------:R-:W-:Y:S02]  /*1ad10*/  IADD3 R79, P1, PT, R81, R48, RZ ;  /* 0x00000030514f7210 */ /* 0x000fe40007f3e0ff */
[----:B------:R-:W-:Y:S01]  /*1ad20*/  ISETP.GT.U32.AND P6, PT, R26, R33, PT ;  /* 0x000000211a00720c */ /* 0x000fe20003fc4070 */
[----:B------:R-:W-:Y:S01]  /*1ad30*/  IMAD.X R82, RZ, RZ, R73, P5 ;  /* 0x000000ffff527224 */ /* 0x000fe200028e0649 */
[----:B------:R-:W-:Y:S01]  /*1ad40*/  IADD3 R91, P5, PT, R91, R28, RZ ;  /* 0x0000001c5b5b7210 */ /* 0x000fe20007fbe0ff */
[----:B------:R-:W-:Y:S01]  /*1ad50*/  IMAD.WIDE.U32 R28, R32, R22, RZ ;  /* 0x00000016201c7225 */ /* 0x000fe200078e00ff */
[----:B------:R-:W-:-:S02]  /*1ad60*/  ISETP.GT.U32.AND.EX P6, PT, R83, R46, PT, P6 ;  /* 0x0000002e5300720c */ /* 0x000fc40003fc4160 */
[----:B------:R-:W-:Y:S01]  /*1ad70*/  IADD3.X R93, P0, PT, R93, R50, RZ, P0, !PT ;  /* 0x000000325d5d7210 */ /* 0x000fe2000071e4ff */
[----:B------:R-:W-:Y:S01]  /*1ad80*/  IMAD.X R80, R82, 0x1, R49, P1 ;  /* 0x0000000152507824 */ /* 0x000fe200008e0631 */
[----:B------:R-:W-:Y:S01]  /*1ad90*/  ISETP.GT.U32.AND P1, PT, R72, R81, PT ;  /* 0x000000514800720c */ /* 0x000fe20003f24070 */
[----:B------:R-:W-:Y:S01]  /*1ada0*/  IMAD.WIDE.U32 R50, R85, R24, RZ ;  /* 0x0000001855327225 */ /* 0x000fe200078e00ff */
[----:B------:R-:W-:Y:S02]  /*1adb0*/  SEL R33, R26, R33, P6 ;  /* 0x000000211a217207 */ /* 0x000fe40003000000 */
[----:B------:R-:W-:Y:S01]  /*1adc0*/  ISETP.GT.U32.AND.EX P1, PT, R73, R82, PT, P1 ;  /* 0x000000524900720c */ /* 0x000fe20003f24110 */
[----:B------:R-:W-:Y:S01]  /*1add0*/  IMAD.IADD R7, R84, 0x1, R7 ;  /* 0x0000000154077824 */ /* 0x000fe200078e0207 */
[----:B------:R-:W-:Y:S02]  /*1ade0*/  IADD3.X R93, P5, PT, R93, R92, RZ, P5, !PT ;  /* 0x0000005c5d5d7210 */ /* 0x000fe40002fbe4ff */
[----:B------:R-:W-:Y:S01]  /*1adf0*/  SEL R48, R83, R46, P6 ;  /* 0x0000002e53307207 */ /* 0x000fe20003000000 */
[----:B------:R-:W-:Y:S01]  /*1ae00*/  IMAD.WIDE.U32 R34, P6, R32, R23, R34 ;  /* 0x0000001720227225 */ /* 0x000fe200078c0022 */
[----:B------:R-:W-:-:S02]  /*1ae10*/  SEL R81, R72, R81, P1 ;  /* 0x0000005148517207 */ /* 0x000fc40000800000 */
[----:B------:R-:W-:Y:S01]  /*1ae20*/  ISETP.GT.U32.AND P2, PT, R33, R72, PT ;  /* 0x000000482100720c */ /* 0x000fe20003f44070 */
        /* <DEDUP_REMOVED lines=8> */
[----:B------:R-:W-:Y:S01]  /*1aeb0*/  IMAD.WIDE.U32 R32, R32, R24, RZ ;  /* 0x0000001820207225 */ /* 0x000fe200078e00ff */
[----:B------:R-:W-:-:S03]  /*1aec0*/  IADD3.X R31, PT, PT, R31, RZ, RZ, P5, P0 ;  /* 0x000000ff1f1f7210 */ /* 0x000fc60002fe04ff */
        /* <DEDUP_REMOVED lines=55> */
[----:B------:R-:W-:-:S04]  /*1b240*/  IMAD.WIDE.U32 R34, R91, R10, RZ ;  /* 0x0000000a5b227225 */ /* 0x000fc800078e00ff */
[----:B------:R-:W-:Y:S01]  /*1b250*/  IMAD R29, R91, R11, R72 ;  /* 0x0000000b5b1d7224 */ /* 0x000fe200078e0248 */
[----:B------:R-:W-:Y:S01]  /*1b260*/  IADD3.X R72, P0, PT, R90, R83, RZ, P0, !PT ;  /* 0x000000535a487210 */ /* 0x000fe2000071e4ff */
        /* <DEDUP_REMOVED lines=12> */
[----:B------:R-:W-:Y:S01]  /*1b330*/  IMAD.WIDE.U32.X R32, R89, R25, R32, P6 ;  /* 0x0000001959207225 */ /* 0x000fe200030e0420 */
[----:B------:R-:W-:Y:S02]  /*1b340*/  IADD3 R48, P6, PT, R9, R28, RZ ;  /* 0x0000001c09307210 */ /* 0x000fe40007fde0ff */
[----:B------:R-:W-:Y:S01]  /*1b350*/  IADD3.X R89, PT, PT, R49, RZ, RZ, P0, P1 ;  /* 0x000000ff31597210 */ /* 0x000fe200007e24ff */
[----:B------:R-:W-:Y:S01]  /*1b360*/  IMAD.WIDE.U32 R72, R34, R18, RZ ;  /* 0x0000001222487225 */ /* 0x000fe200078e00ff */
[----:B------:R-:W-:-:S03]  /*1b370*/  IADD3.X R49, P2, PT, R50, R29, RZ, P2, !PT ;  /* 0x0000001d32317210 */ /* 0x000fc6000175e4ff */
[----:B------:R-:W-:Y:S01]  /*1b380*/  IMAD.WIDE.U32 R26, P5, R34, R19, R26 ;  /* 0x00000013221a7225 */ /* 0x000fe200078a001a */
[----:B------:R-:W-:-:S03]  /*1b390*/  IADD3 RZ, P0, PT, R91, R72, RZ ;  /* 0x000000485bff7210 */ /* 0x000fc60007f1e0ff */
[----:B------:R-:W-:Y:S01]  /*1b3a0*/  IMAD.MOV.U32 R9, RZ, RZ, RZ ;  /* 0x000000ffff097224 */ /* 0x000fe200078e00ff */
[----:B------:R-:W-:Y:S01]  /*1b3b0*/  IADD3 R72, P1, PT, R73, R26, RZ ;  /* 0x0000001a49487210 */ /* 0x000fe20007f3e0ff */
[----:B------:R-:W-:Y:S01]  /*1b3c0*/  IMAD.WIDE.U32 R28, R45, R36, R8 ;  /* 0x000000242d1c7225 */ /* 0x000fe200078e0008 */
[----:B------:R-:W-:Y:S02]  /*1b3d0*/  IADD3.X R36, P6, PT, R49, R92, RZ, P6, !PT ;  /* 0x0000005c31247210 */ /* 0x000fe400037de4ff */
[----:B------:R-:W-:Y:S01]  /*1b3e0*/  IADD3.X R49, PT, PT, RZ, RZ, RZ, P3, P4 ;  /* 0x000000ffff317210 */ /* 0x000fe20001fe84ff */
[----:B------:R-:W-:Y:S01]  /*1b3f0*/  IMAD.X R9, RZ, RZ, RZ, P5 ;  /* 0x000000ffff097224 */ /* 0x000fe200028e06ff */
[----:B------:R-:W-:Y:S01]  /*1b400*/  IADD3 R73, P5, PT, R87, R6, RZ ;  /* 0x0000000657497210 */ /* 0x000fe20007fbe0ff */
[----:B------:R-:W-:Y:S01]  /*1b410*/  IMAD.MOV.U32 R8, RZ, RZ, R27 ;  /* 0x000000ffff087224 */ /* 0x000fe200078e001b */
[----:B------:R-:W-:Y:S02]  /*1b420*/  IADD3.X RZ, P0, PT, R93, R72, RZ, P0, !PT ;  /* 0x000000485dff7210 */ /* 0x000fe4000071e4ff */
        /* <DEDUP_REMOVED lines=18> */
[----:B------:R-:W-:Y:S02]  /*1b550*/  IADD3 R49, P2, PT, R49, R30, RZ ;  /* 0x0000001e31317210 */ /* 0x000fe40007f5e0ff */
[----:B------:R-:W-:Y:S01]  /*1b560*/  IADD3.X R51, P0, PT, R51, R36, RZ, P0, !PT ;  /* 0x0000002433337210 */ /* 0x000fe2000071e4ff */
[----:B------:R-:W-:Y:S01]  /*1b570*/  IMAD.IADD R36, R5, 0x1, R29 ;  /* 0x0000000105247824 */ /* 0x000fe200078e021d */
[----:B------:R-:W-:Y:S01]  /*1b580*/  IADD3.X R50, P3, P6, R32, RZ, RZ, P6, P3 ;  /* 0x000000ff20327210 */ /* 0x000fe200036664ff */
[----:B------:R-:W-:Y:S01]  /*1b590*/  IMAD.WIDE.U32.X R26, R35, R21, R26, P5 ;  /* 0x00000015231a7225 */ /* 0x000fe200028e041a */
[----:B------:R-:W-:-:S02]  /*1b5a0*/  IADD3.X R51, P2, PT, R51, R8, RZ, P2, !PT ;  /* 0x0000000833337210 */ /* 0x000fc4000175e4ff */
[----:B------:R-:W-:Y:S01]  /*1b5b0*/  IADD3.X R36, PT, PT, RZ, R36, RZ, P4, P1 ;  /* 0x00000024ff247210 */ /* 0x000fe200027e24ff */
[----:B------:R-:W-:Y:S01]  /*1b5c0*/  IMAD.WIDE.U32 R8, R35, R22, RZ ;  /* 0x0000001623087225 */ /* 0x000fe200078e00ff */
[----:B------:R-:W-:Y:S02]  /*1b5d0*/  IADD3.X R45, PT, PT, R33, RZ, RZ, P3, P6 ;  /* 0x000000ff212d7210 */ /* 0x000fe40001fec4ff */
[----:B------:R-:W-:Y:S02]  /*1b5e0*/  ISETP.GT.U32.AND P1, PT, R81, R79, PT ;  /* 0x0000004f5100720c */ /* 0x000fe40003f24070 */
[----:B------:R-:W-:Y:S02]  /*1b5f0*/  IADD3.X R5, P2, P6, R26, RZ, RZ, P2, P0 ;  /* 0x000000ff1a057210 */ /* 0x000fe400016404ff */
[----:B------:R-:W-:Y:S01]  /*1b600*/  IADD3 R32, P4, P5, R17, R28, R28 ;  /* 0x0000001c11207210 */ /* 0x000fe20007d9e01c */
[----:B------:R-:W-:Y:S01]  /*1b610*/  IMAD R28, R51, R10, RZ ;  /* 0x0000000a331c7224 */ /* 0x000fe200078e02ff */
[----:B------:R-:W-:-:S02]  /*1b620*/  ISETP.GT.U32.AND.EX P1, PT, R82, R80, PT, P1 ;  /* 0x000000505200720c */ /* 0x000fc40003f24110 */
[----:B------:R-:W-:Y:S01]  /*1b630*/  IADD3.X R47, PT, PT, R27, RZ, RZ, P2, P6 ;  /* 0x000000ff1b2f7210 */ /* 0x000fe200017ec4ff */
[----:B------:R-:W-:Y:S01]  /*1b640*/  IMAD R17, R49, R11, R28 ;  /* 0x0000000b31117224 */ /* 0x000fe200078e021c */
[----:B------:R-:W-:Y:S01]  /*1b650*/  ISETP.GE.U32.AND P2, PT, R73, R6, PT ;  /* 0x000000064900720c */ /* 0x000fe20003f46070 */
[----:B------:R-:W-:Y:S01]  /*1b660*/  IMAD.WIDE.U32 R6, R49, R10, RZ ;  /* 0x0000000a31067225 */ /* 0x000fe200078e00ff */
[----:B------:R-:W-:Y:S02]  /*1b670*/  SEL R26, RZ, 0x1, !P1 ;  /* 0x00000001ff1a7807 */ /* 0x000fe40004800000 */
[----:B------:R-:W-:Y:S01]  /*1b680*/  IADD3.X R36, PT, PT, RZ, R36, R36, P4, P5 ;  /* 0x00000024ff247210 */ /* 0x000fe200027ea424 */
[----:B------:R-:W-:Y:S01]  /*1b690*/  IMAD.IADD R17, R7, 0x1, R17 ;  /* 0x0000000107117824 */ /* 0x000fe200078e0211 */
[----:B------:R-:W-:Y:S01]  /*1b6a0*/  IADD3 R85, P4, P5, R26, R85, R77 ;  /* 0x000000551a557210 */ /* 0x000fe20007d9e04d */
[----:B------:R-:W-:Y:S01]  /*1b6b0*/  IMAD.WIDE.U32 R8, P6, R34, R23, R8 ;  /* 0x0000001722087225 */ /* 0x000fe200078c0008 */
[----:B------:R-:W-:-:S02]  /*1b6c0*/  ISETP.GE.U32.AND.EX P1, PT, R87, R12, PT, P2 ;  /* 0x0000000c5700720c */ /* 0x000fc40003f26120 */
[----:B------:R-:W-:Y:S01]  /*1b6d0*/  IADD3 R7, P2, PT, R5, R46, RZ ;  /* 0x0000002e05077210 */ /* 0x000fe20007f5e0ff */
[----:B------:R-:W-:Y:S01]  /*1b6e0*/  IMAD.WIDE.U32 R28, R34, R22, RZ ;  /* 0x00000016221c7225 */ /* 0x000fe200078e00ff */
[----:B------:R-:W-:Y:S02]  /*1b6f0*/  IADD3.X R5, PT, PT, RZ, R86, RZ, P4, P5 ;  /* 0x00000056ff057210 */ /* 0x000fe400027ea4ff */
[----:B------:R-:W-:Y:S01]  /*1b700*/  IADD3.X R47, P2, PT, R47, R72, RZ, P2, !PT ;  /* 0x000000482f2f7210 */ /* 0x000fe2000175e4ff */
[----:B------:R-:W-:Y:S01]  /*1b710*/  IMAD.WIDE.U32 R30, R17, R18, RZ ;  /* 0x00000012111e7225 */ /* 0x000fe200078e00ff */
[----:B------:R-:W-:Y:S02]  /*1b720*/  IADD3 R12, P4, PT, R29, R8, RZ ;  /* 0x000000081d0c7210 */ /* 0x000fe40007f9e0ff */
[----:B------:R-:W-:Y:S01]  /*1b730*/  ISETP.GE.U32.AND P0, PT, R84, R79, PT ;  /* 0x0000004f5400720c */ /* 0x000fe20003f06070 */
        /* <DEDUP_REMOVED lines=36> */
[C---:B------:R-:W-:Y:S01]  /*1b980*/  IMAD.WIDE.U32 R32, P1, R6.reuse, R21, R32 ;  /* 0x0000001506207225 */ /* 0x040fe20007820020 */
[----:B------:R-:W-:Y:S02]  /*1b990*/  SEL R35, RZ, 0x1, P0 ;  /* 0x00000001ff237807 */ /* 0x000fe40000000000 */
[----:B------:R-:W-:Y:S01]  /*1b9a0*/  IADD3 R31, P0, PT, R7, R48, RZ ;  /* 0x00000030071f7210 */ /* 0x000fe20007f1e0ff */
[----:B------:R-:W-:-:S03]  /*1b9b0*/  IMAD.WIDE.U32 R28, R6, R20, RZ ;  /* 0x00000014061c7225 */ /* 0x000fc600078e00ff */
[----:B------:R-:W-:Y:S01]  /*1b9c0*/  IADD3.X R12, P0, PT, R12, R47, RZ, P0, !PT ;  /* 0x0000002f0c0c7210 */ /* 0x000fe2000071e4ff */
        /* <DEDUP_REMOVED lines=8> */
[----:B------:R-:W-:-:S02]  /*1ba50*/  IADD3.X R12, P1, PT, R12, R7, RZ, P1, !PT ;  /* 0x000000070c0c7210 */ /* 0x000fc40000f3e4ff */
[----:B------:R-:W-:Y:S02]  /*1ba60*/  ISETP.GE.U32.AND.EX P5, PT, R72, R36, PT, P2 ;  /* 0x000000244800720c */ /* 0x000fe40003fa6120 */
[----:B------:R-:W-:Y:S01]  /*1ba70*/  IADD3.X R30, PT, PT, R9, RZ, RZ, P4, P6 ;  /* 0x000000ff091e7210 */ /* 0x000fe200027ec4ff */
[----:B------:R-:W-:Y:S01]  /*1ba80*/  IMAD.WIDE.U32 R8, R17, R22, RZ ;  /* 0x0000001611087225 */ /* 0x000fe200078e00ff */
[----:B------:R-:W-:Y:S02]  /*1ba90*/  ISETP.GE.U32.AND P2, PT, R50, R49, PT ;  /* 0x000000313200720c */ /* 0x000fe40003f46070 */
[----:B------:R-:W-:Y:S02]  /*1baa0*/  IADD3.X R7, P0, P1, R26, RZ, RZ, P1, P0 ;  /* 0x000000ff1a077210 */ /* 0x000fe400009004ff */
[----:B------:R-:W-:Y:S02]  /*1bab0*/  ISETP.GE.U32.AND.EX P2, PT, R45, R72, PT, P2 ;  /* 0x000000482d00720c */ /* 0x000fe40003f46120 */
[----:B------:R-:W-:Y:S01]  /*1bac0*/  IADD3.X R28, PT, PT, R27, RZ, RZ, P0, P1 ;  /* 0x000000ff1b1c7210 */ /* 0x000fe200007e24ff */
[----:B------:R-:W-:Y:S01]  /*1bad0*/  IMAD.WIDE.U32 R26, R6, R22, RZ ;  /* 0x00000016061a7225 */ /* 0x000fe200078e00ff */
[----:B------:R-:W-:-:S02]  /*1bae0*/  SEL R45, RZ, 0x1, P5 ;  /* 0x00000001ff2d7807 */ /* 0x000fc40002800000 */
[----:B------:R-:W-:Y:S01]  /*1baf0*/  IADD3 R7, P0, PT, R7, R34, RZ ;  /* 0x0000002207077210 */ /* 0x000fe20007f1e0ff */
[----:B------:R-:W-:Y:S01]  /*1bb00*/  IMAD.WIDE.U32 R8, P5, R6, R23, R8 ;  /* 0x0000001706087225 */ /* 0x000fe200078a0008 */
[----:B------:R-:W-:Y:S02]  /*1bb10*/  SEL R32, RZ, 0x1, P2 ;  /* 0x00000001ff207807 */ /* 0x000fe40001000000 */
        /* <DEDUP_REMOVED lines=10> */
[----:B------:R-:W-:Y:S01]  /*1bbc0*/  IADD3 R85, P6, P4, R35, R74, R85 ;  /* 0x0000004a23557210 */ /* 0x000fe20007cde055 */
[----:B------:R-:W-:Y:S01]  /*1bbd0*/  IMAD.WIDE.U32.X R28, R17, R23, R28, P2 ;  /* 0x00000017111c7225 */ /* 0x000fe200010e041c */
[----:B------:R-:W-:-:S03]  /*1bbe0*/  ISETP.GE.U32.AND P3, PT, R45, R52, PT ;  /* 0x000000342d00720c */ /* 0x000fc60003f66070 */
[----:B------:R-:W-:Y:S01]  /*1bbf0*/  IMAD.WIDE.U32 R8, P2, R6, R25, R26 ;  /* 0x0000001906087225 */ /* 0x000fe2000784001a */
[----:B------:R-:W-:Y:S02]  /*1bc00*/  IADD3.X R28, P1, P0, R28, RZ, RZ, P1, P0 ;  /* 0x000000ff1c1c7210 */ /* 0x000fe400008204ff */
[----:B------:R-:W-:Y:S01]  /*1bc10*/  ISETP.GE.U32.AND.EX P3, PT, R34, R75, PT, P3 ;  /* 0x0000004b2200720c */ /* 0x000fe20003f66130 */
        /* <DEDUP_REMOVED lines=59> */
.L_x_471:
        /* <DEDUP_REMOVED lines=21> */
.L_x_472:
        /* <DEDUP_REMOVED lines=69> */
.L_x_473:
        /* <DEDUP_REMOVED lines=21> */
.L_x_474:
        /* <DEDUP_REMOVED lines=69> */
.L_x_475:
        /* <DEDUP_REMOVED lines=21> */
.L_x_476:
        /* <DEDUP_REMOVED lines=69> */
.L_x_477:
        /* <DEDUP_REMOVED lines=21> */
.L_x_478:
        /* <DEDUP_REMOVED lines=9> */
[----:B------:R-:W-:Y:S01]  /*1d290*/  IMAD.WIDE.U32 R6, R123, R117, RZ ;  /* 0x000000757b067225 */ /* 0x000fe200078e00ff */
[----:B------:R-:W-:-:S03]  /*1d2a0*/  IADD3.X R86, PT, PT, RZ, RZ, RZ, P1, P6 ;  /* 0x000000ffff567210 */ /* 0x000fc60000fec4ff */
        /* <DEDUP_REMOVED lines=10> */
[----:B------:R-:W-:Y:S01]  /*1d350*/  IMAD.IADD R78, R9, 0x1, R49 ;  /* 0x00000001094e7824 */ /* 0x000fe200078e0231 */
[C-C-:B------:R-:W-:Y:S01]  /*1d360*/  SHF.L.U64.HI R36, R32.reuse, 0x1, R17.reuse ;  /* 0x0000000120247819 */ /* 0x140fe20000010211 */
[----:B------:R-:W-:Y:S01]  /*1d370*/  IMAD.MOV.U32 R5, RZ, RZ, RZ ;  /* 0x000000ffff057224 */ /* 0x000fe200078e00ff */
[--C-:B------:R-:W-:Y:S01]  /*1d380*/  SHF.R.U64 R46, R32, 0x1f, R17.reuse ;  /* 0x0000001f202e7819 */ /* 0x100fe20000001211 */
[----:B------:R-:W-:Y:S01]  /*1d390*/  IMAD.MOV.U32 R7, RZ, RZ, RZ ;  /* 0x000000ffff077224 */ /* 0x000fe200078e00ff */
[----:B------:R-:W-:Y:S01]  /*1d3a0*/  SHF.R.U32.HI R17, RZ, 0x1f, R17 ;  /* 0x0000001fff117819 */ /* 0x000fe20000011611 */
[----:B------:R-:W-:Y:S01]  /*1d3b0*/  IMAD.WIDE.U32 R8, R118, R119, RZ ;  /* 0x0000007776087225 */ /* 0x000fe200078e00ff */
[----:B------:R-:W-:-:S02]  /*1d3c0*/  LOP3.LUT R46, R46, 0xfffffffe, RZ, 0xc0, !PT ;  /* 0xfffffffe2e2e7812 */ /* 0x000fc400078ec0ff */
        /* <DEDUP_REMOVED lines=12> */
[----:B------:R-:W-:-:S03]  /*1d490*/  LOP3.LUT R75, R36, 0x1, RZ, 0xc0, !PT ;  /* 0x00000001244b7812 */ /* 0x000fc600078ec0ff */
[----:B------:R-:W-:-:S04]  /*1d4a0*/  IMAD.WIDE.U32 R32, R119, R116, RZ ;  /* 0x0000007477207225 */ /* 0x000fc800078e00ff */
[----:B------:R-:W-:Y:S02]  /*1d4b0*/  IMAD.IADD R35, R35, 0x1, R7 ;  /* 0x0000000123237824 */ /* 0x000fe400078e0207 */
[----:B------:R-:W-:-:S03]  /*1d4c0*/  IMAD.WIDE.U32 R80, R119, R119, RZ ;  /* 0x0000007777507225 */ /* 0x000fc600078e00ff */
[----:B------:R-:W-:Y:S01]  /*1d4d0*/  IADD3 R35, P3, P4, R32, R35, R8 ;  /* 0x0000002320237210 */ /* 0x000fe20007c7e008 */
[----:B------:R-:W-:Y:S01]  /*1d4e0*/  IMAD.WIDE.U32 R46, R116, R116, R46 ;  /* 0x00000074742e7225 */ /* 0x000fe200078e002e */
[----:B------:R-:W-:Y:S02]  /*1d4f0*/  LOP3.LUT R8, R12, 0xfffffffe, RZ, 0xc0, !PT ;  /* 0xfffffffe0c087812 */ /* 0x000fe400078ec0ff */
[----:B------:R-:W-:Y:S01]  /*1d500*/  SHF.R.U32.HI R36, RZ, 0x1f, R35 ;  /* 0x0000001fff247819 */ /* 0x000fe20000011623 */
[----:B------:R-:W-:Y:S02]  /*1d510*/  IMAD.X R75, RZ, RZ, R75, P0 ;  /* 0x000000ffff4b7224 */ /* 0x000fe400000e064b */
[----:B------:R-:W-:Y:S02]  /*1d520*/  IMAD.IADD R17, R7, 0x1, R81 ;  /* 0x0000000107117824 */ /* 0x000fe400078e0251 */
[----:B------:R-:W-:Y:S01]  /*1d530*/  IMAD.WIDE.U32 R72, R120, R119, RZ ;  /* 0x0000007778487225 */ /* 0x000fe200078e00ff */
[----:B------:R-:W-:-:S02]  /*1d540*/  IADD3 R12, P6, PT, R75, R46, RZ ;  /* 0x0000002e4b0c7210 */ /* 0x000fc40007fde0ff */
[----:B------:R-:W-:Y:S01]  /*1d550*/  IADD3 R75, P0, PT, R36, R48, RZ ;  /* 0x00000030244b7210 */ /* 0x000fe20007f1e0ff */
[----:B------:R-:W-:Y:S01]  /*1d560*/  IMAD.WIDE.U32 R50, R121, R118, RZ ;  /* 0x0000007679327225 */ /* 0x000fe200078e00ff */
[----:B------:R-:W-:-:S03]  /*1d570*/  IADD3 R8, P1, PT, R8, R17, RZ ;  /* 0x0000001108087210 */ /* 0x000fc60007f3e0ff */
[----:B------:R-:W-:Y:S01]  /*1d580*/  IMAD.X R17, R77, 0x1, R47, P6 ;  /* 0x000000014d117824 */ /* 0x000fe200030e062f */
[----:B------:R-:W-:Y:S01]  /*1d590*/  IADD3 R81, P6, PT, R75, R80, RZ ;  /* 0x000000504b517210 */ /* 0x000fe20007fde0ff */
[----:B------:R-:W-:Y:S02]  /*1d5a0*/  IMAD.IADD R46, R85, 0x1, R73 ;  /* 0x00000001552e7824 */ /* 0x000fe400078e0249 */
[----:B------:R-:W-:Y:S02]  /*1d5b0*/  IMAD.MOV.U32 R47, RZ, RZ, RZ ;  /* 0x000000ffff2f7224 */ /* 0x000fe400078e00ff */
[----:B------:R-:W-:Y:S01]  /*1d5c0*/  IMAD.X R91, RZ, RZ, R92, P0 ;  /* 0x000000ffff5b7224 */ /* 0x000fe200000e065c */
[----:B------:R-:W-:Y:S01]  /*1d5d0*/  ISETP.GT.U32.AND P0, PT, R48, R75, PT ;  /* 0x0000004b3000720c */ /* 0x000fe20003f04070 */
[----:B------:R-:W-:Y:S02]  /*1d5e0*/  IMAD.IADD R73, R87, 0x1, R51 ;  /* 0x0000000157497824 */ /* 0x000fe400078e0233 */
[----:B------:R-:W-:Y:S01]  /*1d5f0*/  IMAD.WIDE.U32 R46, R120, R118, R46 ;  /* 0x00000076782e7225 */ /* 0x000fe200078e002e */
[----:B------:R-:W-:-:S03]  /*1d600*/  ISETP.GT.U32.AND.EX P0, PT, R92, R91, PT, P0 ;  /* 0x0000005b5c00720c */ /* 0x000fc60003f04100 */
[----:B------:R-:W-:Y:S01]  /*1d610*/  IMAD.X R51, R91, 0x1, R8, P6 ;  /* 0x000000015b337824 */ /* 0x000fe200030e0608 */
[----:B------:R-:W-:Y:S01]  /*1d620*/  IADD3 R32, P6, PT, R73, R46, RZ ;  /* 0x0000002e49207210 */ /* 0x000fe20007fde0ff */
[----:B------:R-:W-:Y:S01]  /*1d630*/  IMAD.MOV.U32 R79, RZ, RZ, RZ ;  /* 0x000000ffff4f7224 */ /* 0x000fe200078e00ff */
[----:B------:R-:W-:Y:S01]  /*1d640*/  SEL R46, R48, R75, P0 ;  /* 0x0000004b302e7207 */ /* 0x000fe20000000000 */
[----:B------:R-:W-:Y:S01]  /*1d650*/  IMAD.MOV.U32 R77, RZ, RZ, RZ ;  /* 0x000000ffff4d7224 */ /* 0x000fe200078e00ff */
[----:B------:R-:W-:Y:S01]  /*1d660*/  SHF.R.U32.HI R73, RZ, 0x1f, R93 ;  /* 0x0000001fff497819 */ /* 0x000fe2000001165d */
[-C--:B------:R-:W-:Y:S01]  /*1d670*/  IMAD.WIDE.U32 R122, R122, R116.reuse, R78 ;  /* 0x000000747a7a7225 */ /* 0x080fe200078e004e */
[----:B------:R-:W-:Y:S02]  /*1d680*/  LOP3.LUT R75, R84, 0x1, RZ, 0xc0, !PT ;  /* 0x00000001544b7812 */ /* 0x000fe400078ec0ff */
[----:B------:R-:W-:Y:S01]  /*1d690*/  SEL R52, R92, R91, P0 ;  /* 0x0000005b5c347207 */ /* 0x000fe20000000000 */
[----:B------:R-:W-:Y:S01]  /*1d6a0*/  IMAD.WIDE.U32 R76, R120, R116, R76 ;  /* 0x00000074784c7225 */ /* 0x000fe200078e004c */
[----:B------:R-:W-:-:S02]  /*1d6b0*/  ISETP.GT.U32.AND P0, PT, R46, R81, PT ;  /* 0x000000512e00720c */ /* 0x000fc40003f04070 */
[----:B------:R-:W-:Y:S01]  /*1d6c0*/  LOP3.LUT R78, R82, 0xfffffffe, RZ, 0xc0, !PT ;  /* 0xfffffffe524e7812 */ /* 0x000fe200078ec0ff */
[----:B------:R-:W-:Y:S01]  /*1d6d0*/  IMAD.X R8, R85, 0x1, R47, P6 ;  /* 0x0000000155087824 */ /* 0x000fe200030e062f */
[----:B------:R-:W-:Y:S01]  /*1d6e0*/  LOP3.LUT R79, R73, 0x1, RZ, 0xc0, !PT ;  /* 0x00000001494f7812 */ /* 0x000fe200078ec0ff */
[----:B------:R-:W-:Y:S01]  /*1d6f0*/  IMAD.X R73, RZ, RZ, R75, P1 ;  /* 0x000000ffff497224 */ /* 0x000fe200008e064b */
[----:B------:R-:W-:Y:S01]  /*1d700*/  ISETP.GT.U32.AND.EX P0, PT, R52, R51, PT, P0 ;  /* 0x000000333400720c */ /* 0x000fe20003f04100 */
[----:B------:R-:W-:Y:S01]  /*1d710*/  IMAD.IADD R75, R85, 0x1, R77 ;  /* 0x00000001554b7824 */ /* 0x000fe200078e024d */
[----:B------:R-:W-:Y:S01]  /*1d720*/  IADD3 R83, P1, P6, R86, R76, R83 ;  /* 0x0000004c56537210 */ /* 0x000fe20007e3e053 */
[----:B------:R-:W-:Y:S01]  /*1d730*/  IMAD R52, R89, R10, RZ ;  /* 0x0000000a59347224 */ /* 0x000fe200078e02ff */
[----:B------:R-:W-:Y:S01]  /*1d740*/  SEL R91, RZ, 0x1, !P0 ;  /* 0x00000001ff5b7807 */ /* 0x000fe20004000000 */
[----:B------:R-:W-:Y:S01]  /*1d750*/  IMAD.WIDE.U32 R78, R118, R118, R78 ;  /* 0x00000076764e7225 */ /* 0x000fe200078e004e */
[----:B------:R-:W-:-:S03]  /*1d760*/  IADD3.X R75, PT, PT, RZ, R75, RZ, P1, P6 ;  /* 0x0000004bff4b7210 */ /* 0x000fc60000fec4ff */
[----:B------:R-:W-:-:S04]  /*1d770*/  IMAD.WIDE.U32 R46, R74, R10, RZ ;  /* 0x0000000a4a2e7225 */ /* 0x000fc800078e00ff */
        /* <DEDUP_REMOVED lines=10> */
[----:B------:R-:W-:Y:S01]  /*1d820*/  IADD3.X R80, PT, PT, R75, R80, RZ, P2, P5 ;  /* 0x000000504b507210 */ /* 0x000fe200017ea4ff */
[----:B------:R-:W-:Y:S01]  /*1d830*/  IMAD.WIDE.U32 R84, R93, R18, RZ ;  /* 0x000000125d547225 */ /* 0x000fe200078e00ff */
[----:B------:R-:W-:-:S02]  /*1d840*/  IADD3 R45, P0, P6, R73, R122, R45 ;  /* 0x0000007a492d7210 */ /* 0x000fc40007e1e02d */
        /* <DEDUP_REMOVED lines=16> */
[----:B------:R-:W-:-:S02]  /*1d950*/  IADD3.X R81, PT, PT, RZ, RZ, RZ, P5, P6 ;  /* 0x000000ffff517210 */ /* 0x000fc40002fec4ff */
[----:B------:R-:W-:Y:S01]  /*1d960*/  IADD3 R49, P5, PT, R91, R6, RZ ;  /* 0x000000065b317210 */ /* 0x000fe20007fbe0ff */
[----:B------:R-:W-:Y:S01]  /*1d970*/  IMAD.WIDE.U32.X R72, R93, R19, R72, P2 ;  /* 0x000000135d487225 */ /* 0x000fe200010e0448 */
[----:B------:R-:W-:Y:S02]  /*1d980*/  IADD3.X RZ, P1, PT, R89, R76, RZ, P1, !PT ;  /* 0x0000004c59ff7210 */ /* 0x000fe40000f3e4ff */
[----:B------:R-:W-:Y:S01]  /*1d990*/  IADD3 R122, P2, PT, R51, R74, RZ ;  /* 0x0000004a337a7210 */ /* 0x000fe20007f5e0ff */
[----:B------:R-:W-:Y:S01]  /*1d9a0*/  IMAD.X R51, RZ, RZ, R88, P5 ;  /* 0x000000ffff337224 */ /* 0x000fe200028e0658 */
[----:B------:R-:W-:Y:S01]  /*1d9b0*/  IADD3 R77, P5, PT, R49, R48, RZ ;  /* 0x00000030314d7210 */ /* 0x000fe20007fbe0ff */
[----:B------:R-:W-:Y:S01]  /*1d9c0*/  IMAD.MOV.U32 R78, RZ, RZ, R75 ;  /* 0x000000ffff4e7224 */ /* 0x000fe200078e004b */
[----:B------:R-:W-:Y:S02]  /*1d9d0*/  IADD3.X R119, P1, PT, RZ, R72, RZ, P1, !PT ;  /* 0x00000048ff777210 */ /* 0x000fe40000f3e4ff */
[----:B------:R-:W-:Y:S01]  /*1d9e0*/  SEL R86, RZ, 0x1, P0 ;  /* 0x00000001ff567807 */ /* 0x000fe20000000000 */
[----:B------:R-:W-:Y:S01]  /*1d9f0*/  IMAD.X R120, R51, 0x1, R84, P5 ;  /* 0x0000000133787824 */ /* 0x000fe200028e0654 */
[----:B------:R-:W-:Y:S01]  /*1da00*/  SHF.L.U64.HI R74, R34, 0x1, R35 ;  /* 0x00000001224a7819 */ /* 0x000fe20000010223 */
[----:B------:R-:W-:Y:S01]  /*1da10*/  IMAD.X R121, RZ, RZ, R73, P1 ;  /* 0x000000ffff797224 */ /* 0x000fe200008e0649 */
[----:B------:R-:W-:Y:S01]  /*1da20*/  IADD3 R47, P5, PT, R86, R77, RZ ;  /* 0x0000004d562f7210 */ /* 0x000fe20007fbe0ff */
[----:B------:R-:W-:Y:S01]  /*1da30*/  IMAD.WIDE.U32.X R78, R93, R21, R78, P2 ;  /* 0x000000155d4e7225 */ /* 0x000fe200010e044e */
[----:B------:R-:W-:-:S02]  /*1da40*/  LEA R119, P0, R34, R119, 0x1 ;  /* 0x0000007722777211 */ /* 0x000fc400078008ff */
[----:B------:R-:W-:Y:S01]  /*1da50*/  ISETP.GT.U32.AND P6, PT, R6, R49, PT ;  /* 0x000000310600720c */ /* 0x000fe20003fc4070 */
[----:B------:R-:W-:Y:S01]  /*1da60*/  IMAD.X R87, RZ, RZ, R120, P5 ;  /* 0x000000ffff577224 */ /* 0x000fe200028e0678 */
[----:B------:R-:W-:Y:S01]  /*1da70*/  IADD3 R82, P1, PT, R47, R48, RZ ;  /* 0x000000302f527210 */ /* 0x000fe20007f3e0ff */
[----:B------:R-:W-:Y:S01]  /*1da80*/  IMAD.WIDE.U32 R34, R93, R22, RZ ;  /* 0x000000165d227225 */ /* 0x000fe200078e00ff */
[----:B------:R-:W-:Y:S02]  /*1da90*/  ISETP.GT.U32.AND.EX P6, PT, R88, R51, PT, P6 ;  /* 0x000000335800720c */ /* 0x000fe40003fc4160 */
[----:B------:R-:W-:Y:S01]  /*1daa0*/  IADD3 R119, P5, PT, R119, R50, RZ ;  /* 0x0000003277777210 */ /* 0x000fe20007fbe0ff */
[----:B------:R-:W-:Y:S01]  /*1dab0*/  IMAD.X R85, R87, 0x1, R84, P1 ;  /* 0x0000000157557824 */ /* 0x000fe200008e0654 */
[----:B------:R-:W-:Y:S01]  /*1dac0*/  IADD3.X R121, P0, PT, R121, R74, RZ, P0, !PT ;  /* 0x0000004a79797210 */ /* 0x000fe2000071e4ff */
[----:B------:R-:W-:Y:S01]  /*1dad0*/  IMAD.WIDE.U32 R74, R93, R24, RZ ;  /* 0x000000185d4a7225 */ /* 0x000fe200078e00ff */
[----:B------:R-:W-:-:S02]  /*1dae0*/  SEL R72, R6, R49, P6 ;  /* 0x0000003106487207 */ /* 0x000fc40003000000 */
[----:B------:R-:W-:Y:S02]  /*1daf0*/  ISETP.GT.U32.AND P1, PT, R77, R47, PT ;  /* 0x0000002f4d00720c */ /* 0x000fe40003f24070 */
[----:B------:R-:W-:Y:S02]  /*1db00*/  IADD3.X R121, P5, PT, R121, R122, RZ, P5, !PT ;  /* 0x0000007a79797210 */ /* 0x000fe40002fbe4ff */
[----:B------:R-:W-:Y:S01]  /*1db10*/  SEL R76, R88, R51, P6 ;  /* 0x00000033584c7207 */ /* 0x000fe20003000000 */
[----:B------:R-:W-:Y:S01]  /*1db20*/  IMAD.WIDE.U32 R48, P6, R46, R23, R34 ;  /* 0x000000172e307225 */ /* 0x000fe200078c0022 */
[----:B------:R-:W-:Y:S02]  /*1db30*/  ISETP.GT.U32.AND.EX P1, PT, R120, R87, PT, P1 ;  /* 0x000000577800720c */ /* 0x000fe40003f24110 */
[----:B------:R-:W-:Y:S01]  /*1db40*/  ISETP.GT.U32.AND P2, PT, R72, R77, PT ;  /* 0x0000004d4800720c */ /* 0x000fe20003f44070 */
[----:B------:R-:W-:Y:S01]  /*1db50*/  IMAD.WIDE.U32 R34, R46, R22, RZ ;  /* 0x000000162e227225 */ /* 0x000fe200078e00ff */
[----:B------:R-:W-:-:S02]  /*1db60*/  SEL R84, R77, R47, P1 ;  /* 0x0000002f4d547207 */ /* 0x000fc40000800000 */
[----:B------:R-:W-:Y:S01]  /*1db70*/  SEL R87, R120, R87, P1 ;  /* 0x0000005778577207 */ /* 0x000fe20000800000 */
[----:B------:R-:W-:Y:S01]  /*1db80*/  IMAD R72, R121, R10, RZ ;  /* 0x0000000a79487224 */ /* 0x000fe200078e02ff */
[----:B------:R-:W-:Y:S01]  /*1db90*/  ISETP.GT.U32.AND.EX P2, PT, R76, R120, PT, P2 ;  /* 0x000000784c00720c */ /* 0x000fe20003f44120 */
[----:B------:R-:W-:Y:S01]  /*1dba0*/  IMAD.X R51, RZ, RZ, RZ, P6 ;  /* 0x000000ffff337224 */ /* 0x000fe200030e06ff */
[----:B------:R-:W-:Y:S01]  /*1dbb0*/  IADD3 R117, P6, PT, R35, R48, RZ ;  /* 0x0000003023757210 */ /* 0x000fe20007fde0ff */
[----:B------:R-:W-:Y:S01]  /*1dbc0*/  IMAD.MOV.U32 R50, RZ, RZ, R49 ;  /* 0x000000ffff327224 */ /* 0x000fe200078e0031 */
[----:B------:R-:W-:Y:S01]  /*1dbd0*/  SEL R76, RZ, 0x1, !P2 ;  /* 0x00000001ff4c7807 */ /* 0x000fe20005000000 */
[----:B------:R-:W-:Y:S01]  /*1dbe0*/  IMAD.WIDE.U32 R74, P1, R46, R25, R74 ;  /* 0x000000192e4a7225 */ /* 0x000fe2000782004a */
[----:B------:R-:W-:-:S03]  /*1dbf0*/  IADD3.X R35, P5, P0, R78, RZ, RZ, P5, P0 ;  /* 0x000000ff4e237210 */ /* 0x000fc600028a04ff */
[----:B------:R-:W-:-:S04]  /*1dc00*/  IMAD.WIDE.U32 R48, R119, R10, RZ ;  /* 0x0000000a77307225 */ /* 0x000fc800078e00ff */
[----:B------:R-:W-:Y:S02]  /*1dc10*/  IMAD R91, R119, R11, R72 ;  /* 0x0000000b775b7224 */ /* 0x000fe400078e0248 */
[----:B------:R-:W-:-:S04]  /*1dc20*/  IMAD.WIDE.U32 R46, R46, R24, RZ ;  /* 0x000000182e2e7225 */ /* 0x000fc800078e00ff */
[----:B------:R-:W-:Y:S02]  /*1dc30*/  IMAD.IADD R91, R49, 0x1, R91 ;  /* 0x00000001315b7824 */ /* 0x000fe400078e025b */
[----:B------:R-:W-:Y:S01]  /*1dc40*/  IMAD.X R73, RZ, RZ, RZ, P1 ;  /* 0x000000ffff497224 */ /* 0x000fe200008e06ff */
[----:B------:R-:W-:Y:S01]  /*1dc50*/  IADD3 R89, P1, PT, R47, R74, RZ ;  /* 0x0000004a2f597210 */ /* 0x000fe20007f3e0ff */
[----:B------:R-:W-:Y:S01]  /*1dc60*/  IMAD.WIDE.U32.X R50, R93, R23, R50, P6 ;  /* 0x000000175d327225 */ /* 0x000fe200030e0432 */
[----:B------:R-:W-:-:S03]  /*1dc70*/  IADD3 R47, P6, P2, R81, R32, R45 ;  /* 0x00000020512f7210 */ /* 0x000fc60007ade02d */
[----:B------:R-:W-:Y:S01]  /*1dc80*/  IMAD.MOV.U32 R72, RZ, RZ, R75 ;  /* 0x000000ffff487224 */ /* 0x000fe200078e004b */
[----:B------:R-:W-:Y:S01]  /*1dc90*/  IADD3.X R49, PT, PT, RZ, R8, R83, P6, P2 ;  /* 0x00000008ff317210 */ /* 0x000fe200037e4453 */
[----:B------:R-:W-:-:S04]  /*1dca0*/  IMAD.WIDE.U32 R74, R91, R18, RZ ;  /* 0x000000125b4a7225 */ /* 0x000fc800078e00ff */
[----:B------:R-:W-:Y:S01]  /*1dcb0*/  IMAD.WIDE.U32.X R72, R93, R25, R72, P1 ;  /* 0x000000195d487225 */ /* 0x000fe200008e0448 */
[----:B------:R-:W-:Y:S02]  /*1dcc0*/  IADD3 R78, P1, P2, R32, R47, R76 ;  /* 0x0000002f204e7210 */ /* 0x000fe40007a3e04c */
[----:B------:R-:W-:Y:S01]  /*1dcd0*/  IADD3.X R47, PT, PT, R79, RZ, RZ, P5, P0 ;  /* 0x000000ff4f2f7210 */ /* 0x000fe20002fe04ff */
[----:B------:R-:W-:Y:S01]  /*1dce0*/  IMAD.WIDE.U32 R76, R48, R18, RZ ;  /* 0x00000012304c7225 */ /* 0x000fe200078e00ff */
        /* <DEDUP_REMOVED lines=9> */
[----:B------:R-:W-:-:S02]  /*1dd80*/  IMAD.IADD R93, R7, 0x1, R33 ;  /* 0x00000001075d7824 */ /* 0x000fc400078e0221 */
[----:B------:R-:W-:Y:S01]  /*1dd90*/  IMAD.WIDE.U32.X R34, R91, R19, R34, P6 ;  /* 0x000000135b227225 */ /* 0x000fe200030e0422 */
[----:B------:R-:W-:Y:S02]  /*1dda0*/  IADD3.X R92, P5, PT, R92, R117, RZ, P2, !PT ;  /* 0x000000755c5c7210 */ /* 0x000fe400017be4ff */
[----:B------:R-:W-:Y:S01]  /*1ddb0*/  IADD3.X RZ, P2, PT, R121, R32, RZ, P1, !PT ;  /* 0x0000002079ff7210 */ /* 0x000fe20000f5e4ff */
[C---:B------:R-:W-:Y:S01]  /*1ddc0*/  IMAD.WIDE.U32 R32, R91.reuse, R20, RZ ;  /* 0x000000145b207225 */ /* 0x040fe200078e00ff */
[----:B------:R-:W-:Y:S02]  /*1ddd0*/  IADD3.X R90, P0, P5, R50, RZ, RZ, P5, P0 ;  /* 0x000000ff325a7210 */ /* 0x000fe40002d004ff */
[----:B------:R-:W-:Y:S01]  /*1dde0*/  IADD3.X R117, P2, PT, RZ, R34, RZ, P2, !PT ;  /* 0x00000022ff757210 */ /* 0x000fe2000175e4ff */
[----:B------:R-:W-:Y:S01]  /*1ddf0*/  IMAD.WIDE.U32 R74, R91, R22, RZ ;  /* 0x000000165b4a7225 */ /* 0x000fe200078e00ff */
[----:B------:R-:W-:Y:S02]  /*1de00*/  IADD3 R119, P1, PT, R82, R6, RZ ;  /* 0x0000000652777210 */ /* 0x000fe40007f3e0ff */
        /* <DEDUP_REMOVED lines=20> */
[----:B------:R-:W-:Y:S02]  /*1df50*/  IMAD.IADD R8, R9, 0x1, R5 ;  /* 0x0000000109087824 */ /* 0x000fe400078e0205 */
        /* <DEDUP_REMOVED lines=21> */
[C---:B------:R-:W-:Y:S01]  /*1e0b0*/  IMAD.WIDE.U32 R76, R48.reuse, R18, RZ ;  /* 0x00000012304c7225 */ /* 0x040fe200078e00ff */
[----:B------:R-:W-:Y:S02]  /*1e0c0*/  IADD3.X R75, P2, PT, R75, R92, RZ, P2, !PT ;  /* 0x0000005c4b4b7210 */ /* 0x000fe4000175e4ff */
[----:B------:R-:W-:Y:S01]  /*1e0d0*/  IADD3.X R32, PT, PT, RZ, RZ, RZ, P3, P4 ;  /* 0x000000ffff207210 */ /* 0x000fe20001fe84ff */
[----:B------:R-:W-:Y:S01]  /*1e0e0*/  IMAD.WIDE.U32 R6, P5, R48, R19, R6 ;  /* 0x0000001330067225 */ /* 0x000fe200078a0006 */
[----:B------:R-:W-:-:S02]  /*1e0f0*/  IADD3 RZ, P0, PT, R117, R76, RZ ;  /* 0x0000004c75ff7210 */ /* 0x000fc40007f1e0ff */
[----:B------:R-:W-:Y:S01]  /*1e100*/  IADD3.X R75, P6, PT, R75, R120, RZ, P6, !PT ;  /* 0x000000784b4b7210 */ /* 0x000fe200037de4ff */
[----:B------:R-:W-:Y:S01]  /*1e110*/  IMAD.MOV.U32 R9, RZ, RZ, RZ ;  /* 0x000000ffff097224 */ /* 0x000fe200078e00ff */
[----:B------:R-:W-:Y:S02]  /*1e120*/  IADD3 R76, P1, PT, R77, R6, RZ ;  /* 0x000000064d4c7210 */ /* 0x000fe40007f3e0ff */
[----:B------:R-:W-:Y:S01]  /*1e130*/  IADD3.X R77, P2, P6, R34, RZ, RZ, P6, P2 ;  /* 0x000000ff224d7210 */ /* 0x000fe200036444ff */
[----:B------:R-:W-:Y:S01]  /*1e140*/  IMAD.WIDE.U32 R116, R118, R116, R8 ;  /* 0x0000007476747225 */ /* 0x000fe200078e0008 */
[----:B------:R-:W-:Y:S02]  /*1e150*/  IADD3.X RZ, P0, PT, R121, R76, RZ, P0, !PT ;  /* 0x0000004c79ff7210 */ /* 0x000fe4000071e4ff */
[----:B------:R-:W-:Y:S01]  /*1e160*/  IADD3.X R34, PT, PT, R35, RZ, RZ, P2, P6 ;  /* 0x000000ff23227210 */ /* 0x000fe200017ec4ff */
[----:B------:R-:W-:Y:S01]  /*1e170*/  IMAD.X R9, RZ, RZ, RZ, P5 ;  /* 0x000000ffff097224 */ /* 0x000fe200028e06ff */
[----:B------:R-:W-:Y:S01]  /*1e180*/  IADD3 R74, P5, PT, R33, R12, RZ ;  /* 0x0000000c214a7210 */ /* 0x000fe20007fbe0ff */
[----:B------:R-:W-:-:S02]  /*1e190*/  IMAD.MOV.U32 R8, RZ, RZ, R7 ;  /* 0x000000ffff087224 */ /* 0x000fc400078e0007 */
[----:B------:R-:W-:Y:S01]  /*1e1a0*/  IMAD.WIDE.U32 R6, R49, R20, RZ ;  /* 0x0000001431067225 */ /* 0x000fe200078e00ff */
[----:B------:R-:W-:-:S03]  /*1e1b0*/  IADD3 R77, P3, PT, R77, R74, RZ ;  /* 0x0000004a4d4d7210 */ /* 0x000fc60007f7e0ff */
[----:B------:R-:W-:Y:S01]  /*1e1c0*/  IMAD.WIDE.U32.X R8, R49, R19, R8, P1 ;  /* 0x0000001331087225 */ /* 0x000fe200008e0408 */
[----:B------:R-:W-:Y:S02]  /*1e1d0*/  IADD3 R93, P4, P1, R32, R116, R93 ;  /* 0x00000074205d7210 */ /* 0x000fe4000799e05d */
[----:B------:R-:W-:Y:S01]  /*1e1e0*/  IADD3 R77, P6, PT, R77, R50, RZ ;  /* 0x000000324d4d7210 */ /* 0x000fe20007fde0ff */
[----:B------:R-:W-:Y:S01]  /*1e1f0*/  IMAD.X R35, R90, 0x1, R17, P5 ;  /* 0x000000015a237824 */ /* 0x000fe200028e0611 */
[----:B------:R-:W-:Y:S01]  /*1e200*/  IADD3.X R73, P0, PT, RZ, R8, RZ, P0, !PT ;  /* 0x00000008ff497210 */ /* 0x000fe2000071e4ff */
        /* <DEDUP_REMOVED lines=26> */
[----:B------:R-:W-:Y:S02]  /*1e3b0*/  SEL R5, RZ, 0x1, !P1 ;  /* 0x00000001ff057807 */ /* 0x000fe40004800000 */
[----:B------:R-:W-:Y:S01]  /*1e3c0*/  ISETP.GE.U32.AND P2, PT, R74, R12, PT ;  /* 0x0000000c4a00720c */ /* 0x000fe20003f46070 */
[C---:B------:R-:W-:Y:S01]  /*1e3d0*/  IMAD.WIDE.U32 R6, P6, R48.reuse, R23, R6 ;  /* 0x0000001730067225 */ /* 0x040fe200078c0006 */
[----:B------:R-:W-:Y:S02]  /*1e3e0*/  IADD3.X R36, PT, PT, RZ, R33, R33, P4, P5 ;  /* 0x00000021ff247210 */ /* 0x000fe400027ea421 */
[----:B------:R-:W-:Y:S01]  /*1e3f0*/  IADD3 R78, P4, P5, R5, R78, R81 ;  /* 0x0000004e054e7210 */ /* 0x000fe20007d9e051 */
[----:B------:R-:W-:Y:S01]  /*1e400*/  IMAD.IADD R5, R9, 0x1, R47 ;  /* 0x0000000109057824 */ /* 0x000fe200078e022f */
[----:B------:R-:W-:Y:S01]  /*1e410*/  ISETP.GE.U32.AND.EX P1, PT, R35, R17, PT, P2 ;  /* 0x000000112300720c */ /* 0x000fe20003f26120 */
[----:B------:R-:W-:Y:S01]  /*1e420*/  IMAD.WIDE.U32 R34, R48, R22, RZ ;  /* 0x0000001630227225 */ /* 0x000fe200078e00ff */
[----:B------:R-:W-:-:S02]  /*1e430*/  ISETP.GE.U32.AND P0, PT, R119, R82, PT ;  /* 0x000000527700720c */ /* 0x000fc40003f06070 */
        /* <DEDUP_REMOVED lines=8> */
[----:B------:R-:W-:Y:S01]  /*1e4c0*/  ISETP.GE.U32.AND.EX P0, PT, R88, R85, PT, P0 ;  /* 0x000000555800720c */ /* 0x000fe20003f06100 */
[----:B------:R-:W-:Y:S01]  /*1e4d0*/  IMAD.X R33, RZ, RZ, RZ, P6 ;  /* 0x000000ffff217224 */ /* 0x000fe200030e06ff */
[----:B------:R-:W-:Y:S01]  /*1e4e0*/  IADD3 R74, P6, PT, R9, R34, RZ ;  /* 0x00000022094a7210 */ /* 0x000fe20007fde0ff */
[----:B------:R-:W-:Y:S01]  /*1e4f0*/  IMAD.WIDE.U32 R46, P5, R8, R19, R46 ;  /* 0x00000013082e7225 */ /* 0x000fe200078a002e */
[----:B------:R-:W-:-:S02]  /*1e500*/  IADD3 RZ, P1, PT, R73, R6, RZ ;  /* 0x0000000649ff7210 */ /* 0x000fc40007f3e0ff */
[----:B------:R-:W-:Y:S01]  /*1e510*/  IADD3.X R75, P6, PT, R75, R82, RZ, P6, !PT ;  /* 0x000000524b4b7210 */ /* 0x000fe200037de4ff */
[----:B------:R-:W-:Y:S01]  /*1e520*/  IMAD.WIDE.U32.X R32, R49, R23, R32, P4 ;  /* 0x0000001731207225 */ /* 0x000fe200020e0420 */
[----:B------:R-:W-:Y:S02]  /*1e530*/  IADD3 R6, P4, PT, R7, R46, RZ ;  /* 0x0000002e07067210 */ /* 0x000fe40007f9e0ff */
[----:B------:R-:W-:Y:S01]  /*1e540*/  IADD3 R52, P3, PT, R52, R86, RZ ;  /* 0x0000005634347210 */ /* 0x000fe20007f7e0ff */
[----:B------:R-:W-:Y:S01]  /*1e550*/  IMAD.WIDE.U32 R34, R49, R24, RZ ;  /* 0x0000001831227225 */ /* 0x000fe200078e00ff */
[----:B------:R-:W-:Y:S02]  /*1e560*/  IADD3.X RZ, P1, PT, R51, R6, RZ, P1, !PT ;  /* 0x0000000633ff7210 */ /* 0x000fe40000f3e4ff */
[----:B------:R-:W-:Y:S01]  /*1e570*/  IADD3.X R9, P2, P6, R32, RZ, RZ, P6, P2 ;  /* 0x000000ff20097210 */ /* 0x000fe200036444ff */
        /* <DEDUP_REMOVED lines=16> */
[----:B------:R-:W-:Y:S02]  /*1e680*/  IMAD.X R72, R72, 0x1, R79, P5 ;  /* 0x0000000148487824 */ /* 0x000fe400028e064f */
[----:B------:R-:W-:Y:S02]  /*1e690*/  IMAD.X R46, RZ, RZ, R47, P1 ;  /* 0x000000ffff2e7224 */ /* 0x000fe400008e062f */
[----:B------:R-:W-:Y:S01]  /*1e6a0*/  IMAD.WIDE.U32.X R6, R49, R25, R6, P6 ;  /* 0x0000001931067225 */ /* 0x000fe200030e0406 */
[----:B------:R-:W-:Y:S02]  /*1e6b0*/  IADD3 R48, P6, PT, R9, R32, RZ ;  /* 0x0000002009307210 */ /* 0x000fe40007fde0ff */
[----:B------:R-:W-:Y:S01]  /*1e6c0*/  IADD3.X R9, P4, PT, R73, R72, RZ, P4, !PT ;  /* 0x0000004849097210 */ /* 0x000fe2000279e4ff */
[----:B------:R-:W-:Y:S01]  /*1e6d0*/  IMAD.WIDE.U32 R50, P1, R8, R21, R50 ;  /* 0x0000001508327225 */ /* 0x000fe20007820032 */
[----:B------:R-:W-:-:S02]  /*1e6e0*/  SEL R49, RZ, 0x1, P0 ;  /* 0x00000001ff317807 */ /* 0x000fc40000000000 */
[----:B------:R-:W-:Y:S01]  /*1e6f0*/  IADD3 R17, P0, PT, R17, R74, RZ ;  /* 0x0000004a11117210 */ /* 0x000fe20007f1e0ff */
[----:B------:R-:W-:-:S03]  /*1e700*/  IMAD.WIDE.U32 R34, R8, R20, RZ ;  /* 0x0000001408227225 */ /* 0x000fc600078e00ff */
[----:B------:R-:W-:Y:S01]  /*1e710*/  IADD3.X R46, P0, PT, R46, R75, RZ, P0, !PT ;  /* 0x0000004b2e2e7210 */ /* 0x000fe2000071e4ff */
[----:B------:R-:W-:Y:S01]  /*1e720*/  IMAD.X R33, RZ, RZ, RZ, P1 ;  /* 0x000000ffff217224 */ /* 0x000fe200008e06ff */
[----:B------:R-:W-:Y:S01]  /*1e730*/  IADD3 R73, P5, PT, R35, R50, RZ ;  /* 0x0000003223497210 */ /* 0x000fe20007fbe0ff */
[----:B------:R-:W-:Y:S01]  /*1e740*/  IMAD.MOV.U32 R32, RZ, RZ, R51 ;  /* 0x000000ffff207224 */ /* 0x000fe200078e0033 */
[----:B------:R-:W-:Y:S01]  /*1e750*/  IADD3.X R35, P6, PT, R9, R82, RZ, P6, !PT ;  /* 0x0000005209237210 */ /* 0x000fe200037de4ff */
[----:B------:R-:W-:Y:S01]  /*1e760*/  IMAD.X R51, RZ, RZ, R80, P3 ;  /* 0x000000ffff337224 */ /* 0x000fe200018e0650 */
[----:B------:R-:W-:Y:S01]  /*1e770*/  IADD3 R17, P1, PT, R17, R34, RZ ;  /* 0x0000002211117210 */ /* 0x000fe20007f3e0ff */
[----:B------:R-:W-:Y:S01]  /*1e780*/  IMAD.WIDE.U32.X R32, R5, R21, R32, P5 ;  /* 0x0000001505207225 */ /* 0x000fe200028e0420 */
[----:B------:R-:W-:Y:S02]  /*1e790*/  IADD3.X R47, P4, P6, R6, RZ, RZ, P6, P4 ;  /* 0x000000ff062f7210 */ /* 0x000fe400036884ff */
[----:B------:R-:W-:-:S02]  /*1e7a0*/  IADD3.X R46, P1, PT, R46, R73, RZ, P1, !PT ;  /* 0x000000492e2e7210 */ /* 0x000fc40000f3e4ff */
[----:B------:R-:W-:Y:S02]  /*1e7b0*/  ISETP.GE.U32.AND.EX P5, PT, R79, R36, PT, P2 ;  /* 0x000000244f00720c */ /* 0x000fe40003fa6120 */
[----:B------:R-:W-:Y:S01]  /*1e7c0*/  IADD3.X R36, PT, PT, R7, RZ, RZ, P4, P6 ;  /* 0x000000ff07247210 */ /* 0x000fe200027ec4ff */
[-C--:B------:R-:W-:Y:S01]  /*1e7d0*/  IMAD.WIDE.U32 R6, R5, R22.reuse, RZ ;  /* 0x0000001605067225 */ /* 0x080fe200078e00ff */
[----:B------:R-:W-:Y:S02]  /*1e7e0*/  IADD3.X R9, P0, P1, R32, RZ, RZ, P1, P0 ;  /* 0x000000ff20097210 */ /* 0x000fe400009004ff */
[----:B------:R-:W-:Y:S02]  /*1e7f0*/  ISETP.GE.U32.AND P2, PT, R76, R77, PT ;  /* 0x0000004d4c00720c */ /* 0x000fe40003f46070 */
        /* <DEDUP_REMOVED lines=8> */
[----:B------:R-:W-:Y:S02]  /*1e880*/  IADD3 R45, P3, PT, R45, R52, RZ ;  /* 0x000000342d2d7210 */ /* 0x000fe40007f7e0ff */
[----:B------:R-:W-:Y:S02]  /*1e890*/  IADD3 R49, P2, PT, R33, R6, RZ ;  /* 0x0000000621317210 */ /* 0x000fe40007f5e0ff */
[----:B------:R-:W-:Y:S01]  /*1e8a0*/  IADD3 R73, P1, PT, R9, R32, RZ ;  /* 0x0000002009497210 */ /* 0x000fe20007f3e0ff */
[----:B------:R-:W-:Y:S01]  /*1e8b0*/  IMAD.WIDE.U32 R32, R5, R24, RZ ;  /* 0x0000001805207225 */ /* 0x000fe200078e00ff */
[----:B------:R-:W-:-:S02]  /*1e8c0*/  IADD3.X R6, P0, PT, R34, R35, RZ, P0, !PT ;  /* 0x0000002322067210 */ /* 0x000fc4000071e4ff */
[----:B------:R-:W-:Y:S01]  /*1e8d0*/  IADD3.X R12, PT, PT, RZ, R83, R12, P6, P4 ;  /* 0x00000053ff0c7210 */ /* 0x000fe200037e840c */
[----:B------:R-:W-:Y:S01]  /*1e8e0*/  IMAD.X R35, RZ, RZ, RZ, P5 ;  /* 0x000000ffff237224 */ /* 0x000fe200028e06ff */
[----:B------:R-:W-:Y:S01]  /*1e8f0*/  IADD3 R48, P5, PT, R48, R45, RZ ;  /* 0x0000002d30307210 */ /* 0x000fe20007fbe0ff */
[----:B------:R-:W-:Y:S02]  /*1e900*/  IMAD.MOV.U32 R34, RZ, RZ, R7 ;  /* 0x000000ffff227224 */ /* 0x000fe400078e0007 */
        /* <DEDUP_REMOVED lines=20> */
[----:B------:R-:W-:-:S02]  /*1ea50*/  IADD3 R51, P2, PT, R9, R8, RZ ;  /* 0x0000000809337210 */ /* 0x000fc40007f5e0ff */
[----:B------:R-:W-:Y:S02]  /*1ea60*/  ISETP.GE.U32.AND P3, PT, R45, R48, PT ;  /* 0x000000302d00720c */ /* 0x000fe40003f66070 */
[----:B------:R-:W-:Y:S02]  /*1ea70*/  IADD3.X R8, P0, PT, R35, R32, RZ, P0, !PT ;  /* 0x0000002023087210 */ /* 0x000fe4000071e4ff */
[----:B------:R-:W-:Y:S02]  /*1ea80*/  SEL R5, RZ, 0x1, P5 ;  /* 0x00000001ff057807 */ /* 0x000fe40002800000 */
[----:B------:R-:W-:Y:S02]  /*1ea90*/  ISETP.GE.U32.AND.EX P3, PT, R32, R49, PT, P3 ;  /* 0x000000312000720c */ /* 0x000fe40003f66130 */
[----:B------:R-:W-:Y:S02]  /*1eaa0*/  IADD3.X R33, P2, PT, R8, R47, RZ, P2, !PT ;  /* 0x0000002f08217210 */ /* 0x000fe4000175e4ff */
        /* <DEDUP_REMOVED lines=39> */
.L_x_479:
        /* <DEDUP_REMOVED lines=21> */
.L_x_480:
        /* <DEDUP_REMOVED lines=69> */
.L_x_481:
        /* <DEDUP_REMOVED lines=21> */
.L_x_482:
        /* <DEDUP_REMOVED lines=76> */
.L_x_483:
        /* <DEDUP_REMOVED lines=21> */
.L_x_484:
[----:B------:R-:W-:Y:S01]  /*1fa20*/  CS2R R118, SRZ ;  /* 0x0000000000767805 */ /* 0x000fe2000001ff00 */
[----:B------:R-:W-:-:S04]  /*1fa30*/  IMAD.WIDE.U32 R6, R52, R52, RZ ;  /* 0x0000003434067225 */ /* 0x000fc800078e00ff */
[----:B------:R-:W-:Y:S01]  /*1fa40*/  IMAD.MOV.U32 R5, RZ, RZ, RZ ;  /* 0x000000ffff057224 */ /* 0x000fe200078e00ff */
[----:B------:R-:W-:Y:S01]  /*1fa50*/  LOP3.LUT R12, R6, 0xfffffffd, RZ, 0xc0, !PT ;  /* 0xfffffffd060c7812 */ /* 0x000fe200078ec0ff */
[----:B------:R-:W-:-:S04]  /*1fa60*/  IMAD.WIDE.U32 R34, R36, R36, RZ ;  /* 0x0000002424227225 */ /* 0x000fc800078e00ff */
[----:B------:R-:W-:Y:S02]  /*1fa70*/  IMAD.MOV.U32 R17, RZ, RZ, RZ ;  /* 0x000000ffff117224 */ /* 0x000fe400078e00ff */
[----:B------:R-:W-:-:S04]  /*1fa80*/  IMAD.WIDE.U32 R76, R84, R36, RZ ;  /* 0x00000024544c7225 */ /* 0x000fc800078e00ff */
[----:B------:R-:W-:Y:S01]  /*1fa90*/  IMAD.IADD R82, R35, 0x1, R5 ;  /* 0x0000000123527824 */ /* 0x000fe200078e0205 */
[----:B------:R-:W-:Y:S01]  /*1faa0*/  LOP3.LUT R5, R34, 0xfffffffd, RZ, 0xc0, !PT ;  /* 0xfffffffd22057812 */ /* 0x000fe200078ec0ff */
        /* <DEDUP_REMOVED lines=23> */
[----:B------:R-:W-:Y:S01]  /*1fc20*/  IMAD.IADD R17, R17, 0x1, R49 ;  /* 0x0000000111117824 */ /* 0x000fe200078e0231 */
[----:B------:R-:W-:Y:S01]  /*1fc30*/  IADD3.X R7, PT, PT, RZ, RZ, RZ, P0, P2 ;  /* 0x000000ffff077210 */ /* 0x000fe200007e44ff */
[----:B------:R-:W-:Y:S02]  /*1fc40*/  IMAD.IADD R46, R121, 0x1, R51 ;  /* 0x00000001792e7824 */ /* 0x000fe400078e0233 */
[----:B------:R-:W-:-:S04]  /*1fc50*/  IMAD.WIDE.U32 R48, R45, R36, RZ ;  /* 0x000000242d307225 */ /* 0x000fc800078e00ff */
[----:B------:R-:W-:Y:S02]  /*1fc60*/  IMAD.MOV.U32 R47, RZ, RZ, RZ ;  /* 0x000000ffff2f7224 */ /* 0x000fe400078e00ff */
[----:B------:R-:W-:-:S04]  /*1fc70*/  IMAD.WIDE.U32 R74, R45, R85, R74 ;  /* 0x000000552d4a7225 */ /* 0x000fc800078e004a */
[----:B------:R-:W-:Y:S01]  /*1fc80*/  IMAD.MOV.U32 R87, RZ, RZ, RZ ;  /* 0x000000ffff577224 */ /* 0x000fe200078e00ff */
[----:B------:R-:W-:Y:S01]  /*1fc90*/  IADD3 R7, P0, P4, R7, R74, R9 ;  /* 0x0000004a07077210 */ /* 0x000fe20007c1e009 */
[----:B------:R-:W-:-:S04]  /*1fca0*/  IMAD.WIDE.U32 R72, R83, R52, RZ ;  /* 0x0000003453487225 */ /* 0x000fc800078e00ff */
[----:B------:R-:W-:Y:S02]  /*1fcb0*/  IMAD.SHL.U32 R91, R48, 0x2, RZ ;  /* 0x00000002305b7824 */ /* 0x000fe400078e00ff */
[----:B------:R-:W-:-:S03]  /*1fcc0*/  IMAD.WIDE.U32 R46, R83, R85, R46 ;  /* 0x00000055532e7225 */ /* 0x000fc600078e002e */
[----:B------:R-:W-:Y:S01]  /*1fcd0*/  LOP3.LUT R91, R91, 0xfffffffe, RZ, 0xc0, !PT ;  /* 0xfffffffe5b5b7812 */ /* 0x000fe200078ec0ff */
[----:B------:R-:W-:Y:S01]  /*1fce0*/  IMAD.IADD R81, R49, 0x1, R87 ;  /* 0x0000000131517824 */ /* 0x000fe200078e0257 */
[----:B------:R-:W-:Y:S01]  /*1fcf0*/  IADD3.X R49, PT, PT, RZ, RZ, RZ, P1, P6 ;  /* 0x000000ffff317210 */ /* 0x000fe20000fec4ff */
[----:B------:R-:W-:Y:S01]  /*1fd00*/  IMAD.IADD R89, R121, 0x1, R75 ;  /* 0x0000000179597824 */ /* 0x000fe200078e024b */
[----:B------:R-:W-:Y:S01]  /*1fd10*/  IADD3 R90, P1, PT, R17, R46, RZ ;  /* 0x0000002e115a7210 */ /* 0x000fe20007f3e0ff */
[----:B------:R-:W-:Y:S01]  /*1fd20*/  IMAD.MOV.U32 R9, RZ, RZ, RZ ;  /* 0x000000ffff097224 */ /* 0x000fe200078e00ff */
[----:B------:R-:W-:Y:S01]  /*1fd30*/  SHF.L.U64.HI R117, R48, 0x1, R81 ;  /* 0x0000000130757819 */ /* 0x000fe20000010251 */
[----:B------:R-:W-:Y:S01]  /*1fd40*/  IMAD.SHL.U32 R35, R72, 0x2, RZ ;  /* 0x0000000248237824 */ /* 0x000fe200078e00ff */
[----:B------:R-:W-:Y:S01]  /*1fd50*/  IADD3.X R89, PT, PT, RZ, R89, RZ, P0, P4 ;  /* 0x00000059ff597210 */ /* 0x000fe200007e84ff */
[----:B------:R-:W-:Y:S01]  /*1fd60*/  IMAD.WIDE.U32 R74, R5, R10, RZ ;  /* 0x0000000a054a7225 */ /* 0x000fe200078e00ff */
[----:B------:R-:W-:-:S02]  /*1fd70*/  IADD3 R91, P0, PT, R91, R82, RZ ;  /* 0x000000525b5b7210 */ /* 0x000fc40007f1e0ff */
[----:B------:R-:W-:Y:S01]  /*1fd80*/  LOP3.LUT R35, R35, 0xfffffffe, RZ, 0xc0, !PT ;  /* 0xfffffffe23237812 */ /* 0x000fe200078ec0ff */
[----:B------:R-:W-:Y:S01]  /*1fd90*/  IMAD.WIDE.U32 R8, R33, R45, R8 ;  /* 0x0000002d21087225 */ /* 0x000fe200078e0008 */
[----:B------:R-:W-:Y:S02]  /*1fda0*/  SHF.R.U64 R50, R48, 0x1f, R81 ;  /* 0x0000001f30327819 */ /* 0x000fe40000001251 */
[----:B------:R-:W-:Y:S01]  /*1fdb0*/  IADD3 R35, P2, PT, R35, R80, RZ ;  /* 0x0000005023237210 */ /* 0x000fe20007f5e0ff */
[----:B------:R-:W-:Y:S01]  /*1fdc0*/  IMAD.IADD R51, R119, 0x1, R73 ;  /* 0x0000000177337824 */ /* 0x000fe200078e0249 */
[----:B------:R-:W-:Y:S01]  /*1fdd0*/  IADD3 R17, P4, P6, R49, R8, R79 ;  /* 0x0000000831117210 */ /* 0x000fe20007e9e04f */
[----:B------:R-:W-:Y:S01]  /*1fde0*/  IMAD.X R121, R121, 0x1, R47, P1 ;  /* 0x0000000179797824 */ /* 0x000fe200008e062f */
[----:B------:R-:W-:Y:S01]  /*1fdf0*/  LOP3.LUT R117, R117, 0x1, RZ, 0xc0, !PT ;  /* 0x0000000175757812 */ /* 0x000fe200078ec0ff */
[----:B------:R-:W-:Y:S01]  /*1fe00*/  IMAD.WIDE.U32 R46, R52, R36, RZ ;  /* 0x00000024342e7225 */ /* 0x000fe200078e00ff */
[----:B------:R-:W-:-:S02]  /*1fe10*/  SHF.L.U64.HI R86, R72, 0x1, R51 ;  /* 0x0000000148567819 */ /* 0x000fc40000010233 */
[----:B------:R-:W-:Y:S01]  /*1fe20*/  SHF.R.U64 R78, R72, 0x1f, R51 ;  /* 0x0000001f484e7819 */ /* 0x000fe20000001233 */
[----:B------:R-:W-:Y:S01]  /*1fe30*/  IMAD.IADD R88, R93, 0x1, R9 ;  /* 0x000000015d587824 */ /* 0x000fe200078e0209 */
[----:B------:R-:W-:Y:S01]  /*1fe40*/  LOP3.LUT R86, R86, 0x1, RZ, 0xc0, !PT ;  /* 0x0000000156567812 */ /* 0x000fe200078ec0ff */
[----:B------:R-:W-:Y:S01]  /*1fe50*/  IMAD.WIDE.U32 R8, R74, R18, RZ ;  /* 0x000000124a087225 */ /* 0x000fe200078e00ff */
[----:B------:R-:W-:Y:S02]  /*1fe60*/  LOP3.LUT R50, R50, 0xfffffffe, RZ, 0xc0, !PT ;  /* 0xfffffffe32327812 */ /* 0x000fe400078ec0ff */
[----:B------:R-:W-:Y:S01]  /*1fe70*/  LOP3.LUT R78, R78, 0xfffffffe, RZ, 0xc0, !PT ;  /* 0xfffffffe4e4e7812 */ /* 0x000fe200078ec0ff */
[----:B------:R-:W-:Y:S01]  /*1fe80*/  IMAD R80, R91, R10, RZ ;  /* 0x0000000a5b507224 */ /* 0x000fe200078e02ff */
[----:B------:R-:W-:Y:S01]  /*1fe90*/  IADD3 RZ, P1, PT, R5, R8, RZ ;  /* 0x0000000805ff7210 */ /* 0x000fe20007f3e0ff */
[----:B------:R-:W-:Y:S01]  /*1fea0*/  IMAD.WIDE.U32 R48, R83, R36, RZ ;  /* 0x0000002453307225 */ /* 0x000fe200078e00ff */
[----:B------:R-:W-:-:S02]  /*1feb0*/  SHF.R.U32.HI R8, RZ, 0x1f, R51 ;  /* 0x0000001fff087819 */ /* 0x000fc40000011633 */
[----:B------:R-:W-:Y:S01]  /*1fec0*/  IADD3.X R88, PT, PT, RZ, R88, RZ, P4, P6 ;  /* 0x00000058ff587210 */ /* 0x000fe200027ec4ff */
[----:B------:R-:W-:Y:S01]  /*1fed0*/  IMAD.WIDE.U32 R72, R52, R45, RZ ;  /* 0x0000002d34487225 */ /* 0x000fe200078e00ff */
[----:B------:R-:W-:-:S03]  /*1fee0*/  LOP3.LUT R79, R8, 0x1, RZ, 0xc0, !PT ;  /* 0x00000001084f7812 */ /* 0x000fc600078ec0ff */
        /* <DEDUP_REMOVED lines=8> */
[----:B------:R-:W-:Y:S02]  /*1ff70*/  SHF.R.U32.HI R116, RZ, 0x1f, R47 ;  /* 0x0000001fff747819 */ /* 0x000fe4000001162f */
[----:B------:R-:W-:Y:S01]  /*1ff80*/  LOP3.LUT R51, R48, 0x1, RZ, 0xc0, !PT ;  /* 0x0000000130337812 */ /* 0x000fe200078ec0ff */
[----:B------:R-:W-:Y:S01]  /*1ff90*/  IMAD.IADD R125, R75, 0x1, R125 ;  /* 0x000000014b7d7824 */ /* 0x000fe200078e027d */
[----:B------:R-:W-:Y:S01]  /*1ffa0*/  IADD3 R81, P2, PT, R116, R76, RZ ;  /* 0x0000004c74517210 */ /* 0x000fe20007f5e0ff */
[----:B------:R-:W-:Y:S01]  /*1ffb0*/  IMAD.IADD R72, R119, 0x1, R79 ;  /* 0x0000000177487824 */ /* 0x000fe200078e024f */
[----:B------:R-:W-:Y:S01]  /*1ffc0*/  IADD3 R86, P6, P4, R86, R78, R7 ;  /* 0x0000004e56567210 */ /* 0x000fe20007cde007 */
[----:B------:R-:W-:Y:S01]  /*1ffd0*/  IMAD.WIDE.U32 R50, R45, R45, R50 ;  /* 0x0000002d2d327225 */ /* 0x000fe200078e0032 */
[----:B------:R-:W-:-:S02]  /*1ffe0*/  ISETP.GT.U32.AND P0, PT, R76, R81, PT ;  /* 0x000000514c00720c */ /* 0x000fc40003f04070 */
[----:B------:R-:W-:Y:S01]  /*1fff0*/  IADD3.X R72, PT, PT, RZ, R72, R89, P6, P4 ;  /* 0x00000048ff487210 */ /* 0x000fe200037e8459 */
[----:B------:R-:W-:Y:S01]  /*20000*/  IMAD.X R48, RZ, RZ, R77, P2 ;  /* 0x000000ffff307224 */ /* 0x000fe200010e064d */
[----:B------:R-:W-:Y:S01]  /*20010*/  IADD3 R93, P2, PT, R81, R12, RZ ;  /* 0x0000000c515d7210 */ /* 0x000fe20007f5e0ff */
[----:B------:R-:W-:Y:S02]  /*20020*/  IMAD.IADD R118, R118, 0x1, R73 ;  /* 0x0000000176767824 */ /* 0x000fe400078e0249 */
[----:B------:R-:W-:Y:S01]  /*20030*/  IMAD.MOV.U32 R73, RZ, RZ, RZ ;  /* 0x000000ffff497224 */ /* 0x000fe200078e00ff */
[----:B------:R-:W-:Y:S01]  /*20040*/  ISETP.GT.U32.AND.EX P0, PT, R77, R48, PT, P0 ;  /* 0x000000304d00720c */ /* 0x000fe20003f04100 */
[----:B------:R-:W-:Y:S01]  /*20050*/  IMAD.X R82, R48, 0x1, R35, P2 ;  /* 0x0000000130527824 */ /* 0x000fe200010e0623 */
[----:B------:R-:W-:Y:S02]  /*20060*/  IADD3 R12, P2, PT, R117, R50, RZ ;  /* 0x00000032750c7210 */ /* 0x000fe40007f5e0ff */
[----:B------:R-:W-:Y:S01]  /*20070*/  SEL R8, R76, R81, P0 ;  /* 0x000000514c087207 */ /* 0x000fe20000000000 */
[----:B------:R-:W-:Y:S01]  /*20080*/  IMAD.WIDE.U32 R80, R125, R18, RZ ;  /* 0x000000127d507225 */ /* 0x000fe200078e00ff */
[----:B------:R-:W-:-:S02]  /*20090*/  SEL R35, R77, R48, P0 ;  /* 0x000000304d237207 */ /* 0x000fc40000000000 */
[----:B------:R-:W-:Y:S01]  /*200a0*/  ISETP.GT.U32.AND P0, PT, R8, R93, PT ;  /* 0x0000005d0800720c */ /* 0x000fe20003f04070 */
[----:B------:R-:W-:Y:S01]  /*200b0*/  IMAD.X R87, R87, 0x1, R51, P2 ;  /* 0x0000000157577824 */ /* 0x000fe200010e0633 */
[----:B------:R-:W-:Y:S01]  /*200c0*/  IADD3 R48, P2, PT, R93, R76, RZ ;  /* 0x0000004c5d307210 */ /* 0x000fe20007f5e0ff */
[----:B------:R-:W-:Y:S01]  /*200d0*/  IMAD.WIDE.U32 R50, R125, R20, RZ ;  /* 0x000000147d327225 */ /* 0x000fe200078e00ff */
[----:B------:R-:W-:-:S03]  /*200e0*/  ISETP.GT.U32.AND.EX P0, PT, R35, R82, PT, P0 ;  /* 0x000000522300720c */ /* 0x000fc60003f04100 */
        /* <DEDUP_REMOVED lines=28> */
[----:B------:R-:W-:Y:S01]  /*202b0*/  IADD3 R82, P1, PT, R91, R6, RZ ;  /* 0x000000065b527210 */ /* 0x000fe20007f3e0ff */
[----:B------:R-:W-:Y:S01]  /*202c0*/  IMAD.X R117, RZ, RZ, R120, P2 ;  /* 0x000000ffff757224 */ /* 0x000fe200010e0678 */
[----:B------:R-:W-:Y:S01]  /*202d0*/  LEA R129, P0, R46, R129, 0x1 ;  /* 0x000000812e817211 */ /* 0x000fe200078008ff */
[----:B------:R-:W-:Y:S01]  /*202e0*/  IMAD.WIDE.U32 R6, R125, R22, RZ ;  /* 0x000000167d067225 */ /* 0x000fe200078e00ff */
[----:B------:R-:W-:Y:S02]  /*202f0*/  ISETP.GT.U32.AND.EX P6, PT, R123, R72, PT, P6 ;  /* 0x000000487b00720c */ /* 0x000fe40003fc4160 */
[----:B------:R-:W-:Y:S01]  /*20300*/  IADD3 R129, P2, PT, R129, R8, RZ ;  /* 0x0000000881817210 */ /* 0x000fe20007f5e0ff */
[----:B------:R-:W-:Y:S01]  /*20310*/  IMAD.X R92, R117, 0x1, R92, P1 ;  /* 0x00000001755c7824 */ /* 0x000fe200008e065c */
[----:B------:R-:W-:-:S02]  /*20320*/  ISETP.GT.U32.AND P1, PT, R80, R91, PT ;  /* 0x0000005b5000720c */ /* 0x000fc40003f24070 */
[----:B------:R-:W-:Y:S01]  /*20330*/  IADD3.X R127, P0, PT, R127, R50, RZ, P0, !PT ;  /* 0x000000327f7f7210 */ /* 0x000fe2000071e4ff */
[----:B------:R-:W-:Y:S01]  /*20340*/  IMAD.WIDE.U32 R50, R74, R22, RZ ;  /* 0x000000164a327225 */ /* 0x000fe200078e00ff */
[----:B------:R-:W-:Y:S02]  /*20350*/  SEL R46, R34, R9, P6 ;  /* 0x00000009222e7207 */ /* 0x000fe40003000000 */
[----:B------:R-:W-:Y:S01]  /*20360*/  SEL R72, R123, R72, P6 ;  /* 0x000000487b487207 */ /* 0x000fe20003000000 */
[----:B------:R-:W-:Y:S01]  /*20370*/  IMAD.WIDE.U32 R6, P6, R74, R23, R6 ;  /* 0x000000174a067225 */ /* 0x000fe200078c0006 */
[----:B------:R-:W-:Y:S02]  /*20380*/  ISETP.GT.U32.AND.EX P1, PT, R120, R117, PT, P1 ;  /* 0x000000757800720c */ /* 0x000fe40003f24110 */
[----:B------:R-:W-:Y:S01]  /*20390*/  IADD3.X R127, P2, PT, R127, R122, RZ, P2, !PT ;  /* 0x0000007a7f7f7210 */ /* 0x000fe2000175e4ff */
[----:B------:R-:W-:Y:S01]  /*203a0*/  IMAD.WIDE.U32 R8, R125, R24, RZ ;  /* 0x000000187d087225 */ /* 0x000fe200078e00ff */
[----:B------:R-:W-:-:S02]  /*203b0*/  SEL R91, R80, R91, P1 ;  /* 0x0000005b505b7207 */ /* 0x000fc40000800000 */
        /* <DEDUP_REMOVED lines=88> */
[----:B------:R-:W-:Y:S01]  /*20940*/  IMAD.X R7, RZ, RZ, RZ, P4 ;  /* 0x000000ffff077224 */ /* 0x000fe200020e06ff */
[----:B------:R-:W-:Y:S01]  /*20950*/  IADD3 R78, P1, PT, R79, R50, RZ ;  /* 0x000000324f4e7210 */ /* 0x000fe20007f3e0ff */
[----:B------:R-:W-:Y:S01]  /*20960*/  IMAD.WIDE.U32 R72, R45, R83, R72 ;  /* 0x000000532d487225 */ /* 0x000fe200078e0048 */
[----:B------:R-:W-:-:S02]  /*20970*/  IADD3.X R49, P6, PT, R6, R35, RZ, P6, !PT ;  /* 0x0000002306317210 */ /* 0x000fc400037de4ff */
[----:B------:R-:W-:Y:S01]  /*20980*/  IADD3.X R79, PT, PT, RZ, RZ, RZ, P5, P3 ;  /* 0x000000ffff4f7210 */ /* 0x000fe20002fe64ff */
[----:B------:R-:W-:Y:S01]  /*20990*/  IMAD.MOV.U32 R6, RZ, RZ, R51 ;  /* 0x000000ffff067224 */ /* 0x000fe200078e0033 */
[----:B------:R-:W-:Y:S02]  /*209a0*/  IADD3 R50, P5, PT, R129, R12, RZ ;  /* 0x0000000c81327210 */ /* 0x000fe40007fbe0ff */
[----:B------:R-:W-:Y:S01]  /*209b0*/  IADD3.X R47, P2, P6, R76, RZ, RZ, P6, P2 ;  /* 0x000000ff4c2f7210 */ /* 0x000fe200036444ff */
[----:B------:R-:W-:Y:S01]  /*209c0*/  IMAD.WIDE.U32.X R34, R9, R19, R6, P1 ;  /* 0x0000001309227225 */ /* 0x000fe200008e0406 */
[----:B------:R-:W-:Y:S02]  /*209d0*/  IADD3.X RZ, P0, PT, R127, R78, RZ, P0, !PT ;  /* 0x0000004e7fff7210 */ /* 0x000fe4000071e4ff */
[----:B------:R-:W-:Y:S01]  /*209e0*/  IADD3 R51, P3, PT, R47, R50, RZ ;  /* 0x000000322f337210 */ /* 0x000fe20007f7e0ff */
[----:B------:R-:W-:Y:S01]  /*209f0*/  IMAD.WIDE.U32 R6, R9, R20, RZ ;  /* 0x0000001409067225 */ /* 0x000fe200078e00ff */
[----:B------:R-:W-:-:S02]  /*20a00*/  IADD3.X R76, PT, PT, R77, RZ, RZ, P2, P6 ;  /* 0x000000ff4d4c7210 */ /* 0x000fc400017ec4ff */
[----:B------:R-:W-:Y:S01]  /*20a10*/  IADD3.X R77, P0, PT, RZ, R34, RZ, P0, !PT ;  /* 0x00000022ff4d7210 */ /* 0x000fe2000071e4ff */
[----:B------:R-:W-:Y:S01]  /*20a20*/  IMAD.X R78, R120, 0x1, R87, P5 ;  /* 0x00000001784e7824 */ /* 0x000fe200028e0657 */
[----:B------:R-:W-:Y:S01]  /*20a30*/  IADD3 R51, P6, PT, R51, R46, RZ ;  /* 0x0000002e33337210 */ /* 0x000fe20007fde0ff */
[----:B------:R-:W-:Y:S01]  /*20a40*/  IMAD.WIDE.U32 R6, P2, R8, R21, R6 ;  /* 0x0000001508067225 */ /* 0x000fe20007840006 */
[----:B------:R-:W-:Y:S02]  /*20a50*/  IADD3 R79, P4, P1, R79, R72, R118 ;  /* 0x000000484f4f7210 */ /* 0x000fe4000799e076 */
        /* <DEDUP_REMOVED lines=16> */
[-C--:B------:R-:W-:Y:S02]  /*20b60*/  ISETP.GT.U32.AND P1, PT, R91, R82.reuse, PT ;  /* 0x000000525b00720c */ /* 0x080fe40003f24070 */
[----:B------:R-:W-:Y:S02]  /*20b70*/  IADD3.X R74, PT, PT, R75, RZ, RZ, P3, P6 ;  /* 0x000000ff4b4a7210 */ /* 0x000fe40001fec4ff */
[----:B------:R-:W-:Y:S02]  /*20b80*/  IADD3.X R46, P2, P6, R34, RZ, RZ, P2, P0 ;  /* 0x000000ff222e7210 */ /* 0x000fe400016404ff */
[----:B------:R-:W-:Y:S01]  /*20b90*/  ISETP.GE.U32.AND P0, PT, R80, R82, PT ;  /* 0x000000525000720c */ /* 0x000fe20003f06070 */
[----:B------:R-:W-:Y:S01]  /*20ba0*/  IMAD R80, R73, R10, RZ ;  /* 0x0000000a49507224 */ /* 0x000fe200078e02ff */
[----:B------:R-:W-:-:S02]  /*20bb0*/  ISETP.GT.U32.AND.EX P1, PT, R117, R92, PT, P1 ;  /* 0x0000005c7500720c */ /* 0x000fc40003f24110 */
[----:B------:R-:W-:Y:S01]  /*20bc0*/  IADD3 R116, P4, P5, R116, R79, R79 ;  /* 0x0000004f74747210 */ /* 0x000fe20007d9e04f */
[----:B------:R-:W-:Y:S01]  /*20bd0*/  IMAD R49, R77, R11, R80 ;  /* 0x0000000b4d317224 */ /* 0x000fe200078e0250 */
        /* <DEDUP_REMOVED lines=16> */
[----:B------:R-:W-:Y:S01]  /*20ce0*/  ISETP.GE.U32.AND.EX P0, PT, R123, R92, PT, P0 ;  /* 0x0000005c7b00720c */ /* 0x000fe20003f06100 */
        /* <DEDUP_REMOVED lines=31> */
[----:B------:R-:W-:-:S02]  /*20ee0*/  IMAD.X R48, RZ, RZ, R51, P1 ;  /* 0x000000ffff307224 */ /* 0x000fc400008e0633 */
[----:B------:R-:W-:Y:S01]  /*20ef0*/  IMAD.WIDE.U32.X R72, R9, R25, R72, P6 ;  /* 0x0000001909487225 */ /* 0x000fe200030e0448 */
[----:B------:R-:W-:Y:S02]  /*20f00*/  IADD3 R75, P6, PT, R75, R46, RZ ;  /* 0x0000002e4b4b7210 */ /* 0x000fe40007fde0ff */
        /* <DEDUP_REMOVED lines=30> */
[----:B------:R-:W-:Y:S01]  /*210f0*/  IADD3 R75, P1, PT, R17, R6, RZ ;  /* 0x00000006114b7210 */ /* 0x000fe20007f3e0ff */
[----:B------:R-:W-:Y:S01]  /*21100*/  IMAD.WIDE.U32 R6, R5, R24, RZ ;  /* 0x0000001805067225 */ /* 0x000fe200078e00ff */
[----:B------:R-:W-:-:S02]  /*21110*/  IADD3.X R8, P0, PT, R35, R74, RZ, P0, !PT ;  /* 0x0000004a23087210 */ /* 0x000fc4000071e4ff */
[----:B------:R-:W-:Y:S02]  /*21120*/  IADD3 R73, P3, PT, R73, R86, RZ ;  /* 0x0000005649497210 */ /* 0x000fe40007f7e0ff */
[----:B------:R-:W-:Y:S01]  /*21130*/  IADD3.X R76, P1, PT, R8, R51, RZ, P1, !PT ;  /* 0x00000033084c7210 */ /* 0x000fe20000f3e4ff */
[----:B------:R-:W-:Y:S01]  /*21140*/  IMAD.WIDE.U32.X R8, R5, R23, R46, P2 ;  /* 0x0000001705087225 */ /* 0x000fe200010e042e */
[----:B------:R-:W-:-:S03]  /*21150*/  IADD3 R12, P5, PT, R12, R73, RZ ;  /* 0x000000490c0c7210 */ /* 0x000fc60007fbe0ff */
[----:B------:R-:W-:Y:S01]  /*21160*/  IMAD.WIDE.U32 R6, P2, R34, R25, R6 ;  /* 0x0000001922067225 */ /* 0x000fe20007840006 */
[----:B------:R-:W-:-:S03]  /*21170*/  IADD3.X R8, P1, P0, R8, RZ, RZ, P1, P0 ;  /* 0x000000ff08087210 */ /* 0x000fc600008204ff */
[----:B------:R-:W-:Y:S01]  /*21180*/  IMAD.X R74, RZ, RZ, R89, P3 ;  /* 0x000000ffff4a7224 */ /* 0x000fe200018e0659 */
[----:B------:R-:W-:Y:S01]  /*21190*/  ISETP.GE.U32.AND P3, PT, R73, R86, PT ;  /* 0x000000564900720c */ /* 0x000fe20003f66070 */
[----:B------:R-:W-:Y:S01]  /*211a0*/  IMAD.X R35, RZ, RZ, RZ, P2 ;  /* 0x000000ffff237224 */ /* 0x000fe200010e06ff */
[----:B------:R-:W-:Y:S01]  /*211b0*/  IADD3 R17, P2, PT, R50, R12, RZ ;  /* 0x0000000c32117210 */ /* 0x000fe20007f5e0ff */
[----:B------:R-:W-:Y:S01]  /*211c0*/  IMAD.X R51, RZ, RZ, R74, P5 ;  /* 0x000000ffff337224 */ /* 0x000fe200028e064a */
[----:B------:R-:W-:Y:S01]  /*211d0*/  IADD3.X R9, PT, PT, R9, RZ, RZ, P1, P0 ;  /* 0x000000ff09097210 */ /* 0x000fe20000fe04ff */
[----:B------:R-:W-:Y:S01]  /*211e0*/  IMAD.WIDE.U32 R46, R34, R24, RZ ;  /* 0x00000018222e7225 */ /* 0x000fe200078e00ff */
[----:B------:R-:W-:Y:S02]  /*211f0*/  ISETP.GE.U32.AND.EX P3, PT, R74, R89, PT, P3 ;  /* 0x000000594a00720c */ /* 0x000fe40003f66130 */
[----:B------:R-:W-:Y:S01]  /*21200*/  ISETP.GE.U32.AND P5, PT, R12, R73, PT ;  /* 0x000000490c00720c */ /* 0x000fe20003fa6070 */
[----:B------:R-:W-:Y:S01]  /*21210*/  IMAD.MOV.U32 R34, RZ, RZ, R7 ;  /* 0x000000ffff227224 */ /* 0x000fe200078e0007 */
[----:B------:R-:W-:Y:S01]  /*21220*/  IADD3 R7, P0, PT, R8, R17, RZ ;  /* 0x0000001108077210 */ /* 0x000fe20007f1e0ff */
[----:B------:R-:W-:Y:S01]  /*21230*/  IMAD.X R8, R72, 0x1, R51, P2 ;  /* 0x0000000148087824 */ /* 0x000fe200010e0633 */
[----:B------:R-:W-:-:S02]  /*21240*/  IADD3 R47, P1, PT, R47, R6, RZ ;  /* 0x000000062f2f7210 */ /* 0x000fc40007f3e0ff */
[----:B------:R-:W-:Y:S02]  /*21250*/  ISETP.GE.U32.AND.EX P5, PT, R51, R74, PT, P5 ;  /* 0x0000004a3300720c */ /* 0x000fe40003fa6150 */
        /* <DEDUP_REMOVED lines=51> */
.L_x_485:
        /* <DEDUP_REMOVED lines=21> */
.L_x_486:
        /* <DEDUP_REMOVED lines=64> */
.L_x_487:
        /* <DEDUP_REMOVED lines=64> */
.L_x_488:
        /* <DEDUP_REMOVED lines=65> */
.L_x_489:
[----:B------:R-:W-:Y:S01]  /*222f0*/  CS2R R92, SRZ ;  /* 0x00000000005c7805 */ /* 0x000fe2000001ff00 */
[----:B------:R-:W-:-:S04]  /*22300*/  IMAD.WIDE.U32 R80, R13, R36, RZ ;  /* 0x000000240d507225 */ /* 0x000fc800078e00ff */
[----:B------:R-:W-:Y:S02]  /*22310*/  IMAD.MOV.U32 R91, RZ, RZ, RZ ;  /* 0x000000ffff5b7224 */ /* 0x000fe400078e00ff */
[----:B------:R-:W-:-:S04]  /*22320*/  IMAD.WIDE.U32 R48, R89, R36, RZ ;  /* 0x0000002459307225 */ /* 0x000fc800078e00ff */
[----:B------:R-:W-:-:S04]  /*22330*/  IMAD.WIDE.U32 R46, R13, R45, RZ ;  /* 0x0000002d0d2e7225 */ /* 0x000fc800078e00ff */
[----:B------:R-:W-:Y:S02]  /*22340*/  IMAD.IADD R123, R81, 0x1, R92 ;  /* 0x00000001517b7824 */ /* 0x000fe400078e025c */
[----:B------:R-:W-:-:S03]  /*22350*/  IMAD.WIDE.U32 R78, R88, R36, RZ ;  /* 0x00000024584e7225 */ /* 0x000fc600078e00ff */
[----:B------:R-:W-:Y:S01]  /*22360*/  IADD3 R123, P0, P2, R46, R123, R48 ;  /* 0x0000007b2e7b7210 */ /* 0x000fe20007a1e030 */
[----:B------:R-:W-:Y:S02]  /*22370*/  IMAD.IADD R2, R49, 0x1, R91 ;  /* 0x0000000131027824 */ /* 0x000fe400078e025b */
[----:B------:R-:W-:Y:S01]  /*22380*/  IMAD.MOV.U32 R3, RZ, RZ, RZ ;  /* 0x000000ffff037224 */ /* 0x000fe200078e00ff */
[----:B------:R-:W-:Y:S01]  /*22390*/  IADD3.X R77, PT, PT, RZ, RZ, RZ, P0, P2 ;  /* 0x000000ffff4d7210 */ /* 0x000fe200007e44ff */
        /* <DEDUP_REMOVED lines=14> */
[----:B------:R-:W-:-:S04]  /*22480*/  IMAD.WIDE.U32 R116, R90, R52, RZ ;  /* 0x000000345a747225 */ /* 0x000fc800078e00ff */
[----:B------:R-:W-:Y:S01]  /*22490*/  IMAD.IADD R76, R35, 0x1, R86 ;  /* 0x00000001234c7824 */ /* 0x000fe200078e0256 */
[----:B------:R-:W-:Y:S01]  /*224a0*/  IADD3 R116, P4, PT, R80, R116, RZ ;  /* 0x0000007450747210 */ /* 0x000fe20007f9e0ff */
[----:B------:R-:W-:-:S04]  /*224b0*/  IMAD.WIDE.U32 R34, R118, R36, RZ ;  /* 0x0000002476227225 */ /* 0x000fc800078e00ff */
[----:B------:R-:W-:Y:S02]  /*224c0*/  IMAD.IADD R75, R75, 0x1, R125 ;  /* 0x000000014b4b7824 */ /* 0x000fe400078e027d */
[----:B------:R-:W-:Y:S02]  /*224d0*/  IMAD.IADD R122, R91, 0x1, R3 ;  /* 0x000000015b7a7824 */ /* 0x000fe400078e0203 */
[----:B------:R-:W-:Y:S01]  /*224e0*/  IMAD.WIDE.U32 R48, R90, R83, RZ ;  /* 0x000000535a307225 */ /* 0x000fe200078e00ff */
[----:B------:R-:W-:Y:S02]  /*224f0*/  IADD3 R75, P5, P6, R14, R75, R34 ;  /* 0x0000004b0e4b7210 */ /* 0x000fe40007ebe022 */
[----:B------:R-:W-:Y:S01]  /*22500*/  IADD3.X R122, PT, PT, RZ, R122, RZ, P0, P2 ;  /* 0x0000007aff7a7210 */ /* 0x000fe200007e44ff */
[----:B------:R-:W-:Y:S02]  /*22510*/  IMAD.IADD R46, R16, 0x1, R51 ;  /* 0x00000001102e7824 */ /* 0x000fe400078e0233 */
[----:B------:R-:W-:-:S02]  /*22520*/  IMAD.MOV.U32 R47, RZ, RZ, RZ ;  /* 0x000000ffff2f7224 */ /* 0x000fc400078e00ff */
[----:B------:R-:W-:Y:S02]  /*22530*/  IMAD.IADD R73, R0, 0x1, R117 ;  /* 0x0000000100497824 */ /* 0x000fe400078e0275 */
[----:B------:R-:W-:Y:S02]  /*22540*/  IMAD.MOV.U32 R119, RZ, RZ, RZ ;  /* 0x000000ffff777224 */ /* 0x000fe400078e00ff */
[----:B------:R-:W-:Y:S01]  /*22550*/  IMAD.WIDE.U32 R2, R13, R52, RZ ;  /* 0x000000340d027225 */ /* 0x000fe200078e00ff */
[----:B------:R-:W-:-:S03]  /*22560*/  IADD3 R120, P2, P0, R48, R73, R50 ;  /* 0x0000004930787210 */ /* 0x000fc6000785e032 */
[----:B------:R-:W-:Y:S01]  /*22570*/  IMAD.IADD R117, R0, 0x1, R49 ;  /* 0x0000000100757824 */ /* 0x000fe200078e0231 */
[----:B------:R-:W-:Y:S01]  /*22580*/  IADD3.X R49, PT, PT, RZ, RZ, RZ, P5, P6 ;  /* 0x000000ffff317210 */ /* 0x000fe20002fec4ff */
[----:B------:R-:W-:-:S04]  /*22590*/  IMAD.WIDE.U32 R46, R83, R4, R46 ;  /* 0x00000004532e7225 */ /* 0x000fc800078e002e */
[----:B------:R-:W-:Y:S01]  /*225a0*/  IMAD.IADD R72, R35, 0x1, R119 ;  /* 0x0000000123487824 */ /* 0x000fe200078e0277 */
[----:B------:R-:W-:Y:S01]  /*225b0*/  IADD3 R117, P5, P6, R77, R46, R117 ;  /* 0x0000002e4d757210 */ /* 0x000fe20007ebe075 */
[----:B------:R-:W-:Y:S02]  /*225c0*/  IMAD.IADD R125, R125, 0x1, R15 ;  /* 0x000000017d7d7824 */ /* 0x000fe400078e020f */
[----:B------:R-:W-:-:S04]  /*225d0*/  IMAD.WIDE.U32 R34, R13, R83, RZ ;  /* 0x000000530d227225 */ /* 0x000fc800078e00ff */
[----:B------:R-:W-:-:S04]  /*225e0*/  IMAD.WIDE.U32 R14, R89, R52, RZ ;  /* 0x00000034590e7225 */ /* 0x000fc800078e00ff */
[C---:B------:R-:W-:Y:S02]  /*225f0*/  IMAD.IADD R127, R92.reuse, 0x1, R3 ;  /* 0x000000015c7f7824 */ /* 0x040fe400078e0203 */
[----:B------:R-:W-:Y:S01]  /*22600*/  IMAD.IADD R81, R92, 0x1, R35 ;  /* 0x000000015c517824 */ /* 0x000fe200078e0223 */
[----:B------:R-:W-:Y:S01]  /*22610*/  IADD3.X R35, PT, PT, RZ, RZ, RZ, P1, P3 ;  /* 0x000000ffff237210 */ /* 0x000fe20000fe64ff */
[----:B------:R-:W-:Y:S01]  /*22620*/  IMAD.MOV.U32 R77, RZ, RZ, RZ ;  /* 0x000000ffff4d7224 */ /* 0x000fe200078e00ff */
[----:B------:R-:W-:Y:S01]  /*22630*/  IADD3 R127, P1, P3, R34, R127, R14 ;  /* 0x0000007f227f7210 */ /* 0x000fe20007b3e00e */
[----:B------:R-:W-:Y:S01]  /*22640*/  IMAD.X R120, R120, 0x1, R123, P4 ;  /* 0x0000000178787824 */ /* 0x000fe200020e067b */
[----:B------:R-:W-:Y:S01]  /*22650*/  ISETP.GE.U32.AND P4, PT, R116, R80, PT ;  /* 0x000000507400720c */ /* 0x000fe20003f86070 */
[----:B------:R-:W-:Y:S01]  /*22660*/  IMAD.IADD R48, R91, 0x1, R15 ;  /* 0x000000015b307824 */ /* 0x000fe200078e020f */
[----:B------:R-:W-:Y:S01]  /*22670*/  IADD3.X R80, PT, PT, RZ, RZ, RZ, P1, P3 ;  /* 0x000000ffff507210 */ /* 0x000fe20000fe64ff */
[----:B------:R-:W-:Y:S01]  /*22680*/  IMAD.IADD R3, R16, 0x1, R47 ;  /* 0x0000000110037824 */ /* 0x000fe200078e022f */
[----:B------:R-:W-:Y:S01]  /*22690*/  ISETP.GE.U32.AND.EX P4, PT, R120, R123, PT, P4 ;  /* 0x0000007b7800720c */ /* 0x000fe20003f86140 */
[----:B------:R-:W-:-:S04]  /*226a0*/  IMAD.WIDE.U32 R14, R87, R52, RZ ;  /* 0x00000034570e7225 */ /* 0x000fc800078e00ff */
        /* <DEDUP_REMOVED lines=10> */
[----:B------:R-:W-:Y:S01]  /*22750*/  IADD3 R77, P6, PT, R118, R78, RZ ;  /* 0x0000004e764d7210 */ /* 0x000fe20007fde0ff */
[----:B------:R-:W-:-:S03]  /*22760*/  IMAD.WIDE.U32 R46, R90, R36, RZ ;  /* 0x000000245a2e7225 */ /* 0x000fc600078e00ff */
[----:B------:R-:W-:Y:S01]  /*22770*/  ISETP.GT.U32.AND P1, PT, R78, R77, PT ;  /* 0x0000004d4e00720c */ /* 0x000fe20003f24070 */
[----:B------:R-:W-:Y:S01]  /*22780*/  IMAD.IADD R122, R119, 0x1, R73 ;  /* 0x00000001777a7824 */ /* 0x000fe200078e0249 */
[----:B------:R-:W-:Y:S01]  /*22790*/  IADD3 R119, P3, PT, R77, R2, RZ ;  /* 0x000000024d777210 */ /* 0x000fe20007f7e0ff */
[----:B------:R-:W-:Y:S01]  /*227a0*/  IMAD.WIDE.U32 R34, R83, R87, R34 ;  /* 0x0000005753227225 */ /* 0x000fe200078e0022 */
[----:B------:R-:W-:-:S03]  /*227b0*/  IADD3 R87, P4, P5, R49, R72, R125 ;  /* 0x0000004831577210 */ /* 0x000fc60007d9e07d */
[----:B------:R-:W-:Y:S01]  /*227c0*/  IMAD.WIDE.U32 R50, R4, R36, RZ ;  /* 0x0000002404327225 */ /* 0x000fe200078e00ff */
[----:B------:R-:W-:-:S03]  /*227d0*/  IADD3.X R122, PT, PT, RZ, R122, RZ, P4, P5 ;  /* 0x0000007aff7a7210 */ /* 0x000fc600027ea4ff */
        /* <DEDUP_REMOVED lines=16> */
[----:B------:R-:W-:Y:S01]  /*228e0*/  IMAD.WIDE.U32 R48, R46, R10, RZ ;  /* 0x0000000a2e307225 */ /* 0x000fe200078e00ff */
        /* <DEDUP_REMOVED lines=109> */
[----:B------:R-:W-:-:S03]  /*22fc0*/  IMAD.WIDE.U32 R90, R90, R32, RZ ;  /* 0x000000205a5a7225 */ /* 0x000fc600078e00ff */
[----:B------:R-:W-:Y:S01]  /*22fd0*/  IADD3 R52, P5, P6, R35, R52, R34 ;  /* 0x0000003423347210 */ /* 0x000fe20007ebe022 */
[----:B------:R-:W-:Y:S01]  /*22fe0*/  IMAD.IADD R34, R16, 0x1, R73 ;  /* 0x0000000110227824 */ /* 0x000fe200078e0249 */
[----:B------:R-:W-:Y:S01]  /*22ff0*/  IADD3 R90, P0, PT, R84, R90, RZ ;  /* 0x0000005a545a7210 */ /* 0x000fe20007f1e0ff */
[----:B------:R-:W-:Y:S01]  /*23000*/  IMAD.MOV.U32 R35, RZ, RZ, RZ ;  /* 0x000000ffff237224 */ /* 0x000fe200078e00ff */
[----:B------:R-:W-:Y:S01]  /*23010*/  IADD3.X R75, PT, PT, RZ, R75, RZ, P5, P6 ;  /* 0x0000004bff4b7210 */ /* 0x000fe20002fec4ff */
[----:B------:R-:W-:Y:S02]  /*23020*/  IMAD.IADD R89, R0, 0x1, R91 ;  /* 0x0000000100597824 */ /* 0x000fe400078e025b */
        /* <DEDUP_REMOVED lines=15> */
[----:B------:R-:W-:Y:S01]  /*23120*/  IMAD.X R89, R89, 0x1, R14, P0 ;  /* 0x0000000159597824 */ /* 0x000fe200000e060e */
[----:B------:R-:W-:Y:S01]  /*23130*/  IADD3 R33, P0, PT, R76, R90, RZ ;  /* 0x0000005a4c217210 */ /* 0x000fe20007f1e0ff */
[----:B------:R-:W-:-:S03]  /*23140*/  IMAD.WIDE.U32 R46, R83, R18, RZ ;  /* 0x00000012532e7225 */ /* 0x000fc600078e00ff */
[----:B------:R-:W-:Y:S01]  /*23150*/  IADD3.X R87, P0, PT, R87, R89, RZ, P0, !PT ;  /* 0x0000005957577210 */ /* 0x000fe2000071e4ff */
        /* <DEDUP_REMOVED lines=27> */
[----:B------:R-:W-:Y:S01]  /*23310*/  IMAD.IADD R86, R0, 0x1, R3 ;  /* 0x0000000100567824 */ /* 0x000fe200078e0203 */
[----:B------:R-:W-:Y:S01]  /*23320*/  IADD3.X R0, PT, PT, RZ, RZ, RZ, P1, P3 ;  /* 0x000000ffff007210 */ /* 0x000fe20000fe64ff */
[----:B------:R-:W-:Y:S01]  /*23330*/  IMAD.WIDE.U32.X R46, R83, R21, R34, P6 ;  /* 0x00000015532e7225 */ /* 0x000fe200030e0422 */
[----:B------:R-:W-:-:S03]  /*23340*/  IADD3.X R81, P0, PT, R81, R72, RZ, P0, !PT ;  /* 0x0000004851517210 */ /* 0x000fc6000071e4ff */
[----:B------:R-:W-:Y:S01]  /*23350*/  IMAD.WIDE.U32 R34, R83, R22, RZ ;  /* 0x0000001653227225 */ /* 0x000fe200078e00ff */
[----:B------:R-:W-:-:S03]  /*23360*/  IADD3.X R33, P0, P6, R46, RZ, RZ, P0, P2 ;  /* 0x000000ff2e217210 */ /* 0x000fc600006044ff */
[----:B------:R-:W-:Y:S01]  /*23370*/  IMAD.IADD R2, R51, 0x1, R16 ;  /* 0x0000000133027824 */ /* 0x000fe200078e0210 */
[----:B------:R-:W-:Y:S01]  /*23380*/  IADD3.X R80, PT, PT, R47, RZ, RZ, P0, P6 ;  /* 0x000000ff2f507210 */ /* 0x000fe200007ec4ff */
[----:B------:R-:W-:Y:S01]  /*23390*/  IMAD.MOV.U32 R3, RZ, RZ, RZ ;  /* 0x000000ffff037224 */ /* 0x000fe200078e00ff */
[----:B------:R-:W-:Y:S01]  /*233a0*/  IADD3 R33, P0, PT, R33, R92, RZ ;  /* 0x0000005c21217210 */ /* 0x000fe20007f1e0ff */
[----:B------:R-:W-:-:S03]  /*233b0*/  IMAD.WIDE.U32 R72, R32, R22, RZ ;  /* 0x0000001620487225 */ /* 0x000fc600078e00ff */
[----:B------:R-:W-:Y:S01]  /*233c0*/  IADD3.X R80, P0, PT, R80, R87, RZ, P0, !PT ;  /* 0x0000005750507210 */ /* 0x000fe2000071e4ff */
[----:B------:R-:W-:-:S04]  /*233d0*/  IMAD.WIDE.U32 R34, P2, R32, R23, R34 ;  /* 0x0000001720227225 */ /* 0x000fc80007840022 */
[----:B------:R-:W-:Y:S01]  /*233e0*/  IMAD.WIDE.U32 R2, R45, R4, R2 ;  /* 0x000000042d027225 */ /* 0x000fe200078e0002 */
[----:B------:R-:W-:Y:S02]  /*233f0*/  IADD3 R45, P3, PT, R73, R34, RZ ;  /* 0x00000022492d7210 */ /* 0x000fe40007f7e0ff */
[----:B------:R-:W-:Y:S01]  /*23400*/  IADD3 R4, P1, PT, R33, R72, RZ ;  /* 0x0000004821047210 */ /* 0x000fe20007f3e0ff */
[----:B------:R-:W-:-:S03]  /*23410*/  IMAD.WIDE.U32 R48, R83, R24, RZ ;  /* 0x0000001853307225 */ /* 0x000fc600078e00ff */
[----:B------:R-:W-:Y:S01]  /*23420*/  IADD3.X R80, P1, PT, R80, R45, RZ, P1, !PT ;  /* 0x0000002d50507210 */ /* 0x000fe20000f3e4ff */
[-C--:B------:R-:W-:Y:S02]  /*23430*/  IMAD R34, R81, R10.reuse, RZ ;  /* 0x0000000a51227224 */ /* 0x080fe400078e02ff */
        /* <DEDUP_REMOVED lines=51> */
[----:B------:R-:W-:Y:S01]  /*23770*/  IADD3.X R77, PT, PT, R33, RZ, RZ, P0, P3 ;  /* 0x000000ff214d7210 */ /* 0x000fe200007e64ff */
[----:B------:R-:W-:Y:S01]  /*23780*/  IMAD.X R35, RZ, RZ, RZ, P6 ;  /* 0x000000ffff237224 */ /* 0x000fe200030e06ff */
[----:B------:R-:W-:Y:S01]  /*23790*/  IADD3 R88, P6, P2, R118, R117, R88 ;  /* 0x0000007576587210 */ /* 0x000fe20007ade058 */
[----:B------:R-:W-:Y:S01]  /*237a0*/  IMAD.MOV.U32 R34, RZ, RZ, R3 ;  /* 0x000000ffff227224 */ /* 0x000fe200078e0003 */
[----:B------:R-:W-:-:S02]  /*237b0*/  IADD3 R33, P0, PT, R4, R45, RZ ;  /* 0x0000002d04217210 */ /* 0x000fc40007f1e0ff */
[----:B------:R-:W-:Y:S02]  /*237c0*/  ISETP.GE.U32.AND P1, PT, R16, R85, PT ;  /* 0x000000551000720c */ /* 0x000fe40003f26070 */
[----:B------:R-:W-:Y:S02]  /*237d0*/  IADD3.X R16, PT, PT, RZ, R15, RZ, P6, P2 ;  /* 0x0000000fff107210 */ /* 0x000fe400037e44ff */
[----:B------:R-:W-:Y:S01]  /*237e0*/  IADD3 R4, P6, PT, R33, R48, RZ ;  /* 0x0000003021047210 */ /* 0x000fe20007fde0ff */
[----:B------:R-:W-:Y:S01]  /*237f0*/  IMAD R48, R79, R10, RZ ;  /* 0x0000000a4f307224 */ /* 0x000fe200078e02ff */
[----:B------:R-:W-:Y:S01]  /*23800*/  ISETP.GE.U32.AND.EX P1, PT, R47, R83, PT, P1 ;  /* 0x000000532f00720c */ /* 0x000fe20003f26110 */
        /* <DEDUP_REMOVED lines=8> */
[----:B------:R-:W-:-:S04]  /*23890*/  IMAD.WIDE.U32 R32, P6, R46, R25, R32 ;  /* 0x000000192e207225 */ /* 0x000fc800078c0020 */
[----:B------:R-:W-:Y:S02]  /*238a0*/  IMAD.IADD R45, R3, 0x1, R45 ;  /* 0x00000001032d7824 */ /* 0x000fe400078e022d */
[----:B------:R-:W-:-:S04]  /*238b0*/  IMAD.WIDE.U32.X R34, R51, R23, R34, P3 ;  /* 0x0000001733227225 */ /* 0x000fc800018e0422 */
[----:B------:R-:W-:Y:S01]  /*238c0*/  IMAD.WIDE.U32 R46, R46, R24, RZ ;  /* 0x000000182e2e7225 */ /* 0x000fe200078e00ff */
[----:B------:R-:W-:-:S03]  /*238d0*/  IADD3.X R3, P1, P2, R34, RZ, RZ, P1, P2 ;  /* 0x000000ff22037210 */ /* 0x000fc60000a244ff */
[----:B------:R-:W-:Y:S01]  /*238e0*/  IMAD.X R73, RZ, RZ, RZ, P6 ;  /* 0x000000ffff497224 */ /* 0x000fe200030e06ff */
[----:B------:R-:W-:Y:S01]  /*238f0*/  IADD3 R76, P6, PT, R76, R83, RZ ;  /* 0x000000534c4c7210 */ /* 0x000fe20007fde0ff */
[----:B------:R-:W-:Y:S01]  /*23900*/  IMAD.WIDE.U32 R48, R45, R18, RZ ;  /* 0x000000122d307225 */ /* 0x000fe200078e00ff */
[----:B------:R-:W-:Y:S02]  /*23910*/  IADD3.X R34, PT, PT, R35, RZ, RZ, P1, P2 ;  /* 0x000000ff23227210 */ /* 0x000fe40000fe44ff */
[----:B------:R-:W-:Y:S01]  /*23920*/  IADD3 R3, P1, PT, R3, R76, RZ ;  /* 0x0000004c03037210 */ /* 0x000fe20007f3e0ff */
[----:B------:R-:W-:Y:S01]  /*23930*/  IMAD.X R80, RZ, RZ, R16, P0 ;  /* 0x000000ffff507224 */ /* 0x000fe200000e0610 */
[----:B------:R-:W-:Y:S01]  /*23940*/  ISETP.GE.U32.AND P0, PT, R90, R84, PT ;  /* 0x000000545a00720c */ /* 0x000fe20003f06070 */
[----:B------:R-:W-:Y:S01]  /*23950*/  IMAD.MOV.U32 R72, RZ, RZ, R33 ;  /* 0x000000ffff487224 */ /* 0x000fe200078e0021 */
[----:B------:R-:W-:Y:S01]  /*23960*/  IADD3 R84, P3, PT, R47, R32, RZ ;  /* 0x000000202f547210 */ /* 0x000fe20007f7e0ff */
[----:B------:R-:W-:Y:S01]  /*23970*/  IMAD.WIDE.U32 R48, P2, R2, R19, R48 ;  /* 0x0000001302307225 */ /* 0x000fe20007840030 */
[----:B------:R-:W-:-:S03]  /*23980*/  ISETP.GE.U32.AND.EX P0, PT, R89, R14, PT, P0 ;  /* 0x0000000e5900720c */ /* 0x000fc60003f06100 */
[----:B------:R-:W-:Y:S01]  /*23990*/  IMAD.X R81, R81, 0x1, R80, P6 ;  /* 0x0000000151517824 */ /* 0x000fe200030e0650 */
[----:B------:R-:W-:Y:S01]  /*239a0*/  IADD3 R74, P6, PT, R3, R46, RZ ;  /* 0x0000002e034a7210 */ /* 0x000fe20007fde0ff */
[----:B------:R-:W-:-:S03]  /*239b0*/  IMAD.WIDE.U32 R32, R2, R18, RZ ;  /* 0x0000001202207225 */ /* 0x000fc600078e00ff */
[----:B------:R-:W-:Y:S01]  /*239c0*/  IADD3.X R3, P1, PT, R34, R81, RZ, P1, !PT ;  /* 0x0000005122037210 */ /* 0x000fe20000f3e4ff */
[----:B------:R-:W-:Y:S01]  /*239d0*/  IMAD.WIDE.U32.X R72, R51, R25, R72, P3 ;  /* 0x0000001933487225 */ /* 0x000fe200018e0448 */
[----:B------:R-:W-:-:S03]  /*239e0*/  IADD3 R46, P3, PT, R33, R48, RZ ;  /* 0x00000030212e7210 */ /* 0x000fc60007f7e0ff */
        /* <DEDUP_REMOVED lines=33> */
[C---:B------:R-:W-:Y:S01]  /*23c00*/  IMAD.WIDE.U32 R32, R2.reuse, R22, RZ ;  /* 0x0000001602207225 */ /* 0x040fe200078e00ff */
[----:B------:R-:W-:Y:S02]  /*23c10*/  ISETP.GE.U32.AND.EX P0, PT, R81, R80, PT, P0 ;  /* 0x000000505100720c */ /* 0x000fe40003f06100 */
[----:B------:R-:W-:Y:S01]  /*23c20*/  IADD3.X R51, PT, PT, RZ, R50, RZ, P5, P4 ;  /* 0x00000032ff337210 */ /* 0x000fe20002fe84ff */
[----:B------:R-:W-:Y:S01]  /*23c30*/  IMAD.WIDE.U32 R14, P3, R2, R23, R14 ;  /* 0x00000017020e7225 */ /* 0x000fe2000786000e */
[----:B------:R-:W-:Y:S02]  /*23c40*/  IADD3 R13, P4, PT, R13, R78, RZ ;  /* 0x0000004e0d0d7210 */ /* 0x000fe40007f9e0ff */
[----:B------:R-:W-:Y:S02]  /*23c50*/  IADD3 R3, P1, PT, R3, R74, RZ ;  /* 0x0000004a03037210 */ /* 0x000fe40007f3e0ff */
        /* <DEDUP_REMOVED lines=10> */
[----:B------:R-:W-:Y:S01]  /*23d00*/  IMAD.X R49, RZ, RZ, R16, P4 ;  /* 0x000000ffff317224 */ /* 0x000fe200020e0610 */
[----:B------:R-:W-:Y:S01]  /*23d10*/  IADD3.X R73, P0, PT, R0, R73, RZ, P0, !PT ;  /* 0x0000004900497210 */ /* 0x000fe2000071e4ff */
        /* <DEDUP_REMOVED lines=8> */
[----:B------:R-:W-:Y:S01]  /*23da0*/  IMAD.MOV.U32 R2, RZ, RZ, R35 ;  /* 0x000000ffff027224 */ /* 0x000fe200078e0023 */
[----:B------:R-:W-:-:S02]  /*23db0*/  IADD3.X R0, PT, PT, R33, RZ, RZ, P1, P0 ;  /* 0x000000ff21007210 */ /* 0x000fc40000fe04ff */
[----:B------:R-:W-:Y:S01]  /*23dc0*/  IADD3 R33, P1, PT, R15, R34, RZ ;  /* 0x000000220f217210 */ /* 0x000fe20007f3e0ff */
[----:B------:R-:W-:Y:S01]  /*23dd0*/  IMAD.X R15, R72, 0x1, R49, P4 ;  /* 0x00000001480f7824 */ /* 0x000fe200020e0631 */
[----:B------:R-:W-:Y:S02]  /*23de0*/  IADD3 R13, P0, PT, R13, R16, RZ ;  /* 0x000000100d0d7210 */ /* 0x000fe40007f1e0ff */
[----:B------:R-:W-:Y:S01]  /*23df0*/  SEL R32, RZ, 0x1, P3 ;  /* 0x00000001ff207807 */ /* 0x000fe20001800000 */
[----:B------:R-:W-:Y:S01]  /*23e00*/  IMAD.WIDE.U32.X R2, R45, R25, R2, P1 ;  /* 0x000000192d027225 */ /* 0x000fe200008e0402 */
[----:B------:R-:W-:Y:S02]  /*23e10*/  ISETP.GE.U32.AND P4, PT, R16, R48, PT ;  /* 0x000000301000720c */ /* 0x000fe40003f86070 */
        /* <DEDUP_REMOVED lines=48> */
.L_x_490:
        /* <DEDUP_REMOVED lines=21> */
.L_x_491:
        /* <DEDUP_REMOVED lines=17> */
[----:B------:R-:W-:Y:S02]  /*24380*/  IMAD.IADD R33, R43, 0x1, R51 ;  /* 0x000000012b217824 */ /* 0x000fe400078e0233 */
[----:B------:R-:W-:Y:S01]  /*24390*/  IMAD.WIDE.U32 R48, R61, R108, RZ ;  /* 0x0000006c3d307225 */ /* 0x000fe200078e00ff */
[----:B------:R-:W-:-:S03]  /*243a0*/  IADD3.X R61, PT, PT, RZ, RZ, RZ, P1, P2 ;  /* 0x000000ffff3d7210 */ /* 0x000fc60000fe44ff */
[----:B------:R-:W-:-:S04]  /*243b0*/  IMAD.WIDE.U32 R50, R60, R109, RZ ;  /* 0x0000006d3c327225 */ /* 0x000fc800078e00ff */
[----:B------:R-:W-:Y:S02]  /*243c0*/  IMAD.IADD R15, R39, 0x1, R15 ;  /* 0x00000001270f7824 */ /* 0x000fe400078e020f */
[----:B------:R-:W-:Y:S02]  /*243d0*/  IMAD.IADD R16, R44, 0x1, R35 ;  /* 0x000000012c107824 */ /* 0x000fe400078e0223 */
[----:B------:R-:W-:Y:S01]  /*243e0*/  IMAD.WIDE.U32 R72, R108, R56, R46 ;  /* 0x000000386c487225 */ /* 0x000fe200078e002e */
[----:B------:R-:W-:Y:S02]  /*243f0*/  IADD3.X R47, PT, PT, RZ, RZ, RZ, P3, P4 ;  /* 0x000000ffff2f7210 */ /* 0x000fe40001fe84ff */
[----:B------:R-:W-:Y:S01]  /*24400*/  IADD3 R15, P3, P6, R48, R15, R50 ;  /* 0x0000000f300f7210 */ /* 0x000fe20007e7e032 */
[----:B------:R-:W-:Y:S01]  /*24410*/  IMAD.IADD R46, R38, 0x1, R51 ;  /* 0x00000001262e7824 */ /* 0x000fe200078e0233 */
[----:B------:R-:W-:Y:S01]  /*24420*/  IADD3 R47, P4, P5, R47, R72, R16 ;  /* 0x000000482f2f7210 */ /* 0x000fe20007d9e010 */
[----:B------:R-:W-:-:S02]  /*24430*/  IMAD.IADD R73, R40, 0x1, R73 ;  /* 0x0000000128497824 */ /* 0x000fc400078e0249 */
[----:B------:R-:W-:-:S04]  /*24440*/  IMAD.WIDE.U32 R78, R55, R110, RZ ;  /* 0x0000006e374e7225 */ /* 0x000fc800078e00ff */
[----:B------:R-:W-:-:S04]  /*24450*/  IMAD.WIDE.U32 R50, R54, R111, RZ ;  /* 0x0000006f36327225 */ /* 0x000fc800078e00ff */
[----:B------:R-:W-:Y:S02]  /*24460*/  IMAD.IADD R52, R39, 0x1, R49 ;  /* 0x0000000127347824 */ /* 0x000fe400078e0231 */
[----:B------:R-:W-:Y:S01]  /*24470*/  IMAD.IADD R39, R41, 0x1, R79 ;  /* 0x0000000129277824 */ /* 0x000fe200078e024f */
[----:B------:R-:W-:Y:S01]  /*24480*/  IADD3.X R79, PT, PT, RZ, R73, RZ, P4, P5 ;  /* 0x00000049ff4f7210 */ /* 0x000fe200027ea4ff */
[----:B------:R-:W-:Y:S01]  /*24490*/  IMAD.WIDE.U32 R48, R57, R111, RZ ;  /* 0x0000006f39307225 */ /* 0x000fe200078e00ff */
[----:B------:R-:W-:-:S03]  /*244a0*/  IADD3 R16, P4, P5, R78, R83, R50 ;  /* 0x000000534e107210 */ /* 0x000fc60007d9e032 */
[----:B------:R-:W-:Y:S02]  /*244b0*/  IMAD.MOV.U32 R35, RZ, RZ, RZ ;  /* 0x000000ffff237224 */ /* 0x000fe400078e00ff */
[----:B------:R-:W-:Y:S01]  /*244c0*/  IMAD.IADD R72, R37, 0x1, R51 ;  /* 0x0000000125487824 */ /* 0x000fe200078e0233 */
[----:B------:R-:W-:Y:S01]  /*244d0*/  IADD3.X R51, PT, PT, RZ, RZ, RZ, P3, P6 ;  /* 0x000000ffff337210 */ /* 0x000fe20001fec4ff */
[----:B------:R-:W-:Y:S01]  /*244e0*/  IMAD.X R16, R16, 0x1, R85, P0 ;  /* 0x0000000110107824 */ /* 0x000fe200000e0655 */
[----:B------:R-:W-:Y:S01]  /*244f0*/  ISETP.GE.U32.AND P0, PT, R81, R32, PT ;  /* 0x000000205100720c */ /* 0x000fe20003f06070 */
[----:B------:R-:W-:Y:S02]  /*24500*/  IMAD.MOV.U32 R73, RZ, RZ, RZ ;  /* 0x000000ffff497224 */ /* 0x000fe400078e00ff */
[----:B------:R-:W-:Y:S01]  /*24510*/  IMAD.WIDE.U32 R74, R56, R111, RZ ;  /* 0x0000006f384a7225 */ /* 0x000fe200078e00ff */
[----:B------:R-:W-:-:S03]  /*24520*/  ISETP.GE.U32.AND.EX P0, PT, R16, R85, PT, P0 ;  /* 0x000000551000720c */ /* 0x000fc60003f06100 */
[----:B------:R-:W-:-:S04]  /*24530*/  IMAD.WIDE.U32 R76, R57, R110, RZ ;  /* 0x0000006e394c7225 */ /* 0x000fc800078e00ff */
[----:B------:R-:W-:Y:S02]  /*24540*/  IMAD.IADD R3, R44, 0x1, R49 ;  /* 0x000000012c037824 */ /* 0x000fe400078e0231 */
[----:B------:R-:W-:-:S03]  /*24550*/  IMAD.WIDE.U32 R34, R108, R58, R34 ;  /* 0x0000003a6c227225 */ /* 0x000fc600078e0022 */
[----:B------:R-:W-:Y:S01]  /*24560*/  IADD3 R74, P2, P1, R76, R3, R74 ;  /* 0x000000034c4a7210 */ /* 0x000fe2000795e04a */
[----:B------:R-:W-:Y:S01]  /*24570*/  IMAD.WIDE.U32 R72, R110, R54, R72 ;  /* 0x000000366e487225 */ /* 0x000fe200078e0048 */
[----:B------:R-:W-:-:S03]  /*24580*/  IADD3 R61, P3, P6, R61, R34, R33 ;  /* 0x000000223d3d7210 */ /* 0x000fc60007e7e021 */
[----:B------:R-:W-:Y:S02]  /*24590*/  IMAD.IADD R76, R42, 0x1, R35 ;  /* 0x000000012a4c7824 */ /* 0x000fe400078e0223 */
[----:B------:R-:W-:Y:S01]  /*245a0*/  IMAD.IADD R36, R37, 0x1, R73 ;  /* 0x0000000125247824 */ /* 0x000fe200078e0249 */
[----:B------:R-:W-:Y:S01]  /*245b0*/  SEL R73, RZ, 0x1, P0 ;  /* 0x00000001ff497807 */ /* 0x000fe20000000000 */
[----:B------:R-:W-:Y:S01]  /*245c0*/  IMAD.WIDE.U32 R32, R58, R111, RZ ;  /* 0x0000006f3a207225 */ /* 0x000fe200078e00ff */
[----:B------:R-:W-:Y:S02]  /*245d0*/  IADD3.X R76, PT, PT, RZ, R76, RZ, P3, P6 ;  /* 0x0000004cff4c7210 */ /* 0x000fe40001fec4ff */
[----:B------:R-:W-:Y:S01]  /*245e0*/  IADD3 R3, P3, PT, R73, R2, RZ ;  /* 0x0000000249037210 */ /* 0x000fe20007f7e0ff */
[----:B------:R-:W-:Y:S01]  /*245f0*/  IMAD.IADD R34, R42, 0x1, R33 ;  /* 0x000000012a227824 */ /* 0x000fe200078e0221 */
[----:B------:R-:W-:Y:S01]  /*24600*/  IADD3 R72, P0, P6, R47, R72, R39 ;  /* 0x000000482f487210 */ /* 0x000fe20007e1e027 */
[----:B------:R-:W-:-:S02]  /*24610*/  IMAD.MOV.U32 R47, RZ, RZ, RZ ;  /* 0x000000ffff2f7224 */ /* 0x000fc400078e00ff */
[----:B------:R-:W-:Y:S01]  /*24620*/  IMAD.X R33, RZ, RZ, R80, P3 ;  /* 0x000000ffff217224 */ /* 0x000fe200018e0650 */
[----:B------:R-:W-:Y:S01]  /*24630*/  IADD3.X R36, PT, PT, R79, R36, RZ, P0, P6 ;  /* 0x000000244f247210 */ /* 0x000fe200007ec4ff */
[----:B------:R-:W-:Y:S01]  /*24640*/  IMAD.WIDE.U32 R46, R108, R60, R46 ;  /* 0x0000003c6c2e7225 */ /* 0x000fe200078e002e */
[----:B------:R-:W-:Y:S02]  /*24650*/  IADD3 R79, P3, PT, R3, R48, RZ ;  /* 0x00000030034f7210 */ /* 0x000fe40007f7e0ff */
[----:B------:R-:W-:Y:S01]  /*24660*/  ISETP.GT.U32.AND P0, PT, R2, R3, PT ;  /* 0x000000030200720c */ /* 0x000fe20003f04070 */
[----:B------:R-:W-:Y:S01]  /*24670*/  IMAD.MOV.U32 R35, RZ, RZ, RZ ;  /* 0x000000ffff237224 */ /* 0x000fe200078e00ff */
[----:B------:R-:W-:Y:S01]  /*24680*/  IADD3.X R48, PT, PT, RZ, RZ, RZ, P2, P1 ;  /* 0x000000ffff307210 */ /* 0x000fe200017e24ff */
[----:B------:R-:W-:Y:S01]  /*24690*/  IMAD.X R83, R33, 0x1, R74, P3 ;  /* 0x0000000121537824 */ /* 0x000fe200018e064a */
[----:B------:R-:W-:Y:S01]  /*246a0*/  ISETP.GT.U32.AND.EX P0, PT, R80, R33, PT, P0 ;  /* 0x000000215000720c */ /* 0x000fe20003f04100 */
[----:B------:R-:W-:Y:S01]  /*246b0*/  IMAD.IADD R50, R40, 0x1, R75 ;  /* 0x0000000128327824 */ /* 0x000fe200078e024b */
[----:B------:R-:W-:Y:S01]  /*246c0*/  IADD3 R78, P3, P6, R51, R46, R52 ;  /* 0x0000002e334e7210 */ /* 0x000fe20007e7e034 */
[----:B------:R-:W-:Y:S01]  /*246d0*/  IMAD.MOV.U32 R51, RZ, RZ, RZ ;  /* 0x000000ffff337224 */ /* 0x000fe200078e00ff */
[----:B------:R-:W-:Y:S01]  /*246e0*/  SEL R2, R2, R3, P0 ;  /* 0x0000000302027207 */ /* 0x000fe20000000000 */
[----:B------:R-:W-:Y:S01]  /*246f0*/  IMAD.WIDE.U32 R34, R110, R58, R34 ;  /* 0x0000003a6e227225 */ /* 0x000fe200078e0022 */
[----:B------:R-:W-:-:S02]  /*24700*/  SEL R46, R80, R33, P0 ;  /* 0x00000021502e7207 */ /* 0x000fc40000000000 */
[----:B------:R-:W-:Y:S01]  /*24710*/  ISETP.GT.U32.AND P0, PT, R2, R79, PT ;  /* 0x0000004f0200720c */ /* 0x000fe20003f04070 */
[----:B------:R-:W-:Y:S02]  /*24720*/  IMAD.IADD R58, R38, 0x1, R47 ;  /* 0x00000001263a7824 */ /* 0x000fe400078e022f */
[----:B------:R-:W-:Y:S01]  /*24730*/  IMAD.WIDE.U32 R38, R59, R110, RZ ;  /* 0x0000006e3b267225 */ /* 0x000fe200078e00ff */
[----:B------:R-:W-:Y:S02]  /*24740*/  ISETP.GT.U32.AND.EX P0, PT, R46, R83, PT, P0 ;  /* 0x000000532e00720c */ /* 0x000fe40003f04100 */
[----:B------:R-:W-:Y:S01]  /*24750*/  IADD3.X R58, PT, PT, RZ, R58, RZ, P3, P6 ;  /* 0x0000003aff3a7210 */ /* 0x000fe20001fec4ff */
[----:B------:R-:W-:Y:S02]  /*24760*/  IMAD.IADD R49, R44, 0x1, R77 ;  /* 0x000000012c317824 */ /* 0x000fe400078e024d */
[----:B------:R-:W-:-:S04]  /*24770*/  IMAD.WIDE.U32 R50, R110, R56, R50 ;  /* 0x000000386e327225 */ /* 0x000fc800078e0032 */
[----:B------:R-:W-:Y:S01]  /*24780*/  IMAD.IADD R33, R43, 0x1, R39 ;  /* 0x000000012b217824 */ /* 0x000fe200078e0227 */
[----:B------:R-:W-:Y:S01]  /*24790*/  IADD3 R52, P3, P6, R61, R50, R49 ;  /* 0x000000323d347210 */ /* 0x000fe20007e7e031 */
[----:B------:R-:W-:Y:S01]  /*247a0*/  IMAD.IADD R47, R40, 0x1, R51 ;  /* 0x00000001282f7824 */ /* 0x000fe200078e0233 */
[----:B------:R-:W-:Y:S01]  /*247b0*/  SEL R39, RZ, 0x1, !P0 ;  /* 0x00000001ff277807 */ /* 0x000fe20004000000 */
[----:B------:R-:W-:Y:S01]  /*247c0*/  IMAD.WIDE.U32 R2, R54, R113, RZ ;  /* 0x0000007136027225 */ /* 0x000fe200078e00ff */
[----:B------:R-:W-:Y:S02]  /*247d0*/  IADD3 R78, P1, P2, R78, R34, R33 ;  /* 0x000000224e4e7210 */ /* 0x000fe40007a3e021 */
[----:B------:R-:W-:Y:S01]  /*247e0*/  IADD3.X R33, PT, PT, R76, R47, RZ, P3, P6 ;  /* 0x0000002f4c217210 */ /* 0x000fe20001fec4ff */
[----:B------:R-:W-:Y:S02]  /*247f0*/  IMAD.IADD R77, R42, 0x1, R35 ;  /* 0x000000012a4d7824 */ /* 0x000fe400078e0223 */
[----:B------:R-:W-:-:S02]  /*24800*/  IMAD.IADD R60, R37, 0x1, R3 ;  /* 0x00000001253c7824 */ /* 0x000fc400078e0203 */
[----:B------:R-:W-:Y:S01]  /*24810*/  IMAD.WIDE.U32 R46, R55, R112, RZ ;  /* 0x00000070372e7225 */ /* 0x000fe200078e00ff */
[----:B------:R-:W-:Y:S02]  /*24820*/  IADD3.X R77, PT, PT, R58, R77, RZ, P1, P2 ;  /* 0x0000004d3a4d7210 */ /* 0x000fe40000fe44ff */
[----:B------:R-:W-:Y:S01]  /*24830*/  IADD3 R52, P2, P3, R39, R52, R48 ;  /* 0x0000003427347210 */ /* 0x000fe20007b5e030 */
[----:B------:R-:W-:Y:S02]  /*24840*/  IMAD.MOV.U32 R61, RZ, RZ, RZ ;  /* 0x000000ffff3d7224 */ /* 0x000fe400078e00ff */
        /* <DEDUP_REMOVED lines=16> */
[----:B------:R-:W-:Y:S01]  /*24950*/  IMAD.WIDE.U32 R48, R59, R111, RZ ;  /* 0x0000006f3b307225 */ /* 0x000fe200078e00ff */
[----:B------:R-:W-:-:S02]  /*24960*/  IADD3.X R59, PT, PT, RZ, RZ, RZ, P2, P3 ;  /* 0x000000ffff3b7210 */ /* 0x000fc400017e64ff */
        /* <DEDUP_REMOVED lines=8> */
[----:B------:R-:W-:Y:S02]  /*249f0*/  IADD3 R39, P4, P5, R38, R39, R32 ;  /* 0x0000002726277210 */ /* 0x000fe40007d9e020 */
[----:B------:R-:W-:Y:S01]  /*24a00*/  ISETP.GT.U32.AND.EX P6, PT, R15, R46, PT, P1 ;  /* 0x0000002e0f00720c */ /* 0x000fe20003fc4110 */
[----:B------:R-:W-:Y:S01]  /*24a10*/  IMAD R32, R85, R10, RZ ;  /* 0x0000000a55207224 */ /* 0x000fe200078e02ff */
[----:B------:R-:W-:Y:S01]  /*24a20*/  ISETP.GE.U32.AND.EX P1, PT, R74, R83, PT, P0 ;  /* 0x000000534a00720c */ /* 0x000fe20003f26100 */
[----:B------:R-:W-:Y:S01]  /*24a30*/  IMAD.IADD R75, R41, 0x1, R51 ;  /* 0x00000001294b7824 */ /* 0x000fe200078e0233 */
[----:B------:R-:W-:Y:S01]  /*24a40*/  IADD3 R80, P0, PT, R33, R48, RZ ;  /* 0x0000003021507210 */ /* 0x000fe20007f1e0ff */
[----:B------:R-:W-:Y:S01]  /*24a50*/  IMAD R61, R34, R11, R32 ;  /* 0x0000000b223d7224 */ /* 0x000fe200078e0220 */
[----:B------:R-:W-:Y:S01]  /*24a60*/  SEL R14, R14, R33, P6 ;  /* 0x000000210e0e7207 */ /* 0x000fe20003000000 */
[----:B------:R-:W-:Y:S01]  /*24a70*/  IMAD.WIDE.U32 R32, R57, R112, RZ ;  /* 0x0000007039207225 */ /* 0x000fe200078e00ff */
[----:B------:R-:W-:-:S02]  /*24a80*/  SEL R35, R15, R46, P6 ;  /* 0x0000002e0f237207 */ /* 0x000fc40003000000 */
[----:B------:R-:W-:Y:S01]  /*24a90*/  IADD3.X R83, PT, PT, RZ, RZ, RZ, P4, P5 ;  /* 0x000000ffff537210 */ /* 0x000fe200027ea4ff */
[----:B------:R-:W-:Y:S01]  /*24aa0*/  IMAD.X R84, R46, 0x1, R39, P0 ;  /* 0x000000012e547824 */ /* 0x000fe200000e0627 */
[----:B------:R-:W-:Y:S01]  /*24ab0*/  ISETP.GT.U32.AND P0, PT, R14, R80, PT ;  /* 0x000000500e00720c */ /* 0x000fe20003f04070 */
[----:B------:R-:W-:Y:S02]  /*24ac0*/  IMAD.IADD R61, R3, 0x1, R61 ;  /* 0x00000001033d7824 */ /* 0x000fe400078e023d */
[----:B------:R-:W-:Y:S01]  /*24ad0*/  IMAD.WIDE.U32 R38, R56, R113, RZ ;  /* 0x0000007138267225 */ /* 0x000fe200078e00ff */
[----:B------:R-:W-:-:S03]  /*24ae0*/  ISETP.GT.U32.AND.EX P0, PT, R35, R84, PT, P0 ;  /* 0x000000542300720c */ /* 0x000fc60003f04100 */
[----:B------:R-:W-:-:S04]  /*24af0*/  IMAD.WIDE.U32 R14, R57, R113, RZ ;  /* 0x00000071390e7225 */ /* 0x000fc800078e00ff */
[----:B------:R-:W-:-:S04]  /*24b00*/  IMAD.WIDE.U32 R48, R61, R18, RZ ;  /* 0x000000123d307225 */ /* 0x000fc800078e00ff */
[----:B------:R-:W-:Y:S01]  /*24b10*/  IMAD.IADD R46, R40, 0x1, R39 ;  /* 0x00000001282e7824 */ /* 0x000fe200078e0227 */
[----:B------:R-:W-:Y:S01]  /*24b20*/  SEL R39, RZ, 0x1, P1 ;  /* 0x00000001ff277807 */ /* 0x000fe20000800000 */
[----:B------:R-:W-:Y:S02]  /*24b30*/  IMAD.IADD R15, R44, 0x1, R15 ;  /* 0x000000012c0f7824 */ /* 0x000fe400078e020f */
[----:B------:R-:W-:Y:S01]  /*24b40*/  IMAD.WIDE.U32 R50, R2, R18, RZ ;  /* 0x0000001202327225 */ /* 0x000fe200078e00ff */
[----:B------:R-:W-:Y:S02]  /*24b50*/  IADD3 R3, P4, PT, R39, R80, RZ ;  /* 0x0000005027037210 */ /* 0x000fe40007f9e0ff */
[----:B------:R-:W-:Y:S01]  /*24b60*/  IADD3 R38, P6, P5, R32, R15, R38 ;  /* 0x0000000f20267210 */ /* 0x000fe20007dde026 */
[----:B------:R-:W-:Y:S01]  /*24b70*/  IMAD.WIDE.U32 R48, P1, R2, R19, R48 ;  /* 0x0000001302307225 */ /* 0x000fe20007820030 */
[----:B------:R-:W-:Y:S02]  /*24b80*/  SEL R15, RZ, 0x1, !P0 ;  /* 0x00000001ff0f7807 */ /* 0x000fe40004000000 */
[----:B------:R-:W-:Y:S01]  /*24b90*/  IADD3 RZ, P0, PT, R34, R50, RZ ;  /* 0x0000003222ff7210 */ /* 0x000fe20007f1e0ff */
        /* <DEDUP_REMOVED lines=8> */
[----:B------:R-:W-:Y:S01]  /*24c20*/  IMAD.WIDE.U32 R34, R61, R20, RZ ;  /* 0x000000143d227225 */ /* 0x000fe200078e00ff */
[----:B------:R-:W-:-:S02]  /*24c30*/  ISETP.GT.U32.AND.EX P1, PT, R84, R43, PT, P1 ;  /* 0x0000002b5400720c */ /* 0x000fc40003f24110 */
[----:B------:R-:W-:Y:S01]  /*24c40*/  IADD3 R48, P5, P6, R15, R78, R83 ;  /* 0x0000004e0f307210 */ /* 0x000fe20007ebe053 */
[----:B------:R-:W-:Y:S01]  /*24c50*/  IMAD.WIDE.U32.X R32, R61, R19, R32, P4 ;  /* 0x000000133d207225 */ /* 0x000fe200020e0420 */
[----:B------:R-:W-:Y:S02]  /*24c60*/  IADD3 R49, P4, PT, R3, R14, RZ ;  /* 0x0000000e03317210 */ /* 0x000fe40007f9e0ff */
[----:B------:R-:W-:Y:S01]  /*24c70*/  SEL R44, R80, R3, P1 ;  /* 0x00000003502c7207 */ /* 0x000fe20000800000 */
[----:B------:R-:W-:Y:S01]  /*24c80*/  IMAD.WIDE.U32 R14, R2, R20, RZ ;  /* 0x00000014020e7225 */ /* 0x000fe200078e00ff */
[----:B------:R-:W-:Y:S02]  /*24c90*/  IADD3.X R32, P0, PT, RZ, R32, RZ, P0, !PT ;  /* 0x00000020ff207210 */ /* 0x000fe4000071e4ff */
[----:B------:R-:W-:Y:S01]  /*24ca0*/  SEL R3, R84, R43, P1 ;  /* 0x0000002b54037207 */ /* 0x000fe20000800000 */
[----:B------:R-:W-:Y:S01]  /*24cb0*/  IMAD.X R38, R43, 0x1, R38, P4 ;  /* 0x000000012b267824 */ /* 0x000fe200020e0626 */
[----:B------:R-:W-:Y:S01]  /*24cc0*/  IADD3 R81, P1, PT, R32, R81, RZ ;  /* 0x0000005120517210 */ /* 0x000fe20007f3e0ff */
[----:B------:R-:W-:Y:S01]  /*24cd0*/  IMAD.WIDE.U32 R34, P4, R2, R21, R34 ;  /* 0x0000001502227225 */ /* 0x000fe20007880022 */
[----:B------:R-:W-:-:S03]  /*24ce0*/  IADD3.X R77, PT, PT, RZ, R77, RZ, P5, P6 ;  /* 0x0000004dff4d7210 */ /* 0x000fc60002fec4ff */
        /* <DEDUP_REMOVED lines=8> */
[----:B------:R-:W-:Y:S02]  /*24d70*/  IADD3.X R85, P6, PT, R85, R78, RZ, P0, !PT ;  /* 0x0000004e55557210 */ /* 0x000fe400007de4ff */
[----:B------:R-:W-:Y:S01]  /*24d80*/  ISETP.GT.U32.AND P0, PT, R44, R49, PT ;  /* 0x000000312c00720c */ /* 0x000fe20003f04070 */
[----:B------:R-:W-:Y:S01]  /*24d90*/  IMAD.WIDE.U32 R46, R112, R56, R46 ;  /* 0x00000038702e7225 */ /* 0x000fe200078e002e */
[----:B------:R-:W-:-:S02]  /*24da0*/  IADD3.X R83, P1, P6, R32, RZ, RZ, P6, P1 ;  /* 0x000000ff20537210 */ /* 0x000fc400036224ff */
[----:B------:R-:W-:Y:S01]  /*24db0*/  ISETP.GT.U32.AND.EX P0, PT, R3, R38, PT, P0 ;  /* 0x000000260300720c */ /* 0x000fe20003f04100 */
[-C--:B------:R-:W-:Y:S01]  /*24dc0*/  IMAD.WIDE.U32 R14, R55, R115.reuse, RZ ;  /* 0x00000073370e7225 */ /* 0x080fe200078e00ff */
[----:B------:R-:W-:Y:S02]  /*24dd0*/  IADD3 R48, P4, P5, R48, R46, R79 ;  /* 0x0000002e30307210 */ /* 0x000fe40007d9e04f */
[----:B------:R-:W-:Y:S01]  /*24de0*/  IADD3.X R3, PT, PT, R33, RZ, RZ, P1, P6 ;  /* 0x000000ff21037210 */ /* 0x000fe20000fec4ff */
[----:B------:R-:W-:Y:S01]  /*24df0*/  IMAD.IADD R56, R40, 0x1, R47 ;  /* 0x0000000128387824 */ /* 0x000fe200078e022f */
[----:B------:R-:W-:Y:S01]  /*24e00*/  SEL R33, RZ, 0x1, !P0 ;  /* 0x00000001ff217807 */ /* 0x000fe20004000000 */
[----:B------:R-:W-:Y:S01]  /*24e10*/  IMAD.WIDE.U32 R50, R54, R115, RZ ;  /* 0x0000007336327225 */ /* 0x000fe200078e00ff */
[----:B------:R-:W-:Y:S02]  /*24e20*/  IADD3.X R44, PT, PT, RZ, RZ, RZ, P3, P2 ;  /* 0x000000ffff2c7210 */ /* 0x000fe40001fe44ff */
[----:B------:R-:W-:Y:S01]  /*24e30*/  IADD3.X R56, PT, PT, R77, R56, RZ, P4, P5 ;  /* 0x000000384d387210 */ /* 0x000fe200027ea4ff */
[----:B------:R-:W-:Y:S01]  /*24e40*/  IMAD.WIDE.U32 R46, R55, R114, RZ ;  /* 0x00000072372e7225 */ /* 0x000fe200078e00ff */
[----:B------:R-:W-:-:S03]  /*24e50*/  IADD3 R83, P1, PT, R83, R76, RZ ;  /* 0x0000004c53537210 */ /* 0x000fc60007f3e0ff */
[----:B------:R-:W-:Y:S02]  /*24e60*/  IMAD.IADD R79, R41, 0x1, R15 ;  /* 0x00000001294f7824 */ /* 0x000fe400078e020f */
[----:B------:R-:W-:Y:S02]  /*24e70*/  IMAD.MOV.U32 R43, RZ, RZ, RZ ;  /* 0x000000ffff2b7224 */ /* 0x000fe400078e00ff */
[----:B------:R-:W-:Y:S01]  /*24e80*/  IMAD.IADD R34, R37, 0x1, R51 ;  /* 0x0000000125227824 */ /* 0x000fe200078e0233 */
[----:B------:R-:W-:Y:S01]  /*24e90*/  IADD3 R79, P4, P5, R46, R79, R50 ;  /* 0x0000004f2e4f7210 */ /* 0x000fe20007d9e032 */
[----:B------:R-:W-:Y:S01]  /*24ea0*/  IMAD.MOV.U32 R35, RZ, RZ, RZ ;  /* 0x000000ffff237224 */ /* 0x000fe200078e00ff */
[----:B------:R-:W-:Y:S01]  /*24eb0*/  IADD3 R46, P2, P3, R33, R48, R57 ;  /* 0x00000030212e7210 */ /* 0x000fe20007b5e039 */
[----:B------:R-:W-:Y:S02]  /*24ec0*/  IMAD.IADD R15, R41, 0x1, R47 ;  /* 0x00000001290f7824 */ /* 0x000fe400078e022f */
[----:B------:R-:W-:-:S04]  /*24ed0*/  IMAD.WIDE.U32 R42, R108, R54, R42 ;  /* 0x000000366c2a7225 */ /* 0x000fc800078e002a */
[----:B------:R-:W-:-:S04]  /*24ee0*/  IMAD.WIDE.U32 R40, R61, R22, RZ ;  /* 0x000000163d287225 */ /* 0x000fc800078e00ff */
[----:B------:R-:W-:-:S04]  /*24ef0*/  IMAD.WIDE.U32 R54, R114, R54, R34 ;  /* 0x0000003672367225 */ /* 0x000fc800078e0022 */
[----:B------:R-:W-:Y:S02]  /*24f00*/  IMAD R48, R85, R10, RZ ;  /* 0x0000000a55307224 */ /* 0x000fe400078e02ff */
[----:B------:R-:W-:Y:S01]  /*24f10*/  IMAD.IADD R16, R37, 0x1, R55 ;  /* 0x0000000125107824 */ /* 0x000fe200078e0237 */
[----:B------:R-:W-:Y:S01]  /*24f20*/  IADD3.X R55, PT, PT, RZ, R56, RZ, P2, P3 ;  /* 0x00000038ff377210 */ /* 0x000fe200017e64ff */
[----:B------:R-:W-:Y:S01]  /*24f30*/  IMAD.WIDE.U32 R32, R81, R10, RZ ;  /* 0x0000000a51207225 */ /* 0x000fe200078e00ff */
[----:B------:R-:W-:Y:S02]  /*24f40*/  IADD3 R15, P2, P3, R46, R54, R15 ;  /* 0x000000362e0f7210 */ /* 0x000fe40007b5e00f */
[----:B------:R-:W-:Y:S01]  /*24f50*/  IADD3.X R56, P1, PT, R3, R74, RZ, P1, !PT ;  /* 0x0000004a03387210 */ /* 0x000fe20000f3e4ff */
[----:B------:R-:W-:Y:S01]  /*24f60*/  IMAD R57, R81, R11, R48 ;  /* 0x0000000b51397224 */ /* 0x000fe200078e0230 */
[----:B------:R-:W-:Y:S01]  /*24f70*/  IADD3.X R16, PT, PT, R55, R16, RZ, P2, P3 ;  /* 0x0000001037107210 */ /* 0x000fe200017e64ff */
[----:B------:R-:W-:-:S04]  /*24f80*/  IMAD.WIDE.U32 R34, R2, R22, RZ ;  /* 0x0000001602227225 */ /* 0x000fc800078e00ff */
[----:B------:R-:W-:-:S04]  /*24f90*/  IMAD.WIDE.U32 R40, P0, R2, R23, R40 ;  /* 0x0000001702287225 */ /* 0x000fc80007800028 */
[----:B------:R-:W-:Y:S01]  /*24fa0*/  IMAD.WIDE.U32 R50, R61, R24, RZ ;  /* 0x000000183d327225 */ /* 0x000fe200078e00ff */
[----:B------:R-:W-:-:S03]  /*24fb0*/  IADD3 R77, P6, PT, R35, R40, RZ ;  /* 0x00000028234d7210 */ /* 0x000fc60007fde0ff */
[----:B------:R-:W-:Y:S02]  /*24fc0*/  IMAD.IADD R57, R33, 0x1, R57 ;  /* 0x0000000121397824 */ /* 0x000fe400078e0239 */
        /* <DEDUP_REMOVED lines=12> */
[----:B------:R-:W-:-:S04]  /*25090*/  IMAD.WIDE.U32 R54, R32, R18, RZ ;  /* 0x0000001220367225 */ /* 0x000fc800078e00ff */
[----:B------:R-:W-:Y:S01]  /*250a0*/  IMAD.X R77, RZ, RZ, RZ, P3 ;  /* 0x000000ffff4d7224 */ /* 0x000fe200018e06ff */
[----:B------:R-:W-:Y:S01]  /*250b0*/  IADD3 R46, P3, PT, R55, R50, RZ ;  /* 0x00000032372e7210 */ /* 0x000fe20007f7e0ff */
[----:B------:R-:W-:Y:S01]  /*250c0*/  IMAD.MOV.U32 R76, RZ, RZ, R51 ;  /* 0x000000ffff4c7224 */ /* 0x000fe200078e0033 */
[----:B------:R-:W-:Y:S01]  /*250d0*/  IADD3 RZ, P1, PT, R81, R54, RZ ;  /* 0x0000003651ff7210 */ /* 0x000fe20007f3e0ff */
[----:B------:R-:W-:Y:S01]  /*250e0*/  IMAD.MOV.U32 R40, RZ, RZ, R35 ;  /* 0x000000ffff287224 */ /* 0x000fe200078e0023 */
[----:B------:R-:W-:Y:S01]  /*250f0*/  IADD3.X R54, PT, PT, R47, RZ, RZ, P2, P6 ;  /* 0x000000ff2f367210 */ /* 0x000fe200017ec4ff */
[----:B------:R-:W-:Y:S01]  /*25100*/  IMAD.WIDE.U32.X R50, R57, R19, R76, P3 ;  /* 0x0000001339327225 */ /* 0x000fe200018e044c */
[----:B------:R-:W-:Y:S02]  /*25110*/  IADD3.X RZ, P2, PT, R85, R46, RZ, P1, !PT ;  /* 0x0000002e55ff7210 */ /* 0x000fe40000f5e4ff */
[----:B------:R-:W-:Y:S01]  /*25120*/  IADD3 R34, P6, PT, R49, R14, RZ ;  /* 0x0000000e31227210 */ /* 0x000fe20007fde0ff */
[----:B------:R-:W-:Y:S01]  /*25130*/  IMAD.WIDE.U32 R46, R57, R20, RZ ;  /* 0x00000014392e7225 */ /* 0x000fe200078e00ff */
[----:B------:R-:W-:-:S02]  /*25140*/  ISETP.GE.U32.AND P3, PT, R4, R133, PT ;  /* 0x000000850400720c */ /* 0x000fc40003f66070 */
[----:B------:R-:W-:Y:S01]  /*25150*/  IADD3.X R14, P2, PT, RZ, R50, RZ, P2, !PT ;  /* 0x00000032ff0e7210 */ /* 0x000fe2000175e4ff */
[----:B------:R-:W-:Y:S01]  /*25160*/  IMAD.WIDE.U32.X R40, R61, R25, R40, P0 ;  /* 0x000000193d287225 */ /* 0x000fe200000e0428 */
[----:B------:R-:W-:Y:S02]  /*25170*/  IADD3 R3, P1, PT, R3, R34, RZ ;  /* 0x0000002203037210 */ /* 0x000fe40007f3e0ff */
[----:B------:R-:W-:Y:S01]  /*25180*/  ISETP.GE.U32.AND.EX P3, PT, R13, R132, PT, P3 ;  /* 0x000000840d00720c */ /* 0x000fe20003f66130 */
[----:B------:R-:W-:Y:S01]  /*25190*/  IMAD.X R77, RZ, RZ, R51, P2 ;  /* 0x000000ffff4d7224 */ /* 0x000fe200010e0633 */
[----:B------:R-:W-:Y:S01]  /*251a0*/  IADD3 R48, P0, PT, R3, R2, RZ ;  /* 0x0000000203307210 */ /* 0x000fe20007f1e0ff */
[----:B------:R-:W-:Y:S01]  /*251b0*/  IMAD.WIDE.U32 R50, R32, R20, RZ ;  /* 0x0000001420327225 */ /* 0x000fe200078e00ff */
[----:B------:R-:W-:Y:S02]  /*251c0*/  SEL R35, RZ, 0x1, P3 ;  /* 0x00000001ff237807 */ /* 0x000fe40001800000 */
[----:B------:R-:W-:Y:S01]  /*251d0*/  IADD3 R61, P2, PT, R14, R83, RZ ;  /* 0x000000530e3d7210 */ /* 0x000fe20007f5e0ff */
[----:B------:R-:W-:Y:S01]  /*251e0*/  IMAD.WIDE.U32 R2, P3, R32, R21, R46 ;  /* 0x0000001520027225 */ /* 0x000fe2000786002e */
[----:B------:R-:W-:-:S02]  /*251f0*/  IADD3.X R14, PT, PT, RZ, RZ, RZ, P4, P5 ;  /* 0x000000ffff0e7210 */ /* 0x000fc400027ea4ff */
[----:B------:R-:W-:Y:S01]  /*25200*/  IADD3 R61, P5, PT, R61, R50, RZ ;  /* 0x000000323d3d7210 */ /* 0x000fe20007fbe0ff */
[----:B------:R-:W-:Y:S01]  /*25210*/  IMAD.X R33, R79, 0x1, R38, P6 ;  /* 0x000000014f217824 */ /* 0x000fe200030e0626 */
[----:B------:R-:W-:Y:S01]  /*25220*/  IADD3.X R77, P2, PT, R77, R56, RZ, P2, !PT ;  /* 0x000000384d4d7210 */ /* 0x000fe2000175e4ff */
[----:B------:R-:W-:Y:S01]  /*25230*/  IMAD.X R47, RZ, RZ, RZ, P3 ;  /* 0x000000ffff2f7224 */ /* 0x000fe200018e06ff */
[----:B------:R-:W-:Y:S01]  /*25240*/  IADD3 R2, P3, PT, R51, R2, RZ ;  /* 0x0000000233027210 */ /* 0x000fe20007f7e0ff */
[----:B------:R-:W-:Y:S01]  /*25250*/  IMAD.MOV.U32 R46, RZ, RZ, R3 ;  /* 0x000000ffff2e7224 */ /* 0x000fe200078e0003 */
[----:B------:R-:W-:Y:S02]  /*25260*/  IADD3.X R51, P1, PT, R54, R33, RZ, P1, !PT ;  /* 0x0000002136337210 */ /* 0x000fe40000f3e4ff */
[----:B------:R-:W-:Y:S01]  /*25270*/  IADD3.X R77, P5, PT, R77, R2, RZ, P5, !PT ;  /* 0x000000024d4d7210 */ /* 0x000fe20002fbe4ff */
[----:B------:R-:W-:Y:S01]  /*25280*/  IMAD.WIDE.U32.X R2, R57, R21, R46, P3 ;  /* 0x0000001539027225 */ /* 0x000fe200018e042e */
[----:B------:R-:W-:-:S02]  /*25290*/  IADD3.X R51, P0, PT, R51, R74, RZ, P0, !PT ;  /* 0x0000004a33337210 */ /* 0x000fc4000071e4ff */
[----:B------:R-:W-:Y:S01]  /*252a0*/  IADD3 R35, P4, PT, R28, R35, RZ ;  /* 0x000000231c237210 */ /* 0x000fe20007f9e0ff */
[----:B------:R-:W-:Y:S01]  /*252b0*/  IMAD.WIDE.U32 R46, R57, R22, RZ ;  /* 0x00000016392e7225 */ /* 0x000fe200078e00ff */
[----:B------:R-:W-:Y:S02]  /*252c0*/  IADD3.X R74, P3, P6, R40, RZ, RZ, P0, P1 ;  /* 0x000000ff284a7210 */ /* 0x000fe400006624ff */
[----:B------:R-:W-:Y:S01]  /*252d0*/  IADD3 R75, P0, P1, R59, R42, R75 ;  /* 0x0000002a3b4b7210 */ /* 0x000fe2000791e04b */
[----:B------:R-:W-:Y:S01]  /*252e0*/  IMAD.IADD R28, R37, 0x1, R43 ;  /* 0x00000001251c7824 */ /* 0x000fe200078e022b */
[----:B------:R-:W-:Y:S01]  /*252f0*/  IADD3.X R79, PT, PT, R41, RZ, RZ, P3, P6 ;  /* 0x000000ff294f7210 */ /* 0x000fe20001fec4ff */
[----:B------:R-:W-:Y:S01]  /*25300*/  IMAD.WIDE.U32 R42, R32, R22, RZ ;  /* 0x00000016202a7225 */ /* 0x000fe200078e00ff */
[----:B------:R-:W-:Y:S02]  /*25310*/  IADD3.X R37, P3, P6, R2, RZ, RZ, P5, P2 ;  /* 0x000000ff02257210 */ /* 0x000fe40002e644ff */
[----:B------:R-:W-:Y:S01]  /*25320*/  IADD3.X R28, PT, PT, RZ, R28, RZ, P0, P1 ;  /* 0x0000001cff1c7210 */ /* 0x000fe200007e24ff */
[----:B------:R-:W-:Y:S01]  /*25330*/  IMAD.WIDE.U32 R40, P5, R32, R23, R46 ;  /* 0x0000001720287225 */ /* 0x000fe200078a002e */
[----:B------:R-:W-:-:S02]  /*25340*/  IADD3.X R56, PT, PT, R3, RZ, RZ, P3, P6 ;  /* 0x000000ff03387210 */ /* 0x000fc40001fec4ff */
[----:B------:R-:W-:Y:S01]  /*25350*/  IADD3 R37, P0, PT, R37, R48, RZ ;  /* 0x0000003025257210 */ /* 0x000fe20007f1e0ff */
[----:B------:R-:W-:Y:S01]  /*25360*/  IMAD.X R29, RZ, RZ, R29, P4 ;  /* 0x000000ffff1d7224 */ /* 0x000fe200020e061d */
[----:B------:R-:W-:Y:S01]  /*25370*/  IADD3 R43, P6, PT, R43, R40, RZ ;  /* 0x000000282b2b7210 */ /* 0x000fe20007fde0ff */
[-C--:B------:R-:W-:Y:S01]  /*25380*/  IMAD R40, R77, R10.reuse, RZ ;  /* 0x0000000a4d287224 */ /* 0x080fe200078e02ff */
[----:B------:R-:W-:Y:S01]  /*25390*/  ISETP.GE.U32.AND P4, PT, R152, R35, PT ;  /* 0x000000239800720c */ /* 0x000fe20003f86070 */
[----:B------:R-:W-:Y:S01]  /*253a0*/  IMAD.WIDE.U32 R2, R61, R10, RZ ;  /* 0x0000000a3d027225 */ /* 0x000fe200078e00ff */
[----:B------:R-:W-:Y:S02]  /*253b0*/  IADD3.X R56, P0, PT, R56, R51, RZ, P0, !PT ;  /* 0x0000003338387210 */ /* 0x000fe4000071e4ff */
[----:B------:R-:W-:Y:S01]  /*253c0*/  ISETP.GE.U32.AND.EX P4, PT, R134, R29, PT, P4 ;  /* 0x0000001d8600720c */ /* 0x000fe20003f86140 */
[----:B------:R-:W-:Y:S01]  /*253d0*/  IMAD.X R51, RZ, RZ, RZ, P5 ;  /* 0x000000ffff337224 */ /* 0x000fe200028e06ff */
[----:B------:R-:W-:Y:S01]  /*253e0*/  IADD3 R48, P3, PT, R37, R42, RZ ;  /* 0x0000002a25307210 */ /* 0x000fe20007f7e0ff */
[----:B------:R-:W-:Y:S01]  /*253f0*/  IMAD R59, R61, R11, R40 ;  /* 0x0000000b3d3b7224 */ /* 0x000fe200078e0228 */
[----:B------:R-:W-:Y:S01]  /*25400*/  SEL R37, RZ, 0x1, P4 ;  /* 0x00000001ff257807 */ /* 0x000fe20002000000 */
[----:B------:R-:W-:Y:S01]  /*25410*/  IMAD.MOV.U32 R50, RZ, RZ, R41 ;  /* 0x000000ffff327224 */ /* 0x000fe200078e0029 */
[----:B------:R-:W-:Y:S01]  /*25420*/  IADD3.X R56, P3, PT, R56, R43, RZ, P3, !PT ;  /* 0x0000002b38387210 */ /* 0x000fe20001f7e4ff */
[----:B------:R-:W-:Y:S01]  /*25430*/  IMAD.WIDE.U32 R46, R57, R24, RZ ;  /* 0x00000018392e7225 */ /* 0x000fe200078e00ff */
[----:B------:R-:W-:-:S03]  /*25440*/  IADD3 R60, P1, P2, R73, R72, R60 ;  /* 0x00000048493c7210 */ /* 0x000fc60007a3e03c */
[----:B------:R-:W-:Y:S01]  /*25450*/  IMAD.IADD R59, R3, 0x1, R59 ;  /* 0x00000001033b7824 */ /* 0x000fe200078e023b */
[----:B------:R-:W-:Y:S01]  /*25460*/  IADD3 R3, P5, PT, R30, R37, RZ ;  /* 0x000000251e037210 */ /* 0x000fe20007fbe0ff */
[----:B------:R-:W-:Y:S01]  /*25470*/  IMAD.WIDE.U32.X R50, R57, R23, R50, P6 ;  /* 0x0000001739327225 */ /* 0x000fe200030e0432 */
[----:B------:R-:W-:-:S03]  /*25480*/  IADD3 R72, P6, PT, R74, R75, RZ ;  /* 0x0000004b4a487210 */ /* 0x000fc60007fde0ff */
[----:B------:R-:W-:Y:S01]  /*25490*/  IMAD.WIDE.U32 R46, P4, R32, R25, R46 ;  /* 0x00000019202e7225 */ /* 0x000fe2000788002e */
[----:B------:R-:W-:-:S03]  /*254a0*/  IADD3.X R37, P0, P3, R50, RZ, RZ, P3, P0 ;  /* 0x000000ff32257210 */ /* 0x000fc60001b004ff */
[----:B------:R-:W-:Y:S01]  /*254b0*/  IMAD.WIDE.U32 R42, R32, R24, RZ ;  /* 0x00000018202a7225 */ /* 0x000fe200078e00ff */
[----:B------:R-:W-:Y:S02]  /*254c0*/  IADD3.X R30, PT, PT, R51, RZ, RZ, P0, P3 ;  /* 0x000000ff331e7210 */ /* 0x000fe400007e64ff */
[----:B------:R-:W-:Y:S01]  /*254d0*/  IADD3 R37, P0, PT, R37, R72, RZ ;  /* 0x0000004825257210 */ /* 0x000fe20007f1e0ff */
        /* <DEDUP_REMOVED lines=17> */
[----:B------:R-:W-:Y:S01]  /*255f0*/  IADD3.X R30, PT, PT, RZ, R36, RZ, P1, P2 ;  /* 0x00000024ff1e7210 */ /* 0x000fe20000fe44ff */
[----:B------:R-:W-:Y:S01]  /*25600*/  IMAD.WIDE.U32.X R42, R59, R19, R42, P4 ;  /* 0x000000133b2a7225 */ /* 0x000fe200020e042a */
[----:B------:R-:W-:Y:S02]  /*25610*/  IADD3 R44, P2, P1, R39, R52, R44 ;  /* 0x00000034272c7210 */ /* 0x000fe4000795e02c */
[----:B------:R-:W-:Y:S01]  /*25620*/  IADD3.X R52, P0, P6, R40, RZ, RZ, P6, P0 ;  /* 0x000000ff28347210 */ /* 0x000fe200036004ff */
[C---:B------:R-:W-:Y:S01]  /*25630*/  IMAD.WIDE.U32 R36, P4, R2.reuse, R21, R46 ;  /* 0x0000001502247225 */ /* 0x040fe2000788002e */
[----:B------:R-:W-:Y:S02]  /*25640*/  IADD3.X R55, P3, PT, RZ, R42, RZ, P3, !PT ;  /* 0x0000002aff377210 */ /* 0x000fe40001f7e4ff */
[----:B------:R-:W-:Y:S01]  /*25650*/  IADD3.X R54, PT, PT, R41, RZ, RZ, P0, P6 ;  /* 0x000000ff29367210 */ /* 0x000fe200007ec4ff */
[----:B------:R-:W-:Y:S01]  /*25660*/  IMAD.WIDE.U32 R46, R2, R20, RZ ;  /* 0x00000014022e7225 */ /* 0x000fe200078e00ff */
[----:B------:R-:W-:-:S02]  /*25670*/  IADD3 R55, P0, PT, R55, R48, RZ ;  /* 0x0000003037377210 */ /* 0x000fc40007f1e0ff */
[----:B------:R-:W-:Y:S01]  /*25680*/  IADD3.X R58, PT, PT, RZ, R58, RZ, P2, P1 ;  /* 0x0000003aff3a7210 */ /* 0x000fe200017e24ff */
        /* <DEDUP_REMOVED lines=10> */
[----:B------:R-:W-:-:S02]  /*25730*/  ISETP.GE.U32.AND P2, PT, R34, R49, PT ;  /* 0x000000312200720c */ /* 0x000fc40003f46070 */
[----:B------:R-:W-:Y:S01]  /*25740*/  ISETP.GE.U32.AND.EX P4, PT, R73, R28, PT, P4 ;  /* 0x0000001c4900720c */ /* 0x000fe20003f86140 */
[----:B------:R-:W-:Y:S01]  /*25750*/  IMAD.WIDE.U32 R42, P1, R2, R23, R42 ;  /* 0x00000017022a7225 */ /* 0x000fe2000782002a */
[----:B------:R-:W-:Y:S02]  /*25760*/  IADD3.X R39, P0, P6, R40, RZ, RZ, P6, P0 ;  /* 0x000000ff28277210 */ /* 0x000fe400036004ff */
[----:B------:R-:W-:Y:S01]  /*25770*/  SEL R61, RZ, 0x1, P4 ;  /* 0x00000001ff3d7807 */ /* 0x000fe20002000000 */
[----:B------:R-:W-:Y:S01]  /*25780*/  IMAD.WIDE.U32 R46, R2, R22, RZ ;  /* 0x00000016022e7225 */ /* 0x000fe200078e00ff */
[----:B------:R-:W-:Y:S02]  /*25790*/  IADD3 R39, P3, PT, R39, R32, RZ ;  /* 0x0000002027277210 */ /* 0x000fe40007f7e0ff */
[----:B------:R-:W-:Y:S01]  /*257a0*/  IADD3.X R40, PT, PT, R41, RZ, RZ, P0, P6 ;  /* 0x000000ff29287210 */ /* 0x000fe200007ec4ff */
[----:B------:R-:W-:Y:S01]  /*257b0*/  IMAD.WIDE.U32 R48, R59, R24, RZ ;  /* 0x000000183b307225 */ /* 0x000fe200078e00ff */
[----:B------:R-:W-:-:S02]  /*257c0*/  IADD3 R32, P0, PT, R39, R46, RZ ;  /* 0x0000002e27207210 */ /* 0x000fc40007f1e0ff */
[----:B------:R-:W-:Y:S01]  /*257d0*/  IADD3.X R39, P3, PT, R40, R51, RZ, P3, !PT ;  /* 0x0000003328277210 */ /* 0x000fe20001f7e4ff */
[----:B------:R-:W-:Y:S01]  /*257e0*/  IMAD R28, R57, R10, RZ ;  /* 0x0000000a391c7224 */ /* 0x000fe200078e02ff */
[----:B------:R-:W-:Y:S01]  /*257f0*/  IADD3 R61, P4, PT, R61, R60, RZ ;  /* 0x0000003c3d3d7210 */ /* 0x000fe20007f9e0ff */
[----:B------:R-:W-:Y:S01]  /*25800*/  IMAD.X R37, RZ, RZ, RZ, P1 ;  /* 0x000000ffff257224 */ /* 0x000fe200008e06ff */
[----:B------:R-:W-:Y:S01]  /*25810*/  IADD3 R34, P1, PT, R47, R42, RZ ;  /* 0x0000002a2f227210 */ /* 0x000fe20007f3e0ff */
[----:B------:R-:W-:Y:S02]  /*25820*/  IMAD R47, R55, R11, R28 ;  /* 0x0000000b372f7224 */ /* 0x000fe400078e021c */
[----:B------:R-:W-:Y:S01]  /*25830*/  IMAD.MOV.U32 R36, RZ, RZ, R43 ;  /* 0x000000ffff247224 */ /* 0x000fe200078e002b */
[----:B------:R-:W-:Y:S01]  /*25840*/  IADD3.X R39, P0, PT, R39, R34, RZ, P0, !PT ;  /* 0x0000002227277210 */ /* 0x000fe2000071e4ff */
[----:B------:R-:W-:-:S04]  /*25850*/  IMAD.WIDE.U32 R10, R55, R10, RZ ;  /* 0x0000000a370a7225 */ /* 0x000fc800078e00ff */
[----:B------:R-:W-:-:S04]  /*25860*/  IMAD.WIDE.U32 R42, P6, R2, R25, R48 ;  /* 0x00000019022a7225 */ /* 0x000fc800078c0030 */
[----:B------:R-:W-:-:S04]  /*25870*/  IMAD.WIDE.U32 R40, R2, R24, RZ ;  /* 0x0000001802287225 */ /* 0x000fc800078e00ff */
[----:B------:R-:W-:Y:S02]  /*25880*/  IMAD.IADD R2, R11, 0x1, R47 ;  /* 0x000000010b027824 */ /* 0x000fe400078e022f */
[----:B------:R-:W-:Y:S01]  /*25890*/  IMAD.X R49, RZ, RZ, RZ, P6 ;  /* 0x000000ffff317224 */ /* 0x000fe200030e06ff */
[----:B------:R-:W-:Y:S01]  /*258a0*/  IADD3 R28, P6, PT, R41, R42, RZ ;  /* 0x0000002a291c7210 */ /* 0x000fe20007fde0ff */
[----:B------:R-:W-:Y:S01]  /*258b0*/  IMAD.WIDE.U32.X R46, R59, R23, R36, P1 ;  /* 0x000000173b2e7225 */ /* 0x000fe200008e0424 */
[----:B------:R-:W-:-:S03]  /*258c0*/  ISETP.GE.U32.AND P1, PT, R61, R60, PT ;  /* 0x0000003c3d00720c */ /* 0x000fc60003f26070 */
[----:B------:R-:W-:Y:S01]  /*258d0*/  IMAD.MOV.U32 R48, RZ, RZ, R43 ;  /* 0x000000ffff307224 */ /* 0x000fe200078e002b */
[----:B------:R-:W-:Y:S01]  /*258e0*/  IADD3.X R11, P0, P3, R46, RZ, RZ, P0, P3 ;  /* 0x000000ff2e0b7210 */ /* 0x000fe200003064ff */
[----:B------:R-:W-:-:S04]  /*258f0*/  IMAD.WIDE.U32 R50, R2, R18, RZ ;  /* 0x0000001202327225 */ /* 0x000fc800078e00ff */
[----:B------:R-:W-:Y:S01]  /*25900*/  IMAD.WIDE.U32.X R36, R59, R25, R48, P6 ;  /* 0x000000193b247225 */ /* 0x000fe200030e0430 */
[----:B------:R-:W-:-:S03]  /*25910*/  IADD3 R52, P6, PT, R52, R61, RZ ;  /* 0x0000003d34347210 */ /* 0x000fc60007fde0ff */
[----:B------:R-:W-:Y:S02]  /*25920*/  IMAD.X R59, RZ, RZ, R30, P4 ;  /* 0x000000ffff3b7224 */ /* 0x000fe400020e061e */
[C---:B------:R-:W-:Y:S01]  /*25930*/  IMAD.WIDE.U32 R42, P4, R10.reuse, R19, R50 ;  /* 0x000000130a2a7225 */ /* 0x040fe20007880032 */
[----:B------:R-:W-:Y:S02]  /*25940*/  IADD3.X R51, PT, PT, R47, RZ, RZ, P0, P3 ;  /* 0x000000ff2f337210 */ /* 0x000fe400007e64ff */
[----:B------:R-:W-:Y:S01]  /*25950*/  IADD3 R11, P0, PT, R11, R52, RZ ;  /* 0x000000340b0b7210 */ /* 0x000fe20007f1e0ff */
[----:B------:R-:W-:Y:S01]  /*25960*/  IMAD.WIDE.U32 R48, R10, R18, RZ ;  /* 0x000000120a307225 */ /* 0x000fe200078e00ff */
[----:B------:R-:W-:Y:S02]  /*25970*/  ISETP.GE.U32.AND.EX P1, PT, R59, R30, PT, P1 ;  /* 0x0000001e3b00720c */ /* 0x000fe40003f26110 */
        /* <DEDUP_REMOVED lines=30> */
[----:B------:R-:W-:Y:S01]  /*25b60*/  IMAD.WIDE.U32 R32, R10, R22, RZ ;  /* 0x000000160a207225 */ /* 0x000fe200078e00ff */
[----:B------:R-:W-:Y:S02]  /*25b70*/  IADD3.X R30, PT, PT, R43, RZ, RZ, P4, P1 ;  /* 0x000000ff2b1e7210 */ /* 0x000fe400027e24ff */
[----:B------:R-:W-:Y:S01]  /*25b80*/  ISETP.GE.U32.AND P6, PT, R52, R61, PT ;  /* 0x0000003d3400720c */ /* 0x000fe20003fc6070 */
[----:B------:R-:W-:Y:S01]  /*25b90*/  IMAD.WIDE.U32 R36, P4, R10, R23, R36 ;  /* 0x000000170a247225 */ /* 0x000fe20007880024 */
[----:B------:R-:W-:-:S02]  /*25ba0*/  IADD3 R41, P1, PT, R41, R50, RZ ;  /* 0x0000003229297210 */ /* 0x000fc40007f3e0ff */
[----:B------:R-:W-:Y:S01]  /*25bb0*/  ISETP.GE.U32.AND P2, PT, R47, R44, PT ;  /* 0x0000002c2f00720c */ /* 0x000fe20003f46070 */
[----:B------:R-:W-:Y:S01]  /*25bc0*/  IMAD.X R39, RZ, RZ, RZ, P4 ;  /* 0x000000ffff277224 */ /* 0x000fe200020e06ff */
[----:B------:R-:W-:Y:S01]  /*25bd0*/  ISETP.GE.U32.AND.EX P6, PT, R54, R59, PT, P6 ;  /* 0x0000003b3600720c */ /* 0x000fe20003fc6160 */
[----:B------:R-:W-:Y:S01]  /*25be0*/  IMAD.MOV.U32 R38, RZ, RZ, R37 ;  /* 0x000000ffff267224 */ /* 0x000fe200078e0025 */
[----:B------:R-:W-:Y:S01]  /*25bf0*/  IADD3 R49, P4, PT, R33, R36, RZ ;  /* 0x0000002421317210 */ /* 0x000fe20007f9e0ff */
[----:B------:R-:W-:Y:S01]  /*25c00*/  IMAD.X R43, RZ, RZ, R58, P0 ;  /* 0x000000ffff2b7224 */ /* 0x000fe200000e063a */
[----:B------:R-:W-:Y:S02]  /*25c10*/  SEL R44, RZ, 0x1, P3 ;  /* 0x00000001ff2c7807 */ /* 0x000fe40001800000 */
[----:B------:R-:W-:Y:S01]  /*25c20*/  IADD3 R55, P3, PT, R41, R32, RZ ;  /* 0x0000002029377210 */ /* 0x000fe20007f7e0ff */
[----:B------:R-:W-:Y:S01]  /*25c30*/  IMAD.WIDE.U32 R32, R2, R24, RZ ;  /* 0x0000001802207225 */ /* 0x000fe200078e00ff */
[----:B------:R-:W-:-:S02]  /*25c40*/  IADD3.X R30, P1, PT, R30, R51, RZ, P1, !PT ;  /* 0x000000331e1e7210 */ /* 0x000fc40000f3e4ff */
[----:B------:R-:W-:Y:S01]  /*25c50*/  SEL R42, RZ, 0x1, P6 ;  /* 0x00000001ff2a7807 */ /* 0x000fe20003000000 */
[----:B------:R-:W-:Y:S01]  /*25c60*/  IMAD.WIDE.U32.X R36, R2, R23, R38, P4 ;  /* 0x0000001702247225 */ /* 0x000fe200020e0426 */
[----:B------:R-:W-:Y:S02]  /*25c70*/  IADD3.X R49, P3, PT, R30, R49, RZ, P3, !PT ;  /* 0x000000311e317210 */ /* 0x000fe40001f7e4ff */
[----:B------:R-:W-:Y:S01]  /*25c80*/  IADD3 R42, P0, PT, R42, R47, RZ ;  /* 0x0000002f2a2a7210 */ /* 0x000fe20007f1e0ff */
[----:B------:R-:W-:Y:S01]  /*25c90*/  IMAD.WIDE.U32 R40, P6, R10, R25, R32 ;  /* 0x000000190a287225 */ /* 0x000fe200078c0020 */
[----:B------:R-:W-:-:S03]  /*25ca0*/  ISETP.GE.U32.AND.EX P2, PT, R43, R58, PT, P2 ;  /* 0x0000003a2b00720c */ /* 0x000fc60003f46120 */
[----:B------:R-:W-:Y:S01]  /*25cb0*/  IMAD.WIDE.U32 R38, R10, R24, RZ ;  /* 0x000000180a267225 */ /* 0x000fe200078e00ff */
[----:B------:R-:W-:-:S03]  /*25cc0*/  IADD3.X R10, P3, P1, R36, RZ, RZ, P3, P1 ;  /* 0x000000ff240a7210 */ /* 0x000fc600019624ff */
[----:B------:R-:W-:Y:S01]  /*25cd0*/  IMAD.X R30, RZ, RZ, R43, P0 ;  /* 0x000000ffff1e7224 */ /* 0x000fe200000e062b */
[----:B------:R-:W-:Y:S01]  /*25ce0*/  ISETP.GE.U32.AND P0, PT, R42, R47, PT ;  /* 0x0000002f2a00720c */ /* 0x000fe20003f06070 */
[----:B------:R-:W-:Y:S01]  /*25cf0*/  IMAD.X R33, RZ, RZ, RZ, P6 ;  /* 0x000000ffff217224 */ /* 0x000fe200030e06ff */
[----:B------:R-:W-:Y:S01]  /*25d00*/  IADD3.X R36, PT, PT, R37, RZ, RZ, P3, P1 ;  /* 0x000000ff25247210 */ /* 0x000fe20001fe24ff */
[----:B------:R-:W-:Y:S01]  /*25d10*/  IMAD.MOV.U32 R32, RZ, RZ, R41 ;  /* 0x000000ffff207224 */ /* 0x000fe200078e0029 */
[----:B------:R-:W-:Y:S01]  /*25d20*/  IADD3 R37, P1, PT, R34, R42, RZ ;  /* 0x0000002a22257210 */ /* 0x000fe20007f3e0ff */
[----:B------:R-:W-:Y:S01]  /*25d30*/  IMAD.X R34, RZ, RZ, R31, P5 ;  /* 0x000000ffff227224 */ /* 0x000fe200028e061f */
[----:B------:R-:W-:Y:S02]  /*25d40*/  ISETP.GE.U32.AND.EX P0, PT, R30, R43, PT, P0 ;  /* 0x0000002b1e00720c */ /* 0x000fe40003f06100 */
[----:B------:R-:W-:Y:S01]  /*25d50*/  IADD3 R43, P3, PT, R39, R40, RZ ;  /* 0x00000028272b7210 */ /* 0x000fe20007f7e0ff */
[----:B------:R-:W-:Y:S01]  /*25d60*/  IMAD.X R31, R46, 0x1, R30, P1 ;  /* 0x000000012e1f7824 */ /* 0x000fe200008e061e */
[----:B------:R-:W-:-:S02]  /*25d70*/  IADD3 R44, P6, P4, R44, R15, R14 ;  /* 0x0000000f2c2c7210 */ /* 0x000fc40007cde00e */
[----:B------:R-:W-:Y:S01]  /*25d80*/  ISETP.GE.U32.AND P5, PT, R136, R3, PT ;  /* 0x000000038800720c */ /* 0x000fe20003fa6070 */
[----:B------:R-:W-:Y:S01]  /*25d90*/  IMAD.WIDE.U32.X R32, R2, R25, R32, P3 ;  /* 0x0000001902207225 */ /* 0x000fe200018e0420 */
[----:B------:R-:W-:Y:S02]  /*25da0*/  SEL R39, RZ, 0x1, P2 ;  /* 0x00000001ff277807 */ /* 0x000fe40001000000 */
[----:B------:R-:W-:Y:S02]  /*25db0*/  IADD3 R15, P2, PT, R10, R37, RZ ;  /* 0x000000250a0f7210 */ /* 0x000fe40007f5e0ff */
[----:B------:R-:W-:Y:S02]  /*25dc0*/  SEL R14, RZ, 0x1, P0 ;  /* 0x00000001ff0e7807 */ /* 0x000fe40000000000 */
[----:B------:R-:W-:Y:S02]  /*25dd0*/  ISETP.GE.U32.AND P0, PT, R37, R42, PT ;  /* 0x0000002a2500720c */ /* 0x000fe40003f06070 */
[----:B------:R-:W-:-:S02]  /*25de0*/  ISETP.GE.U32.AND.EX P5, PT, R135, R34, PT, P5 ;  /* 0x000000228700720c */ /* 0x000fc40003fa6150 */
[----:B------:R-:W-:Y:S02]  /*25df0*/  IADD3 R37, P1, PT, R15, R38, RZ ;  /* 0x000000260f257210 */ /* 0x000fe40007f3e0ff */
[----:B------:R-:W-:Y:S02]  /*25e00*/  IADD3.X R10, P2, PT, R36, R31, RZ, P2, !PT ;  /* 0x0000001f240a7210 */ /* 0x000fe4000175e4ff */
[----:B------:R-:W-:Y:S02]  /*25e10*/  ISETP.GE.U32.AND.EX P0, PT, R31, R30, PT, P0 ;  /* 0x0000001e1f00720c */ /* 0x000fe40003f06100 */
[----:B------:R-:W-:Y:S02]  /*25e20*/  SEL R138, RZ, 0x1, P5 ;  /* 0x00000001ff8a7807 */ /* 0x000fe40002800000 */
[----:B------:R-:W-:Y:S02]  /*25e30*/  IADD3.X R43, P1, PT, R10, R43, RZ, P1, !PT ;  /* 0x0000002b0a2b7210 */ /* 0x000fe40000f3e4ff */
[----:B------:R-:W-:-:S02]  /*25e40*/  SEL R15, RZ, 0x1, P0 ;  /* 0x00000001ff0f7807 */ /* 0x000fc40000000000 */
[----:B------:R-:W-:Y:S02]  /*25e50*/  IADD3.X R10, PT, PT, RZ, R16, RZ, P6, P4 ;  /* 0x00000010ff0a7210 */ /* 0x000fe400037e84ff */
[----:B------:R-:W-:Y:S02]  /*25e60*/  IADD3 R2, P3, P0, R14, R44, R39 ;  /* 0x0000002c0e027210 */ /* 0x000fe4000787e027 */
[----:B------:R-:W-:Y:S02]  /*25e70*/  IADD3 R138, P6, PT, R27, R138, RZ ;  /* 0x0000008a1b8a7210 */ /* 0x000fe40007fde0ff */
[----:B------:R-:W-:-:S03]  /*25e80*/  IADD3.X R14, P2, P1, R32, RZ, RZ, P1, P2 ;  /* 0x000000ff200e7210 */ /* 0x000fc600009444ff */
[----:B------:R-:W-:Y:S01]  /*25e90*/  IMAD.X R137, RZ, RZ, R26, P6 ;  /* 0x000000ffff897224 */ /* 0x000fe200030e061a */
[----:B------:R-:W-:Y:S02]  /*25ea0*/  IADD3.X R16, PT, PT, R33, RZ, RZ, P2, P1 ;  /* 0x000000ff21107210 */ /* 0x000fe400017e24ff */
[----:B------:R-:W-:Y:S02]  /*25eb0*/  ISETP.GE.U32.AND P1, PT, R45, R138, PT ;  /* 0x0000008a2d00720c */ /* 0x000fe40003f26070 */
[----:B------:R-:W-:Y:S02]  /*25ec0*/  IADD3 R14, P4, P5, R14, R2, R15 ;  /* 0x000000020e0e7210 */ /* 0x000fe40007d9e00f */
[----:B------:R-:W-:Y:S02]  /*25ed0*/  ISETP.GE.U32.AND.EX P1, PT, R0, R137, PT, P1 ;  /* 0x000000890000720c */ /* 0x000fe40003f26110 */
[----:B------:R-:W-:Y:S02]  /*25ee0*/  IADD3.X R15, PT, PT, RZ, R10, RZ, P3, P0 ;  /* 0x0000000aff0f7210 */ /* 0x000fe40001fe04ff */
[----:B------:R-:W-:-:S02]  /*25ef0*/  IADD3 R133, P2, PT, -R133, R4, RZ ;  /* 0x0000000485857210 */ /* 0x000fc40007f5e1ff */
[----:B------:R-:W-:Y:S02]  /*25f00*/  IADD3.X R16, PT, PT, R16, R15, RZ, P4, P5 ;  /* 0x0000000f10107210 */ /* 0x000fe400027ea4ff */
[----:B------:R-:W-:Y:S01]  /*25f10*/  IADD3 R152, P3, PT, R152, -R35, RZ ;  /* 0x8000002398987210 */ /* 0x000fe20007f7e0ff */
[----:B------:R-:W-:Y:S01]  /*25f20*/  IMAD.X R132, R13, 0x1, ~R132, P2 ;  /* 0x000000010d847824 */ /* 0x000fe200010e0e84 */
[----:B------:R-:W-:Y:S02]  /*25f30*/  IADD3 R136, P4, PT, R136, -R3, RZ ;  /* 0x8000000388887210 */ /* 0x000fe40007f9e0ff */
        /* <DEDUP_REMOVED lines=45> */
.L_x_492:
        /* <DEDUP_REMOVED lines=30> */
.L_x_493:
        /* <DEDUP_REMOVED lines=21> */
.L_x_494:
        /* <DEDUP_REMOVED lines=60> */
.L_x_495:
        /* <DEDUP_REMOVED lines=23> */
.L_x_462:
        /* <DEDUP_REMOVED lines=32> */
[----:B------:R-:W-:Y:S02]  /*26c70*/  ISETP.GE.U32.AND P1, PT, R141, R84, PT ;  /* 0x000000548d00720c */ /* 0x000fe40003f26070 */
[-C--:B------:R-:W-:Y:S02]  /*26c80*/  ISETP.NE.AND.EX P0, PT, R37, R85.reuse, PT, P0 ;  /* 0x000000552500720c */ /* 0x080fe40003f05300 */
        /* <DEDUP_REMOVED lines=35> */
.L_x_496:
        /* <DEDUP_REMOVED lines=21> */
.L_x_497:
        /* <DEDUP_REMOVED lines=9> */
[----:B------:R-:W-:Y:S01]  /*270a0*/  LOP3.LUT R110, R110, 0xfffffffd, RZ, 0xc0, !PT ;  /* 0xfffffffd6e6e7812 */ /* 0x000fe200078ec0ff */
[----:B------:R-:W-:Y:S02]  /*270b0*/  IMAD.IADD R87, R12, 0x1, R7 ;  /* 0x000000010c577824 */ /* 0x000fe400078e0207 */
        /* <DEDUP_REMOVED lines=10> */
[----:B------:R-:W-:Y:S02]  /*27160*/  IMAD.SHL.U32 R5, R42, 0x2, RZ ;  /* 0x000000022a057824 */ /* 0x000fe400078e00ff */
[----:B------:R-:W-:Y:S02]  /*27170*/  IMAD.IADD R141, R138, 0x1, R41 ;  /* 0x000000018a8d7824 */ /* 0x000fe400078e0229 */
[----:B------:R-:W-:Y:S01]  /*27180*/  IMAD.WIDE.U32 R8, R120, R120, RZ ;  /* 0x0000007878087225 */ /* 0x000fe200078e00ff */
[----:B------:R-:W-:Y:S02]  /*27190*/  LOP3.LUT R5, R5, 0xfffffffe, RZ, 0xc0, !PT ;  /* 0xfffffffe05057812 */ /* 0x000fe400078ec0ff */
[C-C-:B------:R-:W-:Y:S01]  /*271a0*/  SHF.L.U64.HI R118, R40.reuse, 0x1, R141.reuse ;  /* 0x0000000128767819 */ /* 0x140fe2000001028d */
[----:B------:R-:W-:Y:S01]  /*271b0*/  IMAD.MOV.U32 R111, RZ, RZ, RZ ;  /* 0x000000ffff6f7224 */ /* 0x000fe200078e00ff */
[--C-:B------:R-:W-:Y:S01]  /*271c0*/  SHF.R.U64 R122, R40, 0x1f, R141.reuse ;  /* 0x0000001f287a7819 */ /* 0x100fe2000000128d */
[----:B------:R-:W-:Y:S01]  /*271d0*/  IMAD.MOV.U32 R119, RZ, RZ, RZ ;  /* 0x000000ffff777224 */ /* 0x000fe200078e00ff */
[----:B------:R-:W-:Y:S01]  /*271e0*/  LOP3.LUT R112, R8, 0xfffffffd, RZ, 0xc0, !PT ;  /* 0xfffffffd08707812 */ /* 0x000fe200078ec0ff */
[----:B------:R-:W-:Y:S01]  /*271f0*/  IMAD.MOV.U32 R121, RZ, RZ, RZ ;  /* 0x000000ffff797224 */ /* 0x000fe200078e00ff */
[----:B------:R-:W-:Y:S01]  /*27200*/  IADD3 R5, P5, PT, R5, R114, RZ ;  /* 0x0000007205057210 */ /* 0x000fe20007fbe0ff */
[----:B------:R-:W-:Y:S01]  /*27210*/  IMAD.SHL.U32 R142, R40, 0x2, RZ ;  /* 0x00000002288e7824 */ /* 0x000fe200078e00ff */
[----:B------:R-:W-:Y:S01]  /*27220*/  SHF.R.U32.HI R141, RZ, 0x1f, R141 ;  /* 0x0000001fff8d7819 */ /* 0x000fe2000001168d */
[----:B------:R-:W-:-:S03]  /*27230*/  IMAD.WIDE.U32 R40, R120, R44, RZ ;  /* 0x0000002c78287225 */ /* 0x000fc600078e00ff */
[----:B------:R-:W-:Y:S01]  /*27240*/  LOP3.LUT R142, R142, 0xfffffffe, RZ, 0xc0, !PT ;  /* 0xfffffffe8e8e7812 */ /* 0x000fe200078ec0ff */
[----:B------:R-:W-:Y:S02]  /*27250*/  IMAD.IADD R8, R39, 0x1, R111 ;  /* 0x0000000127087824 */ /* 0x000fe400078e026f */
[----:B------:R-:W-:Y:S02]  /*27260*/  IMAD.IADD R43, R43, 0x1, R119 ;  /* 0x000000012b2b7824 */ /* 0x000fe400078e0277 */
[----:B------:R-:W-:Y:S02]  /*27270*/  IMAD.IADD R38, R109, 0x1, R121 ;  /* 0x000000016d267824 */ /* 0x000fe400078e0279 */
[----:B------:R-:W-:Y:S01]  /*27280*/  IMAD.MOV.U32 R39, RZ, RZ, RZ ;  /* 0x000000ffff277224 */ /* 0x000fe200078e00ff */
[C-C-:B------:R-:W-:Y:S01]  /*27290*/  SHF.L.U64.HI R144, R42.reuse, 0x1, R43.reuse ;  /* 0x000000012a907819 */ /* 0x140fe2000001022b */
[----:B------:R-:W-:Y:S01]  /*272a0*/  IMAD.WIDE.U32 R132, R113, R120, RZ ;  /* 0x0000007871847225 */ /* 0x000fe200078e00ff */
[----:B------:R-:W-:-:S03]  /*272b0*/  SHF.R.U64 R42, R42, 0x1f, R43 ;  /* 0x0000001f2a2a7819 */ /* 0x000fc6000000122b */
[----:B------:R-:W-:Y:S01]  /*272c0*/  IMAD.WIDE.U32 R108, R137, R44, RZ ;  /* 0x0000002c896c7225 */ /* 0x000fe200078e00ff */
[----:B------:R-:W-:Y:S02]  /*272d0*/  LOP3.LUT R42, R42, 0xfffffffe, RZ, 0xc0, !PT ;  /* 0xfffffffe2a2a7812 */ /* 0x000fe400078ec0ff */
[----:B------:R-:W-:Y:S01]  /*272e0*/  IADD3.X R44, PT, PT, RZ, RZ, RZ, P1, P0 ;  /* 0x000000ffff2c7210 */ /* 0x000fe20000fe04ff */
[----:B------:R-:W-:-:S04]  /*272f0*/  IMAD.WIDE.U32 R114, R120, R136, RZ ;  /* 0x0000008878727225 */ /* 0x000fc800078e00ff */
[----:B------:R-:W-:Y:S02]  /*27300*/  IMAD.IADD R7, R41, 0x1, R139 ;  /* 0x0000000129077824 */ /* 0x000fe400078e028b */
[----:B------:R-:W-:Y:S01]  /*27310*/  IMAD.WIDE.U32 R38, R37, R136, R38 ;  /* 0x0000008825267225 */ /* 0x000fe200078e0026 */
[----:B------:R-:W-:-:S03]  /*27320*/  SHF.R.U32.HI R37, RZ, 0x1f, R43 ;  /* 0x0000001fff257819 */ /* 0x000fc6000001162b */
[----:B------:R-:W-:Y:S01]  /*27330*/  IMAD.IADD R116, R111, 0x1, R133 ;  /* 0x000000016f747824 */ /* 0x000fe200078e0285 */
[----:B------:R-:W-:Y:S01]  /*27340*/  IADD3.X R133, PT, PT, RZ, RZ, RZ, P2, P3 ;  /* 0x000000ffff857210 */ /* 0x000fe200017e64ff */
[----:B------:R-:W-:Y:S01]  /*27350*/  IMAD.IADD R9, R139, 0x1, R9 ;  /* 0x000000018b097824 */ /* 0x000fe200078e0209 */
[----:B------:R-:W-:Y:S01]  /*27360*/  IADD3 R7, P3, P4, R114, R7, R108 ;  /* 0x0000000772077210 */ /* 0x000fe20007c7e06c */
[----:B------:R-:W-:Y:S01]  /*27370*/  IMAD.MOV.U32 R117, RZ, RZ, RZ ;  /* 0x000000ffff757224 */ /* 0x000fe200078e00ff */
[----:B------:R-:W-:Y:S01]  /*27380*/  LOP3.LUT R43, R37, 0x1, RZ, 0xc0, !PT ;  /* 0x00000001252b7812 */ /* 0x000fe200078ec0ff */
[----:B------:R-:W-:Y:S01]  /*27390*/  IMAD.IADD R114, R121, 0x1, R39 ;  /* 0x0000000179727824 */ /* 0x000fe200078e0227 */
[----:B------:R-:W-:Y:S01]  /*273a0*/  SHF.R.U32.HI R134, RZ, 0x1f, R7 ;  /* 0x0000001fff867819 */ /* 0x000fe20000011607 */
[----:B------:R-:W-:Y:S01]  /*273b0*/  IMAD.WIDE.U32 R116, R113, R137, R116 ;  /* 0x0000008971747225 */ /* 0x000fe200078e0074 */
[----:B------:R-:W-:Y:S02]  /*273c0*/  LOP3.LUT R37, R144, 0x1, RZ, 0xc0, !PT ;  /* 0x0000000190257812 */ /* 0x000fe400078ec0ff */
[----:B------:R-:W-:Y:S01]  /*273d0*/  IADD3 R41, P2, PT, R134, R86, RZ ;  /* 0x0000005686297210 */ /* 0x000fe20007f5e0ff */
[----:B------:R-:W-:Y:S01]  /*273e0*/  IMAD.WIDE.U32 R42, R136, R136, R42 ;  /* 0x00000088882a7225 */ /* 0x000fe200078e002a */
[----:B------:R-:W-:-:S02]  /*273f0*/  IADD3 R142, P6, PT, R142, R9, RZ ;  /* 0x000000098e8e7210 */ /* 0x000fc40007fde0ff */
[----:B------:R-:W-:Y:S01]  /*27400*/  LOP3.LUT R39, R141, 0x1, RZ, 0xc0, !PT ;  /* 0x000000018d277812 */ /* 0x000fe200078ec0ff */
[----:B------:R-:W-:Y:S01]  /*27410*/  IMAD.X R37, RZ, RZ, R37, P5 ;  /* 0x000000ffff257224 */ /* 0x000fe200028e0625 */
[----:B------:R-:W-:Y:S01]  /*27420*/  ISETP.GT.U32.AND P5, PT, R86, R41, PT ;  /* 0x000000295600720c */ /* 0x000fe20003fa4070 */
[----:B------:R-:W-:Y:S01]  /*27430*/  IMAD.X R144, RZ, RZ, R123, P2 ;  /* 0x000000ffff907224 */ /* 0x000fe200010e067b */
[----:B------:R-:W-:Y:S01]  /*27440*/  IADD3 R44, P2, P0, R44, R38, R143 ;  /* 0x000000262c2c7210 */ /* 0x000fe2000785e08f */
[----:B------:R-:W-:Y:S01]  /*27450*/  IMAD.MOV.U32 R9, RZ, RZ, RZ ;  /* 0x000000ffff097224 */ /* 0x000fe200078e00ff */
[----:B------:R-:W-:Y:S01]  /*27460*/  IADD3 R37, P1, PT, R37, R42, RZ ;  /* 0x0000002a25257210 */ /* 0x000fe20007f3e0ff */
[----:B------:R-:W-:Y:S01]  /*27470*/  IMAD.IADD R139, R139, 0x1, R115 ;  /* 0x000000018b8b7824 */ /* 0x000fe200078e0273 */
[----:B------:R-:W-:Y:S01]  /*27480*/  ISETP.GT.U32.AND.EX P5, PT, R123, R144, PT, P5 ;  /* 0x000000907b00720c */ /* 0x000fe20003fa4150 */
[----:B------:R-:W-:Y:S01]  /*27490*/  IMAD.WIDE.U32 R8, R113, R136, R8 ;  /* 0x0000008871087225 */ /* 0x000fe200078e0008 */
[----:B------:R-:W-:-:S02]  /*274a0*/  LOP3.LUT R113, R118, 0x1, RZ, 0xc0, !PT ;  /* 0x0000000176717812 */ /* 0x000fc400078ec0ff */
[----:B------:R-:W-:Y:S01]  /*274b0*/  SEL R42, R123, R144, P5 ;  /* 0x000000907b2a7207 */ /* 0x000fe20002800000 */
[----:B------:R-:W-:Y:S01]  /*274c0*/  IMAD.X R119, R119, 0x1, R43, P1 ;  /* 0x0000000177777824 */ /* 0x000fe200008e062b */
[----:B------:R-:W-:Y:S01]  /*274d0*/  IADD3 R108, P1, PT, R41, R112, RZ ;  /* 0x00000070296c7210 */ /* 0x000fe20007f3e0ff */
[----:B------:R-:W-:Y:S01]  /*274e0*/  IMAD.X R113, RZ, RZ, R113, P6 ;  /* 0x000000ffff717224 */ /* 0x000fe200030e0671 */
[----:B------:R-:W-:Y:S01]  /*274f0*/  SEL R43, R86, R41, P5 ;  /* 0x00000029562b7207 */ /* 0x000fe20002800000 */
[----:B------:R-:W-:Y:S01]  /*27500*/  IMAD R112, R5, R10, RZ ;  /* 0x0000000a05707224 */ /* 0x000fe200078e02ff */
[----:B------:R-:W-:Y:S01]  /*27510*/  LOP3.LUT R38, R122, 0xfffffffe, RZ, 0xc0, !PT ;  /* 0xfffffffe7a267812 */ /* 0x000fe200078ec0ff */
[----:B------:R-:W-:Y:S01]  /*27520*/  IMAD.X R41, R144, 0x1, R142, P1 ;  /* 0x0000000190297824 */ /* 0x000fe200008e068e */
[----:B------:R-:W-:Y:S01]  /*27530*/  ISETP.GT.U32.AND P1, PT, R43, R108, PT ;  /* 0x0000006c2b00720c */ /* 0x000fe20003f24070 */
[----:B------:R-:W-:Y:S01]  /*27540*/  IMAD.IADD R142, R111, 0x1, R9 ;  /* 0x000000016f8e7824 */ /* 0x000fe200078e0209 */
[----:B------:R-:W-:Y:S01]  /*27550*/  IADD3 R87, P5, P6, R133, R8, R87 ;  /* 0x0000000885577210 */ /* 0x000fe20007ebe057 */
[----:B------:R-:W-:Y:S01]  /*27560*/  IMAD.WIDE.U32 R38, R137, R137, R38 ;  /* 0x0000008989267225 */ /* 0x000fe200078e0026 */
[----:B------:R-:W-:-:S02]  /*27570*/  ISETP.GT.U32.AND.EX P1, PT, R42, R41, PT, P1 ;  /* 0x000000292a00720c */ /* 0x000fc40003f24110 */
[----:B------:R-:W-:Y:S01]  /*27580*/  IADD3.X R142, PT, PT, RZ, R142, RZ, P5, P6 ;  /* 0x0000008eff8e7210 */ /* 0x000fe20002fec4ff */
[----:B------:R-:W-:Y:S01]  /*27590*/  IMAD.WIDE.U32 R42, R135, R137, RZ ;  /* 0x00000089872a7225 */ /* 0x000fe200078e00ff */
[----:B------:R-:W-:Y:S02]  /*275a0*/  IADD3 R118, P5, P6, R113, R38, R87 ;  /* 0x0000002671767210 */ /* 0x000fe40007ebe057 */
[----:B------:R-:W-:Y:S01]  /*275b0*/  SEL R133, RZ, 0x1, !P1 ;  /* 0x00000001ff857807 */ /* 0x000fe20004800000 */
[----:B------:R-:W-:Y:S01]  /*275c0*/  IMAD.WIDE.U32 R8, R110, R10, RZ ;  /* 0x0000000a6e087225 */ /* 0x000fe200078e00ff */
[----:B------:R-:W-:-:S03]  /*275d0*/  SHF.L.U64.HI R146, R40, 0x1, R7 ;  /* 0x0000000128927819 */ /* 0x000fc60000010207 */
[----:B------:R-:W-:Y:S02]  /*275e0*/  IMAD.IADD R43, R12, 0x1, R43 ;  /* 0x000000010c2b7824 */ /* 0x000fe400078e022b */
        /* <DEDUP_REMOVED lines=9> */
[C---:B------:R-:W-:Y:S01]  /*27680*/  IMAD.WIDE.U32 R112, R145.reuse, R18, RZ ;  /* 0x0000001291707225 */ /* 0x040fe200078e00ff */
        /* <DEDUP_REMOVED lines=9> */
[----:B------:R-:W-:-:S04]  /*27720*/  IMAD.WIDE.U32 R110, P6, R8, R21, R110 ;  /* 0x00000015086e7225 */ /* 0x000fc800078c006e */
[----:B------:R-:W-:Y:S01]  /*27730*/  IMAD.IADD R9, R12, 0x1, R87 ;  /* 0x000000010c097824 */ /* 0x000fe200078e0257 */
[----:B------:R-:W-:Y:S01]  /*27740*/  IADD3 R12, P2, PT, R39, R112, RZ ;  /* 0x00000070270c7210 */ /* 0x000fe20007f5e0ff */
[----:B------:R-:W-:Y:S02]  /*27750*/  IMAD.X R43, RZ, RZ, RZ, P5 ;  /* 0x000000ffff2b7224 */ /* 0x000fe400028e06ff */
[----:B------:R-:W-:Y:S01]  /*27760*/  IMAD.X R143, RZ, RZ, RZ, P6 ;  /* 0x000000ffff8f7224 */ /* 0x000fe200030e06ff */
[----:B------:R-:W-:Y:S01]  /*27770*/  IADD3 R132, P5, P6, R42, R9, R132 ;  /* 0x000000092a847210 */ /* 0x000fe20007ebe084 */
[----:B------:R-:W-:Y:S01]  /*27780*/  IMAD.WIDE.U32 R38, R8, R20, RZ ;  /* 0x0000001408267225 */ /* 0x000fe200078e00ff */
[----:B------:R-:W-:Y:S02]  /*27790*/  IADD3.X RZ, P1, PT, R5, R12, RZ, P1, !PT ;  /* 0x0000000c05ff7210 */ /* 0x000fe40000f3e4ff */
[----:B------:R-:W-:Y:S01]  /*277a0*/  IADD3.X R5, PT, PT, RZ, RZ, RZ, P5, P6 ;  /* 0x000000ffff057210 */ /* 0x000fe20002fec4ff */
[----:B------:R-:W-:-:S02]  /*277b0*/  IMAD.MOV.U32 R42, RZ, RZ, R113 ;  /* 0x000000ffff2a7224 */ /* 0x000fc400078e0071 */
[----:B------:R-:W-:Y:S02]  /*277c0*/  IMAD.MOV.U32 R142, RZ, RZ, R111 ;  /* 0x000000ffff8e7224 */ /* 0x000fe400078e006f */
        /* <DEDUP_REMOVED lines=22> */
[----:B------:R-:W-:Y:S01]  /*27930*/  IADD3.X R108, P5, PT, R9, R108, RZ, P5, !PT ;  /* 0x0000006c096c7210 */ /* 0x000fe20002fbe4ff */
[----:B------:R-:W-:Y:S01]  /*27940*/  IMAD.WIDE.U32 R38, R145, R24, RZ ;  /* 0x0000001891267225 */ /* 0x000fe200078e00ff */
[----:B------:R-:W-:-:S02]  /*27950*/  ISETP.GT.U32.AND P1, PT, R110, R123, PT ;  /* 0x0000007b6e00720c */ /* 0x000fc40003f24070 */
[----:B------:R-:W-:Y:S01]  /*27960*/  SEL R87, R140, R87, P6 ;  /* 0x000000578c577207 */ /* 0x000fe20003000000 */
[----:B------:R-:W-:Y:S01]  /*27970*/  IMAD.WIDE.U32 R40, P6, R8, R23, R40 ;  /* 0x0000001708287225 */ /* 0x000fe200078c0028 */
[----:B------:R-:W-:Y:S02]  /*27980*/  ISETP.GT.U32.AND.EX P1, PT, R12, R135, PT, P1 ;  /* 0x000000870c00720c */ /* 0x000fe40003f24110 */
[----:B------:R-:W-:Y:S01]  /*27990*/  ISETP.GT.U32.AND P2, PT, R111, R110, PT ;  /* 0x0000006e6f00720c */ /* 0x000fe20003f44070 */
[----:B------:R-:W-:Y:S01]  /*279a0*/  IMAD R86, R108, R10, RZ ;  /* 0x0000000a6c567224 */ /* 0x000fe200078e02ff */
[----:B------:R-:W-:Y:S01]  /*279b0*/  SEL R123, R110, R123, P1 ;  /* 0x0000007b6e7b7207 */ /* 0x000fe20000800000 */
[----:B------:R-:W-:Y:S01]  /*279c0*/  IMAD.X R43, RZ, RZ, RZ, P6 ;  /* 0x000000ffff2b7224 */ /* 0x000fe200030e06ff */
[----:B------:R-:W-:Y:S01]  /*279d0*/  IADD3 R7, P6, PT, R113, R40, RZ ;  /* 0x0000002871077210 */ /* 0x000fe20007fde0ff */
[----:B------:R-:W-:Y:S01]  /*279e0*/  IMAD.MOV.U32 R42, RZ, RZ, R41 ;  /* 0x000000ffff2a7224 */ /* 0x000fe200078e0029 */
[----:B------:R-:W-:Y:S01]  /*279f0*/  SEL R135, R12, R135, P1 ;  /* 0x000000870c877207 */ /* 0x000fe20000800000 */
[----:B------:R-:W-:Y:S01]  /*27a00*/  IMAD.WIDE.U32 R40, R144, R10, RZ ;  /* 0x0000000a90287225 */ /* 0x000fe200078e00ff */
[----:B------:R-:W-:-:S02]  /*27a10*/  ISETP.GT.U32.AND.EX P2, PT, R87, R12, PT, P2 ;  /* 0x0000000c5700720c */ /* 0x000fc40003f44120 */
[----:B------:R-:W-:Y:S01]  /*27a20*/  IADD3.X R142, P5, P0, R142, RZ, RZ, P5, P0 ;  /* 0x000000ff8e8e7210 */ /* 0x000fe200028a04ff */
[----:B------:R-:W-:Y:S02]  /*27a30*/  IMAD R147, R144, R11, R86 ;  /* 0x0000000b90937224 */ /* 0x000fe400078e0256 */
[----:B------:R-:W-:Y:S01]  /*27a40*/  IMAD.WIDE.U32 R38, P1, R8, R25, R38 ;  /* 0x0000001908267225 */ /* 0x000fe20007820026 */
[----:B------:R-:W-:-:S03]  /*27a50*/  IADD3.X R143, PT, PT, R143, RZ, RZ, P5, P0 ;  /* 0x000000ff8f8f7210 */ /* 0x000fc60002fe04ff */
[----:B------:R-:W-:-:S04]  /*27a60*/  IMAD.WIDE.U32 R8, R8, R24, RZ ;  /* 0x0000001808087225 */ /* 0x000fc800078e00ff */
        /* <DEDUP_REMOVED lines=11> */
[----:B------:R-:W-:Y:S01]  /*27b20*/  IMAD.WIDE.U32 R42, R40, R18, RZ ;  /* 0x00000012282a7225 */ /* 0x000fe200078e00ff */
[----:B------:R-:W-:Y:S02]  /*27b30*/  IADD3 R41, P0, PT, R142, R141, RZ ;  /* 0x0000008d8e297210 */ /* 0x000fe40007f1e0ff */
[----:B------:R-:W-:Y:S01]  /*27b40*/  IADD3.X R116, PT, PT, R116, R145, RZ, P1, P2 ;  /* 0x0000009174747210 */ /* 0x000fe20000fe44ff */
[----:B------:R-:W-:Y:S01]  /*27b50*/  IMAD.WIDE.U32 R86, P5, R40, R19, R86 ;  /* 0x0000001328567225 */ /* 0x000fe200078a0056 */
[----:B------:R-:W-:Y:S02]  /*27b60*/  IADD3 RZ, P1, PT, R144, R42, RZ ;  /* 0x0000002a90ff7210 */ /* 0x000fe40007f3e0ff */
[----:B------:R-:W-:Y:S01]  /*27b70*/  IADD3 R41, P2, PT, R41, R112, RZ ;  /* 0x0000007029297210 */ /* 0x000fe20007f5e0ff */
[----:B------:R-:W-:Y:S01]  /*27b80*/  IMAD.MOV.U32 R42, RZ, RZ, R87 ;  /* 0x000000ffff2a7224 */ /* 0x000fe200078e0057 */
[----:B------:R-:W-:Y:S01]  /*27b90*/  IADD3 R9, P6, PT, R43, R86, RZ ;  /* 0x000000562b097210 */ /* 0x000fe20007fde0ff */
[----:B------:R-:W-:Y:S01]  /*27ba0*/  IMAD.X R43, RZ, RZ, RZ, P5 ;  /* 0x000000ffff2b7224 */ /* 0x000fe200028e06ff */
[----:B------:R-:W-:Y:S01]  /*27bb0*/  IADD3.X R114, P0, PT, R143, R114, RZ, P0, !PT ;  /* 0x000000728f727210 */ /* 0x000fe2000071e4ff */
[----:B------:R-:W-:-:S02]  /*27bc0*/  IMAD.IADD R112, R109, 0x1, R138 ;  /* 0x000000016d707824 */ /* 0x000fc400078e028a */
[----:B------:R-:W-:Y:S01]  /*27bd0*/  IMAD.WIDE.U32.X R42, R12, R19, R42, P6 ;  /* 0x000000130c2a7225 */ /* 0x000fe200030e042a */
[----:B------:R-:W-:Y:S02]  /*27be0*/  IADD3.X R145, P5, PT, R114, R7, RZ, P2, !PT ;  /* 0x0000000772917210 */ /* 0x000fe400017be4ff */
[----:B------:R-:W-:Y:S01]  /*27bf0*/  IADD3.X RZ, P2, PT, R108, R9, RZ, P1, !PT ;  /* 0x000000096cff7210 */ /* 0x000fe20000f5e4ff */
[----:B------:R-:W-:Y:S01]  /*27c00*/  IMAD.WIDE.U32 R114, R12, R20, RZ ;  /* 0x000000140c727225 */ /* 0x000fe200078e00ff */
[----:B------:R-:W-:Y:S02]  /*27c10*/  IADD3.X R9, P0, P5, R38, RZ, RZ, P5, P0 ;  /* 0x000000ff26097210 */ /* 0x000fe40002d004ff */
[----:B------:R-:W-:Y:S01]  /*27c20*/  IADD3.X R42, P2, PT, RZ, R42, RZ, P2, !PT ;  /* 0x0000002aff2a7210 */ /* 0x000fe2000175e4ff */
[----:B------:R-:W-:Y:S01]  /*27c30*/  IMAD.WIDE.U32 R86, R40, R22, RZ ;  /* 0x0000001628567225 */ /* 0x000fe200078e00ff */
[----:B------:R-:W-:Y:S02]  /*27c40*/  IADD3.X R142, PT, PT, R39, RZ, RZ, P0, P5 ;  /* 0x000000ff278e7210 */ /* 0x000fe400007ea4ff */
[----:B------:R-:W-:Y:S01]  /*27c50*/  IADD3 R41, P5, PT, R42, R41, RZ ;  /* 0x000000292a297210 */ /* 0x000fe20007fbe0ff */
[----:B------:R-:W-:Y:S01]  /*27c60*/  IMAD.WIDE.U32 R114, P0, R40, R21, R114 ;  /* 0x0000001528727225 */ /* 0x000fe20007800072 */
[----:B------:R-:W-:-:S03]  /*27c70*/  IADD3 R141, P1, PT, R117, R6, RZ ;  /* 0x00000006758d7210 */ /* 0x000fc60007f3e0ff */
        /* <DEDUP_REMOVED lines=51> */
[----:B------:R-:W-:Y:S01]  /*27fb0*/  IMAD.X R110, R110, 0x1, R119, P5 ;  /* 0x000000016e6e7824 */ /* 0x000fe200028e0677 */
[----:B------:R-:W-:Y:S01]  /*27fc0*/  IADD3.X R86, PT, PT, RZ, RZ, RZ, P3, P4 ;  /* 0x000000ffff567210 */ /* 0x000fe20001fe84ff */
[----:B------:R-:W-:Y:S01]  /*27fd0*/  IMAD.WIDE.U32.X R38, R7, R19, R8, P1 ;  /* 0x0000001307267225 */ /* 0x000fe200008e0408 */
[----:B------:R-:W-:-:S02]  /*27fe0*/  IADD3 R41, P3, PT, R41, R12, RZ ;  /* 0x0000000c29297210 */ /* 0x000fc40007f7e0ff */
[----:B------:R-:W-:Y:S01]  /*27ff0*/  IADD3 R139, P4, P1, R86, R112, R139 ;  /* 0x00000070568b7210 */ /* 0x000fe2000799e08b */
[----:B------:R-:W-:Y:S01]  /*28000*/  IMAD.WIDE.U32 R8, R7, R20, RZ ;  /* 0x0000001407087225 */ /* 0x000fe200078e00ff */
[----:B------:R-:W-:Y:S02]  /*28010*/  IADD3.X R43, PT, PT, R43, RZ, RZ, P2, P6 ;  /* 0x000000ff2b2b7210 */ /* 0x000fe400017ec4ff */
[----:B------:R-:W-:Y:S01]  /*28020*/  IADD3 R86, P6, PT, R41, R40, RZ ;  /* 0x0000002829567210 */ /* 0x000fe20007fde0ff */
[----:B------:R-:W-:Y:S01]  /*28030*/  IMAD.WIDE.U32 R40, R6, R20, RZ ;  /* 0x0000001406287225 */ /* 0x000fe200078e00ff */
[----:B------:R-:W-:-:S03]  /*28040*/  IADD3.X R111, P0, PT, RZ, R38, RZ, P0, !PT ;  /* 0x00000026ff6f7210 */ /* 0x000fc6000071e4ff */
[----:B------:R-:W-:-:S04]  /*28050*/  IMAD.WIDE.U32 R8, P2, R6, R21, R8 ;  /* 0x0000001506087225 */ /* 0x000fc80007840008 */
[----:B------:R-:W-:Y:S01]  /*28060*/  IMAD.X R109, RZ, RZ, R39, P0 ;  /* 0x000000ffff6d7224 */ /* 0x000fe200000e0627 */
[----:B------:R-:W-:Y:S01]  /*28070*/  IADD3 R8, P5, PT, R41, R8, RZ ;  /* 0x0000000829087210 */ /* 0x000fe20007fbe0ff */
[----:B------:R-:W-:Y:S01]  /*28080*/  IMAD.X R39, RZ, RZ, RZ, P2 ;  /* 0x000000ffff277224 */ /* 0x000fe200010e06ff */
[----:B------:R-:W-:Y:S01]  /*28090*/  IADD3 R111, P0, PT, R111, R108, RZ ;  /* 0x0000006c6f6f7210 */ /* 0x000fe20007f1e0ff */
[----:B------:R-:W-:Y:S01]  /*280a0*/  IMAD.MOV.U32 R38, RZ, RZ, R9 ;  /* 0x000000ffff267224 */ /* 0x000fe200078e0009 */
[----:B------:R-:W-:Y:S02]  /*280b0*/  IADD3.X R41, P3, PT, R43, R110, RZ, P3, !PT ;  /* 0x0000006e2b297210 */ /* 0x000fe40001f7e4ff */
        /* <DEDUP_REMOVED lines=14> */
[----:B------:R-:W-:Y:S01]  /*281a0*/  ISETP.GT.U32.AND.EX P1, PT, R135, R132, PT, P1 ;  /* 0x000000848700720c */ /* 0x000fe20003f24110 */
[----:B------:R-:W-:Y:S01]  /*281b0*/  IMAD.WIDE.U32 R42, R6, R22, RZ ;  /* 0x00000016062a7225 */ /* 0x000fe200078e00ff */
[----:B------:R-:W-:-:S02]  /*281c0*/  IADD3.X R113, PT, PT, R39, RZ, RZ, P2, P6 ;  /* 0x000000ff27717210 */ /* 0x000fc400017ec4ff */
[----:B------:R-:W-:Y:S01]  /*281d0*/  IADD3 R134, P4, P5, R134, R139, R139 ;  /* 0x0000008b86867210 */ /* 0x000fe20007d9e08b */
[----:B------:R-:W-:Y:S01]  /*281e0*/  IMAD.WIDE.U32 R38, R111, R10, RZ ;  /* 0x0000000a6f267225 */ /* 0x000fe200078e00ff */
[----:B------:R-:W-:Y:S02]  /*281f0*/  ISETP.GE.U32.AND P2, PT, R12, R37, PT ;  /* 0x000000250c00720c */ /* 0x000fe40003f46070 */
[----:B------:R-:W-:Y:S01]  /*28200*/  SEL R37, RZ, 0x1, !P1 ;  /* 0x00000001ff257807 */ /* 0x000fe20004800000 */
[----:B------:R-:W-:Y:S01]  /*28210*/  IMAD.WIDE.U32 R8, P6, R6, R23, R8 ;  /* 0x0000001706087225 */ /* 0x000fe200078c0008 */
[----:B------:R-:W-:Y:S02]  /*28220*/  IADD3.X R12, PT, PT, RZ, R40, R40, P4, P5 ;  /* 0x00000028ff0c7210 */ /* 0x000fe400027ea428 */
[----:B------:R-:W-:Y:S01]  /*28230*/  IADD3 R37, P4, P5, R37, R122, R5 ;  /* 0x0000007a25257210 */ /* 0x000fe20007d9e005 */
[----:B------:R-:W-:Y:S01]  /*28240*/  IMAD.IADD R5, R39, 0x1, R41 ;  /* 0x0000000127057824 */ /* 0x000fe200078e0229 */
        /* <DEDUP_REMOVED lines=8> */
[C---:B------:R-:W-:Y:S01]  /*282d0*/  IMAD.WIDE.U32 R8, R38.reuse, R18, RZ ;  /* 0x0000001226087225 */ /* 0x040fe200078e00ff */
        /* <DEDUP_REMOVED lines=16> */
[----:B------:R-:W-:-:S02]  /*283e0*/  ISETP.GE.U32.AND.EX P0, PT, R140, R132, PT, P0 ;  /* 0x000000848c00720c */ /* 0x000fc40003f06100 */
[----:B------:R-:W-:Y:S01]  /*283f0*/  ISETP.GE.U32.AND P2, PT, R111, R134, PT ;  /* 0x000000866f00720c */ /* 0x000fe20003f46070 */
[----:B------:R-:W-:Y:S01]  /*28400*/  IMAD.WIDE.U32 R40, R6, R24, RZ ;  /* 0x0000001806287225 */ /* 0x000fe200078e00ff */
[----:B------:R-:W-:-:S03]  /*28410*/  IADD3 R118, P3, PT, R118, R133, RZ ;  /* 0x0000008576767210 */ /* 0x000fc60007f7e0ff */
        /* <DEDUP_REMOVED lines=9> */
[----:B------:R-:W-:-:S02]  /*284b0*/  IMAD.X R87, RZ, RZ, R87, P1 ;  /* 0x000000ffff577224 */ /* 0x000fc400008e0657 */
[----:B------:R-:W-:Y:S01]  /*284c0*/  IMAD.WIDE.U32.X R108, R7, R25, R108, P6 ;  /* 0x00000019076c7225 */ /* 0x000fe200030e046c */
[----:B------:R-:W-:-:S03]  /*284d0*/  IADD3 R113, P6, PT, R113, R40, RZ ;  /* 0x0000002871717210 */ /* 0x000fc60007fde0ff */
[----:B------:R-:W-:-:S04]  /*284e0*/  IMAD.WIDE.U32 R8, P1, R38, R21, R8 ;  /* 0x0000001526087225 */ /* 0x000fc80007820008 */
[----:B------:R-:W-:-:S04]  /*284f0*/  IMAD.WIDE.U32 R40, R38, R20, RZ ;  /* 0x0000001426287225 */ /* 0x000fc800078e00ff */
[----:B------:R-:W-:Y:S01]  /*28500*/  IMAD.X R115, R114, 0x1, R119, P5 ;  /* 0x0000000172737824 */ /* 0x000fe200028e0677 */
[----:B------:R-:W-:Y:S01]  /*28510*/  SEL R114, RZ, 0x1, P0 ;  /* 0x00000001ff727807 */ /* 0x000fe20000000000 */
[----:B------:R-:W-:Y:S01]  /*28520*/  IMAD.X R7, RZ, RZ, RZ, P1 ;  /* 0x000000ffff077224 */ /* 0x000fe200008e06ff */
        /* <DEDUP_REMOVED lines=8> */
[----:B------:R-:W-:Y:S02]  /*285b0*/  IADD3.X R86, P6, PT, R86, R117, RZ, P6, !PT ;  /* 0x0000007556567210 */ /* 0x000fe400037de4ff */
[----:B------:R-:W-:Y:S02]  /*285c0*/  IADD3.X R117, P1, PT, R110, R41, RZ, P1, !PT ;  /* 0x000000296e757210 */ /* 0x000fe40000f3e4ff */
[----:B------:R-:W-:Y:S02]  /*285d0*/  ISETP.GE.U32.AND.EX P5, PT, R119, R12, PT, P2 ;  /* 0x0000000c7700720c */ /* 0x000fe40003fa6120 */
[----:B------:R-:W-:Y:S02]  /*285e0*/  IADD3.X R42, P4, P6, R108, RZ, RZ, P6, P4 ;  /* 0x000000ff6c2a7210 */ /* 0x000fe400036884ff */
[----:B------:R-:W-:Y:S02]  /*285f0*/  ISETP.GE.U32.AND P2, PT, R122, R111, PT ;  /* 0x0000006f7a00720c */ /* 0x000fe40003f46070 */
[----:B------:R-:W-:-:S02]  /*28600*/  IADD3.X R12, P0, P1, R6, RZ, RZ, P1, P0 ;  /* 0x000000ff060c7210 */ /* 0x000fc400009004ff */
[----:B------:R-:W-:Y:S02]  /*28610*/  IADD3.X R108, PT, PT, R109, RZ, RZ, P4, P6 ;  /* 0x000000ff6d6c7210 */ /* 0x000fe400027ec4ff */
[----:B------:R-:W-:Y:S02]  /*28620*/  ISETP.GE.U32.AND.EX P2, PT, R115, R119, PT, P2 ;  /* 0x000000777300720c */ /* 0x000fe40003f46120 */
[----:B------:R-:W-:Y:S01]  /*28630*/  SEL R87, RZ, 0x1, P5 ;  /* 0x00000001ff577807 */ /* 0x000fe20002800000 */
[----:B------:R-:W-:Y:S01]  /*28640*/  IMAD.WIDE.U32 R8, P5, R38, R23, R8 ;  /* 0x0000001726087225 */ /* 0x000fe200078a0008 */
[----:B------:R-:W-:Y:S02]  /*28650*/  IADD3 R109, P6, P4, R114, R44, R37 ;  /* 0x0000002c726d7210 */ /* 0x000fe40007cde025 */
[----:B------:R-:W-:Y:S01]  /*28660*/  IADD3.X R39, PT, PT, R7, RZ, RZ, P0, P1 ;  /* 0x000000ff07277210 */ /* 0x000fe200007e24ff */
[----:B------:R-:W-:Y:S01]  /*28670*/  IMAD.WIDE.U32 R6, R38, R22, RZ ;  /* 0x0000001626067225 */ /* 0x000fe200078e00ff */
        /* <DEDUP_REMOVED lines=11> */
[----:B------:R-:W-:Y:S01]  /*28730*/  IMAD.X R37, RZ, RZ, R12, P3 ;  /* 0x000000ffff257224 */ /* 0x000fe200018e060c */
[----:B------:R-:W-:Y:S01]  /*28740*/  ISETP.GE.U32.AND P3, PT, R87, R118, PT ;  /* 0x000000765700720c */ /* 0x000fe20003f66070 */
[----:B------:R-:W-:Y:S01]  /*28750*/  IMAD.WIDE.U32.X R40, R5, R23, R40, P2 ;  /* 0x0000001705287225 */ /* 0x000fe200010e0428 */
[----:B------:R-:W-:-:S02]  /*28760*/  IADD3.X R110, P1, PT, R8, R111, RZ, P1, !PT ;  /* 0x0000006f086e7210 */ /* 0x000fc40000f3e4ff */
[----:B------:R-:W-:Y:S01]  /*28770*/  ISETP.GE.U32.AND.EX P3, PT, R37, R12, PT, P3 ;  /* 0x0000000c2500720c */ /* 0x000fe20003f66130 */
[----:B------:R-:W-:Y:S01]  /*28780*/  IMAD.X R86, RZ, RZ, R37, P5 ;  /* 0x000000ffff567224 */ /* 0x000fe200028e0625 */
[----:B------:R-:W-:Y:S01]  /*28790*/  ISETP.GE.U32.AND P5, PT, R44, R87, PT ;  /* 0x000000572c00720c */ /* 0x000fe20003fa6070 */
        /* <DEDUP_REMOVED lines=59> */
.L_x_498:
        /* <DEDUP_REMOVED lines=21> */
.L_x_499:
        /* <DEDUP_REMOVED lines=15> */
[----:B------:R-:W-:Y:S02]  /*28d90*/  IMAD.IADD R37, R118, 0x1, R141 ;  /* 0x0000000176257824 */ /* 0x000fe400078e028d */
        /* <DEDUP_REMOVED lines=11> */
[----:B------:R-:W-:Y:S01]  /*28e50*/  IMAD.WIDE.U32 R38, R128, R115, R38 ;  /* 0x0000007380267225 */ /* 0x000fe200078e0026 */
[----:B------:R-:W-:Y:S02]  /*28e60*/  IADD3 R7, P1, P5, R8, R7, R110 ;  /* 0x0000000708077210 */ /* 0x000fe40007d3e06e */
[----:B------:R-:W-:Y:S01]  /*28e70*/  LOP3.LUT R53, R53, 0xfffffffb, RZ, 0xc0, !PT ;  /* 0xfffffffb35357812 */ /* 0x000fe200078ec0ff */
[----:B------:R-:W-:Y:S01]  /*28e80*/  IMAD.WIDE.U32 R86, R5, R129, RZ ;  /* 0x0000008105567225 */ /* 0x000fe200078e00ff */
[----:B------:R-:W-:-:S03]  /*28e90*/  IADD3 R135, P2, P3, R135, R38, R44 ;  /* 0x0000002687877210 */ /* 0x000fc60007b5e02c */
[----:B------:R-:W-:Y:S02]  /*28ea0*/  IMAD.IADD R40, R111, 0x1, R123 ;  /* 0x000000016f287824 */ /* 0x000fe400078e027b */
[----:B------:R-:W-:Y:S02]  /*28eb0*/  IMAD.IADD R8, R121, 0x1, R109 ;  /* 0x0000000179087824 */ /* 0x000fe400078e026d */
[----:B------:R-:W-:Y:S01]  /*28ec0*/  IMAD.IADD R136, R120, 0x1, R39 ;  /* 0x0000000178887824 */ /* 0x000fe200078e0227 */
[----:B------:R-:W-:Y:S01]  /*28ed0*/  IADD3.X R39, PT, PT, RZ, RZ, RZ, P1, P5 ;  /* 0x000000ffff277210 */ /* 0x000fe20000fea4ff */
[----:B------:R-:W-:-:S03]  /*28ee0*/  IMAD.WIDE.U32 R110, R12, R129, RZ ;  /* 0x000000810c6e7225 */ /* 0x000fc600078e00ff */
[----:B------:R-:W-:Y:S01]  /*28ef0*/  IADD3.X R136, PT, PT, RZ, R136, RZ, P2, P3 ;  /* 0x00000088ff887210 */ /* 0x000fe200017e64ff */
[----:B------:R-:W-:-:S04]  /*28f00*/  IMAD.WIDE.U32 R108, R5, R128, RZ ;  /* 0x00000080056c7225 */ /* 0x000fc800078e00ff */
[----:B------:R-:W-:Y:S02]  /*28f10*/  IMAD.IADD R37, R87, 0x1, R132 ;  /* 0x0000000157257824 */ /* 0x000fe400078e0284 */
[----:B------:R-:W-:Y:S02]  /*28f20*/  IMAD.IADD R137, R122, 0x1, R9 ;  /* 0x000000017a897824 */ /* 0x000fe400078e0209 */
[----:B------:R-:W-:Y:S01]  /*28f30*/  IMAD.MOV.U32 R9, RZ, RZ, RZ ;  /* 0x000000ffff097224 */ /* 0x000fe200078e00ff */
[----:B------:R-:W-:Y:S01]  /*28f40*/  IADD3 R37, P2, P3, R108, R37, R110 ;  /* 0x000000256c257210 */ /* 0x000fe20007b5e06e */
[----:B------:R-:W-:Y:S01]  /*28f50*/  IMAD.X R108, R134, 0x1, R41, P0 ;  /* 0x00000001866c7824 */ /* 0x000fe200000e0629 */
[----:B------:R-:W-:Y:S01]  /*28f60*/  ISETP.GE.U32.AND P0, PT, R140, R42, PT ;  /* 0x0000002a8c00720c */ /* 0x000fe20003f06070 */
[----:B------:R-:W-:-:S03]  /*28f70*/  IMAD.WIDE.U32 R8, R130, R117, R8 ;  /* 0x0000007582087225 */ /* 0x000fc600078e0008 */
[----:B------:R-:W-:Y:S01]  /*28f80*/  ISETP.GE.U32.AND.EX P0, PT, R108, R41, PT, P0 ;  /* 0x000000296c00720c */ /* 0x000fe20003f06100 */
[----:B------:R-:W-:Y:S01]  /*28f90*/  IMAD.IADD R44, R132, 0x1, R109 ;  /* 0x00000001842c7824 */ /* 0x000fe200078e026d */
[----:B------:R-:W-:Y:S01]  /*28fa0*/  IADD3 R109, P1, P5, R135, R8, R43 ;  /* 0x00000008876d7210 */ /* 0x000fe20007d3e02b */
[----:B------:R-:W-:Y:S01]  /*28fb0*/  IMAD.WIDE.U32 R42, R114, R131, RZ ;  /* 0x00000083722a7225 */ /* 0x000fe200078e00ff */
[----:B------:R-:W-:-:S03]  /*28fc0*/  SEL R142, RZ, 0x1, P0 ;  /* 0x00000001ff8e7807 */ /* 0x000fc60000000000 */
[----:B------:R-:W-:Y:S02]  /*28fd0*/  IMAD.MOV.U32 R41, RZ, RZ, RZ ;  /* 0x000000ffff297224 */ /* 0x000fe400078e00ff */
[----:B------:R-:W-:Y:S02]  /*28fe0*/  IMAD.IADD R38, R111, 0x1, R133 ;  /* 0x000000016f267824 */ /* 0x000fe400078e0285 */
[----:B------:R-:W-:Y:S02]  /*28ff0*/  IMAD.IADD R141, R121, 0x1, R9 ;  /* 0x00000001798d7824 */ /* 0x000fe400078e0209 */
[----:B------:R-:W-:-:S03]  /*29000*/  IMAD.WIDE.U32 R134, R115, R131, RZ ;  /* 0x0000008373867225 */ /* 0x000fc600078e00ff */
[----:B------:R-:W-:Y:S01]  /*29010*/  IADD3.X R141, PT, PT, R136, R141, RZ, P1, P5 ;  /* 0x0000008d888d7210 */ /* 0x000fe20000fea4ff */
[----:B------:R-:W-:-:S04]  /*29020*/  IMAD.WIDE.U32 R110, R114, R130, RZ ;  /* 0x00000082726e7225 */ /* 0x000fc800078e00ff */
[----:B------:R-:W-:Y:S02]  /*29030*/  IMAD.IADD R9, R119, 0x1, R43 ;  /* 0x0000000177097824 */ /* 0x000fe400078e022b */
[----:B------:R-:W-:-:S04]  /*29040*/  IMAD.WIDE.U32 R40, R128, R113, R40 ;  /* 0x0000007180287225 */ /* 0x000fc800078e0028 */
[----:B------:R-:W-:Y:S01]  /*29050*/  IMAD.IADD R8, R120, 0x1, R135 ;  /* 0x0000000178087824 */ /* 0x000fe200078e0287 */
[----:B------:R-:W-:Y:S01]  /*29060*/  IADD3.X R135, PT, PT, RZ, RZ, RZ, P2, P3 ;  /* 0x000000ffff877210 */ /* 0x000fe200017e64ff */
[----:B------:R-:W-:Y:S01]  /*29070*/  IMAD.IADD R143, R119, 0x1, R111 ;  /* 0x00000001778f7824 */ /* 0x000fe200078e026f */
[----:B------:R-:W-:Y:S01]  /*29080*/  IADD3 R111, P0, P1, R110, R9, R134 ;  /* 0x000000096e6f7210 */ /* 0x000fe2000791e086 */
        /* <DEDUP_REMOVED lines=9> */
[----:B------:R-:W-:Y:S01]  /*29120*/  IMAD.IADD R41, R120, 0x1, R9 ;  /* 0x0000000178297824 */ /* 0x000fe200078e0209 */
[----:B------:R-:W-:Y:S01]  /*29130*/  IADD3.X R138, PT, PT, RZ, R138, RZ, P3, P5 ;  /* 0x0000008aff8a7210 */ /* 0x000fe20001fea4ff */
[----:B------:R-:W-:Y:S01]  /*29140*/  IMAD.X R111, R134, 0x1, R111, P1 ;  /* 0x00000001866f7824 */ /* 0x000fe200008e066f */
[----:B------:R-:W-:Y:S01]  /*29150*/  ISETP.GT.U32.AND.EX P0, PT, R7, R134, PT, P0 ;  /* 0x000000860700720c */ /* 0x000fe20003f04100 */
[----:B------:R-:W-:Y:S01]  /*29160*/  IMAD.WIDE.U32 R42, R113, R131, RZ ;  /* 0x00000083712a7225 */ /* 0x000fe200078e00ff */
[----:B------:R-:W-:-:S02]  /*29170*/  IADD3 R143, P1, P2, R137, R8, R143 ;  /* 0x00000008898f7210 */ /* 0x000fc40007a3e08f */
[----:B------:R-:W-:Y:S01]  /*29180*/  SEL R40, R6, R39, P0 ;  /* 0x0000002706287207 */ /* 0x000fe20000000000 */
[----:B------:R-:W-:Y:S01]  /*29190*/  IMAD.WIDE.U32 R136, R116, R129, RZ ;  /* 0x0000008174887225 */ /* 0x000fe200078e00ff */
[----:B------:R-:W-:Y:S02]  /*291a0*/  SEL R134, R7, R134, P0 ;  /* 0x0000008607867207 */ /* 0x000fe40000000000 */
[----:B------:R-:W-:Y:S01]  /*291b0*/  ISETP.GT.U32.AND P0, PT, R40, R87, PT ;  /* 0x000000572800720c */ /* 0x000fe20003f04070 */
[----:B------:R-:W-:-:S03]  /*291c0*/  IMAD.WIDE.U32 R6, R117, R129, RZ ;  /* 0x0000008175067225 */ /* 0x000fc600078e00ff */
[----:B------:R-:W-:Y:S01]  /*291d0*/  ISETP.GT.U32.AND.EX P0, PT, R134, R111, PT, P0 ;  /* 0x0000006f8600720c */ /* 0x000fe20003f04100 */
[----:B------:R-:W-:-:S04]  /*291e0*/  IMAD.WIDE.U32 R8, R116, R128, RZ ;  /* 0x0000008074087225 */ /* 0x000fc800078e00ff */
[----:B------:R-:W-:Y:S02]  /*291f0*/  IMAD.IADD R137, R137, 0x1, R118 ;  /* 0x0000000189897824 */ /* 0x000fe400078e0276 */
[----:B------:R-:W-:Y:S02]  /*29200*/  IMAD.MOV.U32 R39, RZ, RZ, RZ ;  /* 0x000000ffff277224 */ /* 0x000fe400078e00ff */
[----:B------:R-:W-:Y:S01]  /*29210*/  IMAD.IADD R134, R123, 0x1, R43 ;  /* 0x000000017b867824 */ /* 0x000fe200078e022b */
[----:B------:R-:W-:Y:S01]  /*29220*/  IADD3 R137, P3, P4, R8, R137, R6 ;  /* 0x0000008908897210 */ /* 0x000fe20007c7e006 */
[----:B------:R-:W-:Y:S01]  /*29230*/  IMAD.WIDE.U32 R38, R128, R12, R38 ;  /* 0x0000000c80267225 */ /* 0x000fe200078e0026 */
[----:B------:R-:W-:Y:S02]  /*29240*/  IADD3.X R8, PT, PT, R138, R41, RZ, P1, P2 ;  /* 0x000000298a087210 */ /* 0x000fe40000fe44ff */
[----:B------:R-:W-:Y:S01]  /*29250*/  SEL R43, RZ, 0x1, !P0 ;  /* 0x00000001ff2b7807 */ /* 0x000fe20004000000 */
[----:B------:R-:W-:Y:S01]  /*29260*/  IMAD R6, R137, R10, RZ ;  /* 0x0000000a89067224 */ /* 0x000fe200078e02ff */
[----:B------:R-:W-:Y:S01]  /*29270*/  IADD3 R44, P1, P2, R135, R38, R44 ;  /* 0x00000026872c7210 */ /* 0x000fe20007a3e02c */
[----:B------:R-:W-:-:S04]  /*29280*/  IMAD.WIDE.U32 R40, R136, R10, RZ ;  /* 0x0000000a88287225 */ /* 0x000fc800078e00ff */
[----:B------:R-:W-:Y:S02]  /*29290*/  IMAD R139, R136, R11, R6 ;  /* 0x0000000b888b7224 */ /* 0x000fe400078e0206 */
[----:B------:R-:W-:Y:S01]  /*292a0*/  IMAD.IADD R138, R133, 0x1, R39 ;  /* 0x00000001858a7824 */ /* 0x000fe200078e0227 */
[----:B------:R-:W-:Y:S01]  /*292b0*/  @P3 LOP3.LUT R53, R53, 0x4, RZ, 0xfc, !PT ;  /* 0x0000000435353812 */ /* 0x000fe200078efcff */
[----:B------:R-:W-:-:S03]  /*292c0*/  IMAD.WIDE.U32 R38, R112, R130, RZ ;  /* 0x0000008270267225 */ /* 0x000fc600078e00ff */
[----:B------:R-:W-:Y:S01]  /*292d0*/  IADD3.X R138, PT, PT, RZ, R138, RZ, P1, P2 ;  /* 0x0000008aff8a7210 */ /* 0x000fe20000fe44ff */
        /* <DEDUP_REMOVED lines=43> */
[----:B------:R-:W-:Y:S02]  /*29590*/  IADD3.X R8, PT, PT, R135, RZ, RZ, P0, P1 ;  /* 0x000000ff87087210 */ /* 0x000fe400007e24ff */
[----:B------:R-:W-:Y:S01]  /*295a0*/  IADD3 R136, P1, P3, R136, R137, R146 ;  /* 0x0000008988887210 */ /* 0x000fe20007b3e092 */
[----:B------:R-:W-:Y:S01]  /*295b0*/  IMAD.WIDE.U32 R146, R6, R22, RZ ;  /* 0x0000001606927225 */ /* 0x000fe200078e00ff */
[----:B------:R-:W-:-:S05]  /*295c0*/  IADD3 R150, P0, PT, R87, R150, RZ ;  /* 0x0000009657967210 */ /* 0x000fca0007f1e0ff */
        /* <DEDUP_REMOVED lines=69> */
[----:B------:R-:W-:-:S03]  /*29a20*/  IMAD.IADD R37, R118, 0x1, R147 ;  /* 0x0000000176257824 */ /* 0x000fc600078e0293 */
[----:B------:R-:W-:Y:S01]  /*29a30*/  IADD3.X R111, PT, PT, R134, R111, RZ, P0, P2 ;  /* 0x0000006f866f7210 */ /* 0x000fe200007e44ff */
[----:B------:R-:W-:Y:S01]  /*29a40*/  IMAD.WIDE.U32 R150, P0, R40, R25, R150 ;  /* 0x0000001928967225 */ /* 0x000fe20007800096 */
[----:B------:R-:W-:-:S03]  /*29a50*/  IADD3 R134, P5, PT, R135, R146, RZ ;  /* 0x0000009287867210 */ /* 0x000fc60007fbe0ff */
[----:B------:R-:W-:-:S04]  /*29a60*/  IMAD.WIDE.U32 R40, R40, R24, RZ ;  /* 0x0000001828287225 */ /* 0x000fc800078e00ff */
[----:B------:R-:W-:Y:S01]  /*29a70*/  IMAD.X R39, RZ, RZ, RZ, P0 ;  /* 0x000000ffff277224 */ /* 0x000fe200000e06ff */
[----:B------:R-:W-:Y:S01]  /*29a80*/  IADD3 R43, P0, PT, R41, R150, RZ ;  /* 0x00000096292b7210 */ /* 0x000fe20007f1e0ff */
[----:B------:R-:W-:Y:S02]  /*29a90*/  IMAD.MOV.U32 R38, RZ, RZ, R151 ;  /* 0x000000ffff267224 */ /* 0x000fe400078e0097 */
[----:B------:R-:W-:Y:S02]  /*29aa0*/  IMAD.IADD R146, R118, 0x1, R9 ;  /* 0x0000000176927824 */ /* 0x000fe400078e0209 */
        /* <DEDUP_REMOVED lines=48> */
[----:B------:R-:W-:-:S03]  /*29db0*/  IMAD R87, R41, R11, R8 ;  /* 0x0000000b29577224 */ /* 0x000fc600078e0208 */
        /* <DEDUP_REMOVED lines=16> */
[----:B------:R-:W-:Y:S01]  /*29ec0*/  IMAD.WIDE.U32 R42, R143, R24, RZ ;  /* 0x000000188f2a7225 */ /* 0x000fe200078e00ff */
[----:B------:R-:W-:Y:S02]  /*29ed0*/  IADD3 RZ, P6, PT, R41, R8, RZ ;  /* 0x0000000829ff7210 */ /* 0x000fe40007fde0ff */
[----:B------:R-:W-:Y:S01]  /*29ee0*/  IADD3.X R149, PT, PT, RZ, R149, RZ, P4, P5 ;  /* 0x00000095ff957210 */ /* 0x000fe200027ea4ff */
[----:B------:R-:W-:-:S04]  /*29ef0*/  IMAD.WIDE.U32 R6, R39, R18, RZ ;  /* 0x0000001227067225 */ /* 0x000fc800078e00ff */
[----:B------:R-:W-:-:S04]  /*29f00*/  IMAD.WIDE.U32 R42, P4, R86, R25, R42 ;  /* 0x00000019562a7225 */ /* 0x000fc8000788002a */
[----:B------:R-:W-:-:S04]  /*29f10*/  IMAD.WIDE.U32 R6, P5, R38, R19, R6 ;  /* 0x0000001326067225 */ /* 0x000fc800078a0006 */
[----:B------:R-:W-:Y:S01]  /*29f20*/  IMAD.X R41, RZ, RZ, RZ, P4 ;  /* 0x000000ffff297224 */ /* 0x000fe200020e06ff */
[----:B------:R-:W-:Y:S01]  /*29f30*/  IADD3 R151, P4, PT, R9, R6, RZ ;  /* 0x0000000609977210 */ /* 0x000fe20007f9e0ff */
[----:B------:R-:W-:Y:S01]  /*29f40*/  IMAD.X R9, RZ, RZ, RZ, P5 ;  /* 0x000000ffff097224 */ /* 0x000fe200028e06ff */
[----:B------:R-:W-:Y:S01]  /*29f50*/  IADD3 R147, P5, PT, R147, R146, RZ ;  /* 0x0000009293937210 */ /* 0x000fe20007fbe0ff */
[----:B------:R-:W-:Y:S01]  /*29f60*/  IMAD.MOV.U32 R8, RZ, RZ, R7 ;  /* 0x000000ffff087224 */ /* 0x000fe200078e0007 */
[----:B------:R-:W-:Y:S01]  /*29f70*/  IADD3.X RZ, P6, PT, R148, R151, RZ, P6, !PT ;  /* 0x0000009794ff7210 */ /* 0x000fe200037de4ff */
[----:B------:R-:W-:-:S04]  /*29f80*/  IMAD.WIDE.U32 R86, R86, R24, RZ ;  /* 0x0000001856567225 */ /* 0x000fc800078e00ff */
[----:B------:R-:W-:Y:S01]  /*29f90*/  IMAD.WIDE.U32.X R8, R39, R19, R8, P4 ;  /* 0x0000001327087225 */ /* 0x000fe200020e0408 */
[----:B------:R-:W-:-:S03]  /*29fa0*/  IADD3 R155, P4, PT, R87, R42, RZ ;  /* 0x0000002a579b7210 */ /* 0x000fc60007f9e0ff */
[----:B------:R-:W-:Y:S01]  /*29fb0*/  IMAD.X R144, R144, 0x1, R149, P5 ;  /* 0x0000000190907824 */ /* 0x000fe200028e0695 */
        /* <DEDUP_REMOVED lines=12> */
[----:B------:R-:W-:Y:S01]  /*2a080*/  IMAD.WIDE.U32 R42, R38, R20, RZ ;  /* 0x00000014262a7225 */ /* 0x000fe200078e00ff */
[----:B------:R-:W-:Y:S02]  /*2a090*/  IADD3.X R108, P4, P5, R40, RZ, RZ, P4, P5 ;  /* 0x000000ff286c7210 */ /* 0x000fe4000258a4ff */
[----:B------:R-:W-:Y:S01]  /*2a0a0*/  IADD3.X R138, P3, PT, R153, R138, RZ, P3, !PT ;  /* 0x0000008a998a7210 */ /* 0x000fe20001f7e4ff */
        /* <DEDUP_REMOVED lines=8> */
[----:B------:R-:W-:-:S03]  /*2a130*/  ISETP.GE.U32.AND P4, PT, R147, R146, PT ;  /* 0x000000929300720c */ /* 0x000fc60003f86070 */
        /* <DEDUP_REMOVED lines=21> */
[----:B------:R-:W-:-:S04]  /*2a290*/  IMAD.WIDE.U32 R42, R38, R24, RZ ;  /* 0x00000018262a7225 */ /* 0x000fc800078e00ff */
[----:B------:R-:W-:Y:S01]  /*2a2a0*/  IMAD.WIDE.U32.X R6, R39, R23, R6, P5 ;  /* 0x0000001727067225 */ /* 0x000fe200028e0406 */
[----:B------:R-:W-:-:S03]  /*2a2b0*/  IADD3 R149, P5, PT, R43, R40, RZ ;  /* 0x000000282b957210 */ /* 0x000fc60007fbe0ff */
[----:B------:R-:W-:Y:S01]  /*2a2c0*/  IMAD.IADD R9, R9, 0x1, R87 ;  /* 0x0000000109097824 */ /* 0x000fe200078e0257 */
[----:B------:R-:W-:Y:S01]  /*2a2d0*/  IADD3.X R6, P3, P4, R6, RZ, RZ, P4, P3 ;  /* 0x000000ff06067210 */ /* 0x000fe200024664ff */
[----:B------:R-:W-:Y:S01]  /*2a2e0*/  IMAD.X R109, RZ, RZ, RZ, P6 ;  /* 0x000000ffff6d7224 */ /* 0x000fe200030e06ff */
[----:B------:R-:W-:Y:S01]  /*2a2f0*/  IADD3 R43, P6, PT, R108, R146, RZ ;  /* 0x000000926c2b7210 */ /* 0x000fe20007fde0ff */
[----:B------:R-:W-:-:S04]  /*2a300*/  IMAD.WIDE.U32 R86, R9, R18, RZ ;  /* 0x0000001209567225 */ /* 0x000fc800078e00ff */
        /* <DEDUP_REMOVED lines=51> */
[----:B------:R-:W-:Y:S01]  /*2a640*/  IMAD.MOV.U32 R40, RZ, RZ, R7 ;  /* 0x000000ffff287224 */ /* 0x000fe200078e0007 */
[----:B------:R-:W-:-:S02]  /*2a650*/  SEL R44, RZ, 0x1, P1 ;  /* 0x00000001ff2c7807 */ /* 0x000fc40000800000 */
[----:B------:R-:W-:Y:S01]  /*2a660*/  IADD3.X R86, P0, PT, R41, R86, RZ, P0, !PT ;  /* 0x0000005629567210 */ /* 0x000fe2000071e4ff */
[----:B------:R-:W-:Y:S01]  /*2a670*/  IMAD.X R41, RZ, RZ, RZ, P5 ;  /* 0x000000ffff297224 */ /* 0x000fe200028e06ff */
[----:B------:R-:W-:Y:S01]  /*2a680*/  IADD3 R109, P6, PT, R39, R6, RZ ;  /* 0x00000006276d7210 */ /* 0x000fe20007fde0ff */
[----:B------:R-:W-:Y:S01]  /*2a690*/  IMAD.X R87, RZ, RZ, R110, P2 ;  /* 0x000000ffff577224 */ /* 0x000fe200010e066e */
[----:B------:R-:W-:Y:S01]  /*2a6a0*/  IADD3 R137, P1, PT, R137, R38, RZ ;  /* 0x0000002689897210 */ /* 0x000fe20007f3e0ff */
[C---:B------:R-:W-:Y:S01]  /*2a6b0*/  IMAD.WIDE.U32 R38, R9.reuse, R24, RZ ;  /* 0x0000001809267225 */ /* 0x040fe200078e00ff */
        /* <DEDUP_REMOVED lines=69> */
.L_x_500:
        /* <DEDUP_REMOVED lines=21> */
.L_x_501:
[----:B------:R-:W-:-:S04]  /*2ac60*/  IMAD.WIDE.U32 R8, R114, R90, RZ ;  /* 0x0000005a72087225 */ /* 0x000fc800078e00ff */
[----:B------:R-:W-:-:S04]  /*2ac70*/  IMAD.WIDE.U32 R42, R115, R90, RZ ;  /* 0x0000005a732a7225 */ /* 0x000fc800078e00ff */
[----:B------:R-:W-:-:S04]  /*2ac80*/  IMAD.WIDE.U32 R40, R114, R91, RZ ;  /* 0x0000005b72287225 */ /* 0x000fc800078e00ff */
[----:B------:R-:W-:Y:S02]  /*2ac90*/  IMAD.IADD R7, R119, 0x1, R9 ;  /* 0x0000000177077824 */ /* 0x000fe400078e0209 */
[----:B------:R-:W-:Y:S02]  /*2aca0*/  IMAD.IADD R6, R120, 0x1, R43 ;  /* 0x0000000178067824 */ /* 0x000fe400078e022b */
[----:B------:R-:W-:Y:S01]  /*2acb0*/  IMAD.WIDE.U32 R38, R112, R90, RZ ;  /* 0x0000005a70267225 */ /* 0x000fe200078e00ff */
[----:B------:R-:W-:-:S03]  /*2acc0*/  IADD3 R43, P0, P2, R40, R7, R42 ;  /* 0x00000007282b7210 */ /* 0x000fc60007a1e02a */
[----:B------:R-:W-:Y:S01]  /*2acd0*/  IMAD.MOV.U32 R7, RZ, RZ, RZ ;  /* 0x000000ffff077224 */ /* 0x000fe200078e00ff */
[----:B------:R-:W-:Y:S01]  /*2ace0*/  IADD3.X R139, PT, PT, RZ, RZ, RZ, P0, P2 ;  /* 0x000000ffff8b7210 */ /* 0x000fe200007e44ff */
        /* <DEDUP_REMOVED lines=9> */
[----:B------:R-:W-:Y:S02]  /*2ad80*/  IMAD.IADD R146, R120, 0x1, R7 ;  /* 0x0000000178927824 */ /* 0x000fe400078e0207 */
[----:B------:R-:W-:-:S04]  /*2ad90*/  IMAD.WIDE.U32 R6, R5, R90, RZ ;  /* 0x0000005a05067225 */ /* 0x000fc800078e00ff */
[----:B------:R-:W-:-:S04]  /*2ada0*/  IMAD.WIDE.U32 R148, R116, R88, RZ ;  /* 0x0000005874947225 */ /* 0x000fc800078e00ff */
[----:B------:R-:W-:Y:S01]  /*2adb0*/  IMAD.IADD R9, R122, 0x1, R135 ;  /* 0x000000017a097824 */ /* 0x000fe200078e0287 */
[----:B------:R-:W-:Y:S01]  /*2adc0*/  IADD3 R148, P1, PT, R8, R148, RZ ;  /* 0x0000009408947210 */ /* 0x000fe20007f3e0ff */
[----:B------:R-:W-:Y:S02]  /*2add0*/  IMAD.IADD R138, R121, 0x1, R41 ;  /* 0x00000001798a7824 */ /* 0x000fe400078e0229 */
[----:B------:R-:W-:-:S04]  /*2ade0*/  IMAD.WIDE.U32 R134, R116, R89, RZ ;  /* 0x0000005974867225 */ /* 0x000fc800078e00ff */
[----:B------:R-:W-:Y:S02]  /*2adf0*/  IMAD.MOV.U32 R139, RZ, RZ, RZ ;  /* 0x000000ffff8b7224 */ /* 0x000fe400078e00ff */
[----:B------:R-:W-:-:S04]  /*2ae00*/  IMAD.WIDE.U32 R140, R5, R91, RZ ;  /* 0x0000005b058c7225 */ /* 0x000fc800078e00ff */
[----:B------:R-:W-:-:S04]  /*2ae10*/  IMAD.WIDE.U32 R142, R12, R90, RZ ;  /* 0x0000005a0c8e7225 */ /* 0x000fc800078e00ff */
[----:B------:R-:W-:Y:S02]  /*2ae20*/  IMAD.IADD R7, R132, 0x1, R7 ;  /* 0x0000000184077824 */ /* 0x000fe400078e0207 */
[----:B------:R-:W-:Y:S02]  /*2ae30*/  IMAD.IADD R144, R118, 0x1, R149 ;  /* 0x0000000176907824 */ /* 0x000fe400078e0295 */
[----:B------:R-:W-:Y:S01]  /*2ae40*/  IMAD.WIDE.U32 R138, R89, R117, R138 ;  /* 0x00000075598a7225 */ /* 0x000fe200078e008a */
[----:B------:R-:W-:Y:S02]  /*2ae50*/  IADD3 R7, P4, P6, R140, R7, R142 ;  /* 0x000000078c077210 */ /* 0x000fe40007e9e08e */
[----:B------:R-:W-:Y:S01]  /*2ae60*/  IADD3.X R140, PT, PT, RZ, RZ, RZ, P2, P0 ;  /* 0x000000ffff8c7210 */ /* 0x000fe200017e04ff */
[----:B------:R-:W-:Y:S01]  /*2ae70*/  IMAD.IADD R5, R118, 0x1, R135 ;  /* 0x0000000176057824 */ /* 0x000fe200078e0287 */
[----:B------:R-:W-:Y:S01]  /*2ae80*/  IADD3.X R142, PT, PT, RZ, R146, RZ, P3, P5 ;  /* 0x00000092ff8e7210 */ /* 0x000fe20001fea4ff */
[----:B------:R-:W-:Y:S01]  /*2ae90*/  IMAD.IADD R145, R121, 0x1, R139 ;  /* 0x0000000179917824 */ /* 0x000fe200078e028b */
[----:B------:R-:W-:Y:S01]  /*2aea0*/  IADD3 R144, P2, P0, R134, R144, R40 ;  /* 0x0000009086907210 */ /* 0x000fe2000785e028 */
[----:B------:R-:W-:Y:S01]  /*2aeb0*/  IMAD.WIDE.U32 R40, R114, R88, RZ ;  /* 0x0000005872287225 */ /* 0x000fe200078e00ff */
[----:B------:R-:W-:-:S03]  /*2aec0*/  IADD3 R5, P3, P5, R137, R138, R5 ;  /* 0x0000008a89057210 */ /* 0x000fc60007d7e005 */
[----:B------:R-:W-:Y:S01]  /*2aed0*/  IMAD.X R144, R144, 0x1, R43, P1 ;  /* 0x0000000190907824 */ /* 0x000fe200008e062b */
[----:B------:R-:W-:Y:S01]  /*2aee0*/  IADD3.X R145, PT, PT, R142, R145, RZ, P3, P5 ;  /* 0x000000918e917210 */ /* 0x000fe20001fea4ff */
[----:B------:R-:W-:Y:S01]  /*2aef0*/  IMAD.WIDE.U32 R138, R115, R88, RZ ;  /* 0x00000058738a7225 */ /* 0x000fe200078e00ff */
[----:B------:R-:W-:-:S03]  /*2af00*/  ISETP.GE.U32.AND P3, PT, R148, R8, PT ;  /* 0x000000089400720c */ /* 0x000fc60003f66070 */
[----:B------:R-:W-:Y:S01]  /*2af10*/  IMAD.IADD R132, R132, 0x1, R141 ;  /* 0x0000000184847824 */ /* 0x000fe200078e028d */
[----:B------:R-:W-:Y:S01]  /*2af20*/  ISETP.GE.U32.AND.EX P3, PT, R144, R43, PT, P3 ;  /* 0x0000002b9000720c */ /* 0x000fe20003f66130 */
[----:B------:R-:W-:Y:S02]  /*2af30*/  IMAD.MOV.U32 R43, RZ, RZ, RZ ;  /* 0x000000ffff2b7224 */ /* 0x000fe400078e00ff */
[----:B------:R-:W-:Y:S01]  /*2af40*/  IMAD.WIDE.U32 R134, R114, R89, RZ ;  /* 0x0000005972867225 */ /* 0x000fe200078e00ff */
[----:B------:R-:W-:-:S03]  /*2af50*/  SEL R146, RZ, 0x1, P3 ;  /* 0x00000001ff927807 */ /* 0x000fc60001800000 */
[----:B------:R-:W-:Y:S01]  /*2af60*/  IMAD.WIDE.U32 R42, R91, R113, R42 ;  /* 0x000000715b2a7225 */ /* 0x000fe200078e002a */
[----:B------:R-:W-:-:S03]  /*2af70*/  IADD3 R141, P3, PT, R146, R38, RZ ;  /* 0x00000026928d7210 */ /* 0x000fc60007f7e0ff */
[----:B------:R-:W-:Y:S02]  /*2af80*/  IMAD.IADD R147, R119, 0x1, R41 ;  /* 0x0000000177937824 */ /* 0x000fe400078e0229 */
[----:B------:R-:W-:Y:S01]  /*2af90*/  IMAD.IADD R8, R120, 0x1, R139 ;  /* 0x0000000178087824 */ /* 0x000fe200078e028b */
[----:B------:R-:W-:Y:S01]  /*2afa0*/  IADD3.X R139, PT, PT, RZ, RZ, RZ, P4, P6 ;  /* 0x000000ffff8b7210 */ /* 0x000fe200027ec4ff */
[----:B------:R-:W-:Y:S01]  /*2afb0*/  IMAD.IADD R136, R133, 0x1, R143 ;  /* 0x0000000185887824 */ /* 0x000fe200078e028f */
[----:B------:R-:W-:Y:S01]  /*2afc0*/  IADD3 R140, P6, P4, R140, R42, R9 ;  /* 0x0000002a8c8c7210 */ /* 0x000fe20007cde009 */
[----:B------:R-:W-:Y:S01]  /*2afd0*/  IMAD.MOV.U32 R137, RZ, RZ, RZ ;  /* 0x000000ffff897224 */ /* 0x000fe200078e00ff */
[----:B------:R-:W-:Y:S01]  /*2afe0*/  IADD3 R147, P1, P5, R134, R147, R138 ;  /* 0x0000009386937210 */ /* 0x000fe20007d3e08a */
[----:B------:R-:W-:Y:S02]  /*2aff0*/  IMAD.MOV.U32 R9, RZ, RZ, RZ ;  /* 0x000000ffff097224 */ /* 0x000fe400078e00ff */
[----:B------:R-:W-:Y:S01]  /*2b000*/  IMAD.WIDE.U32 R136, R91, R12, R136 ;  /* 0x0000000c5b887225 */ /* 0x000fe200078e0088 */
[----:B------:R-:W-:-:S02]  /*2b010*/  IADD3.X R138, PT, PT, RZ, RZ, RZ, P1, P5 ;  /* 0x000000ffff8a7210 */ /* 0x000fc40000fea4ff */
[----:B------:R-:W-:Y:S01]  /*2b020*/  ISETP.GT.U32.AND P1, PT, R38, R141, PT ;  /* 0x0000008d2600720c */ /* 0x000fe20003f24070 */
[----:B------:R-:W-:Y:S01]  /*2b030*/  IMAD.X R142, RZ, RZ, R39, P3 ;  /* 0x000000ffff8e7224 */ /* 0x000fe200018e0627 */
[----:B------:R-:W-:Y:S01]  /*2b040*/  IADD3 R12, P3, PT, R141, R40, RZ ;  /* 0x000000288d0c7210 */ /* 0x000fe20007f7e0ff */
[----:B------:R-:W-:Y:S02]  /*2b050*/  IMAD.IADD R149, R123, 0x1, R43 ;  /* 0x000000017b957824 */ /* 0x000fe400078e022b */
[----:B------:R-:W-:Y:S01]  /*2b060*/  IMAD.IADD R41, R119, 0x1, R135 ;  /* 0x0000000177297824 */ /* 0x000fe200078e0287 */
[----:B------:R-:W-:Y:S01]  /*2b070*/  ISETP.GT.U32.AND.EX P1, PT, R39, R142, PT, P1 ;  /* 0x0000008e2700720c */ /* 0x000fe20003f24110 */
[----:B------:R-:W-:-:S04]  /*2b080*/  IMAD.WIDE.U32 R42, R89, R115, R8 ;  /* 0x00000073592a7225 */ /* 0x000fc800078e0008 */
[----:B------:R-:W-:-:S04]  /*2b090*/  IMAD.WIDE.U32 R8, R116, R90, RZ ;  /* 0x0000005a74087225 */ /* 0x000fc800078e00ff */
[----:B------:R-:W-:Y:S01]  /*2b0a0*/  IMAD.X R147, R142, 0x1, R147, P3 ;  /* 0x000000018e937824 */ /* 0x000fe200018e0693 */
[----:B------:R-:W-:Y:S01]  /*2b0b0*/  IADD3 R140, P3, P5, R140, R42, R41 ;  /* 0x0000002a8c8c7210 */ /* 0x000fe20007d7e029 */
[----:B------:R-:W-:Y:S01]  /*2b0c0*/  IMAD.IADD R143, R120, 0x1, R43 ;  /* 0x00000001788f7824 */ /* 0x000fe200078e022b */
[----:B------:R-:W-:Y:S01]  /*2b0d0*/  SEL R41, R38, R141, P1 ;  /* 0x0000008d26297207 */ /* 0x000fe20000800000 */
[----:B------:R-:W-:Y:S01]  /*2b0e0*/  IMAD.WIDE.U32 R134, R117, R90, RZ ;  /* 0x0000005a75867225 */ /* 0x000fe200078e00ff */
[----:B------:R-:W-:Y:S02]  /*2b0f0*/  IADD3.X R90, PT, PT, RZ, R149, RZ, P6, P4 ;  /* 0x00000095ff5a7210 */ /* 0x000fe400037e84ff */
[----:B------:R-:W-:Y:S01]  /*2b100*/  SEL R38, R39, R142, P1 ;  /* 0x0000008e27267207 */ /* 0x000fe20000800000 */
[----:B------:R-:W-:Y:S01]  /*2b110*/  IMAD.WIDE.U32 R42, R116, R91, RZ ;  /* 0x0000005b742a7225 */ /* 0x000fe200078e00ff */
[----:B------:R-:W-:Y:S02]  /*2b120*/  IADD3.X R90, PT, PT, R90, R143, RZ, P3, P5 ;  /* 0x0000008f5a5a7210 */ /* 0x000fe40001fea4ff */
[----:B------:R-:W-:Y:S01]  /*2b130*/  ISETP.GT.U32.AND P1, PT, R41, R12, PT ;  /* 0x0000000c2900720c */ /* 0x000fe20003f24070 */
[----:B------:R-:W-:Y:S01]  /*2b140*/  IMAD.IADD R9, R118, 0x1, R9 ;  /* 0x0000000176097824 */ /* 0x000fe200078e0209 */
[----:B------:R-:W-:Y:S01]  /*2b150*/  IADD3 R141, P3, P5, R139, R136, R132 ;  /* 0x000000888b8d7210 */ /* 0x000fe20007d7e084 */
[----:B------:R-:W-:Y:S01]  /*2b160*/  IMAD.WIDE.U32 R40, R113, R88, RZ ;  /* 0x0000005871287225 */ /* 0x000fe200078e00ff */
[----:B------:R-:W-:-:S02]  /*2b170*/  ISETP.GT.U32.AND.EX P1, PT, R38, R147, PT, P1 ;  /* 0x000000932600720c */ /* 0x000fc40003f24110 */
[----:B------:R-:W-:Y:S01]  /*2b180*/  IADD3 R9, P6, P4, R42, R9, R134 ;  /* 0x000000092a097210 */ /* 0x000fe20007cde086 */
[----:B------:R-:W-:-:S03]  /*2b190*/  IMAD.WIDE.U32 R38, R8, R10, RZ ;  /* 0x0000000a08267225 */ /* 0x000fc600078e00ff */
[----:B------:R-:W-:Y:S01]  /*2b1a0*/  P2R R42, PR, RZ, 0x40 ;  /* 0x00000040ff2a7803 */ /* 0x000fe20000000000 */
[----:B------:R-:W-:Y:S02]  /*2b1b0*/  IMAD R132, R9, R10, RZ ;  /* 0x0000000a09847224 */ /* 0x000fe400078e02ff */
[----:B------:R-:W-:Y:S02]  /*2b1c0*/  IMAD.IADD R134, R133, 0x1, R137 ;  /* 0x0000000185867824 */ /* 0x000fe400078e0289 */
[----:B------:R-:W-:Y:S02]  /*2b1d0*/  IMAD R139, R8, R11, R132 ;  /* 0x0000000b088b7224 */ /* 0x000fe400078e0284 */
[----:B------:R-:W-:Y:S01]  /*2b1e0*/  IMAD.IADD R136, R123, 0x1, R41 ;  /* 0x000000017b887824 */ /* 0x000fe200078e0229 */
[----:B------:R-:W-:Y:S01]  /*2b1f0*/  SEL R41, RZ, 0x1, !P1 ;  /* 0x00000001ff297807 */ /* 0x000fe20004800000 */
[----:B------:R-:W-:Y:S01]  /*2b200*/  IMAD.MOV.U32 R137, RZ, RZ, RZ ;  /* 0x000000ffff897224 */ /* 0x000fe200078e00ff */
[----:B------:R-:W-:Y:S01]  /*2b210*/  IADD3.X R134, PT, PT, RZ, R134, RZ, P3, P5 ;  /* 0x00000086ff867210 */ /* 0x000fe20001fea4ff */
[----:B------:R-:W-:-:S04]  /*2b220*/  IMAD.WIDE.U32 R132, R112, R89, RZ ;  /* 0x0000005970847225 */ /* 0x000fc800078e00ff */
[----:B------:R-:W-:Y:S02]  /*2b230*/  IMAD.IADD R39, R39, 0x1, R139 ;  /* 0x0000000127277824 */ /* 0x000fe400078e028b */
[----:B------:R-:W-:Y:S01]  /*2b240*/  IMAD.WIDE.U32 R136, R89, R113, R136 ;  /* 0x0000007159887225 */ /* 0x000fe200078e0088 */
[----:B------:R-:W-:-:S03]  /*2b250*/  IADD3 R113, P1, P3, R41, R140, R138 ;  /* 0x0000008c29717210 */ /* 0x000fc60007b3e08a */
[----:B------:R-:W-:Y:S02]  /*2b260*/  IMAD.IADD R89, R122, 0x1, R133 ;  /* 0x000000017a597824 */ /* 0x000fe400078e0285 */
[----:B------:R-:W-:-:S04]  /*2b270*/  IMAD.WIDE.U32 R138, R39, R18, RZ ;  /* 0x00000012278a7225 */ /* 0x000fc800078e00ff */
[----:B------:R-:W-:Y:S01]  /*2b280*/  IMAD.IADD R133, R123, 0x1, R137 ;  /* 0x000000017b857824 */ /* 0x000fe200078e0289 */
[----:B------:R-:W-:Y:S01]  /*2b290*/  IADD3.X R123, PT, PT, RZ, R90, RZ, P1, P3 ;  /* 0x0000005aff7b7210 */ /* 0x000fe20000fe64ff */
[----:B------:R-:W-:Y:S01]  /*2b2a0*/  IMAD.WIDE.U32 R138, P1, R38, R19, R138 ;  /* 0x00000013268a7225 */ /* 0x000fe2000782008a */
[----:B------:R-:W-:-:S03]  /*2b2b0*/  IADD3 R89, P3, P5, R141, R136, R89 ;  /* 0x000000888d597210 */ /* 0x000fc60007d7e059 */
[----:B------:R-:W-:Y:S01]  /*2b2c0*/  IMAD.WIDE.U32 R140, R38, R18, RZ ;  /* 0x00000012268c7225 */ /* 0x000fe200078e00ff */
[----:B------:R-:W-:-:S03]  /*2b2d0*/  IADD3.X R90, PT, PT, R134, R133, RZ, P3, P5 ;  /* 0x00000085865a7210 */ /* 0x000fc60001fea4ff */
[----:B------:R-:W-:Y:S01]  /*2b2e0*/  IMAD.WIDE.U32 R136, R117, R81, RZ ;  /* 0x0000005175887225 */ /* 0x000fe200078e00ff */
[----:B------:R-:W-:Y:S02]  /*2b2f0*/  IADD3 RZ, P3, PT, R8, R140, RZ ;  /* 0x0000008c08ff7210 */ /* 0x000fe40007f7e0ff */
[----:B------:R-:W-:Y:S01]  /*2b300*/  IADD3 R8, P5, PT, R141, R138, RZ ;  /* 0x0000008a8d087210 */ /* 0x000fe20007fbe0ff */
[----:B------:R-:W-:Y:S02]  /*2b310*/  IMAD.IADD R140, R121, 0x1, R137 ;  /* 0x00000001798c7824 */ /* 0x000fe400078e0289 */
[----:B------:R-:W-:Y:S01]  /*2b320*/  IMAD.WIDE.U32 R142, R116, R82, RZ ;  /* 0x00000052748e7225 */ /* 0x000fe200078e00ff */
[----:B------:R-:W-:-:S03]  /*2b330*/  IADD3.X RZ, P3, PT, R9, R8, RZ, P3, !PT ;  /* 0x0000000809ff7210 */ /* 0x000fc60001f7e4ff */
        /* <DEDUP_REMOVED lines=9> */
[----:B------:R-:W-:-:S04]  /*2b3d0*/  IADD3.X R133, P3, PT, RZ, R8, RZ, P3, !PT ;  /* 0x00000008ff857210 */ /* 0x000fc80001f7e4ff */
        /* <DEDUP_REMOVED lines=47> */
[----:B------:R-:W-:-:S03]  /*2b6d0*/  ISETP.GT.U32.AND P5, PT, R6, R143, PT ;  /* 0x0000008f0600720c */ /* 0x000fc60003fa4070 */
[----:B------:R-:W-:Y:S01]  /*2b6e0*/  IMAD.IADD R6, R120, 0x1, R41 ;  /* 0x0000000178067824 */ /* 0x000fe200078e0229 */
[----:B------:R-:W-:Y:S01]  /*2b6f0*/  ISETP.GT.U32.AND.EX P5, PT, R7, R88, PT, P5 ;  /* 0x000000580700720c */ /* 0x000fe20003fa4150 */
[----:B------:R-:W-:-:S03]  /*2b700*/  IMAD.MOV.U32 R7, RZ, RZ, RZ ;  /* 0x000000ffff077224 */ /* 0x000fc600078e00ff */
[----:B------:R-:W-:Y:S01]  /*2b710*/  SEL R112, RZ, 0x1, !P5 ;  /* 0x00000001ff707807 */ /* 0x000fe20006800000 */
[----:B------:R-:W-:-:S03]  /*2b720*/  IMAD.WIDE.U32 R6, R82, R115, R6 ;  /* 0x0000007352067225 */ /* 0x000fc600078e0006 */
[----:B------:R-:W-:Y:S01]  /*2b730*/  IADD3 R112, P5, P6, R112, R89, R122 ;  /* 0x0000005970707210 */ /* 0x000fe20007ebe07a */
[----:B------:R-:W-:-:S03]  /*2b740*/  IMAD.WIDE.U32 R114, R114, R81, RZ ;  /* 0x0000005172727225 */ /* 0x000fc600078e00ff */
[----:B------:R-:W-:Y:S01]  /*2b750*/  IADD3.X R90, PT, PT, RZ, R90, RZ, P5, P6 ;  /* 0x0000005aff5a7210 */ /* 0x000fe20002fec4ff */
        /* <DEDUP_REMOVED lines=36> */
[----:B------:R-:W-:Y:S02]  /*2b9a0*/  IMAD.IADD R115, R118, 0x1, R89 ;  /* 0x0000000176737824 */ /* 0x000fe400078e0259 */
[----:B------:R-:W-:Y:S01]  /*2b9b0*/  IMAD R9, R133, R11, R42 ;  /* 0x0000000b85097224 */ /* 0x000fe200078e022a */
[----:B------:R-:W-:Y:S01]  /*2b9c0*/  IADD3.X R42, PT, PT, RZ, RZ, RZ, P2, P0 ;  /* 0x000000ffff2a7210 */ /* 0x000fe200017e04ff */
[----:B------:R-:W-:Y:S01]  /*2b9d0*/  IMAD.WIDE.U32 R80, R39, R24, RZ ;  /* 0x0000001827507225 */ /* 0x000fe200078e00ff */
[----:B------:R-:W-:Y:S02]  /*2b9e0*/  IADD3 R115, P5, P4, R8, R115, R40 ;  /* 0x0000007308737210 */ /* 0x000fe40007cbe028 */
[----:B------:R-:W-:Y:S01]  /*2b9f0*/  IADD3 R116, P0, PT, R82, R88, RZ ;  /* 0x0000005852747210 */ /* 0x000fe20007f1e0ff */
[----:B------:R-:W-:-:S02]  /*2ba00*/  IMAD.IADD R7, R7, 0x1, R9 ;  /* 0x0000000107077824 */ /* 0x000fc400078e0209 */
        /* <DEDUP_REMOVED lines=32> */
[----:B------:R-:W-:Y:S01]  /*2bc10*/  IMAD.MOV.U32 R135, RZ, RZ, RZ ;  /* 0x000000ffff877224 */ /* 0x000fe200078e00ff */
[----:B------:R-:W-:Y:S01]  /*2bc20*/  IADD3.X R137, P2, PT, R38, R137, RZ, P2, !PT ;  /* 0x0000008926897210 */ /* 0x000fe2000175e4ff */
[----:B------:R-:W-:Y:S02]  /*2bc30*/  IMAD.MOV.U32 R38, RZ, RZ, R9 ;  /* 0x000000ffff267224 */ /* 0x000fe400078e0009 */
[----:B------:R-:W-:Y:S01]  /*2bc40*/  IMAD.WIDE.U32 R88, R6, R22, RZ ;  /* 0x0000001606587225 */ /* 0x000fe200078e00ff */
[----:B------:R-:W-:-:S03]  /*2bc50*/  IADD3.X R137, P0, PT, R137, R8, RZ, P0, !PT ;  /* 0x0000000889897210 */ /* 0x000fc6000071e4ff */
[----:B------:R-:W-:-:S04]  /*2bc60*/  IMAD.WIDE.U32.X R38, R7, R21, R38, P6 ;  /* 0x0000001507267225 */ /* 0x000fc800030e0426 */
[----:B------:R-:W-:Y:S01]  /*2bc70*/  IMAD.WIDE.U32 R8, R7, R22, RZ ;  /* 0x0000001607087225 */ /* 0x000fe200078e00ff */
[----:B------:R-:W-:-:S03]  /*2bc80*/  IADD3.X R41, P0, P6, R38, RZ, RZ, P0, P2 ;  /* 0x000000ff26297210 */ /* 0x000fc600006044ff */
[----:B------:R-:W-:Y:S01]  /*2bc90*/  IMAD.WIDE.U32 R134, R91, R117, R134 ;  /* 0x000000755b867225 */ /* 0x000fe200078e0086 */
[----:B------:R-:W-:Y:S02]  /*2bca0*/  IADD3.X R117, PT, PT, R39, RZ, RZ, P0, P6 ;  /* 0x000000ff27757210 */ /* 0x000fe400007ec4ff */
[----:B------:R-:W-:Y:S01]  /*2bcb0*/  IADD3 R91, P0, PT, R41, R132, RZ ;  /* 0x00000084295b7210 */ /* 0x000fe20007f1e0ff */
[----:B------:R-:W-:-:S03]  /*2bcc0*/  IMAD.WIDE.U32 R8, P2, R6, R23, R8 ;  /* 0x0000001706087225 */ /* 0x000fc60007840008 */
[----:B------:R-:W-:Y:S01]  /*2bcd0*/  IADD3.X R117, P0, PT, R117, R122, RZ, P0, !PT ;  /* 0x0000007a75757210 */ /* 0x000fe2000071e4ff */
[----:B------:R-:W-:Y:S01]  /*2bce0*/  IMAD.IADD R118, R118, 0x1, R43 ;  /* 0x0000000176767824 */ /* 0x000fe200078e022b */
[----:B------:R-:W-:Y:S01]  /*2bcf0*/  IADD3.X R43, PT, PT, RZ, RZ, RZ, P1, P3 ;  /* 0x000000ffff2b7210 */ /* 0x000fe20000fe64ff */
        /* <DEDUP_REMOVED lines=42> */
[----:B------:R-:W-:Y:S01]  /*2bfa0*/  IMAD.MOV.U32 R88, RZ, RZ, R7 ;  /* 0x000000ffff587224 */ /* 0x000fe200078e0007 */
[----:B------:R-:W-:Y:S01]  /*2bfb0*/  IADD3 R17, P0, PT, R114, R91, RZ ;  /* 0x0000005b72117210 */ /* 0x000fe20007f1e0ff */
[----:B------:R-:W-:Y:S01]  /*2bfc0*/  IMAD.X R114, RZ, RZ, R115, P3 ;  /* 0x000000ffff727224 */ /* 0x000fe200018e0673 */
[----:B------:R-:W-:Y:S01]  /*2bfd0*/  IADD3.X R91, P2, PT, R41, R122, RZ, P2, !PT ;  /* 0x0000007a295b7210 */ /* 0x000fe2000175e4ff */
[----:B------:R-:W-:Y:S01]  /*2bfe0*/  IMAD.WIDE.U32 R6, R39, R22, RZ ;  /* 0x0000001627067225 */ /* 0x000fe200078e00ff */
[----:B------:R-:W-:-:S02]  /*2bff0*/  IADD3 R17, P3, PT, R17, R40, RZ ;  /* 0x0000002811117210 */ /* 0x000fc40007f7e0ff */
[----:B------:R-:W-:Y:S01]  /*2c000*/  IADD3.X R81, P0, PT, R114, R117, RZ, P0, !PT ;  /* 0x0000007572517210 */ /* 0x000fe2000071e4ff */
[----:B------:R-:W-:Y:S01]  /*2c010*/  IMAD.WIDE.U32.X R88, R39, R21, R88, P6 ;  /* 0x0000001527587225 */ /* 0x000fe200030e0458 */
[----:B------:R-:W-:Y:S02]  /*2c020*/  IADD3.X R122, P1, P2, R8, RZ, RZ, P2, P1 ;  /* 0x000000ff087a7210 */ /* 0x000fe400012224ff */
[----:B------:R-:W-:Y:S01]  /*2c030*/  IADD3.X R81, P3, PT, R81, R136, RZ, P3, !PT ;  /* 0x0000008851517210 */ /* 0x000fe20001f7e4ff */
[----:B------:R-:W-:Y:S01]  /*2c040*/  IMAD.WIDE.U32 R6, P6, R38, R23, R6 ;  /* 0x0000001726067225 */ /* 0x000fe200078c0006 */
[----:B------:R-:W-:Y:S02]  /*2c050*/  IADD3.X R133, PT, PT, R9, RZ, RZ, P1, P2 ;  /* 0x000000ff09857210 */ /* 0x000fe40000fe44ff */
[----:B------:R-:W-:Y:S01]  /*2c060*/  ISETP.GE.U32.AND P1, PT, R134, R118, PT ;  /* 0x000000768600720c */ /* 0x000fe20003f26070 */
[----:B------:R-:W-:Y:S01]  /*2c070*/  IMAD.X R9, RZ, RZ, RZ, P6 ;  /* 0x000000ffff097224 */ /* 0x000fe200030e06ff */
[----:B------:R-:W-:Y:S01]  /*2c080*/  IADD3.X R8, P0, P3, R88, RZ, RZ, P3, P0 ;  /* 0x000000ff58087210 */ /* 0x000fe20001b004ff */
[----:B------:R-:W-:Y:S01]  /*2c090*/  IMAD.WIDE.U32 R40, R38, R22, RZ ;  /* 0x0000001626287225 */ /* 0x000fe200078e00ff */
[----:B------:R-:W-:-:S02]  /*2c0a0*/  ISETP.GE.U32.AND.EX P1, PT, R120, R121, PT, P1 ;  /* 0x000000797800720c */ /* 0x000fc40003f26110 */
[----:B------:R-:W-:Y:S01]  /*2c0b0*/  IADD3 R42, P6, P2, R146, R5, R42 ;  /* 0x00000005922a7210 */ /* 0x000fe20007ade02a */
[----:B------:R-:W-:Y:S01]  /*2c0c0*/  IMAD R88, R81, R10, RZ ;  /* 0x0000000a51587224 */ /* 0x000fe200078e02ff */
[----:B------:R-:W-:Y:S02]  /*2c0d0*/  IADD3.X R120, PT, PT, R89, RZ, RZ, P0, P3 ;  /* 0x000000ff59787210 */ /* 0x000fe400007e64ff */
[----:B------:R-:W-:Y:S01]  /*2c0e0*/  IADD3 R121, P0, PT, R8, R135, RZ ;  /* 0x0000008708797210 */ /* 0x000fe20007f1e0ff */
[----:B------:R-:W-:Y:S01]  /*2c0f0*/  IMAD.MOV.U32 R8, RZ, RZ, R7 ;  /* 0x000000ffff087224 */ /* 0x000fe200078e0007 */
[----:B------:R-:W-:Y:S01]  /*2c100*/  IADD3.X R145, PT, PT, RZ, R145, RZ, P6, P2 ;  /* 0x00000091ff917210 */ /* 0x000fe200037e44ff */
[----:B------:R-:W-:Y:S01]  /*2c110*/  IMAD R5, R17, R11, R88 ;  /* 0x0000000b11057224 */ /* 0x000fe200078e0258 */
        /* <DEDUP_REMOVED lines=9> */
[----:B------:R-:W-:-:S04]  /*2c1b0*/  IMAD.WIDE.U32 R40, P6, R38, R25, R40 ;  /* 0x0000001926287225 */ /* 0x000fc800078c0028 */
        /* <DEDUP_REMOVED lines=13> */
[----:B------:R-:W-:-:S04]  /*2c290*/  IMAD.WIDE.U32 R114, P2, R6, R19, R114 ;  /* 0x0000001306727225 */ /* 0x000fc80007840072 */
        /* <DEDUP_REMOVED lines=51> */
[----:B------:R-:W-:Y:S02]  /*2c5d0*/  IADD3.X R89, P1, PT, R12, R89, RZ, P1, !PT ;  /* 0x000000590c597210 */ /* 0x000fe40000f3e4ff */
[----:B------:R-:W-:Y:S02]  /*2c5e0*/  IADD3 R81, P4, PT, R81, R88, RZ ;  /* 0x0000005851517210 */ /* 0x000fe40007f9e0ff */
[----:B------:R-:W-:Y:S01]  /*2c5f0*/  IADD3.X R118, P0, PT, R89, R8, RZ, P0, !PT ;  /* 0x0000000859767210 */ /* 0x000fe2000071e4ff */
[----:B------:R-:W-:Y:S01]  /*2c600*/  IMAD.WIDE.U32.X R8, R5, R23, R40, P5 ;  /* 0x0000001705087225 */ /* 0x000fe200028e0428 */
[----:B------:R-:W-:-:S02]  /*2c610*/  ISETP.GE.U32.AND P3, PT, R88, R113, PT ;  /* 0x000000715800720c */ /* 0x000fc40003f66070 */
[----:B------:R-:W-:Y:S01]  /*2c620*/  ISETP.GE.U32.AND P5, PT, R81, R88, PT ;  /* 0x000000585100720c */ /* 0x000fe20003fa6070 */
[----:B------:R-:W-:Y:S01]  /*2c630*/  IMAD.X R82, RZ, RZ, R43, P4 ;  /* 0x000000ffff527224 */ /* 0x000fe200020e062b */
        /* <DEDUP_REMOVED lines=63> */
.L_x_502:
        /* <DEDUP_REMOVED lines=21> */
.L_x_503:
        /* <DEDUP_REMOVED lines=69> */
.L_x_504:
        /* <DEDUP_REMOVED lines=21> */
.L_x_505:
[----:B------:R-:W-:Y:S02]  /*2d120*/  IMAD.MOV.U32 R17, RZ, RZ, RZ ;  /* 0x000000ffff117224 */ /* 0x000fe400078e00ff */
[----:B------:R-:W-:-:S04]  /*2d130*/  IMAD.WIDE.U32 R122, R116, R120, RZ ;  /* 0x00000078747a7225 */ /* 0x000fc800078e00ff */
[----:B------:R-:W-:-:S04]  /*2d140*/  IMAD.WIDE.U32 R6, R120, R120, RZ ;  /* 0x0000007878067225 */ /* 0x000fc800078e00ff */
[----:B------:R-:W-:Y:S01]  /*2d150*/  IMAD.WIDE.U32 R4, R117, R120, RZ ;  /* 0x0000007875047225 */ /* 0x000fe200078e00ff */
[----:B------:R-:W-:-:S03]  /*2d160*/  LOP3.LUT R43, R6, 0xfffffffd, RZ, 0xc0, !PT ;  /* 0xfffffffd062b7812 */ /* 0x000fc600078ec0ff */
[----:B------:R-:W-:-:S04]  /*2d170*/  IMAD.WIDE.U32 R2, R116, R121, RZ ;  /* 0x0000007974027225 */ /* 0x000fc800078e00ff */
[----:B------:R-:W-:Y:S02]  /*2d180*/  IMAD.IADD R145, R123, 0x1, R17 ;  /* 0x000000017b917824 */ /* 0x000fe400078e0211 */
[----:B------:R-:W-:Y:S02]  /*2d190*/  IMAD.MOV.U32 R9, RZ, RZ, RZ ;  /* 0x000000ffff097224 */ /* 0x000fe400078e00ff */
[----:B------:R-:W-:Y:S01]  /*2d1a0*/  IMAD.MOV.U32 R147, RZ, RZ, RZ ;  /* 0x000000ffff937224 */ /* 0x000fe200078e00ff */
[----:B------:R-:W-:Y:S01]  /*2d1b0*/  IADD3 R145, P0, P6, R2, R145, R4 ;  /* 0x0000009102917210 */ /* 0x000fe20007e1e004 */
[----:B------:R-:W-:Y:S02]  /*2d1c0*/  IMAD.MOV.U32 R13, RZ, RZ, RZ ;  /* 0x000000ffff0d7224 */ /* 0x000fe400078e00ff */
[----:B------:R-:W-:-:S04]  /*2d1d0*/  IMAD.WIDE.U32 R38, R115, R120, RZ ;  /* 0x0000007873267225 */ /* 0x000fc800078e00ff */
[----:B------:R-:W-:Y:S02]  /*2d1e0*/  IMAD.IADD R12, R7, 0x1, R9 ;  /* 0x00000001070c7824 */ /* 0x000fe400078e0209 */
[----:B------:R-:W-:Y:S02]  /*2d1f0*/  IMAD.IADD R14, R5, 0x1, R147 ;  /* 0x00000001050e7824 */ /* 0x000fe400078e0293 */
[----:B------:R-:W-:-:S04]  /*2d200*/  IMAD.WIDE.U32 R26, R116, R118, RZ ;  /* 0x00000076741a7225 */ /* 0x000fc800078e00ff */
[----:B------:R-:W-:-:S04]  /*2d210*/  IMAD.WIDE.U32 R6, R115, R121, RZ ;  /* 0x0000007973067225 */ /* 0x000fc800078e00ff */
[----:B------:R-:W-:-:S04]  /*2d220*/  IMAD.WIDE.U32 R4, R114, R120, RZ ;  /* 0x0000007872047225 */ /* 0x000fc800078e00ff */
[----:B------:R-:W-:Y:S02]  /*2d230*/  IMAD.IADD R39, R39, 0x1, R13 ;  /* 0x0000000127277824 */ /* 0x000fe400078e020d */
[C---:B------:R-:W-:Y:S02]  /*2d240*/  IMAD.IADD R137, R17.reuse, 0x1, R3 ;  /* 0x0000000111897824 */ /* 0x040fe400078e0203 */
[----:B------:R-:W-:Y:S01]  /*2d250*/  IMAD.IADD R3, R17, 0x1, R27 ;  /* 0x0000000111037824 */ /* 0x000fe200078e021b */
[----:B------:R-:W-:Y:S01]  /*2d260*/  IADD3 R39, P1, P2, R6, R39, R4 ;  /* 0x0000002706277210 */ /* 0x000fe20007a3e004 */
[----:B------:R-:W-:Y:S02]  /*2d270*/  IMAD.IADD R27, R13, 0x1, R7 ;  /* 0x000000010d1b7824 */ /* 0x000fe400078e0207 */
[----:B------:R-:W-:Y:S01]  /*2d280*/  IMAD.WIDE.U32 R6, R119, R118, RZ ;  /* 0x0000007677067225 */ /* 0x000fe200078e00ff */
[----:B------:R-:W-:-:S03]  /*2d290*/  IADD3.X R42, PT, PT, RZ, RZ, RZ, P1, P2 ;  /* 0x000000ffff2a7210 */ /* 0x000fc60000fe44ff */
[----:B------:R-:W-:-:S04]  /*2d2a0*/  IMAD.WIDE.U32 R138, R116, R119, RZ ;  /* 0x00000077748a7225 */ /* 0x000fc800078e00ff */
[----:B------:R-:W-:-:S04]  /*2d2b0*/  IMAD.WIDE.U32 R8, R117, R118, RZ ;  /* 0x0000007675087225 */ /* 0x000fc800078e00ff */
[----:B------:R-:W-:Y:S01]  /*2d2c0*/  IMAD.WIDE.U32 R132, R118, R118, RZ ;  /* 0x0000007676847225 */ /* 0x000fe200078e00ff */
[----:B------:R-:W-:Y:S02]  /*2d2d0*/  IADD3 R138, P3, P5, R138, R3, R8 ;  /* 0x000000038a8a7210 */ /* 0x000fe40007d7e008 */
[----:B------:R-:W-:Y:S01]  /*2d2e0*/  IADD3.X R8, PT, PT, RZ, RZ, RZ, P0, P6 ;  /* 0x000000ffff087210 */ /* 0x000fe200007ec4ff */
[----:B------:R-:W-:Y:S02]  /*2d2f0*/  IMAD.MOV.U32 R136, RZ, RZ, RZ ;  /* 0x000000ffff887224 */ /* 0x000fe400078e00ff */
[----:B------:R-:W-:Y:S02]  /*2d300*/  IMAD.SHL.U32 R4, R6, 0x2, RZ ;  /* 0x0000000206047824 */ /* 0x000fe400078e00ff */
[----:B------:R-:W-:-:S03]  /*2d310*/  IMAD.WIDE.U32 R40, R121, R120, RZ ;  /* 0x0000007879287225 */ /* 0x000fc600078e00ff */
[----:B------:R-:W-:Y:S01]  /*2d320*/  LOP3.LUT R4, R4, 0xfffffffe, RZ, 0xc0, !PT ;  /* 0xfffffffe04047812 */ /* 0x000fe200078ec0ff */
[----:B------:R-:W-:Y:S02]  /*2d330*/  IMAD.MOV.U32 R142, RZ, RZ, RZ ;  /* 0x000000ffff8e7224 */ /* 0x000fe400078e00ff */
[----:B------:R-:W-:Y:S02]  /*2d340*/  IMAD.IADD R3, R136, 0x1, R133 ;  /* 0x0000000188037824 */ /* 0x000fe400078e0285 */
[----:B------:R-:W-:Y:S02]  /*2d350*/  IMAD.SHL.U32 R135, R40, 0x2, RZ ;  /* 0x0000000228877824 */ /* 0x000fe400078e00ff */
[----:B------:R-:W-:Y:S01]  /*2d360*/  IMAD.IADD R123, R142, 0x1, R7 ;  /* 0x000000018e7b7824 */ /* 0x000fe200078e0207 */
[----:B------:R-:W-:Y:S01]  /*2d370*/  IADD3 R4, P4, PT, R4, R3, RZ ;  /* 0x0000000304047210 */ /* 0x000fe20007f9e0ff */
[----:B------:R-:W-:Y:S01]  /*2d380*/  IMAD.MOV.U32 R15, RZ, RZ, RZ ;  /* 0x000000ffff0f7224 */ /* 0x000fe200078e00ff */
[----:B------:R-:W-:Y:S01]  /*2d390*/  LOP3.LUT R135, R135, 0xfffffffe, RZ, 0xc0, !PT ;  /* 0xfffffffe87877812 */ /* 0x000fe200078ec0ff */
[----:B------:R-:W-:Y:S01]  /*2d3a0*/  IMAD.IADD R2, R147, 0x1, R9 ;  /* 0x0000000193027824 */ /* 0x000fe200078e0209 */
[C---:B------:R-:W-:Y:S01]  /*2d3b0*/  SHF.L.U64.HI R144, R6.reuse, 0x1, R123 ;  /* 0x0000000106907819 */ /* 0x040fe2000001027b */
[----:B------:R-:W-:Y:S01]  /*2d3c0*/  IMAD.WIDE.U32 R14, R117, R121, R14 ;  /* 0x00000079750e7225 */ /* 0x000fe200078e000e */
[----:B------:R-:W-:-:S02]  /*2d3d0*/  SHF.R.U64 R82, R6, 0x1f, R123 ;  /* 0x0000001f06527819 */ /* 0x000fc4000000127b */
[----:B------:R-:W-:Y:S01]  /*2d3e0*/  IADD3 R135, P0, PT, R135, R12, RZ ;  /* 0x0000000c87877210 */ /* 0x000fe20007f1e0ff */
[----:B------:R-:W-:Y:S01]  /*2d3f0*/  IMAD.MOV.U32 R3, RZ, RZ, RZ ;  /* 0x000000ffff037224 */ /* 0x000fe200078e00ff */
[----:B------:R-:W-:Y:S01]  /*2d400*/  IADD3 R137, P1, P2, R8, R14, R137 ;  /* 0x0000000e08897210 */ /* 0x000fe20007a3e089 */
[----:B------:R-:W-:Y:S01]  /*2d410*/  IMAD.WIDE.U32 R6, R118, R120, RZ ;  /* 0x0000007876067225 */ /* 0x000fe200078e00ff */
[----:B------:R-:W-:-:S03]  /*2d420*/  LOP3.LUT R144, R144, 0x1, RZ, 0xc0, !PT ;  /* 0x0000000190907812 */ /* 0x000fc600078ec0ff */
[----:B------:R-:W-:Y:S02]  /*2d430*/  IMAD.IADD R17, R17, 0x1, R139 ;  /* 0x0000000111117824 */ /* 0x000fe400078e028b */
[----:B------:R-:W-:-:S04]  /*2d440*/  IMAD.WIDE.U32 R2, R117, R119, R2 ;  /* 0x0000007775027225 */ /* 0x000fc800078e0002 */
[----:B------:R-:W-:Y:S01]  /*2d450*/  IMAD.WIDE.U32 R8, R119, R120, RZ ;  /* 0x0000007877087225 */ /* 0x000fe200078e00ff */
[----:B------:R-:W-:Y:S02]  /*2d460*/  IADD3 R134, P6, PT, R17, R2, RZ ;  /* 0x0000000211867210 */ /* 0x000fe40007fde0ff */
[----:B------:R-:W-:Y:S01]  /*2d470*/  IADD3.X R17, PT, PT, RZ, RZ, RZ, P3, P5 ;  /* 0x000000ffff117210 */ /* 0x000fe20001fea4ff */
[----:B------:R-:W-:Y:S01]  /*2d480*/  IMAD.WIDE.U32 R12, R118, R121, RZ ;  /* 0x00000079760c7225 */ /* 0x000fe200078e00ff */
[----:B------:R-:W-:Y:S02]  /*2d490*/  LOP3.LUT R2, R82, 0xfffffffe, RZ, 0xc0, !PT ;  /* 0xfffffffe52027812 */ /* 0x000fe400078ec0ff */
[----:B------:R-:W-:Y:S01]  /*2d4a0*/  LOP3.LUT R82, R132, 0xfffffffd, RZ, 0xc0, !PT ;  /* 0xfffffffd84527812 */ /* 0x000fe200078ec0ff */
[----:B------:R-:W-:Y:S02]  /*2d4b0*/  IMAD.IADD R7, R7, 0x1, R136 ;  /* 0x0000000107077824 */ /* 0x000fe400078e0288 */
[----:B------:R-:W-:-:S02]  /*2d4c0*/  IMAD.IADD R133, R147, 0x1, R15 ;  /* 0x0000000193857824 */ /* 0x000fc400078e020f */
[----:B------:R-:W-:Y:S01]  /*2d4d0*/  IMAD.X R147, R147, 0x1, R3, P6 ;  /* 0x0000000193937824 */ /* 0x000fe200030e0603 */
[----:B------:R-:W-:Y:S01]  /*2d4e0*/  IADD3 R7, P5, P3, R12, R7, R8 ;  /* 0x000000070c077210 */ /* 0x000fe20007bbe008 */
[-C--:B------:R-:W-:Y:S01]  /*2d4f0*/  IMAD R8, R135, R10.reuse, RZ ;  /* 0x0000000a87087224 */ /* 0x080fe200078e02ff */
[----:B------:R-:W-:Y:S01]  /*2d500*/  SHF.R.U32.HI R3, RZ, 0x1f, R123 ;  /* 0x0000001fff037819 */ /* 0x000fe2000001167b */
[----:B------:R-:W-:Y:S01]  /*2d510*/  IMAD.X R144, RZ, RZ, R144, P4 ;  /* 0x000000ffff907224 */ /* 0x000fe200020e0690 */
[----:B------:R-:W-:Y:S01]  /*2d520*/  SHF.R.U32.HI R140, RZ, 0x1f, R7 ;  /* 0x0000001fff8c7819 */ /* 0x000fe20000011607 */
[----:B------:R-:W-:Y:S01]  /*2d530*/  IMAD.WIDE.U32 R14, R43, R10, RZ ;  /* 0x0000000a2b0e7225 */ /* 0x000fe200078e00ff */
[----:B------:R-:W-:Y:S02]  /*2d540*/  LOP3.LUT R3, R3, 0x1, RZ, 0xc0, !PT ;  /* 0x0000000103037812 */ /* 0x000fe400078ec0ff */
[----:B------:R-:W-:Y:S01]  /*2d550*/  IADD3 R123, P6, PT, R140, R122, RZ ;  /* 0x0000007a8c7b7210 */ /* 0x000fe20007fde0ff */
[----:B------:R-:W-:Y:S01]  /*2d560*/  IMAD R139, R43, R11, R8 ;  /* 0x0000000b2b8b7224 */ /* 0x000fe200078e0208 */
[----:B------:R-:W-:Y:S01]  /*2d570*/  IADD3.X R12, PT, PT, RZ, R133, RZ, P1, P2 ;  /* 0x00000085ff0c7210 */ /* 0x000fe20000fe44ff */
[----:B------:R-:W-:Y:S01]  /*2d580*/  IMAD.WIDE.U32 R2, R119, R119, R2 ;  /* 0x0000007777027225 */ /* 0x000fe200078e0002 */
[----:B------:R-:W-:-:S02]  /*2d590*/  ISETP.GT.U32.AND P4, PT, R122, R123, PT ;  /* 0x0000007b7a00720c */ /* 0x000fc40003f84070 */
[----:B------:R-:W-:Y:S01]  /*2d5a0*/  IADD3 R82, P1, PT, R123, R82, RZ ;  /* 0x000000527b527210 */ /* 0x000fe20007f3e0ff */
[----:B------:R-:W-:Y:S01]  /*2d5b0*/  IMAD.X R146, RZ, RZ, R145, P6 ;  /* 0x000000ffff927224 */ /* 0x000fe200030e0691 */
[----:B------:R-:W-:Y:S01]  /*2d5c0*/  IADD3 R144, P6, P2, R144, R2, R137 ;  /* 0x0000000290907210 */ /* 0x000fe20007ade089 */
[----:B------:R-:W-:Y:S02]  /*2d5d0*/  IMAD.IADD R150, R15, 0x1, R139 ;  /* 0x000000010f967824 */ /* 0x000fe400078e028b */
[----:B------:R-:W-:Y:S01]  /*2d5e0*/  IMAD.IADD R139, R142, 0x1, R3 ;  /* 0x000000018e8b7824 */ /* 0x000fe200078e0203 */
[----:B------:R-:W-:Y:S01]  /*2d5f0*/  ISETP.GT.U32.AND.EX P4, PT, R145, R146, PT, P4 ;  /* 0x000000929100720c */ /* 0x000fe20003f84140 */
[----:B------:R-:W-:-:S03]  /*2d600*/  IMAD.WIDE.U32 R132, R150, R18, RZ ;  /* 0x0000001296847225 */ /* 0x000fc600078e00ff */
[----:B------:R-:W-:Y:S01]  /*2d610*/  SEL R3, R122, R123, P4 ;  /* 0x0000007b7a037207 */ /* 0x000fe20002000000 */
[----:B------:R-:W-:Y:S01]  /*2d620*/  IMAD.X R8, R146, 0x1, R4, P1 ;  /* 0x0000000192087824 */ /* 0x000fe200008e0604 */
[----:B------:R-:W-:Y:S01]  /*2d630*/  SEL R15, R145, R146, P4 ;  /* 0x00000092910f7207 */ /* 0x000fe20002000000 */
[C---:B------:R-:W-:Y:S01]  /*2d640*/  IMAD.WIDE.U32 R132, P4, R14.reuse, R19, R132 ;  /* 0x000000130e847225 */ /* 0x040fe20007880084 */
[----:B------:R-:W-:Y:S02]  /*2d650*/  ISETP.GT.U32.AND P1, PT, R3, R82, PT ;  /* 0x000000520300720c */ /* 0x000fe40003f24070 */
[----:B------:R-:W-:Y:S01]  /*2d660*/  IADD3.X R139, PT, PT, RZ, R139, R12, P6, P2 ;  /* 0x0000008bff8b7210 */ /* 0x000fe200037e440c */
[----:B------:R-:W-:Y:S01]  /*2d670*/  IMAD.WIDE.U32 R2, R14, R18, RZ ;  /* 0x000000120e027225 */ /* 0x000fe200078e00ff */
[----:B------:R-:W-:-:S03]  /*2d680*/  ISETP.GT.U32.AND.EX P1, PT, R15, R8, PT, P1 ;  /* 0x000000080f00720c */ /* 0x000fc60003f24110 */
[----:B------:R-:W-:Y:S01]  /*2d690*/  IMAD.MOV.U32 R123, RZ, RZ, RZ ;  /* 0x000000ffff7b7224 */ /* 0x000fe200078e00ff */
[----:B------:R-:W-:Y:S01]  /*2d6a0*/  IADD3 RZ, P6, PT, R43, R2, RZ ;  /* 0x000000022bff7210 */ /* 0x000fe20007fde0ff */
[----:B------:R-:W-:Y:S01]  /*2d6b0*/  IMAD.IADD R136, R136, 0x1, R13 ;  /* 0x0000000188887824 */ /* 0x000fe200078e020d */
[----:B------:R-:W-:Y:S01]  /*2d6c0*/  IADD3 R2, P2, PT, R3, R132, RZ ;  /* 0x0000008403027210 */ /* 0x000fe20007f5e0ff */
[----:B------:R-:W-:Y:S01]  /*2d6d0*/  IMAD.X R3, RZ, RZ, RZ, P4 ;  /* 0x000000ffff037224 */ /* 0x000fe200020e06ff */
[----:B------:R-:W-:Y:S01]  /*2d6e0*/  IADD3 R15, P4, PT, R82, R122, RZ ;  /* 0x0000007a520f7210 */ /* 0x000fe20007f9e0ff */
[----:B------:R-:W-:Y:S01]  /*2d6f0*/  IMAD.IADD R43, R41, 0x1, R123 ;  /* 0x00000001292b7824 */ /* 0x000fe200078e027b */
[----:B------:R-:W-:Y:S02]  /*2d700*/  SEL R141, RZ, 0x1, !P1 ;  /* 0x00000001ff8d7807 */ /* 0x000fe40004800000 */
[----:B------:R-:W-:Y:S01]  /*2d710*/  IADD3.X RZ, P1, PT, R135, R2, RZ, P6, !PT ;  /* 0x0000000287ff7210 */ /* 0x000fe2000373e4ff */
[----:B------:R-:W-:Y:S01]  /*2d720*/  IMAD.MOV.U32 R2, RZ, RZ, R133 ;  /* 0x000000ffff027224 */ /* 0x000fe200078e0085 */
[----:B------:R-:W-:Y:S01]  /*2d730*/  SHF.L.U64.HI R132, R6, 0x1, R7 ;  /* 0x0000000106847819 */ /* 0x000fe20000010207 */
[----:B------:R-:W-:Y:S01]  /*2d740*/  IMAD.X R145, R8, 0x1, R145, P4 ;  /* 0x0000000108917824 */ /* 0x000fe200020e0691 */
[----:B------:R-:W-:Y:S01]  /*2d750*/  IADD3 R122, P4, P6, R137, R144, R141 ;  /* 0x00000090897a7210 */ /* 0x000fe20007e9e08d */
[----:B------:R-:W-:Y:S01]  /*2d760*/  IMAD.WIDE.U32.X R2, R150, R19, R2, P2 ;  /* 0x0000001396027225 */ /* 0x000fe200010e0402 */
[----:B------:R-:W-:-:S02]  /*2d770*/  ISETP.GE.U32.AND P2, PT, R15, R82, PT ;  /* 0x000000520f00720c */ /* 0x000fc40003f46070 */
[----:B------:R-:W-:Y:S02]  /*2d780*/  IADD3.X R133, PT, PT, R12, R139, RZ, P4, P6 ;  /* 0x0000008b0c857210 */ /* 0x000fe400027ec4ff */
[----:B------:R-:W-:Y:S02]  /*2d790*/  IADD3 R137, P4, PT, R141, R38, RZ ;  /* 0x000000268d897210 */ /* 0x000fe40007f9e0ff */
[----:B------:R-:W-:Y:S02]  /*2d7a0*/  IADD3.X R143, P1, PT, RZ, R2, RZ, P1, !PT ;  /* 0x00000002ff8f7210 */ /* 0x000fe40000f3e4ff */
[----:B------:R-:W-:Y:S01]  /*2d7b0*/  ISETP.GE.U32.AND.EX P6, PT, R145, R8, PT, P2 ;  /* 0x000000089100720c */ /* 0x000fe20003fc6120 */
[----:B------:R-:W-:Y:S01]  /*2d7c0*/  IMAD.X R82, RZ, RZ, R39, P4 ;  /* 0x000000ffff527224 */ /* 0x000fe200020e0627 */
[----:B------:R-:W-:Y:S01]  /*2d7d0*/  ISETP.GT.U32.AND P4, PT, R38, R137, PT ;  /* 0x000000892600720c */ /* 0x000fe20003f84070 */
[----:B------:R-:W-:Y:S01]  /*2d7e0*/  IMAD.X R151, RZ, RZ, R3, P1 ;  /* 0x000000ffff977224 */ /* 0x000fe200008e0603 */
[----:B------:R-:W-:Y:S01]  /*2d7f0*/  IADD3 R12, P1, PT, R137, R26, RZ ;  /* 0x0000001a890c7210 */ /* 0x000fe20007f3e0ff */
[----:B------:R-:W-:Y:S01]  /*2d800*/  IMAD.WIDE.U32 R2, R150, R20, RZ ;  /* 0x0000001496027225 */ /* 0x000fe200078e00ff */
[----:B------:R-:W-:-:S02]  /*2d810*/  ISETP.GT.U32.AND.EX P4, PT, R39, R82, PT, P4 ;  /* 0x000000522700720c */ /* 0x000fc40003f84140 */
[----:B------:R-:W-:Y:S01]  /*2d820*/  SEL R139, RZ, 0x1, P6 ;  /* 0x00000001ff8b7807 */ /* 0x000fe20003000000 */
[----:B------:R-:W-:Y:S01]  /*2d830*/  IMAD.X R8, R82, 0x1, R138, P1 ;  /* 0x0000000152087824 */ /* 0x000fe200008e068a */
[----:B------:R-:W-:Y:S02]  /*2d840*/  SEL R137, R38, R137, P4 ;  /* 0x0000008926897207 */ /* 0x000fe40002000000 */
[----:B------:R-:W-:Y:S01]  /*2d850*/  SEL R41, R39, R82, P4 ;  /* 0x0000005227297207 */ /* 0x000fe20002000000 */
[----:B------:R-:W-:Y:S01]  /*2d860*/  IMAD.WIDE.U32 R2, P4, R14, R21, R2 ;  /* 0x000000150e027225 */ /* 0x000fe20007880002 */
[----:B------:R-:W-:Y:S02]  /*2d870*/  LEA R143, P2, R6, R143, 0x1 ;  /* 0x0000008f068f7211 */ /* 0x000fe400078408ff */
[----:B------:R-:W-:Y:S01]  /*2d880*/  IADD3 R135, P1, PT, R139, R12, RZ ;  /* 0x0000000c8b877210 */ /* 0x000fe20007f3e0ff */
[----:B------:R-:W-:Y:S01]  /*2d890*/  IMAD.WIDE.U32 R6, R14, R20, RZ ;  /* 0x000000140e067225 */ /* 0x000fe200078e00ff */
[----:B------:R-:W-:-:S02]  /*2d8a0*/  SHF.L.U64.HI R4, R40, 0x1, R43 ;  /* 0x0000000128047819 */ /* 0x000fc4000001022b */
[----:B------:R-:W-:Y:S01]  /*2d8b0*/  SHF.R.U64 R40, R40, 0x1f, R43 ;  /* 0x0000001f28287819 */ /* 0x000fe2000000122b */
[----:B------:R-:W-:Y:S01]  /*2d8c0*/  IMAD.X R149, RZ, RZ, RZ, P4 ;  /* 0x000000ffff957224 */ /* 0x000fe200020e06ff */
[----:B------:R-:W-:Y:S01]  /*2d8d0*/  IADD3 R82, P4, PT, R135, R26, RZ ;  /* 0x0000001a87527210 */ /* 0x000fe20007f9e0ff */
[----:B------:R-:W-:Y:S01]  /*2d8e0*/  IMAD.X R141, RZ, RZ, R8, P1 ;  /* 0x000000ffff8d7224 */ /* 0x000fe200008e0608 */
[----:B------:R-:W-:Y:S01]  /*2d8f0*/  IADD3 R153, P6, PT, R7, R2, RZ ;  /* 0x0000000207997210 */ /* 0x000fe20007fde0ff */
[----:B------:R-:W-:Y:S01]  /*2d900*/  IMAD.MOV.U32 R7, RZ, RZ, RZ ;  /* 0x000000ffff077224 */ /* 0x000fe200078e00ff */
[----:B------:R-:W-:Y:S01]  /*2d910*/  LOP3.LUT R4, R4, 0x1, RZ, 0xc0, !PT ;  /* 0x0000000104047812 */ /* 0x000fe200078ec0ff */
[----:B------:R-:W-:Y:S01]  /*2d920*/  IMAD.MOV.U32 R148, RZ, RZ, R3 ;  /* 0x000000ffff947224 */ /* 0x000fe200078e0003 */
[----:B------:R-:W-:Y:S01]  /*2d930*/  SHF.R.U32.HI R43, RZ, 0x1f, R43 ;  /* 0x0000001fff2b7819 */ /* 0x000fe2000001162b */
[----:B------:R-:W-:Y:S01]  /*2d940*/  IMAD.X R138, R141, 0x1, R138, P4 ;  /* 0x000000018d8a7824 */ /* 0x000fe200020e068a */
[----:B------:R-:W-:Y:S01]  /*2d950*/  IADD3 R144, P1, PT, R143, R6, RZ ;  /* 0x000000068f907210 */ /* 0x000fe20007f3e0ff */
[----:B------:R-:W-:Y:S01]  /*2d960*/  IMAD.IADD R2, R5, 0x1, R7 ;  /* 0x0000000105027824 */ /* 0x000fe200078e0207 */
[----:B------:R-:W-:Y:S01]  /*2d970*/  IADD3.X R132, P2, PT, R151, R132, RZ, P2, !PT ;  /* 0x0000008497847210 */ /* 0x000fe2000175e4ff */
[----:B------:R-:W-:Y:S01]  /*2d980*/  IMAD.X R143, RZ, RZ, R4, P0 ;  /* 0x000000ffff8f7224 */ /* 0x000fe200000e0604 */
[----:B------:R-:W-:Y:S01]  /*2d990*/  ISETP.GT.U32.AND P4, PT, R12, R135, PT ;  /* 0x000000870c00720c */ /* 0x000fe20003f84070 */
[----:B------:R-:W-:Y:S01]  /*2d9a0*/  IMAD.MOV.U32 R3, RZ, RZ, RZ ;  /* 0x000000ffff037224 */ /* 0x000fe200078e00ff */
[----:B------:R-:W-:Y:S01]  /*2d9b0*/  ISETP.GT.U32.AND P0, PT, R137, R12, PT ;  /* 0x0000000c8900720c */ /* 0x000fe20003f04070 */
[----:B------:R-:W-:Y:S01]  /*2d9c0*/  IMAD.WIDE.U32.X R148, R150, R21, R148, P6 ;  /* 0x0000001596947225 */ /* 0x000fe200030e0494 */
[----:B------:R-:W-:-:S02]  /*2d9d0*/  LOP3.LUT R4, R40, 0xfffffffe, RZ, 0xc0, !PT ;  /* 0xfffffffe28047812 */ /* 0x000fc400078ec0ff */
[----:B------:R-:W-:Y:S01]  /*2d9e0*/  LOP3.LUT R5, R43, 0x1, RZ, 0xc0, !PT ;  /* 0x000000012b057812 */ /* 0x000fe200078ec0ff */
[----:B------:R-:W-:Y:S01]  /*2d9f0*/  IMAD.WIDE.U32 R2, R114, R121, R2 ;  /* 0x0000007972027225 */ /* 0x000fe200078e0002 */
[----:B------:R-:W-:Y:S02]  /*2da00*/  IADD3.X R137, P1, PT, R132, R153, RZ, P1, !PT ;  /* 0x0000009984897210 */ /* 0x000fe40000f3e4ff */
[----:B------:R-:W-:Y:S01]  /*2da10*/  ISETP.GT.U32.AND.EX P4, PT, R8, R141, PT, P4 ;  /* 0x0000008d0800720c */ /* 0x000fe20003f84140 */
[----:B------:R-:W-:Y:S01]  /*2da20*/  IMAD.WIDE.U32 R4, R121, R121, R4 ;  /* 0x0000007979047225 */ /* 0x000fe200078e0004 */
[----:B------:R-:W-:Y:S02]  /*2da30*/  IADD3.X R26, P2, P1, R148, RZ, RZ, P1, P2 ;  /* 0x000000ff941a7210 */ /* 0x000fe400009444ff */
[----:B------:R-:W-:Y:S01]  /*2da40*/  SEL R135, R12, R135, P4 ;  /* 0x000000870c877207 */ /* 0x000fe20002000000 */
[----:B------:R-:W-:Y:S01]  /*2da50*/  IMAD.IADD R132, R7, 0x1, R3 ;  /* 0x0000000107847824 */ /* 0x000fe200078e0203 */
[----:B------:R-:W-:-:S02]  /*2da60*/  SEL R141, R8, R141, P4 ;  /* 0x0000008d088d7207 */ /* 0x000fc40002000000 */
[----:B------:R-:W-:Y:S01]  /*2da70*/  ISETP.GT.U32.AND.EX P0, PT, R41, R8, PT, P0 ;  /* 0x000000082900720c */ /* 0x000fe20003f04100 */
[----:B------:R-:W-:Y:S01]  /*2da80*/  IMAD.WIDE.U32 R40, R150, R24, RZ ;  /* 0x0000001896287225 */ /* 0x000fe200078e00ff */
[----:B------:R-:W-:Y:S02]  /*2da90*/  IADD3 R12, P6, P4, R42, R2, R27 ;  /* 0x000000022a0c7210 */ /* 0x000fe40007cde01b */
[----:B------:R-:W-:Y:S01]  /*2daa0*/  IADD3.X R148, PT, PT, R149, RZ, RZ, P2, P1 ;  /* 0x000000ff95947210 */ /* 0x000fe200017e24ff */
[----:B------:R-:W-:Y:S01]  /*2dab0*/  IMAD.WIDE.U32 R2, R150, R22, RZ ;  /* 0x0000001696027225 */ /* 0x000fe200078e00ff */
[----:B------:R-:W-:Y:S02]  /*2dac0*/  IADD3 R8, P1, PT, R143, R4, RZ ;  /* 0x000000048f087210 */ /* 0x000fe40007f3e0ff */
[----:B------:R-:W-:Y:S01]  /*2dad0*/  SEL R4, RZ, 0x1, !P0 ;  /* 0x00000001ff047807 */ /* 0x000fe20004000000 */
[----:B------:R-:W-:Y:S01]  /*2dae0*/  IMAD R27, R137, R10, RZ ;  /* 0x0000000a891b7224 */ /* 0x000fe200078e02ff */
        /* <DEDUP_REMOVED lines=9> */
[----:B------:R-:W-:Y:S01]  /*2db80*/  IMAD.WIDE.U32 R6, R144, R10, RZ ;  /* 0x0000000a90067225 */ /* 0x000fe200078e00ff */
[----:B------:R-:W-:-:S03]  /*2db90*/  IADD3 R143, P2, PT, R5, R2, RZ ;  /* 0x00000002058f7210 */ /* 0x000fc60007f5e0ff */
[----:B------:R-:W-:Y:S02]  /*2dba0*/  IMAD R43, R144, R11, R27 ;  /* 0x0000000b902b7224 */ /* 0x000fe400078e021b */
[----:B------:R-:W-:Y:S02]  /*2dbb0*/  IMAD.X R27, RZ, RZ, RZ, P6 ;  /* 0x000000ffff1b7224 */ /* 0x000fe400030e06ff */
[----:B------:R-:W-:Y:S02]  /*2dbc0*/  IMAD.IADD R5, R7, 0x1, R43 ;  /* 0x0000000107057824 */ /* 0x000fe400078e022b */
[----:B------:R-:W-:-:S04]  /*2dbd0*/  IMAD.WIDE.U32 R40, P6, R14, R25, R40 ;  /* 0x000000190e287225 */ /* 0x000fc800078c0028 */
[----:B------:R-:W-:-:S04]  /*2dbe0*/  IMAD.WIDE.U32 R14, R14, R24, RZ ;  /* 0x000000180e0e7225 */ /* 0x000fc800078e00ff */
[----:B------:R-:W-:-:S04]  /*2dbf0*/  IMAD.WIDE.U32 R42, R5, R18, RZ ;  /* 0x00000012052a7225 */ /* 0x000fc800078e00ff */
[----:B------:R-:W-:Y:S02]  /*2dc00*/  IMAD.MOV.U32 R26, RZ, RZ, R3 ;  /* 0x000000ffff1a7224 */ /* 0x000fe400078e0003 */
[----:B------:R-:W-:Y:S01]  /*2dc10*/  IMAD.X R3, RZ, RZ, RZ, P6 ;  /* 0x000000ffff037224 */ /* 0x000fe200030e06ff */
[----:B------:R-:W-:Y:S01]  /*2dc20*/  IADD3 R7, P6, PT, R15, R40, RZ ;  /* 0x000000280f077210 */ /* 0x000fe20007fde0ff */
[----:B------:R-:W-:-:S04]  /*2dc30*/  IMAD.WIDE.U32.X R26, R150, R23, R26, P2 ;  /* 0x00000017961a7225 */ /* 0x000fc800010e041a */
[----:B------:R-:W-:Y:S02]  /*2dc40*/  IMAD.MOV.U32 R2, RZ, RZ, R41 ;  /* 0x000000ffff027224 */ /* 0x000fe400078e0029 */
[----:B------:R-:W-:-:S04]  /*2dc50*/  IMAD.WIDE.U32 R42, P2, R6, R19, R42 ;  /* 0x00000013062a7225 */ /* 0x000fc8000784002a */
[----:B------:R-:W-:Y:S01]  /*2dc60*/  IMAD.WIDE.U32.X R2, R150, R25, R2, P6 ;  /* 0x0000001996027225 */ /* 0x000fe200030e0402 */
[----:B------:R-:W-:-:S03]  /*2dc70*/  IADD3 R15, P6, PT, R149, R4, RZ ;  /* 0x00000004950f7210 */ /* 0x000fc60007fde0ff */
[----:B------:R-:W-:Y:S01]  /*2dc80*/  IMAD.X R41, RZ, RZ, RZ, P2 ;  /* 0x000000ffff297224 */ /* 0x000fe200010e06ff */
[----:B------:R-:W-:Y:S01]  /*2dc90*/  IADD3 R4, P2, PT, R82, R38, RZ ;  /* 0x0000002652047210 */ /* 0x000fe20007f5e0ff */
[----:B------:R-:W-:Y:S01]  /*2dca0*/  IMAD.MOV.U32 R40, RZ, RZ, R43 ;  /* 0x000000ffff287224 */ /* 0x000fe200078e002b */
[----:B------:R-:W-:Y:S01]  /*2dcb0*/  IADD3.X R38, P0, PT, R148, R145, RZ, P0, !PT ;  /* 0x0000009194267210 */ /* 0x000fe2000071e4ff */
[----:B------:R-:W-:-:S03]  /*2dcc0*/  IMAD.WIDE.U32 R148, R6, R18, RZ ;  /* 0x0000001206947225 */ /* 0x000fc600078e00ff */
[----:B------:R-:W-:Y:S02]  /*2dcd0*/  IADD3.X R143, P6, PT, R38, R143, RZ, P6, !PT ;  /* 0x0000008f268f7210 */ /* 0x000fe400037de4ff */
[----:B------:R-:W-:Y:S01]  /*2dce0*/  IADD3 R38, P4, PT, R149, R42, RZ ;  /* 0x0000002a95267210 */ /* 0x000fe20007f9e0ff */
[----:B------:R-:W-:Y:S01]  /*2dcf0*/  IMAD.X R42, R138, 0x1, R39, P2 ;  /* 0x000000018a2a7824 */ /* 0x000fe200010e0627 */
[----:B------:R-:W-:Y:S01]  /*2dd00*/  IADD3 RZ, P1, PT, R144, R148, RZ ;  /* 0x0000009490ff7210 */ /* 0x000fe20007f3e0ff */
[----:B------:R-:W-:Y:S01]  /*2dd10*/  IMAD.WIDE.U32 R144, R5, R20, RZ ;  /* 0x0000001405907225 */ /* 0x000fe200078e00ff */
[----:B------:R-:W-:Y:S02]  /*2dd20*/  IADD3.X R147, P0, P6, R26, RZ, RZ, P6, P0 ;  /* 0x000000ff1a937210 */ /* 0x000fe400036004ff */
[----:B------:R-:W-:Y:S01]  /*2dd30*/  IADD3.X RZ, P1, PT, R137, R38, RZ, P1, !PT ;  /* 0x0000002689ff7210 */ /* 0x000fe20000f3e4ff */
[----:B------:R-:W-:Y:S01]  /*2dd40*/  IMAD.WIDE.U32.X R40, R5, R19, R40, P4 ;  /* 0x0000001305287225 */ /* 0x000fe200020e0428 */
[----:B------:R-:W-:-:S02]  /*2dd50*/  IADD3.X R137, PT, PT, R27, RZ, RZ, P0, P6 ;  /* 0x000000ff1b897210 */ /* 0x000fc400007ec4ff */
[----:B------:R-:W-:Y:S01]  /*2dd60*/  IADD3 R147, P2, PT, R147, R4, RZ ;  /* 0x0000000493937210 */ /* 0x000fe20007f5e0ff */
[C---:B------:R-:W-:Y:S01]  /*2dd70*/  IMAD.WIDE.U32 R144, P6, R6.reuse, R21, R144 ;  /* 0x0000001506907225 */ /* 0x040fe200078c0090 */
[----:B------:R-:W-:Y:S02]  /*2dd80*/  IADD3.X R38, P1, PT, RZ, R40, RZ, P1, !PT ;  /* 0x00000028ff267210 */ /* 0x000fe40000f3e4ff */
        /* <DEDUP_REMOVED lines=25> */
[----:B------:R-:W-:-:S04]  /*2df20*/  IMAD.WIDE.U32 R26, R5, R24, RZ ;  /* 0x00000018051a7225 */ /* 0x000fc800078e00ff */
[----:B------:R-:W-:Y:S02]  /*2df30*/  IMAD R14, R144, R10, RZ ;  /* 0x0000000a900e7224 */ /* 0x000fe400078e02ff */
[----:B------:R-:W-:-:S04]  /*2df40*/  IMAD.WIDE.U32.X R38, R5, R23, R2, P4 ;  /* 0x0000001705267225 */ /* 0x000fc800020e0402 */
[----:B------:R-:W-:-:S04]  /*2df50*/  IMAD.WIDE.U32 R2, R43, R10, RZ ;  /* 0x0000000a2b027225 */ /* 0x000fc800078e00ff */
[----:B------:R-:W-:Y:S02]  /*2df60*/  IMAD R149, R43, R11, R14 ;  /* 0x0000000b2b957224 */ /* 0x000fe400078e020e */
[----:B------:R-:W-:-:S04]  /*2df70*/  IMAD.WIDE.U32 R26, P4, R6, R25, R26 ;  /* 0x00000019061a7225 */ /* 0x000fc8000788001a */
[----:B------:R-:W-:-:S04]  /*2df80*/  IMAD.WIDE.U32 R40, R6, R24, RZ ;  /* 0x0000001806287225 */ /* 0x000fc800078e00ff */
[----:B------:R-:W-:Y:S02]  /*2df90*/  IMAD.IADD R3, R3, 0x1, R149 ;  /* 0x0000000103037824 */ /* 0x000fe400078e0295 */
[----:B------:R-:W-:Y:S02]  /*2dfa0*/  IMAD.X R7, RZ, RZ, RZ, P4 ;  /* 0x000000ffff077224 */ /* 0x000fe400020e06ff */
[----:B------:R-:W-:Y:S01]  /*2dfb0*/  IMAD.IADD R14, R9, 0x1, R142 ;  /* 0x00000001090e7824 */ /* 0x000fe200078e028e */
[----:B------:R-:W-:Y:S01]  /*2dfc0*/  IADD3 R9, P4, PT, R41, R26, RZ ;  /* 0x0000001a29097210 */ /* 0x000fe20007f9e0ff */
[----:B------:R-:W-:Y:S02]  /*2dfd0*/  IMAD.MOV.U32 R6, RZ, RZ, R27 ;  /* 0x000000ffff067224 */ /* 0x000fe400078e001b */
[----:B------:R-:W-:-:S04]  /*2dfe0*/  IMAD.WIDE.U32 R26, R3, R18, RZ ;  /* 0x00000012031a7225 */ /* 0x000fc800078e00ff */
[----:B------:R-:W-:Y:S01]  /*2dff0*/  IMAD.WIDE.U32.X R6, R5, R25, R6, P4 ;  /* 0x0000001905067225 */ /* 0x000fe200020e0406 */
[----:B------:R-:W-:Y:S02]  /*2e000*/  IADD3.X R5, PT, PT, RZ, RZ, RZ, P5, P3 ;  /* 0x000000ffff057210 */ /* 0x000fe40002fe64ff */
[----:B------:R-:W-:Y:S01]  /*2e010*/  IADD3 R13, P5, PT, R137, R8, RZ ;  /* 0x00000008890d7210 */ /* 0x000fe20007fbe0ff */
[----:B------:R-:W-:-:S04]  /*2e020*/  IMAD.WIDE.U32 R148, R2, R18, RZ ;  /* 0x0000001202947225 */ /* 0x000fc800078e00ff */
[----:B------:R-:W-:Y:S01]  /*2e030*/  IMAD.WIDE.U32 R26, P4, R2, R19, R26 ;  /* 0x00000013021a7225 */ /* 0x000fe2000788001a */
[----:B------:R-:W-:Y:S02]  /*2e040*/  IADD3 RZ, P0, PT, R43, R148, RZ ;  /* 0x000000942bff7210 */ /* 0x000fe40007f1e0ff */
[----:B------:R-:W-:Y:S01]  /*2e050*/  IADD3.X R148, P2, PT, R152, R143, RZ, P2, !PT ;  /* 0x0000008f98947210 */ /* 0x000fe2000175e4ff */
[----:B------:R-:W-:Y:S01]  /*2e060*/  IMAD.MOV.U32 R15, RZ, RZ, RZ ;  /* 0x000000ffff0f7224 */ /* 0x000fe200078e00ff */
[----:B------:R-:W-:Y:S02]  /*2e070*/  IADD3 R149, P1, PT, R149, R26, RZ ;  /* 0x0000001a95957210 */ /* 0x000fe40007f3e0ff */
[----:B------:R-:W-:Y:S01]  /*2e080*/  IADD3.X R147, P6, PT, R148, R147, RZ, P6, !PT ;  /* 0x0000009394937210 */ /* 0x000fe200037de4ff */
[----:B------:R-:W-:Y:S01]  /*2e090*/  IMAD.MOV.U32 R148, RZ, RZ, R27 ;  /* 0x000000ffff947224 */ /* 0x000fe200078e001b */
[----:B------:R-:W-:Y:S01]  /*2e0a0*/  IADD3.X RZ, P0, PT, R144, R149, RZ, P0, !PT ;  /* 0x0000009590ff7210 */ /* 0x000fe2000071e4ff */
[----:B------:R-:W-:Y:S01]  /*2e0b0*/  IMAD.X R149, RZ, RZ, RZ, P4 ;  /* 0x000000ffff957224 */ /* 0x000fe200020e06ff */
[----:B------:R-:W-:Y:S01]  /*2e0c0*/  IADD3.X R38, P2, P6, R38, RZ, RZ, P6, P2 ;  /* 0x000000ff26267210 */ /* 0x000fe200036444ff */
[----:B------:R-:W-:-:S03]  /*2e0d0*/  IMAD.WIDE.U32 R26, R3, R20, RZ ;  /* 0x00000014031a7225 */ /* 0x000fc600078e00ff */
[----:B------:R-:W-:Y:S01]  /*2e0e0*/  IADD3 R41, P3, PT, R38, R13, RZ ;  /* 0x0000000d26297210 */ /* 0x000fe20007f7e0ff */
[----:B------:R-:W-:Y:S01]  /*2e0f0*/  IMAD.WIDE.U32.X R148, R3, R19, R148, P1 ;  /* 0x0000001303947225 */ /* 0x000fe200008e0494 */
[----:B------:R-:W-:-:S03]  /*2e100*/  IADD3.X R137, PT, PT, R39, RZ, RZ, P2, P6 ;  /* 0x000000ff27897210 */ /* 0x000fc600017ec4ff */
[----:B------:R-:W-:Y:S01]  /*2e110*/  IMAD.WIDE.U32 R14, R119, R121, R14 ;  /* 0x00000079770e7225 */ /* 0x000fe200078e000e */
[----:B------:R-:W-:-:S03]  /*2e120*/  IADD3.X R43, P0, PT, RZ, R148, RZ, P0, !PT ;  /* 0x00000094ff2b7210 */ /* 0x000fc6000071e4ff */
[C---:B------:R-:W-:Y:S01]  /*2e130*/  IMAD.WIDE.U32 R26, P2, R2.reuse, R21, R26 ;  /* 0x00000015021a7225 */ /* 0x040fe2000784001a */
[----:B------:R-:W-:Y:S02]  /*2e140*/  IADD3 R5, P4, P1, R5, R14, R136 ;  /* 0x0000000e05057210 */ /* 0x000fe4000799e088 */
[----:B------:R-:W-:Y:S01]  /*2e150*/  IADD3 R136, P6, PT, R41, R40, RZ ;  /* 0x0000002829887210 */ /* 0x000fe20007fde0ff */
[----:B------:R-:W-:-:S04]  /*2e160*/  IMAD.WIDE.U32 R38, R2, R20, RZ ;  /* 0x0000001402267225 */ /* 0x000fc800078e00ff */
[----:B------:R-:W-:Y:S01]  /*2e170*/  IMAD.X R14, R145, 0x1, R123, P5 ;  /* 0x00000001910e7824 */ /* 0x000fe200028e067b */
[----:B------:R-:W-:Y:S01]  /*2e180*/  IADD3 R144, P5, PT, R39, R26, RZ ;  /* 0x0000001a27907210 */ /* 0x000fe20007fbe0ff */
[----:B------:R-:W-:Y:S01]  /*2e190*/  IMAD.X R148, RZ, RZ, R149, P0 ;  /* 0x000000ffff947224 */ /* 0x000fe200000e0695 */
[----:B------:R-:W-:Y:S01]  /*2e1a0*/  IADD3 R43, P0, PT, R43, R150, RZ ;  /* 0x000000962b2b7210 */ /* 0x000fe20007f1e0ff */
[----:B------:R-:W-:Y:S01]  /*2e1b0*/  IMAD.X R41, RZ, RZ, RZ, P2 ;  /* 0x000000ffff297224 */ /* 0x000fe200010e06ff */
[----:B------:R-:W-:Y:S01]  /*2e1c0*/  IADD3.X R26, P3, PT, R137, R14, RZ, P3, !PT ;  /* 0x0000000e891a7210 */ /* 0x000fe20001f7e4ff */
[----:B------:R-:W-:Y:S01]  /*2e1d0*/  IMAD.IADD R15, R142, 0x1, R15 ;  /* 0x000000018e0f7824 */ /* 0x000fe200078e020f */
[----:B------:R-:W-:Y:S01]  /*2e1e0*/  IADD3 R39, P2, PT, R43, R38, RZ ;  /* 0x000000262b277210 */ /* 0x000fe20007f5e0ff */
[----:B------:R-:W-:Y:S01]  /*2e1f0*/  IMAD.MOV.U32 R40, RZ, RZ, R27 ;  /* 0x000000ffff287224 */ /* 0x000fe200078e001b */
[----:B------:R-:W-:Y:S02]  /*2e200*/  IADD3.X R137, P0, PT, R148, R147, RZ, P0, !PT ;  /* 0x0000009394897210 */ /* 0x000fe4000071e4ff */
[----:B------:R-:W-:Y:S01]  /*2e210*/  IADD3.X R142, P6, PT, R26, R9, RZ, P6, !PT ;  /* 0x000000091a8e7210 */ /* 0x000fe200037de4ff */
[----:B------:R-:W-:Y:S01]  /*2e220*/  IMAD.WIDE.U32.X R40, R3, R21, R40, P5 ;  /* 0x0000001503287225 */ /* 0x000fe200028e0428 */
[----:B------:R-:W-:-:S02]  /*2e230*/  IADD3.X R137, P2, PT, R137, R144, RZ, P2, !PT ;  /* 0x0000009089897210 */ /* 0x000fc4000175e4ff */
[----:B------:R-:W-:Y:S02]  /*2e240*/  IADD3.X R38, P3, P6, R6, RZ, RZ, P6, P3 ;  /* 0x000000ff06267210 */ /* 0x000fe400036664ff */
[----:B------:R-:W-:Y:S01]  /*2e250*/  IADD3.X R9, PT, PT, RZ, R15, RZ, P4, P1 ;  /* 0x0000000fff097210 */ /* 0x000fe200027e24ff */
[----:B------:R-:W-:Y:S01]  /*2e260*/  IMAD R26, R137, R10, RZ ;  /* 0x0000000a891a7224 */ /* 0x000fe200078e02ff */
[----:B------:R-:W-:Y:S02]  /*2e270*/  ISETP.GT.U32.AND P1, PT, R135, R82, PT ;  /* 0x000000528700720c */ /* 0x000fe40003f24070 */
[----:B------:R-:W-:Y:S01]  /*2e280*/  IADD3.X R43, PT, PT, R7, RZ, RZ, P3, P6 ;  /* 0x000000ff072b7210 */ /* 0x000fe20001fec4ff */
[----:B------:R-:W-:Y:S01]  /*2e290*/  IMAD.WIDE.U32 R6, R39, R10, RZ ;  /* 0x0000000a27067225 */ /* 0x000fe200078e00ff */
[----:B------:R-:W-:Y:S02]  /*2e2a0*/  IADD3.X R27, P2, P6, R40, RZ, RZ, P2, P0 ;  /* 0x000000ff281b7210 */ /* 0x000fe400016404ff */
[----:B------:R-:W-:Y:S01]  /*2e2b0*/  ISETP.GT.U32.AND.EX P1, PT, R141, R138, PT, P1 ;  /* 0x0000008a8d00720c */ /* 0x000fe20003f24110 */
[----:B------:R-:W-:Y:S01]  /*2e2c0*/  IMAD R15, R39, R11, R26 ;  /* 0x0000000b270f7224 */ /* 0x000fe200078e021a */
[----:B------:R-:W-:-:S02]  /*2e2d0*/  IADD3 R140, P4, P5, R140, R5, R5 ;  /* 0x000000058c8c7210 */ /* 0x000fc40007d9e005 */
[----:B------:R-:W-:Y:S01]  /*2e2e0*/  ISETP.GE.U32.AND P0, PT, R4, R82, PT ;  /* 0x000000520400720c */ /* 0x000fe20003f06070 */
[----:B------:R-:W-:Y:S01]  /*2e2f0*/  IMAD.WIDE.U32 R4, R3, R22, RZ ;  /* 0x0000001603047225 */ /* 0x000fe200078e00ff */
[----:B------:R-:W-:Y:S02]  /*2e300*/  IADD3.X R135, PT, PT, R41, RZ, RZ, P2, P6 ;  /* 0x000000ff29877210 */ /* 0x000fe400017ec4ff */
        /* <DEDUP_REMOVED lines=12> */
[----:B------:R-:W-:Y:S01]  /*2e3d0*/  IMAD.MOV.U32 R8, RZ, RZ, R5 ;  /* 0x000000ffff087224 */ /* 0x000fe200078e0005 */
[----:B------:R-:W-:Y:S01]  /*2e3e0*/  IADD3.X R40, P2, PT, R135, R142, RZ, P2, !PT ;  /* 0x0000008e87287210 */ /* 0x000fe2000175e4ff */
[----:B------:R-:W-:Y:S01]  /*2e3f0*/  IMAD.X R9, RZ, RZ, RZ, P6 ;  /* 0x000000ffff097224 */ /* 0x000fe200030e06ff */
[----:B------:R-:W-:Y:S01]  /*2e400*/  IADD3 R82, P6, PT, R41, R14, RZ ;  /* 0x0000000e29527210 */ /* 0x000fe20007fde0ff */
        /* <DEDUP_REMOVED lines=35> */
[----:B------:R-:W-:-:S03]  /*2e640*/  IMAD.WIDE.U32 R4, P1, R6, R21, R4 ;  /* 0x0000001506047225 */ /* 0x000fc60007820004 */
        /* <DEDUP_REMOVED lines=15> */
[----:B------:R-:W-:Y:S01]  /*2e740*/  IADD3.X R38, PT, PT, R3, RZ, RZ, P0, P1 ;  /* 0x000000ff03267210 */ /* 0x000fe200007e24ff */
[----:B------:R-:W-:Y:S01]  /*2e750*/  IMAD.WIDE.U32 R2, R6, R22, RZ ;  /* 0x0000001606027225 */ /* 0x000fe200078e00ff */
[----:B------:R-:W-:Y:S02]  /*2e760*/  SEL R13, RZ, 0x1, P5 ;  /* 0x00000001ff0d7807 */ /* 0x000fe40002800000 */
[----:B------:R-:W-:Y:S01]  /*2e770*/  IADD3 R26, P6, P4, R26, R12, R17 ;  /* 0x0000000c1a1a7210 */ /* 0x000fe20007cde011 */
[----:B------:R-:W-:Y:S01]  /*2e780*/  IMAD.WIDE.U32 R4, P5, R6, R23, R4 ;  /* 0x0000001706047225 */ /* 0x000fe200078a0004 */
[----:B------:R-:W-:-:S02]  /*2e790*/  ISETP.GE.U32.AND.EX P2, PT, R43, R42, PT, P2 ;  /* 0x0000002a2b00720c */ /* 0x000fc40003f46120 */
[----:B------:R-:W-:Y:S01]  /*2e7a0*/  IADD3 R17, P0, PT, R8, R135, RZ ;  /* 0x0000008708117210 */ /* 0x000fe20007f1e0ff */
[----:B------:R-:W-:Y:S01]  /*2e7b0*/  IMAD.X R12, RZ, RZ, R133, P3 ;  /* 0x000000ffff0c7224 */ /* 0x000fe200018e0685 */
[----:B------:R-:W-:Y:S01]  /*2e7c0*/  SEL R40, RZ, 0x1, P2 ;  /* 0x00000001ff287807 */ /* 0x000fe20001000000 */
[----:B------:R-:W-:Y:S01]  /*2e7d0*/  IMAD.MOV.U32 R8, RZ, RZ, R5 ;  /* 0x000000ffff087224 */ /* 0x000fe200078e0005 */
        /* <DEDUP_REMOVED lines=8> */
[----:B------:R-:W-:Y:S01]  /*2e860*/  IMAD.X R41, RZ, RZ, R12, P3 ;  /* 0x000000ffff297224 */ /* 0x000fe200018e060c */
[----:B------:R-:W-:Y:S01]  /*2e870*/  ISETP.GE.U32.AND P3, PT, R13, R122, PT ;  /* 0x0000007a0d00720c */ /* 0x000fe20003f66070 */
[----:B------:R-:W-:Y:S01]  /*2e880*/  IMAD.WIDE.U32.X R8, R7, R23, R8, P2 ;  /* 0x0000001707087225 */ /* 0x000fe200010e0408 */
[----:B------:R-:W-:Y:S02]  /*2e890*/  IADD3.X R38, P1, PT, R38, R43, RZ, P1, !PT ;  /* 0x0000002b26267210 */ /* 0x000fe40000f3e4ff */
        /* <DEDUP_REMOVED lines=58> */
.L_x_506:
        /* <DEDUP_REMOVED lines=21> */
.L_x_507:
        /* <DEDUP_REMOVED lines=64> */
.L_x_508:
        /* <DEDUP_REMOVED lines=64> */
.L_x_509:
        /* <DEDUP_REMOVED lines=64> */
.L_x_510:
[----:B------:R-:W-:Y:S02]  /*2f990*/  ISETP.GE.U32.AND P0, PT, R112, R6, PT ;  /* 0x000000067000720c */ /* 0x000fe40003f06070 */
[----:B------:R-:W-:Y:S02]  /*2f9a0*/  CS2R R134, SRZ ;  /* 0x0000000000867805 */ /* 0x000fe4000001ff00 */
        /* <DEDUP_REMOVED lines=14> */
[----:B------:R-:W-:Y:S01]  /*2fa90*/  ISETP.GE.U32.AND P0, PT, R80, R139, PT ;  /* 0x0000008b5000720c */ /* 0x000fe20003f06070 */
[----:B------:R-:W-:Y:S01]  /*2faa0*/  IMAD.X R2, RZ, RZ, R17, P1 ;  /* 0x000000ffff027224 */ /* 0x000fe200008e0611 */
[----:B------:R-:W-:Y:S01]  /*2fab0*/  IADD3 R4, P1, PT, R90, -R3, RZ ;  /* 0x800000035a047210 */ /* 0x000fe20007f3e0ff */
[----:B------:R-:W-:Y:S01]  /*2fac0*/  IMAD.X R90, R89, 0x1, ~R14, P2 ;  /* 0x00000001595a7824 */ /* 0x000fe200010e0e0e */
        /* <DEDUP_REMOVED lines=45> */
.L_x_511:
        /* <DEDUP_REMOVED lines=8> */
[----:B------:R-:W-:-:S04]  /*2fe20*/  IMAD.WIDE.U32 R14, R13, R120, RZ ;  /* 0x000000780d0e7225 */ /* 0x000fc800078e00ff */
[----:B------:R-:W-:Y:S02]  /*2fe30*/  IMAD.MOV.U32 R144, RZ, RZ, RZ ;  /* 0x000000ffff907224 */ /* 0x000fe400078e00ff */
[----:B------:R-:W-:Y:S02]  /*2fe40*/  IMAD.MOV.U32 R3, RZ, RZ, RZ ;  /* 0x000000ffff037224 */ /* 0x000fe400078e00ff */
[----:B------:R-:W-:Y:S01]  /*2fe50*/  IMAD.IADD R113, R15, 0x1, R144 ;  /* 0x000000010f717824 */ /* 0x000fe200078e0290 */
[----:B------:R-:W-:Y:S01]  /*2fe60*/  IADD3.X R15, PT, PT, RZ, RZ, RZ, P0, P2 ;  /* 0x000000ffff0f7210 */ /* 0x000fe200007e44ff */
[----:B------:R-:W-:-:S04]  /*2fe70*/  IMAD.WIDE.U32 R2, R121, R132, R2 ;  /* 0x0000008479027225 */ /* 0x000fc800078e0002 */
[----:B------:R-:W-:Y:S01]  /*2fe80*/  IMAD.WIDE.U32 R40, R90, R120, RZ ;  /* 0x000000785a287225 */ /* 0x000fe200078e00ff */
[----:B------:R-:W-:-:S03]  /*2fe90*/  IADD3 R140, P3, P5, R15, R2, R140 ;  /* 0x000000020f8c7210 */ /* 0x000fc60007d7e08c */
[----:B------:R-:W-:-:S04]  /*2fea0*/  IMAD.WIDE.U32 R26, R13, R121, RZ ;  /* 0x000000790d1a7225 */ /* 0x000fc800078e00ff */
[----:B------:R-:W-:Y:S01]  /*2feb0*/  IMAD.MOV.U32 R112, RZ, RZ, RZ ;  /* 0x000000ffff707224 */ /* 0x000fe200078e00ff */
[----:B------:R-:W-:Y:S01]  /*2fec0*/  IADD3 R113, P2, P0, R26, R113, R40 ;  /* 0x000000711a717210 */ /* 0x000fe2000785e028 */
[----:B------:R-:W-:-:S04]  /*2fed0*/  IMAD.WIDE.U32 R42, R136, R118, RZ ;  /* 0x00000076882a7225 */ /* 0x000fc800078e00ff */
[----:B------:R-:W-:Y:S02]  /*2fee0*/  IMAD.MOV.U32 R137, RZ, RZ, RZ ;  /* 0x000000ffff897224 */ /* 0x000fe400078e00ff */
[----:B------:R-:W-:Y:S02]  /*2fef0*/  IMAD.IADD R148, R142, 0x1, R3 ;  /* 0x000000018e947824 */ /* 0x000fe400078e0203 */
[----:B------:R-:W-:Y:S02]  /*2ff00*/  IMAD.IADD R88, R41, 0x1, R112 ;  /* 0x0000000129587824 */ /* 0x000fe400078e0270 */
[----:B------:R-:W-:Y:S01]  /*2ff10*/  IMAD.MOV.U32 R15, RZ, RZ, RZ ;  /* 0x000000ffff0f7224 */ /* 0x000fe200078e00ff */
[----:B------:R-:W-:Y:S01]  /*2ff20*/  IADD3.X R148, PT, PT, RZ, R148, RZ, P3, P5 ;  /* 0x00000094ff947210 */ /* 0x000fe20001fea4ff */
[----:B------:R-:W-:-:S04]  /*2ff30*/  IMAD.WIDE.U32 R2, R139, R120, RZ ;  /* 0x000000788b027225 */ /* 0x000fc800078e00ff */
[----:B------:R-:W-:Y:S02]  /*2ff40*/  IMAD.IADD R80, R137, 0x1, R43 ;  /* 0x0000000189507824 */ /* 0x000fe400078e022b */
[----:B------:R-:W-:-:S04]  /*2ff50*/  IMAD.WIDE.U32 R40, R133, R119, RZ ;  /* 0x0000007785287225 */ /* 0x000fc800078e00ff */
[----:B------:R-:W-:Y:S02]  /*2ff60*/  IMAD.MOV.U32 R81, RZ, RZ, RZ ;  /* 0x000000ffff517224 */ /* 0x000fe400078e00ff */
[----:B------:R-:W-:-:S04]  /*2ff70*/  IMAD.WIDE.U32 R146, R133, R118, RZ ;  /* 0x0000007685927225 */ /* 0x000fc800078e00ff */
[----:B------:R-:W-:Y:S01]  /*2ff80*/  IMAD.IADD R39, R144, 0x1, R27 ;  /* 0x0000000190277824 */ /* 0x000fe200078e021b */
[----:B------:R-:W-:Y:S01]  /*2ff90*/  IADD3 R146, P1, PT, R38, R146, RZ ;  /* 0x0000009226927210 */ /* 0x000fe20007f3e0ff */
[----:B------:R-:W-:-:S04]  /*2ffa0*/  IMAD.WIDE.U32 R138, R139, R121, RZ ;  /* 0x000000798b8a7225 */ /* 0x000fc800078e00ff */
[----:B------:R-:W-:-:S04]  /*2ffb0*/  IMAD.WIDE.U32 R122, R141, R120, RZ ;  /* 0x000000788d7a7225 */ /* 0x000fc800078e00ff */
[----:B------:R-:W-:Y:S02]  /*2ffc0*/  IMAD.IADD R27, R3, 0x1, R15 ;  /* 0x00000001031b7824 */ /* 0x000fe400078e020f */
[----:B------:R-:W-:-:S03]  /*2ffd0*/  IMAD.WIDE.U32 R80, R119, R136, R80 ;  /* 0x0000008877507225 */ /* 0x000fc600078e0050 */
[----:B------:R-:W-:Y:S01]  /*2ffe0*/  IADD3 R138, P4, P6, R138, R27, R122 ;  /* 0x0000001b8a8a7210 */ /* 0x000fe20007e9e07a */
[C---:B------:R-:W-:Y:S01]  /*2fff0*/  IMAD.IADD R3, R134.reuse, 0x1, R41 ;  /* 0x0000000186037824 */ /* 0x040fe200078e0229 */
[----:B------:R-:W-:Y:S01]  /*30000*/  IADD3.X R122, PT, PT, RZ, RZ, RZ, P2, P0 ;  /* 0x000000ffff7a7210 */ /* 0x000fe200017e04ff */
[----:B------:R-:W-:Y:S02]  /*30010*/  IMAD.IADD R143, R134, 0x1, R147 ;  /* 0x00000001868f7824 */ /* 0x000fe400078e0293 */
[----:B------:R-:W-:Y:S01]  /*30020*/  IMAD.IADD R15, R15, 0x1, R139 ;  /* 0x000000010f0f7824 */ /* 0x000fe200078e028b */
[----:B------:R-:W-:Y:S01]  /*30030*/  IADD3 R3, P3, P5, R140, R80, R3 ;  /* 0x000000508c037210 */ /* 0x000fe20007d7e003 */
[----:B------:R-:W-:Y:S01]  /*30040*/  IMAD.IADD R139, R137, 0x1, R81 ;  /* 0x00000001898b7824 */ /* 0x000fe200078e0251 */
[----:B------:R-:W-:Y:S01]  /*30050*/  IADD3 R140, P2, P0, R40, R143, R42 ;  /* 0x0000008f288c7210 */ /* 0x000fe2000785e02a */
[----:B------:R-:W-:Y:S02]  /*30060*/  IMAD.MOV.U32 R91, RZ, RZ, RZ ;  /* 0x000000ffff5b7224 */ /* 0x000fe400078e00ff */
[----:B------:R-:W-:Y:S01]  /*30070*/  IMAD.WIDE.U32 R40, R4, R118, RZ ;  /* 0x0000007604287225 */ /* 0x000fe200078e00ff */
[----:B------:R-:W-:-:S02]  /*30080*/  IADD3.X R139, PT, PT, R148, R139, RZ, P3, P5 ;  /* 0x0000008b948b7210 */ /* 0x000fc40001fea4ff */
[----:B------:R-:W-:Y:S01]  /*30090*/  ISETP.GE.U32.AND P3, PT, R146, R38, PT ;  /* 0x000000269200720c */ /* 0x000fe20003f66070 */
[----:B------:R-:W-:Y:S02]  /*300a0*/  IMAD.X R145, R140, 0x1, R89, P1 ;  /* 0x000000018c917824 */ /* 0x000fe400008e0659 */
[----:B------:R-:W-:-:S03]  /*300b0*/  IMAD.WIDE.U32 R80, R132, R118, RZ ;  /* 0x0000007684507225 */ /* 0x000fc600078e00ff */
[----:B------:R-:W-:Y:S01]  /*300c0*/  ISETP.GE.U32.AND.EX P3, PT, R145, R89, PT, P3 ;  /* 0x000000599100720c */ /* 0x000fe20003f66130 */
[----:B------:R-:W-:Y:S02]  /*300d0*/  IMAD.MOV.U32 R89, RZ, RZ, RZ ;  /* 0x000000ffff597224 */ /* 0x000fe400078e00ff */
[----:B------:R-:W-:Y:S01]  /*300e0*/  IMAD.IADD R26, R123, 0x1, R91 ;  /* 0x000000017b1a7824 */ /* 0x000fe200078e025b */
[----:B------:R-:W-:Y:S01]  /*300f0*/  SEL R140, RZ, 0x1, P3 ;  /* 0x00000001ff8c7807 */ /* 0x000fe20001800000 */
[----:B------:R-:W-:Y:S01]  /*30100*/  IMAD.WIDE.U32 R88, R121, R90, R88 ;  /* 0x0000005a79587225 */ /* 0x000fe200078e0058 */
[----:B------:R-:W-:Y:S02]  /*30110*/  IADD3.X R123, PT, PT, RZ, RZ, RZ, P4, P6 ;  /* 0x000000ffff7b7210 */ /* 0x000fe400027ec4ff */
[----:B------:R-:W-:Y:S01]  /*30120*/  IADD3 R149, P3, PT, R140, R14, RZ ;  /* 0x0000000e8c957210 */ /* 0x000fe20007f7e0ff */
[----:B------:R-:W-:-:S04]  /*30130*/  IMAD.WIDE.U32 R42, R4, R119, RZ ;  /* 0x00000077042a7225 */ /* 0x000fc800078e00ff */
[----:B------:R-:W-:Y:S01]  /*30140*/  IMAD.IADD R143, R135, 0x1, R41 ;  /* 0x00000001878f7824 */ /* 0x000fe200078e0229 */
[----:B------:R-:W-:Y:S01]  /*30150*/  IADD3 R41, P6, P4, R122, R88, R39 ;  /* 0x000000587a297210 */ /* 0x000fe20007cde027 */
[----:B------:R-:W-:Y:S02]  /*30160*/  IMAD.MOV.U32 R27, RZ, RZ, RZ ;  /* 0x000000ffff1b7224 */ /* 0x000fe400078e00ff */
[----:B------:R-:W-:Y:S01]  /*30170*/  IMAD.IADD R38, R142, 0x1, R81 ;  /* 0x000000018e267824 */ /* 0x000fe200078e0251 */
[----:B------:R-:W-:Y:S01]  /*30180*/  IADD3 R143, P1, P5, R42, R143, R80 ;  /* 0x0000008f2a8f7210 */ /* 0x000fe20007d3e050 */
[----:B------:R-:W-:Y:S02]  /*30190*/  IMAD.MOV.U32 R39, RZ, RZ, RZ ;  /* 0x000000ffff277224 */ /* 0x000fe400078e00ff */
[----:B------:R-:W-:Y:S01]  /*301a0*/  IMAD.WIDE.U32 R26, R121, R141, R26 ;  /* 0x0000008d791a7225 */ /* 0x000fe200078e001a */
[----:B------:R-:W-:Y:S02]  /*301b0*/  IADD3.X R122, PT, PT, RZ, RZ, RZ, P1, P5 ;  /* 0x000000ffff7a7210 */ /* 0x000fe40000fea4ff */
[----:B------:R-:W-:Y:S01]  /*301c0*/  ISETP.GT.U32.AND P1, PT, R14, R149, PT ;  /* 0x000000950e00720c */ /* 0x000fe20003f24070 */
[----:B------:R-:W-:Y:S01]  /*301d0*/  IMAD.X R88, RZ, RZ, R113, P3 ;  /* 0x000000ffff587224 */ /* 0x000fe200018e0671 */
[----:B------:R-:W-:Y:S01]  /*301e0*/  IADD3 R141, P3, PT, R149, R40, RZ ;  /* 0x00000028958d7210 */ /* 0x000fe20007f7e0ff */
[----:B------:R-:W-:-:S02]  /*301f0*/  IMAD.IADD R147, R135, 0x1, R43 ;  /* 0x0000000187937824 */ /* 0x000fc400078e022b */
[----:B------:R-:W-:Y:S01]  /*30200*/  IMAD.WIDE.U32 R38, R119, R132, R38 ;  /* 0x0000008477267225 */ /* 0x000fe200078e0026 */
[----:B------:R-:W-:-:S03]  /*30210*/  ISETP.GT.U32.AND.EX P1, PT, R113, R88, PT, P1 ;  /* 0x000000587100720c */ /* 0x000fc60003f24110 */
[----:B------:R-:W-:Y:S01]  /*30220*/  IMAD.WIDE.U32 R80, R133, R120, RZ ;  /* 0x0000007885507225 */ /* 0x000fe200078e00ff */
[----:B------:R-:W-:-:S03]  /*30230*/  SEL R14, R14, R149, P1 ;  /* 0x000000950e0e7207 */ /* 0x000fc60000800000 */
[----:B------:R-:W-:Y:S01]  /*30240*/  IMAD.X R143, R88, 0x1, R143, P3 ;  /* 0x00000001588f7824 */ /* 0x000fe200018e068f */
[----:B------:R-:W-:Y:S01]  /*30250*/  IADD3 R147, P3, P5, R41, R38, R147 ;  /* 0x0000002629937210 */ /* 0x000fe20007d7e093 */
        /* <DEDUP_REMOVED lines=23> */
[----:B------:R-:W-:Y:S02]  /*303d0*/  IMAD.MOV.U32 R89, RZ, RZ, RZ ;  /* 0x000000ffff597224 */ /* 0x000fe400078e00ff */
        /* <DEDUP_REMOVED lines=34> */
[----:B------:R-:W-:Y:S01]  /*30600*/  IMAD.IADD R41, R134, 0x1, R41 ;  /* 0x0000000186297824 */ /* 0x000fe200078e0229 */
[----:B------:R-:W-:Y:S01]  /*30610*/  IADD3.X R123, P1, PT, R80, R145, RZ, P1, !PT ;  /* 0x00000091507b7210 */ /* 0x000fe20000f3e4ff */
[----:B------:R-:W-:Y:S02]  /*30620*/  IMAD.MOV.U32 R80, RZ, RZ, R89 ;  /* 0x000000ffff507224 */ /* 0x000fe400078e0059 */
[----:B------:R-:W-:Y:S01]  /*30630*/  IMAD.WIDE.U32 R88, R133, R116, RZ ;  /* 0x0000007485587225 */ /* 0x000fe200078e00ff */
[----:B------:R-:W-:-:S03]  /*30640*/  IADD3.X R123, P3, PT, R123, R90, RZ, P3, !PT ;  /* 0x0000005a7b7b7210 */ /* 0x000fc60001f7e4ff */
[----:B------:R-:W-:-:S04]  /*30650*/  IMAD.WIDE.U32.X R80, R15, R21, R80, P5 ;  /* 0x000000150f507225 */ /* 0x000fc800028e0450 */
[----:B------:R-:W-:Y:S01]  /*30660*/  IMAD.IADD R89, R134, 0x1, R89 ;  /* 0x0000000186597824 */ /* 0x000fe200078e0259 */
[----:B------:R-:W-:Y:S01]  /*30670*/  IADD3.X R145, P1, P3, R80, RZ, RZ, P3, P1 ;  /* 0x000000ff50917210 */ /* 0x000fe20001b224ff */
[----:B------:R-:W-:-:S03]  /*30680*/  IMAD.WIDE.U32 R90, R14, R22, RZ ;  /* 0x000000160e5a7225 */ /* 0x000fc600078e00ff */
[----:B------:R-:W-:Y:S01]  /*30690*/  IADD3.X R147, PT, PT, R81, RZ, RZ, P1, P3 ;  /* 0x000000ff51937210 */ /* 0x000fe20000fe64ff */
[----:B------:R-:W-:Y:S01]  /*306a0*/  IMAD.WIDE.U32 R80, R15, R22, RZ ;  /* 0x000000160f507225 */ /* 0x000fe200078e00ff */
[----:B------:R-:W-:Y:S02]  /*306b0*/  IADD3 R122, P1, P3, R112, R89, R122 ;  /* 0x00000059707a7210 */ /* 0x000fe40007b3e07a */
        /* <DEDUP_REMOVED lines=56> */
[----:B------:R-:W-:Y:S02]  /*30a40*/  ISETP.GT.U32.AND.EX P5, PT, R118, R13, PT, P5 ;  /* 0x0000000d7600720c */ /* 0x000fe40003fa4150 */
[----:B------:R-:W-:Y:S02]  /*30a50*/  IADD3.X R118, PT, PT, RZ, RZ, RZ, P2, P0 ;  /* 0x000000ffff767210 */ /* 0x000fe400017e04ff */
        /* <DEDUP_REMOVED lines=45> */
[C---:B------:R-:W-:Y:S01]  /*30d30*/  IMAD.WIDE.U32 R80, R26.reuse, R20, RZ ;  /* 0x000000141a507225 */ /* 0x040fe200078e00ff */
[----:B------:R-:W-:Y:S02]  /*30d40*/  IADD3.X R123, PT, PT, R117, RZ, RZ, P0, P2 ;  /* 0x000000ff757b7210 */ /* 0x000fe400007e44ff */
[----:B------:R-:W-:Y:S01]  /*30d50*/  IADD3.X R91, P6, PT, RZ, R14, RZ, P6, !PT ;  /* 0x0000000eff5b7210 */ /* 0x000fe200037de4ff */
[----:B------:R-:W-:-:S03]  /*30d60*/  IMAD.WIDE.U32 R38, P0, R26, R21, R38 ;  /* 0x000000151a267225 */ /* 0x000fc60007800026 */
        /* <DEDUP_REMOVED lines=21> */
[----:B------:R-:W-:Y:S02]  /*30ec0*/  IMAD R14, R43, R10, RZ ;  /* 0x0000000a2b0e7224 */ /* 0x000fe400078e02ff */
[----:B------:R-:W-:Y:S01]  /*30ed0*/  IMAD.WIDE.U32 R80, R121, R136, R80 ;  /* 0x0000008879507225 */ /* 0x000fe200078e0050 */
[----:B------:R-:W-:-:S03]  /*30ee0*/  IADD3.X R133, P1, PT, R133, R120, RZ, P1, !PT ;  /* 0x0000007885857210 */ /* 0x000fc60000f3e4ff */
        /* <DEDUP_REMOVED lines=55> */
[----:B------:R-:W-:Y:S01]  /*31260*/  IADD3.X R120, PT, PT, R89, RZ, RZ, P0, P3 ;  /* 0x000000ff59787210 */ /* 0x000fe200007e64ff */
[----:B------:R-:W-:Y:S01]  /*31270*/  IMAD.MOV.U32 R14, RZ, RZ, R27 ;  /* 0x000000ffff0e7224 */ /* 0x000fe200078e001b */
[----:B------:R-:W-:-:S02]  /*31280*/  IADD3 R121, P0, PT, R121, R90, RZ ;  /* 0x0000005a79797210 */ /* 0x000fc40007f1e0ff */
[----:B------:R-:W-:Y:S01]  /*31290*/  ISETP.GE.U32.AND.EX P1, PT, R43, R116, PT, P1 ;  /* 0x000000742b00720c */ /* 0x000fe20003f26110 */
[----:B------:R-:W-:Y:S01]  /*312a0*/  IMAD R43, R115, R11, R80 ;  /* 0x0000000b732b7224 */ /* 0x000fe200078e0250 */
[----:B------:R-:W-:Y:S02]  /*312b0*/  IADD3.X R139, PT, PT, RZ, R139, RZ, P6, P2 ;  /* 0x0000008bff8b7210 */ /* 0x000fe400037e44ff */
[----:B------:R-:W-:Y:S01]  /*312c0*/  IADD3 R81, P3, PT, R41, R26, RZ ;  /* 0x0000001a29517210 */ /* 0x000fe20007f7e0ff */
[----:B------:R-:W-:Y:S01]  /*312d0*/  IMAD.WIDE.U32 R26, R115, R10, RZ ;  /* 0x0000000a731a7225 */ /* 0x000fe200078e00ff */
[----:B------:R-:W-:Y:S02]  /*312e0*/  IADD3 R121, P6, PT, R121, R40, RZ ;  /* 0x0000002879797210 */ /* 0x000fe40007fde0ff */
[----:B------:R-:W-:Y:S01]  /*312f0*/  SEL R116, RZ, 0x1, P1 ;  /* 0x00000001ff747807 */ /* 0x000fe20000800000 */
[----:B------:R-:W-:Y:S01]  /*31300*/  IMAD.WIDE.U32 R40, R39, R24, RZ ;  /* 0x0000001827287225 */ /* 0x000fe200078e00ff */
[----:B------:R-:W-:-:S02]  /*31310*/  IADD3.X R120, P2, PT, R120, R91, RZ, P0, !PT ;  /* 0x0000005b78787210 */ /* 0x000fc4000075e4ff */
[----:B------:R-:W-:Y:S01]  /*31320*/  IADD3 R116, P0, PT, R116, R3, RZ ;  /* 0x0000000374747210 */ /* 0x000fe20007f1e0ff */
[----:B------:R-:W-:Y:S01]  /*31330*/  IMAD.IADD R43, R27, 0x1, R43 ;  /* 0x000000011b2b7824 */ /* 0x000fe200078e022b */
[----:B------:R-:W-:Y:S01]  /*31340*/  IADD3.X R120, P1, PT, R120, R81, RZ, P6, !PT ;  /* 0x0000005178787210 */ /* 0x000fe2000373e4ff */
        /* <DEDUP_REMOVED lines=54> */
[----:B------:R-:W-:Y:S01]  /*316b0*/  IMAD.MOV.U32 R38, RZ, RZ, R3 ;  /* 0x000000ffff267224 */ /* 0x000fe200078e0003 */
        /* <DEDUP_REMOVED lines=75> */
.L_x_512:
        /* <DEDUP_REMOVED lines=21> */
.L_x_513:
[----:B------:R-:W-:Y:S01]  /*31cc0*/  CS2R R118, SRZ ;  /* 0x0000000000767805 */ /* 0x000fe2000001ff00 */
[----:B------:R-:W-:Y:S01]  /*31cd0*/  IMAD.WIDE.U32 R42, R86, R126, RZ ;  /* 0x0000007e562a7225 */ /* 0x000fe200078e00ff */
[----:B------:R-:W-:-:S03]  /*31ce0*/  CS2R R114, SRZ ;  /* 0x0000000000727805 */ /* 0x000fc6000001ff00 */
[----:B------:R-:W-:-:S04]  /*31cf0*/  IMAD.WIDE.U32 R14, R108, R126, RZ ;  /* 0x0000007e6c0e7225 */ /* 0x000fc800078e00ff */
[----:B------:R-:W-:Y:S02]  /*31d00*/  IMAD.MOV.U32 R4, RZ, RZ, RZ ;  /* 0x000000ffff047224 */ /* 0x000fe400078e00ff */
[----:B------:R-:W-:-:S04]  /*31d10*/  IMAD.WIDE.U32 R122, R110, R124, RZ ;  /* 0x0000007c6e7a7225 */ /* 0x000fc800078e00ff */
[----:B------:R-:W-:Y:S01]  /*31d20*/  IMAD.WIDE.U32 R26, R87, R126, RZ ;  /* 0x0000007e571a7225 */ /* 0x000fe200078e00ff */
[----:B------:R-:W-:-:S03]  /*31d30*/  IADD3 R122, P4, PT, R14, R122, RZ ;  /* 0x0000007a0e7a7210 */ /* 0x000fc60007f9e0ff */
[----:B------:R-:W-:-:S04]  /*31d40*/  IMAD.WIDE.U32 R2, R86, R127, RZ ;  /* 0x0000007f56027225 */ /* 0x000fc800078e00ff */
[----:B------:R-:W-:Y:S02]  /*31d50*/  IMAD.IADD R43, R43, 0x1, R119 ;  /* 0x000000012b2b7824 */ /* 0x000fe400078e0277 */
[----:B------:R-:W-:-:S03]  /*31d60*/  IMAD.WIDE.U32 R40, R109, R126, RZ ;  /* 0x0000007e6d287225 */ /* 0x000fc600078e00ff */
[----:B------:R-:W-:Y:S01]  /*31d70*/  IADD3 R43, P1, P3, R2, R43, R26 ;  /* 0x0000002b022b7210 */ /* 0x000fe20007b3e01a */
        /* <DEDUP_REMOVED lines=18> */
[----:B------:R-:W-:Y:S01]  /*31ea0*/  IMAD.MOV.U32 R37, RZ, RZ, RZ ;  /* 0x000000ffff257224 */ /* 0x000fe200078e00ff */
[----:B------:R-:W-:Y:S01]  /*31eb0*/  IADD3 R27, P0, P2, R27, R38, R15 ;  /* 0x000000261b1b7210 */ /* 0x000fe20007a1e00f */
        /* <DEDUP_REMOVED lines=9> */
[----:B------:R-:W-:Y:S01]  /*31f50*/  IMAD.IADD R139, R139, 0x1, R121 ;  /* 0x000000018b8b7824 */ /* 0x000fe200078e0279 */
[----:B------:R-:W-:Y:S01]  /*31f60*/  IADD3 R121, P2, P0, R88, R143, R116 ;  /* 0x0000008f58797210 */ /* 0x000fe2000785e074 */
[----:B------:R-:W-:-:S04]  /*31f70*/  IMAD.WIDE.U32 R112, R109, R124, RZ ;  /* 0x0000007c6d707225 */ /* 0x000fc800078e00ff */
[----:B------:R-:W-:-:S04]  /*31f80*/  IMAD.WIDE.U32 R90, R108, R125, RZ ;  /* 0x0000007d6c5a7225 */ /* 0x000fc800078e00ff */
[----:B------:R-:W-:Y:S01]  /*31f90*/  IMAD.IADD R3, R118, 0x1, R39 ;  /* 0x0000000176037824 */ /* 0x000fe200078e0227 */
[----:B------:R-:W-:Y:S01]  /*31fa0*/  IADD3.X R39, PT, PT, RZ, RZ, RZ, P5, P6 ;  /* 0x000000ffff277210 */ /* 0x000fe20002fec4ff */
        /* <DEDUP_REMOVED lines=9> */
[----:B------:R-:W-:Y:S01]  /*32040*/  IMAD.WIDE.U32 R14, R87, R124, RZ ;  /* 0x0000007c570e7225 */ /* 0x000fe200078e00ff */
[----:B------:R-:W-:-:S03]  /*32050*/  ISETP.GE.U32.AND.EX P4, PT, R121, R140, PT, P4 ;  /* 0x0000008c7900720c */ /* 0x000fc60003f86140 */
[----:B------:R-:W-:-:S04]  /*32060*/  IMAD.WIDE.U32 R40, R127, R87, R40 ;  /* 0x000000577f287225 */ /* 0x000fc800078e0028 */
[----:B------:R-:W-:Y:S02]  /*32070*/  IMAD.MOV.U32 R27, RZ, RZ, RZ ;  /* 0x000000ffff1b7224 */ /* 0x000fe400078e00ff */
[C---:B------:R-:W-:Y:S01]  /*32080*/  IMAD.IADD R80, R114.reuse, 0x1, R15 ;  /* 0x0000000172507824 */ /* 0x040fe200078e020f */
[----:B------:R-:W-:Y:S01]  /*32090*/  IADD3.X R15, PT, PT, R89, R112, RZ, P5, P6 ;  /* 0x00000070590f7210 */ /* 0x000fe20002fec4ff */
[----:B------:R-:W-:Y:S01]  /*320a0*/  IMAD.WIDE.U32 R26, R127, R44, R26 ;  /* 0x0000002c7f1a7225 */ /* 0x000fe200078e001a */
[----:B------:R-:W-:Y:S02]  /*320b0*/  IADD3 R123, P5, P6, R113, R40, R123 ;  /* 0x00000028717b7210 */ /* 0x000fe40007ebe07b */
[----:B------:R-:W-:Y:S01]  /*320c0*/  SEL R44, RZ, 0x1, P4 ;  /* 0x00000001ff2c7807 */ /* 0x000fe20002000000 */
[----:B------:R-:W-:Y:S01]  /*320d0*/  IMAD.IADD R113, R114, 0x1, R41 ;  /* 0x0000000172717824 */ /* 0x000fe200078e0229 */
[----:B------:R-:W-:Y:S01]  /*320e0*/  IADD3.X R112, PT, PT, RZ, RZ, RZ, P1, P3 ;  /* 0x000000ffff707210 */ /* 0x000fe20000fe64ff */
[----:B------:R-:W-:-:S02]  /*320f0*/  IMAD.MOV.U32 R81, RZ, RZ, RZ ;  /* 0x000000ffff517224 */ /* 0x000fc400078e00ff */
[----:B------:R-:W-:Y:S01]  /*32100*/  IMAD.IADD R115, R115, 0x1, R27 ;  /* 0x0000000173737824 */ /* 0x000fe200078e021b */
[----:B------:R-:W-:Y:S01]  /*32110*/  IADD3.X R113, PT, PT, RZ, R113, RZ, P5, P6 ;  /* 0x00000071ff717210 */ /* 0x000fe20002fec4ff */
[----:B------:R-:W-:Y:S01]  /*32120*/  IMAD.WIDE.U32 R80, R125, R87, R80 ;  /* 0x000000577d507225 */ /* 0x000fe200078e0050 */
[----:B------:R-:W-:Y:S02]  /*32130*/  IADD3 R139, P4, P5, R39, R26, R139 ;  /* 0x0000001a278b7210 */ /* 0x000fe40007d9e08b */
[----:B------:R-:W-:Y:S01]  /*32140*/  IADD3 R117, P6, PT, R44, R42, RZ ;  /* 0x0000002a2c757210 */ /* 0x000fe20007fde0ff */
[----:B------:R-:W-:-:S03]  /*32150*/  IMAD.WIDE.U32 R26, R110, R126, RZ ;  /* 0x0000007e6e1a7225 */ /* 0x000fc600078e00ff */
[----:B------:R-:W-:Y:S01]  /*32160*/  IADD3 R87, P3, PT, R117, R38, RZ ;  /* 0x0000002675577210 */ /* 0x000fe20007f7e0ff */
[----:B------:R-:W-:Y:S01]  /*32170*/  IMAD.WIDE.U32 R40, R111, R126, RZ ;  /* 0x0000007e6f287225 */ /* 0x000fe200078e00ff */
[----:B------:R-:W-:-:S03]  /*32180*/  ISETP.GT.U32.AND P1, PT, R42, R117, PT ;  /* 0x000000752a00720c */ /* 0x000fc60003f24070 */
        /* <DEDUP_REMOVED lines=8> */
[----:B------:R-:W-:Y:S01]  /*32210*/  IMAD.WIDE.U32 R88, R125, R109, R88 ;  /* 0x0000006d7d587225 */ /* 0x000fe200078e0058 */
[----:B------:R-:W-:Y:S02]  /*32220*/  P2R R38, PR, RZ, 0x20 ;  /* 0x00000020ff267803 */ /* 0x000fe40000000000 */
[----:B------:R-:W-:Y:S01]  /*32230*/  SEL R42, R42, R117, P1 ;  /* 0x000000752a2a7207 */ /* 0x000fe20000800000 */
[----:B------:R-:W-:Y:S01]  /*32240*/  IMAD.X R40, R140, 0x1, R90, P3 ;  /* 0x000000018c287824 */ /* 0x000fe200018e065a */
[----:B------:R-:W-:Y:S01]  /*32250*/  IADD3 R91, P3, P5, R123, R88, R91 ;  /* 0x000000587b5b7210 */ /* 0x000fe20007d7e05b */
[----:B------:R-:W-:Y:S01]  /*32260*/  IMAD R90, R126, R10, RZ ;  /* 0x0000000a7e5a7224 */ /* 0x000fe200078e02ff */
[----:B------:R-:W-:Y:S01]  /*32270*/  SEL R43, R43, R140, P1 ;  /* 0x0000008c2b2b7207 */ /* 0x000fe20000800000 */
[----:B------:R-:W-:Y:S01]  /*32280*/  IMAD.IADD R142, R13, 0x1, R89 ;  /* 0x000000010d8e7824 */ /* 0x000fe200078e0259 */
[----:B------:R-:W-:Y:S01]  /*32290*/  ISETP.GT.U32.AND P1, PT, R42, R87, PT ;  /* 0x000000572a00720c */ /* 0x000fe20003f24070 */
[----:B------:R-:W-:-:S03]  /*322a0*/  IMAD.WIDE.U32 R116, R86, R125, RZ ;  /* 0x0000007d56747225 */ /* 0x000fc600078e00ff */
[----:B------:R-:W-:Y:S01]  /*322b0*/  ISETP.GT.U32.AND.EX P1, PT, R43, R40, PT, P1 ;  /* 0x000000282b00720c */ /* 0x000fe20003f24110 */
[C---:B------:R-:W-:Y:S01]  /*322c0*/  IMAD.WIDE.U32 R88, R26.reuse, R10, RZ ;  /* 0x0000000a1a587225 */ /* 0x040fe200078e00ff */
        /* <DEDUP_REMOVED lines=75> */
[----:B------:R-:W-:Y:S01]  /*32780*/  IMAD.MOV.U32 R27, RZ, RZ, RZ ;  /* 0x000000ffff1b7224 */ /* 0x000fe200078e00ff */
[----:B------:R-:W-:Y:S01]  /*32790*/  ISETP.GT.U32.AND P5, PT, R2, R86, PT ;  /* 0x000000560200720c */ /* 0x000fe20003fa4070 */
[----:B------:R-:W-:-:S03]  /*327a0*/  IMAD.WIDE.U32 R26, R93, R109, R26 ;  /* 0x0000006d5d1a7225 */ /* 0x000fc600078e001a */
[----:B------:R-:W-:Y:S01]  /*327b0*/  ISETP.GT.U32.AND.EX P5, PT, R120, R119, PT, P5 ;  /* 0x000000777800720c */ /* 0x000fe20003fa4150 */
[----:B------:R-:W-:-:S03]  /*327c0*/  IMAD.IADD R13, R13, 0x1, R27 ;  /* 0x000000010d0d7824 */ /* 0x000fc600078e021b */
[----:B------:R-:W-:-:S04]  /*327d0*/  SEL R116, RZ, 0x1, !P5 ;  /* 0x00000001ff747807 */ /* 0x000fc80006800000 */
[----:B------:R-:W-:Y:S01]  /*327e0*/  IADD3 R116, P5, P6, R116, R125, R42 ;  /* 0x0000007d74747210 */ /* 0x000fe20007ebe02a */
[----:B------:R-:W-:-:S03]  /*327f0*/  IMAD.WIDE.U32 R42, R108, R93, RZ ;  /* 0x0000005d6c2a7225 */ /* 0x000fc600078e00ff */
[----:B------:R-:W-:Y:S01]  /*32800*/  IADD3.X R2, PT, PT, RZ, R117, RZ, P5, P6 ;  /* 0x00000075ff027210 */ /* 0x000fe20002fec4ff */
[----:B------:R-:W-:Y:S02]  /*32810*/  IMAD.IADD R43, R118, 0x1, R43 ;  /* 0x00000001762b7824 */ /* 0x000fe400078e022b */
[----:B------:R-:W-:-:S03]  /*32820*/  IMAD.WIDE.U32 R92, R108, R92, RZ ;  /* 0x0000005c6c5c7225 */ /* 0x000fc600078e00ff */
[----:B------:R-:W-:Y:S01]  /*32830*/  IADD3 R116, P5, P6, R116, R26, R43 ;  /* 0x0000001a74747210 */ /* 0x000fe20007ebe02b */
        /* <DEDUP_REMOVED lines=27> */
[----:B------:R-:W-:Y:S02]  /*329f0*/  IMAD R0, R115, R10, RZ ;  /* 0x0000000a73007224 */ /* 0x000fe400078e02ff */
[----:B------:R-:W-:-:S04]  /*32a00*/  IMAD.WIDE.U32 R26, R16, R111, R26 ;  /* 0x0000006f101a7225 */ /* 0x000fc800078e001a */
[----:B------:R-:W-:Y:S01]  /*32a10*/  IMAD.IADD R16, R37, 0x1, R27 ;  /* 0x0000000125107824 */ /* 0x000fe200078e021b */
[----:B------:R-:W-:Y:S01]  /*32a20*/  IADD3 R116, P5, P6, R116, R26, R43 ;  /* 0x0000001a74747210 */ /* 0x000fe20007ebe02b */
[----:B------:R-:W-:-:S03]  /*32a30*/  IMAD.WIDE.U32 R26, R113, R10, RZ ;  /* 0x0000000a711a7225 */ /* 0x000fc600078e00ff */
[----:B------:R-:W-:Y:S01]  /*32a40*/  IADD3.X R16, PT, PT, R87, R16, RZ, P5, P6 ;  /* 0x0000001057107210 */ /* 0x000fe20002fec4ff */
[----:B------:R-:W-:Y:S01]  /*32a50*/  IMAD R43, R113, R11, R0 ;  /* 0x0000000b712b7224 */ /* 0x000fe200078e0200 */
[----:B------:R-:W-:Y:S01]  /*32a60*/  ISETP.NE.AND P6, PT, R38, RZ, PT ;  /* 0x000000ff2600720c */ /* 0x000fe20003fc5270 */
[----:B------:R-:W-:-:S03]  /*32a70*/  IMAD.WIDE.U32 R86, R89, R24, RZ ;  /* 0x0000001859567225 */ /* 0x000fc600078e00ff */
[----:B------:R-:W-:Y:S01]  /*32a80*/  IADD3.X R110, PT, PT, RZ, RZ, RZ, P6, P4 ;  /* 0x000000ffff6e7210 */ /* 0x000fe200037e84ff */
[----:B------:R-:W-:Y:S01]  /*32a90*/  IMAD.IADD R0, R27, 0x1, R43 ;  /* 0x000000011b007824 */ /* 0x000fe200078e022b */
[----:B------:R-:W-:Y:S01]  /*32aa0*/  IADD3 R109, P5, P4, R42, R109, R80 ;  /* 0x0000006d2a6d7210 */ /* 0x000fe20007cbe050 */
[C---:B------:R-:W-:Y:S01]  /*32ab0*/  IMAD.WIDE.U32 R80, R88.reuse, R24, RZ ;  /* 0x0000001858507225 */ /* 0x040fe200078e00ff */
[----:B------:R-:W-:Y:S02]  /*32ac0*/  IADD3.X R27, PT, PT, RZ, RZ, RZ, P2, P0 ;  /* 0x000000ffff1b7210 */ /* 0x000fe400017e04ff */
[----:B------:R-:W-:Y:S01]  /*32ad0*/  IADD3 R117, P0, PT, R13, R92, RZ ;  /* 0x0000005c0d757210 */ /* 0x000fe20007f1e0ff */
[----:B------:R-:W-:-:S04]  /*32ae0*/  IMAD.WIDE.U32 R86, P2, R88, R25, R86 ;  /* 0x0000001958567225 */ /* 0x000fc80007840056 */
        /* <DEDUP_REMOVED lines=18> */
[----:B------:R-:W-:Y:S01]  /*32c10*/  IADD3.X R89, P0, P2, R92, RZ, RZ, P2, P0 ;  /* 0x000000ff5c597210 */ /* 0x000fe200012004ff */
[C---:B------:R-:W-:Y:S01]  /*32c20*/  IMAD.WIDE.U32 R86, R26.reuse, R20, RZ ;  /* 0x000000141a567225 */ /* 0x040fe200078e00ff */
[----:B------:R-:W-:Y:S02]  /*32c30*/  IADD3.X RZ, P6, PT, R115, R40, RZ, P6, !PT ;  /* 0x0000002873ff7210 */ /* 0x000fe400037de4ff */
[----:B------:R-:W-:Y:S01]  /*32c40*/  IADD3.X R113, PT, PT, R93, RZ, RZ, P0, P2 ;  /* 0x000000ff5d717210 */ /* 0x000fe200007e44ff */
[----:B------:R-:W-:Y:S01]  /*32c50*/  IMAD.WIDE.U32 R42, P0, R26, R21, R42 ;  /* 0x000000151a2a7225 */ /* 0x000fe2000780002a */
[----:B------:R-:W-:-:S03]  /*32c60*/  IADD3.X R115, P6, PT, RZ, R80, RZ, P6, !PT ;  /* 0x00000050ff737210 */ /* 0x000fc600037de4ff */
[----:B------:R-:W-:Y:S01]  /*32c70*/  IMAD.IADD R38, R41, 0x1, R37 ;  /* 0x0000000129267824 */ /* 0x000fe200078e0225 */
[----:B------:R-:W-:Y:S01]  /*32c80*/  IADD3 R115, P2, PT, R115, R112, RZ ;  /* 0x0000007073737210 */ /* 0x000fe20007f5e0ff */
        /* <DEDUP_REMOVED lines=9> */
[----:B------:R-:W-:Y:S01]  /*32d20*/  IMAD.WIDE.U32 R40, R0, R22, RZ ;  /* 0x0000001600287225 */ /* 0x000fe200078e00ff */
[----:B------:R-:W-:-:S03]  /*32d30*/  IADD3.X R87, P0, P6, R80, RZ, RZ, P0, P2 ;  /* 0x000000ff50577210 */ /* 0x000fc600006044ff */
[----:B------:R-:W-:Y:S01]  /*32d40*/  IMAD.IADD R121, R4, 0x1, R39 ;  /* 0x0000000104797824 */ /* 0x000fe200078e0227 */
[----:B------:R-:W-:Y:S01]  /*32d50*/  IADD3.X R86, PT, PT, R81, RZ, RZ, P0, P6 ;  /* 0x000000ff51567210 */ /* 0x000fe200007ec4ff */
[----:B------:R-:W-:Y:S01]  /*32d60*/  IMAD.WIDE.U32 R40, P2, R26, R23, R40 ;  /* 0x000000171a287225 */ /* 0x000fe20007840028 */
[----:B------:R-:W-:Y:S02]  /*32d70*/  IADD3.X R4, PT, PT, RZ, RZ, RZ, P1, P3 ;  /* 0x000000ffff047210 */ /* 0x000fe40000fe64ff */
[----:B------:R-:W-:Y:S01]  /*32d80*/  IADD3 R87, P0, PT, R87, R114, RZ ;  /* 0x0000007257577210 */ /* 0x000fe20007f1e0ff */
        /* <DEDUP_REMOVED lines=59> */
[----:B------:R-:W-:Y:S01]  /*33140*/  IMAD R80, R93, R10, RZ ;  /* 0x0000000a5d507224 */ /* 0x000fe200078e02ff */
        /* <DEDUP_REMOVED lines=17> */
[----:B------:R-:W-:-:S04]  /*33260*/  IMAD.WIDE.U32.X R40, R111, R23, R40, P3 ;  /* 0x000000176f287225 */ /* 0x000fc800018e0428 */
        /* <DEDUP_REMOVED lines=44> */
[----:B------:R-:W-:Y:S02]  /*33530*/  IADD3.X R0, P1, P2, R40, RZ, RZ, P2, P1 ;  /* 0x000000ff28007210 */ /* 0x000fe400012224ff */
[----:B------:R-:W-:Y:S02]  /*33540*/  IADD3.X R14, PT, PT, RZ, RZ, RZ, P5, P4 ;  /* 0x000000ffff0e7210 */ /* 0x000fe40002fe84ff */
[----:B------:R-:W-:Y:S01]  /*33550*/  IADD3 R90, P5, P4, R2, R90, R4 ;  /* 0x0000005a025a7210 */ /* 0x000fe20007cbe004 */
[----:B------:R-:W-:Y:S01]  /*33560*/  IMAD.WIDE.U32 R2, R37, R22, RZ ;  /* 0x0000001625027225 */ /* 0x000fe200078e00ff */
[----:B------:R-:W-:Y:S02]  /*33570*/  SEL R15, RZ, 0x1, P0 ;  /* 0x00000001ff0f7807 */ /* 0x000fe40000000000 */
[----:B------:R-:W-:Y:S02]  /*33580*/  ISETP.GE.U32.AND P0, PT, R110, R44, PT ;  /* 0x0000002c6e00720c */ /* 0x000fe40003f06070 */
[----:B------:R-:W-:-:S02]  /*33590*/  IADD3.X R40, PT, PT, R41, RZ, RZ, P1, P2 ;  /* 0x000000ff29287210 */ /* 0x000fc40000fe44ff */
[----:B------:R-:W-:Y:S01]  /*335a0*/  SEL R41, RZ, 0x1, P3 ;  /* 0x00000001ff297807 */ /* 0x000fe20001800000 */
[----:B------:R-:W-:Y:S01]  /*335b0*/  IMAD.WIDE.U32 R2, P3, R26, R23, R2 ;  /* 0x000000171a027225 */ /* 0x000fe20007860002 */
[----:B------:R-:W-:Y:S02]  /*335c0*/  ISETP.GE.U32.AND.EX P0, PT, R112, R27, PT, P0 ;  /* 0x0000001b7000720c */ /* 0x000fe40003f06100 */
[----:B------:R-:W-:Y:S01]  /*335d0*/  IADD3 R116, P6, P2, R15, R116, R14 ;  /* 0x000000740f747210 */ /* 0x000fe20007ade00e */
[----:B------:R-:W-:Y:S01]  /*335e0*/  IMAD.WIDE.U32 R14, R26, R22, RZ ;  /* 0x000000161a0e7225 */ /* 0x000fe200078e00ff */
[----:B------:R-:W-:Y:S02]  /*335f0*/  IADD3.X R44, PT, PT, RZ, R91, RZ, P5, P4 ;  /* 0x0000005bff2c7210 */ /* 0x000fe40002fe84ff */
[----:B------:R-:W-:Y:S01]  /*33600*/  IADD3 R41, P4, PT, R41, R90, RZ ;  /* 0x0000005a29297210 */ /* 0x000fe20007f9e0ff */
[----:B------:R-:W-:Y:S01]  /*33610*/  IMAD.X R39, RZ, RZ, RZ, P3 ;  /* 0x000000ffff277224 */ /* 0x000fe200018e06ff */
[----:B------:R-:W-:Y:S01]  /*33620*/  IADD3 R27, P1, PT, R0, R109, RZ ;  /* 0x0000006d001b7210 */ /* 0x000fe20007f3e0ff */
[----:B------:R-:W-:Y:S01]  /*33630*/  IMAD.MOV.U32 R38, RZ, RZ, R3 ;  /* 0x000000ffff267224 */ /* 0x000fe200078e0003 */
[----:B------:R-:W-:Y:S01]  /*33640*/  SEL R4, RZ, 0x1, P0 ;  /* 0x00000001ff047807 */ /* 0x000fe20000000000 */
[----:B------:R-:W-:Y:S01]  /*33650*/  IMAD.X R81, RZ, RZ, R44, P4 ;  /* 0x000000ffff517224 */ /* 0x000fe200020e062c */
[----:B------:R-:W-:-:S02]  /*33660*/  IADD3 R87, P5, PT, R15, R2, RZ ;  /* 0x000000020f577210 */ /* 0x000fc40007fbe0ff */
[----:B------:R-:W-:Y:S01]  /*33670*/  IADD3 R91, P0, PT, R27, R14, RZ ;  /* 0x0000000e1b5b7210 */ /* 0x000fe20007f1e0ff */
[C---:B------:R-:W-:Y:S01]  /*33680*/  IMAD.WIDE.U32 R14, R37.reuse, R24, RZ ;  /* 0x00000018250e7225 */ /* 0x040fe200078e00ff */
        /* <DEDUP_REMOVED lines=67> */
.L_x_514:
        /* <DEDUP_REMOVED lines=21> */
.L_x_515:
[----:B------:R-:W-:Y:S02]  /*33c10*/  ISETP.GT.U32.AND P0, PT, R13, -0x1, PT ;  /* 0xffffffff0d00780c */ /* 0x000fe40003f04070 */
[C---:B------:R-:W-:Y:S02]  /*33c20*/  SHF.L.W.U32.HI R39, R42.reuse, 0x1, R15 ;  /* 0x000000012a277819 */ /* 0x040fe40000010e0f */
[----:B------:R-:W-:Y:S02]  /*33c30*/  ISETP.GT.AND.EX P0, PT, R42, -0x1, PT, P0 ;  /* 0xffffffff2a00780c */ /* 0x000fe40003f04300 */
[----:B------:R-:W-:Y:S02]  /*33c40*/  SHF.L.W.U32.HI R38, R15, 0x1, R14 ;  /* 0x000000010f267819 */ /* 0x000fe40000010e0e */
[CC--:B------:R-:W-:Y:S02]  /*33c50*/  ISETP.NE.U32.AND P2, PT, R39.reuse, R15.reuse, PT ;  /* 0x0000000f2700720c */ /* 0x0c0fe40003f45070 */
[----:B------:R-:W-:-:S02]  /*33c60*/  ISETP.GE.U32.AND P1, PT, R39, R15, PT ;  /* 0x0000000f2700720c */ /* 0x000fc40003f26070 */
[CC--:B------:R-:W-:Y:S02]  /*33c70*/  ISETP.NE.AND.EX P2, PT, R38.reuse, R14.reuse, PT, P2 ;  /* 0x0000000e2600720c */ /* 0x0c0fe40003f45320 */
[----:B------:R-:W-:Y:S01]  /*33c80*/  ISETP.GE.U32.AND.EX P1, PT, R38, R14, PT, P1 ;  /* 0x0000000e2600720c */ /* 0x000fe20003f26110 */
[----:B------:R-:W-:Y:S01]  /*33c90*/  IMAD.SHL.U32 R14, R13, 0x2, RZ ;  /* 0x000000020d0e7824 */ /* 0x000fe200078e00ff */
        /* <DEDUP_REMOVED lines=60> */
.L_x_516:
        /* <DEDUP_REMOVED lines=21> */
.L_x_517:
        /* <DEDUP_REMOVED lines=45> */
[-C--:B------:R-:W-:Y:S02]  /*34480*/  IADD3.X R38, PT, PT, R35, R60.reuse, RZ, P1, P2 ;  /* 0x0000003c23267210 */ /* 0x080fe40000fe44ff */
        /* <DEDUP_REMOVED lines=58> */
.L_x_518:
[----:B------:R-:W-:Y:S01]  /*34830*/  IMAD.MOV.U32 R35, RZ, RZ, R2 ;  /* 0x000000ffff237224 */ /* 0x000fe200078e0002 */
[----:B------:R-:W-:Y:S06]  /*34840*/  @P0 BRA `(.L_x_519) ;  /* 0x0000000000740947 */ /* 0x000fec0003800000 */
        /* <DEDUP_REMOVED lines=29> */
.L_x_519:
        /* <DEDUP_REMOVED lines=21> */
.L_x_520:
[----:B------:R-:W-:-:S04]  /*34b70*/  IMAD.WIDE.U32 R2, R42, R42, RZ ;  /* 0x0000002a2a027225 */ /* 0x000fc800078e00ff */
[----:B------:R-:W-:Y:S01]  /*34b80*/  IMAD.MOV.U32 R15, RZ, RZ, RZ ;  /* 0x000000ffff0f7224 */ /* 0x000fe200078e00ff */
[----:B------:R-:W-:Y:S01]  /*34b90*/  LOP3.LUT R55, R2, 0xfffffffd, RZ, 0xc0, !PT ;  /* 0xfffffffd02377812 */ /* 0x000fe200078ec0ff */
[----:B------:R-:W-:Y:S02]  /*34ba0*/  IMAD.MOV.U32 R59, RZ, RZ, RZ ;  /* 0x000000ffff3b7224 */ /* 0x000fe400078e00ff */
[----:B------:R-:W-:-:S04]  /*34bb0*/  IMAD.WIDE.U32 R40, R61, R42, RZ ;  /* 0x0000002a3d287225 */ /* 0x000fc800078e00ff */
[----:B------:R-:W-:Y:S02]  /*34bc0*/  IMAD.IADD R16, R3, 0x1, R15 ;  /* 0x0000000103107824 */ /* 0x000fe400078e020f */
        /* <DEDUP_REMOVED lines=8> */
[----:B------:R-:W-:Y:S02]  /*34c50*/  IMAD.IADD R33, R90, 0x1, R27 ;  /* 0x000000015a217824 */ /* 0x000fe400078e021b */
[----:B------:R-:W-:Y:S01]  /*34c60*/  IMAD.MOV.U32 R31, RZ, RZ, RZ ;  /* 0x000000ffff1f7224 */ /* 0x000fe200078e00ff */
[----:B------:R-:W-:Y:S01]  /*34c70*/  IADD3.X R88, PT, PT, RZ, RZ, RZ, P2, P3 ;  /* 0x000000ffff587210 */ /* 0x000fe200017e64ff */
        /* <DEDUP_REMOVED lines=13> */
[----:B------:R-:W-:Y:S02]  /*34d50*/  IMAD.SHL.U32 R81, R2, 0x2, RZ ;  /* 0x0000000202517824 */ /* 0x000fe400078e00ff */
[----:B------:R-:W-:Y:S01]  /*34d60*/  IMAD.IADD R91, R0, 0x1, R15 ;  /* 0x00000001005b7824 */ /* 0x000fe200078e020f */
[C---:B------:R-:W-:Y:S01]  /*34d70*/  SHF.L.U64.HI R93, R2.reuse, 0x1, R27 ;  /* 0x00000001025d7819 */ /* 0x040fe2000001021b */
[----:B------:R-:W-:Y:S01]  /*34d80*/  IMAD.IADD R30, R37, 0x1, R111 ;  /* 0x00000001251e7824 */ /* 0x000fe200078e026f */
[----:B------:R-:W-:Y:S01]  /*34d90*/  SHF.R.U64 R34, R2, 0x1f, R27 ;  /* 0x0000001f02227819 */ /* 0x000fe2000000121b */
[----:B------:R-:W-:Y:S01]  /*34da0*/  IMAD.WIDE.U32 R36, R58, R42, RZ ;  /* 0x0000002a3a247225 */ /* 0x000fe200078e00ff */
[----:B------:R-:W-:-:S02]  /*34db0*/  LOP3.LUT R81, R81, 0xfffffffe, RZ, 0xc0, !PT ;  /* 0xfffffffe51517812 */ /* 0x000fc400078ec0ff */
[C-C-:B------:R-:W-:Y:S01]  /*34dc0*/  SHF.L.U64.HI R86, R14.reuse, 0x1, R91.reuse ;  /* 0x000000010e567819 */ /* 0x140fe2000001025b */
[C---:B------:R-:W-:Y:S01]  /*34dd0*/  IMAD.SHL.U32 R80, R14.reuse, 0x2, RZ ;  /* 0x000000020e507824 */ /* 0x040fe200078e00ff */
[----:B------:R-:W-:Y:S01]  /*34de0*/  SHF.R.U64 R56, R14, 0x1f, R91 ;  /* 0x0000001f0e387819 */ /* 0x000fe2000000125b */
[----:B------:R-:W-:Y:S01]  /*34df0*/  IMAD.WIDE.U32 R14, R44, R42, RZ ;  /* 0x0000002a2c0e7225 */ /* 0x000fe200078e00ff */
[----:B------:R-:W-:Y:S02]  /*34e00*/  IADD3 R81, P5, PT, R81, R16, RZ ;  /* 0x0000001051517210 */ /* 0x000fe40007fbe0ff */
[----:B------:R-:W-:Y:S01]  /*34e10*/  SHF.R.U32.HI R16, RZ, 0x1f, R27 ;  /* 0x0000001fff107819 */ /* 0x000fe2000001161b */
[----:B------:R-:W-:Y:S01]  /*34e20*/  IMAD.WIDE.U32 R2, R58, R29, RZ ;  /* 0x0000001d3a027225 */ /* 0x000fe200078e00ff */
[----:B------:R-:W-:Y:S02]  /*34e30*/  LOP3.LUT R34, R34, 0xfffffffe, RZ, 0xc0, !PT ;  /* 0xfffffffe22227812 */ /* 0x000fe400078ec0ff */
        /* <DEDUP_REMOVED lines=10> */
[----:B------:R-:W-:-:S03]  /*34ee0*/  SHF.R.U32.HI R16, RZ, 0x1f, R37 ;  /* 0x0000001fff107819 */ /* 0x000fc60000011625 */
[----:B------:R-:W-:Y:S01]  /*34ef0*/  IMAD.WIDE.U32 R38, R13, R58, RZ ;  /* 0x0000003a0d267225 */ /* 0x000fe200078e00ff */
[----:B------:R-:W-:-:S03]  /*34f00*/  IADD3 R27, P2, PT, R16, R40, RZ ;  /* 0x00000028101b7210 */ /* 0x000fc60007f5e0ff */
        /* <DEDUP_REMOVED lines=10> */
[C---:B------:R-:W-:Y:S01]  /*34fb0*/  IMAD.WIDE.U32 R32, R13.reuse, R29, R32 ;  /* 0x0000001d0d207225 */ /* 0x040fe200078e0020 */
[----:B------:R-:W-:Y:S02]  /*34fc0*/  LOP3.LUT R34, R86, 0x1, RZ, 0xc0, !PT ;  /* 0x0000000156227812 */ /* 0x000fe400078ec0ff */
[----:B------:R-:W-:Y:S01]  /*34fd0*/  SEL R14, R40, R27, P5 ;  /* 0x0000001b280e7207 */ /* 0x000fe20002800000 */
[----:B------:R-:W-:Y:S01]  /*34fe0*/  IMAD.WIDE.U32 R42, R13, R44, R42 ;  /* 0x0000002c0d2a7225 */ /* 0x000fe200078e002a */
[----:B------:R-:W-:-:S03]  /*34ff0*/  LOP3.LUT R30, R56, 0xfffffffe, RZ, 0xc0, !PT ;  /* 0xfffffffe381e7812 */ /* 0x000fc600078ec0ff */
[----:B------:R-:W-:Y:S01]  /*35000*/  IMAD.X R13, R109, 0x1, R35, P1 ;  /* 0x000000016d0d7824 */ /* 0x000fe200008e0623 */
[----:B------:R-:W-:Y:S01]  /*35010*/  IADD3 R39, P1, PT, R27, R54, RZ ;  /* 0x000000361b277210 */ /* 0x000fe20007f3e0ff */
[----:B------:R-:W-:Y:S01]  /*35020*/  IMAD.IADD R92, R111, 0x1, R31 ;  /* 0x000000016f5c7824 */ /* 0x000fe200078e021f */
[----:B------:R-:W-:Y:S01]  /*35030*/  SHF.R.U32.HI R27, RZ, 0x1f, R91 ;  /* 0x0000001fff1b7819 */ /* 0x000fe2000001165b */
[----:B------:R-:W-:Y:S02]  /*35040*/  IMAD.IADD R54, R57, 0x1, R33 ;  /* 0x0000000139367824 */ /* 0x000fe400078e0221 */
[----:B------:R-:W-:Y:S01]  /*35050*/  IMAD.X R91, R87, 0x1, R80, P1 ;  /* 0x00000001575b7824 */ /* 0x000fe200008e0650 */
[----:B------:R-:W-:Y:S01]  /*35060*/  ISETP.GT.U32.AND P1, PT, R14, R39, PT ;  /* 0x000000270e00720c */ /* 0x000fe20003f24070 */
[----:B------:R-:W-:Y:S01]  /*35070*/  IMAD.IADD R3, R90, 0x1, R3 ;  /* 0x000000015a037824 */ /* 0x000fe200078e0203 */
[----:B------:R-:W-:Y:S02]  /*35080*/  SEL R14, R60, R87, P5 ;  /* 0x000000573c0e7207 */ /* 0x000fe40002800000 */
[----:B------:R-:W-:Y:S01]  /*35090*/  LOP3.LUT R31, R27, 0x1, RZ, 0xc0, !PT ;  /* 0x000000011b1f7812 */ /* 0x000fe200078ec0ff */
[----:B------:R-:W-:Y:S01]  /*350a0*/  IMAD.X R27, RZ, RZ, R34, P6 ;  /* 0x000000ffff1b7224 */ /* 0x000fe200030e0622 */
[----:B------:R-:W-:Y:S01]  /*350b0*/  IADD3 R41, P5, P6, R88, R32, R41 ;  /* 0x0000002058297210 */ /* 0x000fe20007ebe029 */
[----:B------:R-:W-:Y:S01]  /*350c0*/  IMAD.WIDE.U32 R32, R61, R44, RZ ;  /* 0x0000002c3d207225 */ /* 0x000fe200078e00ff */
[----:B------:R-:W-:-:S03]  /*350d0*/  ISETP.GT.U32.AND.EX P1, PT, R14, R91, PT, P1 ;  /* 0x0000005b0e00720c */ /* 0x000fc60003f24110 */
[----:B------:R-:W-:Y:S01]  /*350e0*/  IMAD R14, R81, R10, RZ ;  /* 0x0000000a510e7224 */ /* 0x000fe200078e02ff */
        /* <DEDUP_REMOVED lines=39> */
[C---:B------:R-:W-:Y:S01]  /*35360*/  SHF.L.U64.HI R42, R36.reuse, 0x1, R37 ;  /* 0x00000001242a7819 */ /* 0x040fe20000010225 */
[----:B------:R-:W-:Y:S01]  /*35370*/  IMAD.MOV.U32 R32, RZ, RZ, R43 ;  /* 0x000000ffff207224 */ /* 0x000fe200078e002b */
[----:B------:R-:W-:Y:S01]  /*35380*/  IADD3.X R111, P1, PT, RZ, R38, RZ, P1, !PT ;  /* 0x00000026ff6f7210 */ /* 0x000fe20000f3e4ff */
[----:B------:R-:W-:Y:S01]  /*35390*/  IMAD.X R38, RZ, RZ, R89, P5 ;  /* 0x000000ffff267224 */ /* 0x000fe200028e0659 */
[----:B------:R-:W-:Y:S01]  /*353a0*/  IADD3 R54, P5, PT, R35, R40, RZ ;  /* 0x0000002823367210 */ /* 0x000fe20007fbe0ff */
[----:B------:R-:W-:Y:S01]  /*353b0*/  IMAD.WIDE.U32.X R32, R109, R21, R32, P2 ;  /* 0x000000156d207225 */ /* 0x000fe200010e0420 */
[----:B------:R-:W-:-:S02]  /*353c0*/  LEA R111, P0, R36, R111, 0x1 ;  /* 0x0000006f246f7211 */ /* 0x000fc400078008ff */
[-C--:B------:R-:W-:Y:S01]  /*353d0*/  ISETP.GT.U32.AND P6, PT, R26, R35.reuse, PT ;  /* 0x000000231a00720c */ /* 0x080fe20003fc4070 */
[----:B------:R-:W-:Y:S01]  /*353e0*/  IMAD.X R55, R38, 0x1, R41, P5 ;  /* 0x0000000126377824 */ /* 0x000fe200028e0629 */
[----:B------:R-:W-:Y:S01]  /*353f0*/  IADD3 R81, P5, PT, R60, R54, RZ ;  /* 0x000000363c517210 */ /* 0x000fe20007fbe0ff */
[----:B------:R-:W-:Y:S01]  /*35400*/  IMAD.X R113, RZ, RZ, R39, P1 ;  /* 0x000000ffff717224 */ /* 0x000fe200008e0627 */
[----:B------:R-:W-:Y:S01]  /*35410*/  ISETP.GT.U32.AND.EX P6, PT, R89, R38, PT, P6 ;  /* 0x000000265900720c */ /* 0x000fe20003fc4160 */
[----:B------:R-:W-:Y:S01]  /*35420*/  IMAD.WIDE.U32 R36, R109, R22, RZ ;  /* 0x000000166d247225 */ /* 0x000fe200078e00ff */
[----:B------:R-:W-:Y:S02]  /*35430*/  IADD3 R61, P1, PT, R81, R40, RZ ;  /* 0x00000028513d7210 */ /* 0x000fe40007f3e0ff */
[----:B------:R-:W-:Y:S01]  /*35440*/  IADD3.X R113, P0, PT, R113, R42, RZ, P0, !PT ;  /* 0x0000002a71717210 */ /* 0x000fe2000071e4ff */
[----:B------:R-:W-:Y:S01]  /*35450*/  IMAD.X R86, RZ, RZ, R55, P5 ;  /* 0x000000ffff567224 */ /* 0x000fe200028e0637 */
[----:B------:R-:W-:Y:S01]  /*35460*/  IADD3 R111, P5, PT, R111, R30, RZ ;  /* 0x0000001e6f6f7210 */ /* 0x000fe20007fbe0ff */
[----:B------:R-:W-:Y:S01]  /*35470*/  IMAD.WIDE.U32 R42, R109, R24, RZ ;  /* 0x000000186d2a7225 */ /* 0x000fe200078e00ff */
[----:B------:R-:W-:-:S02]  /*35480*/  SEL R35, R26, R35, P6 ;  /* 0x000000231a237207 */ /* 0x000fc40003000000 */
[----:B------:R-:W-:Y:S01]  /*35490*/  IADD3.X R113, P5, PT, R113, R108, RZ, P5, !PT ;  /* 0x0000006c71717210 */ /* 0x000fe20002fbe4ff */
[----:B------:R-:W-:Y:S01]  /*354a0*/  IMAD.X R80, R86, 0x1, R41, P1 ;  /* 0x0000000156507824 */ /* 0x000fe200008e0629 */
[----:B------:R-:W-:Y:S01]  /*354b0*/  ISETP.GT.U32.AND P1, PT, R54, R81, PT ;  /* 0x000000513600720c */ /* 0x000fe20003f24070 */
[C---:B------:R-:W-:Y:S01]  /*354c0*/  IMAD.WIDE.U32 R30, R34.reuse, R22, RZ ;  /* 0x00000016221e7225 */ /* 0x040fe200078e00ff */
[----:B------:R-:W-:Y:S02]  /*354d0*/  SEL R40, R89, R38, P6 ;  /* 0x0000002659287207 */ /* 0x000fe40003000000 */
[----:B------:R-:W-:Y:S01]  /*354e0*/  ISETP.GT.U32.AND.EX P1, PT, R55, R86, PT, P1 ;  /* 0x000000563700720c */ /* 0x000fe20003f24110 */
[----:B------:R-:W-:Y:S01]  /*354f0*/  IMAD.WIDE.U32 R36, P6, R34, R23, R36 ;  /* 0x0000001722247225 */ /* 0x000fe200078c0024 */
[----:B------:R-:W-:Y:S02]  /*35500*/  ISETP.GT.U32.AND P2, PT, R35, R54, PT ;  /* 0x000000362300720c */ /* 0x000fe40003f44070 */
[----:B------:R-:W-:Y:S01]  /*35510*/  SEL R81, R54, R81, P1 ;  /* 0x0000005136517207 */ /* 0x000fe20000800000 */
[----:B------:R-:W-:Y:S01]  /*35520*/  IMAD R54, R113, R10, RZ ;  /* 0x0000000a71367224 */ /* 0x000fe200078e02ff */
[----:B------:R-:W-:Y:S01]  /*35530*/  SEL R86, R55, R86, P1 ;  /* 0x0000005637567207 */ /* 0x000fe20000800000 */
[----:B------:R-:W-:Y:S01]  /*35540*/  IMAD.X R39, RZ, RZ, RZ, P6 ;  /* 0x000000ffff277224 */ /* 0x000fe200030e06ff */
[----:B------:R-:W-:Y:S01]  /*35550*/  IADD3 R92, P6, PT, R31, R36, RZ ;  /* 0x000000241f5c7210 */ /* 0x000fe20007fde0ff */
[----:B------:R-:W-:Y:S01]  /*35560*/  IMAD.WIDE.U32 R42, P1, R34, R25, R42 ;  /* 0x00000019222a7225 */ /* 0x000fe2000782002a */
[----:B------:R-:W-:-:S02]  /*35570*/  ISETP.GT.U32.AND.EX P2, PT, R40, R55, PT, P2 ;  /* 0x000000372800720c */ /* 0x000fc40003f44120 */
[----:B------:R-:W-:Y:S01]  /*35580*/  IADD3.X R31, P5, P0, R32, RZ, RZ, P5, P0 ;  /* 0x000000ff201f7210 */ /* 0x000fe200028a04ff */
[----:B------:R-:W-:Y:S02]  /*35590*/  IMAD.MOV.U32 R38, RZ, RZ, R37 ;  /* 0x000000ffff267224 */ /* 0x000fe400078e0025 */
[----:B------:R-:W-:Y:S01]  /*355a0*/  IMAD.WIDE.U32 R34, R34, R24, RZ ;  /* 0x0000001822227225 */ /* 0x000fe200078e00ff */
[----:B------:R-:W-:Y:S02]  /*355b0*/  IADD3.X R33, PT, PT, R33, RZ, RZ, P5, P0 ;  /* 0x000000ff21217210 */ /* 0x000fe40002fe04ff */
[----:B------:R-:W-:Y:S01]  /*355c0*/  IADD3 R31, P0, PT, R31, R88, RZ ;  /* 0x000000581f1f7210 */ /* 0x000fe20007f1e0ff */
        /* <DEDUP_REMOVED lines=12> */
[----:B------:R-:W-:-:S03]  /*35690*/  IADD3 R87, P1, P2, R87, R54, R35 ;  /* 0x0000003657577210 */ /* 0x000fc60007a3e023 */
[C---:B------:R-:W-:Y:S01]  /*356a0*/  IMAD.WIDE.U32 R54, R36.reuse, R18, RZ ;  /* 0x0000001224367225 */ /* 0x040fe200078e00ff */
        /* <DEDUP_REMOVED lines=68> */
[----:B------:R-:W-:-:S03]  /*35af0*/  IADD3.X RZ, P0, PT, R111, R54, RZ, P0, !PT ;  /* 0x000000366fff7210 */ /* 0x000fc6000071e4ff */
[----:B------:R-:W-:Y:S01]  /*35b00*/  IMAD.X R15, RZ, RZ, RZ, P5 ;  /* 0x000000ffff0f7224 */ /* 0x000fe200028e06ff */
[----:B------:R-:W-:Y:S01]  /*35b10*/  IADD3 R29, P5, PT, R91, R2, RZ ;  /* 0x000000025b1d7210 */ /* 0x000fe20007fbe0ff */
[----:B------:R-:W-:Y:S02]  /*35b20*/  IMAD.MOV.U32 R14, RZ, RZ, R27 ;  /* 0x000000ffff0e7224 */ /* 0x000fe400078e001b */
[----:B------:R-:W-:Y:S01]  /*35b30*/  IMAD.IADD R0, R0, 0x1, R31 ;  /* 0x0000000100007824 */ /* 0x000fe200078e021f */
[----:B------:R-:W-:Y:S01]  /*35b40*/  IADD3 R55, P3, PT, R55, R29, RZ ;  /* 0x0000001d37377210 */ /* 0x000fe20007f7e0ff */
[----:B------:R-:W-:Y:S01]  /*35b50*/  IMAD.WIDE.U32.X R26, R37, R19, R14, P1 ;  /* 0x00000013251a7225 */ /* 0x000fe200008e040e */
[----:B------:R-:W-:Y:S02]  /*35b60*/  IADD3 R91, P4, P1, R41, R30, R3 ;  /* 0x0000001e295b7210 */ /* 0x000fe4000799e003 */
[----:B------:R-:W-:Y:S01]  /*35b70*/  IADD3.X R3, PT, PT, R33, RZ, RZ, P2, P6 ;  /* 0x000000ff21037210 */ /* 0x000fe200017ec4ff */
[----:B------:R-:W-:Y:S01]  /*35b80*/  IMAD.WIDE.U32 R14, R37, R20, RZ ;  /* 0x00000014250e7225 */ /* 0x000fe200078e00ff */
[----:B------:R-:W-:-:S02]  /*35b90*/  IADD3.X R41, P0, PT, RZ, R26, RZ, P0, !PT ;  /* 0x0000001aff297210 */ /* 0x000fc4000071e4ff */
[----:B------:R-:W-:Y:S01]  /*35ba0*/  IADD3 R55, P6, PT, R55, R38, RZ ;  /* 0x0000002637377210 */ /* 0x000fe20007fde0ff */
[----:B------:R-:W-:Y:S01]  /*35bb0*/  IMAD.X R30, R92, 0x1, R13, P5 ;  /* 0x000000015c1e7824 */ /* 0x000fe200028e060d */
[----:B------:R-:W-:Y:S01]  /*35bc0*/  IADD3.X R0, PT, PT, RZ, R0, RZ, P4, P1 ;  /* 0x00000000ff007210 */ /* 0x000fe200027e24ff */
[C---:B------:R-:W-:Y:S01]  /*35bd0*/  IMAD.WIDE.U32 R14, P2, R36.reuse, R21, R14 ;  /* 0x00000015240e7225 */ /* 0x040fe2000784000e */
[----:B------:R-:W-:Y:S02]  /*35be0*/  ISETP.GT.U32.AND P1, PT, R81, R61, PT ;  /* 0x0000003d5100720c */ /* 0x000fe40003f24070 */
[----:B------:R-:W-:Y:S01]  /*35bf0*/  IADD3.X R38, P3, PT, R3, R30, RZ, P3, !PT ;  /* 0x0000001e03267210 */ /* 0x000fe20001f7e4ff */
[----:B------:R-:W-:Y:S01]  /*35c00*/  IMAD.WIDE.U32 R32, R36, R20, RZ ;  /* 0x0000001424207225 */ /* 0x000fe200078e00ff */
[----:B------:R-:W-:Y:S02]  /*35c10*/  ISETP.GT.U32.AND.EX P1, PT, R86, R80, PT, P1 ;  /* 0x000000505600720c */ /* 0x000fe40003f24110 */
        /* <DEDUP_REMOVED lines=10> */
[----:B------:R-:W-:Y:S01]  /*35cc0*/  IADD3.X R43, P2, PT, R43, R14, RZ, P2, !PT ;  /* 0x0000000e2b2b7210 */ /* 0x000fe2000175e4ff */
[----:B------:R-:W-:Y:S01]  /*35cd0*/  IMAD.WIDE.U32 R14, R37, R22, RZ ;  /* 0x00000016250e7225 */ /* 0x000fe200078e00ff */
[----:B------:R-:W-:Y:S02]  /*35ce0*/  IADD3 R34, P4, P5, R16, R91, R91 ;  /* 0x0000005b10227210 */ /* 0x000fe40007d9e05b */
[----:B------:R-:W-:Y:S01]  /*35cf0*/  IADD3.X R16, PT, PT, R35, RZ, RZ, P3, P6 ;  /* 0x000000ff23107210 */ /* 0x000fe20001fec4ff */
[----:B------:R-:W-:Y:S01]  /*35d00*/  IMAD R40, R43, R10, RZ ;  /* 0x0000000a2b287224 */ /* 0x000fe200078e02ff */
[----:B------:R-:W-:-:S02]  /*35d10*/  IADD3.X R26, P2, P6, R26, RZ, RZ, P2, P0 ;  /* 0x000000ff1a1a7210 */ /* 0x000fc400016404ff */
[----:B------:R-:W-:Y:S02]  /*35d20*/  SEL R32, RZ, 0x1, !P1 ;  /* 0x00000001ff207807 */ /* 0x000fe40004800000 */
[----:B------:R-:W-:Y:S01]  /*35d30*/  IADD3.X R39, PT, PT, R27, RZ, RZ, P2, P6 ;  /* 0x000000ff1b277210 */ /* 0x000fe200017ec4ff */
[----:B------:R-:W-:Y:S01]  /*35d40*/  IMAD.WIDE.U32 R14, P6, R36, R23, R14 ;  /* 0x00000017240e7225 */ /* 0x000fe200078c000e */
[----:B------:R-:W-:Y:S02]  /*35d50*/  ISETP.GE.U32.AND P2, PT, R29, R2, PT ;  /* 0x000000021d00720c */ /* 0x000fe40003f46070 */
[----:B------:R-:W-:Y:S01]  /*35d60*/  IADD3.X R0, PT, PT, RZ, R0, R0, P4, P5 ;  /* 0x00000000ff007210 */ /* 0x000fe200027ea400 */
[C---:B------:R-:W-:Y:S01]  /*35d70*/  IMAD.WIDE.U32 R2, R41.reuse, R10, RZ ;  /* 0x0000000a29027225 */ /* 0x040fe200078e00ff */
[----:B------:R-:W-:Y:S02]  /*35d80*/  ISETP.GE.U32.AND.EX P1, PT, R30, R13, PT, P2 ;  /* 0x0000000d1e00720c */ /* 0x000fe40003f26120 */
[----:B------:R-:W-:Y:S01]  /*35d90*/  IADD3 R87, P4, P5, R32, R87, R59 ;  /* 0x0000005720577210 */ /* 0x000fe20007d9e03b */
[----:B------:R-:W-:Y:S01]  /*35da0*/  IMAD R29, R41, R11, R40 ;  /* 0x0000000b291d7224 */ /* 0x000fe200078e0228 */
[----:B------:R-:W-:Y:S01]  /*35db0*/  ISETP.GE.U32.AND P0, PT, R90, R61, PT ;  /* 0x0000003d5a00720c */ /* 0x000fe20003f06070 */
[----:B------:R-:W-:Y:S01]  /*35dc0*/  IMAD.WIDE.U32 R30, R36, R22, RZ ;  /* 0x00000016241e7225 */ /* 0x000fe200078e00ff */
[----:B------:R-:W-:-:S02]  /*35dd0*/  IADD3.X R13, PT, PT, RZ, R88, RZ, P4, P5 ;  /* 0x00000058ff0d7210 */ /* 0x000fc400027ea4ff */
[----:B------:R-:W-:Y:S01]  /*35de0*/  ISETP.GE.U32.AND.EX P0, PT, R89, R80, PT, P0 ;  /* 0x000000505900720c */ /* 0x000fe20003f06100 */
[----:B------:R-:W-:Y:S01]  /*35df0*/  IMAD.IADD R29, R3, 0x1, R29 ;  /* 0x00000001031d7824 */ /* 0x000fe200078e021d */
[----:B------:R-:W-:Y:S01]  /*35e00*/  IADD3 R3, P2, PT, R26, R55, RZ ;  /* 0x000000371a037210 */ /* 0x000fe20007f5e0ff */
[----:B------:R-:W-:Y:S01]  /*35e10*/  IMAD.MOV.U32 R26, RZ, RZ, R15 ;  /* 0x000000ffff1a7224 */ /* 0x000fe200078e000f */
[----:B------:R-:W-:Y:S01]  /*35e20*/  IADD3 R44, P4, PT, R31, R14, RZ ;  /* 0x0000000e1f2c7210 */ /* 0x000fe20007f9e0ff */
[----:B------:R-:W-:Y:S01]  /*35e30*/  IMAD.WIDE.U32 R32, R29, R18, RZ ;  /* 0x000000121d207225 */ /* 0x000fe200078e00ff */
[----:B------:R-:W-:Y:S02]  /*35e40*/  IADD3.X R39, P2, PT, R39, R38, RZ, P2, !PT ;  /* 0x0000002627277210 */ /* 0x000fe4000175e4ff */
[----:B------:R-:W-:Y:S01]  /*35e50*/  IADD3 R56, P3, PT, R56, R60, RZ ;  /* 0x0000003c38387210 */ /* 0x000fe20007f7e0ff */
[----:B------:R-:W-:-:S04]  /*35e60*/  IMAD.WIDE.U32 R14, R2, R18, RZ ;  /* 0x00000012020e7225 */ /* 0x000fc800078e00ff */
[----:B------:R-:W-:Y:S01]  /*35e70*/  IMAD.X R27, RZ, RZ, RZ, P6 ;  /* 0x000000ffff1b7224 */ /* 0x000fe200030e06ff */
[----:B------:R-:W-:Y:S01]  /*35e80*/  IADD3 R40, P6, PT, R3, R30, RZ ;  /* 0x0000001e03287210 */ /* 0x000fe20007fde0ff */
[----:B------:R-:W-:Y:S01]  /*35e90*/  IMAD.WIDE.U32 R32, P5, R2, R19, R32 ;  /* 0x0000001302207225 */ /* 0x000fe200078a0020 */
[----:B------:R-:W-:Y:S02]  /*35ea0*/  SEL R30, RZ, 0x1, P1 ;  /* 0x00000001ff1e7807 */ /* 0x000fe40000800000 */
[----:B------:R-:W-:Y:S01]  /*35eb0*/  IADD3 RZ, P1, PT, R41, R14, RZ ;  /* 0x0000000e29ff7210 */ /* 0x000fe20007f3e0ff */
[----:B------:R-:W-:Y:S01]  /*35ec0*/  IMAD.WIDE.U32.X R26, R37, R23, R26, P4 ;  /* 0x00000017251a7225 */ /* 0x000fe200020e041a */
[----:B------:R-:W-:Y:S02]  /*35ed0*/  IADD3.X R39, P6, PT, R39, R44, RZ, P6, !PT ;  /* 0x0000002c27277210 */ /* 0x000fe400037de4ff */
[----:B------:R-:W-:Y:S01]  /*35ee0*/  IADD3 R14, P4, PT, R15, R32, RZ ;  /* 0x000000200f0e7210 */ /* 0x000fe20007f9e0ff */
[----:B------:R-:W-:Y:S01]  /*35ef0*/  IMAD.X R15, RZ, RZ, RZ, P5 ;  /* 0x000000ffff0f7224 */ /* 0x000fe200028e06ff */
[----:B------:R-:W-:Y:S01]  /*35f00*/  IADD3 R41, P5, PT, R30, R34, RZ ;  /* 0x000000221e297210 */ /* 0x000fe20007fbe0ff */
[----:B------:R-:W-:Y:S01]  /*35f10*/  IMAD.WIDE.U32 R30, R37, R24, RZ ;  /* 0x00000018251e7225 */ /* 0x000fe200078e00ff */
[----:B------:R-:W-:-:S02]  /*35f20*/  IADD3.X R3, P2, P6, R26, RZ, RZ, P6, P2 ;  /* 0x000000ff1a037210 */ /* 0x000fc400036444ff */
[----:B------:R-:W-:Y:S01]  /*35f30*/  IADD3.X RZ, P1, PT, R43, R14, RZ, P1, !PT ;  /* 0x0000000e2bff7210 */ /* 0x000fe20000f3e4ff */
[----:B------:R-:W-:Y:S01]  /*35f40*/  IMAD.MOV.U32 R14, RZ, RZ, R33 ;  /* 0x000000ffff0e7224 */ /* 0x000fe200078e0021 */
[----:B------:R-:W-:Y:S01]  /*35f50*/  IADD3.X R38, PT, PT, R27, RZ, RZ, P2, P6 ;  /* 0x000000ff1b267210 */ /* 0x000fe200017ec4ff */
[C---:B------:R-:W-:Y:S01]  /*35f60*/  IMAD.WIDE.U32 R30, P6, R36.reuse, R25, R30 ;  /* 0x00000019241e7225 */ /* 0x040fe200078c001e */
[----:B------:R-:W-:Y:S02]  /*35f70*/  ISETP.GE.U32.AND P2, PT, R41, R34, PT ;  /* 0x000000222900720c */ /* 0x000fe40003f46070 */
[----:B------:R-:W-:Y:S01]  /*35f80*/  SEL R44, RZ, 0x1, P0 ;  /* 0x00000001ff2c7807 */ /* 0x000fe20000000000 */
        /* <DEDUP_REMOVED lines=10> */
[----:B------:R-:W-:Y:S01]  /*36030*/  IMAD.WIDE.U32.X R14, R37, R25, R14, P6 ;  /* 0x00000019250e7225 */ /* 0x000fe200030e040e */
[----:B------:R-:W-:-:S03]  /*36040*/  IADD3 R36, P6, PT, R27, R26, RZ ;  /* 0x0000001a1b247210 */ /* 0x000fc60007fde0ff */
[----:B------:R-:W-:Y:S02]  /*36050*/  IMAD.X R37, R16, 0x1, R43, P5 ;  /* 0x0000000110257824 */ /* 0x000fe400028e062b */
        /* <DEDUP_REMOVED lines=8> */
[----:B------:R-:W-:Y:S02]  /*360e0*/  IADD3.X R31, P6, PT, R16, R55, RZ, P6, !PT ;  /* 0x00000037101f7210 */ /* 0x000fe400037de4ff */
[----:B------:R-:W-:Y:S01]  /*360f0*/  IADD3 R33, P1, PT, R33, R30, RZ ;  /* 0x0000001e21217210 */ /* 0x000fe20007f3e0ff */
[----:B------:R-:W-:Y:S01]  /*36100*/  IMAD.WIDE.U32.X R26, R29, R21, R26, P5 ;  /* 0x000000151d1a7225 */ /* 0x000fe200028e041a */
[----:B------:R-:W-:Y:S02]  /*36110*/  IADD3.X R16, P0, PT, R32, R39, RZ, P0, !PT ;  /* 0x0000002720107210 */ /* 0x000fe4000071e4ff */
[----:B------:R-:W-:Y:S02]  /*36120*/  IADD3.X R35, P4, P6, R14, RZ, RZ, P6, P4 ;  /* 0x000000ff0e237210 */ /* 0x000fe400036884ff */
[----:B------:R-:W-:-:S02]  /*36130*/  IADD3.X R16, P1, PT, R16, R3, RZ, P1, !PT ;  /* 0x0000000310107210 */ /* 0x000fc40000f3e4ff */
[----:B------:R-:W-:Y:S02]  /*36140*/  ISETP.GE.U32.AND.EX P5, PT, R43, R0, PT, P2 ;  /* 0x000000002b00720c */ /* 0x000fe40003fa6120 */
[----:B------:R-:W-:Y:S01]  /*36150*/  IADD3.X R32, PT, PT, R15, RZ, RZ, P4, P6 ;  /* 0x000000ff0f207210 */ /* 0x000fe200027ec4ff */
[-C--:B------:R-:W-:Y:S01]  /*36160*/  IMAD.WIDE.U32 R14, R29, R22.reuse, RZ ;  /* 0x000000161d0e7225 */ /* 0x080fe200078e00ff */
        /* <DEDUP_REMOVED lines=8> */
[----:B------:R-:W-:Y:S02]  /*361f0*/  IADD3 R87, P6, P4, R44, R4, R87 ;  /* 0x000000042c577210 */ /* 0x000fe40007cde057 */
[----:B------:R-:W-:Y:S01]  /*36200*/  SEL R4, RZ, 0x1, P2 ;  /* 0x00000001ff047807 */ /* 0x000fe20001000000 */
[----:B------:R-:W-:Y:S01]  /*36210*/  IMAD.MOV.U32 R30, RZ, RZ, R15 ;  /* 0x000000ffff1e7224 */ /* 0x000fe200078e000f */
[----:B------:R-:W-:Y:S01]  /*36220*/  IADD3 R41, P2, PT, R27, R14, RZ ;  /* 0x0000000e1b297210 */ /* 0x000fe20007f5e0ff */
[----:B------:R-:W-:Y:S01]  /*36230*/  IMAD.X R36, RZ, RZ, R57, P3 ;  /* 0x000000ffff247224 */ /* 0x000fe200018e0639 */
[----:B------:R-:W-:Y:S01]  /*36240*/  IADD3 R43, P1, PT, R3, R26, RZ ;  /* 0x0000001a032b7210 */ /* 0x000fe20007f3e0ff */
[----:B------:R-:W-:Y:S01]  /*36250*/  IMAD.WIDE.U32 R26, R29, R24, RZ ;  /* 0x000000181d1a7225 */ /* 0x000fe200078e00ff */
[----:B------:R-:W-:-:S02]  /*36260*/  IADD3.X R0, P0, PT, R0, R31, RZ, P0, !PT ;  /* 0x0000001f00007210 */ /* 0x000fc4000071e4ff */
[----:B------:R-:W-:Y:S01]  /*36270*/  IADD3 R37, P3, PT, R37, R56, RZ ;  /* 0x0000003825257210 */ /* 0x000fe20007f7e0ff */
[----:B------:R-:W-:Y:S01]  /*36280*/  IMAD.X R31, RZ, RZ, RZ, P5 ;  /* 0x000000ffff1f7224 */ /* 0x000fe200028e06ff */
[----:B------:R-:W-:Y:S02]  /*36290*/  IADD3.X R38, P1, PT, R0, R41, RZ, P1, !PT ;  /* 0x0000002900267210 */ /* 0x000fe40000f3e4ff */
[----:B------:R-:W-:Y:S01]  /*362a0*/  IADD3 R4, P5, PT, R4, R37, RZ ;  /* 0x0000002504047210 */ /* 0x000fe20007fbe0ff */
[----:B------:R-:W-:Y:S01]  /*362b0*/  IMAD.WIDE.U32.X R30, R29, R23, R30, P2 ;  /* 0x000000171d1e7225 */ /* 0x000fe200010e041e */
[----:B------:R-:W-:-:S03]  /*362c0*/  IADD3.X R13, PT, PT, RZ, R58, R13, P6, P4 ;  /* 0x0000003aff0d7210 */ /* 0x000fc600037e840d */
        /* <DEDUP_REMOVED lines=9> */
[----:B------:R-:W-:Y:S01]  /*36360*/  IMAD.X R34, RZ, RZ, R39, P5 ;  /* 0x000000ffff227224 */ /* 0x000fe200028e0627 */
[----:B------:R-:W-:Y:S01]  /*36370*/  ISETP.GE.U32.AND P5, PT, R4, R37, PT ;  /* 0x000000250400720c */ /* 0x000fe20003fa6070 */
[----:B------:R-:W-:Y:S01]  /*36380*/  IMAD.MOV.U32 R2, RZ, RZ, R15 ;  /* 0x000000ffff027224 */ /* 0x000fe200078e000f */
[----:B------:R-:W-:Y:S01]  /*36390*/  IADD3 R37, P1, PT, R27, R14, RZ ;  /* 0x0000000e1b257210 */ /* 0x000fe20007f3e0ff */
[----:B------:R-:W-:Y:S01]  /*363a0*/  IMAD.X R27, R32, 0x1, R34, P2 ;  /* 0x00000001201b7824 */ /* 0x000fe200010e0622 */
[----:B------:R-:W-:-:S02]  /*363b0*/  IADD3 R15, P0, PT, R0, R35, RZ ;  /* 0x00000023000f7210 */ /* 0x000fc40007f1e0ff */
[----:B------:R-:W-:Y:S01]  /*363c0*/  ISETP.GE.U32.AND.EX P5, PT, R34, R39, PT, P5 ;  /* 0x000000272200720c */ /* 0x000fe20003fa6150 */
[----:B------:R-:W-:Y:S01]  /*363d0*/  IMAD.WIDE.U32.X R2, R29, R25, R2, P1 ;  /* 0x000000191d027225 */ /* 0x000fe200008e0402 */
[----:B------:R-:W-:Y:S02]  /*363e0*/  SEL R31, RZ, 0x1, P3 ;  /* 0x00000001ff1f7807 */ /* 0x000fe40001800000 */
[----:B------:R-:W-:Y:S02]  /*363f0*/  ISETP.GE.U32.AND P3, PT, R35, R4, PT ;  /* 0x000000042300720c */ /* 0x000fe40003f66070 */
        /* <DEDUP_REMOVED lines=41> */
.L_x_521:
        /* <DEDUP_REMOVED lines=21> */
.L_x_522:
[----:B------:R-:W-:Y:S02]  /*367e0*/  ISETP.GE.U32.AND P0, PT, R33, R73, PT ;  /* 0x000000492100720c */ /* 0x000fe40003f06070 */
[----:B------:R-:W-:Y:S02]  /*367f0*/  IADD3 R73, P1, PT, -R73, R33, RZ ;  /* 0x0000002149497210 */ /* 0x000fe40007f3e1ff */
[----:B------:R-:W-:-:S03]  /*36800*/  ISETP.GE.U32.AND.EX P0, PT, R16, R72, PT, P0 ;  /* 0x000000481000720c */ /* 0x000fc60003f06100 */
[----:B------:R-:W-:Y:S01]  /*36810*/  IMAD.X R72, R16, 0x1, ~R72, P1 ;  /* 0x0000000110487824 */ /* 0x000fe200008e0e48 */
[----:B------:R-:W-:-:S04]  /*36820*/  SEL R0, RZ, 0x1, P0 ;  /* 0x00000001ff007807 */ /* 0x000fc80000000000 */
[----:B------:R-:W-:-:S05]  /*36830*/  IADD3 R75, P0, PT, R75, R0, RZ ;  /* 0x000000004b4b7210 */ /* 0x000fca0007f1e0ff */
[----:B------:R-:W-:Y:S01]  /*36840*/  IMAD.X R30, RZ, RZ, R74, P0 ;  /* 0x000000ffff1e7224 */ /* 0x000fe200000e064a */
[----:B------:R-:W-:-:S04]  /*36850*/  ISETP.GE.U32.AND P0, PT, R4, R75, PT ;  /* 0x0000004b0400720c */ /* 0x000fc80003f06070 */
[----:B------:R-:W-:-:S04]  /*36860*/  ISETP.GE.U32.AND.EX P0, PT, R13, R30, PT, P0 ;  /* 0x0000001e0d00720c */ /* 0x000fc80003f06100 */
[----:B------:R-:W-:-:S04]  /*36870*/  SEL R0, RZ, 0x1, P0 ;  /* 0x00000001ff007807 */ /* 0x000fc80000000000 */
[----:B------:R-:W-:Y:S02]  /*36880*/  IADD3 R29, P0, PT, R77, R0, RZ ;  /* 0x000000004d1d7210 */ /* 0x000fe40007f1e0ff */
[----:B------:R-:W-:-:S03]  /*36890*/  IADD3 R0, P2, PT, R4, -R75, RZ ;  /* 0x8000004b04007210 */ /* 0x000fc60007f5e0ff */
[----:B------:R-:W-:Y:S01]  /*368a0*/  IMAD.X R31, RZ, RZ, R76, P0 ;  /* 0x000000ffff1f7224 */ /* 0x000fe200000e064c */
[CC--:B------:R-:W-:Y:S01]  /*368b0*/  ISETP.GE.U32.AND P0, PT, R14.reuse, R29.reuse, PT ;  /* 0x0000001d0e00720c */ /* 0x0c0fe20003f06070 */
[----:B------:R-:W-:Y:S01]  /*368c0*/  IMAD.X R30, R13, 0x1, ~R30, P2 ;  /* 0x000000010d1e7824 */ /* 0x000fe200010e0e1e */
        /* <DEDUP_REMOVED lines=49> */
.L_x_523:
[----:B------:R-:W-:Y:S01]  /*36be0*/  ISETP.GE.U32.AND P0, PT, R73, R46, PT ;  /* 0x0000002e4900720c */ /* 0x000fe20003f06070 */
[----:B------:R-:W-:Y:S01]  /*36bf0*/  IMAD.MOV.U32 R13, RZ, RZ, RZ ;  /* 0x000000ffff0d7224 */ /* 0x000fe200078e00ff */
[----:B------:R-:W-:Y:S02]  /*36c00*/  IADD3 R73, P1, PT, -R46, R73, RZ ;  /* 0x000000492e497210 */ /* 0x000fe40007f3e1ff */
[----:B------:R-:W-:-:S04]  /*36c10*/  ISETP.GE.U32.AND.EX P0, PT, R72, R45, PT, P0 ;  /* 0x0000002d4800720c */ /* 0x000fc80003f06100 */
[----:B------:R-:W-:-:S04]  /*36c20*/  SEL R55, RZ, 0x1, P0 ;  /* 0x00000001ff377807 */ /* 0x000fc80000000000 */
[----:B------:R-:W-:-:S05]  /*36c30*/  IADD3 R55, P0, PT, R48, R55, RZ ;  /* 0x0000003730377210 */ /* 0x000fca0007f1e0ff */
[----:B------:R-:W-:Y:S01]  /*36c40*/  IMAD.X R47, RZ, RZ, R47, P0 ;  /* 0x000000ffff2f7224 */ /* 0x000fe200000e062f */
[CC--:B------:R-:W-:Y:S02]  /*36c50*/  ISETP.GE.U32.AND P0, PT, R0.reuse, R55.reuse, PT ;  /* 0x000000370000720c */ /* 0x0c0fe40003f06070 */
[----:B------:R-:W-:Y:S01]  /*36c60*/  IADD3 R55, P2, PT, R0, -R55, RZ ;  /* 0x8000003700377210 */ /* 0x000fe20007f5e0ff */
[----:B------:R-:W-:Y:S01]  /*36c70*/  IMAD.X R0, R72, 0x1, ~R45, P1 ;  /* 0x0000000148007824 */ /* 0x000fe200008e0e2d */
        /* <DEDUP_REMOVED lines=8> */
[----:B------:R-:W-:-:S05]  /*36d00*/  IADD3 R49, P0, PT, R52, R49, RZ ;  /* 0x0000003134317210 */ /* 0x000fca0007f1e0ff */
[----:B------:R-:W-:Y:S01]  /*36d10*/  IMAD.X R48, RZ, RZ, R51, P0 ;  /* 0x000000ffff307224 */ /* 0x000fe200000e0633 */
[CC--:B------:R-:W-:Y:S02]  /*36d20*/  ISETP.GE.U32.AND P0, PT, R26.reuse, R49.reuse, PT ;  /* 0x000000311a00720c */ /* 0x0c0fe40003f06070 */
[----:B------:R-:W-:Y:S02]  /*36d30*/  IADD3 R51, P3, PT, R29, -R50, RZ ;  /* 0x800000321d337210 */ /* 0x000fe40007f7e0ff */
[----:B------:R-:W-:Y:S02]  /*36d40*/  ISETP.GE.U32.AND.EX P0, PT, R27, R48, PT, P0 ;  /* 0x000000301b00720c */ /* 0x000fe40003f06100 */
        /* <DEDUP_REMOVED lines=42> */
.L_x_524:
[----:B------:R-:W-:-:S04]  /*36ff0*/  IMAD.WIDE.U32 R2, R129, R55, RZ ;  /* 0x0000003781027225 */ /* 0x000fc800078e00ff */
[----:B------:R-:W-:-:S04]  /*37000*/  IMAD.WIDE.U32 R14, R131, R73, RZ ;  /* 0x00000049830e7225 */ /* 0x000fc800078e00ff */
[----:B------:R-:W-:Y:S01]  /*37010*/  IMAD.IADD R37, R13, 0x1, R3 ;  /* 0x000000010d257824 */ /* 0x000fe200078e0203 */
[----:B------:R-:W-:Y:S01]  /*37020*/  IADD3 R59, P4, PT, R14, R2, RZ ;  /* 0x000000020e3b7210 */ /* 0x000fe20007f9e0ff */
[----:B------:R-:W-:Y:S02]  /*37030*/  IMAD.MOV.U32 R52, RZ, RZ, RZ ;  /* 0x000000ffff347224 */ /* 0x000fe400078e00ff */
        /* <DEDUP_REMOVED lines=30> */
[----:B------:R-:W-:Y:S02]  /*37220*/  IMAD.MOV.U32 R3, RZ, RZ, RZ ;  /* 0x000000ffff037224 */ /* 0x000fe400078e00ff */
[----:B------:R-:W-:Y:S01]  /*37230*/  IMAD.WIDE.U32 R34, R128, R55, RZ ;  /* 0x0000003780227225 */ /* 0x000fe200078e00ff */
[----:B------:R-:W-:-:S03]  /*37240*/  IADD3.X R60, PT, PT, RZ, R60, RZ, P0, P2 ;  /* 0x0000003cff3c7210 */ /* 0x000fc600007e44ff */
[----:B------:R-:W-:-:S04]  /*37250*/  IMAD.WIDE.U32 R44, R129, R75, RZ ;  /* 0x0000004b812c7225 */ /* 0x000fc800078e00ff */
        /* <DEDUP_REMOVED lines=18> */
[C---:B------:R-:W-:Y:S01]  /*37380*/  IMAD.WIDE.U32 R14, R83.reuse, R55, RZ ;  /* 0x00000037530e7225 */ /* 0x040fe200078e00ff */
        /* <DEDUP_REMOVED lines=12> */
[----:B------:R-:W-:Y:S01]  /*37450*/  IMAD.WIDE.U32 R40, R129, R73, RZ ;  /* 0x0000004981287225 */ /* 0x000fe200078e00ff */
[----:B------:R-:W-:-:S03]  /*37460*/  IADD3 R33, P6, PT, R29, R32, RZ ;  /* 0x000000201d217210 */ /* 0x000fc60007fde0ff */
        /* <DEDUP_REMOVED lines=8> */
[----:B------:R-:W-:Y:S01]  /*374f0*/  IMAD.IADD R34, R52, 0x1, R39 ;  /* 0x0000000134227824 */ /* 0x000fe200078e0227 */
[----:B------:R-:W-:Y:S01]  /*37500*/  IADD3 R81, P5, P4, R26, R81, R30 ;  /* 0x000000511a517210 */ /* 0x000fe20007cbe01e */
[----:B------:R-:W-:Y:S01]  /*37510*/  IMAD.MOV.U32 R35, RZ, RZ, RZ ;  /* 0x000000ffff237224 */ /* 0x000fe200078e00ff */
[----:B------:R-:W-:Y:S01]  /*37520*/  ISETP.GT.U32.AND.EX P1, PT, R16, R41, PT, P1 ;  /* 0x000000291000720c */ /* 0x000fe20003f24110 */
[----:B------:R-:W-:Y:S01]  /*37530*/  IMAD.MOV.U32 R39, RZ, RZ, RZ ;  /* 0x000000ffff277224 */ /* 0x000fe200078e00ff */
[----:B------:R-:W-:Y:S01]  /*37540*/  P2R R73, PR, RZ, 0x20 ;  /* 0x00000020ff497803 */ /* 0x000fe20000000000 */
[----:B------:R-:W-:-:S04]  /*37550*/  IMAD.WIDE.U32 R34, R130, R75, R34 ;  /* 0x0000004b82227225 */ /* 0x000fc800078e0022 */
[----:B------:R-:W-:Y:S01]  /*37560*/  IMAD.WIDE.U32 R36, R83, R75, R38 ;  /* 0x0000004b53247225 */ /* 0x000fe200078e0026 */
[----:B------:R-:W-:-:S03]  /*37570*/  SEL R38, R32, R33, P1 ;  /* 0x0000002120267207 */ /* 0x000fc60000800000 */
[----:B------:R-:W-:Y:S02]  /*37580*/  IMAD R39, R81, R10, RZ ;  /* 0x0000000a51277224 */ /* 0x000fe400078e02ff */
        /* <DEDUP_REMOVED lines=98> */
[----:B------:R-:W-:Y:S01]  /*37bb0*/  IADD3 R2, P5, P6, R34, R35, R36 ;  /* 0x0000002322027210 */ /* 0x000fe20007ebe024 */
[----:B------:R-:W-:-:S03]  /*37bc0*/  IMAD R36, R45, R10, RZ ;  /* 0x0000000a2d247224 */ /* 0x000fc600078e02ff */
        /* <DEDUP_REMOVED lines=14> */
[----:B------:R-:W-:Y:S01]  /*37cb0*/  ISETP.GT.U32.AND.EX P5, PT, R39, R2, PT, P5 ;  /* 0x000000022700720c */ /* 0x000fe20003fa4150 */
[----:B------:R-:W-:-:S03]  /*37cc0*/  IMAD.WIDE.U32 R38, R128, R49, RZ ;  /* 0x0000003180267225 */ /* 0x000fc600078e00ff */
[----:B------:R-:W-:-:S04]  /*37cd0*/  SEL R35, RZ, 0x1, !P5 ;  /* 0x00000001ff237807 */ /* 0x000fc80006800000 */
[----:B------:R-:W-:Y:S01]  /*37ce0*/  IADD3 R30, P5, P6, R35, R28, R34 ;  /* 0x0000001c231e7210 */ /* 0x000fe20007ebe022 */
[----:B------:R-:W-:Y:S02]  /*37cf0*/  IMAD.IADD R34, R3, 0x1, R39 ;  /* 0x0000000103227824 */ /* 0x000fe400078e0227 */
[----:B------:R-:W-:Y:S01]  /*37d00*/  IMAD.MOV.U32 R35, RZ, RZ, RZ ;  /* 0x000000ffff237224 */ /* 0x000fe200078e00ff */
[----:B------:R-:W-:Y:S01]  /*37d10*/  IADD3.X R43, PT, PT, RZ, R43, RZ, P5, P6 ;  /* 0x0000002bff2b7210 */ /* 0x000fe20002fec4ff */
        /* <DEDUP_REMOVED lines=10> */
[----:B------:R-:W-:Y:S01]  /*37dc0*/  IMAD.IADD R39, R13, 0x1, R49 ;  /* 0x000000010d277824 */ /* 0x000fe200078e0231 */
[----:B------:R-:W-:Y:S01]  /*37dd0*/  IADD3.X R36, PT, PT, RZ, RZ, RZ, P2, P0 ;  /* 0x000000ffff247210 */ /* 0x000fe200017e04ff */
        /* <DEDUP_REMOVED lines=9> */
[----:B------:R-:W-:Y:S02]  /*37e70*/  IMAD.MOV.U32 R56, RZ, RZ, R39 ;  /* 0x000000ffff387224 */ /* 0x000fe400078e0027 */
[----:B------:R-:W-:-:S04]  /*37e80*/  IMAD.WIDE.U32 R50, P6, R34, R19, R50 ;  /* 0x0000001322327225 */ /* 0x000fc800078c0032 */
        /* <DEDUP_REMOVED lines=13> */
[----:B------:R-:W-:Y:S01]  /*37f60*/  IMAD.IADD R59, R13, 0x1, R27 ;  /* 0x000000010d3b7824 */ /* 0x000fe200078e021b */
        /* <DEDUP_REMOVED lines=88> */
[----:B------:R-:W-:-:S02]  /*384f0*/  ISETP.GE.U32.AND.EX P1, PT, R50, R57, PT, P1 ;  /* 0x000000393200720c */ /* 0x000fc40003f26110 */
[----:B------:R-:W-:Y:S02]  /*38500*/  IADD3.X R50, PT, PT, RZ, R15, RZ, P6, P2 ;  /* 0x0000000fff327210 */ /* 0x000fe400037e44ff */
[----:B------:R-:W-:Y:S01]  /*38510*/  IADD3 R36, P3, PT, R45, R38, RZ ;  /* 0x000000262d247210 */ /* 0x000fe20007f7e0ff */
[----:B------:R-:W-:Y:S01]  /*38520*/  IMAD.WIDE.U32 R38, R13, R24, RZ ;  /* 0x000000180d267225 */ /* 0x000fe200078e00ff */
[----:B------:R-:W-:Y:S02]  /*38530*/  IADD3 R44, P6, PT, R3, R44, RZ ;  /* 0x0000002c032c7210 */ /* 0x000fe40007fde0ff */
[----:B------:R-:W-:Y:S01]  /*38540*/  IADD3.X R31, P2, PT, R31, R48, RZ, P0, !PT ;  /* 0x000000301f1f7210 */ /* 0x000fe2000075e4ff */
[C---:B------:R-:W-:Y:S01]  /*38550*/  IMAD R3, R47.reuse, R11, R4 ;  /* 0x0000000b2f037224 */ /* 0x040fe200078e0204 */
[----:B------:R-:W-:Y:S01]  /*38560*/  SEL R45, RZ, 0x1, P1 ;  /* 0x00000001ff2d7807 */ /* 0x000fe20000800000 */
[----:B------:R-:W-:Y:S01]  /*38570*/  IMAD.WIDE.U32 R10, R47, R10, RZ ;  /* 0x0000000a2f0a7225 */ /* 0x000fe200078e00ff */
[----:B------:R-:W-:-:S02]  /*38580*/  IADD3.X R31, P1, PT, R31, R36, RZ, P6, !PT ;  /* 0x000000241f1f7210 */ /* 0x000fc4000373e4ff */
[----:B------:R-:W-:Y:S01]  /*38590*/  IADD3 R45, P0, PT, R45, R54, RZ ;  /* 0x000000362d2d7210 */ /* 0x000fe20007f1e0ff */
[----:B------:R-:W-:-:S04]  /*385a0*/  IMAD.WIDE.U32 R38, P6, R26, R25, R38 ;  /* 0x000000191a267225 */ /* 0x000fc800078c0026 */
[----:B------:R-:W-:Y:S02]  /*385b0*/  IMAD.IADD R3, R11, 0x1, R3 ;  /* 0x000000010b037824 */ /* 0x000fe400078e0203 */
[----:B------:R-:W-:-:S04]  /*385c0*/  IMAD.WIDE.U32.X R32, R13, R23, R32, P3 ;  /* 0x000000170d207225 */ /* 0x000fc800018e0420 */
[----:B------:R-:W-:Y:S01]  /*385d0*/  IMAD.WIDE.U32 R26, R26, R24, RZ ;  /* 0x000000181a1a7225 */ /* 0x000fe200078e00ff */
[----:B------:R-:W-:-:S03]  /*385e0*/  IADD3.X R11, P1, P2, R32, RZ, RZ, P1, P2 ;  /* 0x000000ff200b7210 */ /* 0x000fc60000a244ff */
[----:B------:R-:W-:Y:S01]  /*385f0*/  IMAD.WIDE.U32 R40, R3, R18, RZ ;  /* 0x0000001203287225 */ /* 0x000fe200078e00ff */
[----:B------:R-:W-:Y:S02]  /*38600*/  IADD3 R4, P3, PT, R27, R38, RZ ;  /* 0x000000261b047210 */ /* 0x000fe40007f7e0ff */
[----:B------:R-:W-:Y:S01]  /*38610*/  IADD3.X R29, PT, PT, R33, RZ, RZ, P1, P2 ;  /* 0x000000ff211d7210 */ /* 0x000fe20000fe44ff */
        /* <DEDUP_REMOVED lines=50> */
[----:B------:R-:W-:Y:S02]  /*38940*/  IADD3 R33, P4, PT, R33, R46, RZ ;  /* 0x0000002e21217210 */ /* 0x000fe40007f9e0ff */
[----:B------:R-:W-:Y:S02]  /*38950*/  SEL R2, RZ, 0x1, P0 ;  /* 0x00000001ff027807 */ /* 0x000fe40000000000 */
[----:B------:R-:W-:Y:S01]  /*38960*/  IADD3.X R0, P1, PT, R0, R29, RZ, P1, !PT ;  /* 0x0000001d00007210 */ /* 0x000fe20000f3e4ff */
[----:B------:R-:W-:Y:S01]  /*38970*/  IMAD.X R29, RZ, RZ, R34, P4 ;  /* 0x000000ffff1d7224 */ /* 0x000fe200020e0622 */
[----:B------:R-:W-:Y:S01]  /*38980*/  IADD3 R32, P6, P2, R31, R30, R32 ;  /* 0x0000001e1f207210 */ /* 0x000fe20007ade020 */
[----:B------:R-:W-:Y:S01]  /*38990*/  IMAD.WIDE.U32 R30, R3, R24, RZ ;  /* 0x00000018031e7225 */ /* 0x000fe200078e00ff */
[----:B------:R-:W-:-:S02]  /*389a0*/  IADD3 R2, P4, PT, R2, R33, RZ ;  /* 0x0000002102027210 */ /* 0x000fc40007f9e0ff */
[----:B------:R-:W-:Y:S01]  /*389b0*/  IADD3 R35, P5, PT, R15, R26, RZ ;  /* 0x0000001a0f237210 */ /* 0x000fe20007fbe0ff */
[----:B------:R-:W-:Y:S01]  /*389c0*/  IMAD.X R15, RZ, RZ, RZ, P3 ;  /* 0x000000ffff0f7224 */ /* 0x000fe200018e06ff */
[----:B------:R-:W-:Y:S01]  /*389d0*/  IADD3 R127, P0, PT, R11, R14, RZ ;  /* 0x0000000e0b7f7210 */ /* 0x000fe20007f1e0ff */
        /* <DEDUP_REMOVED lines=8> */
[----:B------:R-:W-:-:S02]  /*38a60*/  IADD3.X R0, P1, P0, R14, RZ, RZ, P0, P1 ;  /* 0x000000ff0e007210 */ /* 0x000fc400000224ff */
[----:B------:R-:W-:Y:S01]  /*38a70*/  ISETP.GE.U32.AND.EX P5, PT, R16, R29, PT, P5 ;  /* 0x0000001d1000720c */ /* 0x000fe20003fa6150 */
[----:B------:R-:W-:Y:S01]  /*38a80*/  IMAD.X R27, RZ, RZ, RZ, P4 ;  /* 0x000000ffff1b7224 */ /* 0x000fe200020e06ff */
[----:B------:R-:W-:Y:S01]  /*38a90*/  IADD3 R13, P4, PT, R13, R2, RZ ;  /* 0x000000020d0d7210 */ /* 0x000fe20007f9e0ff */
[----:B------:R-:W-:Y:S01]  /*38aa0*/  IMAD.WIDE.U32 R10, R10, R24, RZ ;  /* 0x000000180a0a7225 */ /* 0x000fe200078e00ff */
[----:B------:R-:W-:Y:S02]  /*38ab0*/  IADD3.X R14, PT, PT, R15, RZ, RZ, P1, P0 ;  /* 0x000000ff0f0e7210 */ /* 0x000fe40000fe04ff */
[----:B------:R-:W-:Y:S01]  /*38ac0*/  SEL R29, RZ, 0x1, P3 ;  /* 0x00000001ff1d7807 */ /* 0x000fe20001800000 */
[----:B------:R-:W-:Y:S01]  /*38ad0*/  IMAD.X R15, R4, 0x1, R16, P4 ;  /* 0x00000001040f7824 */ /* 0x000fe200020e0610 */
[----:B------:R-:W-:Y:S01]  /*38ae0*/  IADD3 R33, P1, PT, R11, R30, RZ ;  /* 0x0000001e0b217210 */ /* 0x000fe20007f3e0ff */
[----:B------:R-:W-:Y:S01]  /*38af0*/  IMAD.MOV.U32 R26, RZ, RZ, R31 ;  /* 0x000000ffff1a7224 */ /* 0x000fe200078e001f */
[----:B------:R-:W-:-:S02]  /*38b00*/  IADD3 R11, P0, PT, R0, R13, RZ ;  /* 0x0000000d000b7210 */ /* 0x000fc40007f1e0ff */
        /* <DEDUP_REMOVED lines=38> */
.L_x_525:
        /* <DEDUP_REMOVED lines=22> */
.L_x_443:
[----:B------:R-:W0:Y:S01]  /*38ed0*/  LDC R16, c[0x3][0x1a8] ;  /* 0x00c06a00ff107b82 */ /* 0x000e220000000800 */
[----:B------:R-:W-:Y:S01]  /*38ee0*/  UISETP.NE.AND UP0, UPT, UR5, URZ, UPT ;  /* 0x000000ff0500728c */ /* 0x000fe2000bf05270 */
[----:B------:R-:W-:Y:S01]  /*38ef0*/  IMAD.MOV.U32 R36, RZ, RZ, RZ ;  /* 0x000000ffff247224 */ /* 0x000fe200078e00ff */
[----:B------:R-:W-:Y:S02]  /*38f00*/  CS2R R34, SRZ ;  /* 0x0000000000227805 */ /* 0x000fe4000001ff00 */
[----:B------:R-:W-:Y:S02]  /*38f10*/  CS2R R32, SRZ ;  /* 0x0000000000207805 */ /* 0x000fe4000001ff00 */
[----:B------:R-:W-:Y:S01]  /*38f20*/  CS2R R30, SRZ ;  /* 0x00000000001e7805 */ /* 0x000fe2000001ff00 */
[----:B------:R-:W-:Y:S01]  /*38f30*/  IMAD.MOV.U32 R29, RZ, RZ, RZ ;  /* 0x000000ffff1d7224 */ /* 0x000fe200078e00ff */
[----:B------:R-:W-:Y:S01]  /*38f40*/  UMOV UR5, 0x1 ;  /* 0x0000000100057882 */ /* 0x000fe20000000000 */
        /* <DEDUP_REMOVED lines=40> */
[----:B------:R-:W-:-:S02]  /*391d0*/  IMAD.MOV.U32 R3, RZ, RZ, R87 ;  /* 0x000000ffff037224 */ /* 0x000fc400078e0057 */
[----:B------:R-:W-:Y:S02]  /*391e0*/  IMAD.MOV.U32 R28, RZ, RZ, R2 ;  /* 0x000000ffff1c7224 */ /* 0x000fe400078e0002 */
[----:B------:R-:W-:Y:S02]  /*391f0*/  IMAD.MOV.U32 R0, RZ, RZ, R27 ;  /* 0x000000ffff007224 */ /* 0x000fe400078e001b */
[----:B------:R-:W-:Y:S02]  /*39200*/  IMAD.MOV.U32 R34, RZ, RZ, RZ ;  /* 0x000000ffff227224 */ /* 0x000fe400078e00ff */
[----:B------:R-:W-:Y:S02]  /*39210*/  IMAD.MOV.U32 R29, RZ, RZ, RZ ;  /* 0x000000ffff1d7224 */ /* 0x000fe400078e00ff */
[----:B------:R-:W-:Y:S05]  /*39220*/  @!P0 BRA `(.L_x_526) ;  /* 0x0000055c00a88947 */ /* 0x000fea0003800000 */
[-C--:B------:R-:W-:Y:S01]  /*39230*/  IMAD.WIDE.U32 R2, R71, R71.reuse, RZ ;  /* 0x0000004747027225 */ /* 0x080fe200078e00ff */
[----:B------:R-:W0:Y:S03]  /*39240*/  LDC.64 R24, c[0x3][0xe0] ;  /* 0x00c03800ff187b82 */ /* 0x000e260000000a00 */
        /* <DEDUP_REMOVED lines=13> */
[----:B------:R-:W-:Y:S01]  /*39320*/  IMAD.MOV.U32 R37, RZ, RZ, RZ ;  /* 0x000000ffff257224 */ /* 0x000fe200078e00ff */
[----:B------:R-:W-:Y:S01]  /*39330*/  IADD3.X R43, PT, PT, RZ, RZ, RZ, P6, P2 ;  /* 0x000000ffff2b7210 */ /* 0x000fe200037e44ff */
[----:B------:R-:W-:Y:S02]  /*39340*/  IMAD.IADD R40, R3, 0x1, R73 ;  /* 0x0000000103287824 */ /* 0x000fe400078e0249 */
[----:B------:R-:W-:-:S04]  /*39350*/  IMAD.WIDE.U32 R10, R70, R71, RZ ;  /* 0x00000047460a7225 */ /* 0x000fc800078e00ff */
[----:B------:R-:W-:Y:S02]  /*39360*/  IMAD.MOV.U32 R51, RZ, RZ, RZ ;  /* 0x000000ffff337224 */ /* 0x000fe400078e00ff */
[----:B------:R-:W-:-:S04]  /*39370*/  IMAD.WIDE.U32 R2, R99, R71, RZ ;  /* 0x0000004763027225 */ /* 0x000fc800078e00ff */
[----:B------:R-:W-:Y:S02]  /*39380*/  IMAD.MOV.U32 R27, RZ, RZ, RZ ;  /* 0x000000ffff1b7224 */ /* 0x000fe400078e00ff */
[----:B------:R-:W-:Y:S02]  /*39390*/  IMAD.IADD R13, R37, 0x1, R15 ;  /* 0x00000001250d7824 */ /* 0x000fe400078e020f */
[----:B------:R-:W-:Y:S02]  /*393a0*/  IMAD.SHL.U32 R55, R10, 0x2, RZ ;  /* 0x000000020a377824 */ /* 0x000fe400078e00ff */
[----:B------:R-:W-:-:S03]  /*393b0*/  IMAD.WIDE.U32 R14, R99, R70, RZ ;  /* 0x00000046630e7225 */ /* 0x000fc600078e00ff */
[----:B------:R-:W-:Y:S01]  /*393c0*/  LOP3.LUT R55, R55, 0xfffffffe, RZ, 0xc0, !PT ;  /* 0xfffffffe37377812 */ /* 0x000fe200078ec0ff */
[----:B------:R-:W-:-:S03]  /*393d0*/  IMAD.WIDE.U32 R34, R98, R71, RZ ;  /* 0x0000004762227225 */ /* 0x000fc600078e00ff */
[----:B------:R-:W-:Y:S01]  /*393e0*/  IADD3 R55, P3, PT, R55, R0, RZ ;  /* 0x0000000037377210 */ /* 0x000fe20007f7e0ff */
[----:B------:R-:W-:Y:S02]  /*393f0*/  IMAD.IADD R3, R3, 0x1, R51 ;  /* 0x0000000103037824 */ /* 0x000fe400078e0233 */
[----:B------:R-:W-:Y:S02]  /*39400*/  IMAD.IADD R11, R11, 0x1, R27 ;  /* 0x000000010b0b7824 */ /* 0x000fe400078e021b */
[----:B------:R-:W-:Y:S01]  /*39410*/  IMAD.MOV.U32 R49, RZ, RZ, RZ ;  /* 0x000000ffff317224 */ /* 0x000fe200078e00ff */
[----:B------:R-:W-:Y:S01]  /*39420*/  IADD3 R34, P1, P4, R14, R3, R34 ;  /* 0x000000030e227210 */ /* 0x000fe20007c3e022 */
[----:B------:R-:W-:Y:S01]  /*39430*/  IMAD.WIDE.U32 R20, R95, R71, RZ ;  /* 0x000000475f147225 */ /* 0x000fe200078e00ff */
[C-C-:B------:R-:W-:Y:S02]  /*39440*/  SHF.L.U64.HI R3, R10.reuse, 0x1, R11.reuse ;  /* 0x000000010a037819 */ /* 0x140fe4000001020b */
[----:B------:R-:W-:Y:S01]  /*39450*/  SHF.R.U64 R10, R10, 0x1f, R11 ;  /* 0x0000001f0a0a7819 */ /* 0x000fe2000000120b */
[----:B------:R-:W-:Y:S01]  /*39460*/  IMAD.IADD R32, R35, 0x1, R49 ;  /* 0x0000000123207824 */ /* 0x000fe200078e0231 */
[----:B------:R-:W-:Y:S01]  /*39470*/  SHF.R.U32.HI R0, RZ, 0x1f, R11 ;  /* 0x0000001fff007819 */ /* 0x000fe2000001160b */
[----:B------:R-:W-:Y:S01]  /*39480*/  IMAD.WIDE.U32 R18, R94, R95, RZ ;  /* 0x0000005f5e127225 */ /* 0x000fe200078e00ff */
[----:B------:R-:W-:-:S02]  /*39490*/  LOP3.LUT R3, R3, 0x1, RZ, 0xc0, !PT ;  /* 0x0000000103037812 */ /* 0x000fc400078ec0ff */
[----:B------:R-:W-:Y:S01]  /*394a0*/  LOP3.LUT R10, R10, 0xfffffffe, RZ, 0xc0, !PT ;  /* 0xfffffffe0a0a7812 */ /* 0x000fe200078ec0ff */
[----:B------:R-:W-:Y:S01]  /*394b0*/  IMAD.MOV.U32 R35, RZ, RZ, RZ ;  /* 0x000000ffff237224 */ /* 0x000fe200078e00ff */
[----:B------:R-:W-:Y:S01]  /*394c0*/  LOP3.LUT R11, R0, 0x1, RZ, 0xc0, !PT ;  /* 0x00000001000b7812 */ /* 0x000fe200078ec0ff */
[----:B------:R-:W-:Y:S02]  /*394d0*/  IMAD.IADD R51, R51, 0x1, R15 ;  /* 0x0000000133337824 */ /* 0x000fe400078e020f */
[----:B------:R-:W-:-:S04]  /*394e0*/  IMAD.WIDE.U32 R28, R94, R71, RZ ;  /* 0x000000475e1c7225 */ /* 0x000fc800078e00ff */
[----:B------:R-:W-:-:S04]  /*394f0*/  IMAD.WIDE.U32 R14, R95, R70, RZ ;  /* 0x000000465f0e7225 */ /* 0x000fc800078e00ff */
[----:B------:R-:W-:Y:S02]  /*39500*/  IMAD.IADD R61, R21, 0x1, R37 ;  /* 0x00000001153d7824 */ /* 0x000fe400078e0225 */
[----:B------:R-:W-:Y:S02]  /*39510*/  IMAD.IADD R33, R35, 0x1, R19 ;  /* 0x0000000123217824 */ /* 0x000fe400078e0213 */
[----:B------:R-:W-:Y:S01]  /*39520*/  IMAD.X R3, RZ, RZ, R3, P3 ;  /* 0x000000ffff037224 */ /* 0x000fe200018e0603 */
[----:B------:R-:W-:Y:S01]  /*39530*/  IADD3 R61, P3, P5, R14, R61, R28 ;  /* 0x0000003d0e3d7210 */ /* 0x000fe20007d7e01c */
[C---:B------:R-:W-:Y:S01]  /*39540*/  IMAD.SHL.U32 R26, R18.reuse, 0x2, RZ ;  /* 0x00000002121a7824 */ /* 0x040fe200078e00ff */
[----:B------:R-:W-:Y:S01]  /*39550*/  SHF.L.U64.HI R31, R18, 0x1, R33 ;  /* 0x00000001121f7819 */ /* 0x000fe20000010221 */
[----:B------:R-:W-:Y:S01]  /*39560*/  IMAD.WIDE.U32 R10, R70, R70, R10 ;  /* 0x00000046460a7225 */ /* 0x000fe200078e000a */
[----:B------:R-:W-:Y:S02]  /*39570*/  SHF.R.U64 R46, R18, 0x1f, R33 ;  /* 0x0000001f122e7819 */ /* 0x000fe40000001221 */
[----:B------:R-:W-:Y:S01]  /*39580*/  SHF.R.U32.HI R4, RZ, 0x1f, R61 ;  /* 0x0000001fff047819 */ /* 0x000fe2000001163d */
[----:B------:R-:W-:Y:S01]  /*39590*/  IMAD.WIDE.U32 R18, R96, R95, RZ ;  /* 0x0000005f60127225 */ /* 0x000fe200078e00ff */
[----:B------:R-:W-:-:S02]  /*395a0*/  IADD3 R3, P2, PT, R3, R10, RZ ;  /* 0x0000000a03037210 */ /* 0x000fc40007f5e0ff */
[----:B------:R-:W-:Y:S01]  /*395b0*/  LOP3.LUT R26, R26, 0xfffffffe, RZ, 0xc0, !PT ;  /* 0xfffffffe1a1a7812 */ /* 0x000fe200078ec0ff */
[----:B------:R-:W-:Y:S01]  /*395c0*/  IMAD.IADD R22, R73, 0x1, R19 ;  /* 0x0000000149167824 */ /* 0x000fe200078e0213 */
[----:B------:R-:W-:Y:S01]  /*395d0*/  IADD3 R19, P6, PT, R4, R30, RZ ;  /* 0x0000001e04137210 */ /* 0x000fe20007fde0ff */
[----:B------:R-:W-:Y:S01]  /*395e0*/  IMAD.MOV.U32 R23, RZ, RZ, RZ ;  /* 0x000000ffff177224 */ /* 0x000fe200078e00ff */
[----:B------:R-:W-:Y:S01]  /*395f0*/  IADD3 R26, P0, PT, R26, R13, RZ ;  /* 0x0000000d1a1a7210 */ /* 0x000fe20007f1e0ff */
[----:B------:R-:W-:Y:S01]  /*39600*/  IMAD.WIDE.U32 R38, R97, R94, RZ ;  /* 0x0000005e61267225 */ /* 0x000fe200078e00ff */
[----:B------:R-:W-:Y:S02]  /*39610*/  LOP3.LUT R31, R31, 0x1, RZ, 0xc0, !PT ;  /* 0x000000011f1f7812 */ /* 0x000fe400078ec0ff */
[----:B------:R-:W-:Y:S01]  /*39620*/  LOP3.LUT R46, R46, 0xfffffffe, RZ, 0xc0, !PT ;  /* 0xfffffffe2e2e7812 */ /* 0x000fe200078ec0ff */
[----:B------:R-:W-:Y:S01]  /*39630*/  IMAD.X R0, R27, 0x1, R11, P2 ;  /* 0x000000011b007824 */ /* 0x000fe200010e060b */
[----:B------:R-:W-:Y:S01]  /*39640*/  ISETP.GT.U32.AND P2, PT, R30, R19, PT ;  /* 0x000000131e00720c */ /* 0x000fe20003f44070 */
[----:B------:R-:W-:Y:S01]  /*39650*/  IMAD.X R27, RZ, RZ, R44, P6 ;  /* 0x000000ffff1b7224 */ /* 0x000fe200030e062c */
[----:B------:R-:W1:Y:S01]  /*39660*/  LDC.64 R10, c[0x3][RZ] ;  /* 0x00c00000ff0a7b82 */ /* 0x000e620000000a00 */
[----:B------:R-:W-:Y:S01]  /*39670*/  IMAD.MOV.U32 R41, RZ, RZ, RZ ;  /* 0x000000ffff297224 */ /* 0x000fe200078e00ff */
[----:B------:R-:W-:Y:S01]  /*39680*/  IADD3 R21, P6, PT, R19, R16, RZ ;  /* 0x0000001013157210 */ /* 0x000fe20007fde0ff */
[----:B------:R-:W-:Y:S01]  /*39690*/  IMAD.WIDE.U32 R22, R96, R94, R22 ;  /* 0x0000005e60167225 */ /* 0x000fe200078e0016 */
[----:B------:R-:W-:-:S02]  /*396a0*/  ISETP.GT.U32.AND.EX P2, PT, R44, R27, PT, P2 ;  /* 0x0000001b2c00720c */ /* 0x000fc40003f44120 */
[----:B------:R-:W-:Y:S01]  /*396b0*/  IADD3.X R28, PT, PT, RZ, RZ, RZ, P1, P4 ;  /* 0x000000ffff1c7210 */ /* 0x000fe20000fe84ff */
[----:B------:R-:W-:Y:S01]  /*396c0*/  IMAD.IADD R13, R57, 0x1, R39 ;  /* 0x00000001390d7824 */ /* 0x000fe200078e0227 */
[----:B------:R-:W-:Y:S01]  /*396d0*/  SEL R14, R44, R27, P2 ;  /* 0x0000001b2c0e7207 */ /* 0x000fe20001000000 */
[----:B------:R-:W-:-:S04]  /*396e0*/  IMAD.WIDE.U32 R40, R96, R70, R40 ;  /* 0x0000004660287225 */ /* 0x000fc800078e0028 */
[----:B------:R-:W-:Y:S01]  /*396f0*/  IMAD.X R31, RZ, RZ, R31, P0 ;  /* 0x000000ffff1f7224 */ /* 0x000fe200000e061f */
[----:B------:R-:W-:Y:S01]  /*39700*/  IADD3 R42, P0, PT, R13, R22, RZ ;  /* 0x000000160d2a7210 */ /* 0x000fe20007f1e0ff */
[----:B------:R-:W-:Y:S01]  /*39710*/  IMAD.X R59, R27, 0x1, R26, P6 ;  /* 0x000000011b3b7824 */ /* 0x000fe200030e061a */
[----:B------:R-:W-:Y:S01]  /*39720*/  SEL R13, R30, R19, P2 ;  /* 0x000000131e0d7207 */ /* 0x000fe20001000000 */
[----:B0-----:R-:W-:Y:S01]  /*39730*/  IMAD R16, R55, R24, RZ ;  /* 0x0000001837107224 */ /* 0x001fe200078e02ff */
[----:B------:R-:W-:Y:S01]  /*39740*/  IADD3 R48, P2, P6, R43, R40, R48 ;  /* 0x000000282b307210 */ /* 0x000fe20007e5e030 */
[----:B------:R-:W-:Y:S01]  /*39750*/  IMAD.X R43, R73, 0x1, R23, P0 ;  /* 0x00000001492b7824 */ /* 0x000fe200000e0617 */
[----:B------:R-:W-:Y:S01]  /*39760*/  ISETP.GT.U32.AND P0, PT, R13, R21, PT ;  /* 0x000000150d00720c */ /* 0x000fe20003f04070 */
[----:B------:R-:W-:Y:S01]  /*39770*/  IMAD.WIDE.U32 R22, R97, R95, RZ ;  /* 0x0000005f61167225 */ /* 0x000fe200078e00ff */
[----:B------:R-:W-:Y:S02]  /*39780*/  SHF.R.U32.HI R13, RZ, 0x1f, R33 ;  /* 0x0000001fff0d7819 */ /* 0x000fe40000011621 */
[----:B------:R-:W-:Y:S01]  /*39790*/  ISETP.GT.U32.AND.EX P0, PT, R14, R59, PT, P0 ;  /* 0x0000003b0e00720c */ /* 0x000fe20003f04100 */
[----:B------:R-:W-:Y:S01]  /*397a0*/  IMAD.WIDE.U32 R26, R45, R24, RZ ;  /* 0x000000182d1a7225 */ /* 0x000fe200078e00ff */
[----:B------:R-:W-:-:S03]  /*397b0*/  LOP3.LUT R47, R13, 0x1, RZ, 0xc0, !PT ;  /* 0x000000010d2f7812 */ /* 0x000fc600078ec0ff */
[----:B------:R-:W-:Y:S02]  /*397c0*/  IMAD R19, R45, R25, R16 ;  /* 0x000000192d137224 */ /* 0x000fe400078e0210 */
[----:B------:R-:W-:Y:S02]  /*397d0*/  IMAD.IADD R40, R73, 0x1, R41 ;  /* 0x0000000149287824 */ /* 0x000fe400078e0229 */
[----:B------:R-:W-:Y:S01]  /*397e0*/  IMAD.IADD R13, R57, 0x1, R23 ;  /* 0x00000001390d7824 */ /* 0x000fe200078e0217 */
[----:B------:R-:W-:Y:S01]  /*397f0*/  SEL R57, RZ, 0x1, !P0 ;  /* 0x00000001ff397807 */ /* 0x000fe20004000000 */
[----:B------:R-:W-:Y:S01]  /*39800*/  IMAD.IADD R36, R27, 0x1, R19 ;  /* 0x000000011b247824 */ /* 0x000fe200078e0213 */
[----:B------:R-:W-:Y:S01]  /*39810*/  IADD3.X R14, PT, PT, RZ, R40, RZ, P2, P6 ;  /* 0x00000028ff0e7210 */ /* 0x000fe200017ec4ff */
[----:B------:R-:W-:Y:S01]  /*39820*/  IMAD.WIDE.U32 R40, R94, R94, R46 ;  /* 0x0000005e5e287225 */ /* 0x000fe200078e002e */
[----:B------:R-:W-:Y:S02]  /*39830*/  IADD3 R27, P2, P6, R38, R13, R18 ;  /* 0x0000000d261b7210 */ /* 0x000fe40007e5e012 */
[----:B------:R-:W0:Y:S01]  /*39840*/  LDC.64 R18, c[0x3][0x8] ;  /* 0x00c00200ff127b82 */ /* 0x000e220000000a00 */
[----:B-1----:R-:W-:Y:S01]  /*39850*/  IMAD.WIDE.U32 R46, R36, R10, RZ ;  /* 0x0000000a242e7225 */ /* 0x002fe200078e00ff */
[----:B------:R-:W-:-:S02]  /*39860*/  IADD3 R16, P0, P4, R31, R40, R48 ;  /* 0x000000281f107210 */ /* 0x000fc40007c1e030 */
[----:B------:R-:W-:Y:S01]  /*39870*/  IADD3.X R31, PT, PT, RZ, RZ, RZ, P2, P6 ;  /* 0x000000ffff1f7210 */ /* 0x000fe200017ec4ff */
[----:B------:R-:W-:Y:S02]  /*39880*/  IMAD.IADD R13, R35, 0x1, R41 ;  /* 0x00000001230d7824 */ /* 0x000fe400078e0229 */
[----:B------:R-:W-:Y:S02]  /*39890*/  IMAD.MOV.U32 R33, RZ, RZ, RZ ;  /* 0x000000ffff217224 */ /* 0x000fe400078e00ff */
[----:B------:R-:W-:Y:S01]  /*398a0*/  IMAD.WIDE.U32 R38, R26, R10, RZ ;  /* 0x0000000a1a267225 */ /* 0x000fe200078e00ff */
        /* <DEDUP_REMOVED lines=9> */
[----:B------:R-:W-:Y:S01]  /*39940*/  IMAD.MOV.U32 R32, RZ, RZ, R41 ;  /* 0x000000ffff207224 */ /* 0x000fe200078e0029 */
[----:B------:R-:W-:Y:S01]  /*39950*/  SHF.L.U64.HI R14, R20, 0x1, R61 ;  /* 0x00000001140e7819 */ /* 0x000fe2000001023d */
[----:B------:R-:W-:Y:S01]  /*39960*/  IMAD.IADD R30, R49, 0x1, R99 ;  /* 0x00000001311e7824 */ /* 0x000fe200078e0263 */
[----:B------:R-:W-:Y:S01]  /*39970*/  IADD3.X RZ, P4, PT, R55, R40, RZ, P4, !PT ;  /* 0x0000002837ff7210 */ /* 0x000fe2000279e4ff */
[----:B------:R-:W-:Y:S01]  /*39980*/  IMAD.WIDE.U32.X R32, R36, R11, R32, P1 ;  /* 0x0000000b24207225 */ /* 0x000fe200008e0420 */
[----:B------:R-:W-:-:S02]  /*39990*/  ISETP.GE.U32.AND P1, PT, R46, R21, PT ;  /* 0x000000152e00720c */ /* 0x000fc40003f26070 */
[----:B------:R-:W-:Y:S01]  /*399a0*/  IADD3.X R61, PT, PT, RZ, RZ, RZ, P3, P5 ;  /* 0x000000ffff3d7210 */ /* 0x000fe20001fea4ff */
[----:B------:R-:W-:Y:S01]  /*399b0*/  IMAD.X R55, R59, 0x1, R44, P0 ;  /* 0x000000013b377824 */ /* 0x000fe200000e062c */
[----:B------:R-:W-:Y:S01]  /*399c0*/  IADD3.X R23, P4, PT, RZ, R32, RZ, P4, !PT ;  /* 0x00000020ff177210 */ /* 0x000fe2000279e4ff */
[----:B0-----:R-:W-:Y:S01]  /*399d0*/  IMAD.WIDE.U32 R38, R36, R18, RZ ;  /* 0x0000001224267225 */ /* 0x001fe200078e00ff */
[----:B------:R-:W-:Y:S02]  /*399e0*/  IADD3 R28, P0, P2, R28, R98, R51 ;  /* 0x000000621c1c7210 */ /* 0x000fe40007a1e033 */
[----:B------:R-:W-:Y:S01]  /*399f0*/  ISETP.GE.U32.AND.EX P1, PT, R55, R59, PT, P1 ;  /* 0x0000003b3700720c */ /* 0x000fe20003f26110 */
[----:B------:R-:W-:Y:S01]  /*39a00*/  IMAD.X R51, RZ, RZ, R33, P4 ;  /* 0x000000ffff337224 */ /* 0x000fe200020e0621 */
[----:B------:R-:W-:Y:S01]  /*39a10*/  IADD3 R41, P4, PT, R57, R2, RZ ;  /* 0x0000000239297210 */ /* 0x000fe20007f9e0ff */
[----:B------:R-:W-:Y:S01]  /*39a20*/  IMAD.IADD R54, R37, 0x1, R15 ;  /* 0x0000000125367824 */ /* 0x000fe200078e020f */
[----:B------:R-:W-:-:S02]  /*39a30*/  IADD3.X R30, PT, PT, RZ, R30, RZ, P0, P2 ;  /* 0x0000001eff1e7210 */ /* 0x000fc400007e44ff */
[----:B------:R-:W-:Y:S01]  /*39a40*/  IADD3 R45, P2, P6, R31, R42, R28 ;  /* 0x0000002a1f2d7210 */ /* 0x000fe20007e5e01c */
[----:B------:R-:W-:Y:S01]  /*39a50*/  IMAD.X R47, RZ, RZ, R34, P4 ;  /* 0x000000ffff2f7224 */ /* 0x000fe200020e0622 */
[----:B------:R-:W-:Y:S02]  /*39a60*/  SEL R33, RZ, 0x1, P1 ;  /* 0x00000001ff217807 */ /* 0x000fe40000800000 */
[----:B------:R-:W-:Y:S01]  /*39a70*/  LEA R23, P0, R20, R23, 0x1 ;  /* 0x0000001714177211 */ /* 0x000fe200078008ff */
[----:B------:R-:W-:Y:S01]  /*39a80*/  IMAD.WIDE.U32 R20, R26, R18, RZ ;  /* 0x000000121a147225 */ /* 0x000fe200078e00ff */
[----:B------:R-:W-:Y:S02]  /*39a90*/  IADD3.X R50, PT, PT, RZ, R43, R30, P2, P6 ;  /* 0x0000002bff327210 */ /* 0x000fe400017ec41e */
[----:B------:R-:W-:Y:S01]  /*39aa0*/  ISETP.GT.U32.AND P1, PT, R2, R41, PT ;  /* 0x000000290200720c */ /* 0x000fe20003f24070 */
[----:B------:R-:W-:Y:S01]  /*39ab0*/  IMAD.WIDE.U32 R38, P2, R26, R19, R38 ;  /* 0x000000131a267225 */ /* 0x000fe20007840026 */
[----:B------:R-:W-:-:S02]  /*39ac0*/  IADD3 R52, P4, PT, R41, R22, RZ ;  /* 0x0000001629347210 */ /* 0x000fc40007f9e0ff */
[----:B------:R-:W-:Y:S01]  /*39ad0*/  ISETP.GT.U32.AND.EX P1, PT, R34, R47, PT, P1 ;  /* 0x0000002f2200720c */ /* 0x000fe20003f24110 */
[----:B------:R-:W-:Y:S01]  /*39ae0*/  IMAD.MOV.U32 R40, RZ, RZ, R39 ;  /* 0x000000ffff287224 */ /* 0x000fe200078e0027 */
[----:B------:R-:W-:Y:S01]  /*39af0*/  IADD3.X R51, P0, PT, R51, R14, RZ, P0, !PT ;  /* 0x0000000e33337210 */ /* 0x000fe2000071e4ff */
[----:B------:R-:W-:Y:S01]  /*39b00*/  IMAD.X R57, R47, 0x1, R27, P4 ;  /* 0x000000012f397824 */ /* 0x000fe200020e061b */
[----:B------:R-:W-:Y:S01]  /*39b10*/  IADD3 R32, P6, PT, R21, R38, RZ ;  /* 0x0000002615207210 */ /* 0x000fe20007fde0ff */
[----:B------:R-:W-:Y:S01]  /*39b20*/  IMAD.IADD R38, R29, 0x1, R35 ;  /* 0x000000011d267824 */ /* 0x000fe200078e0223 */
[----:B------:R-:W-:Y:S01]  /*39b30*/  IADD3 R23, P4, PT, R23, R20, RZ ;  /* 0x0000001417177210 */ /* 0x000fe20007f9e0ff */
[----:B------:R-:W-:Y:S01]  /*39b40*/  IMAD.MOV.U32 R39, RZ, RZ, RZ ;  /* 0x000000ffff277224 */ /* 0x000fe200078e00ff */
[----:B------:R-:W-:Y:S01]  /*39b50*/  SEL R14, R2, R41, P1 ;  /* 0x00000029020e7207 */ /* 0x000fe20000800000 */
[----:B------:R-:W-:Y:S01]  /*39b60*/  IMAD.X R41, RZ, RZ, RZ, P2 ;  /* 0x000000ffff297224 */ /* 0x000fe200010e06ff */
[----:B------:R-:W-:Y:S01]  /*39b70*/  IADD3.X R51, P4, PT, R51, R32, RZ, P4, !PT ;  /* 0x0000002033337210 */ /* 0x000fe2000279e4ff */
[----:B------:R-:W-:Y:S01]  /*39b80*/  IMAD.WIDE.U32 R70, R94, R70, R38 ;  /* 0x000000465e467225 */ /* 0x000fe200078e0026 */
[----:B------:R-:W-:-:S02]  /*39b90*/  SEL R20, R34, R47, P1 ;  /* 0x0000002f22147207 */ /* 0x000fc40000800000 */
[----:B------:R-:W-:Y:S01]  /*39ba0*/  ISETP.GT.U32.AND P1, PT, R14, R52, PT ;  /* 0x000000340e00720c */ /* 0x000fe20003f24070 */
[-C--:B------:R-:W-:Y:S02]  /*39bb0*/  IMAD R32, R51, R24.reuse, RZ ;  /* 0x0000001833207224 */ /* 0x080fe400078e02ff */
[C---:B------:R-:W-:Y:S01]  /*39bc0*/  IMAD.WIDE.U32 R14, R23.reuse, R24, RZ ;  /* 0x00000018170e7225 */ /* 0x040fe200078e00ff */
[----:B------:R-:W-:Y:S02]  /*39bd0*/  ISETP.GT.U32.AND.EX P1, PT, R20, R57, PT, P1 ;  /* 0x000000391400720c */ /* 0x000fe40003f24110 */
[----:B------:R-:W0:Y:S01]  /*39be0*/  LDC.64 R20, c[0x3][0x10] ;  /* 0x00c00400ff147b82 */ /* 0x000e220000000a00 */
[----:B------:R-:W-:Y:S01]  /*39bf0*/  IMAD R47, R23, R25, R32 ;  /* 0x00000019172f7224 */ /* 0x000fe200078e0220 */
[----:B------:R-:W-:Y:S01]  /*39c00*/  SEL R32, RZ, 0x1, !P1 ;  /* 0x00000001ff207807 */ /* 0x000fe20004800000 */
[----:B------:R-:W-:Y:S01]  /*39c10*/  IMAD.WIDE.U32.X R40, R36, R19, R40, P6 ;  /* 0x0000001324287225 */ /* 0x000fe200030e0428 */
[----:B------:R-:W-:-:S03]  /*39c20*/  IADD3 R37, P1, PT, R33, R52, RZ ;  /* 0x0000003421257210 */ /* 0x000fc60007f3e0ff */
[----:B------:R-:W-:Y:S01]  /*39c30*/  IMAD.IADD R15, R15, 0x1, R47 ;  /* 0x000000010f0f7824 */ /* 0x000fe200078e022f */
[----:B------:R-:W-:Y:S01]  /*39c40*/  ISETP.GT.U32.AND P6, PT, R52, R37, PT ;  /* 0x000000253400720c */ /* 0x000fe20003fc4070 */
[----:B------:R-:W-:Y:S01]  /*39c50*/  IMAD.X R48, RZ, RZ, R57, P1 ;  /* 0x000000ffff307224 */ /* 0x000fe200008e0639 */
[----:B------:R-:W-:Y:S01]  /*39c60*/  IADD3 R32, P1, P2, R42, R45, R32 ;  /* 0x0000002d2a207210 */ /* 0x000fe20007a3e020 */
[----:B------:R-:W-:-:S03]  /*39c70*/  IMAD.WIDE.U32 R44, R15, R10, RZ ;  /* 0x0000000a0f2c7225 */ /* 0x000fc600078e00ff */
[----:B------:R-:W-:Y:S02]  /*39c80*/  IADD3.X R29, PT, PT, R43, R50, RZ, P1, P2 ;  /* 0x000000322b1d7210 */ /* 0x000fe40000fe44ff */
[----:B------:R-:W-:Y:S01]  /*39c90*/  ISETP.GT.U32.AND.EX P1, PT, R57, R48, PT, P6 ;  /* 0x000000303900720c */ /* 0x000fe20003f24160 */
[----:B------:R-:W-:Y:S01]  /*39ca0*/  IMAD.WIDE.U32 R42, P2, R14, R11, R44 ;  /* 0x0000000b0e2a7225 */ /* 0x000fe2000784002c */
[----:B------:R-:W-:Y:S02]  /*39cb0*/  IADD3.X R49, P0, P6, R40, RZ, RZ, P4, P0 ;  /* 0x000000ff28317210 */ /* 0x000fe400026004ff */
[----:B------:R-:W-:Y:S01]  /*39cc0*/  IADD3 R39, P4, PT, R37, R22, RZ ;  /* 0x0000001625277210 */ /* 0x000fe20007f9e0ff */
[----:B------:R-:W-:Y:S01]  /*39cd0*/  IMAD.WIDE.U32 R44, R14, R10, RZ ;  /* 0x0000000a0e2c7225 */ /* 0x000fe200078e00ff */
[----:B------:R-:W-:Y:S02]  /*39ce0*/  IADD3.X R50, PT, PT, R41, RZ, RZ, P0, P6 ;  /* 0x000000ff29327210 */ /* 0x000fe400007ec4ff */
[----:B------:R-:W-:Y:S01]  /*39cf0*/  IADD3 R49, P0, PT, R49, R46, RZ ;  /* 0x0000002e31317210 */ /* 0x000fe20007f1e0ff */
[----:B------:R-:W-:Y:S01]  /*39d00*/  IMAD.X R47, RZ, RZ, RZ, P2 ;  /* 0x000000ffff2f7224 */ /* 0x000fe200010e06ff */
[----:B------:R-:W-:Y:S01]  /*39d10*/  IADD3 RZ, P2, PT, R23, R44, RZ ;  /* 0x0000002c17ff7210 */ /* 0x000fe20007f5e0ff */
[----:B------:R-:W-:Y:S01]  /*39d20*/  IMAD.MOV.U32 R46, RZ, RZ, R43 ;  /* 0x000000ffff2e7224 */ /* 0x000fe200078e002b */
[----:B------:R-:W-:Y:S01]  /*39d30*/  IADD3 R42, P6, PT, R45, R42, RZ ;  /* 0x0000002a2d2a7210 */ /* 0x000fe20007fde0ff */
[----:B------:R-:W1:Y:S01]  /*39d40*/  LDC.64 R22, c[0x3][0x18] ;  /* 0x00c00600ff167b82 */ /* 0x000e620000000a00 */
[----:B0-----:R-:W-:Y:S01]  /*39d50*/  IMAD.WIDE.U32 R44, R36, R20, RZ ;  /* 0x00000014242c7225 */ /* 0x001fe200078e00ff */
[----:B------:R-:W-:-:S02]  /*39d60*/  SEL R38, R52, R37, P1 ;  /* 0x0000002534267207 */ /* 0x000fc40000800000 */
[----:B------:R-:W-:Y:S01]  /*39d70*/  IADD3.X RZ, P2, PT, R51, R42, RZ, P2, !PT ;  /* 0x0000002a33ff7210 */ /* 0x000fe2000175e4ff */
[----:B------:R-:W-:Y:S01]  /*39d80*/  IMAD.WIDE.U32.X R40, R15, R11, R46, P6 ;  /* 0x0000000b0f287225 */ /* 0x000fe200030e042e */
[----:B------:R-:W-:-:S03]  /*39d90*/  IADD3.X R50, P0, PT, R50, R55, RZ, P0, !PT ;  /* 0x0000003732327210 */ /* 0x000fc6000071e4ff */
        /* <DEDUP_REMOVED lines=13> */
[----:B------:R-:W-:Y:S01]  /*39e70*/  IMAD.WIDE.U32 R44, P4, R14, R19, R44 ;  /* 0x000000130e2c7225 */ /* 0x000fe2000788002c */
[----:B------:R-:W-:Y:S02]  /*39e80*/  IADD3 R41, P3, PT, R41, R48, RZ ;  /* 0x0000003029297210 */ /* 0x000fe40007f7e0ff */
[----:B------:R-:W-:Y:S01]  /*39e90*/  IADD3.X R57, P5, PT, R57, R46, RZ, P5, !PT ;  /* 0x0000002e39397210 */ /* 0x000fe20002fbe4ff */
[----:B------:R-:W-:Y:S01]  /*39ea0*/  IMAD.MOV.U32 R42, RZ, RZ, R47 ;  /* 0x000000ffff2a7224 */ /* 0x000fe200078e002f */
[----:B------:R-:W-:Y:S01]  /*39eb0*/  IADD3 R44, P6, PT, R49, R44, RZ ;  /* 0x0000002c312c7210 */ /* 0x000fe20007fde0ff */
[----:B-1----:R-:W-:-:S03]  /*39ec0*/  IMAD.WIDE.U32 R48, R36, R22, RZ ;  /* 0x0000001624307225 */ /* 0x002fc600078e00ff */
[----:B------:R-:W-:Y:S01]  /*39ed0*/  IADD3.X R57, P3, PT, R57, R44, RZ, P3, !PT ;  /* 0x0000002c39397210 */ /* 0x000fe20001f7e4ff */
[----:B------:R-:W-:Y:S02]  /*39ee0*/  IMAD.X R47, RZ, RZ, RZ, P4 ;  /* 0x000000ffff2f7224 */ /* 0x000fe400020e06ff */
[----:B------:R-:W-:Y:S02]  /*39ef0*/  IMAD.MOV.U32 R46, RZ, RZ, R45 ;  /* 0x000000ffff2e7224 */ /* 0x000fe400078e002d */
[----:B------:R-:W-:Y:S01]  /*39f00*/  IMAD.WIDE.U32.X R42, R36, R21, R42, P2 ;  /* 0x00000015242a7225 */ /* 0x000fe200010e042a */
[----:B------:R-:W-:-:S03]  /*39f10*/  IADD3 R61, P2, P4, R61, R70, R54 ;  /* 0x000000463d3d7210 */ /* 0x000fc60007c5e036 */
[----:B------:R-:W-:Y:S01]  /*39f20*/  IMAD.WIDE.U32.X R44, R15, R19, R46, P6 ;  /* 0x000000130f2c7225 */ /* 0x000fe200030e042e */
[----:B------:R-:W-:-:S03]  /*39f30*/  IADD3.X R51, P1, P0, R42, RZ, RZ, P1, P0 ;  /* 0x000000ff2a337210 */ /* 0x000fc600008204ff */
[----:B------:R-:W-:Y:S01]  /*39f40*/  IMAD.WIDE.U32 R48, P6, R26, R23, R48 ;  /* 0x000000171a307225 */ /* 0x000fe200078c0030 */
[----:B------:R-:W-:-:S03]  /*39f50*/  IADD3.X R59, PT, PT, R43, RZ, RZ, P1, P0 ;  /* 0x000000ff2b3b7210 */ /* 0x000fc60000fe04ff */
[----:B------:R-:W-:Y:S01]  /*39f60*/  IMAD.X R47, RZ, RZ, RZ, P6 ;  /* 0x000000ffff2f7224 */ /* 0x000fe200030e06ff */
[----:B------:R-:W-:Y:S01]  /*39f70*/  IADD3 R52, P6, PT, R39, R2, RZ ;  /* 0x0000000227347210 */ /* 0x000fe20007fde0ff */
[----:B------:R-:W-:-:S04]  /*39f80*/  IMAD.WIDE.U32 R26, R26, R22, RZ ;  /* 0x000000161a1a7225 */ /* 0x000fc800078e00ff */
[----:B------:R-:W-:Y:S01]  /*39f90*/  IMAD.IADD R70, R35, 0x1, R71 ;  /* 0x0000000123467824 */ /* 0x000fe200078e0247 */
[----:B------:R-:W-:Y:S01]  /*39fa0*/  IADD3.X R35, P3, P5, R44, RZ, RZ, P3, P5 ;  /* 0x000000ff2c237210 */ /* 0x000fe20001d6a4ff */
[----:B------:R-:W-:Y:S01]  /*39fb0*/  IMAD.X R34, R37, 0x1, R34, P6 ;  /* 0x0000000125227824 */ /* 0x000fe200030e0622 */
[----:B------:R-:W-:Y:S01]  /*39fc0*/  IADD3 R48, P0, PT, R27, R48, RZ ;  /* 0x000000301b307210 */ /* 0x000fe20007f1e0ff */
[----:B------:R-:W-:Y:S01]  /*39fd0*/  IMAD R2, R57, R24, RZ ;  /* 0x0000001839027224 */ /* 0x000fe200078e02ff */
[----:B------:R-:W-:Y:S01]  /*39fe0*/  IADD3.X R58, PT, PT, R45, RZ, RZ, P3, P5 ;  /* 0x000000ff2d3a7210 */ /* 0x000fe20001fea4ff */
[----:B------:R-:W-:Y:S01]  /*39ff0*/  IMAD.WIDE.U32 R44, R15, R20, RZ ;  /* 0x000000140f2c7225 */ /* 0x000fe200078e00ff */
[----:B------:R-:W-:-:S03]  /*3a000*/  IADD3 R27, P1, PT, R51, R52, RZ ;  /* 0x00000034331b7210 */ /* 0x000fc60007f3e0ff */
[----:B------:R-:W-:Y:S01]  /*3a010*/  IMAD.MOV.U32 R46, RZ, RZ, R49 ;  /* 0x000000ffff2e7224 */ /* 0x000fe200078e0031 */
        /* <DEDUP_REMOVED lines=17> */
[----:B------:R-:W-:Y:S01]  /*3a130*/  IMAD.WIDE.U32 R48, R2, R10, RZ ;  /* 0x0000000a02307225 */ /* 0x000fe200078e00ff */
[----:B------:R-:W-:-:S02]  /*3a140*/  IADD3.X R59, PT, PT, RZ, R70, RZ, P2, P4 ;  /* 0x00000046ff3b7210 */ /* 0x000fc400017e84ff */
[----:B------:R-:W-:Y:S01]  /*3a150*/  IADD3.X R58, P1, PT, R58, R71, RZ, P1, !PT ;  /* 0x000000473a3a7210 */ /* 0x000fe20000f3e4ff */
[----:B------:R-:W-:Y:S02]  /*3a160*/  IMAD.MOV.U32 R42, RZ, RZ, R45 ;  /* 0x000000ffff2a7224 */ /* 0x000fe400078e002d */
[----:B------:R-:W-:-:S04]  /*3a170*/  IMAD.WIDE.U32 R54, R26, R10, RZ ;  /* 0x0000000a1a367225 */ /* 0x000fc800078e00ff */
[----:B------:R-:W-:Y:S01]  /*3a180*/  IMAD.WIDE.U32 R46, P5, R14, R23, R50 ;  /* 0x000000170e2e7225 */ /* 0x000fe200078a0032 */
[----:B------:R-:W-:-:S03]  /*3a190*/  IADD3 RZ, P2, PT, R41, R54, RZ ;  /* 0x0000003629ff7210 */ /* 0x000fc60007f5e0ff */
[----:B------:R-:W-:-:S04]  /*3a1a0*/  IMAD.WIDE.U32 R44, P6, R26, R11, R48 ;  /* 0x0000000b1a2c7225 */ /* 0x000fc800078c0030 */
[----:B------:R-:W-:Y:S01]  /*3a1b0*/  IMAD.WIDE.U32.X R50, R15, R21, R42, P3 ;  /* 0x000000150f327225 */ /* 0x000fe200018e042a */
[----:B------:R-:W-:-:S03]  /*3a1c0*/  IADD3 R54, P4, PT, R55, R44, RZ ;  /* 0x0000002c37367210 */ /* 0x000fc60007f9e0ff */
[----:B------:R-:W-:Y:S01]  /*3a1d0*/  IMAD.X R49, RZ, RZ, RZ, P6 ;  /* 0x000000ffff317224 */ /* 0x000fe200030e06ff */
[----:B------:R-:W-:Y:S01]  /*3a1e0*/  IADD3.X R27, P0, P1, R50, RZ, RZ, P1, P0 ;  /* 0x000000ff321b7210 */ /* 0x000fe200009004ff */
[----:B------:R-:W-:Y:S01]  /*3a1f0*/  IMAD.MOV.U32 R48, RZ, RZ, R45 ;  /* 0x000000ffff307224 */ /* 0x000fe200078e002d */
[----:B------:R-:W-:Y:S01]  /*3a200*/  IADD3 R60, P6, PT, R60, R3, RZ ;  /* 0x000000033c3c7210 */ /* 0x000fe20007fde0ff */
[----:B------:R-:W-:Y:S01]  /*3a210*/  IMAD.X R43, RZ, RZ, RZ, P5 ;  /* 0x000000ffff2b7224 */ /* 0x000fe200028e06ff */
[----:B------:R-:W-:Y:S01]  /*3a220*/  IADD3.X RZ, P2, PT, R57, R54, RZ, P2, !PT ;  /* 0x0000003639ff7210 */ /* 0x000fe2000175e4ff */
[----:B------:R-:W-:Y:S01]  /*3a230*/  IMAD.WIDE.U32 R54, R14, R22, RZ ;  /* 0x000000160e367225 */ /* 0x000fe200078e00ff */
[----:B------:R-:W-:Y:S02]  /*3a240*/  IADD3.X R50, PT, PT, R51, RZ, RZ, P0, P1 ;  /* 0x000000ff33327210 */ /* 0x000fe400007e24ff */
[----:B------:R-:W-:Y:S01]  /*3a250*/  IADD3 R27, P1, PT, R27, R60, RZ ;  /* 0x0000003c1b1b7210 */ /* 0x000fe20007f3e0ff */
[----:B------:R-:W-:Y:S01]  /*3a260*/  IMAD.X R51, R35, 0x1, R0, P6 ;  /* 0x0000000123337824 */ /* 0x000fe200030e0600 */
[----:B------:R-:W-:Y:S01]  /*3a270*/  IADD3 R35, P0, PT, R55, R46, RZ ;  /* 0x0000002e37237210 */ /* 0x000fe20007f1e0ff */
[----:B------:R-:W-:Y:S01]  /*3a280*/  IMAD.WIDE.U32.X R48, R2, R11, R48, P4 ;  /* 0x0000000b02307225 */ /* 0x000fe200020e0430 */
[----:B------:R-:W-:-:S02]  /*3a290*/  IADD3 R54, P6, PT, R27, R54, RZ ;  /* 0x000000361b367210 */ /* 0x000fc40007fde0ff */
[----:B------:R-:W-:Y:S01]  /*3a2a0*/  IADD3.X R50, P1, PT, R50, R51, RZ, P1, !PT ;  /* 0x0000003332327210 */ /* 0x000fe20000f3e4ff */
[----:B------:R-:W-:Y:S01]  /*3a2b0*/  IMAD.MOV.U32 R42, RZ, RZ, R47 ;  /* 0x000000ffff2a7224 */ /* 0x000fe200078e002f */
[----:B------:R-:W-:Y:S01]  /*3a2c0*/  IADD3 R4, P5, P3, R4, R61, R61 ;  /* 0x0000003d04047210 */ /* 0x000fe20007bbe03d */
[----:B------:R-:W-:Y:S01]  /*3a2d0*/  IMAD.WIDE.U32 R46, R2, R18, RZ ;  /* 0x00000012022e7225 */ /* 0x000fe200078e00ff */
[----:B------:R-:W-:Y:S02]  /*3a2e0*/  IADD3.X R50, P6, PT, R50, R35, RZ, P6, !PT ;  /* 0x0000002332327210 */ /* 0x000fe400037de4ff */
[----:B------:R-:W-:Y:S01]  /*3a2f0*/  IADD3.X R35, P2, PT, RZ, R48, RZ, P2, !PT ;  /* 0x00000030ff237210 */ /* 0x000fe2000175e4ff */
        /* <DEDUP_REMOVED lines=15> */
[----:B------:R-:W-:Y:S01]  /*3a3f0*/  ISETP.GE.U32.AND P0, PT, R52, R39, PT ;  /* 0x000000273400720c */ /* 0x000fe20003f06070 */
[C---:B------:R-:W-:Y:S01]  /*3a400*/  IMAD.WIDE.U32.X R38, R2.reuse, R19, R40, P6 ;  /* 0x0000001302267225 */ /* 0x040fe200030e0428 */
[----:B------:R-:W-:Y:S02]  /*3a410*/  IADD3.X R47, P1, PT, R47, R14, RZ, P1, !PT ;  /* 0x0000000e2f2f7210 */ /* 0x000fe40000f3e4ff */
[----:B------:R-:W-:Y:S01]  /*3a420*/  IADD3.X R49, PT, PT, RZ, R59, R59, P5, P3 ;  /* 0x0000003bff317210 */ /* 0x000fe20002fe643b */
[----:B------:R-:W-:Y:S01]  /*3a430*/  IMAD.WIDE.U32 R40, R2, R20, RZ ;  /* 0x0000001402287225 */ /* 0x000fe200078e00ff */
[----:B------:R-:W-:Y:S02]  /*3a440*/  IADD3.X R27, P1, P2, R38, RZ, RZ, P1, P2 ;  /* 0x000000ff261b7210 */ /* 0x000fe40000a244ff */
[----:B------:R-:W-:Y:S01]  /*3a450*/  IADD3 R48, P5, P3, R48, R32, R31 ;  /* 0x0000002030307210 */ /* 0x000fe20007bbe01f */
[-C--:B------:R-:W-:Y:S01]  /*3a460*/  IMAD R42, R47, R24.reuse, RZ ;  /* 0x000000182f2a7224 */ /* 0x080fe200078e02ff */
[----:B------:R-:W-:Y:S01]  /*3a470*/  IADD3 R16, P4, PT, R16, R33, RZ ;  /* 0x0000002110107210 */ /* 0x000fe20007f9e0ff */
[----:B------:R-:W-:Y:S01]  /*3a480*/  IMAD.WIDE.U32 R14, R35, R24, RZ ;  /* 0x00000018230e7225 */ /* 0x000fe200078e00ff */
[----:B------:R-:W-:-:S02]  /*3a490*/  IADD3.X R45, PT, PT, R39, RZ, RZ, P1, P2 ;  /* 0x000000ff272d7210 */ /* 0x000fc40000fe44ff */
[----:B------:R-:W-:Y:S01]  /*3a4a0*/  ISETP.GE.U32.AND P2, PT, R60, R3, PT ;  /* 0x000000033c00720c */ /* 0x000fe20003f46070 */
[----:B------:R-:W-:Y:S01]  /*3a4b0*/  IMAD R31, R35, R25, R42 ;  /* 0x00000019231f7224 */ /* 0x000fe200078e022a */
[----:B------:R-:W-:Y:S01]  /*3a4c0*/  IADD3.X R29, PT, PT, RZ, R29, RZ, P5, P3 ;  /* 0x0000001dff1d7210 */ /* 0x000fe20002fe64ff */
[----:B------:R-:W-:Y:S01]  /*3a4d0*/  IMAD.WIDE.U32 R40, P6, R26, R21, R40 ;  /* 0x000000151a287225 */ /* 0x000fe200078c0028 */
[----:B------:R-:W-:Y:S02]  /*3a4e0*/  ISETP.GE.U32.AND.EX P2, PT, R51, R0, PT, P2 ;  /* 0x000000003300720c */ /* 0x000fe40003f46120 */
[----:B------:R-:W-:Y:S01]  /*3a4f0*/  ISETP.GE.U32.AND.EX P0, PT, R34, R37, PT, P0 ;  /* 0x000000252200720c */ /* 0x000fe20003f06100 */
[----:B------:R-:W-:-:S04]  /*3a500*/  IMAD.WIDE.U32 R32, R26, R20, RZ ;  /* 0x000000141a207225 */ /* 0x000fc800078e00ff */
[----:B------:R-:W-:Y:S01]  /*3a510*/  IMAD.IADD R3, R15, 0x1, R31 ;  /* 0x000000010f037824 */ /* 0x000fe200078e021f */
[----:B------:R-:W-:Y:S01]  /*3a520*/  IADD3 R15, P1, PT, R27, R54, RZ ;  /* 0x000000361b0f7210 */ /* 0x000fe20007f3e0ff */
[----:B------:R-:W-:Y:S01]  /*3a530*/  IMAD.X R39, RZ, RZ, RZ, P6 ;  /* 0x000000ffff277224 */ /* 0x000fe200030e06ff */
[----:B------:R-:W-:Y:S01]  /*3a540*/  IADD3 R52, P3, PT, R33, R40, RZ ;  /* 0x0000002821347210 */ /* 0x000fe20007f7e0ff */
[----:B------:R-:W-:Y:S01]  /*3a550*/  IMAD.WIDE.U32 R42, R3, R10, RZ ;  /* 0x0000000a032a7225 */ /* 0x000fe200078e00ff */
[----:B------:R-:W-:Y:S02]  /*3a560*/  IADD3 R44, P6, PT, R15, R32, RZ ;  /* 0x000000200f2c7210 */ /* 0x000fe40007fde0ff */
[----:B------:R-:W-:Y:S01]  /*3a570*/  IADD3.X R45, P1, PT, R45, R50, RZ, P1, !PT ;  /* 0x000000322d2d7210 */ /* 0x000fe20000f3e4ff */
[----:B------:R-:W-:Y:S01]  /*3a580*/  IMAD.MOV.U32 R38, RZ, RZ, R41 ;  /* 0x000000ffff267224 */ /* 0x000fe200078e0029 */
[----:B------:R-:W-:Y:S01]  /*3a590*/  SEL R15, RZ, 0x1, P2 ;  /* 0x00000001ff0f7807 */ /* 0x000fe20001000000 */
[----:B------:R-:W-:Y:S01]  /*3a5a0*/  IMAD.WIDE.U32 R40, R14, R10, RZ ;  /* 0x0000000a0e287225 */ /* 0x000fe200078e00ff */
[----:B------:R-:W-:-:S03]  /*3a5b0*/  IADD3.X R45, P6, PT, R45, R52, RZ, P6, !PT ;  /* 0x000000342d2d7210 */ /* 0x000fc600037de4ff */
        /* <DEDUP_REMOVED lines=11> */
[C---:B------:R-:W-:Y:S01]  /*3a670*/  IMAD.WIDE.U32 R38, P6, R26.reuse, R23, R38 ;  /* 0x000000171a267225 */ /* 0x040fe200078c0026 */
[----:B------:R-:W-:Y:S02]  /*3a680*/  ISETP.GE.U32.AND P1, PT, R41, R4, PT ;  /* 0x000000042900720c */ /* 0x000fe40003f26070 */
[----:B------:R-:W-:Y:S01]  /*3a690*/  SEL R43, RZ, 0x1, P0 ;  /* 0x00000001ff2b7807 */ /* 0x000fe20000000000 */
        /* <DEDUP_REMOVED lines=32> */
[C---:B------:R-:W-:Y:S01]  /*3a8a0*/  IMAD.WIDE.U32 R34, P3, R14.reuse, R21, R34 ;  /* 0x000000150e227225 */ /* 0x040fe20007860022 */
[----:B------:R-:W-:Y:S02]  /*3a8b0*/  SEL R33, RZ, 0x1, P5 ;  /* 0x00000001ff217807 */ /* 0x000fe40002800000 */
[----:B------:R-:W-:Y:S01]  /*3a8c0*/  IADD3.X R4, PT, PT, R27, RZ, RZ, P2, P6 ;  /* 0x000000ff1b047210 */ /* 0x000fe200017ec4ff */
[----:B------:R-:W-:Y:S01]  /*3a8d0*/  IMAD.WIDE.U32 R26, R14, R20, RZ ;  /* 0x000000140e1a7225 */ /* 0x000fe200078e00ff */
[----:B------:R-:W-:-:S02]  /*3a8e0*/  ISETP.GE.U32.AND.EX P1, PT, R39, R42, PT, P1 ;  /* 0x0000002a2700720c */ /* 0x000fc40003f26110 */
[----:B------:R-:W-:Y:S01]  /*3a8f0*/  IADD3 R15, P0, PT, R15, R38, RZ ;  /* 0x000000260f0f7210 */ /* 0x000fe20007f1e0ff */
[----:B------:R-:W-:Y:S01]  /*3a900*/  IMAD.X R38, RZ, RZ, R13, P4 ;  /* 0x000000ffff267224 */ /* 0x000fe200020e060d */
[----:B------:R-:W-:Y:S02]  /*3a910*/  IADD3 R36, P6, P2, R43, R28, R48 ;  /* 0x0000001c2b247210 */ /* 0x000fe40007ade030 */
[----:B------:R-:W-:Y:S01]  /*3a920*/  IADD3 R28, P4, PT, R33, R16, RZ ;  /* 0x00000010211c7210 */ /* 0x000fe20007f9e0ff */
[----:B------:R-:W-:Y:S01]  /*3a930*/  IMAD.WIDE.U32 R32, R3, R22, RZ ;  /* 0x0000001603207225 */ /* 0x000fe200078e00ff */
        /* <DEDUP_REMOVED lines=8> */
[----:B------:R-:W-:Y:S01]  /*3a9c0*/  ISETP.GE.U32.AND P3, PT, R28, R16, PT ;  /* 0x000000101c00720c */ /* 0x000fe20003f66070 */
[----:B------:R-:W-:Y:S01]  /*3a9d0*/  IMAD.WIDE.U32.X R26, R3, R21, R26, P5 ;  /* 0x00000015031a7225 */ /* 0x000fe200028e041a */
[----:B------:R-:W-:Y:S02]  /*3a9e0*/  IADD3.X R42, P1, PT, R0, R39, RZ, P1, !PT ;  /* 0x00000027002a7210 */ /* 0x000fe40000f3e4ff */
[----:B------:R-:W-:Y:S01]  /*3a9f0*/  ISETP.GE.U32.AND P5, PT, R31, R28, PT ;  /* 0x0000001c1f00720c */ /* 0x000fe20003fa6070 */
[----:B------:R-:W-:Y:S01]  /*3aa00*/  IMAD.X R16, RZ, RZ, R37, P4 ;  /* 0x000000ffff107224 */ /* 0x000fe200020e0625 */
[----:B------:R-:W-:Y:S01]  /*3aa10*/  IADD3.X R13, P1, P0, R26, RZ, RZ, P1, P0 ;  /* 0x000000ff1a0d7210 */ /* 0x000fe200008204ff */
[----:B------:R-:W-:Y:S01]  /*3aa20*/  IMAD.WIDE.U32 R32, P4, R14, R23, R32 ;  /* 0x000000170e207225 */ /* 0x000fe20007880020 */
[----:B------:R-:W-:Y:S02]  /*3aa30*/  ISETP.GE.U32.AND.EX P3, PT, R37, R38, PT, P3 ;  /* 0x000000262500720c */ /* 0x000fe40003f66130 */
[----:B------:R-:W-:Y:S01]  /*3aa40*/  ISETP.GE.U32.AND.EX P5, PT, R16, R37, PT, P5 ;  /* 0x000000251000720c */ /* 0x000fe20003fa6150 */
[----:B------:R-:W-:Y:S01]  /*3aa50*/  IMAD.WIDE.U32 R14, R14, R22, RZ ;  /* 0x000000160e0e7225 */ /* 0x000fe200078e00ff */
[----:B------:R-:W-:-:S02]  /*3aa60*/  IADD3.X R0, PT, PT, R27, RZ, RZ, P1, P0 ;  /* 0x000000ff1b007210 */ /* 0x000fc40000fe04ff */
[----:B------:R-:W-:Y:S01]  /*3aa70*/  SEL R27, RZ, 0x1, P3 ;  /* 0x00000001ff1b7807 */ /* 0x000fe20001800000 */
[----:B------:R-:W-:Y:S01]  /*3aa80*/  IMAD.X R35, RZ, RZ, RZ, P4 ;  /* 0x000000ffff237224 */ /* 0x000fe200020e06ff */
[-C--:B------:R-:W-:Y:S01]  /*3aa90*/  IADD3 R2, P4, PT, R2, R31.reuse, RZ ;  /* 0x0000001f02027210 */ /* 0x080fe20007f9e0ff */
        /* <DEDUP_REMOVED lines=57> */
.L_x_527:
        /* <DEDUP_REMOVED lines=21> */
.L_x_528:
        /* <DEDUP_REMOVED lines=20> */
[----:B------:R-:W-:-:S04]  /*3b0c0*/  IMAD.WIDE.U32 R38, R47, R63, RZ ;  /* 0x0000003f2f267225 */ /* 0x000fc800078e00ff */
[----:B------:R-:W-:Y:S02]  /*3b0d0*/  IMAD.MOV.U32 R61, RZ, RZ, RZ ;  /* 0x000000ffff3d7224 */ /* 0x000fe400078e00ff */
[----:B------:R-:W-:Y:S01]  /*3b0e0*/  IMAD.WIDE.U32 R2, R62, R13, R30 ;  /* 0x0000000d3e027225 */ /* 0x000fe200078e001e */
[----:B------:R-:W-:Y:S02]  /*3b0f0*/  IADD3.X R31, PT, PT, RZ, RZ, RZ, P0, P1 ;  /* 0x000000ffff1f7210 */ /* 0x000fe400007e24ff */
[----:B------:R-:W-:Y:S01]  /*3b100*/  IADD3 R70, P1, P5, R36, R15, R32 ;  /* 0x0000000f24467210 */ /* 0x000fe20007d3e020 */
[----:B------:R-:W-:Y:S01]  /*3b110*/  IMAD.WIDE.U32 R40, R16, R63, RZ ;  /* 0x0000003f10287225 */ /* 0x000fe200078e00ff */
[----:B------:R-:W-:-:S03]  /*3b120*/  IADD3 R26, P0, P3, R31, R2, R26 ;  /* 0x000000021f1a7210 */ /* 0x000fc60007b1e01a */
[----:B------:R-:W-:-:S04]  /*3b130*/  IMAD.WIDE.U32 R42, R47, R62, RZ ;  /* 0x0000003e2f2a7225 */ /* 0x000fc800078e00ff */
[----:B------:R-:W-:Y:S02]  /*3b140*/  IMAD.IADD R39, R39, 0x1, R49 ;  /* 0x0000000127277824 */ /* 0x000fe400078e0231 */
[----:B------:R-:W-:Y:S02]  /*3b150*/  IMAD.IADD R30, R33, 0x1, R61 ;  /* 0x00000001211e7824 */ /* 0x000fe400078e023d */
[----:B------:R-:W-:Y:S01]  /*3b160*/  IMAD.IADD R46, R57, 0x1, R37 ;  /* 0x00000001392e7824 */ /* 0x000fe200078e0225 */
[----:B------:R-:W-:Y:S01]  /*3b170*/  IADD3 R39, P2, P6, R42, R39, R40 ;  /* 0x000000272a277210 */ /* 0x000fe20007e5e028 */
[----:B------:R-:W-:Y:S02]  /*3b180*/  IMAD.MOV.U32 R52, RZ, RZ, RZ ;  /* 0x000000ffff347224 */ /* 0x000fe400078e00ff */
[----:B------:R-:W-:Y:S02]  /*3b190*/  IMAD.IADD R15, R27, 0x1, R3 ;  /* 0x000000011b0f7824 */ /* 0x000fe400078e0203 */
[----:B------:R-:W-:-:S02]  /*3b1a0*/  IMAD.MOV.U32 R71, RZ, RZ, RZ ;  /* 0x000000ffff477224 */ /* 0x000fc400078e00ff */
        /* <DEDUP_REMOVED lines=62> */
[----:B------:R-:W-:-:S04]  /*3b590*/  IMAD.WIDE.U32 R30, R42, R24, RZ ;  /* 0x000000182a1e7225 */ /* 0x000fc800078e00ff */
        /* <DEDUP_REMOVED lines=44> */
[----:B------:R-:W-:Y:S02]  /*3b860*/  IADD3.X R44, P1, P2, R74, RZ, RZ, P1, P2 ;  /* 0x000000ff4a2c7210 */ /* 0x000fe40000a244ff */
[----:B------:R-:W-:Y:S01]  /*3b870*/  IADD3.X R74, PT, PT, RZ, RZ, RZ, P3, P0 ;  /* 0x000000ffff4a7210 */ /* 0x000fe20001fe04ff */
        /* <DEDUP_REMOVED lines=80> */
[----:B------:R-:W-:Y:S01]  /*3bd80*/  IMAD.WIDE.U32 R30, R30, R22, RZ ;  /* 0x000000161e1e7225 */ /* 0x000fe200078e00ff */
[----:B------:R-:W-:-:S03]  /*3bd90*/  IADD3.X R78, PT, PT, RZ, RZ, RZ, P6, P4 ;  /* 0x000000ffff4e7210 */ /* 0x000fc600037e84ff */
        /* <DEDUP_REMOVED lines=111> */
[----:B------:R-:W-:Y:S01]  /*3c490*/  ISETP.GE.U32.AND.EX P1, PT, R41, R78, PT, P1 ;  /* 0x0000004e2900720c */ /* 0x000fe20003f26110 */
[----:B------:R-:W-:Y:S01]  /*3c4a0*/  IMAD R33, R39, R25, R26 ;  /* 0x0000001927217224 */ /* 0x000fe200078e021a */
        /* <DEDUP_REMOVED lines=62> */
[----:B------:R-:W-:-:S02]  /*3c890*/  IADD3 R56, P6, P2, R33, R56, R30 ;  /* 0x0000003821387210 */ /* 0x000fc40007ade01e */
[----:B------:R-:W-:Y:S02]  /*3c8a0*/  ISETP.GE.U32.AND.EX P0, PT, R40, R81, PT, P0 ;  /* 0x000000512800720c */ /* 0x000fe40003f06100 */
[----:B------:R-:W-:Y:S01]  /*3c8b0*/  SEL R33, RZ, 0x1, P5 ;  /* 0x00000001ff217807 */ /* 0x000fe20002800000 */
[----:B------:R-:W-:Y:S01]  /*3c8c0*/  IMAD.WIDE.U32 R14, P5, R2, R21, R14 ;  /* 0x00000015020e7225 */ /* 0x000fe200078a000e */
[----:B------:R-:W-:Y:S02]  /*3c8d0*/  IADD3.X R48, PT, PT, RZ, R48, RZ, P4, P3 ;  /* 0x00000030ff307210 */ /* 0x000fe400027e64ff */
[----:B------:R-:W-:Y:S02]  /*3c8e0*/  IADD3 R31, P1, PT, R31, R36, RZ ;  /* 0x000000241f1f7210 */ /* 0x000fe40007f3e0ff */
[----:B------:R-:W-:Y:S02]  /*3c8f0*/  IADD3 R33, P3, PT, R33, R44, RZ ;  /* 0x0000002c21217210 */ /* 0x000fe40007f7e0ff */
[----:B------:R-:W-:-:S02]  /*3c900*/  SEL R30, RZ, 0x1, P0 ;  /* 0x00000001ff1e7807 */ /* 0x000fc40000000000 */
[----:B------:R-:W-:Y:S01]  /*3c910*/  IADD3 R43, P4, PT, R29, R14, RZ ;  /* 0x0000000e1d2b7210 */ /* 0x000fe20007f9e0ff */
[----:B------:R-:W-:Y:S01]  /*3c920*/  IMAD.X R29, RZ, RZ, RZ, P5 ;  /* 0x000000ffff1d7224 */ /* 0x000fe200028e06ff */
[----:B------:R-:W-:Y:S01]  /*3c930*/  IADD3.X R14, P1, PT, R26, R41, RZ, P1, !PT ;  /* 0x000000291a0e7210 */ /* 0x000fe20000f3e4ff */
[----:B------:R-:W-:Y:S01]  /*3c940*/  IMAD.X R41, RZ, RZ, R48, P3 ;  /* 0x000000ffff297224 */ /* 0x000fe200018e0630 */
[----:B------:R-:W-:Y:S01]  /*3c950*/  IADD3 R40, P0, PT, R31, R28, RZ ;  /* 0x0000001c1f287210 */ /* 0x000fe20007f1e0ff */
[----:B------:R-:W-:Y:S01]  /*3c960*/  IMAD.MOV.U32 R28, RZ, RZ, R15 ;  /* 0x000000ffff1c7224 */ /* 0x000fe200078e000f */
[----:B------:R-:W-:Y:S01]  /*3c970*/  IADD3 R26, P5, PT, R30, R33, RZ ;  /* 0x000000211e1a7210 */ /* 0x000fe20007fbe0ff */
[----:B------:R-:W-:Y:S01]  /*3c980*/  IMAD.WIDE.U32 R30, R3, R22, RZ ;  /* 0x00000016031e7225 */ /* 0x000fe200078e00ff */
[----:B------:R-:W-:Y:S02]  /*3c990*/  IADD3.X R43, P0, PT, R14, R43, RZ, P0, !PT ;  /* 0x0000002b0e2b7210 */ /* 0x000fe4000071e4ff */
[----:B------:R-:W-:Y:S01]  /*3c9a0*/  ISETP.GE.U32.AND P3, PT, R33, R44, PT ;  /* 0x0000002c2100720c */ /* 0x000fe20003f66070 */
[----:B------:R-:W-:-:S03]  /*3c9b0*/  IMAD.WIDE.U32.X R28, R3, R21, R28, P4 ;  /* 0x00000015031c7225 */ /* 0x000fc600020e041c */
[----:B------:R-:W-:Y:S01]  /*3c9c0*/  ISETP.GE.U32.AND.EX P3, PT, R41, R48, PT, P3 ;  /* 0x000000302900720c */ /* 0x000fe20003f66130 */
[----:B------:R-:W-:-:S04]  /*3c9d0*/  IMAD.WIDE.U32 R30, P4, R2, R23, R30 ;  /* 0x00000017021e7225 */ /* 0x000fc8000788001e */
        /* <DEDUP_REMOVED lines=63> */
.L_x_529:
        /* <DEDUP_REMOVED lines=21> */
.L_x_530:
        /* <DEDUP_REMOVED lines=69> */
.L_x_531:
        /* <DEDUP_REMOVED lines=21> */
.L_x_532:
        /* <DEDUP_REMOVED lines=69> */
.L_x_533:
        /* <DEDUP_REMOVED lines=21> */
.L_x_534:
        /* <DEDUP_REMOVED lines=14> */
[----:B------:R-:W-:Y:S01]  /*3db40*/  IMAD.IADD R47, R49, 0x1, R41 ;  /* 0x00000001312f7824 */ /* 0x000fe200078e0229 */
[--C-:B------:R-:W-:Y:S01]  /*3db50*/  SHF.L.U64.HI R70, R14, 0x1, R39.reuse ;  /* 0x000000010e467819 */ /* 0x100fe20000010227 */
[----:B------:R-:W-:Y:S01]  /*3db60*/  IMAD.WIDE.U32 R48, R4, R4, RZ ;  /* 0x0000000404307225 */ /* 0x000fe200078e00ff */
[----:B------:R-:W-:-:S03]  /*3db70*/  SHF.R.U64 R72, R14, 0x1f, R39 ;  /* 0x0000001f0e487819 */ /* 0x000fc60000001227 */
[----:B------:R-:W-:Y:S01]  /*3db80*/  IMAD.SHL.U32 R79, R14, 0x2, RZ ;  /* 0x000000020e4f7824 */ /* 0x000fe200078e00ff */
[----:B------:R-:W-:Y:S01]  /*3db90*/  LOP3.LUT R72, R72, 0xfffffffe, RZ, 0xc0, !PT ;  /* 0xfffffffe48487812 */ /* 0x000fe200078ec0ff */
[----:B------:R-:W-:Y:S02]  /*3dba0*/  IMAD.IADD R54, R52, 0x1, R37 ;  /* 0x0000000134367824 */ /* 0x000fe400078e0225 */
[----:B------:R-:W-:Y:S01]  /*3dbb0*/  IMAD.WIDE.U32 R36, R13, R58, RZ ;  /* 0x0000003a0d247225 */ /* 0x000fe200078e00ff */
[----:B------:R-:W-:-:S03]  /*3dbc0*/  LOP3.LUT R79, R79, 0xfffffffe, RZ, 0xc0, !PT ;  /* 0xfffffffe4f4f7812 */ /* 0x000fc600078ec0ff */
[----:B------:R-:W-:Y:S01]  /*3dbd0*/  IMAD.IADD R14, R51, 0x1, R49 ;  /* 0x00000001330e7824 */ /* 0x000fe200078e0231 */
[----:B------:R-:W-:Y:S01]  /*3dbe0*/  LOP3.LUT R49, R70, 0x1, RZ, 0xc0, !PT ;  /* 0x0000000146317812 */ /* 0x000fe200078ec0ff */
[----:B------:R-:W-:Y:S02]  /*3dbf0*/  IMAD.IADD R83, R27, 0x1, R37 ;  /* 0x000000011b537824 */ /* 0x000fe400078e0225 */
[----:B------:R-:W-:Y:S01]  /*3dc00*/  IMAD.WIDE.U32 R40, R58, R4, RZ ;  /* 0x000000043a287225 */ /* 0x000fe200078e00ff */
[----:B------:R-:W-:Y:S02]  /*3dc10*/  IADD3 R79, P0, PT, R79, R14, RZ ;  /* 0x0000000e4f4f7210 */ /* 0x000fe40007f1e0ff */
[C---:B------:R-:W-:Y:S01]  /*3dc20*/  SHF.L.U64.HI R76, R36.reuse, 0x1, R83 ;  /* 0x00000001244c7819 */ /* 0x040fe20000010253 */
[----:B------:R-:W-:Y:S01]  /*3dc30*/  IMAD.WIDE.U32 R14, R13, R4, RZ ;  /* 0x000000040d0e7225 */ /* 0x000fe200078e00ff */
[----:B------:R-:W-:Y:S02]  /*3dc40*/  SHF.R.U32.HI R4, RZ, 0x1f, R39 ;  /* 0x0000001fff047819 */ /* 0x000fe40000011627 */
[C---:B------:R-:W-:Y:S01]  /*3dc50*/  SHF.R.U64 R60, R36.reuse, 0x1f, R83 ;  /* 0x0000001f243c7819 */ /* 0x040fe20000001253 */
[----:B------:R-:W-:Y:S01]  /*3dc60*/  IMAD.SHL.U32 R3, R36, 0x2, RZ ;  /* 0x0000000224037824 */ /* 0x000fe200078e00ff */
[----:B------:R-:W-:Y:S01]  /*3dc70*/  LOP3.LUT R73, R4, 0x1, RZ, 0xc0, !PT ;  /* 0x0000000104497812 */ /* 0x000fe200078ec0ff */
[----:B------:R-:W-:-:S04]  /*3dc80*/  IMAD.WIDE.U32 R36, R58, R0, RZ ;  /* 0x000000003a247225 */ /* 0x000fc800078e00ff */
[----:B------:R-:W-:Y:S02]  /*3dc90*/  IMAD.IADD R41, R35, 0x1, R41 ;  /* 0x0000000123297824 */ /* 0x000fe400078e0229 */
[----:B------:R-:W-:-:S03]  /*3dca0*/  IMAD.WIDE.U32 R50, R58, R58, RZ ;  /* 0x0000003a3a327225 */ /* 0x000fc600078e00ff */
[----:B------:R-:W-:Y:S01]  /*3dcb0*/  IADD3 R41, P3, P4, R36, R41, R14 ;  /* 0x0000002924297210 */ /* 0x000fe20007c7e00e */
[----:B------:R-:W-:Y:S01]  /*3dcc0*/  IMAD.WIDE.U32 R72, R0, R0, R72 ;  /* 0x0000000000487225 */ /* 0x000fe200078e0048 */
[----:B------:R-:W-:-:S03]  /*3dcd0*/  LOP3.LUT R14, R3, 0xfffffffe, RZ, 0xc0, !PT ;  /* 0xfffffffe030e7812 */ /* 0x000fc600078ec0ff */
[----:B------:R-:W-:Y:S02]  /*3dce0*/  IMAD.X R49, RZ, RZ, R49, P0 ;  /* 0x000000ffff317224 */ /* 0x000fe400000e0631 */
[----:B------:R-:W-:Y:S01]  /*3dcf0*/  IMAD.IADD R39, R35, 0x1, R51 ;  /* 0x0000000123277824 */ /* 0x000fe200078e0233 */
[----:B------:R-:W-:Y:S01]  /*3dd00*/  SHF.R.U32.HI R51, RZ, 0x1f, R41 ;  /* 0x0000001fff337819 */ /* 0x000fe20000011629 */
[----:B------:R-:W-:Y:S01]  /*3dd10*/  IMAD.WIDE.U32 R44, R55, R58, RZ ;  /* 0x0000003a372c7225 */ /* 0x000fe200078e00ff */
[----:B------:R-:W-:Y:S02]  /*3dd20*/  IADD3 R3, P6, PT, R49, R72, RZ ;  /* 0x0000004831037210 */ /* 0x000fe40007fde0ff */
[----:B------:R-:W-:Y:S01]  /*3dd30*/  IADD3 R49, P0, PT, R51, R46, RZ ;  /* 0x0000002e33317210 */ /* 0x000fe20007f1e0ff */
[----:B------:R-:W-:Y:S01]  /*3dd40*/  IMAD.IADD R80, R57, 0x1, R43 ;  /* 0x0000000139507824 */ /* 0x000fe200078e022b */
[----:B------:R-:W-:Y:S01]  /*3dd50*/  IADD3 R14, P1, PT, R14, R39, RZ ;  /* 0x000000270e0e7210 */ /* 0x000fe20007f3e0ff */
[----:B------:R-:W-:-:S02]  /*3dd60*/  IMAD.X R4, R71, 0x1, R73, P6 ;  /* 0x0000000147047824 */ /* 0x000fc400030e0649 */
[----:B------:R-:W-:Y:S01]  /*3dd70*/  IMAD.X R81, RZ, RZ, R78, P0 ;  /* 0x000000ffff517224 */ /* 0x000fe200000e064e */
[----:B------:R-:W-:Y:S01]  /*3dd80*/  ISETP.GT.U32.AND P0, PT, R46, R49, PT ;  /* 0x000000312e00720c */ /* 0x000fe20003f04070 */
[----:B------:R-:W-:Y:S01]  /*3dd90*/  IMAD.IADD R72, R61, 0x1, R45 ;  /* 0x000000013d487824 */ /* 0x000fe200078e022d */
[----:B------:R-:W-:Y:S01]  /*3dda0*/  IADD3 R45, P6, PT, R49, R50, RZ ;  /* 0x00000032312d7210 */ /* 0x000fe20007fde0ff */
[----:B------:R-:W-:Y:S01]  /*3ddb0*/  IMAD.MOV.U32 R73, RZ, RZ, RZ ;  /* 0x000000ffff497224 */ /* 0x000fe200078e00ff */
[----:B------:R-:W-:Y:S01]  /*3ddc0*/  ISETP.GT.U32.AND.EX P0, PT, R78, R81, PT, P0 ;  /* 0x000000514e00720c */ /* 0x000fe20003f04100 */
[----:B------:R-:W-:Y:S01]  /*3ddd0*/  IMAD.MOV.U32 R39, RZ, RZ, RZ ;  /* 0x000000ffff277224 */ /* 0x000fe200078e00ff */
[----:B------:R-:W-:Y:S01]  /*3dde0*/  IADD3.X R50, PT, PT, RZ, RZ, RZ, P2, P5 ;  /* 0x000000ffff327210 */ /* 0x000fe200017ea4ff */
[----:B------:R-:W-:Y:S01]  /*3ddf0*/  IMAD.WIDE.U32 R42, R59, R13, RZ ;  /* 0x0000000d3b2a7225 */ /* 0x000fe200078e00ff */
[----:B------:R-:W-:-:S03]  /*3de00*/  SEL R36, R46, R49, P0 ;  /* 0x000000312e247207 */ /* 0x000fc60000000000 */
[----:B------:R-:W-:-:S04]  /*3de10*/  IMAD.WIDE.U32 R72, R13, R55, R72 ;  /* 0x000000370d487225 */ /* 0x000fc800078e0048 */
[----:B------:R-:W-:-:S04]  /*3de20*/  IMAD.WIDE.U32 R74, R0, R55, R38 ;  /* 0x00000037004a7225 */ /* 0x000fc800078e0026 */
[----:B------:R-:W-:Y:S02]  /*3de30*/  IMAD.IADD R43, R57, 0x1, R43 ;  /* 0x00000001392b7824 */ /* 0x000fe400078e022b */
[----:B------:R-:W-:Y:S02]  /*3de40*/  IMAD.MOV.U32 R55, RZ, RZ, RZ ;  /* 0x000000ffff377224 */ /* 0x000fe400078e00ff */
[----:B------:R-:W-:Y:S01]  /*3de50*/  IMAD.X R85, R81, 0x1, R14, P6 ;  /* 0x0000000151557824 */ /* 0x000fe200030e060e */
[----:B------:R-:W-:Y:S01]  /*3de60*/  IADD3 R14, P6, PT, R43, R72, RZ ;  /* 0x000000482b0e7210 */ /* 0x000fe20007fde0ff */
[----:B------:R-:W-:Y:S01]  /*3de70*/  IMAD.WIDE.U32 R70, R16, R0, R54 ;  /* 0x0000000010467225 */ /* 0x000fe200078e0036 */
[----:B------:R-:W-:Y:S02]  /*3de80*/  SEL R16, R78, R81, P0 ;  /* 0x000000514e107207 */ /* 0x000fe40000000000 */
[----:B------:R-:W-:Y:S01]  /*3de90*/  ISETP.GT.U32.AND P0, PT, R36, R45, PT ;  /* 0x0000002d2400720c */ /* 0x000fe20003f04070 */
[C---:B------:R-:W-:Y:S01]  /*3dea0*/  IMAD.X R77, R61.reuse, 0x1, R73, P6 ;  /* 0x000000013d4d7824 */ /* 0x040fe200030e0649 */
[----:B------:R-:W-:Y:S01]  /*3deb0*/  SHF.R.U32.HI R36, RZ, 0x1f, R83 ;  /* 0x0000001fff247819 */ /* 0x000fe20000011653 */
[----:B------:R-:W-:Y:S01]  /*3dec0*/  IMAD.IADD R75, R61, 0x1, R75 ;  /* 0x000000013d4b7824 */ /* 0x000fe200078e024b */
[----:B------:R-:W-:Y:S01]  /*3ded0*/  LOP3.LUT R43, R76, 0x1, RZ, 0xc0, !PT ;  /* 0x000000014c2b7812 */ /* 0x000fe200078ec0ff */
[----:B------:R-:W-:Y:S01]  /*3dee0*/  IMAD.WIDE.U32 R38, R48, R24, RZ ;  /* 0x0000001830267225 */ /* 0x000fe200078e00ff */
[----:B------:R-:W-:-:S02]  /*3def0*/  LOP3.LUT R72, R60, 0xfffffffe, RZ, 0xc0, !PT ;  /* 0xfffffffe3c487812 */ /* 0x000fc400078ec0ff */
[----:B------:R-:W-:Y:S01]  /*3df00*/  LOP3.LUT R73, R36, 0x1, RZ, 0xc0, !PT ;  /* 0x0000000124497812 */ /* 0x000fe200078ec0ff */
[----:B------:R-:W-:Y:S01]  /*3df10*/  IMAD.X R43, RZ, RZ, R43, P1 ;  /* 0x000000ffff2b7224 */ /* 0x000fe200008e062b */
[----:B------:R-:W-:Y:S01]  /*3df20*/  ISETP.GT.U32.AND.EX P0, PT, R16, R85, PT, P0 ;  /* 0x000000551000720c */ /* 0x000fe20003f04100 */
[----:B------:R-:W-:Y:S01]  /*3df30*/  IMAD R16, R79, R24, RZ ;  /* 0x000000184f107224 */ /* 0x000fe200078e02ff */
[----:B------:R-:W-:Y:S01]  /*3df40*/  IADD3 R49, P1, P6, R87, R74, R80 ;  /* 0x0000004a57317210 */ /* 0x000fe20007e3e050 */
[----:B------:R-:W-:Y:S01]  /*3df50*/  IMAD.WIDE.U32 R72, R13, R13, R72 ;  /* 0x0000000d0d487225 */ /* 0x000fe200078e0048 */
[----:B------:R-:W-:Y:S02]  /*3df60*/  SEL R81, RZ, 0x1, !P0 ;  /* 0x00000001ff517807 */ /* 0x000fe40004000000 */
[----:B------:R-:W-:Y:S01]  /*3df70*/  IADD3.X R75, PT, PT, RZ, R75, RZ, P1, P6 ;  /* 0x0000004bff4b7210 */ /* 0x000fe20000fec4ff */
[----:B------:R-:W-:Y:S01]  /*3df80*/  IMAD R83, R48, R25, R16 ;  /* 0x0000001930537224 */ /* 0x000fe200078e0210 */
[----:B------:R-:W-:Y:S01]  /*3df90*/  IADD3 R16, P0, P6, R43, R72, R49 ;  /* 0x000000482b107210 */ /* 0x000fe20007e1e031 */
[----:B------:R-:W-:-:S02]  /*3dfa0*/  IMAD.IADD R36, R27, 0x1, R73 ;  /* 0x000000011b247824 */ /* 0x000fc400078e0249 */
        /* <DEDUP_REMOVED lines=8> */
[----:B------:R-:W-:Y:S02]  /*3e030*/  IADD3 R50, P0, P6, R50, R70, R47 ;  /* 0x0000004632327210 */ /* 0x000fe40007e1e02f */
        /* <DEDUP_REMOVED lines=23> */
[----:B------:R-:W-:Y:S02]  /*3e1b0*/  IADD3 R43, P5, PT, R81, R2, RZ ;  /* 0x00000002512b7210 */ /* 0x000fe40007fbe0ff */
[----:B------:R-:W-:Y:S01]  /*3e1c0*/  IADD3.X R57, P1, PT, RZ, R44, RZ, P1, !PT ;  /* 0x0000002cff397210 */ /* 0x000fe20000f3e4ff */
[----:B------:R-:W-:Y:S01]  /*3e1d0*/  IMAD.WIDE.U32.X R48, R83, R19, R48, P2 ;  /* 0x0000001353307225 */ /* 0x000fe200010e0430 */
[----:B------:R-:W-:Y:S02]  /*3e1e0*/  ISETP.GT.U32.AND P6, PT, R2, R43, PT ;  /* 0x0000002b0200720c */ /* 0x000fe40003fc4070 */
[----:B------:R-:W-:Y:S01]  /*3e1f0*/  LEA R57, P0, R40, R57, 0x1 ;  /* 0x0000003928397211 */ /* 0x000fe200078008ff */
[----:B------:R-:W-:Y:S01]  /*3e200*/  IMAD.X R47, RZ, RZ, R56, P5 ;  /* 0x000000ffff2f7224 */ /* 0x000fe200028e0638 */
[----:B------:R-:W-:Y:S01]  /*3e210*/  IADD3 R74, P5, PT, R43, R46, RZ ;  /* 0x0000002e2b4a7210 */ /* 0x000fe20007fbe0ff */
[----:B------:R-:W-:Y:S02]  /*3e220*/  IMAD.X R85, RZ, RZ, R45, P1 ;  /* 0x000000ffff557224 */ /* 0x000fe400008e062d */
[----:B------:R-:W-:Y:S01]  /*3e230*/  IMAD.WIDE.U32 R40, R83, R20, RZ ;  /* 0x0000001453287225 */ /* 0x000fe200078e00ff */
[----:B------:R-:W-:-:S02]  /*3e240*/  ISETP.GT.U32.AND.EX P6, PT, R56, R47, PT, P6 ;  /* 0x0000002f3800720c */ /* 0x000fc40003fc4160 */
[----:B------:R-:W-:Y:S01]  /*3e250*/  IADD3.X R85, P0, PT, R85, R70, RZ, P0, !PT ;  /* 0x0000004655557210 */ /* 0x000fe2000071e4ff */
[----:B------:R-:W-:Y:S01]  /*3e260*/  IMAD.X R61, R47, 0x1, R75, P5 ;  /* 0x000000012f3d7824 */ /* 0x000fe200028e064b */
[----:B------:R-:W-:Y:S01]  /*3e270*/  IADD3 R39, P5, PT, R71, R74, RZ ;  /* 0x0000004a47277210 */ /* 0x000fe20007fbe0ff */
[----:B------:R-:W-:Y:S01]  /*3e280*/  IMAD.WIDE.U32 R44, R38, R20, RZ ;  /* 0x00000014262c7225 */ /* 0x000fe200078e00ff */
[----:B------:R-:W-:Y:S02]  /*3e290*/  SEL R58, R2, R43, P6 ;  /* 0x0000002b023a7207 */ /* 0x000fe40003000000 */
[----:B------:R-:W-:Y:S01]  /*3e2a0*/  IADD3 R73, P1, PT, R39, R46, RZ ;  /* 0x0000002e27497210 */ /* 0x000fe20007f3e0ff */
        /* <DEDUP_REMOVED lines=18> */
[----:B------:R-:W-:Y:S01]  /*3e3d0*/  SEL R74, RZ, 0x1, !P2 ;  /* 0x00000001ff4a7807 */ /* 0x000fe20005000000 */
[----:B------:R-:W-:Y:S02]  /*3e3e0*/  IMAD R81, R57, R25, R58 ;  /* 0x0000001939517224 */ /* 0x000fe400078e023a */
[----:B------:R-:W-:-:S04]  /*3e3f0*/  IMAD.WIDE.U32 R42, P1, R38, R23, R42 ;  /* 0x00000017262a7225 */ /* 0x000fc8000782002a */
[----:B------:R-:W-:-:S04]  /*3e400*/  IMAD.WIDE.U32 R38, R38, R22, RZ ;  /* 0x0000001626267225 */ /* 0x000fc800078e00ff */
[----:B------:R-:W-:Y:S02]  /*3e410*/  IMAD.IADD R81, R41, 0x1, R81 ;  /* 0x0000000129517824 */ /* 0x000fe400078e0251 */
[----:B------:R-:W-:Y:S01]  /*3e420*/  IMAD.X R59, RZ, RZ, RZ, P1 ;  /* 0x000000ffff3b7224 */ /* 0x000fe200008e06ff */
[----:B------:R-:W-:Y:S01]  /*3e430*/  IADD3 R79, P1, PT, R39, R42, RZ ;  /* 0x0000002a274f7210 */ /* 0x000fe20007f3e0ff */
[----:B------:R-:W-:Y:S01]  /*3e440*/  IMAD.WIDE.U32.X R46, R83, R21, R46, P6 ;  /* 0x00000015532e7225 */ /* 0x000fe200030e042e */
[----:B------:R-:W-:Y:S02]  /*3e450*/  IADD3 R41, P6, P2, R55, R14, R50 ;  /* 0x0000000e37297210 */ /* 0x000fe40007ade032 */
[----:B------:R-:W-:Y:S01]  /*3e460*/  IADD3.X R39, P5, P0, R48, RZ, RZ, P5, P0 ;  /* 0x000000ff30277210 */ /* 0x000fe200028a04ff */
[----:B------:R-:W-:Y:S01]  /*3e470*/  IMAD.MOV.U32 R58, RZ, RZ, R43 ;  /* 0x000000ffff3a7224 */ /* 0x000fe200078e002b */
[----:B------:R-:W-:Y:S01]  /*3e480*/  IADD3.X R48, PT, PT, RZ, R77, R54, P6, P2 ;  /* 0x0000004dff307210 */ /* 0x000fe200037e4436 */
[----:B------:R-:W-:Y:S01]  /*3e490*/  IMAD.WIDE.U32 R60, R81, R10, RZ ;  /* 0x0000000a513c7225 */ /* 0x000fe200078e00ff */
[----:B------:R-:W-:-:S02]  /*3e4a0*/  IADD3.X R49, PT, PT, R49, RZ, RZ, P5, P0 ;  /* 0x000000ff31317210 */ /* 0x000fc40002fe04ff */
[----:B------:R-:W-:Y:S01]  /*3e4b0*/  IADD3 R39, P0, PT, R39, R76, RZ ;  /* 0x0000004c27277210 */ /* 0x000fe20007f1e0ff */
[----:B------:R-:W-:Y:S01]  /*3e4c0*/  IMAD.WIDE.U32.X R42, R83, R23, R58, P1 ;  /* 0x00000017532a7225 */ /* 0x000fe200008e043a */
[----:B------:R-:W-:Y:S02]  /*3e4d0*/  IADD3 R74, P1, P2, R14, R41, R74 ;  /* 0x000000290e4a7210 */ /* 0x000fe40007a3e04a */
[----:B------:R-:W-:Y:S01]  /*3e4e0*/  IADD3.X R36, P0, PT, R49, R36, RZ, P0, !PT ;  /* 0x0000002431247210 */ /* 0x000fe2000071e4ff */
[C---:B------:R-:W-:Y:S01]  /*3e4f0*/  IMAD.WIDE.U32 R58, R40.reuse, R10, RZ ;  /* 0x0000000a283a7225 */ /* 0x040fe200078e00ff */
        /* <DEDUP_REMOVED lines=11> */
[----:B------:R-:W-:-:S03]  /*3e5b0*/  IADD3 R2, P1, PT, R73, R2, RZ ;  /* 0x0000000249027210 */ /* 0x000fc60007f3e0ff */
[----:B------:R-:W-:Y:S01]  /*3e5c0*/  IMAD.IADD R14, R27, 0x1, R15 ;  /* 0x000000011b0e7824 */ /* 0x000fe200078e020f */
[----:B------:R-:W-:Y:S01]  /*3e5d0*/  IADD3.X R15, P0, P5, R46, RZ, RZ, P5, P0 ;  /* 0x000000ff2e0f7210 */ /* 0x000fe20002d004ff */
        /* <DEDUP_REMOVED lines=18> */
[----:B------:R-:W-:-:S04]  /*3e700*/  IMAD.WIDE.U32 R60, R81, R22, RZ ;  /* 0x00000016513c7225 */ /* 0x000fc800078e00ff */
[----:B------:R-:W-:Y:S02]  /*3e710*/  IMAD R58, R85, R24, RZ ;  /* 0x00000018553a7224 */ /* 0x000fe400078e02ff */
[----:B------:R-:W-:Y:S01]  /*3e720*/  IMAD.WIDE.U32.X R48, R81, R19, R48, P0 ;  /* 0x0000001351307225 */ /* 0x000fe200000e0430 */
[----:B------:R-:W-:-:S03]  /*3e730*/  IADD3 R15, P0, PT, R15, R2, RZ ;  /* 0x000000020f0f7210 */ /* 0x000fc60007f1e0ff */
[----:B------:R-:W-:Y:S01]  /*3e740*/  IMAD.X R45, RZ, RZ, RZ, P6 ;  /* 0x000000ffff2d7224 */ /* 0x000fe200030e06ff */
[----:B------:R-:W-:Y:S01]  /*3e750*/  IADD3.X R80, P0, PT, R35, R78, RZ, P0, !PT ;  /* 0x0000004e23507210 */ /* 0x000fe2000071e4ff */
[----:B------:R-:W-:Y:S02]  /*3e760*/  IMAD.MOV.U32 R44, RZ, RZ, R59 ;  /* 0x000000ffff2c7224 */ /* 0x000fe400078e003b */
[----:B------:R-:W-:-:S04]  /*3e770*/  IMAD.WIDE.U32 R46, R83, R24, RZ ;  /* 0x00000018532e7225 */ /* 0x000fc800078e00ff */
        /* <DEDUP_REMOVED lines=39> */
[----:B------:R-:W-:Y:S01]  /*3e9f0*/  IMAD.IADD R59, R27, 0x1, R15 ;  /* 0x000000011b3b7824 */ /* 0x000fe200078e020f */
[----:B------:R-:W-:Y:S01]  /*3ea00*/  IADD3 R14, P6, PT, R13, R40, RZ ;  /* 0x000000280d0e7210 */ /* 0x000fe20007fde0ff */
[----:B------:R-:W-:Y:S01]  /*3ea10*/  IMAD.WIDE.U32 R40, P2, R46, R19, R42 ;  /* 0x000000132e287225 */ /* 0x000fe2000784002a */
[----:B------:R-:W-:-:S02]  /*3ea20*/  IADD3.X R0, P3, PT, R0, R57, RZ, P3, !PT ;  /* 0x0000003900007210 */ /* 0x000fc40001f7e4ff */
[----:B------:R-:W-:Y:S01]  /*3ea30*/  IADD3.X R59, PT, PT, RZ, R59, RZ, P4, P1 ;  /* 0x0000003bff3b7210 */ /* 0x000fe200027e24ff */
[----:B------:R-:W-:Y:S01]  /*3ea40*/  IMAD.WIDE.U32 R42, R46, R18, RZ ;  /* 0x000000122e2a7225 */ /* 0x000fe200078e00ff */
[----:B------:R-:W-:-:S03]  /*3ea50*/  ISETP.GT.U32.AND P1, PT, R70, R73, PT ;  /* 0x000000494600720c */ /* 0x000fc60003f24070 */
        /* <DEDUP_REMOVED lines=8> */
[----:B------:R-:W-:Y:S02]  /*3eae0*/  IADD3.X R47, P0, PT, R47, R56, RZ, P0, !PT ;  /* 0x000000382f2f7210 */ /* 0x000fe4000071e4ff */
[----:B------:R-:W-:-:S02]  /*3eaf0*/  IADD3.X R48, P3, P6, R38, RZ, RZ, P6, P3 ;  /* 0x000000ff26307210 */ /* 0x000fc400036664ff */
[----:B------:R-:W-:Y:S01]  /*3eb00*/  IADD3.X R47, P2, PT, R47, R40, RZ, P2, !PT ;  /* 0x000000282f2f7210 */ /* 0x000fe2000175e4ff */
[----:B------:R-:W-:Y:S01]  /*3eb10*/  IMAD.WIDE.U32 R40, R46, R20, RZ ;  /* 0x000000142e287225 */ /* 0x000fe200078e00ff */
[----:B------:R-:W-:Y:S02]  /*3eb20*/  IADD3.X R49, PT, PT, R39, RZ, RZ, P3, P6 ;  /* 0x000000ff27317210 */ /* 0x000fe40001fec4ff */
[----:B------:R-:W-:Y:S01]  /*3eb30*/  IADD3.X R13, P2, P6, R36, RZ, RZ, P2, P0 ;  /* 0x000000ff240d7210 */ /* 0x000fe200016404ff */
[----:B------:R-:W-:Y:S01]  /*3eb40*/  IMAD R38, R47, R24, RZ ;  /* 0x000000182f267224 */ /* 0x000fe200078e02ff */
[----:B------:R-:W-:Y:S02]  /*3eb50*/  ISETP.GT.U32.AND.EX P1, PT, R72, R75, PT, P1 ;  /* 0x0000004b4800720c */ /* 0x000fe40003f24110 */
[----:B------:R-:W-:Y:S01]  /*3eb60*/  IADD3 R56, P4, P5, R51, R44, R44 ;  /* 0x0000002c33387210 */ /* 0x000fe20007d9e02c */
[----:B------:R-:W-:Y:S01]  /*3eb70*/  IMAD R15, R45, R25, R38 ;  /* 0x000000192d0f7224 */ /* 0x000fe200078e0226 */
[----:B------:R-:W-:Y:S01]  /*3eb80*/  IADD3.X R43, PT, PT, R37, RZ, RZ, P2, P6 ;  /* 0x000000ff252b7210 */ /* 0x000fe200017ec4ff */
[----:B------:R-:W-:Y:S01]  /*3eb90*/  IMAD.WIDE.U32 R36, R35, R20, RZ ;  /* 0x0000001423247225 */ /* 0x000fe200078e00ff */
[----:B------:R-:W-:-:S02]  /*3eba0*/  ISETP.GE.U32.AND P0, PT, R2, R73, PT ;  /* 0x000000490200720c */ /* 0x000fc40003f06070 */
[----:B------:R-:W-:Y:S01]  /*3ebb0*/  ISETP.GE.U32.AND P2, PT, R58, R3, PT ;  /* 0x000000033a00720c */ /* 0x000fe20003f46070 */
[----:B------:R-:W-:Y:S01]  /*3ebc0*/  IMAD.WIDE.U32 R2, R45, R24, RZ ;  /* 0x000000182d027225 */ /* 0x000fe200078e00ff */
[----:B------:R-:W-:Y:S02]  /*3ebd0*/  SEL R0, RZ, 0x1, !P1 ;  /* 0x00000001ff007807 */ /* 0x000fe40004800000 */
[----:B------:R-:W-:Y:S01]  /*3ebe0*/  IADD3.X R59, PT, PT, RZ, R59, R59, P4, P5 ;  /* 0x0000003bff3b7210 */ /* 0x000fe200027ea43b */
[----:B------:R-:W-:Y:S01]  /*3ebf0*/  IMAD.WIDE.U32 R36, P6, R46, R21, R36 ;  /* 0x000000152e247225 */ /* 0x000fe200078c0024 */
[----:B------:R-:W-:Y:S02]  /*3ec00*/  IADD3 R74, P4, P5, R0, R74, R55 ;  /* 0x0000004a004a7210 */ /* 0x000fe40007d9e037 */
[----:B------:R-:W-:Y:S01]  /*3ec10*/  ISETP.GE.U32.AND.EX P1, PT, R57, R4, PT, P2 ;  /* 0x000000043900720c */ /* 0x000fe20003f26120 */
[----:B------:R-:W-:Y:S01]  /*3ec20*/  IMAD.IADD R0, R3, 0x1, R15 ;  /* 0x0000000103007824 */ /* 0x000fe200078e020f */
[----:B------:R-:W-:Y:S01]  /*3ec30*/  IADD3 R13, P2, PT, R13, R14, RZ ;  /* 0x0000000e0d0d7210 */ /* 0x000fe20007f5e0ff */
[----:B------:R-:W-:Y:S01]  /*3ec40*/  IMAD.X R15, RZ, RZ, RZ, P6 ;  /* 0x000000ffff0f7224 */ /* 0x000fe200030e06ff */
[----:B------:R-:W-:Y:S01]  /*3ec50*/  IADD3.X R3, PT, PT, RZ, R76, RZ, P4, P5 ;  /* 0x0000004cff037210 */ /* 0x000fe200027ea4ff */
[----:B------:R-:W-:Y:S01]  /*3ec60*/  IMAD.WIDE.U32 R38, R0, R10, RZ ;  /* 0x0000000a00267225 */ /* 0x000fe200078e00ff */
[----:B------:R-:W-:-:S02]  /*3ec70*/  IADD3 R4, P4, PT, R41, R36, RZ ;  /* 0x0000002429047210 */ /* 0x000fc40007f9e0ff */
[----:B------:R-:W-:Y:S01]  /*3ec80*/  IADD3 R44, P6, PT, R13, R40, RZ ;  /* 0x000000280d2c7210 */ /* 0x000fe20007fde0ff */
[----:B------:R-:W-:Y:S01]  /*3ec90*/  IMAD.MOV.U32 R14, RZ, RZ, R37 ;  /* 0x000000ffff0e7224 */ /* 0x000fe200078e0025 */
[----:B------:R-:W-:Y:S01]  /*3eca0*/  IADD3.X R43, P2, PT, R43, R42, RZ, P2, !PT ;  /* 0x0000002a2b2b7210 */ /* 0x000fe2000175e4ff */
[C---:B------:R-:W-:Y:S01]  /*3ecb0*/  IMAD.WIDE.U32 R40, R2.reuse, R10, RZ ;  /* 0x0000000a02287225 */ /* 0x040fe200078e00ff */
[----:B------:R-:W-:Y:S02]  /*3ecc0*/  SEL R51, RZ, 0x1, P1 ;  /* 0x00000001ff337807 */ /* 0x000fe40000800000 */
[----:B------:R-:W-:Y:S01]  /*3ecd0*/  IADD3.X R43, P6, PT, R43, R4, RZ, P6, !PT ;  /* 0x000000042b2b7210 */ /* 0x000fe200037de4ff */
[----:B------:R-:W-:Y:S01]  /*3ece0*/  IMAD.WIDE.U32 R36, P5, R2, R11, R38 ;  /* 0x0000000b02247225 */ /* 0x000fe200078a0026 */
[----:B------:R-:W-:Y:S02]  /*3ecf0*/  IADD3 RZ, P1, PT, R45, R40, RZ ;  /* 0x000000282dff7210 */ /* 0x000fe40007f3e0ff */
[----:B------:R-:W-:Y:S01]  /*3ed00*/  ISETP.GE.U32.AND.EX P0, PT, R78, R75, PT, P0 ;  /* 0x0000004b4e00720c */ /* 0x000fe20003f06100 */
[----:B------:R-:W-:Y:S01]  /*3ed10*/  IMAD.WIDE.U32.X R38, R35, R21, R14, P4 ;  /* 0x0000001523267225 */ /* 0x000fe200020e040e */
[----:B------:R-:W-:-:S02]  /*3ed20*/  IADD3 R4, P4, PT, R41, R36, RZ ;  /* 0x0000002429047210 */ /* 0x000fc40007f9e0ff */
        /* <DEDUP_REMOVED lines=18> */
[----:B------:R-:W-:Y:S02]  /*3ee50*/  IADD3 R27, P4, PT, R27, R48, RZ ;  /* 0x000000301b1b7210 */ /* 0x000fe40007f9e0ff */
[----:B------:R-:W-:Y:S01]  /*3ee60*/  SEL R47, RZ, 0x1, P0 ;  /* 0x00000001ff2f7807 */ /* 0x000fe20000000000 */
[----:B------:R-:W-:Y:S01]  /*3ee70*/  IMAD.MOV.U32 R14, RZ, RZ, R39 ;  /* 0x000000ffff0e7224 */ /* 0x000fe200078e0027 */
[----:B------:R-:W-:Y:S01]  /*3ee80*/  IADD3 R13, P0, PT, R13, R44, RZ ;  /* 0x0000002c0d0d7210 */ /* 0x000fe20007f1e0ff */
[----:B------:R-:W-:-:S02]  /*3ee90*/  IMAD.X R45, R49, 0x1, R56, P5 ;  /* 0x00000001312d7824 */ /* 0x000fc400028e0638 */
[----:B------:R-:W-:Y:S02]  /*3eea0*/  IMAD.X R4, RZ, RZ, R41, P1 ;  /* 0x000000ffff047224 */ /* 0x000fe400008e0629 */
[----:B------:R-:W-:Y:S01]  /*3eeb0*/  IMAD.WIDE.U32.X R14, R35, R23, R14, P6 ;  /* 0x00000017230e7225 */ /* 0x000fe200030e040e */
[----:B------:R-:W-:Y:S02]  /*3eec0*/  IADD3 R46, P6, PT, R27, R46, RZ ;  /* 0x0000002e1b2e7210 */ /* 0x000fe40007fde0ff */
[----:B------:R-:W-:Y:S01]  /*3eed0*/  IADD3.X R27, P4, PT, R42, R45, RZ, P4, !PT ;  /* 0x0000002d2a1b7210 */ /* 0x000fe2000279e4ff */
[----:B------:R-:W-:Y:S01]  /*3eee0*/  IMAD.WIDE.U32 R36, P1, R2, R19, R36 ;  /* 0x0000001302247225 */ /* 0x000fe20007820024 */
[----:B------:R-:W-:-:S03]  /*3eef0*/  IADD3.X R4, P0, PT, R4, R43, RZ, P0, !PT ;  /* 0x0000002b04047210 */ /* 0x000fc6000071e4ff */
[----:B------:R-:W-:-:S04]  /*3ef00*/  IMAD.WIDE.U32 R38, R2, R18, RZ ;  /* 0x0000001202267225 */ /* 0x000fc800078e00ff */
        /* <DEDUP_REMOVED lines=20> */
[----:B------:R-:W-:Y:S02]  /*3f050*/  IADD3 R50, P6, P4, R47, R50, R74 ;  /* 0x000000322f327210 */ /* 0x000fe40007cde04a */
[----:B------:R-:W-:Y:S02]  /*3f060*/  IADD3 R41, P3, PT, R41, R16, RZ ;  /* 0x0000001029297210 */ /* 0x000fe40007f7e0ff */
[----:B------:R-:W-:Y:S02]  /*3f070*/  SEL R42, RZ, 0x1, P2 ;  /* 0x00000001ff2a7807 */ /* 0x000fe40001000000 */
[----:B------:R-:W-:Y:S01]  /*3f080*/  IADD3.X R4, P0, PT, R4, R39, RZ, P0, !PT ;  /* 0x0000002704047210 */ /* 0x000fe2000071e4ff */
[----:B------:R-:W-:Y:S01]  /*3f090*/  IMAD.WIDE.U32 R38, R0, R22, RZ ;  /* 0x0000001600267225 */ /* 0x000fe200078e00ff */
[----:B------:R-:W-:Y:S02]  /*3f0a0*/  IADD3 R45, P2, PT, R37, R14, RZ ;  /* 0x0000000e252d7210 */ /* 0x000fe40007f5e0ff */
[----:B------:R-:W-:Y:S01]  /*3f0b0*/  IADD3 R47, P1, PT, R13, R36, RZ ;  /* 0x000000240d2f7210 */ /* 0x000fe20007f3e0ff */
[----:B------:R-:W-:Y:S01]  /*3f0c0*/  IMAD.X R37, RZ, RZ, RZ, P5 ;  /* 0x000000ffff257224 */ /* 0x000fe200028e06ff */
        /* <DEDUP_REMOVED lines=74> */
.L_x_535:
        /* <DEDUP_REMOVED lines=21> */
.L_x_536:
        /* <DEDUP_REMOVED lines=72> */
.L_x_537:
        /* <DEDUP_REMOVED lines=21> */
.L_x_538:
        /* <DEDUP_REMOVED lines=72> */
.L_x_539:
        /* <DEDUP_REMOVED lines=21> */
.L_x_540:
        /* <DEDUP_REMOVED lines=69> */
.L_x_541:
        /* <DEDUP_REMOVED lines=21> */
.L_x_542:
        /* <DEDUP_REMOVED lines=19> */
[----:B------:R-:W-:Y:S02]  /*40930*/  IMAD.MOV.U32 R3, RZ, RZ, RZ ;  /* 0x000000ffff037224 */ /* 0x000fe400078e00ff */
[----:B------:R-:W-:-:S04]  /*40940*/  IMAD.WIDE.U32 R58, R63, R63, RZ ;  /* 0x0000003f3f3a7225 */ /* 0x000fc800078e00ff */
[----:B------:R-:W-:Y:S02]  /*40950*/  IMAD.SHL.U32 R81, R42, 0x2, RZ ;  /* 0x000000022a517824 */ /* 0x000fe400078e00ff */
[----:B------:R-:W-:Y:S02]  /*40960*/  IMAD.MOV.U32 R75, RZ, RZ, RZ ;  /* 0x000000ffff4b7224 */ /* 0x000fe400078e00ff */
[----:B------:R-:W-:Y:S01]  /*40970*/  IMAD.MOV.U32 R13, RZ, RZ, RZ ;  /* 0x000000ffff0d7224 */ /* 0x000fe200078e00ff */
[----:B------:R-:W-:Y:S01]  /*40980*/  LOP3.LUT R81, R81, 0xfffffffe, RZ, 0xc0, !PT ;  /* 0xfffffffe51517812 */ /* 0x000fe200078ec0ff */
[----:B------:R-:W-:-:S04]  /*40990*/  IMAD.WIDE.U32 R14, R64, R65, RZ ;  /* 0x00000041400e7225 */ /* 0x000fc800078e00ff */
[----:B------:R-:W-:Y:S02]  /*409a0*/  IMAD.IADD R4, R59, 0x1, R3 ;  /* 0x000000013b047824 */ /* 0x000fe400078e0203 */
[----:B------:R-:W-:Y:S02]  /*409b0*/  IMAD.IADD R45, R43, 0x1, R75 ;  /* 0x000000012b2d7824 */ /* 0x000fe400078e024b */
[----:B------:R-:W-:Y:S01]  /*409c0*/  IMAD.IADD R87, R13, 0x1, R15 ;  /* 0x000000010d577824 */ /* 0x000fe200078e020f */
[----:B------:R-:W-:Y:S01]  /*409d0*/  IADD3 R81, P0, PT, R81, R4, RZ ;  /* 0x0000000451517210 */ /* 0x000fe20007f1e0ff */
[----:B------:R-:W-:Y:S01]  /*409e0*/  IMAD.IADD R83, R83, 0x1, R47 ;  /* 0x0000000153537824 */ /* 0x000fe200078e022f */
[C-C-:B------:R-:W-:Y:S01]  /*409f0*/  SHF.L.U64.HI R57, R42.reuse, 0x1, R45.reuse ;  /* 0x000000012a397819 */ /* 0x140fe2000001022d */
[-C--:B------:R-:W-:Y:S01]  /*40a00*/  IMAD.WIDE.U32 R46, R65, R63.reuse, RZ ;  /* 0x0000003f412e7225 */ /* 0x080fe200078e00ff */
[----:B------:R-:W-:Y:S02]  /*40a10*/  SHF.R.U64 R72, R42, 0x1f, R45 ;  /* 0x0000001f2a487819 */ /* 0x000fe4000000122d */
[C-C-:B------:R-:W-:Y:S01]  /*40a20*/  SHF.L.U64.HI R60, R14.reuse, 0x1, R87.reuse ;  /* 0x000000010e3c7819 */ /* 0x140fe20000010257 */
[C---:B------:R-:W-:Y:S01]  /*40a30*/  IMAD.SHL.U32 R0, R14.reuse, 0x2, RZ ;  /* 0x000000020e007824 */ /* 0x040fe200078e00ff */
[----:B------:R-:W-:Y:S01]  /*40a40*/  SHF.R.U64 R52, R14, 0x1f, R87 ;  /* 0x0000001f0e347819 */ /* 0x000fe20000001257 */
[----:B------:R-:W-:Y:S01]  /*40a50*/  IMAD.WIDE.U32 R14, R64, R63, RZ ;  /* 0x0000003f400e7225 */ /* 0x000fe200078e00ff */
[----:B------:R-:W-:-:S02]  /*40a60*/  SHF.R.U32.HI R4, RZ, 0x1f, R45 ;  /* 0x0000001fff047819 */ /* 0x000fc4000001162d */
[----:B------:R-:W-:Y:S01]  /*40a70*/  LOP3.LUT R72, R72, 0xfffffffe, RZ, 0xc0, !PT ;  /* 0xfffffffe48487812 */ /* 0x000fe200078ec0ff */
        /* <DEDUP_REMOVED lines=9> */
[----:B------:R-:W-:Y:S02]  /*40b10*/  IMAD.X R57, RZ, RZ, R57, P0 ;  /* 0x000000ffff397224 */ /* 0x000fe400000e0639 */
[----:B------:R-:W-:Y:S01]  /*40b20*/  IMAD.IADD R45, R3, 0x1, R71 ;  /* 0x00000001032d7824 */ /* 0x000fe200078e0247 */
[----:B------:R-:W-:Y:S01]  /*40b30*/  IADD3 R59, P0, PT, R16, R54, RZ ;  /* 0x00000036103b7210 */ /* 0x000fe20007f1e0ff */
[----:B------:R-:W-:Y:S01]  /*40b40*/  IMAD.WIDE.U32 R50, R67, R64, RZ ;  /* 0x0000004043327225 */ /* 0x000fe200078e00ff */
[----:B------:R-:W-:-:S02]  /*40b50*/  IADD3 R0, P6, PT, R57, R72, RZ ;  /* 0x0000004839007210 */ /* 0x000fc40007fde0ff */
[----:B------:R-:W-:Y:S01]  /*40b60*/  IADD3 R14, P1, PT, R14, R45, RZ ;  /* 0x0000002d0e0e7210 */ /* 0x000fe20007f3e0ff */
[----:B------:R-:W-:-:S04]  /*40b70*/  IMAD.WIDE.U32 R48, R66, R65, RZ ;  /* 0x0000004142307225 */ /* 0x000fc800078e00ff */
[----:B------:R-:W-:Y:S02]  /*40b80*/  IMAD.IADD R45, R79, 0x1, R51 ;  /* 0x000000014f2d7824 */ /* 0x000fe400078e0233 */
[----:B------:R-:W-:Y:S02]  /*40b90*/  IMAD.X R4, R75, 0x1, R73, P6 ;  /* 0x000000014b047824 */ /* 0x000fe400030e0649 */
[----:B------:R-:W-:Y:S01]  /*40ba0*/  IMAD.X R51, RZ, RZ, R76, P0 ;  /* 0x000000ffff337224 */ /* 0x000fe200000e064c */
[----:B------:R-:W-:Y:S01]  /*40bb0*/  ISETP.GT.U32.AND P0, PT, R54, R59, PT ;  /* 0x0000003b3600720c */ /* 0x000fe20003f04070 */
[----:B------:R-:W-:Y:S01]  /*40bc0*/  IMAD.IADD R72, R77, 0x1, R49 ;  /* 0x000000014d487824 */ /* 0x000fe200078e0231 */
[----:B------:R-:W-:Y:S01]  /*40bd0*/  IADD3 R49, P6, PT, R59, R70, RZ ;  /* 0x000000463b317210 */ /* 0x000fe20007fde0ff */
[----:B------:R-:W-:Y:S01]  /*40be0*/  IMAD.MOV.U32 R73, RZ, RZ, RZ ;  /* 0x000000ffff497224 */ /* 0x000fe200078e00ff */
[----:B------:R-:W-:Y:S01]  /*40bf0*/  ISETP.GT.U32.AND.EX P0, PT, R76, R51, PT, P0 ;  /* 0x000000334c00720c */ /* 0x000fe20003f04100 */
[----:B------:R-:W-:-:S02]  /*40c00*/  IMAD.MOV.U32 R57, RZ, RZ, RZ ;  /* 0x000000ffff397224 */ /* 0x000fc400078e00ff */
[----:B------:R-:W-:Y:S01]  /*40c10*/  IMAD.WIDE.U32 R70, R66, R64, R72 ;  /* 0x0000004042467225 */ /* 0x000fe200078e0048 */
[----:B------:R-:W-:Y:S02]  /*40c20*/  SEL R42, R76, R51, P0 ;  /* 0x000000334c2a7207 */ /* 0x000fe40000000000 */
[----:B------:R-:W-:Y:S01]  /*40c30*/  SHF.L.U64.HI R72, R46, 0x1, R47 ;  /* 0x000000012e487819 */ /* 0x000fe2000001022f */
[----:B------:R-:W-:Y:S01]  /*40c40*/  IMAD.X R63, R51, 0x1, R14, P6 ;  /* 0x00000001333f7824 */ /* 0x000fe200030e060e */
[----:B------:R-:W-:Y:S01]  /*40c50*/  SEL R14, R54, R59, P0 ;  /* 0x0000003b360e7207 */ /* 0x000fe20000000000 */
[----:B------:R-:W-:Y:S01]  /*40c60*/  IMAD.WIDE.U32 R56, R66, R62, R56 ;  /* 0x0000003e42387225 */ /* 0x000fe200078e0038 */
[----:B------:R-:W-:Y:S02]  /*40c70*/  IADD3 R74, P6, PT, R45, R70, RZ ;  /* 0x000000462d4a7210 */ /* 0x000fe40007fde0ff */
[----:B------:R-:W-:Y:S01]  /*40c80*/  ISETP.GT.U32.AND P0, PT, R14, R49, PT ;  /* 0x000000310e00720c */ /* 0x000fe20003f04070 */
[----:B------:R-:W-:Y:S01]  /*40c90*/  IMAD.MOV.U32 R45, RZ, RZ, RZ ;  /* 0x000000ffff2d7224 */ /* 0x000fe200078e00ff */
[----:B------:R-:W-:Y:S01]  /*40ca0*/  SHF.R.U32.HI R14, RZ, 0x1f, R87 ;  /* 0x0000001fff0e7819 */ /* 0x000fe20000011657 */
[----:B------:R-:W-:Y:S01]  /*40cb0*/  IMAD.X R75, R77, 0x1, R71, P6 ;  /* 0x000000014d4b7824 */ /* 0x000fe200030e0647 */
[----:B------:R-:W-:Y:S01]  /*40cc0*/  LOP3.LUT R51, R60, 0x1, RZ, 0xc0, !PT ;  /* 0x000000013c337812 */ /* 0x000fe200078ec0ff */
[----:B------:R-:W-:Y:S01]  /*40cd0*/  IMAD.WIDE.U32 R68, R68, R62, R44 ;  /* 0x0000003e44447225 */ /* 0x000fe200078e002c */
[----:B------:R-:W-:-:S02]  /*40ce0*/  LOP3.LUT R70, R52, 0xfffffffe, RZ, 0xc0, !PT ;  /* 0xfffffffe34467812 */ /* 0x000fc400078ec0ff */
[----:B------:R-:W-:Y:S01]  /*40cf0*/  LOP3.LUT R71, R14, 0x1, RZ, 0xc0, !PT ;  /* 0x000000010e477812 */ /* 0x000fe200078ec0ff */
[----:B------:R-:W-:Y:S01]  /*40d00*/  IMAD.WIDE.U32 R44, R58, R24, RZ ;  /* 0x000000183a2c7225 */ /* 0x000fe200078e00ff */
[----:B------:R-:W-:Y:S02]  /*40d10*/  ISETP.GT.U32.AND.EX P0, PT, R42, R63, PT, P0 ;  /* 0x0000003f2a00720c */ /* 0x000fe40003f04100 */
[----:B------:R-:W-:Y:S01]  /*40d20*/  IADD3.X R52, PT, PT, RZ, RZ, RZ, P2, P5 ;  /* 0x000000ffff347210 */ /* 0x000fe200017ea4ff */
        /* <DEDUP_REMOVED lines=8> */
[----:B------:R-:W-:-:S04]  /*40db0*/  IMAD.WIDE.U32 R70, R64, R64, R70 ;  /* 0x0000004040467225 */ /* 0x000fc800078e0046 */
[----:B------:R-:W-:Y:S01]  /*40dc0*/  IMAD R77, R58, R25, R42 ;  /* 0x000000193a4d7224 */ /* 0x000fe200078e022a */
[----:B------:R-:W-:Y:S01]  /*40dd0*/  IADD3 R58, P0, P6, R51, R70, R85 ;  /* 0x00000046333a7210 */ /* 0x000fe20007e1e055 */
[----:B------:R-:W-:Y:S02]  /*40de0*/  IMAD.IADD R59, R13, 0x1, R71 ;  /* 0x000000010d3b7824 */ /* 0x000fe400078e0247 */
        /* <DEDUP_REMOVED lines=47> */
[----:B------:R-:W-:Y:S01]  /*410e0*/  IMAD.WIDE.U32.X R56, R77, R19, R56, P2 ;  /* 0x000000134d387225 */ /* 0x000fe200010e0438 */
[----:B------:R-:W-:-:S02]  /*410f0*/  SEL R68, R61, R68, P6 ;  /* 0x000000443d447207 */ /* 0x000fc40003000000 */
[----:B------:R-:W-:Y:S01]  /*41100*/  IADD3.X R83, P5, PT, R83, R80, RZ, P5, !PT ;  /* 0x0000005053537210 */ /* 0x000fe20002fbe4ff */
[----:B------:R-:W-:Y:S01]  /*41110*/  IMAD.WIDE.U32 R66, P6, R44, R21, R66 ;  /* 0x000000152c427225 */ /* 0x000fe200078c0042 */
[----:B------:R-:W-:-:S03]  /*41120*/  ISETP.GT.U32.AND P2, PT, R49, R76, PT ;  /* 0x0000004c3100720c */ /* 0x000fc60003f44070 */
[----:B------:R-:W-:Y:S01]  /*41130*/  IMAD.X R70, R73, 0x1, R70, P1 ;  /* 0x0000000149467824 */ /* 0x000fe200008e0646 */
[----:B------:R-:W-:Y:S01]  /*41140*/  ISETP.GT.U32.AND P1, PT, R76, R45, PT ;  /* 0x0000002d4c00720c */ /* 0x000fe20003f24070 */
[----:B------:R-:W-:Y:S01]  /*41150*/  IMAD.X R55, RZ, RZ, RZ, P6 ;  /* 0x000000ffff377224 */ /* 0x000fe200030e06ff */
[----:B------:R-:W-:Y:S01]  /*41160*/  IADD3 R85, P6, PT, R51, R66, RZ ;  /* 0x0000004233557210 */ /* 0x000fe20007fde0ff */
[-C--:B------:R-:W-:Y:S01]  /*41170*/  IMAD R66, R83, R24.reuse, RZ ;  /* 0x0000001853427224 */ /* 0x080fe200078e02ff */
[----:B------:R-:W-:Y:S01]  /*41180*/  ISETP.GT.U32.AND.EX P1, PT, R78, R73, PT, P1 ;  /* 0x000000494e00720c */ /* 0x000fe20003f24110 */
[C---:B------:R-:W-:Y:S01]  /*41190*/  IMAD.WIDE.U32 R48, R81.reuse, R24, RZ ;  /* 0x0000001851307225 */ /* 0x040fe200078e00ff */
[----:B------:R-:W-:Y:S02]  /*411a0*/  ISETP.GT.U32.AND.EX P2, PT, R68, R78, PT, P2 ;  /* 0x0000004e4400720c */ /* 0x000fe40003f44120 */
[----:B------:R-:W-:Y:S01]  /*411b0*/  SEL R72, R76, R45, P1 ;  /* 0x0000002d4c487207 */ /* 0x000fe20000800000 */
[----:B------:R-:W-:Y:S01]  /*411c0*/  IMAD R79, R81, R25, R66 ;  /* 0x00000019514f7224 */ /* 0x000fe200078e0242 */
[----:B------:R-:W-:Y:S01]  /*411d0*/  SEL R73, R78, R73, P1 ;  /* 0x000000494e497207 */ /* 0x000fe20000800000 */
[----:B------:R-:W-:Y:S01]  /*411e0*/  IMAD.WIDE.U32 R46, P1, R44, R23, R46 ;  /* 0x000000172c2e7225 */ /* 0x000fe2000782002e */
[----:B------:R-:W-:-:S03]  /*411f0*/  SEL R51, RZ, 0x1, !P2 ;  /* 0x00000001ff337807 */ /* 0x000fc60005000000 */
[----:B------:R-:W-:-:S04]  /*41200*/  IMAD.WIDE.U32 R44, R44, R22, RZ ;  /* 0x000000162c2c7225 */ /* 0x000fc800078e00ff */
[----:B------:R-:W-:Y:S02]  /*41210*/  IMAD.MOV.U32 R54, RZ, RZ, R67 ;  /* 0x000000ffff367224 */ /* 0x000fe400078e0043 */
        /* <DEDUP_REMOVED lines=14> */
[----:B------:R-:W-:Y:S01]  /*41300*/  IMAD.WIDE.U32 R66, R48, R10, RZ ;  /* 0x0000000a30427225 */ /* 0x000fe200078e00ff */
[----:B------:R-:W-:-:S03]  /*41310*/  IADD3.X R75, PT, PT, R75, R56, RZ, P1, P2 ;  /* 0x000000384b4b7210 */ /* 0x000fc60000fe44ff */
        /* <DEDUP_REMOVED lines=12> */
[----:B------:R-:W-:Y:S01]  /*413e0*/  IMAD.IADD R14, R15, 0x1, R13 ;  /* 0x000000010f0e7824 */ /* 0x000fe200078e020d */
[----:B------:R-:W-:Y:S01]  /*413f0*/  IADD3.X R15, P2, PT, RZ, R42, RZ, P2, !PT ;  /* 0x0000002aff0f7210 */ /* 0x000fe2000175e4ff */
[----:B------:R-:W-:Y:S01]  /*41400*/  IMAD.WIDE.U32 R50, R79, R18, RZ ;  /* 0x000000124f327225 */ /* 0x000fe200078e00ff */
[----:B------:R-:W-:Y:S02]  /*41410*/  IADD3.X R80, PT, PT, R55, RZ, RZ, P0, P5 ;  /* 0x000000ff37507210 */ /* 0x000fe400007ea4ff */
[----:B------:R-:W-:Y:S01]  /*41420*/  IADD3 R15, P5, PT, R15, R66, RZ ;  /* 0x000000420f0f7210 */ /* 0x000fe20007fbe0ff */
[----:B------:R-:W-:-:S04]  /*41430*/  IMAD.WIDE.U32 R2, R48, R18, RZ ;  /* 0x0000001230027225 */ /* 0x000fc800078e00ff */
        /* <DEDUP_REMOVED lines=17> */
[----:B------:R-:W-:Y:S01]  /*41550*/  IMAD.WIDE.U32.X R54, R79, R19, R54, P0 ;  /* 0x000000134f367225 */ /* 0x000fe200000e0436 */
[----:B------:R-:W-:-:S03]  /*41560*/  IADD3 R3, P0, PT, R45, R68, RZ ;  /* 0x000000442d037210 */ /* 0x000fc60007f1e0ff */
        /* <DEDUP_REMOVED lines=15> */
[----:B------:R-:W-:Y:S01]  /*41660*/  IADD3.X R49, P0, P1, R46, RZ, RZ, P1, P0 ;  /* 0x000000ff2e317210 */ /* 0x000fe200009004ff */
[----:B------:R-:W-:-:S04]  /*41670*/  IMAD.WIDE.U32 R56, R51, R10, RZ ;  /* 0x0000000a33387225 */ /* 0x000fc800078e00ff */
[----:B------:R-:W-:-:S04]  /*41680*/  IMAD.WIDE.U32 R66, R50, R10, RZ ;  /* 0x0000000a32427225 */ /* 0x000fc800078e00ff */
[----:B------:R-:W-:Y:S01]  /*41690*/  IMAD.WIDE.U32.X R44, R79, R23, R44, P6 ;  /* 0x000000174f2c7225 */ /* 0x000fe200030e042c */
[----:B------:R-:W-:Y:S02]  /*416a0*/  IADD3 R54, P6, PT, R3, R2, RZ ;  /* 0x0000000203367210 */ /* 0x000fe40007fde0ff */
[----:B------:R-:W-:Y:S01]  /*416b0*/  IADD3.X R2, P2, PT, R55, R76, RZ, P2, !PT ;  /* 0x0000004c37027210 */ /* 0x000fe2000175e4ff */
[----:B------:R-:W-:Y:S01]  /*416c0*/  IMAD.WIDE.U32 R56, P5, R50, R11, R56 ;  /* 0x0000000b32387225 */ /* 0x000fe200078a0038 */
[----:B------:R-:W-:Y:S02]  /*416d0*/  IADD3.X R79, PT, PT, R47, RZ, RZ, P0, P1 ;  /* 0x000000ff2f4f7210 */ /* 0x000fe400007e24ff */
        /* <DEDUP_REMOVED lines=8> */
[----:B------:R-:W-:-:S02]  /*41760*/  IADD3 R64, P5, PT, R49, R0, RZ ;  /* 0x0000000031407210 */ /* 0x000fc40007fbe0ff */
[----:B------:R-:W-:Y:S01]  /*41770*/  IADD3.X R62, PT, PT, RZ, RZ, RZ, P3, P4 ;  /* 0x000000ffff3e7210 */ /* 0x000fe20001fe84ff */
[C---:B------:R-:W-:Y:S01]  /*41780*/  IMAD.WIDE.U32.X R2, R51.reuse, R11, R2, P1 ;  /* 0x0000000b33027225 */ /* 0x040fe200008e0402 */
[----:B------:R-:W-:Y:S02]  /*41790*/  IADD3.X R55, P2, P6, R42, RZ, RZ, P6, P2 ;  /* 0x000000ff2a377210 */ /* 0x000fe400036444ff */
[----:B------:R-:W-:Y:S01]  /*417a0*/  IADD3 R77, P4, P1, R62, R14, R77 ;  /* 0x0000000e3e4d7210 */ /* 0x000fe2000799e04d */
[----:B------:R-:W-:Y:S01]  /*417b0*/  IMAD.WIDE.U32 R46, R51, R18, RZ ;  /* 0x00000012332e7225 */ /* 0x000fe200078e00ff */
[----:B------:R-:W-:Y:S02]  /*417c0*/  IADD3.X R49, P0, PT, RZ, R2, RZ, P0, !PT ;  /* 0x00000002ff317210 */ /* 0x000fe4000071e4ff */
[----:B------:R-:W-:Y:S01]  /*417d0*/  IADD3 R55, P3, PT, R55, R64, RZ ;  /* 0x0000004037377210 */ /* 0x000fe20007f7e0ff */
        /* <DEDUP_REMOVED lines=21> */
[----:B------:R-:W-:Y:S01]  /*41930*/  IMAD.WIDE.U32 R46, R50, R20, RZ ;  /* 0x00000014322e7225 */ /* 0x000fe200078e00ff */
[----:B------:R-:W-:Y:S02]  /*41940*/  IADD3.X R56, PT, PT, R45, RZ, RZ, P3, P6 ;  /* 0x000000ff2d387210 */ /* 0x000fe40001fec4ff */
[----:B------:R-:W-:Y:S02]  /*41950*/  IADD3.X R13, P2, P6, R2, RZ, RZ, P2, P0 ;  /* 0x000000ff020d7210 */ /* 0x000fe400016404ff */
[----:B------:R-:W-:Y:S01]  /*41960*/  IADD3 R66, P4, P5, R16, R77, R77 ;  /* 0x0000004d10427210 */ /* 0x000fe20007d9e04d */
[----:B------:R-:W-:Y:S01]  /*41970*/  IMAD R16, R57, R24, RZ ;  /* 0x0000001839107224 */ /* 0x000fe200078e02ff */
[----:B------:R-:W-:-:S02]  /*41980*/  ISETP.GT.U32.AND.EX P1, PT, R73, R70, PT, P1 ;  /* 0x000000464900720c */ /* 0x000fc40003f24110 */
[----:B------:R-:W-:Y:S01]  /*41990*/  IADD3.X R55, PT, PT, R3, RZ, RZ, P2, P6 ;  /* 0x000000ff03377210 */ /* 0x000fe200017ec4ff */
[C---:B------:R-:W-:Y:S01]  /*419a0*/  IMAD.WIDE.U32 R2, R49.reuse, R24, RZ ;  /* 0x0000001831027225 */ /* 0x040fe200078e00ff */
[----:B------:R-:W-:Y:S02]  /*419b0*/  ISETP.GE.U32.AND P2, PT, R64, R0, PT ;  /* 0x000000004000720c */ /* 0x000fe40003f46070 */
[----:B------:R-:W-:Y:S01]  /*419c0*/  SEL R0, RZ, 0x1, !P1 ;  /* 0x00000001ff007807 */ /* 0x000fe20004800000 */
[----:B------:R-:W-:Y:S01]  /*419d0*/  IMAD R15, R49, R25, R16 ;  /* 0x00000019310f7224 */ /* 0x000fe200078e0210 */
        /* <DEDUP_REMOVED lines=18> */
[----:B------:R-:W-:Y:S01]  /*41b00*/  ISETP.GE.U32.AND P0, PT, R68, R71, PT ;  /* 0x000000474400720c */ /* 0x000fe20003f06070 */
[----:B------:R-:W-:Y:S01]  /*41b10*/  IMAD.WIDE.U32.X R44, R51, R21, R14, P4 ;  /* 0x00000015332c7225 */ /* 0x000fe200020e040e */
[----:B------:R-:W-:-:S02]  /*41b20*/  IADD3 R14, P4, PT, R47, R42, RZ ;  /* 0x0000002a2f0e7210 */ /* 0x000fc40007f9e0ff */
[----:B------:R-:W-:Y:S01]  /*41b30*/  ISETP.GE.U32.AND.EX P0, PT, R61, R70, PT, P0 ;  /* 0x000000463d00720c */ /* 0x000fe20003f06100 */
[----:B------:R-:W-:Y:S01]  /*41b40*/  IMAD.X R15, RZ, RZ, RZ, P5 ;  /* 0x000000ffff0f7224 */ /* 0x000fe200028e06ff */
[----:B------:R-:W-:Y:S01]  /*41b50*/  IADD3.X RZ, P1, PT, R57, R14, RZ, P1, !PT ;  /* 0x0000000e39ff7210 */ /* 0x000fe20000f3e4ff */
[----:B------:R-:W-:Y:S01]  /*41b60*/  IMAD.WIDE.U32 R46, R51, R22, RZ ;  /* 0x00000016332e7225 */ /* 0x000fe200078e00ff */
[----:B------:R-:W-:Y:S02]  /*41b70*/  IADD3.X R13, P2, P6, R44, RZ, RZ, P6, P2 ;  /* 0x000000ff2c0d7210 */ /* 0x000fe400036444ff */
[-C--:B------:R-:W-:Y:S01]  /*41b80*/  IADD3 R63, P5, PT, R63, R66.reuse, RZ ;  /* 0x000000423f3f7210 */ /* 0x080fe20007fbe0ff */
[----:B------:R-:W-:Y:S01]  /*41b90*/  IMAD.MOV.U32 R14, RZ, RZ, R43 ;  /* 0x000000ffff0e7224 */ /* 0x000fe200078e002b */
[----:B------:R-:W-:Y:S01]  /*41ba0*/  IADD3.X R4, PT, PT, R45, RZ, RZ, P2, P6 ;  /* 0x000000ff2d047210 */ /* 0x000fe200017ec4ff */
[----:B------:R-:W-:Y:S01]  /*41bb0*/  IMAD.WIDE.U32 R46, P6, R50, R23, R46 ;  /* 0x00000017322e7225 */ /* 0x000fe200078c002e */
[----:B------:R-:W-:-:S02]  /*41bc0*/  ISETP.GE.U32.AND P2, PT, R63, R66, PT ;  /* 0x000000423f00720c */ /* 0x000fc40003f46070 */
[----:B------:R-:W-:Y:S01]  /*41bd0*/  IADD3 R58, P3, PT, R58, R65, RZ ;  /* 0x000000413a3a7210 */ /* 0x000fe20007f7e0ff */
        /* <DEDUP_REMOVED lines=14> */
[----:B------:R-:W-:Y:S01]  /*41cc0*/  SEL R51, RZ, 0x1, P0 ;  /* 0x00000001ff337807 */ /* 0x000fe20000000000 */
[----:B------:R-:W-:Y:S01]  /*41cd0*/  IMAD.WIDE.U32 R42, P1, R2, R19, R42 ;  /* 0x00000013022a7225 */ /* 0x000fe2000782002a */
[----:B------:R-:W-:-:S02]  /*41ce0*/  IADD3.X R4, P4, PT, R4, R49, RZ, P4, !PT ;  /* 0x0000003104047210 */ /* 0x000fc4000279e4ff */
[----:B------:R-:W-:Y:S01]  /*41cf0*/  IADD3 R3, P0, PT, R3, R16, RZ ;  /* 0x0000001003037210 */ /* 0x000fe20007f1e0ff */
        /* <DEDUP_REMOVED lines=14> */
[----:B------:R-:W-:Y:S02]  /*41de0*/  IADD3.X R3, P0, P1, R42, RZ, RZ, P1, P0 ;  /* 0x000000ff2a037210 */ /* 0x000fe400009004ff */
[----:B------:R-:W-:Y:S02]  /*41df0*/  ISETP.GE.U32.AND P2, PT, R54, R63, PT ;  /* 0x0000003f3600720c */ /* 0x000fe40003f46070 */
[----:B------:R-:W-:Y:S01]  /*41e00*/  IADD3.X R4, PT, PT, R43, RZ, RZ, P0, P1 ;  /* 0x000000ff2b047210 */ /* 0x000fe200007e24ff */
[----:B------:R-:W-:Y:S01]  /*41e10*/  IMAD.WIDE.U32 R42, R2, R20, RZ ;  /* 0x00000014022a7225 */ /* 0x000fe200078e00ff */
[----:B------:R-:W-:-:S02]  /*41e20*/  ISETP.GE.U32.AND.EX P2, PT, R49, R57, PT, P2 ;  /* 0x000000393100720c */ /* 0x000fc40003f46120 */
[----:B------:R-:W-:Y:S01]  /*41e30*/  SEL R49, RZ, 0x1, P5 ;  /* 0x00000001ff317807 */ /* 0x000fe20002800000 */
[----:B------:R-:W-:Y:S01]  /*41e40*/  IMAD.WIDE.U32 R14, P5, R2, R21, R14 ;  /* 0x00000015020e7225 */ /* 0x000fe200078a000e */
[----:B------:R-:W-:Y:S02]  /*41e50*/  IADD3 R3, P0, PT, R3, R50, RZ ;  /* 0x0000003203037210 */ /* 0x000fe40007f1e0ff */
[----:B------:R-:W-:Y:S02]  /*41e60*/  SEL R46, RZ, 0x1, P2 ;  /* 0x00000001ff2e7807 */ /* 0x000fe40001000000 */
[----:B------:R-:W-:Y:S01]  /*41e70*/  IADD3 R55, P1, PT, R3, R42, RZ ;  /* 0x0000002a03377210 */ /* 0x000fe20007f3e0ff */
[----:B------:R-:W-:Y:S01]  /*41e80*/  IMAD.MOV.U32 R42, RZ, RZ, R15 ;  /* 0x000000ffff2a7224 */ /* 0x000fe200078e000f */
[----:B------:R-:W-:Y:S01]  /*41e90*/  IADD3.X R3, P0, PT, R4, R45, RZ, P0, !PT ;  /* 0x0000002d04037210 */ /* 0x000fe2000071e4ff */
[----:B------:R-:W-:Y:S01]  /*41ea0*/  IMAD.WIDE.U32 R44, R0, R22, RZ ;  /* 0x00000016002c7225 */ /* 0x000fe200078e00ff */
[----:B------:R-:W-:-:S02]  /*41eb0*/  IADD3 R14, P2, PT, R43, R14, RZ ;  /* 0x0000000e2b0e7210 */ /* 0x000fc40007f5e0ff */
[----:B------:R-:W-:Y:S01]  /*41ec0*/  IADD3 R49, P3, PT, R49, R58, RZ ;  /* 0x0000003a31317210 */ /* 0x000fe20007f7e0ff */
[----:B------:R-:W-:Y:S01]  /*41ed0*/  IMAD.X R43, RZ, RZ, RZ, P5 ;  /* 0x000000ffff2b7224 */ /* 0x000fe200028e06ff */
[----:B------:R-:W-:Y:S02]  /*41ee0*/  IADD3.X R50, P1, PT, R3, R14, RZ, P1, !PT ;  /* 0x0000000e03327210 */ /* 0x000fe40000f3e4ff */
[----:B------:R-:W-:Y:S01]  /*41ef0*/  IADD3 R46, P5, PT, R46, R49, RZ ;  /* 0x000000312e2e7210 */ /* 0x000fe20007fbe0ff */
[----:B------:R-:W-:Y:S01]  /*41f00*/  IMAD.WIDE.U32.X R14, R0, R21, R42, P2 ;  /* 0x00000015000e7225 */ /* 0x000fe200010e042a */
[----:B------:R-:W-:-:S03]  /*41f10*/  IADD3 R52, P6, P4, R51, R52, R74 ;  /* 0x0000003433347210 */ /* 0x000fc60007cde04a */
[----:B------:R-:W-:Y:S01]  /*41f20*/  IMAD.WIDE.U32 R44, P2, R2, R23, R44 ;  /* 0x00000017022c7225 */ /* 0x000fe2000784002c */
[----:B------:R-:W-:Y:S02]  /*41f30*/  IADD3.X R4, P1, P0, R14, RZ, RZ, P1, P0 ;  /* 0x000000ff0e047210 */ /* 0x000fe400008204ff */
[----:B------:R-:W-:Y:S01]  /*41f40*/  IADD3.X R51, PT, PT, RZ, R60, R75, P6, P4 ;  /* 0x0000003cff337210 */ /* 0x000fe200037e844b */
[----:B------:R-:W-:Y:S01]  /*41f50*/  IMAD.X R48, RZ, RZ, R59, P3 ;  /* 0x000000ffff307224 */ /* 0x000fe200018e063b */
[----:B------:R-:W-:Y:S01]  /*41f60*/  ISETP.GE.U32.AND P3, PT, R49, R58, PT ;  /* 0x0000003a3100720c */ /* 0x000fe20003f66070 */
[----:B------:R-:W-:Y:S01]  /*41f70*/  IMAD.X R43, RZ, RZ, RZ, P2 ;  /* 0x000000ffff2b7224 */ /* 0x000fe200010e06ff */
[----:B------:R-:W-:Y:S01]  /*41f80*/  IADD3 R13, P2, PT, R13, R46, RZ ;  /* 0x0000002e0d0d7210 */ /* 0x000fe20007f5e0ff */
[----:B------:R-:W-:Y:S01]  /*41f90*/  IMAD.WIDE.U32 R2, R2, R22, RZ ;  /* 0x0000001602027225 */ /* 0x000fe200078e00ff */
[----:B------:R-:W-:Y:S02]  /*41fa0*/  ISETP.GE.U32.AND.EX P3, PT, R48, R59, PT, P3 ;  /* 0x0000003b3000720c */ /* 0x000fe40003f66130 */
[----:B------:R-:W-:Y:S01]  /*41fb0*/  IADD3.X R14, PT, PT, R15, RZ, RZ, P1, P0 ;  /* 0x000000ff0f0e7210 */ /* 0x000fe20000fe04ff */
[----:B------:R-:W-:Y:S01]  /*41fc0*/  IMAD.X R47, RZ, RZ, R48, P5 ;  /* 0x000000ffff2f7224 */ /* 0x000fe200028e0630 */
[----:B------:R-:W-:Y:S01]  /*41fd0*/  ISETP.GE.U32.AND P5, PT, R46, R49, PT ;  /* 0x000000312e00720c */ /* 0x000fe20003fa6070 */
[----:B------:R-:W-:Y:S01]  /*41fe0*/  IMAD.MOV.U32 R42, RZ, RZ, R45 ;  /* 0x000000ffff2a7224 */ /* 0x000fe200078e002d */
[----:B------:R-:W-:Y:S01]  /*41ff0*/  IADD3 R49, P1, PT, R3, R44, RZ ;  /* 0x0000002c03317210 */ /* 0x000fe20007f3e0ff */
[----:B------:R-:W-:Y:S01]  /*42000*/  IMAD.X R15, R16, 0x1, R47, P2 ;  /* 0x00000001100f7824 */ /* 0x000fe200010e062f */
[----:B------:R-:W-:-:S02]  /*42010*/  IADD3 R3, P0, PT, R4, R13, RZ ;  /* 0x0000000d04037210 */ /* 0x000fc40007f1e0ff */
[----:B------:R-:W-:Y:S02]  /*42020*/  SEL R45, RZ, 0x1, P3 ;  /* 0x00000001ff2d7807 */ /* 0x000fe40001800000 */
[----:B------:R-:W-:Y:S02]  /*42030*/  ISETP.GE.U32.AND.EX P5, PT, R47, R48, PT, P5 ;  /* 0x000000302f00720c */ /* 0x000fe40003fa6150 */
[----:B------:R-:W-:Y:S02]  /*42040*/  ISETP.GE.U32.AND P3, PT, R13, R46, PT ;  /* 0x0000002e0d00720c */ /* 0x000fe40003f66070 */
[----:B------:R-:W-:Y:S01]  /*42050*/  IADD3 R16, P2, PT, R3, R2, RZ ;  /* 0x0000000203107210 */ /* 0x000fe20007f5e0ff */
[----:B------:R-:W-:Y:S01]  /*42060*/  IMAD.WIDE.U32.X R2, R0, R23, R42, P1 ;  /* 0x0000001700027225 */ /* 0x000fe200008e042a */
        /* <DEDUP_REMOVED lines=43> */
.L_x_543:
        /* <DEDUP_REMOVED lines=21> */
.L_x_544:
        /* <DEDUP_REMOVED lines=69> */
.L_x_545:
        /* <DEDUP_REMOVED lines=21> */
.L_x_546:
        /* <DEDUP_REMOVED lines=76> */
.L_x_547:
        /* <DEDUP_REMOVED lines=21> */
.L_x_548:
        /* <DEDUP_REMOVED lines=27> */
[C---:B------:R-:W-:Y:S01]  /*431d0*/  IMAD.IADD R3, R81.reuse, 0x1, R61 ;  /* 0x0000000151037824 */ /* 0x040fe200078e023d */
[----:B------:R-:W-:Y:S01]  /*431e0*/  IADD3.X R61, PT, PT, RZ, RZ, RZ, P0, P2 ;  /* 0x000000ffff3d7210 */ /* 0x000fe200007e44ff */
[----:B------:R-:W-:Y:S02]  /*431f0*/  IMAD.MOV.U32 R15, RZ, RZ, RZ ;  /* 0x000000ffff0f7224 */ /* 0x000fe400078e00ff */
[----:B------:R-:W-:Y:S01]  /*43200*/  IMAD.MOV.U32 R85, RZ, RZ, RZ ;  /* 0x000000ffff557224 */ /* 0x000fe200078e00ff */
[----:B------:R-:W-:Y:S01]  /*43210*/  IADD3 R52, P3, P5, R54, R3, R64 ;  /* 0x0000000336347210 */ /* 0x000fe20007d7e040 */
[----:B------:R-:W-:Y:S02]  /*43220*/  IMAD.IADD R81, R81, 0x1, R55 ;  /* 0x0000000151517824 */ /* 0x000fe400078e0237 */
[----:B------:R-:W-:-:S04]  /*43230*/  IMAD.WIDE.U32 R54, R45, R44, RZ ;  /* 0x0000002c2d367225 */ /* 0x000fc800078e00ff */
[----:B------:R-:W-:-:S04]  /*43240*/  IMAD.WIDE.U32 R14, R45, R49, R14 ;  /* 0x000000312d0e7225 */ /* 0x000fc800078e000e */
[----:B------:R-:W-:Y:S01]  /*43250*/  IMAD.IADD R2, R51, 0x1, R85 ;  /* 0x0000000133027824 */ /* 0x000fe200078e0255 */
[----:B------:R-:W-:Y:S01]  /*43260*/  IADD3 R61, P0, P4, R61, R14, R16 ;  /* 0x0000000e3d3d7210 */ /* 0x000fe20007c1e010 */
[----:B------:R-:W-:Y:S02]  /*43270*/  IMAD.IADD R50, R71, 0x1, R65 ;  /* 0x0000000147327824 */ /* 0x000fe400078e0241 */
[----:B------:R-:W-:Y:S02]  /*43280*/  IMAD.SHL.U32 R93, R54, 0x2, RZ ;  /* 0x00000002365d7824 */ /* 0x000fe400078e00ff */
[----:B------:R-:W-:Y:S02]  /*43290*/  IMAD.MOV.U32 R51, RZ, RZ, RZ ;  /* 0x000000ffff337224 */ /* 0x000fe400078e00ff */
[----:B------:R-:W-:Y:S01]  /*432a0*/  IMAD.WIDE.U32 R56, R47, R46, RZ ;  /* 0x0000002e2f387225 */ /* 0x000fe200078e00ff */
[----:B------:R-:W-:-:S03]  /*432b0*/  LOP3.LUT R93, R93, 0xfffffffe, RZ, 0xc0, !PT ;  /* 0xfffffffe5d5d7812 */ /* 0x000fc600078ec0ff */
[----:B------:R-:W-:Y:S02]  /*432c0*/  IMAD.MOV.U32 R77, RZ, RZ, RZ ;  /* 0x000000ffff4d7224 */ /* 0x000fe400078e00ff */
[----:B------:R-:W-:Y:S02]  /*432d0*/  IMAD.IADD R16, R71, 0x1, R15 ;  /* 0x0000000147107824 */ /* 0x000fe400078e020f */
[----:B------:R-:W-:Y:S02]  /*432e0*/  IMAD.MOV.U32 R3, RZ, RZ, RZ ;  /* 0x000000ffff037224 */ /* 0x000fe400078e00ff */
[----:B------:R-:W-:Y:S01]  /*432f0*/  IMAD.WIDE.U32 R50, R47, R49, R50 ;  /* 0x000000312f327225 */ /* 0x000fe200078e0032 */
[----:B------:R-:W-:Y:S02]  /*43300*/  IADD3.X R16, PT, PT, RZ, R16, RZ, P0, P4 ;  /* 0x00000010ff107210 */ /* 0x000fe400007e84ff */
[----:B------:R-:W-:Y:S01]  /*43310*/  IADD3 R93, P0, PT, R93, R70, RZ ;  /* 0x000000465d5d7210 */ /* 0x000fe20007f1e0ff */
[----:B------:R-:W-:-:S02]  /*43320*/  IMAD.IADD R65, R77, 0x1, R57 ;  /* 0x000000014d417824 */ /* 0x000fc400078e0239 */
[----:B------:R-:W-:Y:S01]  /*43330*/  IMAD.WIDE.U32 R14, R43, R45, R2 ;  /* 0x0000002d2b0e7225 */ /* 0x000fe200078e0002 */
[----:B------:R-:W-:Y:S02]  /*43340*/  IADD3.X R3, PT, PT, RZ, RZ, RZ, P1, P6 ;  /* 0x000000ffff037210 */ /* 0x000fe40000fec4ff */
[----:B------:R-:W-:Y:S01]  /*43350*/  IADD3 R81, P1, PT, R81, R50, RZ ;  /* 0x0000003251517210 */ /* 0x000fe20007f3e0ff */
[C---:B------:R-:W-:Y:S01]  /*43360*/  IMAD.SHL.U32 R72, R56.reuse, 0x2, RZ ;  /* 0x0000000238487824 */ /* 0x040fe200078e00ff */
[C-C-:B------:R-:W-:Y:S01]  /*43370*/  SHF.L.U64.HI R63, R56.reuse, 0x1, R65.reuse ;  /* 0x00000001383f7819 */ /* 0x140fe20000010241 */
[----:B------:R-:W-:Y:S01]  /*43380*/  IMAD.MOV.U32 R59, RZ, RZ, RZ ;  /* 0x000000ffff3b7224 */ /* 0x000fe200078e00ff */
[----:B------:R-:W-:Y:S01]  /*43390*/  SHF.R.U64 R68, R56, 0x1f, R65 ;  /* 0x0000001f38447819 */ /* 0x000fe20000001241 */
[----:B------:R-:W-:Y:S01]  /*433a0*/  IMAD.WIDE.U32 R56, R46, R44, RZ ;  /* 0x0000002c2e387225 */ /* 0x000fe200078e00ff */
[----:B------:R-:W-:Y:S02]  /*433b0*/  IADD3 R3, P4, P6, R3, R14, R0 ;  /* 0x0000000e03037210 */ /* 0x000fe40007e9e000 */
[----:B------:R-:W-:Y:S01]  /*433c0*/  LOP3.LUT R72, R72, 0xfffffffe, RZ, 0xc0, !PT ;  /* 0xfffffffe48487812 */ /* 0x000fe200078ec0ff */
[----:B------:R-:W-:Y:S01]  /*433d0*/  IMAD.X R78, R71, 0x1, R51, P1 ;  /* 0x00000001474e7824 */ /* 0x000fe200008e0633 */
[----:B------:R-:W-:Y:S01]  /*433e0*/  SHF.R.U32.HI R2, RZ, 0x1f, R65 ;  /* 0x0000001fff027819 */ /* 0x000fe20000011641 */
[----:B------:R-:W-:Y:S01]  /*433f0*/  IMAD R0, R93, R24, RZ ;  /* 0x000000185d007224 */ /* 0x000fe200078e02ff */
[----:B------:R-:W-:Y:S01]  /*43400*/  IADD3 R72, P2, PT, R72, R67, RZ ;  /* 0x0000004348487210 */ /* 0x000fe20007f5e0ff */
[----:B------:R-:W-:Y:S01]  /*43410*/  IMAD.WIDE.U32 R70, R47, R44, RZ ;  /* 0x0000002c2f467225 */ /* 0x000fe200078e00ff */
[----:B------:R-:W-:-:S03]  /*43420*/  LOP3.LUT R68, R68, 0xfffffffe, RZ, 0xc0, !PT ;  /* 0xfffffffe44447812 */ /* 0x000fc600078ec0ff */
[----:B------:R-:W-:-:S04]  /*43430*/  IMAD.WIDE.U32 R50, R46, R45, RZ ;  /* 0x0000002d2e327225 */ /* 0x000fc800078e00ff */
[----:B------:R-:W-:Y:S02]  /*43440*/  IMAD.IADD R91, R57, 0x1, R79 ;  /* 0x00000001395b7824 */ /* 0x000fe400078e024f */
[----:B------:R-:W-:Y:S02]  /*43450*/  IMAD.IADD R15, R85, 0x1, R15 ;  /* 0x00000001550f7824 */ /* 0x000fe400078e020f */
[----:B------:R-:W-:Y:S02]  /*43460*/  IMAD.IADD R75, R55, 0x1, R59 ;  /* 0x00000001374b7824 */ /* 0x000fe400078e023b */
[C---:B------:R-:W-:Y:S01]  /*43470*/  IMAD R85, R69.reuse, R25, R0 ;  /* 0x0000001945557224 */ /* 0x040fe200078e0200 */
[----:B------:R-:W-:Y:S01]  /*43480*/  IADD3.X R0, PT, PT, RZ, RZ, RZ, P3, P5 ;  /* 0x000000ffff007210 */ /* 0x000fe20001fea4ff */
[----:B------:R-:W-:Y:S01]  /*43490*/  IMAD.WIDE.U32 R66, R69, R24, RZ ;  /* 0x0000001845427225 */ /* 0x000fe200078e00ff */
[----:B------:R-:W-:Y:S02]  /*434a0*/  IADD3 R91, P5, P3, R50, R91, R70 ;  /* 0x0000005b325b7210 */ /* 0x000fe40007bbe046 */
[----:B------:R-:W-:Y:S01]  /*434b0*/  LOP3.LUT R50, R63, 0x1, RZ, 0xc0, !PT ;  /* 0x000000013f327812 */ /* 0x000fe200078ec0ff */
[----:B------:R-:W-:Y:S01]  /*434c0*/  IMAD.IADD R85, R67, 0x1, R85 ;  /* 0x0000000143557824 */ /* 0x000fe200078e0255 */
[----:B------:R-:W-:-:S02]  /*434d0*/  SHF.L.U64.HI R73, R54, 0x1, R75 ;  /* 0x0000000136497819 */ /* 0x000fc4000001024b */
[--C-:B------:R-:W-:Y:S01]  /*434e0*/  SHF.R.U64 R64, R54, 0x1f, R75.reuse ;  /* 0x0000001f36407819 */ /* 0x100fe2000000124b */
[----:B------:R-:W-:Y:S01]  /*434f0*/  IMAD.X R50, RZ, RZ, R50, P2 ;  /* 0x000000ffff327224 */ /* 0x000fe200010e0632 */
[----:B------:R-:W-:Y:S01]  /*43500*/  SHF.R.U32.HI R14, RZ, 0x1f, R75 ;  /* 0x0000001fff0e7819 */ /* 0x000fe2000001164b */
[----:B------:R-:W-:Y:S01]  /*43510*/  IMAD.WIDE.U32 R54, R66, R10, RZ ;  /* 0x0000000a42367225 */ /* 0x000fe200078e00ff */
        /* <DEDUP_REMOVED lines=10> */
[----:B------:R-:W-:Y:S02]  /*435c0*/  IADD3 RZ, P1, PT, R69, R54, RZ ;  /* 0x0000003645ff7210 */ /* 0x000fe40007f3e0ff */
[----:B------:R-:W-:Y:S01]  /*435d0*/  LOP3.LUT R69, R2, 0x1, RZ, 0xc0, !PT ;  /* 0x0000000102457812 */ /* 0x000fe200078ec0ff */
[----:B------:R-:W-:Y:S01]  /*435e0*/  IMAD.X R89, R63, 0x1, R72, P2 ;  /* 0x000000013f597824 */ /* 0x000fe200010e0648 */
[----:B------:R-:W-:Y:S02]  /*435f0*/  ISETP.GT.U32.AND.EX P0, PT, R4, R63, PT, P0 ;  /* 0x0000003f0400720c */ /* 0x000fe40003f04100 */
[----:B------:R-:W-:Y:S01]  /*43600*/  IADD3 R2, P2, PT, R73, R64, RZ ;  /* 0x0000004049027210 */ /* 0x000fe20007f5e0ff */
[----:B------:R-:W-:Y:S01]  /*43610*/  IMAD.WIDE.U32 R68, R47, R47, R68 ;  /* 0x0000002f2f447225 */ /* 0x000fe200078e0044 */
[----:B------:R-:W-:-:S02]  /*43620*/  SEL R13, R62, R57, P0 ;  /* 0x000000393e0d7207 */ /* 0x000fc40000000000 */
[----:B------:R-:W-:Y:S01]  /*43630*/  SEL R54, R4, R63, P0 ;  /* 0x0000003f04367207 */ /* 0x000fe20000000000 */
[----:B------:R-:W-:Y:S01]  /*43640*/  IMAD.IADD R57, R77, 0x1, R69 ;  /* 0x000000014d397824 */ /* 0x000fe200078e0245 */
[----:B------:R-:W-:Y:S01]  /*43650*/  IADD3.X R15, PT, PT, RZ, R15, RZ, P4, P6 ;  /* 0x0000000fff0f7210 */ /* 0x000fe200027ec4ff */
[----:B------:R-:W-:Y:S01]  /*43660*/  IMAD.WIDE.U32 R72, R85, R10, RZ ;  /* 0x0000000a55487225 */ /* 0x000fe200078e00ff */
[----:B------:R-:W-:Y:S02]  /*43670*/  ISETP.GT.U32.AND P0, PT, R13, R87, PT ;  /* 0x000000570d00720c */ /* 0x000fe40003f04070 */
[----:B------:R-:W-:Y:S01]  /*43680*/  IADD3 R50, P6, P4, R50, R68, R61 ;  /* 0x0000004432327210 */ /* 0x000fe20007cde03d */
[----:B------:R-:W-:Y:S01]  /*43690*/  IMAD.X R14, R59, 0x1, R65, P2 ;  /* 0x000000013b0e7824 */ /* 0x000fe200010e0641 */
[----:B------:R-:W-:Y:S01]  /*436a0*/  ISETP.GT.U32.AND.EX P0, PT, R54, R89, PT, P0 ;  /* 0x000000593600720c */ /* 0x000fe20003f04100 */
[----:B------:R-:W-:Y:S01]  /*436b0*/  IMAD.WIDE.U32 R64, R85, R18, RZ ;  /* 0x0000001255407225 */ /* 0x000fe200078e00ff */
[----:B------:R-:W-:-:S02]  /*436c0*/  IADD3 R70, P2, PT, R87, R62, RZ ;  /* 0x0000003e57467210 */ /* 0x000fc40007f5e0ff */
        /* <DEDUP_REMOVED lines=22> */
[----:B------:R-:W-:Y:S01]  /*43830*/  IMAD.WIDE.U32 R62, R66, R20, RZ ;  /* 0x00000014423e7225 */ /* 0x000fe200078e00ff */
[----:B------:R-:W-:Y:S02]  /*43840*/  IADD3.X R89, P1, PT, RZ, R68, RZ, P1, !PT ;  /* 0x00000044ff597210 */ /* 0x000fe40000f3e4ff */
[----:B------:R-:W-:Y:S01]  /*43850*/  SHF.L.U64.HI R50, R56, 0x1, R91 ;  /* 0x0000000138327819 */ /* 0x000fe2000001025b */
        /* <DEDUP_REMOVED lines=29> */
[----:B------:R-:W-:-:S04]  /*43a30*/  IMAD.WIDE.U32 R60, R89, R24, RZ ;  /* 0x00000018593c7225 */ /* 0x000fc800078e00ff */
[----:B------:R-:W-:Y:S02]  /*43a40*/  IMAD R87, R89, R25, R54 ;  /* 0x0000001959577224 */ /* 0x000fe400078e0236 */
[----:B------:R-:W-:Y:S02]  /*43a50*/  IMAD.MOV.U32 R56, RZ, RZ, R55 ;  /* 0x000000ffff387224 */ /* 0x000fe400078e0037 */
        /* <DEDUP_REMOVED lines=12> */
[----:B------:R-:W-:Y:S01]  /*43b20*/  IMAD.WIDE.U32 R72, R60, R10, RZ ;  /* 0x0000000a3c487225 */ /* 0x000fe200078e00ff */
        /* <DEDUP_REMOVED lines=64> */
[----:B------:R-:W-:Y:S01]  /*43f30*/  IADD3 RZ, P0, PT, R71, R72, RZ ;  /* 0x0000004847ff7210 */ /* 0x000fe20007f1e0ff */
[----:B------:R-:W-:Y:S01]  /*43f40*/  IMAD.MOV.U32 R71, RZ, RZ, RZ ;  /* 0x000000ffff477224 */ /* 0x000fe200078e00ff */
[----:B------:R-:W-:Y:S01]  /*43f50*/  IADD3 R58, P1, PT, R73, R64, RZ ;  /* 0x00000040493a7210 */ /* 0x000fe20007f3e0ff */
[----:B------:R-:W-:Y:S01]  /*43f60*/  IMAD.IADD R72, R79, 0x1, R51 ;  /* 0x000000014f487824 */ /* 0x000fe200078e0233 */
[----:B------:R-:W-:Y:S01]  /*43f70*/  IADD3.X R64, P6, PT, R54, R93, RZ, P6, !PT ;  /* 0x0000005d36407210 */ /* 0x000fe200037de4ff */
[----:B------:R-:W-:Y:S01]  /*43f80*/  IMAD.MOV.U32 R54, RZ, RZ, R65 ;  /* 0x000000ffff367224 */ /* 0x000fe200078e0041 */
[----:B------:R-:W-:Y:S01]  /*43f90*/  IADD3.X R73, PT, PT, RZ, RZ, RZ, P5, P3 ;  /* 0x000000ffff497210 */ /* 0x000fe20002fe64ff */
[----:B------:R-:W-:Y:S01]  /*43fa0*/  IMAD.WIDE.U32 R70, R45, R47, R70 ;  /* 0x0000002f2d467225 */ /* 0x000fe200078e0046 */
[----:B------:R-:W-:-:S02]  /*43fb0*/  IADD3.X RZ, P0, PT, R89, R58, RZ, P0, !PT ;  /* 0x0000003a59ff7210 */ /* 0x000fc4000071e4ff */
        /* <DEDUP_REMOVED lines=28> */
[----:B------:R-:W-:Y:S01]  /*44180*/  ISETP.GT.U32.AND P1, PT, R50, R4, PT ;  /* 0x000000043200720c */ /* 0x000fe20003f24070 */
[----:B------:R-:W-:Y:S01]  /*44190*/  IMAD.WIDE.U32 R50, R65, R24, RZ ;  /* 0x0000001841327225 */ /* 0x000fe200078e00ff */
[----:B------:R-:W-:Y:S02]  /*441a0*/  IADD3.X R67, P2, P6, R58, RZ, RZ, P2, P0 ;  /* 0x000000ff3a437210 */ /* 0x000fe400016404ff */
[----:B------:R-:W-:Y:S01]  /*441b0*/  ISETP.GE.U32.AND P0, PT, R85, R4, PT ;  /* 0x000000045500720c */ /* 0x000fe20003f06070 */
[----:B------:R-:W-:Y:S01]  /*441c0*/  IMAD R4, R71, R24, RZ ;  /* 0x0000001847047224 */ /* 0x000fe200078e02ff */
[----:B------:R-:W-:-:S02]  /*441d0*/  ISETP.GT.U32.AND.EX P1, PT, R76, R52, PT, P1 ;  /* 0x000000344c00720c */ /* 0x000fc40003f24110 */
[----:B------:R-:W-:Y:S01]  /*441e0*/  IADD3 R74, P3, PT, R13, R74, RZ ;  /* 0x0000004a0d4a7210 */ /* 0x000fe20007f7e0ff */
[----:B------:R-:W-:Y:S01]  /*441f0*/  IMAD R13, R65, R25, R4 ;  /* 0x00000019410d7224 */ /* 0x000fe200078e0204 */
[----:B------:R-:W-:Y:S01]  /*44200*/  IADD3.X R69, PT, PT, R59, RZ, RZ, P2, P6 ;  /* 0x000000ff3b457210 */ /* 0x000fe200017ec4ff */
[C---:B------:R-:W-:Y:S01]  /*44210*/  IMAD.WIDE.U32 R54, P6, R56.reuse, R21, R54 ;  /* 0x0000001538367225 */ /* 0x040fe200078c0036 */
[----:B------:R-:W-:Y:S02]  /*44220*/  IADD3 R72, P4, P5, R75, R72, R72 ;  /* 0x000000484b487210 */ /* 0x000fe40007d9e048 */
[----:B------:R-:W-:Y:S01]  /*44230*/  ISETP.GE.U32.AND P2, PT, R63, R2, PT ;  /* 0x000000023f00720c */ /* 0x000fe20003f46070 */
[----:B------:R-:W-:Y:S01]  /*44240*/  IMAD.IADD R13, R51, 0x1, R13 ;  /* 0x00000001330d7824 */ /* 0x000fe200078e020d */
[----:B------:R-:W-:Y:S01]  /*44250*/  SEL R2, RZ, 0x1, !P1 ;  /* 0x00000001ff027807 */ /* 0x000fe20004800000 */
[----:B------:R-:W-:Y:S01]  /*44260*/  IMAD.WIDE.U32 R62, R56, R20, RZ ;  /* 0x00000014383e7225 */ /* 0x000fe200078e00ff */
[----:B------:R-:W-:-:S02]  /*44270*/  IADD3.X R75, PT, PT, RZ, R60, R60, P4, P5 ;  /* 0x0000003cff4b7210 */ /* 0x000fc400027ea43c */
[----:B------:R-:W-:Y:S01]  /*44280*/  IADD3 R81, P4, P5, R2, R81, R0 ;  /* 0x0000005102517210 */ /* 0x000fe20007d9e000 */
[----:B------:R-:W-:Y:S01]  /*44290*/  IMAD.WIDE.U32 R60, R13, R10, RZ ;  /* 0x0000000a0d3c7225 */ /* 0x000fe200078e00ff */
[----:B------:R-:W-:Y:S02]  /*442a0*/  ISETP.GE.U32.AND.EX P1, PT, R73, R14, PT, P2 ;  /* 0x0000000e4900720c */ /* 0x000fe40003f26120 */
[----:B------:R-:W-:Y:S01]  /*442b0*/  IADD3 R67, P2, PT, R67, R68, RZ ;  /* 0x0000004443437210 */ /* 0x000fe20007f5e0ff */
[----:B------:R-:W-:Y:S01]  /*442c0*/  IMAD.X R59, RZ, RZ, RZ, P6 ;  /* 0x000000ffff3b7224 */ /* 0x000fe200030e06ff */
[----:B------:R-:W-:Y:S01]  /*442d0*/  IADD3.X R78, PT, PT, RZ, R78, RZ, P4, P5 ;  /* 0x0000004eff4e7210 */ /* 0x000fe200027ea4ff */
[----:B------:R-:W-:Y:S01]  /*442e0*/  IMAD.MOV.U32 R58, RZ, RZ, R55 ;  /* 0x000000ffff3a7224 */ /* 0x000fe200078e0037 */
[----:B------:R-:W-:Y:S01]  /*442f0*/  IADD3 R0, P4, PT, R63, R54, RZ ;  /* 0x000000363f007210 */ /* 0x000fe20007f9e0ff */
[----:B------:R-:W-:Y:S01]  /*44300*/  IMAD.WIDE.U32 R54, P5, R50, R11, R60 ;  /* 0x0000000b32367225 */ /* 0x000fe200078a003c */
[----:B------:R-:W-:-:S02]  /*44310*/  IADD3 R67, P6, PT, R67, R62, RZ ;  /* 0x0000003e43437210 */ /* 0x000fc40007fde0ff */
[----:B------:R-:W-:Y:S01]  /*44320*/  IADD3.X R69, P2, PT, R69, R70, RZ, P2, !PT ;  /* 0x0000004645457210 */ /* 0x000fe2000175e4ff */
[----:B------:R-:W-:Y:S01]  /*44330*/  IMAD.WIDE.U32 R62, R50, R10, RZ ;  /* 0x0000000a323e7225 */ /* 0x000fe200078e00ff */
[----:B------:R-:W-:Y:S02]  /*44340*/  SEL R73, RZ, 0x1, P1 ;  /* 0x00000001ff497807 */ /* 0x000fe40000800000 */
[----:B------:R-:W-:Y:S01]  /*44350*/  IADD3.X R69, P6, PT, R69, R0, RZ, P6, !PT ;  /* 0x0000000045457210 */ /* 0x000fe200037de4ff */
[----:B------:R-:W-:Y:S01]  /*44360*/  IMAD.WIDE.U32.X R60, R57, R21, R58, P4 ;  /* 0x00000015393c7225 */ /* 0x000fe200020e043a */
[----:B------:R-:W-:Y:S02]  /*44370*/  IADD3 RZ, P1, PT, R65, R62, RZ ;  /* 0x0000003e41ff7210 */ /* 0x000fe40007f3e0ff */
[----:B------:R-:W-:Y:S01]  /*44380*/  IADD3 R0, P4, PT, R63, R54, RZ ;  /* 0x000000363f007210 */ /* 0x000fe20007f9e0ff */
[----:B------:R-:W-:Y:S01]  /*44390*/  IMAD.WIDE.U32 R62, R57, R22, RZ ;  /* 0x00000016393e7225 */ /* 0x000fe200078e00ff */
[----:B------:R-:W-:-:S02]  /*443a0*/  IADD3.X R51, P2, P6, R60, RZ, RZ, P6, P2 ;  /* 0x000000ff3c337210 */ /* 0x000fc400036444ff */
[----:B------:R-:W-:Y:S01]  /*443b0*/  ISETP.GE.U32.AND.EX P0, PT, R83, R52, PT, P0 ;  /* 0x000000345300720c */ /* 0x000fe20003f06100 */
[----:B------:R-:W-:Y:S01]  /*443c0*/  IMAD.X R59, RZ, RZ, RZ, P5 ;  /* 0x000000ffff3b7224 */ /* 0x000fe200028e06ff */
[----:B------:R-:W-:Y:S01]  /*443d0*/  IADD3 R73, P5, PT, R73, R72, RZ ;  /* 0x0000004849497210 */ /* 0x000fe20007fbe0ff */
[----:B------:R-:W-:Y:S01]  /*443e0*/  IMAD.MOV.U32 R58, RZ, RZ, R55 ;  /* 0x000000ffff3a7224 */ /* 0x000fe200078e0037 */
[----:B------:R-:W-:Y:S01]  /*443f0*/  IADD3.X R2, PT, PT, R61, RZ, RZ, P2, P6 ;  /* 0x000000ff3d027210 */ /* 0x000fe200017ec4ff */
[C---:B------:R-:W-:Y:S01]  /*44400*/  IMAD.WIDE.U32 R54, P6, R56.reuse, R23, R62 ;  /* 0x0000001738367225 */ /* 0x040fe200078c003e */
[----:B------:R-:W-:Y:S02]  /*44410*/  IADD3.X RZ, P1, PT, R71, R0, RZ, P1, !PT ;  /* 0x0000000047ff7210 */ /* 0x000fe40000f3e4ff */
        /* <DEDUP_REMOVED lines=30> */
[----:B------:R-:W-:Y:S02]  /*44600*/  ISETP.GE.U32.AND.EX P5, PT, R52, R75, PT, P2 ;  /* 0x0000004b3400720c */ /* 0x000fe40003fa6120 */
[----:B------:R-:W-:-:S02]  /*44610*/  ISETP.GE.U32.AND P2, PT, R4, R73, PT ;  /* 0x000000490400720c */ /* 0x000fc40003f46070 */
[----:B------:R-:W-:Y:S01]  /*44620*/  IADD3.X R4, PT, PT, R55, RZ, RZ, P4, P6 ;  /* 0x000000ff37047210 */ /* 0x000fe200027ec4ff */
[----:B------:R-:W-:Y:S01]  /*44630*/  IMAD.WIDE.U32 R54, R13, R20, RZ ;  /* 0x000000140d367225 */ /* 0x000fe200078e00ff */
[----:B------:R-:W-:Y:S02]  /*44640*/  IADD3.X R51, P0, P1, R60, RZ, RZ, P1, P0 ;  /* 0x000000ff3c337210 */ /* 0x000fe400009004ff */
[----:B------:R-:W-:Y:S02]  /*44650*/  IADD3 R58, P6, P4, R64, R3, R81 ;  /* 0x00000003403a7210 */ /* 0x000fe40007cde051 */
[----:B------:R-:W-:Y:S02]  /*44660*/  IADD3.X R0, PT, PT, R61, RZ, RZ, P0, P1 ;  /* 0x000000ff3d007210 */ /* 0x000fe400007e24ff */
[----:B------:R-:W-:Y:S01]  /*44670*/  SEL R61, RZ, 0x1, P5 ;  /* 0x00000001ff3d7807 */ /* 0x000fe20002800000 */
[----:B------:R-:W-:Y:S01]  /*44680*/  IMAD.WIDE.U32 R2, P5, R50, R21, R54 ;  /* 0x0000001532027225 */ /* 0x000fe200078a0036 */
[----:B------:R-:W-:-:S02]  /*44690*/  ISETP.GE.U32.AND.EX P2, PT, R71, R52, PT, P2 ;  /* 0x000000344700720c */ /* 0x000fc40003f46120 */
        /* <DEDUP_REMOVED lines=8> */
[----:B------:R-:W-:Y:S02]  /*44720*/  IADD3 R61, P3, PT, R61, R74, RZ ;  /* 0x0000004a3d3d7210 */ /* 0x000fe40007f7e0ff */
[----:B------:R-:W-:Y:S01]  /*44730*/  IADD3.X R0, P0, PT, R0, R65, RZ, P0, !PT ;  /* 0x0000004100007210 */ /* 0x000fe2000071e4ff */
[----:B------:R-:W-:Y:S01]  /*44740*/  IMAD.WIDE.U32.X R54, R13, R21, R54, P2 ;  /* 0x000000150d367225 */ /* 0x000fe200010e0436 */
[----:B------:R-:W-:-:S02]  /*44750*/  IADD3 R14, P5, PT, R14, R61, RZ ;  /* 0x0000003d0e0e7210 */ /* 0x000fc40007fbe0ff */
[----:B------:R-:W-:Y:S01]  /*44760*/  IADD3.X R60, P1, PT, R0, R67, RZ, P1, !PT ;  /* 0x00000043003c7210 */ /* 0x000fe20000f3e4ff */
[----:B------:R-:W-:Y:S01]  /*44770*/  IMAD.WIDE.U32 R56, P2, R50, R23, R56 ;  /* 0x0000001732387225 */ /* 0x000fe20007840038 */
[----:B------:R-:W-:Y:S02]  /*44780*/  IADD3.X R15, PT, PT, RZ, R15, R78, P6, P4 ;  /* 0x0000000fff0f7210 */ /* 0x000fe400037e844e */
[----:B------:R-:W-:Y:S01]  /*44790*/  IADD3.X R0, P1, P0, R54, RZ, RZ, P1, P0 ;  /* 0x000000ff36007210 */ /* 0x000fe200008204ff */
[----:B------:R-:W-:Y:S01]  /*447a0*/  IMAD.X R65, RZ, RZ, R52, P3 ;  /* 0x000000ffff417224 */ /* 0x000fe200018e0634 */
[----:B------:R-:W-:Y:S01]  /*447b0*/  ISETP.GE.U32.AND P3, PT, R61, R74, PT ;  /* 0x0000004a3d00720c */ /* 0x000fe20003f66070 */
[----:B------:R-:W-:Y:S01]  /*447c0*/  IMAD.X R3, RZ, RZ, RZ, P2 ;  /* 0x000000ffff037224 */ /* 0x000fe200010e06ff */
[----:B------:R-:W-:Y:S01]  /*447d0*/  IADD3 R59, P2, PT, R59, R14, RZ ;  /* 0x0000000e3b3b7210 */ /* 0x000fe20007f5e0ff */
[----:B------:R-:W-:Y:S01]  /*447e0*/  IMAD.WIDE.U32 R50, R50, R22, RZ ;  /* 0x0000001632327225 */ /* 0x000fe200078e00ff */
[----:B------:R-:W-:-:S02]  /*447f0*/  ISETP.GE.U32.AND.EX P3, PT, R65, R52, PT, P3 ;  /* 0x000000344100720c */ /* 0x000fc40003f66130 */
[----:B------:R-:W-:Y:S01]  /*44800*/  IADD3.X R54, PT, PT, R55, RZ, RZ, P1, P0 ;  /* 0x000000ff37367210 */ /* 0x000fe20000fe04ff */
[----:B------:R-:W-:Y:S01]  /*44810*/  IMAD.X R16, RZ, RZ, R65, P5 ;  /* 0x000000ffff107224 */ /* 0x000fe200028e0641 */
[----:B------:R-:W-:Y:S01]  /*44820*/  ISETP.GE.U32.AND P5, PT, R14, R61, PT ;  /* 0x0000003d0e00720c */ /* 0x000fe20003fa6070 */
[----:B------:R-:W-:Y:S01]  /*44830*/  IMAD.MOV.U32 R2, RZ, RZ, R57 ;  /* 0x000000ffff027224 */ /* 0x000fe200078e0039 */
[----:B------:R-:W-:Y:S01]  /*44840*/  IADD3 R61, P1, PT, R51, R56, RZ ;  /* 0x00000038333d7210 */ /* 0x000fe20007f3e0ff */
[----:B------:R-:W-:Y:S01]  /*44850*/  IMAD.X R55, R4, 0x1, R16, P2 ;  /* 0x0000000104377824 */ /* 0x000fe200010e0610 */
[----:B------:R-:W-:Y:S02]  /*44860*/  IADD3 R51, P0, PT, R0, R59, RZ ;  /* 0x0000003b00337210 */ /* 0x000fe40007f1e0ff */
[----:B------:R-:W-:Y:S01]  /*44870*/  SEL R57, RZ, 0x1, P3 ;  /* 0x00000001ff397807 */ /* 0x000fe20001800000 */
[----:B------:R-:W-:Y:S01]  /*44880*/  IMAD.WIDE.U32.X R2, R13, R23, R2, P1 ;  /* 0x000000170d027225 */ /* 0x000fe200008e0402 */
[----:B------:R-:W-:-:S02]  /*44890*/  ISETP.GE.U32.AND.EX P5, PT, R16, R65, PT, P5 ;  /* 0x000000411000720c */ /* 0x000fc40003fa6150 */
        /* <DEDUP_REMOVED lines=45> */
.L_x_549:
        /* <DEDUP_REMOVED lines=21> */
.L_x_550:
        /* <DEDUP_REMOVED lines=51> */
[-C--:B------:R-:W-:Y:S02]  /*44ff0*/  ISETP.GE.U32.AND P2, PT, R2, R55.reuse, PT ;  /* 0x000000370200720c */ /* 0x080fe40003f46070 */
[-C--:B------:R-:W-:Y:S02]  /*45000*/  ISETP.GE.U32.AND.EX P1, PT, R4, R52.reuse, PT, P1 ;  /* 0x000000340400720c */ /* 0x080fe40003f26110 */
        /* <DEDUP_REMOVED lines=11> */
.L_x_551:
        /* <DEDUP_REMOVED lines=61> */
[----:B------:R-:W-:Y:S01]  /*45490*/  IADD3 R16, P0, P1, R16, R22, R3 ;  /* 0x0000001610107210 */ /* 0x000fe2000791e003 */
[----:B------:R-:W-:-:S03]  /*454a0*/  IMAD.MOV.U32 R3, RZ, RZ, R52 ;  /* 0x000000ffff037224 */ /* 0x000fc600078e0034 */
[----:B------:R-:W-:-:S09]  /*454b0*/  IADD3.X R15, PT, PT, R15, R23, RZ, P0, P1 ;  /* 0x000000170f0f7210 */ /* 0x000fd200007e24ff */
.L_x_552:
        /* <DEDUP_REMOVED lines=65> */
.L_x_553:
        /* <DEDUP_REMOVED lines=20> */
[----:B------:R-:W-:-:S02]  /*45a10*/  IMAD.IADD R76, R85, 0x1, R51 ;  /* 0x00000001554c7824 */ /* 0x000fc400078e0233 */
[----:B------:R-:W-:-:S04]  /*45a20*/  IMAD.WIDE.U32 R28, R33, R44, RZ ;  /* 0x0000002c211c7225 */ /* 0x000fc800078e00ff */
[----:B------:R-:W-:Y:S02]  /*45a30*/  IMAD.MOV.U32 R51, RZ, RZ, RZ ;  /* 0x000000ffff337224 */ /* 0x000fe400078e00ff */
[----:B------:R-:W-:-:S04]  /*45a40*/  IMAD.WIDE.U32 R58, R33, R45, RZ ;  /* 0x0000002d213a7225 */ /* 0x000fc800078e00ff */
[----:B------:R-:W-:Y:S02]  /*45a50*/  IMAD.IADD R32, R57, 0x1, R81 ;  /* 0x0000000139207824 */ /* 0x000fe400078e0251 */
[----:B------:R-:W-:Y:S02]  /*45a60*/  IMAD.MOV.U32 R33, RZ, RZ, RZ ;  /* 0x000000ffff217224 */ /* 0x000fe400078e00ff */
        /* <DEDUP_REMOVED lines=32> */
[----:B------:R-:W-:Y:S01]  /*45c70*/  IMAD.WIDE.U32 R56, R45, R89, R56 ;  /* 0x000000592d387225 */ /* 0x000fe200078e0038 */
[----:B------:R-:W-:-:S03]  /*45c80*/  SEL R87, RZ, 0x1, P4 ;  /* 0x00000001ff577807 */ /* 0x000fc60002000000 */
[----:B------:R-:W-:Y:S02]  /*45c90*/  IMAD.MOV.U32 R51, RZ, RZ, RZ ;  /* 0x000000ffff337224 */ /* 0x000fe400078e00ff */
[----:B------:R-:W-:Y:S01]  /*45ca0*/  IMAD.IADD R60, R69, 0x1, R31 ;  /* 0x00000001453c7824 */ /* 0x000fe200078e021f */
[----:B------:R-:W-:Y:S01]  /*45cb0*/  IADD3.X R31, PT, PT, R78, R33, RZ, P5, P6 ;  /* 0x000000214e1f7210 */ /* 0x000fe20002fec4ff */
[----:B------:R-:W-:Y:S01]  /*45cc0*/  IMAD.WIDE.U32 R50, R45, R72, R50 ;  /* 0x000000482d327225 */ /* 0x000fe200078e0032 */
[----:B------:R-:W-:-:S03]  /*45cd0*/  IADD3 R64, P5, P6, R59, R56, R76 ;  /* 0x000000383b407210 */ /* 0x000fc60007ebe04c */
[----:B------:R-:W-:Y:S02]  /*45ce0*/  IMAD.IADD R76, R69, 0x1, R57 ;  /* 0x00000001454c7824 */ /* 0x000fe400078e0239 */
[----:B------:R-:W-:Y:S02]  /*45cf0*/  IMAD.IADD R58, R81, 0x1, R61 ;  /* 0x00000001513a7824 */ /* 0x000fe400078e023d */
[----:B------:R-:W-:Y:S01]  /*45d00*/  IMAD.MOV.U32 R61, RZ, RZ, RZ ;  /* 0x000000ffff3d7224 */ /* 0x000fe200078e00ff */
[----:B------:R-:W-:Y:S01]  /*45d10*/  IADD3.X R76, PT, PT, RZ, R76, RZ, P5, P6 ;  /* 0x0000004cff4c7210 */ /* 0x000fe20002fec4ff */
[----:B------:R-:W-:Y:S01]  /*45d20*/  IMAD.WIDE.U32 R56, R75, R44, RZ ;  /* 0x0000002c4b387225 */ /* 0x000fe200078e00ff */
[----:B------:R-:W-:Y:S02]  /*45d30*/  IADD3 R72, P4, P5, R55, R50, R74 ;  /* 0x0000003237487210 */ /* 0x000fe40007d9e04a */
[----:B------:R-:W-:Y:S01]  /*45d40*/  IADD3 R55, P6, PT, R87, R54, RZ ;  /* 0x0000003657377210 */ /* 0x000fe20007fde0ff */
[----:B------:R-:W-:Y:S01]  /*45d50*/  IMAD.IADD R67, R83, 0x1, R63 ;  /* 0x0000000153437824 */ /* 0x000fe200078e023f */
[----:B------:R-:W-:Y:S01]  /*45d60*/  IADD3.X R63, PT, PT, RZ, RZ, RZ, P1, P3 ;  /* 0x000000ffff3f7210 */ /* 0x000fe20000fe64ff */
[----:B------:R-:W-:Y:S01]  /*45d70*/  IMAD.WIDE.U32 R60, R47, R89, R60 ;  /* 0x000000592f3c7225 */ /* 0x000fe200078e003c */
[----:B------:R-:W-:-:S02]  /*45d80*/  IADD3 R89, P3, PT, R55, R32, RZ ;  /* 0x0000002037597210 */ /* 0x000fc40007f7e0ff */
        /* <DEDUP_REMOVED lines=109> */
[----:B------:R-:W-:Y:S02]  /*46460*/  IMAD.IADD R57, R83, 0x1, R49 ;  /* 0x0000000153397824 */ /* 0x000fe400078e0231 */
[----:B------:R-:W-:Y:S01]  /*46470*/  IMAD.WIDE.U32 R60, R55, R22, RZ ;  /* 0x00000016373c7225 */ /* 0x000fe200078e00ff */
[----:B------:R-:W-:Y:S02]  /*46480*/  IADD3.X R59, PT, PT, R26, R59, RZ, P5, P6 ;  /* 0x0000003b1a3b7210 */ /* 0x000fe40002fec4ff */
[----:B------:R-:W-:-:S04]  /*46490*/  IADD3 R57, P5, P6, R56, R57, R46 ;  /* 0x0000003938397210 */ /* 0x000fc80007ebe02e */
[----:B------:R-:W-:Y:S02]  /*464a0*/  IADD3.X R49, PT, PT, RZ, RZ, RZ, P5, P6 ;  /* 0x000000ffff317210 */ /* 0x000fe40002fec4ff */
[----:B------:R-:W-:-:S04]  /*464b0*/  ISETP.GE.U32.AND P5, PT, R70, R89, PT ;  /* 0x000000594600720c */ /* 0x000fc80003fa6070 */
[----:B------:R-:W-:Y:S02]  /*464c0*/  ISETP.GE.U32.AND.EX P5, PT, R65, R50, PT, P5 ;  /* 0x000000324100720c */ /* 0x000fe40003fa6150 */
[----:B------:R-:W-:Y:S02]  /*464d0*/  IADD3.X R50, PT, PT, RZ, RZ, RZ, P2, P0 ;  /* 0x000000ffff327210 */ /* 0x000fe400017e04ff */
        /* <DEDUP_REMOVED lines=31> */
[----:B------:R-:W-:-:S02]  /*466d0*/  IMAD.IADD R77, R77, 0x1, R51 ;  /* 0x000000014d4d7824 */ /* 0x000fc400078e0233 */
        /* <DEDUP_REMOVED lines=40> */
[----:B------:R-:W-:Y:S01]  /*46960*/  IMAD.MOV.U32 R55, RZ, RZ, RZ ;  /* 0x000000ffff377224 */ /* 0x000fe200078e00ff */
[----:B------:R-:W-:Y:S01]  /*46970*/  IADD3.X R33, PT, PT, RZ, RZ, RZ, P1, P3 ;  /* 0x000000ffff217210 */ /* 0x000fe20000fe64ff */
[----:B------:R-:W-:Y:S01]  /*46980*/  IMAD.WIDE.U32 R56, P2, R42, R21, R56 ;  /* 0x000000152a387225 */ /* 0x000fe20007840038 */
[----:B------:R-:W-:Y:S02]  /*46990*/  IADD3.X R70, PT, PT, R49, RZ, RZ, P0, P6 ;  /* 0x000000ff31467210 */ /* 0x000fe400007ec4ff */
[----:B------:R-:W-:Y:S01]  /*469a0*/  IADD3 R43, P0, PT, R43, R72, RZ ;  /* 0x000000482b2b7210 */ /* 0x000fe20007f1e0ff */
[----:B------:R-:W-:-:S03]  /*469b0*/  IMAD.WIDE.U32 R46, R45, R79, R54 ;  /* 0x0000004f2d2e7225 */ /* 0x000fc600078e0036 */
[----:B------:R-:W-:Y:S01]  /*469c0*/  IADD3.X R70, P0, PT, R70, R75, RZ, P0, !PT ;  /* 0x0000004b46467210 */ /* 0x000fe2000071e4ff */
        /* <DEDUP_REMOVED lines=41> */
[----:B------:R-:W-:Y:S01]  /*46c60*/  IMAD.MOV.U32 R46, RZ, RZ, R57 ;  /* 0x000000ffff2e7224 */ /* 0x000fe200078e0039 */
[----:B------:R-:W-:Y:S01]  /*46c70*/  IADD3.X R56, P1, PT, R49, R58, RZ, P0, !PT ;  /* 0x0000003a31387210 */ /* 0x000fe2000073e4ff */
[----:B------:R-:W-:Y:S01]  /*46c80*/  IMAD.X R69, RZ, RZ, R61, P3 ;  /* 0x000000ffff457224 */ /* 0x000fe200018e063d */
[----:B------:R-:W-:Y:S02]  /*46c90*/  IADD3 R67, P0, PT, R67, R66, RZ ;  /* 0x0000004243437210 */ /* 0x000fe40007f1e0ff */
        /* <DEDUP_REMOVED lines=10> */
[----:B------:R-:W-:Y:S01]  /*46d40*/  IMAD.X R47, RZ, RZ, RZ, P6 ;  /* 0x000000ffff2f7224 */ /* 0x000fe200030e06ff */
[----:B------:R-:W-:Y:S01]  /*46d50*/  IADD3.X R62, PT, PT, R43, RZ, RZ, P1, P2 ;  /* 0x000000ff2b3e7210 */ /* 0x000fe20000fe44ff */
[----:B------:R-:W-:Y:S01]  /*46d60*/  IMAD.WIDE.U32 R42, R44, R20, RZ ;  /* 0x000000142c2a7225 */ /* 0x000fe200078e00ff */
[----:B------:R-:W-:-:S02]  /*46d70*/  ISETP.GE.U32.AND P1, PT, R72, R73, PT ;  /* 0x000000494800720c */ /* 0x000fc40003f26070 */
[----:B------:R-:W-:Y:S01]  /*46d80*/  IADD3 R66, P6, P2, R87, R34, R50 ;  /* 0x0000002257427210 */ /* 0x000fe20007ade032 */
[----:B------:R-:W-:Y:S01]  /*46d90*/  IMAD R34, R69, R24, RZ ;  /* 0x0000001845227224 */ /* 0x000fe200078e02ff */
[----:B------:R-:W-:Y:S01]  /*46da0*/  IADD3.X R61, PT, PT, R55, RZ, RZ, P0, P3 ;  /* 0x000000ff373d7210 */ /* 0x000fe200007e64ff */
[----:B------:R-:W-:Y:S01]  /*46db0*/  IMAD.MOV.U32 R46, RZ, RZ, R49 ;  /* 0x000000ffff2e7224 */ /* 0x000fe200078e0031 */
[----:B------:R-:W-:Y:S01]  /*46dc0*/  IADD3 R29, P0, PT, R29, R64, RZ ;  /* 0x000000401d1d7210 */ /* 0x000fe20007f1e0ff */
[----:B------:R-:W-:Y:S01]  /*46dd0*/  IMAD.WIDE.U32 R54, R51, R22, RZ ;  /* 0x0000001633367225 */ /* 0x000fe200078e00ff */
[----:B------:R-:W-:Y:S02]  /*46de0*/  ISETP.GE.U32.AND.EX P1, PT, R58, R71, PT, P1 ;  /* 0x000000473a00720c */ /* 0x000fe40003f26110 */
[----:B------:R-:W-:Y:S02]  /*46df0*/  IADD3.X R64, PT, PT, RZ, R31, RZ, P6, P2 ;  /* 0x0000001fff407210 */ /* 0x000fe400037e44ff */
[----:B------:R-:W-:-:S02]  /*46e00*/  IADD3 R48, P3, PT, R43, R48, RZ ;  /* 0x000000302b307210 */ /* 0x000fc40007f7e0ff */
[----:B------:R-:W-:Y:S01]  /*46e10*/  IADD3 R58, P6, PT, R29, R42, RZ ;  /* 0x0000002a1d3a7210 */ /* 0x000fe20007fde0ff */
[----:B------:R-:W-:Y:S01]  /*46e20*/  IMAD.WIDE.U32 R42, R67, R24, RZ ;  /* 0x00000018432a7225 */ /* 0x000fe200078e00ff */
[----:B------:R-:W-:Y:S02]  /*46e30*/  IADD3.X R61, P2, PT, R61, R56, RZ, P0, !PT ;  /* 0x000000383d3d7210 */ /* 0x000fe4000075e4ff */
[----:B------:R-:W-:Y:S01]  /*46e40*/  SEL R71, RZ, 0x1, P1 ;  /* 0x00000001ff477807 */ /* 0x000fe20000800000 */
[----:B------:R-:W-:Y:S01]  /*46e50*/  IMAD R29, R67, R25, R34 ;  /* 0x00000019431d7224 */ /* 0x000fe200078e0222 */
[----:B------:R-:W-:Y:S01]  /*46e60*/  IADD3.X R61, P1, PT, R61, R48, RZ, P6, !PT ;  /* 0x000000303d3d7210 */ /* 0x000fe2000373e4ff */
[----:B------:R-:W-:Y:S01]  /*46e70*/  IMAD.WIDE.U32.X R46, R51, R21, R46, P3 ;  /* 0x00000015332e7225 */ /* 0x000fe200018e042e */
[----:B------:R-:W-:-:S03]  /*46e80*/  IADD3 R71, P0, PT, R71, R66, RZ ;  /* 0x0000004247477210 */ /* 0x000fc60007f1e0ff */
        /* <DEDUP_REMOVED lines=47> */
[----:B------:R-:W-:Y:S02]  /*47180*/  ISETP.GE.U32.AND.EX P3, PT, R73, R64, PT, P3 ;  /* 0x000000404900720c */ /* 0x000fe40003f66130 */
        /* <DEDUP_REMOVED lines=38> */
[----:B------:R-:W-:Y:S02]  /*473f0*/  ISETP.GE.U32.AND P4, PT, R47, R46, PT ;  /* 0x0000002e2f00720c */ /* 0x000fe40003f86070 */
[----:B------:R-:W-:Y:S02]  /*47400*/  IADD3 R47, P3, PT, R31, R42, RZ ;  /* 0x0000002a1f2f7210 */ /* 0x000fe40007f7e0ff */
[----:B------:R-:W-:Y:S01]  /*47410*/  IADD3.X R26, P0, PT, R30, R33, RZ, P0, !PT ;  /* 0x000000211e1a7210 */ /* 0x000fe2000071e4ff */
[----:B------:R-:W-:Y:S01]  /*47420*/  IMAD.WIDE.U32.X R30, R29, R23, R44, P1 ;  /* 0x000000171d1e7225 */ /* 0x000fe200008e042c */
        /* <DEDUP_REMOVED lines=43> */
.L_x_554:
        /* <DEDUP_REMOVED lines=21> */
.L_x_555:
        /* <DEDUP_REMOVED lines=65> */
.L_x_556:
        /* <DEDUP_REMOVED lines=22> */
[----:B------:R-:W-:-:S04]  /*47da0*/  IMAD.WIDE.U32 R50, R107, R27, RZ ;  /* 0x0000001b6b327225 */ /* 0x000fc800078e00ff */
[----:B------:R-:W-:-:S04]  /*47db0*/  IMAD.WIDE.U32 R46, R106, R28, RZ ;  /* 0x0000001c6a2e7225 */ /* 0x000fc800078e00ff */
[----:B------:R-:W-:Y:S02]  /*47dc0*/  IMAD.IADD R31, R39, 0x1, R31 ;  /* 0x00000001271f7824 */ /* 0x000fe400078e021f */
[----:B------:R-:W-:Y:S02]  /*47dd0*/  IMAD.IADD R33, R48, 0x1, R35 ;  /* 0x0000000130217824 */ /* 0x000fe400078e0223 */
[----:B------:R-:W-:Y:S01]  /*47de0*/  IMAD.MOV.U32 R69, RZ, RZ, RZ ;  /* 0x000000ffff457224 */ /* 0x000fe200078e00ff */
[----:B------:R-:W-:Y:S01]  /*47df0*/  IADD3 R31, P5, P6, R50, R31, R46 ;  /* 0x0000001f321f7210 */ /* 0x000fe20007ebe02e */
[----:B------:R-:W-:-:S04]  /*47e00*/  IMAD.WIDE.U32 R34, R102, R27, R40 ;  /* 0x0000001b66227225 */ /* 0x000fc800078e0028 */
        /* <DEDUP_REMOVED lines=12> */
[----:B------:R-:W-:Y:S01]  /*47ed0*/  IMAD.IADD R58, R39, 0x1, R51 ;  /* 0x00000001273a7824 */ /* 0x000fe200078e0233 */
        /* <DEDUP_REMOVED lines=11> */
[----:B------:R-:W-:Y:S02]  /*47f90*/  IMAD.IADD R36, R45, 0x1, R43 ;  /* 0x000000012d247824 */ /* 0x000fe400078e022b */
[----:B------:R-:W-:Y:S01]  /*47fa0*/  IMAD.X R64, R64, 0x1, R67, P4 ;  /* 0x0000000140407824 */ /* 0x000fe200020e0643 */
[----:B------:R-:W-:Y:S01]  /*47fb0*/  ISETP.GE.U32.AND P4, PT, R59, R32, PT ;  /* 0x000000203b00720c */ /* 0x000fe20003f86070 */
[----:B------:R-:W-:Y:S02]  /*47fc0*/  IMAD.MOV.U32 R43, RZ, RZ, RZ ;  /* 0x000000ffff2b7224 */ /* 0x000fe400078e00ff */
[----:B------:R-:W-:Y:S01]  /*47fd0*/  IMAD.IADD R35, R47, 0x1, R61 ;  /* 0x000000012f237824 */ /* 0x000fe200078e023d */
[----:B------:R-:W-:Y:S01]  /*47fe0*/  ISETP.GE.U32.AND.EX P4, PT, R64, R67, PT, P4 ;  /* 0x000000434000720c */ /* 0x000fe20003f86140 */
        /* <DEDUP_REMOVED lines=9> */
[----:B------:R-:W-:Y:S01]  /*48080*/  IMAD.WIDE.U32 R50, R101, R28, RZ ;  /* 0x0000001c65327225 */ /* 0x000fe200078e00ff */
        /* <DEDUP_REMOVED lines=13> */
[----:B------:R-:W-:-:S02]  /*48160*/  IMAD.IADD R57, R48, 0x1, R57 ;  /* 0x0000000130397824 */ /* 0x000fc400078e0239 */
        /* <DEDUP_REMOVED lines=97> */
[----:B------:R-:W-:-:S04]  /*48780*/  IMAD.WIDE.U32 R44, R102, R84, R44 ;  /* 0x00000054662c7225 */ /* 0x000fc800078e002c */
[----:B------:R-:W-:Y:S02]  /*48790*/  IMAD.IADD R31, R48, 0x1, R41 ;  /* 0x00000001301f7824 */ /* 0x000fe400078e0229 */
[----:B------:R-:W-:-:S03]  /*487a0*/  IMAD.IADD R51, R52, 0x1, R45 ;  /* 0x0000000134337824 */ /* 0x000fc600078e022d */
[----:B------:R-:W-:Y:S01]  /*487b0*/  IADD3 R31, P5, P6, R32, R44, R31 ;  /* 0x0000002c201f7210 */ /* 0x000fe20007ebe01f */
[----:B------:R-:W-:-:S03]  /*487c0*/  IMAD.WIDE.U32 R44, R103, R86, RZ ;  /* 0x00000056672c7225 */ /* 0x000fc600078e00ff */
[----:B------:R-:W-:Y:S01]  /*487d0*/  IADD3.X R51, PT, PT, R58, R51, RZ, P5, P6 ;  /* 0x000000333a337210 */ /* 0x000fe20002fec4ff */
[----:B------:R-:W-:Y:S01]  /*487e0*/  IMAD.IADD R41, R48, 0x1, R45 ;  /* 0x0000000130297824 */ /* 0x000fe200078e022d */
[----:B------:R-:W-:Y:S01]  /*487f0*/  IADD3.X R48, PT, PT, RZ, RZ, RZ, P2, P0 ;  /* 0x000000ffff307210 */ /* 0x000fe200017e04ff */
[----:B------:R-:W-:-:S03]  /*48800*/  IMAD.WIDE.U32 R58, R38, R22, RZ ;  /* 0x00000016263a7225 */ /* 0x000fc600078e00ff */
[----:B------:R-:W-:-:S04]  /*48810*/  IADD3 R32, P5, P6, R40, R41, R30 ;  /* 0x0000002928207210 */ /* 0x000fc80007ebe01e */
[----:B------:R-:W-:Y:S02]  /*48820*/  IADD3.X R42, PT, PT, RZ, RZ, RZ, P5, P6 ;  /* 0x000000ffff2a7210 */ /* 0x000fe40002fec4ff */
[----:B------:R-:W-:-:S04]  /*48830*/  ISETP.GE.U32.AND P5, PT, R62, R65, PT ;  /* 0x000000413e00720c */ /* 0x000fc80003fa6070 */
[----:B------:R-:W-:Y:S01]  /*48840*/  ISETP.GE.U32.AND.EX P5, PT, R63, R54, PT, P5 ;  /* 0x000000363f00720c */ /* 0x000fe20003fa6150 */
[----:B------:R-:W-:-:S03]  /*48850*/  IMAD.WIDE.U32 R62, R39, R22, RZ ;  /* 0x00000016273e7225 */ /* 0x000fc600078e00ff */
[----:B------:R-:W-:Y:S01]  /*48860*/  SEL R41, RZ, 0x1, P5 ;  /* 0x00000001ff297807 */ /* 0x000fe20002800000 */
[----:B------:R-:W-:-:S03]  /*48870*/  IMAD.WIDE.U32 R62, P2, R38, R23, R62 ;  /* 0x00000017263e7225 */ /* 0x000fc6000784003e */
        /* <DEDUP_REMOVED lines=10> */
[----:B------:R-:W-:Y:S01]  /*48920*/  IMAD.MOV.U32 R45, RZ, RZ, RZ ;  /* 0x000000ffff2d7224 */ /* 0x000fe200078e00ff */
        /* <DEDUP_REMOVED lines=8> */
[----:B------:R-:W-:Y:S02]  /*489b0*/  IMAD.IADD R42, R47, 0x1, R45 ;  /* 0x000000012f2a7824 */ /* 0x000fe400078e022d */
[----:B------:R-:W-:Y:S01]  /*489c0*/  IMAD R45, R43, R24, RZ ;  /* 0x000000182b2d7224 */ /* 0x000fe200078e02ff */
[----:B------:R-:W-:Y:S01]  /*489d0*/  IADD3 R44, P5, P6, R30, R44, R31 ;  /* 0x0000002c1e2c7210 */ /* 0x000fe20007ebe01f */
[----:B------:R-:W-:-:S03]  /*489e0*/  IMAD.WIDE.U32 R30, R60, R24, RZ ;  /* 0x000000183c1e7225 */ /* 0x000fc600078e00ff */
[----:B------:R-:W-:Y:S01]  /*489f0*/  IADD3.X R42, PT, PT, R51, R42, RZ, P5, P6 ;  /* 0x0000002a332a7210 */ /* 0x000fe20002fec4ff */
[----:B------:R-:W-:Y:S01]  /*48a00*/  IMAD R55, R60, R25, R45 ;  /* 0x000000193c377224 */ /* 0x000fe200078e022d */
[----:B------:R-:W-:Y:S01]  /*48a10*/  ISETP.NE.AND P6, PT, R69, RZ, PT ;  /* 0x000000ff4500720c */ /* 0x000fe20003fc5270 */
[----:B------:R-:W-:Y:S02]  /*48a20*/  IMAD.IADD R45, R49, 0x1, R71 ;  /* 0x00000001312d7824 */ /* 0x000fe400078e0247 */
[----:B------:R-:W-:Y:S01]  /*48a30*/  IMAD.IADD R50, R31, 0x1, R55 ;  /* 0x000000011f327824 */ /* 0x000fe200078e0237 */
[----:B------:R-:W-:Y:S01]  /*48a40*/  IADD3.X R51, PT, PT, RZ, RZ, RZ, P6, P4 ;  /* 0x000000ffff337210 */ /* 0x000fe200037e84ff */
[----:B------:R-:W-:Y:S01]  /*48a50*/  IMAD.X R69, RZ, RZ, RZ, P2 ;  /* 0x000000ffff457224 */ /* 0x000fe200010e06ff */
[----:B------:R-:W-:Y:S01]  /*48a60*/  IADD3 R31, P5, P4, R56, R45, R54 ;  /* 0x0000002d381f7210 */ /* 0x000fe20007cbe036 */
[----:B------:R-:W-:Y:S01]  /*48a70*/  IMAD.WIDE.U32 R56, R50, R10, RZ ;  /* 0x0000000a32387225 */ /* 0x000fe200078e00ff */
[----:B------:R-:W-:-:S02]  /*48a80*/  IADD3 R45, P0, PT, R40, R70, RZ ;  /* 0x00000046282d7210 */ /* 0x000fc40007f1e0ff */
[----:B------:R-:W-:Y:S01]  /*48a90*/  IADD3 R65, P2, PT, R59, R62, RZ ;  /* 0x0000003e3b417210 */ /* 0x000fe20007f5e0ff */
[----:B------:R-:W-:-:S04]  /*48aa0*/  IMAD.WIDE.U32 R54, R30, R10, RZ ;  /* 0x0000000a1e367225 */ /* 0x000fc800078e00ff */
        /* <DEDUP_REMOVED lines=32> */
[----:B------:R-:W-:Y:S02]  /*48cb0*/  IMAD.MOV.U32 R39, RZ, RZ, RZ ;  /* 0x000000ffff277224 */ /* 0x000fe400078e00ff */
[----:B------:R-:W-:Y:S01]  /*48cc0*/  IMAD.IADD R64, R49, 0x1, R35 ;  /* 0x0000000131407824 */ /* 0x000fe200078e0223 */
[----:B------:R-:W-:Y:S01]  /*48cd0*/  IADD3.X R49, PT, PT, R55, RZ, RZ, P0, P6 ;  /* 0x000000ff37317210 */ /* 0x000fe200007ec4ff */
[----:B------:R-:W-:Y:S01]  /*48ce0*/  IMAD.WIDE.U32 R100, R100, R27, R38 ;  /* 0x0000001b64647225 */ /* 0x000fe200078e0026 */
[----:B------:R-:W-:Y:S02]  /*48cf0*/  IADD3 R37, P0, PT, R37, R52, RZ ;  /* 0x0000003425257210 */ /* 0x000fe40007f1e0ff */
[----:B------:R-:W-:Y:S01]  /*48d00*/  IADD3.X R35, PT, PT, RZ, RZ, RZ, P1, P3 ;  /* 0x000000ffff237210 */ /* 0x000fe20000fe64ff */
[----:B------:R-:W-:Y:S01]  /*48d10*/  IMAD.WIDE.U32 R38, R30, R20, RZ ;  /* 0x000000141e267225 */ /* 0x000fe200078e00ff */
[----:B------:R-:W-:-:S03]  /*48d20*/  IADD3.X R49, P0, PT, R49, R68, RZ, P0, !PT ;  /* 0x0000004431317210 */ /* 0x000fc6000071e4ff */
[----:B------:R-:W-:Y:S01]  /*48d30*/  IMAD.WIDE.U32 R56, P2, R30, R21, R56 ;  /* 0x000000151e387225 */ /* 0x000fe20007840038 */
[----:B------:R-:W-:-:S03]  /*48d40*/  IADD3 R52, P1, PT, R37, R38, RZ ;  /* 0x0000002625347210 */ /* 0x000fc60007f3e0ff */
[----:B------:R-:W-:Y:S01]  /*48d50*/  IMAD R54, R67, R24, RZ ;  /* 0x0000001843367224 */ /* 0x000fe200078e02ff */
[----:B------:R-:W-:Y:S01]  /*48d60*/  IADD3 R56, P3, PT, R39, R56, RZ ;  /* 0x0000003827387210 */ /* 0x000fe20007f7e0ff */
[----:B------:R-:W-:-:S03]  /*48d70*/  IMAD.WIDE.U32 R58, R50, R22, RZ ;  /* 0x00000016323a7225 */ /* 0x000fc600078e00ff */
        /* <DEDUP_REMOVED lines=28> */
[----:B------:R-:W-:-:S03]  /*48f40*/  IADD3.X RZ, P6, PT, R67, R58, RZ, P0, !PT ;  /* 0x0000003a43ff7210 */ /* 0x000fc600007de4ff */
[----:B------:R-:W-:Y:S01]  /*48f50*/  IMAD.WIDE.U32 R58, P2, R38, R19, R62 ;  /* 0x00000013263a7225 */ /* 0x000fe2000784003e */
[----:B------:R-:W-:-:S03]  /*48f60*/  IADD3 R63, P0, PT, R30, R65, RZ ;  /* 0x000000411e3f7210 */ /* 0x000fc60007f1e0ff */
        /* <DEDUP_REMOVED lines=20> */
[----:B------:R-:W-:Y:S02]  /*490b0*/  IADD3.X R30, P0, P3, R56, RZ, RZ, P3, P0 ;  /* 0x000000ff381e7210 */ /* 0x000fe40001b004ff */
[----:B------:R-:W-:Y:S02]  /*490c0*/  ISETP.GE.U32.AND P1, PT, R65, R64, PT ;  /* 0x000000404100720c */ /* 0x000fe40003f26070 */
[----:B------:R-:W-:Y:S01]  /*490d0*/  IADD3 R64, P6, P2, R46, R29, R48 ;  /* 0x0000001d2e407210 */ /* 0x000fe20007ade030 */
[----:B------:R-:W-:Y:S01]  /*490e0*/  IMAD.WIDE.U32 R48, R38, R20, RZ ;  /* 0x0000001426307225 */ /* 0x000fe200078e00ff */
[----:B------:R-:W-:-:S02]  /*490f0*/  IADD3.X R43, PT, PT, R57, RZ, RZ, P0, P3 ;  /* 0x000000ff392b7210 */ /* 0x000fc400007e64ff */
[----:B------:R-:W-:Y:S01]  /*49100*/  IADD3 R29, P0, PT, R30, R63, RZ ;  /* 0x0000003f1e1d7210 */ /* 0x000fe20007f1e0ff */
[----:B------:R-:W-:Y:S01]  /*49110*/  IMAD R30, R59, R24, RZ ;  /* 0x000000183b1e7224 */ /* 0x000fe200078e02ff */
[----:B------:R-:W-:Y:S01]  /*49120*/  IADD3.X R63, PT, PT, RZ, R33, RZ, P6, P2 ;  /* 0x00000021ff3f7210 */ /* 0x000fe200037e44ff */
[----:B------:R-:W-:Y:S01]  /*49130*/  IMAD.MOV.U32 R46, RZ, RZ, R55 ;  /* 0x000000ffff2e7224 */ /* 0x000fe200078e0037 */
[----:B------:R-:W-:Y:S02]  /*49140*/  ISETP.GE.U32.AND.EX P1, PT, R62, R68, PT, P1 ;  /* 0x000000443e00720c */ /* 0x000fe40003f26110 */
[----:B------:R-:W-:Y:S02]  /*49150*/  IADD3 R54, P3, PT, R49, R54, RZ ;  /* 0x0000003631367210 */ /* 0x000fe40007f7e0ff */
        /* <DEDUP_REMOVED lines=22> */
[----:B------:R-:W-:Y:S01]  /*492c0*/  IMAD.X R45, R58, 0x1, R60, P6 ;  /* 0x000000013a2d7824 */ /* 0x000fe200030e063c */
[----:B------:R-:W-:Y:S01]  /*492d0*/  ISETP.GE.U32.AND.EX P0, PT, R31, R32, PT, P0 ;  /* 0x000000201f00720c */ /* 0x000fe20003f06100 */
[----:B------:R-:W-:-:S04]  /*492e0*/  IMAD.WIDE.U32 R54, P2, R24, R11, R54 ;  /* 0x0000000b18367225 */ /* 0x000fc80007840036 */
[----:B------:R-:W-:-:S04]  /*492f0*/  IMAD.WIDE.U32 R48, R24, R10, RZ ;  /* 0x0000000a18307225 */ /* 0x000fc800078e00ff */
[----:B------:R-:W-:Y:S01]  /*49300*/  IMAD.WIDE.U32.X R46, R37, R23, R50, P3 ;  /* 0x00000017252e7225 */ /* 0x000fe200018e0432 */
[----:B------:R-:W-:Y:S02]  /*49310*/  IADD3.X R37, P1, PT, R30, R45, RZ, P1, !PT ;  /* 0x0000002d1e257210 */ /* 0x000fe40000f3e4ff */
        /* <DEDUP_REMOVED lines=117> */
.L_x_557:
        /* <DEDUP_REMOVED lines=21> */
.L_x_558:
        /* <DEDUP_REMOVED lines=70> */
.L_x_559:
[----:B------:R-:W-:Y:S01]  /*4a020*/  ISETP.GE.U32.AND P0, PT, R30, R10, PT ;  /* 0x0000000a1e00720c */ /* 0x000fe20003f06070 */
[----:B------:R-:W-:-:S03]  /*4a030*/  UMOV UR5, URZ ;  /* 0x000000ff00057c82 */ /* 0x000fc60008000000 */
[----:B------:R-:W-:-:S04]  /*4a040*/  ISETP.GE.U32.AND.EX P0, PT, R29, R11, PT, P0 ;  /* 0x0000000b1d00720c */ /* 0x000fc80003f06100 */
        /* <DEDUP_REMOVED lines=18> */
[----:B------:R-:W-:Y:S01]  /*4a170*/  IADD3.X R35, PT, PT, R35, -0x1, ~R23, P3, P4 ;  /* 0xffffffff23237810 */ /* 0x000fe20001fe8c17 */
[----:B------:R-:W-:Y:S08]  /*4a180*/  BRA `(.L_x_526) ;  /* 0x0000044c00d07947 */ /* 0x000ff00003800000 */
.L_x_442:
        /* <DEDUP_REMOVED lines=113> */
[----:B------:R-:W-:Y:S01]  /*4a8a0*/  IMAD.WIDE.U32 R2, R103, R103, RZ ;  /* 0x0000006767027225 */ /* 0x000fe200078e00ff */
[----:B------:R-:W-:Y:S02]  /*4a8b0*/  CS2R R50, SRZ ;  /* 0x0000000000327805 */ /* 0x000fe4000001ff00 */
[----:B------:R-:W-:Y:S02]  /*4a8c0*/  CS2R R48, SRZ ;  /* 0x0000000000307805 */ /* 0x000fe4000001ff00 */
[----:B------:R-:W-:Y:S01]  /*4a8d0*/  CS2R R46, SRZ ;  /* 0x00000000002e7805 */ /* 0x000fe2000001ff00 */
[----:B------:R-:W-:Y:S01]  /*4a8e0*/  IMAD.MOV.U32 R52, RZ, RZ, RZ ;  /* 0x000000ffff347224 */ /* 0x000fe200078e00ff */
[----:B------:R-:W-:Y:S01]  /*4a8f0*/  LOP3.LUT R39, R2, 0xfffffffd, RZ, 0xc0, !PT ;  /* 0xfffffffd02277812 */ /* 0x000fe200078ec0ff */
[----:B------:R-:W-:Y:S01]  /*4a900*/  IMAD.WIDE.U32 R10, R104, R101, RZ ;  /* 0x00000065680a7225 */ /* 0x000fe200078e00ff */
[----:B------:R-:W0:Y:S03]  /*4a910*/  LDC.64 R72, c[0x3][0xe0] ;  /* 0x00c03800ff487b82 */ /* 0x000e260000000a00 */
[----:B------:R-:W-:-:S02]  /*4a920*/  IMAD.IADD R16, R52, 0x1, R3 ;  /* 0x0000000134107824 */ /* 0x000fc400078e0203 */
[----:B------:R-:W-:-:S03]  /*4a930*/  IMAD.WIDE.U32 R2, R105, R101, RZ ;  /* 0x0000006569027225 */ /* 0x000fc600078e00ff */
[----:B------:R-:W1:Y:S01]  /*4a940*/  LDC.64 R74, c[0x3][RZ] ;  /* 0x00c00000ff4a7b82 */ /* 0x000e620000000a00 */
[----:B------:R-:W-:-:S04]  /*4a950*/  IMAD.WIDE.U32 R14, R105, R100, RZ ;  /* 0x00000064690e7225 */ /* 0x000fc800078e00ff */
[----:B------:R-:W-:Y:S02]  /*4a960*/  IMAD.IADD R45, R3, 0x1, R51 ;  /* 0x00000001032d7824 */ /* 0x000fe400078e0233 */
[----:B------:R-:W-:Y:S01]  /*4a970*/  IMAD.WIDE.U32 R22, R103, R101, RZ ;  /* 0x0000006567167225 */ /* 0x000fe200078e00ff */
[----:B------:R-:W2:Y:S02]  /*4a980*/  LDC.64 R76, c[0x3][0x8] ;  /* 0x00c00200ff4c7b82 */ /* 0x000ea40000000a00 */
[----:B------:R-:W-:Y:S01]  /*4a990*/  IADD3 R45, P6, P4, R14, R45, R10 ;  /* 0x0000002d0e2d7210 */ /* 0x000fe20007cde00a */
[----:B------:R-:W-:Y:S02]  /*4a9a0*/  IMAD.IADD R13, R51, 0x1, R15 ;  /* 0x00000001330d7824 */ /* 0x000fe400078e020f */
[----:B------:R-:W-:-:S03]  /*4a9b0*/  IMAD.WIDE.U32 R18, R101, R101, RZ ;  /* 0x0000006565127225 */ /* 0x000fc600078e00ff */
[----:B------:R-:W3:Y:S01]  /*4a9c0*/  LDC.64 R80, c[0x3][0x18] ;  /* 0x00c00600ff507b82 */ /* 0x000ee20000000a00 */
[----:B------:R-:W-:Y:S01]  /*4a9d0*/  IMAD.WIDE.U32 R28, R102, R101, RZ ;  /* 0x00000065661c7225 */ /* 0x000fe200078e00ff */
[----:B------:R-:W-:-:S03]  /*4a9e0*/  LOP3.LUT R3, R18, 0xfffffffd, RZ, 0xc0, !PT ;  /* 0xfffffffd12037812 */ /* 0x000fc600078ec0ff */
[----:B------:R-:W-:-:S04]  /*4a9f0*/  IMAD.WIDE.U32 R14, R103, R100, RZ ;  /* 0x00000064670e7225 */ /* 0x000fc800078e00ff */
[----:B------:R-:W-:Y:S02]  /*4aa00*/  IMAD.IADD R79, R23, 0x1, R52 ;  /* 0x00000001174f7824 */ /* 0x000fe400078e0234 */
[----:B------:R-:W-:-:S03]  /*4aa10*/  IMAD.WIDE.U32 R26, R107, R101, RZ ;  /* 0x000000656b1a7225 */ /* 0x000fc600078e00ff */
[----:B------:R-:W-:Y:S01]  /*4aa20*/  IADD3 R79, P2, P3, R14, R79, R28 ;  /* 0x0000004f0e4f7210 */ /* 0x000fe20007b5e01c */
[----:B------:R-:W-:Y:S01]  /*4aa30*/  IMAD.IADD R0, R19, 0x1, R49 ;  /* 0x0000000113007824 */ /* 0x000fe200078e0231 */
[----:B------:R-:W-:Y:S01]  /*4aa40*/  IADD3.X R14, PT, PT, RZ, RZ, RZ, P6, P4 ;  /* 0x000000ffff0e7210 */ /* 0x000fe200037e84ff */
[----:B------:R-:W-:Y:S01]  /*4aa50*/  IMAD.WIDE.U32 R18, R102, R103, RZ ;  /* 0x0000006766127225 */ /* 0x000fe200078e00ff */
[--C-:B------:R-:W-:Y:S02]  /*4aa60*/  SHF.R.U32.HI R38, RZ, 0x1f, R79.reuse ;  /* 0x0000001fff267819 */ /* 0x100fe4000001164f */
[----:B------:R-:W-:Y:S01]  /*4aa70*/  SHF.L.U64.HI R79, R22, 0x1, R79 ;  /* 0x00000001164f7819 */ /* 0x000fe2000001024f */
[----:B------:R-:W-:Y:S02]  /*4aa80*/  IMAD.IADD R24, R11, 0x1, R50 ;  /* 0x000000010b187824 */ /* 0x000fe400078e0232 */
[----:B------:R-:W-:-:S04]  /*4aa90*/  IMAD.WIDE.U32 R30, R106, R101, RZ ;  /* 0x000000656a1e7225 */ /* 0x000fc800078e00ff */
[----:B------:R-:W-:-:S04]  /*4aaa0*/  IMAD.WIDE.U32 R10, R107, R100, RZ ;  /* 0x000000646b0a7225 */ /* 0x000fc800078e00ff */
[----:B------:R-:W-:Y:S02]  /*4aab0*/  IMAD.IADD R41, R27, 0x1, R47 ;  /* 0x000000011b297824 */ /* 0x000fe400078e022f */
[----:B------:R-:W-:Y:S02]  /*4aac0*/  IMAD.SHL.U32 R4, R18, 0x2, RZ ;  /* 0x0000000212047824 */ /* 0x000fe400078e00ff */
[----:B------:R-:W-:Y:S01]  /*4aad0*/  IMAD.IADD R20, R31, 0x1, R46 ;  /* 0x000000011f147824 */ /* 0x000fe200078e022e */
[----:B------:R-:W-:Y:S01]  /*4aae0*/  IADD3 R41, P0, P1, R10, R41, R30 ;  /* 0x000000290a297210 */ /* 0x000fe2000791e01e */
[----:B------:R-:W-:Y:S01]  /*4aaf0*/  IMAD.IADD R23, R47, 0x1, R11 ;  /* 0x000000012f177824 */ /* 0x000fe200078e020b */
[----:B------:R-:W-:Y:S01]  /*4ab00*/  IADD3 R31, P5, PT, R38, R2, RZ ;  /* 0x00000002261f7210 */ /* 0x000fe20007fbe0ff */
[----:B------:R-:W-:Y:S01]  /*4ab10*/  IMAD.WIDE.U32 R10, R100, R101, RZ ;  /* 0x00000065640a7225 */ /* 0x000fe200078e00ff */
[----:B------:R-:W-:Y:S02]  /*4ab20*/  LOP3.LUT R25, R4, 0xfffffffe, RZ, 0xc0, !PT ;  /* 0xfffffffe04197812 */ /* 0x000fe400078ec0ff */
[----:B------:R-:W-:Y:S01]  /*4ab30*/  IADD3 R39, P6, PT, R31, R39, RZ ;  /* 0x000000271f277210 */ /* 0x000fe20007fde0ff */
[----:B------:R-:W-:Y:S01]  /*4ab40*/  IMAD.X R28, RZ, RZ, R45, P5 ;  /* 0x000000ffff1c7224 */ /* 0x000fe200028e062d */
[----:B------:R-:W-:Y:S01]  /*4ab50*/  ISETP.GT.U32.AND P5, PT, R2, R31, PT ;  /* 0x0000001f0200720c */ /* 0x000fe20003fa4070 */
[----:B------:R-:W-:Y:S01]  /*4ab60*/  IMAD.SHL.U32 R4, R10, 0x2, RZ ;  /* 0x000000020a047824 */ /* 0x000fe200078e00ff */
[----:B------:R-:W-:Y:S01]  /*4ab70*/  IADD3 R16, P4, PT, R25, R16, RZ ;  /* 0x0000001019107210 */ /* 0x000fe20007f9e0ff */
[----:B------:R-:W-:Y:S01]  /*4ab80*/  IMAD.MOV.U32 R25, RZ, RZ, RZ ;  /* 0x000000ffff197224 */ /* 0x000fe200078e00ff */
[----:B------:R-:W-:Y:S01]  /*4ab90*/  ISETP.GT.U32.AND.EX P5, PT, R45, R28, PT, P5 ;  /* 0x0000001c2d00720c */ /* 0x000fe20003fa4150 */
[----:B------:R-:W-:Y:S01]  /*4aba0*/  IMAD.IADD R19, R48, 0x1, R19 ;  /* 0x0000000130137824 */ /* 0x000fe200078e0213 */
[----:B------:R-:W-:Y:S01]  /*4abb0*/  LOP3.LUT R27, R4, 0xfffffffe, RZ, 0xc0, !PT ;  /* 0xfffffffe041b7812 */ /* 0x000fe200078ec0ff */
[----:B------:R-:W-:Y:S01]  /*4abc0*/  IMAD.WIDE.U32 R24, R104, R100, R24 ;  /* 0x0000006468187225 */ /* 0x000fe200078e0018 */
[----:B------:R-:W-:-:S02]  /*4abd0*/  IADD3.X R4, PT, PT, RZ, RZ, RZ, P0, P1 ;  /* 0x000000ffff047210 */ /* 0x000fc400007e24ff */
[C-C-:B------:R-:W-:Y:S02]  /*4abe0*/  SHF.L.U64.HI R21, R18.reuse, 0x1, R19.reuse ;  /* 0x0000000112157819 */ /* 0x140fe40000010213 */
[--C-:B------:R-:W-:Y:S02]  /*4abf0*/  SHF.R.U64 R18, R18, 0x1f, R19.reuse ;  /* 0x0000001f12127819 */ /* 0x100fe40000001213 */
[----:B------:R-:W-:Y:S02]  /*4ac00*/  SEL R30, R2, R31, P5 ;  /* 0x0000001f021e7207 */ /* 0x000fe40002800000 */
[----:B------:R-:W-:Y:S01]  /*4ac10*/  IADD3 R27, P1, PT, R27, R0, RZ ;  /* 0x000000001b1b7210 */ /* 0x000fe20007f3e0ff */
[----:B------:R-:W-:Y:S01]  /*4ac20*/  IMAD.X R0, R28, 0x1, R16, P6 ;  /* 0x000000011c007824 */ /* 0x000fe200030e0610 */
[----:B------:R-:W-:Y:S02]  /*4ac30*/  SEL R31, R45, R28, P5 ;  /* 0x0000001c2d1f7207 */ /* 0x000fe40002800000 */
[----:B------:R-:W-:-:S02]  /*4ac40*/  SHF.R.U32.HI R19, RZ, 0x1f, R19 ;  /* 0x0000001fff137819 */ /* 0x000fc40000011613 */
[----:B------:R-:W-:Y:S01]  /*4ac50*/  IADD3 R35, P5, P6, R14, R24, R13 ;  /* 0x000000180e237210 */ /* 0x000fe20007ebe00d */
[----:B------:R-:W-:Y:S01]  /*4ac60*/  IMAD.IADD R24, R50, 0x1, R25 ;  /* 0x0000000132187824 */ /* 0x000fe200078e0219 */
[----:B------:R-:W-:Y:S01]  /*4ac70*/  LOP3.LUT R13, R21, 0x1, RZ, 0xc0, !PT ;  /* 0x00000001150d7812 */ /* 0x000fe200078ec0ff */
[----:B------:R-:W-:Y:S01]  /*4ac80*/  IMAD.MOV.U32 R21, RZ, RZ, RZ ;  /* 0x000000ffff157224 */ /* 0x000fe200078e00ff */
[----:B------:R-:W-:Y:S02]  /*4ac90*/  LOP3.LUT R18, R18, 0xfffffffe, RZ, 0xc0, !PT ;  /* 0xfffffffe12127812 */ /* 0x000fe400078ec0ff */
[----:B------:R-:W-:Y:S01]  /*4aca0*/  LOP3.LUT R19, R19, 0x1, RZ, 0xc0, !PT ;  /* 0x0000000113137812 */ /* 0x000fe200078ec0ff */
[----:B------:R-:W-:Y:S01]  /*4acb0*/  IMAD.WIDE.U32 R20, R106, R100, R20 ;  /* 0x000000646a147225 */ /* 0x000fe200078e0014 */
[----:B------:R-:W-:Y:S02]  /*4acc0*/  ISETP.GT.U32.AND P0, PT, R30, R39, PT ;  /* 0x000000271e00720c */ /* 0x000fe40003f04070 */
[----:B------:R-:W-:Y:S01]  /*4acd0*/  IADD3.X R34, PT, PT, RZ, R24, RZ, P5, P6 ;  /* 0x00000018ff227210 */ /* 0x000fe20002fec4ff */
[----:B------:R-:W-:Y:S01]  /*4ace0*/  IMAD.X R14, RZ, RZ, R13, P4 ;  /* 0x000000ffff0e7224 */ /* 0x000fe200020e060d */
        /* <DEDUP_REMOVED lines=8> */
[----:B------:R-:W-:Y:S02]  /*4ad70*/  IADD3.X R33, PT, PT, RZ, R33, RZ, P5, P4 ;  /* 0x00000021ff217210 */ /* 0x000fe40002fe84ff */
[----:B------:R-:W-:Y:S01]  /*4ad80*/  IADD3 R35, P4, P5, R35, R14, R4 ;  /* 0x0000000e23237210 */ /* 0x000fe20007d9e004 */
[----:B------:R-:W-:Y:S01]  /*4ad90*/  IMAD.WIDE.U32 R30, R104, R103, RZ ;  /* 0x00000067681e7225 */ /* 0x000fe200078e00ff */
[----:B------:R-:W-:-:S03]  /*4ada0*/  IADD3.X R19, PT, PT, RZ, R19, R34, P0, P6 ;  /* 0x00000013ff137210 */ /* 0x000fc600007ec422 */
[----:B------:R-:W-:Y:S01]  /*4adb0*/  IMAD.WIDE.U32 R24, R105, R102, RZ ;  /* 0x0000006669187225 */ /* 0x000fe200078e00ff */
[----:B------:R-:W-:Y:S02]  /*4adc0*/  IADD3.X R34, PT, PT, R34, R19, RZ, P4, P5 ;  /* 0x0000001322227210 */ /* 0x000fe400027ea4ff */
[----:B------:R-:W-:Y:S01]  /*4add0*/  IADD3 R37, P5, PT, R4, R26, RZ ;  /* 0x0000001a04257210 */ /* 0x000fe20007fbe0ff */
[----:B------:R-:W-:Y:S02]  /*4ade0*/  IMAD.IADD R21, R51, 0x1, R21 ;  /* 0x0000000133157824 */ /* 0x000fe400078e0215 */
[----:B0-----:R-:W-:Y:S01]  /*4adf0*/  IMAD R14, R27, R72, RZ ;  /* 0x000000481b0e7224 */ /* 0x001fe200078e02ff */
[----:B------:R-:W-:Y:S01]  /*4ae00*/  ISETP.GT.U32.AND P4, PT, R26, R37, PT ;  /* 0x000000251a00720c */ /* 0x000fe20003f84070 */
[----:B------:R-:W-:Y:S01]  /*4ae10*/  IMAD.IADD R18, R50, 0x1, R31 ;  /* 0x0000000132127824 */ /* 0x000fe200078e021f */
[----:B------:R-:W-:Y:S01]  /*4ae20*/  IADD3 R21, P0, P6, R24, R21, R30 ;  /* 0x0000001518157210 */ /* 0x000fe20007e1e01e */
[----:B------:R-:W-:-:S02]  /*4ae30*/  IMAD.MOV.U32 R19, RZ, RZ, RZ ;  /* 0x000000ffff137224 */ /* 0x000fc400078e00ff */
[----:B------:R-:W-:Y:S02]  /*4ae40*/  IMAD.IADD R31, R51, 0x1, R25 ;  /* 0x00000001331f7824 */ /* 0x000fe400078e0219 */
        /* <DEDUP_REMOVED lines=32> */
[----:B--2---:R-:W-:Y:S01]  /*4b050*/  IMAD.WIDE.U32 R2, R40, R76, RZ ;  /* 0x0000004c28027225 */ /* 0x004fe200078e00ff */
        /* <DEDUP_REMOVED lines=11> */
[----:B------:R-:W-:Y:S01]  /*4b110*/  IMAD.X R15, RZ, RZ, RZ, P5 ;  /* 0x000000ffff0f7224 */ /* 0x000fe200028e06ff */
[----:B------:R-:W-:Y:S01]  /*4b120*/  ISETP.GE.U32.AND P5, PT, R42, R39, PT ;  /* 0x000000272a00720c */ /* 0x000fe20003fa6070 */
[----:B------:R-:W-:Y:S01]  /*4b130*/  IMAD.IADD R25, R11, 0x1, R45 ;  /* 0x000000010b197824 */ /* 0x000fe200078e022d */
[----:B------:R-:W-:Y:S01]  /*4b140*/  IADD3.X R85, P4, PT, R79, R2, RZ, P4, !PT ;  /* 0x000000024f557210 */ /* 0x000fe2000279e4ff */
[----:B------:R-:W-:Y:S01]  /*4b150*/  IMAD.WIDE.U32 R18, R83, R72, RZ ;  /* 0x0000004853127225 */ /* 0x000fe200078e00ff */
[----:B------:R-:W0:Y:S01]  /*4b160*/  LDC.64 R78, c[0x3][0x10] ;  /* 0x00c00400ff4e7b82 */ /* 0x000e220000000a00 */
[----:B------:R-:W-:Y:S02]  /*4b170*/  ISETP.GE.U32.AND.EX P5, PT, R31, R0, PT, P5 ;  /* 0x000000001f00720c */ /* 0x000fe40003fa6150 */
[----:B------:R-:W-:Y:S01]  /*4b180*/  IMAD R2, R85, R72, RZ ;  /* 0x0000004855027224 */ /* 0x000fe200078e02ff */
[----:B------:R-:W-:Y:S01]  /*4b190*/  IADD3.X R39, PT, PT, RZ, RZ, RZ, P2, P3 ;  /* 0x000000ffff277210 */ /* 0x000fe200017e64ff */
[----:B------:R-:W-:Y:S01]  /*4b1a0*/  IMAD.MOV.U32 R14, RZ, RZ, R3 ;  /* 0x000000ffff0e7224 */ /* 0x000fe200078e0003 */
[----:B------:R-:W-:Y:S01]  /*4b1b0*/  SEL R0, RZ, 0x1, P5 ;  /* 0x00000001ff007807 */ /* 0x000fe20002800000 */
[----:B------:R-:W-:Y:S01]  /*4b1c0*/  IMAD R11, R83, R73, R2 ;  /* 0x00000049530b7224 */ /* 0x000fe200078e0202 */
[----:B------:R-:W-:Y:S01]  /*4b1d0*/  SHF.L.U64.HI R22, R10, 0x1, R25 ;  /* 0x000000010a167819 */ /* 0x000fe20000010219 */
[----:B------:R-:W-:Y:S01]  /*4b1e0*/  IMAD.WIDE.U32.X R14, R40, R77, R14, P6 ;  /* 0x0000004d280e7225 */ /* 0x000fe200030e040e */
[----:B------:R-:W-:-:S02]  /*4b1f0*/  SHF.R.U64 R30, R10, 0x1f, R25 ;  /* 0x0000001f0a1e7819 */ /* 0x000fc40000001219 */
[----:B------:R-:W-:Y:S01]  /*4b200*/  LOP3.LUT R22, R22, 0x1, RZ, 0xc0, !PT ;  /* 0x0000000116167812 */ /* 0x000fe200078ec0ff */
[----:B------:R-:W-:Y:S01]  /*4b210*/  IMAD.IADD R32, R19, 0x1, R11 ;  /* 0x0000000113207824 */ /* 0x000fe200078e020b */
[----:B------:R-:W-:Y:S01]  /*4b220*/  IADD3.X R19, P0, P2, R14, RZ, RZ, P4, P0 ;  /* 0x000000ff0e137210 */ /* 0x000fe200022004ff */
[-C--:B------:R-:W-:Y:S01]  /*4b230*/  IMAD.WIDE.U32 R10, R18, R74.reuse, RZ ;  /* 0x0000004a120a7225 */ /* 0x080fe200078e00ff */
[----:B------:R-:W-:Y:S02]  /*4b240*/  LOP3.LUT R30, R30, 0xfffffffe, RZ, 0xc0, !PT ;  /* 0xfffffffe1e1e7812 */ /* 0x000fe400078ec0ff */
[----:B------:R-:W-:Y:S01]  /*4b250*/  IADD3.X R84, PT, PT, R15, RZ, RZ, P0, P2 ;  /* 0x000000ff0f547210 */ /* 0x000fe200007e44ff */
[----:B------:R-:W-:Y:S01]  /*4b260*/  IMAD.WIDE.U32 R2, R32, R74, RZ ;  /* 0x0000004a20027225 */ /* 0x000fe200078e00ff */
[----:B------:R-:W-:Y:S02]  /*4b270*/  IADD3 R44, P0, PT, R0, R43, RZ ;  /* 0x0000002b002c7210 */ /* 0x000fe40007f1e0ff */
[----:B------:R-:W-:Y:S01]  /*4b280*/  IADD3 RZ, P2, PT, R83, R10, RZ ;  /* 0x0000000a53ff7210 */ /* 0x000fe20007f5e0ff */
[----:B------:R-:W-:-:S04]  /*4b290*/  IMAD.WIDE.U32 R28, R102, R100, R28 ;  /* 0x00000064661c7225 */ /* 0x000fc800078e001c */
[----:B------:R-:W-:Y:S01]  /*4b2a0*/  IMAD.WIDE.U32 R2, P6, R18, R75, R2 ;  /* 0x0000004b12027225 */ /* 0x000fe200078c0002 */
[----:B------:R-:W-:-:S03]  /*4b2b0*/  IADD3 R39, P5, P4, R39, R28, R37 ;  /* 0x0000001c27277210 */ /* 0x000fc60007cbe025 */
        /* <DEDUP_REMOVED lines=13> */
[----:B------:R-:W-:Y:S01]  /*4b390*/  SEL R19, R23, R10, P0 ;  /* 0x0000000a17137207 */ /* 0x000fe20000000000 */
[----:B------:R-:W-:Y:S01]  /*4b3a0*/  IMAD.WIDE.U32 R10, R24, R78, RZ ;  /* 0x0000004e180a7225 */ /* 0x000fe200078e00ff */
[----:B------:R-:W-:Y:S02]  /*4b3b0*/  IADD3.X R44, P2, PT, RZ, R14, RZ, P2, !PT ;  /* 0x0000000eff2c7210 */ /* 0x000fe4000175e4ff */
[----:B------:R-:W-:Y:S01]  /*4b3c0*/  IADD3.X R31, P0, PT, R84, R31, RZ, P3, !PT ;  /* 0x0000001f541f7210 */ /* 0x000fe20001f1e4ff */
[----:B------:R-:W-:-:S04]  /*4b3d0*/  IMAD.WIDE.U32 R2, P3, R24, R79, R2 ;  /* 0x0000004f18027225 */ /* 0x000fc80007860002 */
[----:B------:R-:W-:Y:S01]  /*4b3e0*/  IMAD.X R87, RZ, RZ, R15, P2 ;  /* 0x000000ffff577224 */ /* 0x000fe200010e060f */
[----:B------:R-:W-:Y:S01]  /*4b3f0*/  IADD3 R2, P2, PT, R11, R2, RZ ;  /* 0x000000020b027210 */ /* 0x000fe20007f5e0ff */
[----:B------:R-:W-:Y:S01]  /*4b400*/  IMAD.X R23, RZ, RZ, RZ, P3 ;  /* 0x000000ffff177224 */ /* 0x000fe200018e06ff */
[----:B------:R-:W-:Y:S01]  /*4b410*/  IADD3 R83, P3, PT, R83, R10, RZ ;  /* 0x0000000a53537210 */ /* 0x000fe20007f7e0ff */
[----:B---3--:R-:W-:-:S03]  /*4b420*/  IMAD.WIDE.U32 R20, R40, R80, RZ ;  /* 0x0000005028147225 */ /* 0x008fc600078e00ff */
[----:B------:R-:W-:Y:S01]  /*4b430*/  IADD3.X R42, P3, PT, R31, R2, RZ, P3, !PT ;  /* 0x000000021f2a7210 */ /* 0x000fe20001f7e4ff */
[----:B------:R-:W-:Y:S01]  /*4b440*/  IMAD.X R85, RZ, RZ, R22, P1 ;  /* 0x000000ffff557224 */ /* 0x000fe200008e0616 */
[----:B------:R-:W-:Y:S01]  /*4b450*/  SHF.R.U32.HI R2, RZ, 0x1f, R25 ;  /* 0x0000001fff027819 */ /* 0x000fe20000011619 */
[----:B------:R-:W-:-:S03]  /*4b460*/  IMAD.WIDE.U32 R10, R32, R76, RZ ;  /* 0x0000004c200a7225 */ /* 0x000fc600078e00ff */
[----:B------:R-:W-:Y:S01]  /*4b470*/  LOP3.LUT R31, R2, 0x1, RZ, 0xc0, !PT ;  /* 0x00000001021f7812 */ /* 0x000fe200078ec0ff */
[----:B------:R-:W-:Y:S02]  /*4b480*/  IMAD.MOV.U32 R22, RZ, RZ, R3 ;  /* 0x000000ffff167224 */ /* 0x000fe400078e0003 */
        /* <DEDUP_REMOVED lines=30> */
[----:B------:R-:W-:-:S02]  /*4b670*/  IADD3 R30, P0, PT, R3, R10, RZ ;  /* 0x0000000a031e7210 */ /* 0x000fc40007f1e0ff */
[----:B------:R-:W-:Y:S01]  /*4b680*/  IADD3.X R21, P1, PT, R22, R41, RZ, P1, !PT ;  /* 0x0000002916157210 */ /* 0x000fe20000f3e4ff */
[----:B------:R-:W-:-:S04]  /*4b690*/  IMAD.WIDE.U32 R2, R43, R72, RZ ;  /* 0x000000482b027225 */ /* 0x000fc800078e00ff */
[----:B------:R-:W-:Y:S02]  /*4b6a0*/  IMAD R87, R43, R73, R86 ;  /* 0x000000492b577224 */ /* 0x000fe400078e0256 */
[----:B------:R-:W-:Y:S01]  /*4b6b0*/  IMAD.WIDE.U32.X R24, R40, R81, R24, P2 ;  /* 0x0000005128187225 */ /* 0x000fe200010e0418 */
[----:B------:R-:W-:-:S03]  /*4b6c0*/  IADD3.X R31, P2, PT, R21, R20, RZ, P0, !PT ;  /* 0x00000014151f7210 */ /* 0x000fc6000075e4ff */
[----:B------:R-:W-:Y:S01]  /*4b6d0*/  IMAD.WIDE.U32 R10, P3, R18, R79, R14 ;  /* 0x0000004f120a7225 */ /* 0x000fe2000786000e */
[----:B------:R-:W-:-:S03]  /*4b6e0*/  IADD3.X R24, P1, P2, R24, RZ, RZ, P2, P1 ;  /* 0x000000ff18187210 */ /* 0x000fc600012224ff */
[----:B------:R-:W-:-:S04]  /*4b6f0*/  IMAD.WIDE.U32 R22, R18, R78, RZ ;  /* 0x0000004e12167225 */ /* 0x000fc800078e00ff */
[----:B------:R-:W-:Y:S01]  /*4b700*/  IMAD.IADD R3, R3, 0x1, R87 ;  /* 0x0000000103037824 */ /* 0x000fe200078e0257 */
[----:B------:R-:W-:Y:S01]  /*4b710*/  IADD3 R87, P0, PT, R85, R30, RZ ;  /* 0x0000001e55577210 */ /* 0x000fe20007f1e0ff */
[----:B------:R-:W-:Y:S01]  /*4b720*/  IMAD.X R21, RZ, RZ, RZ, P3 ;  /* 0x000000ffff157224 */ /* 0x000fe200018e06ff */
[----:B------:R-:W-:Y:S01]  /*4b730*/  IADD3 R30, P3, PT, R23, R10, RZ ;  /* 0x0000000a171e7210 */ /* 0x000fe20007f7e0ff */
[----:B------:R-:W-:Y:S01]  /*4b740*/  IMAD.WIDE.U32 R14, R3, R74, RZ ;  /* 0x0000004a030e7225 */ /* 0x000fe200078e00ff */
[----:B------:R-:W-:Y:S02]  /*4b750*/  IADD3.X R85, PT, PT, R25, RZ, RZ, P1, P2 ;  /* 0x000000ff19557210 */ /* 0x000fe40000fe44ff */
        /* <DEDUP_REMOVED lines=43> */
[----:B------:R-:W-:Y:S02]  /*4ba10*/  IADD3.X R43, P1, PT, R18, R43, RZ, P1, !PT ;  /* 0x0000002b122b7210 */ /* 0x000fe40000f3e4ff */
[----:B------:R-:W-:Y:S01]  /*4ba20*/  SEL R18, RZ, 0x1, !P2 ;  /* 0x00000001ff127807 */ /* 0x000fe20005000000 */
[----:B------:R-:W-:Y:S01]  /*4ba30*/  IMAD.WIDE.U32.X R14, R3, R77, R14, P6 ;  /* 0x0000004d030e7225 */ /* 0x000fe200030e040e */
[----:B------:R-:W-:-:S02]  /*4ba40*/  IADD3.X R43, P0, PT, R43, R10, RZ, P0, !PT ;  /* 0x0000000a2b2b7210 */ /* 0x000fc4000071e4ff */
[----:B------:R-:W-:Y:S01]  /*4ba50*/  ISETP.GE.U32.AND P2, PT, R26, R16, PT ;  /* 0x000000101a00720c */ /* 0x000fe20003f46070 */
[----:B------:R-:W-:Y:S01]  /*4ba60*/  IMAD.WIDE.U32 R10, R3, R78, RZ ;  /* 0x0000004e030a7225 */ /* 0x000fe200078e00ff */
[----:B------:R-:W-:Y:S02]  /*4ba70*/  IADD3 R35, P5, PT, R35, R0, RZ ;  /* 0x0000000023237210 */ /* 0x000fe40007fbe0ff */
[----:B------:R-:W-:Y:S01]  /*4ba80*/  IADD3.X R0, PT, PT, RZ, R44, R44, P4, P3 ;  /* 0x0000002cff007210 */ /* 0x000fe200027e642c */
[-C--:B------:R-:W-:Y:S01]  /*4ba90*/  IMAD R16, R43, R72.reuse, RZ ;  /* 0x000000482b107224 */ /* 0x080fe200078e02ff */
[----:B------:R-:W-:Y:S01]  /*4baa0*/  IADD3 R4, P4, P3, R18, R27, R4 ;  /* 0x0000001b12047210 */ /* 0x000fe20007b9e004 */
[C---:B------:R-:W-:Y:S01]  /*4bab0*/  IMAD.WIDE.U32 R18, R25.reuse, R72, RZ ;  /* 0x0000004819127225 */ /* 0x040fe200078e00ff */
[----:B------:R-:W-:Y:S02]  /*4bac0*/  IADD3.X R14, P0, P6, R14, RZ, RZ, P0, P1 ;  /* 0x000000ff0e0e7210 */ /* 0x000fe400006024ff */
[----:B------:R-:W-:Y:S01]  /*4bad0*/  IADD3.X R36, PT, PT, RZ, R36, RZ, P4, P3 ;  /* 0x00000024ff247210 */ /* 0x000fe200027e64ff */
[----:B------:R-:W-:Y:S01]  /*4bae0*/  IMAD R27, R25, R73, R16 ;  /* 0x00000049191b7224 */ /* 0x000fe200078e0210 */
[----:B------:R-:W-:Y:S01]  /*4baf0*/  IADD3.X R37, PT, PT, R15, RZ, RZ, P0, P6 ;  /* 0x000000ff0f257210 */ /* 0x000fe200007ec4ff */
[----:B------:R-:W-:Y:S01]  /*4bb00*/  IMAD.WIDE.U32 R10, P1, R2, R79, R10 ;  /* 0x0000004f020a7225 */ /* 0x000fe2000782000a */
[----:B------:R-:W-:-:S02]  /*4bb10*/  ISETP.GE.U32.AND P0, PT, R20, R29, PT ;  /* 0x0000001d1400720c */ /* 0x000fc40003f06070 */
[----:B------:R-:W-:Y:S01]  /*4bb20*/  ISETP.GE.U32.AND.EX P2, PT, R41, R28, PT, P2 ;  /* 0x0000001c2900720c */ /* 0x000fe20003f46120 */
[----:B------:R-:W-:Y:S01]  /*4bb30*/  IMAD.IADD R27, R19, 0x1, R27 ;  /* 0x00000001131b7824 */ /* 0x000fe200078e021b */
[----:B------:R-:W-:Y:S01]  /*4bb40*/  ISETP.GE.U32.AND.EX P0, PT, R39, R42, PT, P0 ;  /* 0x0000002a2700720c */ /* 0x000fe20003f06100 */
[----:B------:R-:W-:-:S03]  /*4bb50*/  IMAD.WIDE.U32 R20, R2, R78, RZ ;  /* 0x0000004e02147225 */ /* 0x000fc600078e00ff */
[----:B------:R-:W-:Y:S01]  /*4bb60*/  SEL R19, RZ, 0x1, P0 ;  /* 0x00000001ff137807 */ /* 0x000fe20000000000 */
[----:B------:R-:W-:Y:S01]  /*4bb70*/  IMAD.WIDE.U32 R22, R27, R74, RZ ;  /* 0x0000004a1b167225 */ /* 0x000fe200078e00ff */
[----:B------:R-:W-:-:S03]  /*4bb80*/  IADD3 R16, P4, PT, R21, R10, RZ ;  /* 0x0000000a15107210 */ /* 0x000fc60007f9e0ff */
[----:B------:R-:W-:Y:S01]  /*4bb90*/  IMAD.X R15, RZ, RZ, RZ, P1 ;  /* 0x000000ffff0f7224 */ /* 0x000fe200008e06ff */
[----:B------:R-:W-:Y:S01]  /*4bba0*/  IADD3 R31, P1, PT, R14, R31, RZ ;  /* 0x0000001f0e1f7210 */ /* 0x000fe20007f3e0ff */
[----:B------:R-:W-:Y:S02]  /*4bbb0*/  IMAD.MOV.U32 R14, RZ, RZ, R11 ;  /* 0x000000ffff0e7224 */ /* 0x000fe400078e000b */
[C---:B------:R-:W-:Y:S01]  /*4bbc0*/  IMAD.WIDE.U32 R10, R18.reuse, R74, RZ ;  /* 0x0000004a120a7225 */ /* 0x040fe200078e00ff */
[----:B------:R-:W-:Y:S02]  /*4bbd0*/  IADD3 R31, P3, PT, R31, R20, RZ ;  /* 0x000000141f1f7210 */ /* 0x000fe40007f7e0ff */
[----:B------:R-:W-:Y:S01]  /*4bbe0*/  IADD3.X R37, P1, PT, R37, R32, RZ, P1, !PT ;  /* 0x0000002025257210 */ /* 0x000fe20000f3e4ff */
[----:B------:R-:W-:-:S03]  /*4bbf0*/  IMAD.WIDE.U32 R22, P6, R18, R75, R22 ;  /* 0x0000004b12167225 */ /* 0x000fc600078c0016 */
        /* <DEDUP_REMOVED lines=22> */
[----:B------:R-:W-:Y:S02]  /*4bd60*/  IADD3 R39, P3, PT, R39, R26, RZ ;  /* 0x0000001a27277210 */ /* 0x000fe40007f7e0ff */
[----:B------:R-:W-:Y:S01]  /*4bd70*/  IADD3 R31, P2, PT, R20, R31, RZ ;  /* 0x0000001f141f7210 */ /* 0x000fe20007f5e0ff */
[----:B------:R-:W-:Y:S02]  /*4bd80*/  IMAD.MOV.U32 R24, RZ, RZ, R21 ;  /* 0x000000ffff187224 */ /* 0x000fe400078e0015 */
[----:B------:R-:W-:-:S02]  /*4bd90*/  IMAD.X R30, R30, 0x1, R29, P6 ;  /* 0x000000011e1e7824 */ /* 0x000fc400030e061d */
[----:B------:R-:W-:Y:S01]  /*4bda0*/  IMAD.WIDE.U32.X R24, R3, R81, R24, P0 ;  /* 0x0000005103187225 */ /* 0x000fe200000e0418 */
[----:B------:R-:W-:Y:S02]  /*4bdb0*/  IADD3 R39, P0, PT, R39, R14, RZ ;  /* 0x0000000e27277210 */ /* 0x000fe40007f1e0ff */
[----:B------:R-:W-:Y:S01]  /*4bdc0*/  IADD3.X R41, P3, PT, R41, R30, RZ, P3, !PT ;  /* 0x0000001e29297210 */ /* 0x000fe20001f7e4ff */
[----:B------:R-:W-:Y:S02]  /*4bdd0*/  IMAD.X R22, RZ, RZ, R23, P4 ;  /* 0x000000ffff167224 */ /* 0x000fe400020e0617 */
[----:B------:R-:W-:-:S03]  /*4bde0*/  IMAD.WIDE.U32 R10, P4, R18, R77, R10 ;  /* 0x0000004d120a7225 */ /* 0x000fc6000788000a */
[----:B------:R-:W-:Y:S01]  /*4bdf0*/  IADD3.X R37, P2, PT, R22, R37, RZ, P2, !PT ;  /* 0x0000002516257210 */ /* 0x000fe2000175e4ff */
[----:B------:R-:W-:-:S04]  /*4be00*/  IMAD.WIDE.U32 R14, R18, R76, RZ ;  /* 0x0000004c120e7225 */ /* 0x000fc800078e00ff */
        /* <DEDUP_REMOVED lines=9> */
[----:B------:R-:W-:Y:S01]  /*4bea0*/  ISETP.GE.U32.AND.EX P4, PT, R29, R0, PT, P1 ;  /* 0x000000001d00720c */ /* 0x000fe20003f86110 */
[----:B------:R-:W-:Y:S01]  /*4beb0*/  IMAD.WIDE.U32 R10, R27, R78, RZ ;  /* 0x0000004e1b0a7225 */ /* 0x000fe200078e00ff */
[----:B------:R-:W-:-:S02]  /*4bec0*/  ISETP.GE.U32.AND P1, PT, R26, R19, PT ;  /* 0x000000131a00720c */ /* 0x000fc40003f26070 */
[----:B------:R-:W-:Y:S02]  /*4bed0*/  IADD3.X R14, P0, P2, R2, RZ, RZ, P0, P2 ;  /* 0x000000ff020e7210 */ /* 0x000fe400002044ff */
[----:B------:R-:W-:Y:S02]  /*4bee0*/  SEL R0, RZ, 0x1, P4 ;  /* 0x00000001ff007807 */ /* 0x000fe40002000000 */
[----:B------:R-:W-:Y:S02]  /*4bef0*/  IADD3.X R25, PT, PT, R25, RZ, RZ, P3, P6 ;  /* 0x000000ff19197210 */ /* 0x000fe40001fec4ff */
[----:B------:R-:W-:Y:S02]  /*4bf00*/  IADD3 R4, P6, P3, R16, R13, R4 ;  /* 0x0000000d10047210 */ /* 0x000fe40007bde004 */
        /* <DEDUP_REMOVED lines=19> */
[----:B------:R-:W-:Y:S01]  /*4c040*/  IMAD.WIDE.U32 R2, P4, R18, R81, R2 ;  /* 0x0000005112027225 */ /* 0x000fe20007880002 */
[----:B------:R-:W-:-:S03]  /*4c050*/  IADD3.X R36, PT, PT, RZ, R33, R36, P6, P3 ;  /* 0x00000021ff247210 */ /* 0x000fc600037e6424 */
        /* <DEDUP_REMOVED lines=59> */
.L_x_561:
        /* <DEDUP_REMOVED lines=21> */
.L_x_562:
        /* <DEDUP_REMOVED lines=17> */
[----:B------:R-:W-:-:S04]  /*4c670*/  IMAD.WIDE.U32 R32, R129, R127, RZ ;  /* 0x0000007f81207225 */ /* 0x000fc800078e00ff */
[----:B------:R-:W-:Y:S02]  /*4c680*/  IMAD.IADD R85, R15, 0x1, R85 ;  /* 0x000000010f557824 */ /* 0x000fe400078e0255 */
[----:B------:R-:W-:Y:S02]  /*4c690*/  IMAD.IADD R20, R11, 0x1, R25 ;  /* 0x000000010b147824 */ /* 0x000fe400078e0219 */
[----:B------:R-:W-:-:S04]  /*4c6a0*/  IMAD.WIDE.U32 R10, R131, R124, RZ ;  /* 0x0000007c830a7225 */ /* 0x000fc800078e00ff */
[----:B------:R-:W-:-:S04]  /*4c6b0*/  IMAD.WIDE.U32 R14, R130, R125, RZ ;  /* 0x0000007d820e7225 */ /* 0x000fc800078e00ff */
[----:B------:R-:W-:Y:S02]  /*4c6c0*/  IMAD.IADD R93, R3, 0x1, R13 ;  /* 0x00000001035d7824 */ /* 0x000fe400078e020d */
[----:B------:R-:W-:-:S03]  /*4c6d0*/  IMAD.WIDE.U32 R86, R129, R126, RZ ;  /* 0x0000007e81567225 */ /* 0x000fc600078e00ff */
[----:B------:R-:W-:Y:S01]  /*4c6e0*/  IADD3 R93, P1, P6, R10, R93, R14 ;  /* 0x0000005d0a5d7210 */ /* 0x000fe20007e3e00e */
[----:B------:R-:W-:-:S03]  /*4c6f0*/  IMAD.WIDE.U32 R22, R128, R127, RZ ;  /* 0x0000007f80167225 */ /* 0x000fc600078e00ff */
[----:B------:R-:W-:Y:S01]  /*4c700*/  IADD3.X R16, PT, PT, RZ, RZ, RZ, P1, P6 ;  /* 0x000000ffff107210 */ /* 0x000fe20000fec4ff */
[----:B------:R-:W-:Y:S01]  /*4c710*/  IMAD.IADD R3, R19, 0x1, R33 ;  /* 0x0000000113037824 */ /* 0x000fe200078e0221 */
[----:B------:R-:W-:Y:S01]  /*4c720*/  IADD3.X R33, PT, PT, RZ, RZ, RZ, P0, P2 ;  /* 0x000000ffff217210 */ /* 0x000fe200007e44ff */
[----:B------:R-:W-:Y:S02]  /*4c730*/  IMAD.MOV.U32 R29, RZ, RZ, RZ ;  /* 0x000000ffff1d7224 */ /* 0x000fe400078e00ff */
[----:B------:R-:W-:Y:S01]  /*4c740*/  IMAD.IADD R14, R25, 0x1, R23 ;  /* 0x00000001190e7824 */ /* 0x000fe200078e0217 */
[----:B------:R-:W-:Y:S01]  /*4c750*/  IADD3 R86, P3, P5, R86, R3, R22 ;  /* 0x0000000356567210 */ /* 0x000fe20007d7e016 */
[----:B------:R-:W-:Y:S02]  /*4c760*/  IMAD.MOV.U32 R21, RZ, RZ, RZ ;  /* 0x000000ffff157224 */ /* 0x000fe400078e00ff */
[----:B------:R-:W-:-:S04]  /*4c770*/  IMAD.WIDE.U32 R22, R124, R125, RZ ;  /* 0x0000007d7c167225 */ /* 0x000fc800078e00ff */
[----:B------:R-:W-:Y:S02]  /*4c780*/  IMAD.IADD R13, R13, 0x1, R11 ;  /* 0x000000010d0d7824 */ /* 0x000fe400078e020b */
[----:B------:R-:W-:Y:S02]  /*4c790*/  IMAD.IADD R18, R15, 0x1, R29 ;  /* 0x000000010f127824 */ /* 0x000fe400078e021d */
[----:B------:R-:W-:-:S04]  /*4c7a0*/  IMAD.WIDE.U32 R20, R128, R124, R20 ;  /* 0x0000007c80147225 */ /* 0x000fc800078e0014 */
[----:B------:R-:W-:Y:S01]  /*4c7b0*/  IMAD.WIDE.U32 R10, R126, R127, RZ ;  /* 0x0000007f7e0a7225 */ /* 0x000fe200078e00ff */
[----:B------:R-:W-:-:S03]  /*4c7c0*/  IADD3 R33, P0, P4, R33, R20, R83 ;  /* 0x0000001421217210 */ /* 0x000fc60007c1e053 */
[----:B------:R-:W-:Y:S02]  /*4c7d0*/  IMAD.MOV.U32 R92, RZ, RZ, RZ ;  /* 0x000000ffff5c7224 */ /* 0x000fe400078e00ff */
[----:B------:R-:W-:Y:S02]  /*4c7e0*/  IMAD.SHL.U32 R0, R22, 0x2, RZ ;  /* 0x0000000216007824 */ /* 0x000fe400078e00ff */
[----:B------:R-:W-:Y:S02]  /*4c7f0*/  IMAD.MOV.U32 R15, RZ, RZ, RZ ;  /* 0x000000ffff0f7224 */ /* 0x000fe400078e00ff */
[----:B------:R-:W-:Y:S01]  /*4c800*/  IMAD.IADD R89, R19, 0x1, R87 ;  /* 0x0000000113597824 */ /* 0x000fe200078e0257 */
[----:B------:R-:W-:Y:S01]  /*4c810*/  LOP3.LUT R0, R0, 0xfffffffe, RZ, 0xc0, !PT ;  /* 0xfffffffe00007812 */ /* 0x000fe200078ec0ff */
[----:B------:R-:W-:Y:S02]  /*4c820*/  IMAD.IADD R36, R25, 0x1, R21 ;  /* 0x0000000119247824 */ /* 0x000fe400078e0215 */
[----:B------:R-:W-:-:S02]  /*4c830*/  IMAD.IADD R35, R92, 0x1, R11 ;  /* 0x000000015c237824 */ /* 0x000fc400078e020b */
[----:B------:R-:W-:Y:S01]  /*4c840*/  IMAD.WIDE.U32 R14, R128, R126, R14 ;  /* 0x0000007e800e7225 */ /* 0x000fe200078e000e */
[----:B------:R-:W-:Y:S02]  /*4c850*/  IADD3.X R36, PT, PT, RZ, R36, RZ, P0, P4 ;  /* 0x00000024ff247210 */ /* 0x000fe400007e84ff */
[----:B------:R-:W-:Y:S01]  /*4c860*/  IADD3 R85, P0, PT, R0, R85, RZ ;  /* 0x0000005500557210 */ /* 0x000fe20007f1e0ff */
[----:B------:R-:W-:Y:S01]  /*4c870*/  IMAD.MOV.U32 R19, RZ, RZ, RZ ;  /* 0x000000ffff137224 */ /* 0x000fe200078e00ff */
[----:B------:R-:W-:Y:S01]  /*4c880*/  IADD3 R83, P1, PT, R89, R14, RZ ;  /* 0x0000000e59537210 */ /* 0x000fe20007f3e0ff */
[C---:B------:R-:W-:Y:S01]  /*4c890*/  IMAD.SHL.U32 R11, R10.reuse, 0x2, RZ ;  /* 0x000000020a0b7824 */ /* 0x040fe200078e00ff */
[----:B------:R-:W-:Y:S01]  /*4c8a0*/  SHF.L.U64.HI R34, R10, 0x1, R35 ;  /* 0x000000010a227819 */ /* 0x000fe20000010223 */
[----:B------:R-:W-:Y:S01]  /*4c8b0*/  IMAD.WIDE.U32 R18, R130, R124, R18 ;  /* 0x0000007c82127225 */ /* 0x000fe200078e0012 */
[----:B------:R-:W-:Y:S02]  /*4c8c0*/  SHF.R.U64 R84, R10, 0x1f, R35 ;  /* 0x0000001f0a547819 */ /* 0x000fe40000001223 */
[----:B------:R-:W-:Y:S01]  /*4c8d0*/  LOP3.LUT R11, R11, 0xfffffffe, RZ, 0xc0, !PT ;  /* 0xfffffffe0b0b7812 */ /* 0x000fe200078ec0ff */
[----:B------:R-:W-:Y:S01]  /*4c8e0*/  IMAD.WIDE.U32 R20, R127, R125, RZ ;  /* 0x0000007d7f147225 */ /* 0x000fe200078e00ff */
[----:B------:R-:W-:-:S02]  /*4c8f0*/  IADD3 R13, P4, P6, R16, R18, R13 ;  /* 0x00000012100d7210 */ /* 0x000fc40007e9e00d */
[----:B------:R-:W-:Y:S01]  /*4c900*/  IADD3 R30, P2, PT, R11, R30, RZ ;  /* 0x0000001e0b1e7210 */ /* 0x000fe20007f5e0ff */
[----:B------:R-:W-:Y:S01]  /*4c910*/  IMAD.IADD R90, R29, 0x1, R19 ;  /* 0x000000011d5a7824 */ /* 0x000fe200078e0213 */
[----:B------:R-:W-:Y:S01]  /*4c920*/  LOP3.LUT R34, R34, 0x1, RZ, 0xc0, !PT ;  /* 0x0000000122227812 */ /* 0x000fe200078ec0ff */
[----:B------:R-:W-:Y:S01]  /*4c930*/  IMAD.X R16, R25, 0x1, R15, P1 ;  /* 0x0000000119107824 */ /* 0x000fe200008e060f */
[----:B------:R-:W-:Y:S01]  /*4c940*/  SHF.R.U32.HI R35, RZ, 0x1f, R35 ;  /* 0x0000001fff237819 */ /* 0x000fe20000011623 */
[-C--:B------:R-:W-:Y:S02]  /*4c950*/  IMAD R0, R85, R72.reuse, RZ ;  /* 0x0000004855007224 */ /* 0x080fe400078e02ff */
[----:B------:R-:W-:Y:S02]  /*4c960*/  IMAD.MOV.U32 R3, RZ, RZ, RZ ;  /* 0x000000ffff037224 */ /* 0x000fe400078e00ff */
[----:B------:R-:W-:-:S04]  /*4c970*/  IMAD.WIDE.U32 R10, R31, R72, RZ ;  /* 0x000000481f0a7225 */ /* 0x000fc800078e00ff */
[----:B------:R-:W-:-:S04]  /*4c980*/  IMAD.WIDE.U32 R24, R126, R125, RZ ;  /* 0x0000007d7e187225 */ /* 0x000fc800078e00ff */
[----:B------:R-:W-:-:S04]  /*4c990*/  IMAD.WIDE.U32 R28, R127, R124, RZ ;  /* 0x0000007c7f1c7225 */ /* 0x000fc800078e00ff */
[----:B------:R-:W-:Y:S02]  /*4c9a0*/  IMAD.IADD R21, R21, 0x1, R91 ;  /* 0x0000000115157824 */ /* 0x000fe400078e025b */
[----:B------:R-:W-:Y:S01]  /*4c9b0*/  IMAD R141, R31, R73, R0 ;  /* 0x000000491f8d7224 */ /* 0x000fe200078e0200 */
[----:B------:R-:W-:Y:S01]  /*4c9c0*/  IADD3.X R0, PT, PT, RZ, RZ, RZ, P3, P5 ;  /* 0x000000ffff007210 */ /* 0x000fe20001fea4ff */
[----:B------:R-:W-:Y:S01]  /*4c9d0*/  IMAD.IADD R23, R23, 0x1, R3 ;  /* 0x0000000117177824 */ /* 0x000fe200078e0203 */
[----:B------:R-:W-:Y:S01]  /*4c9e0*/  IADD3 R21, P5, P3, R28, R21, R24 ;  /* 0x000000151c157210 */ /* 0x000fe20007bbe018 */
[----:B------:R-:W-:-:S03]  /*4c9f0*/  IMAD.WIDE.U32 R14, R10, R74, RZ ;  /* 0x0000004a0a0e7225 */ /* 0x000fc600078e00ff */
[C---:B------:R-:W-:Y:S01]  /*4ca00*/  SHF.L.U64.HI R87, R22.reuse, 0x1, R23 ;  /* 0x0000000116577819 */ /* 0x040fe20000010217 */
[----:B------:R-:W-:Y:S01]  /*4ca10*/  IMAD.X R34, RZ, RZ, R34, P2 ;  /* 0x000000ffff227224 */ /* 0x000fe200010e0622 */
[----:B------:R-:W-:Y:S01]  /*4ca20*/  SHF.R.U32.HI R89, RZ, 0x1f, R21 ;  /* 0x0000001fff597819 */ /* 0x000fe20000011615 */
[----:B------:R-:W-:Y:S01]  /*4ca30*/  IMAD.IADD R91, R91, 0x1, R29 ;  /* 0x000000015b5b7824 */ /* 0x000fe200078e021d */
[----:B------:R-:W-:Y:S01]  /*4ca40*/  IADD3 RZ, P1, PT, R31, R14, RZ ;  /* 0x0000000e1fff7210 */ /* 0x000fe20007f3e0ff */
[----:B------:R-:W-:Y:S01]  /*4ca50*/  IMAD.MOV.U32 R29, RZ, RZ, RZ ;  /* 0x000000ffff1d7224 */ /* 0x000fe200078e00ff */
[--C-:B------:R-:W-:Y:S02]  /*4ca60*/  SHF.R.U64 R88, R22, 0x1f, R23.reuse ;  /* 0x0000001f16587819 */ /* 0x100fe40000001217 */
[----:B------:R-:W-:Y:S02]  /*4ca70*/  SHF.R.U32.HI R14, RZ, 0x1f, R23 ;  /* 0x0000001fff0e7819 */ /* 0x000fe40000011617 */
[----:B------:R-:W-:-:S02]  /*4ca80*/  LOP3.LUT R87, R87, 0x1, RZ, 0xc0, !PT ;  /* 0x0000000157577812 */ /* 0x000fc400078ec0ff */
[----:B------:R-:W-:Y:S02]  /*4ca90*/  IADD3 R31, P2, PT, R89, R26, RZ ;  /* 0x0000001a591f7210 */ /* 0x000fe40007f5e0ff */
[----:B------:R-:W-:Y:S01]  /*4caa0*/  LOP3.LUT R22, R84, 0xfffffffe, RZ, 0xc0, !PT ;  /* 0xfffffffe54167812 */ /* 0x000fe200078ec0ff */
[----:B------:R-:W-:Y:S01]  /*4cab0*/  IMAD.X R87, RZ, RZ, R87, P0 ;  /* 0x000000ffff577224 */ /* 0x000fe200000e0657 */
[----:B------:R-:W-:Y:S02]  /*4cac0*/  LOP3.LUT R23, R35, 0x1, RZ, 0xc0, !PT ;  /* 0x0000000123177812 */ /* 0x000fe400078ec0ff */
[----:B------:R-:W-:Y:S02]  /*4cad0*/  LOP3.LUT R18, R88, 0xfffffffe, RZ, 0xc0, !PT ;  /* 0xfffffffe58127812 */ /* 0x000fe400078ec0ff */
[----:B------:R-:W-:Y:S01]  /*4cae0*/  LOP3.LUT R19, R14, 0x1, RZ, 0xc0, !PT ;  /* 0x000000010e137812 */ /* 0x000fe200078ec0ff */
[----:B------:R-:W-:Y:S01]  /*4caf0*/  IMAD.X R14, RZ, RZ, R27, P2 ;  /* 0x000000ffff0e7224 */ /* 0x000fe200010e061b */
[----:B------:R-:W-:Y:S01]  /*4cb00*/  ISETP.GT.U32.AND P0, PT, R26, R31, PT ;  /* 0x0000001f1a00720c */ /* 0x000fe20003f04070 */
[----:B------:R-:W-:Y:S01]  /*4cb10*/  IMAD.WIDE.U32 R22, R126, R126, R22 ;  /* 0x0000007e7e167225 */ /* 0x000fe200078e0016 */
[----:B------:R-:W-:-:S02]  /*4cb20*/  IADD3 R139, P2, PT, R31, R4, RZ ;  /* 0x000000041f8b7210 */ /* 0x000fc40007f5e0ff */
[----:B------:R-:W-:Y:S01]  /*4cb30*/  ISETP.GT.U32.AND.EX P0, PT, R27, R14, PT, P0 ;  /* 0x0000000e1b00720c */ /* 0x000fe20003f04100 */
[----:B------:R-:W-:Y:S01]  /*4cb40*/  IMAD.WIDE.U32 R18, R124, R124, R18 ;  /* 0x0000007c7c127225 */ /* 0x000fe200078e0012 */
[----:B------:R-:W-:Y:S02]  /*4cb50*/  IADD3.X R35, PT, PT, RZ, R90, RZ, P4, P6 ;  /* 0x0000005aff237210 */ /* 0x000fe400027ec4ff */
[----:B------:R-:W-:Y:S01]  /*4cb60*/  IADD3 R84, P6, P4, R34, R22, R33 ;  /* 0x0000001622547210 */ /* 0x000fe20007cde021 */
[----:B------:R-:W-:Y:S01]  /*4cb70*/  IMAD.X R24, R14, 0x1, R30, P2 ;  /* 0x000000010e187824 */ /* 0x000fe200010e061e */
[----:B------:R-:W-:Y:S01]  /*4cb80*/  IADD3 R4, P2, PT, R87, R18, RZ ;  /* 0x0000001257047210 */ /* 0x000fe20007f5e0ff */
[----:B------:R-:W-:Y:S01]  /*4cb90*/  IMAD.IADD R22, R11, 0x1, R141 ;  /* 0x000000010b167824 */ /* 0x000fe200078e028d */
[----:B------:R-:W-:Y:S01]  /*4cba0*/  SEL R28, R26, R31, P0 ;  /* 0x0000001f1a1c7207 */ /* 0x000fe20000000000 */
[----:B------:R-:W-:Y:S01]  /*4cbb0*/  IMAD.IADD R23, R92, 0x1, R23 ;  /* 0x000000015c177824 */ /* 0x000fe200078e0217 */
        /* <DEDUP_REMOVED lines=10> */
[----:B------:R-:W-:Y:S02]  /*4cc60*/  ISETP.GE.U32.AND P0, PT, R28, R139, PT ;  /* 0x0000008b1c00720c */ /* 0x000fe40003f06070 */
[----:B------:R-:W-:Y:S01]  /*4cc70*/  SHF.L.U64.HI R21, R20, 0x1, R21 ;  /* 0x0000000114157819 */ /* 0x000fe20000010215 */
        /* <DEDUP_REMOVED lines=13> */
[----:B------:R-:W-:Y:S01]  /*4cd50*/  IMAD.WIDE.U32 R30, R10, R78, RZ ;  /* 0x0000004e0a1e7225 */ /* 0x000fe200078e00ff */
[----:B------:R-:W-:-:S02]  /*4cd60*/  IADD3 R24, P4, PT, R15, R18, RZ ;  /* 0x000000120f187210 */ /* 0x000fc40007f9e0ff */
[----:B------:R-:W-:Y:S01]  /*4cd70*/  SEL R87, RZ, 0x1, P0 ;  /* 0x00000001ff577807 */ /* 0x000fe20000000000 */
[----:B------:R-:W-:Y:S01]  /*4cd80*/  IMAD.WIDE.U32.X R18, R22, R75, R26, P2 ;  /* 0x0000004b16127225 */ /* 0x000fe200010e041a */
[----:B------:R-:W-:-:S03]  /*4cd90*/  IADD3 R26, P2, PT, R11, R32, RZ ;  /* 0x000000200b1a7210 */ /* 0x000fc60007f5e0ff */
[----:B------:R-:W-:Y:S01]  /*4cda0*/  IMAD.X R88, RZ, RZ, R93, P6 ;  /* 0x000000ffff587224 */ /* 0x000fe200030e065d */
[----:B------:R-:W-:Y:S01]  /*4cdb0*/  IADD3.X R15, P1, PT, RZ, R18, RZ, P1, !PT ;  /* 0x00000012ff0f7210 */ /* 0x000fe20000f3e4ff */
[----:B------:R-:W-:Y:S01]  /*4cdc0*/  IMAD.WIDE.U32.X R140, R22, R77, R140, P4 ;  /* 0x0000004d168c7225 */ /* 0x000fe200020e048c */
[----:B------:R-:W-:Y:S02]  /*4cdd0*/  ISETP.GT.U32.AND P6, PT, R2, R11, PT ;  /* 0x0000000b0200720c */ /* 0x000fe40003fc4070 */
[----:B------:R-:W-:Y:S01]  /*4cde0*/  LEA R15, P0, R20, R15, 0x1 ;  /* 0x0000000f140f7211 */ /* 0x000fe200078008ff */
[----:B------:R-:W-:Y:S01]  /*4cdf0*/  IMAD.X R23, R88, 0x1, R86, P2 ;  /* 0x0000000158177824 */ /* 0x000fe200010e0656 */
[----:B------:R-:W-:Y:S01]  /*4ce00*/  IADD3 R27, P2, PT, R87, R26, RZ ;  /* 0x0000001a571b7210 */ /* 0x000fe20007f5e0ff */
[----:B------:R-:W-:Y:S01]  /*4ce10*/  IMAD.X R20, RZ, RZ, R19, P1 ;  /* 0x000000ffff147224 */ /* 0x000fe200008e0613 */
[----:B------:R-:W-:Y:S01]  /*4ce20*/  ISETP.GT.U32.AND.EX P6, PT, R93, R88, PT, P6 ;  /* 0x000000585d00720c */ /* 0x000fe20003fc4160 */
[----:B------:R-:W-:Y:S01]  /*4ce30*/  IMAD.WIDE.U32 R18, R22, R78, RZ ;  /* 0x0000004e16127225 */ /* 0x000fe200078e00ff */
[----:B------:R-:W-:-:S02]  /*4ce40*/  IADD3 R32, P1, PT, R27, R32, RZ ;  /* 0x000000201b207210 */ /* 0x000fc40007f3e0ff */
[----:B------:R-:W-:Y:S01]  /*4ce50*/  IADD3.X R85, P0, PT, R20, R21, RZ, P0, !PT ;  /* 0x0000001514557210 */ /* 0x000fe2000071e4ff */
[----:B------:R-:W-:Y:S01]  /*4ce60*/  IMAD.X R90, RZ, RZ, R23, P2 ;  /* 0x000000ffff5a7224 */ /* 0x000fe200010e0617 */
[----:B------:R-:W-:Y:S01]  /*4ce70*/  IADD3 R139, P2, PT, R15, R14, RZ ;  /* 0x0000000e0f8b7210 */ /* 0x000fe20007f5e0ff */
[----:B------:R-:W-:Y:S01]  /*4ce80*/  IMAD.WIDE.U32 R14, R22, R80, RZ ;  /* 0x00000050160e7225 */ /* 0x000fe200078e00ff */
[----:B------:R-:W-:Y:S02]  /*4ce90*/  SEL R11, R2, R11, P6 ;  /* 0x0000000b020b7207 */ /* 0x000fe40003000000 */
[----:B------:R-:W-:Y:S01]  /*4cea0*/  SEL R88, R93, R88, P6 ;  /* 0x000000585d587207 */ /* 0x000fe20003000000 */
[----:B------:R-:W-:Y:S01]  /*4ceb0*/  IMAD.X R86, R90, 0x1, R86, P1 ;  /* 0x000000015a567824 */ /* 0x000fe200008e0656 */
[----:B------:R-:W-:Y:S01]  /*4cec0*/  ISETP.GT.U32.AND P1, PT, R26, R27, PT ;  /* 0x0000001b1a00720c */ /* 0x000fe20003f24070 */
[----:B------:R-:W-:Y:S01]  /*4ced0*/  IMAD.WIDE.U32 R18, P6, R10, R79, R18 ;  /* 0x0000004f0a127225 */ /* 0x000fe200078c0012 */
[----:B------:R-:W-:-:S02]  /*4cee0*/  IADD3.X R24, P2, PT, R85, R24, RZ, P2, !PT ;  /* 0x0000001855187210 */ /* 0x000fc4000175e4ff */
[----:B------:R-:W-:Y:S01]  /*4cef0*/  ISETP.GT.U32.AND.EX P1, PT, R23, R90, PT, P1 ;  /* 0x0000005a1700720c */ /* 0x000fe20003f24110 */
[----:B------:R-:W-:Y:S01]  /*4cf00*/  IMAD.X R21, RZ, RZ, RZ, P6 ;  /* 0x000000ffff157224 */ /* 0x000fe200030e06ff */
[----:B------:R-:W-:Y:S01]  /*4cf10*/  ISETP.GT.U32.AND P4, PT, R11, R26, PT ;  /* 0x0000001a0b00720c */ /* 0x000fe20003f84070 */
[----:B------:R-:W-:Y:S01]  /*4cf20*/  IMAD.WIDE.U32 R14, P6, R10, R81, R14 ;  /* 0x000000510a0e7225 */ /* 0x000fe200078c000e */
[----:B------:R-:W-:Y:S02]  /*4cf30*/  SEL R84, R26, R27, P1 ;  /* 0x0000001b1a547207 */ /* 0x000fe40000800000 */
[----:B------:R-:W-:Y:S01]  /*4cf40*/  SEL R90, R23, R90, P1 ;  /* 0x0000005a175a7207 */ /* 0x000fe20000800000 */
[----:B------:R-:W-:Y:S01]  /*4cf50*/  IMAD R26, R24, R72, RZ ;  /* 0x00000048181a7224 */ /* 0x000fe200078e02ff */
[----:B------:R-:W-:Y:S01]  /*4cf60*/  IADD3 R31, P1, PT, R31, R18, RZ ;  /* 0x000000121f1f7210 */ /* 0x000fe20007f3e0ff */
[----:B------:R-:W-:Y:S01]  /*4cf70*/  IMAD.WIDE.U32 R10, R10, R80, RZ ;  /* 0x000000500a0a7225 */ /* 0x000fe200078e00ff */
[----:B------:R-:W-:-:S02]  /*4cf80*/  ISETP.GT.U32.AND.EX P4, PT, R88, R23, PT, P4 ;  /* 0x000000175800720c */ /* 0x000fc40003f84140 */
[----:B------:R-:W-:Y:S01]  /*4cf90*/  IADD3.X R143, P2, P0, R140, RZ, RZ, P2, P0 ;  /* 0x000000ff8c8f7210 */ /* 0x000fe200010404ff */
[----:B------:R-:W-:Y:S02]  /*4cfa0*/  IMAD.MOV.U32 R20, RZ, RZ, R19 ;  /* 0x000000ffff147224 */ /* 0x000fe400078e0013 */
[----:B------:R-:W-:Y:S01]  /*4cfb0*/  IMAD.WIDE.U32 R18, R139, R72, RZ ;  /* 0x000000488b127225 */ /* 0x000fe200078e00ff */
[----:B------:R-:W-:Y:S02]  /*4cfc0*/  IADD3.X R140, PT, PT, R141, RZ, RZ, P2, P0 ;  /* 0x000000ff8d8c7210 */ /* 0x000fe400017e04ff */
[----:B------:R-:W-:Y:S01]  /*4cfd0*/  IADD3 R143, P0, PT, R143, R28, RZ ;  /* 0x0000001c8f8f7210 */ /* 0x000fe20007f1e0ff */
[----:B------:R-:W-:Y:S02]  /*4cfe0*/  IMAD R85, R139, R73, R26 ;  /* 0x000000498b557224 */ /* 0x000fe400078e021a */
[----:B------:R-:W-:Y:S01]  /*4cff0*/  IMAD.X R27, RZ, RZ, RZ, P6 ;  /* 0x000000ffff1b7224 */ /* 0x000fe200030e06ff */
[----:B------:R-:W-:Y:S01]  /*4d000*/  IADD3 R88, P6, PT, R11, R14, RZ ;  /* 0x0000000e0b587210 */ /* 0x000fe20007fde0ff */
[----:B------:R-:W-:Y:S01]  /*4d010*/  IMAD.MOV.U32 R26, RZ, RZ, R15 ;  /* 0x000000ffff1a7224 */ /* 0x000fe200078e000f */
[----:B------:R-:W-:Y:S01]  /*4d020*/  IADD3.X R140, P0, PT, R140, R3, RZ, P0, !PT ;  /* 0x000000038c8c7210 */ /* 0x000fe2000071e4ff */
[----:B------:R-:W-:-:S02]  /*4d030*/  IMAD.IADD R85, R19, 0x1, R85 ;  /* 0x0000000113557824 */ /* 0x000fc400078e0255 */
[----:B------:R-:W-:Y:S01]  /*4d040*/  IMAD.WIDE.U32.X R14, R22, R79, R20, P1 ;  /* 0x0000004f160e7225 */ /* 0x000fe200008e0414 */
[----:B------:R-:W-:Y:S02]  /*4d050*/  SEL R20, RZ, 0x1, !P4 ;  /* 0x00000001ff147807 */ /* 0x000fe40006000000 */
[----:B------:R-:W-:Y:S01]  /*4d060*/  IADD3 R11, P1, P4, R0, R83, R13 ;  /* 0x00000053000b7210 */ /* 0x000fe20007c3e00d */
[----:B------:R-:W-:-:S03]  /*4d070*/  IMAD.WIDE.U32.X R26, R22, R81, R26, P6 ;  /* 0x00000051161a7225 */ /* 0x000fc600030e041a */
[----:B------:R-:W-:Y:S01]  /*4d080*/  IADD3.X R19, PT, PT, RZ, R16, R35, P1, P4 ;  /* 0x00000010ff137210 */ /* 0x000fe20000fe8423 */
[----:B------:R-:W-:Y:S01]  /*4d090*/  IMAD.WIDE.U32 R22, R85, R74, RZ ;  /* 0x0000004a55167225 */ /* 0x000fe200078e00ff */
[----:B------:R-:W-:-:S03]  /*4d0a0*/  IADD3 R83, P1, P4, R83, R11, R20 ;  /* 0x0000000b53537210 */ /* 0x000fc60007c3e014 */
[----:B------:R-:W-:Y:S01]  /*4d0b0*/  IMAD.WIDE.U32 R20, R18, R74, RZ ;  /* 0x0000004a12147225 */ /* 0x000fe200078e00ff */
[----:B------:R-:W-:Y:S02]  /*4d0c0*/  IADD3.X R16, PT, PT, R16, R19, RZ, P1, P4 ;  /* 0x0000001310107210 */ /* 0x000fe40000fe84ff */
[----:B------:R-:W-:Y:S01]  /*4d0d0*/  IADD3 R143, P4, PT, R143, R30, RZ ;  /* 0x0000001e8f8f7210 */ /* 0x000fe20007f9e0ff */
[----:B------:R-:W-:Y:S01]  /*4d0e0*/  IMAD.WIDE.U32 R22, P2, R18, R75, R22 ;  /* 0x0000004b12167225 */ /* 0x000fe20007840016 */
[----:B------:R-:W-:Y:S02]  /*4d0f0*/  IADD3 RZ, P1, PT, R139, R20, RZ ;  /* 0x000000148bff7210 */ /* 0x000fe40007f3e0ff */
[----:B------:R-:W-:Y:S01]  /*4d100*/  IADD3.X R19, P4, PT, R140, R31, RZ, P4, !PT ;  /* 0x0000001f8c137210 */ /* 0x000fe2000279e4ff */
[----:B------:R-:W-:Y:S01]  /*4d110*/  IMAD.MOV.U32 R20, RZ, RZ, R23 ;  /* 0x000000ffff147224 */ /* 0x000fe200078e0017 */
[----:B------:R-:W-:Y:S01]  /*4d120*/  IADD3 R3, P6, PT, R21, R22, RZ ;  /* 0x0000001615037210 */ /* 0x000fe20007fde0ff */
[----:B------:R-:W-:Y:S01]  /*4d130*/  IMAD.X R21, RZ, RZ, RZ, P2 ;  /* 0x000000ffff157224 */ /* 0x000fe200010e06ff */
[----:B------:R-:W-:Y:S01]  /*4d140*/  IADD3.X R11, P0, P4, R14, RZ, RZ, P4, P0 ;  /* 0x000000ff0e0b7210 */ /* 0x000fe200024004ff */
[----:B------:R-:W-:Y:S01]  /*4d150*/  IMAD.WIDE.U32 R30, R85, R76, RZ ;  /* 0x0000004c551e7225 */ /* 0x000fe200078e00ff */
[----:B------:R-:W-:-:S02]  /*4d160*/  IADD3.X RZ, P2, PT, R24, R3, RZ, P1, !PT ;  /* 0x0000000318ff7210 */ /* 0x000fc40000f5e4ff */
[----:B------:R-:W-:Y:S01]  /*4d170*/  IADD3.X R141, PT, PT, R15, RZ, RZ, P0, P4 ;  /* 0x000000ff0f8d7210 */ /* 0x000fe200007e84ff */
        /* <DEDUP_REMOVED lines=21> */
[----:B------:R-:W-:Y:S02]  /*4d2d0*/  IMAD.MOV.U32 R20, RZ, RZ, R3 ;  /* 0x000000ffff147224 */ /* 0x000fe400078e0003 */
[----:B------:R-:W-:Y:S02]  /*4d2e0*/  IMAD.X R21, RZ, RZ, RZ, P6 ;  /* 0x000000ffff157224 */ /* 0x000fe400030e06ff */
[----:B------:R-:W-:Y:S01]  /*4d2f0*/  IMAD.WIDE.U32.X R24, R85, R77, R24, P0 ;  /* 0x0000004d55187225 */ /* 0x000fe200000e0418 */
[----:B------:R-:W-:-:S03]  /*4d300*/  IADD3 R31, P0, PT, R11, R139, RZ ;  /* 0x0000008b0b1f7210 */ /* 0x000fc60007f1e0ff */
[----:B------:R-:W-:Y:S01]  /*4d310*/  IMAD.WIDE.U32 R2, R140, R72, RZ ;  /* 0x000000488c027225 */ /* 0x000fe200078e00ff */
[----:B------:R-:W-:-:S03]  /*4d320*/  IADD3.X R24, P2, P4, R24, RZ, RZ, P2, P4 ;  /* 0x000000ff18187210 */ /* 0x000fc600014484ff */
[----:B------:R-:W-:Y:S01]  /*4d330*/  IMAD R145, R140, R73, R30 ;  /* 0x000000498c917224 */ /* 0x000fe200078e021e */
[----:B------:R-:W-:Y:S01]  /*4d340*/  IADD3.X R25, PT, PT, R25, RZ, RZ, P2, P4 ;  /* 0x000000ff19197210 */ /* 0x000fe200017e84ff */
[----:B------:R-:W-:-:S04]  /*4d350*/  IMAD.WIDE.U32 R14, P6, R18, R81, R14 ;  /* 0x00000051120e7225 */ /* 0x000fc800078c000e */
[----:B------:R-:W-:-:S04]  /*4d360*/  IMAD.WIDE.U32 R18, R18, R80, RZ ;  /* 0x0000005012127225 */ /* 0x000fc800078e00ff */
[----:B------:R-:W-:Y:S01]  /*4d370*/  IMAD.WIDE.U32.X R20, R85, R79, R20, P1 ;  /* 0x0000004f55147225 */ /* 0x000fe200008e0414 */
[----:B------:R-:W-:Y:S02]  /*4d380*/  IADD3 R143, P1, PT, R31, R10, RZ ;  /* 0x0000000a1f8f7210 */ /* 0x000fe40007f3e0ff */
[----:B------:R-:W-:Y:S01]  /*4d390*/  IADD3.X R31, P0, PT, R141, R93, RZ, P0, !PT ;  /* 0x0000005d8d1f7210 */ /* 0x000fe2000071e4ff */
[----:B------:R-:W-:Y:S01]  /*4d3a0*/  IMAD.IADD R3, R3, 0x1, R145 ;  /* 0x0000000103037824 */ /* 0x000fe200078e0291 */
[----:B------:R-:W-:Y:S01]  /*4d3b0*/  IADD3 R143, P2, PT, R24, R143, RZ ;  /* 0x0000008f188f7210 */ /* 0x000fe20007f5e0ff */
[----:B------:R-:W-:Y:S01]  /*4d3c0*/  IMAD.X R11, RZ, RZ, RZ, P6 ;  /* 0x000000ffff0b7224 */ /* 0x000fe200030e06ff */
[----:B------:R-:W-:Y:S01]  /*4d3d0*/  IADD3 R141, P6, PT, R19, R14, RZ ;  /* 0x0000000e138d7210 */ /* 0x000fe20007fde0ff */
[----:B------:R-:W-:Y:S01]  /*4d3e0*/  IMAD.MOV.U32 R10, RZ, RZ, R15 ;  /* 0x000000ffff0a7224 */ /* 0x000fe200078e000f */
[----:B------:R-:W-:Y:S01]  /*4d3f0*/  IADD3.X R88, P1, PT, R31, R88, RZ, P1, !PT ;  /* 0x000000581f587210 */ /* 0x000fe20000f3e4ff */
[----:B------:R-:W-:Y:S01]  /*4d400*/  IMAD.WIDE.U32 R14, R3, R74, RZ ;  /* 0x0000004a030e7225 */ /* 0x000fe200078e00ff */
[----:B------:R-:W-:-:S03]  /*4d410*/  IADD3.X R19, PT, PT, RZ, RZ, RZ, P5, P3 ;  /* 0x000000ffff137210 */ /* 0x000fc60002fe64ff */
        /* <DEDUP_REMOVED lines=8> */
[----:B------:R-:W-:Y:S01]  /*4d4a0*/  IADD3.X R26, P6, PT, R26, R23, RZ, P6, !PT ;  /* 0x000000171a1a7210 */ /* 0x000fe200037de4ff */
[----:B------:R-:W-:Y:S01]  /*4d4b0*/  IMAD.MOV.U32 R10, RZ, RZ, R15 ;  /* 0x000000ffff0a7224 */ /* 0x000fe200078e000f */
[----:B------:R-:W-:Y:S01]  /*4d4c0*/  IADD3 R11, P1, PT, R11, R14, RZ ;  /* 0x0000000e0b0b7210 */ /* 0x000fe20007f3e0ff */
[----:B------:R-:W-:Y:S01]  /*4d4d0*/  IMAD.WIDE.U32 R28, R126, R124, R28 ;  /* 0x0000007c7e1c7225 */ /* 0x000fe200078e001c */
[----:B------:R-:W-:-:S02]  /*4d4e0*/  IADD3 R23, P5, PT, R85, R4, RZ ;  /* 0x0000000455177210 */ /* 0x000fc40007fbe0ff */
[----:B------:R-:W-:Y:S01]  /*4d4f0*/  IADD3.X RZ, P0, PT, R142, R11, RZ, P0, !PT ;  /* 0x0000000b8eff7210 */ /* 0x000fe2000071e4ff */
[----:B------:R-:W-:Y:S01]  /*4d500*/  IMAD.X R11, RZ, RZ, RZ, P4 ;  /* 0x000000ffff0b7224 */ /* 0x000fe200020e06ff */
[----:B------:R-:W-:Y:S01]  /*4d510*/  IADD3.X R20, P2, P6, R20, RZ, RZ, P6, P2 ;  /* 0x000000ff14147210 */ /* 0x000fe200036444ff */
[----:B------:R-:W-:-:S03]  /*4d520*/  IMAD.WIDE.U32.X R14, R3, R75, R10, P1 ;  /* 0x0000004b030e7225 */ /* 0x000fc600008e040a */
[----:B------:R-:W-:Y:S02]  /*4d530*/  IADD3 R25, P3, PT, R20, R23, RZ ;  /* 0x0000001714197210 */ /* 0x000fe40007f7e0ff */
[----:B------:R-:W-:Y:S01]  /*4d540*/  IADD3 R20, P4, P1, R19, R28, R91 ;  /* 0x0000001c13147210 */ /* 0x000fe2000799e05b */
[----:B------:R-:W-:Y:S01]  /*4d550*/  IMAD.WIDE.U32 R10, R3, R76, RZ ;  /* 0x0000004c030a7225 */ /* 0x000fe200078e00ff */
[----:B------:R-:W-:Y:S02]  /*4d560*/  IADD3.X R28, PT, PT, R21, RZ, RZ, P2, P6 ;  /* 0x000000ff151c7210 */ /* 0x000fe400017ec4ff */
[----:B------:R-:W-:Y:S01]  /*4d570*/  IADD3 R22, P6, PT, R25, R18, RZ ;  /* 0x0000001219167210 */ /* 0x000fe20007fde0ff */
[----:B------:R-:W-:Y:S01]  /*4d580*/  IMAD.WIDE.U32 R18, R2, R76, RZ ;  /* 0x0000004c02127225 */ /* 0x000fe200078e00ff */
[----:B------:R-:W-:-:S03]  /*4d590*/  IADD3.X R85, P0, PT, RZ, R14, RZ, P0, !PT ;  /* 0x0000000eff557210 */ /* 0x000fc6000071e4ff */
[----:B------:R-:W-:-:S04]  /*4d5a0*/  IMAD.WIDE.U32 R10, P2, R2, R77, R10 ;  /* 0x0000004d020a7225 */ /* 0x000fc8000784000a */
        /* <DEDUP_REMOVED lines=9> */
[----:B------:R-:W-:Y:S01]  /*4d640*/  IADD3.X R141, P6, PT, R10, R141, RZ, P6, !PT ;  /* 0x0000008d0a8d7210 */ /* 0x000fe200037de4ff */
[----:B------:R-:W-:Y:S01]  /*4d650*/  IMAD.WIDE.U32 R10, R3, R78, RZ ;  /* 0x0000004e030a7225 */ /* 0x000fe200078e00ff */
[----:B------:R-:W-:-:S02]  /*4d660*/  IADD3.X R26, P0, PT, R91, R26, RZ, P0, !PT ;  /* 0x0000001a5b1a7210 */ /* 0x000fc4000071e4ff */
[----:B------:R-:W-:Y:S01]  /*4d670*/  IADD3.X R24, P3, P6, R30, RZ, RZ, P6, P3 ;  /* 0x000000ff1e187210 */ /* 0x000fe200036664ff */
[----:B------:R-:W-:Y:S01]  /*4d680*/  IMAD.WIDE.U32.X R14, R3, R77, R14, P5 ;  /* 0x0000004d030e7225 */ /* 0x000fe200028e040e */
[----:B------:R-:W-:Y:S02]  /*4d690*/  IADD3.X R28, PT, PT, RZ, R28, RZ, P4, P1 ;  /* 0x0000001cff1c7210 */ /* 0x000fe400027e24ff */
[----:B------:R-:W-:Y:S02]  /*4d6a0*/  IADD3.X R27, P2, PT, R26, R27, RZ, P2, !PT ;  /* 0x0000001b1a1b7210 */ /* 0x000fe4000175e4ff */
[----:B------:R-:W-:Y:S02]  /*4d6b0*/  ISETP.GT.U32.AND P1, PT, R84, R32, PT ;  /* 0x000000205400720c */ /* 0x000fe40003f24070 */
[----:B------:R-:W-:Y:S01]  /*4d6c0*/  IADD3.X R30, PT, PT, R31, RZ, RZ, P3, P6 ;  /* 0x000000ff1f1e7210 */ /* 0x000fe20001fec4ff */
[----:B------:R-:W-:Y:S01]  /*4d6d0*/  IMAD R18, R27, R72, RZ ;  /* 0x000000481b127224 */ /* 0x000fe200078e02ff */
[----:B------:R-:W-:-:S02]  /*4d6e0*/  IADD3.X R29, P2, P6, R14, RZ, RZ, P2, P0 ;  /* 0x000000ff0e1d7210 */ /* 0x000fc400016404ff */
[----:B------:R-:W-:Y:S01]  /*4d6f0*/  ISETP.GT.U32.AND.EX P1, PT, R90, R86, PT, P1 ;  /* 0x000000565a00720c */ /* 0x000fe20003f24110 */
[----:B------:R-:W-:Y:S01]  /*4d700*/  IMAD R19, R25, R73, R18 ;  /* 0x0000004919137224 */ /* 0x000fe200078e0212 */
[----:B------:R-:W-:Y:S02]  /*4d710*/  IADD3 R89, P4, P5, R89, R20, R20 ;  /* 0x0000001459597210 */ /* 0x000fe40007d9e014 */
[----:B------:R-:W-:Y:S02]  /*4d720*/  ISETP.GE.U32.AND P0, PT, R139, R32, PT ;  /* 0x000000208b00720c */ /* 0x000fe40003f06070 */
[----:B------:R-:W-:Y:S01]  /*4d730*/  IADD3.X R32, PT, PT, R15, RZ, RZ, P2, P6 ;  /* 0x000000ff0f207210 */ /* 0x000fe200017ec4ff */
[----:B------:R-:W-:Y:S01]  /*4d740*/  IMAD.WIDE.U32 R14, R25, R72, RZ ;  /* 0x00000048190e7225 */ /* 0x000fe200078e00ff */
[----:B------:R-:W-:Y:S02]  /*4d750*/  SEL R26, RZ, 0x1, !P1 ;  /* 0x00000001ff1a7807 */ /* 0x000fe40004800000 */
[----:B------:R-:W-:Y:S01]  /*4d760*/  ISETP.GE.U32.AND P2, PT, R23, R4, PT ;  /* 0x000000041700720c */ /* 0x000fe20003f46070 */
[----:B------:R-:W-:Y:S01]  /*4d770*/  IMAD.WIDE.U32 R10, P6, R2, R79, R10 ;  /* 0x0000004f020a7225 */ /* 0x000fe200078c000a */
[----:B------:R-:W-:-:S02]  /*4d780*/  IADD3.X R4, PT, PT, RZ, R28, R28, P4, P5 ;  /* 0x0000001cff047210 */ /* 0x000fc400027ea41c */
[----:B------:R-:W-:Y:S01]  /*4d790*/  IADD3 R26, P4, P5, R26, R83, R0 ;  /* 0x000000531a1a7210 */ /* 0x000fe20007d9e000 */
[----:B------:R-:W-:Y:S01]  /*4d7a0*/  IMAD.IADD R0, R15, 0x1, R19 ;  /* 0x000000010f007824 */ /* 0x000fe200078e0213 */
[----:B------:R-:W-:Y:S01]  /*4d7b0*/  ISETP.GE.U32.AND.EX P1, PT, R21, R34, PT, P2 ;  /* 0x000000221500720c */ /* 0x000fe20003f26120 */
[----:B------:R-:W-:Y:S01]  /*4d7c0*/  IMAD.WIDE.U32 R20, R2, R78, RZ ;  /* 0x0000004e02147225 */ /* 0x000fe200078e00ff */
[----:B------:R-:W-:Y:S02]  /*4d7d0*/  IADD3 R15, P2, PT, R29, R22, RZ ;  /* 0x000000161d0f7210 */ /* 0x000fe40007f5e0ff */
[----:B------:R-:W-:Y:S01]  /*4d7e0*/  IADD3.X R16, PT, PT, RZ, R16, RZ, P4, P5 ;  /* 0x00000010ff107210 */ /* 0x000fe200027ea4ff */
[----:B------:R-:W-:Y:S01]  /*4d7f0*/  IMAD.WIDE.U32 R22, R0, R74, RZ ;  /* 0x0000004a00167225 */ /* 0x000fe200078e00ff */
[----:B------:R-:W-:Y:S02]  /*4d800*/  IADD3 R28, P4, PT, R21, R10, RZ ;  /* 0x0000000a151c7210 */ /* 0x000fe40007f9e0ff */
[----:B------:R-:W-:Y:S01]  /*4d810*/  IADD3.X R141, P2, PT, R32, R141, RZ, P2, !PT ;  /* 0x0000008d208d7210 */ /* 0x000fe2000175e4ff */
[----:B------:R-:W-:Y:S01]  /*4d820*/  IMAD.MOV.U32 R18, RZ, RZ, R11 ;  /* 0x000000ffff127224 */ /* 0x000fe200078e000b */
[----:B------:R-:W-:Y:S01]  /*4d830*/  ISETP.GE.U32.AND.EX P0, PT, R93, R86, PT, P0 ;  /* 0x000000565d00720c */ /* 0x000fe20003f06100 */
[----:B------:R-:W-:Y:S01]  /*4d840*/  IMAD.WIDE.U32 R10, R14, R74, RZ ;  /* 0x0000004a0e0a7225 */ /* 0x000fe200078e00ff */
[----:B------:R-:W-:-:S03]  /*4d850*/  IADD3 R33, P3, PT, R33, R87, RZ ;  /* 0x0000005721217210 */ /* 0x000fc60007f7e0ff */
        /* <DEDUP_REMOVED lines=43> */
[C---:B------:R-:W-:Y:S01]  /*4db10*/  IMAD.WIDE.U32 R10, R0.reuse, R78, RZ ;  /* 0x0000004e000a7225 */ /* 0x040fe200078e00ff */
[----:B------:R-:W-:Y:S02]  /*4db20*/  IADD3.X R25, PT, PT, R25, RZ, RZ, P4, P6 ;  /* 0x000000ff19197210 */ /* 0x000fe400027ec4ff */
[----:B------:R-:W-:Y:S01]  /*4db30*/  IADD3.X R20, P1, PT, R23, R20, RZ, P1, !PT ;  /* 0x0000001417147210 */ /* 0x000fe20000f3e4ff */
[----:B------:R-:W-:Y:S01]  /*4db40*/  IMAD.WIDE.U32.X R2, R0, R77, R2, P5 ;  /* 0x0000004d00027225 */ /* 0x000fe200028e0402 */
[----:B------:R-:W-:Y:S02]  /*4db50*/  ISETP.GE.U32.AND.EX P5, PT, R27, R4, PT, P2 ;  /* 0x000000041b00720c */ /* 0x000fe40003fa6120 */
[----:B------:R-:W-:Y:S01]  /*4db60*/  ISETP.GE.U32.AND P2, PT, R32, R29, PT ;  /* 0x0000001d2000720c */ /* 0x000fe20003f46070 */
[----:B------:R-:W-:Y:S01]  /*4db70*/  IMAD.X R36, RZ, RZ, R36, P3 ;  /* 0x000000ffff247224 */ /* 0x000fe200018e0624 */
[----:B------:R-:W-:-:S02]  /*4db80*/  IADD3.X R18, P0, P1, R2, RZ, RZ, P1, P0 ;  /* 0x000000ff02127210 */ /* 0x000fc400009004ff */
[----:B------:R-:W-:Y:S01]  /*4db90*/  SEL R4, RZ, 0x1, P5 ;  /* 0x00000001ff047807 */ /* 0x000fe20002800000 */
[----:B------:R-:W-:Y:S01]  /*4dba0*/  IMAD.WIDE.U32 R10, P5, R14, R79, R10 ;  /* 0x0000004f0e0a7225 */ /* 0x000fe200078a000a */
[----:B------:R-:W-:Y:S02]  /*4dbb0*/  IADD3.X R22, PT, PT, R3, RZ, RZ, P0, P1 ;  /* 0x000000ff03167210 */ /* 0x000fe400007e24ff */
[----:B------:R-:W-:Y:S01]  /*4dbc0*/  ISETP.GE.U32.AND.EX P2, PT, R30, R27, PT, P2 ;  /* 0x0000001b1e00720c */ /* 0x000fe20003f46120 */
[----:B------:R-:W-:Y:S01]  /*4dbd0*/  IMAD.WIDE.U32 R2, R14, R78, RZ ;  /* 0x0000004e0e027225 */ /* 0x000fe200078e00ff */
[----:B------:R-:W-:Y:S02]  /*4dbe0*/  IADD3 R31, P0, PT, R18, R31, RZ ;  /* 0x0000001f121f7210 */ /* 0x000fe40007f1e0ff */
[----:B------:R-:W-:Y:S01]  /*4dbf0*/  SEL R15, RZ, 0x1, P2 ;  /* 0x00000001ff0f7807 */ /* 0x000fe20001000000 */
[----:B------:R-:W-:Y:S01]  /*4dc00*/  IMAD.X R19, RZ, RZ, RZ, P5 ;  /* 0x000000ffff137224 */ /* 0x000fe200028e06ff */
[----:B------:R-:W-:Y:S01]  /*4dc10*/  IADD3 R10, P2, PT, R3, R10, RZ ;  /* 0x0000000a030a7210 */ /* 0x000fe20007f5e0ff */
[----:B------:R-:W-:Y:S01]  /*4dc20*/  IMAD.MOV.U32 R18, RZ, RZ, R11 ;  /* 0x000000ffff127224 */ /* 0x000fe200078e000b */
[----:B------:R-:W-:Y:S01]  /*4dc30*/  IADD3 R32, P1, PT, R31, R2, RZ ;  /* 0x000000021f207210 */ /* 0x000fe20007f3e0ff */
[----:B------:R-:W-:Y:S01]  /*4dc40*/  IMAD.WIDE.U32 R2, R0, R80, RZ ;  /* 0x0000005000027225 */ /* 0x000fe200078e00ff */
[----:B------:R-:W-:-:S02]  /*4dc50*/  IADD3 R4, P3, PT, R4, R33, RZ ;  /* 0x0000002104047210 */ /* 0x000fc40007f7e0ff */
[----:B------:R-:W-:Y:S01]  /*4dc60*/  IADD3.X R83, P0, PT, R22, R83, RZ, P0, !PT ;  /* 0x0000005316537210 */ /* 0x000fe2000071e4ff */
[----:B------:R-:W-:Y:S01]  /*4dc70*/  IMAD.WIDE.U32.X R18, R0, R79, R18, P2 ;  /* 0x0000004f00127225 */ /* 0x000fe200010e0412 */
[----:B------:R-:W-:Y:S02]  /*4dc80*/  IADD3 R21, P6, P4, R21, R13, R26 ;  /* 0x0000000d15157210 */ /* 0x000fe40007cde01a */
[----:B------:R-:W-:Y:S01]  /*4dc90*/  IADD3 R23, P5, PT, R15, R4, RZ ;  /* 0x000000040f177210 */ /* 0x000fe20007fbe0ff */
[----:B------:R-:W-:Y:S01]  /*4dca0*/  IMAD.WIDE.U32 R2, P2, R14, R81, R2 ;  /* 0x000000510e027225 */ /* 0x000fe20007840002 */
[----:B------:R-:W-:Y:S02]  /*4dcb0*/  IADD3.X R26, P1, PT, R83, R10, RZ, P1, !PT ;  /* 0x0000000a531a7210 */ /* 0x000fe40000f3e4ff */
[----:B------:R-:W-:Y:S01]  /*4dcc0*/  IADD3.X R16, PT, PT, RZ, R35, R16, P6, P4 ;  /* 0x00000023ff107210 */ /* 0x000fe200037e8410 */
[----:B------:R-:W-:Y:S01]  /*4dcd0*/  IMAD.X R13, RZ, RZ, R36, P3 ;  /* 0x000000ffff0d7224 */ /* 0x000fe200018e0624 */
[----:B------:R-:W-:Y:S01]  /*4dce0*/  ISETP.GE.U32.AND P3, PT, R4, R33, PT ;  /* 0x000000210400720c */ /* 0x000fe20003f66070 */
[----:B------:R-:W-:Y:S01]  /*4dcf0*/  IMAD.X R11, RZ, RZ, RZ, P2 ;  /* 0x000000ffff0b7224 */ /* 0x000fe200010e06ff */
[----:B------:R-:W-:Y:S01]  /*4dd00*/  IADD3 R24, P2, PT, R24, R23, RZ ;  /* 0x0000001718187210 */ /* 0x000fe20007f5e0ff */
[----:B------:R-:W-:Y:S01]  /*4dd10*/  IMAD.X R22, RZ, RZ, R13, P5 ;  /* 0x000000ffff167224 */ /* 0x000fe200028e060d */
[----:B------:R-:W-:Y:S01]  /*4dd20*/  IADD3.X R27, P1, P0, R18, RZ, RZ, P1, P0 ;  /* 0x000000ff121b7210 */ /* 0x000fe200008204ff */
[----:B------:R-:W-:Y:S01]  /*4dd30*/  IMAD.WIDE.U32 R14, R14, R80, RZ ;  /* 0x000000500e0e7225 */ /* 0x000fe200078e00ff */
[----:B------:R-:W-:-:S02]  /*4dd40*/  ISETP.GE.U32.AND.EX P3, PT, R13, R36, PT, P3 ;  /* 0x000000240d00720c */ /* 0x000fc40003f66130 */
[----:B------:R-:W-:Y:S01]  /*4dd50*/  ISETP.GE.U32.AND P5, PT, R23, R4, PT ;  /* 0x000000041700720c */ /* 0x000fe20003fa6070 */
[----:B------:R-:W-:Y:S01]  /*4dd60*/  IMAD.X R25, R25, 0x1, R22, P2 ;  /* 0x0000000119197824 */ /* 0x000fe200010e0616 */
[----:B------:R-:W-:Y:S01]  /*4dd70*/  IADD3.X R18, PT, PT, R19, RZ, RZ, P1, P0 ;  /* 0x000000ff13127210 */ /* 0x000fe20000fe04ff */
[----:B------:R-:W-:Y:S01]  /*4dd80*/  IMAD.MOV.U32 R10, RZ, RZ, R3 ;  /* 0x000000ffff0a7224 */ /* 0x000fe200078e0003 */
[----:B------:R-:W-:Y:S02]  /*4dd90*/  IADD3 R27, P0, PT, R27, R24, RZ ;  /* 0x000000181b1b7210 */ /* 0x000fe40007f1e0ff */
[----:B------:R-:W-:Y:S02]  /*4dda0*/  IADD3 R4, P1, PT, R15, R2, RZ ;  /* 0x000000020f047210 */ /* 0x000fe40007f3e0ff */
[----:B------:R-:W-:Y:S02]  /*4ddb0*/  ISETP.GE.U32.AND.EX P5, PT, R22, R13, PT, P5 ;  /* 0x0000000d1600720c */ /* 0x000fe40003fa6150 */
        /* <DEDUP_REMOVED lines=47> */
.L_x_563:
        /* <DEDUP_REMOVED lines=21> */
.L_x_564:
        /* <DEDUP_REMOVED lines=9> */
[----:B------:R-:W-:-:S04]  /*4e290*/  IMAD.WIDE.U32 R146, R34, R65, RZ ;  /* 0x0000004122927225 */ /* 0x000fc800078e00ff */
[----:B------:R-:W-:Y:S01]  /*4e2a0*/  IMAD.IADD R14, R19, 0x1, R83 ;  /* 0x00000001130e7824 */ /* 0x000fe200078e0253 */
[----:B------:R-:W-:Y:S01]  /*4e2b0*/  IADD3 R19, P2, P3, R2, R11, R18 ;  /* 0x0000000b02137210 */ /* 0x000fe20007b5e012 */
[----:B------:R-:W-:Y:S01]  /*4e2c0*/  IMAD.IADD R15, R92, 0x1, R147 ;  /* 0x000000015c0f7824 */ /* 0x000fe200078e0293 */
[----:B------:R-:W-:Y:S01]  /*4e2d0*/  IADD3 R146, P0, PT, R10, R146, RZ ;  /* 0x000000920a927210 */ /* 0x000fe20007f1e0ff */
[----:B------:R-:W-:Y:S02]  /*4e2e0*/  IMAD.IADD R84, R4, 0x1, R3 ;  /* 0x0000000104547824 */ /* 0x000fe400078e0203 */
[----:B------:R-:W-:-:S04]  /*4e2f0*/  IMAD.WIDE.U32 R22, R33, R65, RZ ;  /* 0x0000004121167225 */ /* 0x000fc800078e00ff */
[----:B------:R-:W-:-:S04]  /*4e300*/  IMAD.WIDE.U32 R20, R34, R64, RZ ;  /* 0x0000004022147225 */ /* 0x000fc800078e00ff */
[----:B------:R-:W-:Y:S01]  /*4e310*/  IMAD.WIDE.U32 R2, R30, R63, RZ ;  /* 0x0000003f1e027225 */ /* 0x000fe200078e00ff */
[----:B------:R-:W-:-:S03]  /*4e320*/  IADD3 R16, P6, P4, R20, R15, R22 ;  /* 0x0000000f14107210 */ /* 0x000fc60007cde016 */
[----:B------:R-:W-:Y:S01]  /*4e330*/  IMAD.WIDE.U32 R26, R29, R63, RZ ;  /* 0x0000003f1d1a7225 */ /* 0x000fe200078e00ff */
[----:B------:R-:W-:-:S03]  /*4e340*/  P2R R148, PR, RZ, 0x10 ;  /* 0x00000010ff947803 */ /* 0x000fc60000000000 */
[----:B------:R-:W-:-:S04]  /*4e350*/  IMAD.WIDE.U32 R24, R30, R62, RZ ;  /* 0x0000003e1e187225 */ /* 0x000fc800078e00ff */
[----:B------:R-:W-:Y:S02]  /*4e360*/  IMAD.IADD R3, R3, 0x1, R140 ;  /* 0x0000000103037824 */ /* 0x000fe400078e028c */
[----:B------:R-:W-:Y:S01]  /*4e370*/  IMAD.MOV.U32 R15, RZ, RZ, RZ ;  /* 0x000000ffff0f7224 */ /* 0x000fe200078e00ff */
[----:B------:R-:W-:Y:S01]  /*4e380*/  @P6 LOP3.LUT R53, R53, 0x1, RZ, 0xfc, !PT ;  /* 0x0000000135356812 */ /* 0x000fe200078efcff */
[----:B------:R-:W-:Y:S01]  /*4e390*/  IMAD.MOV.U32 R91, RZ, RZ, RZ ;  /* 0x000000ffff5b7224 */ /* 0x000fe200078e00ff */
[----:B------:R-:W-:Y:S01]  /*4e3a0*/  IADD3 R3, P1, P5, R24, R3, R26 ;  /* 0x0000000318037210 */ /* 0x000fe20007d3e01a */
[----:B------:R-:W-:Y:S01]  /*4e3b0*/  IMAD.IADD R11, R140, 0x1, R25 ;  /* 0x000000018c0b7824 */ /* 0x000fe200078e0219 */
[----:B------:R-:W-:Y:S01]  /*4e3c0*/  IADD3.X R25, PT, PT, RZ, RZ, RZ, P2, P3 ;  /* 0x000000ffff197210 */ /* 0x000fe200017e64ff */
[----:B------:R-:W-:Y:S01]  /*4e3d0*/  IMAD.WIDE.U32 R14, R62, R31, R14 ;  /* 0x0000001f3e0e7225 */ /* 0x000fe200078e000e */
[----:B------:R-:W-:Y:S02]  /*4e3e0*/  IADD3.X R28, PT, PT, RZ, RZ, RZ, P1, P5 ;  /* 0x000000ffff1c7210 */ /* 0x000fe40000fea4ff */
[----:B------:R-:W-:Y:S01]  /*4e3f0*/  LOP3.LUT R53, R53, 0xfffffffb, RZ, 0xc0, !PT ;  /* 0xfffffffb35357812 */ /* 0x000fe200078ec0ff */
[----:B------:R-:W-:Y:S01]  /*4e400*/  IMAD.MOV.U32 R139, RZ, RZ, RZ ;  /* 0x000000ffff8b7224 */ /* 0x000fe200078e00ff */
[----:B------:R-:W-:Y:S01]  /*4e410*/  IADD3 R84, P2, P3, R25, R14, R84 ;  /* 0x0000000e19547210 */ /* 0x000fe20007b5e054 */
[----:B------:R-:W-:-:S02]  /*4e420*/  IMAD.IADD R24, R91, 0x1, R23 ;  /* 0x000000015b187824 */ /* 0x000fc400078e0217 */
        /* <DEDUP_REMOVED lines=14> */
[----:B------:R-:W-:Y:S01]  /*4e510*/  IMAD.IADD R0, R93, 0x1, R21 ;  /* 0x000000015d007824 */ /* 0x000fe200078e0215 */
[----:B------:R-:W-:Y:S01]  /*4e520*/  IADD3 R24, P1, P5, R84, R24, R13 ;  /* 0x0000001854187210 */ /* 0x000fe20007d3e00d */
[----:B------:R-:W-:Y:S01]  /*4e530*/  IMAD.WIDE.U32 R20, R32, R65, RZ ;  /* 0x0000004120147225 */ /* 0x000fe200078e00ff */
[----:B------:R-:W-:-:S03]  /*4e540*/  SEL R90, RZ, 0x1, P0 ;  /* 0x00000001ff5a7807 */ /* 0x000fc60000000000 */
[----:B------:R-:W-:Y:S02]  /*4e550*/  IMAD.IADD R14, R27, 0x1, R141 ;  /* 0x000000011b0e7824 */ /* 0x000fe400078e028d */
[----:B------:R-:W-:Y:S01]  /*4e560*/  IMAD.IADD R89, R91, 0x1, R25 ;  /* 0x000000015b597824 */ /* 0x000fe200078e0219 */
[----:B------:R-:W-:Y:S01]  /*4e570*/  IADD3.X R25, PT, PT, RZ, RZ, RZ, P2, P3 ;  /* 0x000000ffff197210 */ /* 0x000fe200017e64ff */
[----:B------:R-:W-:-:S03]  /*4e580*/  IMAD.WIDE.U32 R84, R31, R65, RZ ;  /* 0x000000411f547225 */ /* 0x000fc600078e00ff */
[----:B------:R-:W-:Y:S01]  /*4e590*/  IADD3.X R89, PT, PT, R86, R89, RZ, P1, P5 ;  /* 0x0000005956597210 */ /* 0x000fe20000fea4ff */
[----:B------:R-:W-:-:S04]  /*4e5a0*/  IMAD.WIDE.U32 R26, R32, R64, RZ ;  /* 0x00000040201a7225 */ /* 0x000fc800078e00ff */
[C---:B------:R-:W-:Y:S02]  /*4e5b0*/  IMAD.IADD R15, R4.reuse, 0x1, R21 ;  /* 0x00000001040f7824 */ /* 0x040fe400078e0215 */
        /* <DEDUP_REMOVED lines=15> */
[----:B------:R-:W-:Y:S01]  /*4e6b0*/  IMAD.IADD R87, R139, 0x1, R19 ;  /* 0x000000018b577824 */ /* 0x000fe200078e0213 */
        /* <DEDUP_REMOVED lines=183> */
[----:B------:R-:W-:Y:S01]  /*4f230*/  IADD3.X R84, P5, PT, R145, R84, RZ, P5, !PT ;  /* 0x0000005491547210 */ /* 0x000fe20002fbe4ff */
[----:B------:R-:W-:Y:S01]  /*4f240*/  IMAD.WIDE.U32 R144, R142, R78, RZ ;  /* 0x0000004e8e907225 */ /* 0x000fe200078e00ff */
        /* <DEDUP_REMOVED lines=86> */
[----:B------:R-:W-:-:S02]  /*4f7b0*/  SEL R145, RZ, 0x1, P4 ;  /* 0x00000001ff917807 */ /* 0x000fc40002000000 */
[----:B------:R-:W-:Y:S01]  /*4f7c0*/  IADD3.X R90, P3, PT, R11, R150, RZ, P1, !PT ;  /* 0x000000960b5a7210 */ /* 0x000fe20000f7e4ff */
[----:B------:R-:W-:Y:S01]  /*4f7d0*/  IMAD.WIDE.U32 R10, R16, R72, RZ ;  /* 0x00000048100a7225 */ /* 0x000fe200078e00ff */
[----:B------:R-:W-:Y:S02]  /*4f7e0*/  IADD3 R145, P1, PT, R145, R24, RZ ;  /* 0x0000001891917210 */ /* 0x000fe40007f3e0ff */
[----:B------:R-:W-:Y:S01]  /*4f7f0*/  IADD3.X R90, P4, PT, R90, R21, RZ, P6, !PT ;  /* 0x000000155a5a7210 */ /* 0x000fe2000379e4ff */
[----:B------:R-:W-:-:S04]  /*4f800*/  IMAD.WIDE.U32 R18, P6, R14, R81, R18 ;  /* 0x000000510e127225 */ /* 0x000fc800078c0012 */
[----:B------:R-:W-:-:S04]  /*4f810*/  IMAD.WIDE.U32 R20, R14, R80, RZ ;  /* 0x000000500e147225 */ /* 0x000fc800078e00ff */
[----:B------:R-:W-:-:S04]  /*4f820*/  IMAD.WIDE.U32.X R2, R15, R79, R2, P5 ;  /* 0x0000004f0f027225 */ /* 0x000fc800028e0402 */
[----:B------:R-:W-:Y:S01]  /*4f830*/  IMAD.IADD R11, R11, 0x1, R23 ;  /* 0x000000010b0b7824 */ /* 0x000fe200078e0217 */
[----:B------:R-:W-:Y:S01]  /*4f840*/  IADD3.X R2, P3, P4, R2, RZ, RZ, P4, P3 ;  /* 0x000000ff02027210 */ /* 0x000fe200024664ff */
        /* <DEDUP_REMOVED lines=54> */
[----:B------:R-:W-:Y:S01]  /*4fbb0*/  IADD3 R20, P2, PT, R18, R23, RZ ;  /* 0x0000001712147210 */ /* 0x000fe20007f5e0ff */
[----:B------:R-:W-:Y:S01]  /*4fbc0*/  IMAD.MOV.U32 R18, RZ, RZ, R3 ;  /* 0x000000ffff127224 */ /* 0x000fe200078e0003 */
[----:B------:R-:W-:-:S02]  /*4fbd0*/  SEL R25, RZ, 0x1, P1 ;  /* 0x00000001ff197807 */ /* 0x000fc40000800000 */
[----:B------:R-:W-:Y:S01]  /*4fbe0*/  IADD3.X R22, P0, PT, R19, R22, RZ, P0, !PT ;  /* 0x0000001613167210 */ /* 0x000fe2000071e4ff */
[----:B------:R-:W-:Y:S01]  /*4fbf0*/  IMAD.X R19, RZ, RZ, RZ, P5 ;  /* 0x000000ffff137224 */ /* 0x000fe200028e06ff */
[----:B------:R-:W-:Y:S02]  /*4fc00*/  IADD3 R21, P6, PT, R15, R2, RZ ;  /* 0x000000020f157210 */ /* 0x000fe40007fde0ff */
[----:B------:R-:W-:Y:S01]  /*4fc10*/  IADD3 R24, P1, PT, R13, R14, RZ ;  /* 0x0000000e0d187210 */ /* 0x000fe20007f3e0ff */
[----:B------:R-:W-:Y:S01]  /*4fc20*/  IMAD.WIDE.U32 R14, R11, R80, RZ ;  /* 0x000000500b0e7225 */ /* 0x000fe200078e00ff */
[----:B------:R-:W-:Y:S02]  /*4fc30*/  IADD3 R25, P5, PT, R25, R20, RZ ;  /* 0x0000001419197210 */ /* 0x000fe40007fbe0ff */
[----:B------:R-:W-:Y:S01]  /*4fc40*/  IADD3.X R26, PT, PT, RZ, R26, RZ, P4, P3 ;  /* 0x0000001aff1a7210 */ /* 0x000fe200027e64ff */
[----:B------:R-:W-:Y:S01]  /*4fc50*/  IMAD.X R13, RZ, RZ, R28, P2 ;  /* 0x000000ffff0d7224 */ /* 0x000fe200010e061c */
[----:B------:R-:W-:Y:S01]  /*4fc60*/  ISETP.GE.U32.AND P2, PT, R20, R23, PT ;  /* 0x000000171400720c */ /* 0x000fe20003f46070 */
[----:B------:R-:W-:Y:S01]  /*4fc70*/  IMAD.WIDE.U32.X R2, R11, R79, R18, P6 ;  /* 0x0000004f0b027225 */ /* 0x000fe200030e0412 */
[----:B------:R-:W-:-:S02]  /*4fc80*/  IADD3.X R23, P1, PT, R22, R21, RZ, P1, !PT ;  /* 0x0000001516177210 */ /* 0x000fc40000f3e4ff */
        /* <DEDUP_REMOVED lines=61> */
.L_x_565:
        /* <DEDUP_REMOVED lines=21> */
.L_x_566:
[----:B------:R-:W-:Y:S01]  /*501b0*/  CS2R R84, SRZ ;  /* 0x0000000000547805 */ /* 0x000fe2000001ff00 */
[-C--:B------:R-:W-:Y:S01]  /*501c0*/  IMAD.WIDE.U32 R18, R40, R6.reuse, RZ ;  /* 0x0000000628127225 */ /* 0x080fe200078e00ff */
[----:B------:R-:W-:Y:S02]  /*501d0*/  CS2R R86, SRZ ;  /* 0x0000000000567805 */ /* 0x000fe4000001ff00 */
[----:B------:R-:W-:Y:S01]  /*501e0*/  LOP3.LUT R53, R53, 0xfffffffe, RZ, 0xc0, !PT ;  /* 0xfffffffe35357812 */ /* 0x000fe200078ec0ff */
        /* <DEDUP_REMOVED lines=9> */
[----:B------:R-:W-:Y:S01]  /*50280*/  IMAD.WIDE.U32 R148, R37, R6, RZ ;  /* 0x0000000625947225 */ /* 0x000fe200078e00ff */
[----:B------:R-:W-:-:S03]  /*50290*/  IADD3 R158, P3, PT, R18, R158, RZ ;  /* 0x0000009e129e7210 */ /* 0x000fc60007f7e0ff */
[----:B------:R-:W-:Y:S01]  /*502a0*/  IMAD.WIDE.U32 R144, R38, R5, RZ ;  /* 0x0000000526907225 */ /* 0x000fe200078e00ff */
[----:B------:R-:W-:-:S03]  /*502b0*/  ISETP.GE.U32.AND P2, PT, R158, R18, PT ;  /* 0x000000129e00720c */ /* 0x000fc60003f46070 */
[----:B------:R-:W-:Y:S02]  /*502c0*/  IMAD.IADD R15, R15, 0x1, R87 ;  /* 0x000000010f0f7824 */ /* 0x000fe400078e0257 */
[----:B------:R-:W-:Y:S02]  /*502d0*/  IMAD.MOV.U32 R11, RZ, RZ, RZ ;  /* 0x000000ffff0b7224 */ /* 0x000fe400078e00ff */
[----:B------:R-:W-:Y:S01]  /*502e0*/  IMAD.IADD R157, R0, 0x1, R159 ;  /* 0x00000001009d7824 */ /* 0x000fe200078e029f */
[----:B------:R-:W-:Y:S01]  /*502f0*/  IADD3 R15, P0, P1, R144, R15, R148 ;  /* 0x0000000f900f7210 */ /* 0x000fe2000791e094 */
[----:B------:R-:W-:Y:S02]  /*50300*/  IMAD.MOV.U32 R88, RZ, RZ, RZ ;  /* 0x000000ffff587224 */ /* 0x000fe400078e00ff */
[----:B------:R-:W-:Y:S01]  /*50310*/  IMAD.WIDE.U32 R146, R41, R8, RZ ;  /* 0x0000000829927225 */ /* 0x000fe200078e00ff */
[----:B------:R-:W-:-:S03]  /*50320*/  IADD3.X R18, PT, PT, RZ, RZ, RZ, P0, P1 ;  /* 0x000000ffff127210 */ /* 0x000fc600007e24ff */
[----:B------:R-:W-:-:S04]  /*50330*/  IMAD.WIDE.U32 R142, R42, R7, RZ ;  /* 0x000000072a8e7225 */ /* 0x000fc800078e00ff */
[----:B------:R-:W-:Y:S01]  /*50340*/  IMAD.IADD R13, R84, 0x1, R3 ;  /* 0x00000001540d7824 */ /* 0x000fe200078e0203 */
[----:B------:R-:W-:Y:S01]  /*50350*/  IADD3 R157, P6, P4, R142, R157, R146 ;  /* 0x0000009d8e9d7210 */ /* 0x000fe20007cde092 */
[----:B------:R-:W-:-:S03]  /*50360*/  IMAD.WIDE.U32 R10, R5, R39, R10 ;  /* 0x00000027050a7225 */ /* 0x000fc600078e000a */
[----:B------:R-:W-:Y:S01]  /*50370*/  P2R R20, PR, RZ, 0x10 ;  /* 0x00000010ff147803 */ /* 0x000fe20000000000 */
[----:B------:R-:W-:Y:S01]  /*50380*/  IMAD.IADD R2, R149, 0x1, R88 ;  /* 0x0000000195027824 */ /* 0x000fe200078e0258 */
[----:B------:R-:W-:Y:S01]  /*50390*/  IADD3 R13, P0, P1, R90, R10, R13 ;  /* 0x0000000a5a0d7210 */ /* 0x000fe2000791e00d */
[----:B------:R-:W-:Y:S02]  /*503a0*/  IMAD.MOV.U32 R3, RZ, RZ, RZ ;  /* 0x000000ffff037224 */ /* 0x000fe400078e00ff */
[----:B------:R-:W-:Y:S02]  /*503b0*/  IMAD.IADD R19, R0, 0x1, R143 ;  /* 0x0000000100137824 */ /* 0x000fe400078e028f */
[----:B------:R-:W-:Y:S02]  /*503c0*/  IMAD.IADD R143, R85, 0x1, R11 ;  /* 0x00000001558f7824 */ /* 0x000fe400078e020b */
[----:B------:R-:W-:Y:S01]  /*503d0*/  IMAD.IADD R89, R87, 0x1, R145 ;  /* 0x0000000157597824 */ /* 0x000fe200078e0291 */
[----:B------:R-:W-:Y:S01]  /*503e0*/  @P6 LOP3.LUT R53, R53, 0x1, RZ, 0xfc, !PT ;  /* 0x0000000135356812 */ /* 0x000fe200078efcff */
[----:B------:R-:W-:-:S03]  /*503f0*/  IMAD.WIDE.U32 R2, R5, R37, R2 ;  /* 0x0000002505027225 */ /* 0x000fc600078e0002 */
[----:B------:R-:W-:Y:S01]  /*50400*/  LOP3.LUT R53, R53, 0xfffffffb, RZ, 0xc0, !PT ;  /* 0xfffffffb35357812 */ /* 0x000fe200078ec0ff */
[----:B------:R-:W-:-:S04]  /*50410*/  IMAD.WIDE.U32 R10, R39, R8, RZ ;  /* 0x00000008270a7225 */ /* 0x000fc800078e00ff */
[----:B------:R-:W-:Y:S01]  /*50420*/  IMAD.X R157, R157, 0x1, R16, P3 ;  /* 0x000000019d9d7824 */ /* 0x000fe200018e0610 */
[----:B------:R-:W-:Y:S01]  /*50430*/  IADD3 R89, P3, P5, R18, R2, R89 ;  /* 0x0000000212597210 */ /* 0x000fe20007d7e059 */
[----:B------:R-:W-:Y:S01]  /*50440*/  IMAD.IADD R142, R85, 0x1, R11 ;  /* 0x00000001558e7824 */ /* 0x000fe200078e020b */
[----:B------:R-:W-:Y:S01]  /*50450*/  IADD3.X R11, PT, PT, RZ, R143, RZ, P0, P1 ;  /* 0x0000008fff0b7210 */ /* 0x000fe200007e24ff */
[----:B------:R-:W-:Y:S01]  /*50460*/  IMAD.IADD R90, R88, 0x1, R3 ;  /* 0x00000001585a7824 */ /* 0x000fe200078e0203 */
[----:B------:R-:W-:Y:S01]  /*50470*/  ISETP.GE.U32.AND.EX P2, PT, R157, R16, PT, P2 ;  /* 0x000000109d00720c */ /* 0x000fe20003f46120 */
[----:B------:R-:W-:-:S03]  /*50480*/  IMAD.WIDE.U32 R2, R40, R7, RZ ;  /* 0x0000000728027225 */ /* 0x000fc600078e00ff */
[----:B------:R-:W-:Y:S01]  /*50490*/  SEL R16, RZ, 0x1, P2 ;  /* 0x00000001ff107807 */ /* 0x000fe20001000000 */
[----:B------:R-:W-:Y:S01]  /*504a0*/  IMAD.MOV.U32 R143, RZ, RZ, RZ ;  /* 0x000000ffff8f7224 */ /* 0x000fe200078e00ff */
[----:B------:R-:W-:Y:S01]  /*504b0*/  IADD3.X R90, PT, PT, RZ, R90, RZ, P3, P5 ;  /* 0x0000005aff5a7210 */ /* 0x000fe20001fea4ff */
[----:B------:R-:W-:Y:S02]  /*504c0*/  IMAD.IADD R144, R86, 0x1, R147 ;  /* 0x0000000156907824 */ /* 0x000fe400078e0293 */
[----:B------:R-:W-:Y:S02]  /*504d0*/  IMAD.MOV.U32 R145, RZ, RZ, RZ ;  /* 0x000000ffff917224 */ /* 0x000fe400078e00ff */
[----:B------:R-:W-:-:S04]  /*504e0*/  IMAD.WIDE.U32 R142, R7, R39, R142 ;  /* 0x00000027078e7225 */ /* 0x000fc800078e008e */
[----:B------:R-:W-:Y:S02]  /*504f0*/  IMAD.IADD R3, R84, 0x1, R3 ;  /* 0x0000000154037824 */ /* 0x000fe400078e0203 */
[----:B------:R-:W-:-:S03]  /*50500*/  IMAD.WIDE.U32 R144, R7, R41, R144 ;  /* 0x0000002907907225 */ /* 0x000fc600078e0090 */
[----:B------:R-:W-:Y:S01]  /*50510*/  IADD3 R150, P2, P3, R89, R142, R3 ;  /* 0x0000008e59967210 */ /* 0x000fe20007b5e003 */
[----:B------:R-:W-:Y:S01]  /*50520*/  IMAD.WIDE.U32 R146, R40, R8, RZ ;  /* 0x0000000828927225 */ /* 0x000fe200078e00ff */
[----:B------:R-:W-:-:S03]  /*50530*/  IADD3 R19, P0, P1, R13, R144, R19 ;  /* 0x000000900d137210 */ /* 0x000fc6000791e013 */
[----:B------:R-:W-:Y:S01]  /*50540*/  IMAD.IADD R149, R85, 0x1, R143 ;  /* 0x0000000155957824 */ /* 0x000fe200078e028f */
[----:B------:R-:W-:Y:S01]  /*50550*/  IADD3 R143, P5, PT, R16, R14, RZ ;  /* 0x0000000e108f7210 */ /* 0x000fe20007fbe0ff */
[----:B------:R-:W-:Y:S02]  /*50560*/  IMAD.IADD R18, R86, 0x1, R145 ;  /* 0x0000000156127824 */ /* 0x000fe400078e0291 */
[----:B------:R-:W-:Y:S01]  /*50570*/  IMAD.IADD R13, R84, 0x1, R147 ;  /* 0x00000001540d7824 */ /* 0x000fe200078e0293 */
[----:B------:R-:W-:Y:S01]  /*50580*/  IADD3.X R149, PT, PT, R90, R149, RZ, P2, P3 ;  /* 0x000000955a957210 */ /* 0x000fe200017e64ff */
[----:B------:R-:W-:Y:S01]  /*50590*/  IMAD.X R90, RZ, RZ, R15, P5 ;  /* 0x000000ffff5a7224 */ /* 0x000fe200028e060f */
[----:B------:R-:W-:Y:S01]  /*505a0*/  IADD3.X R18, PT, PT, R11, R18, RZ, P0, P1 ;  /* 0x000000120b127210 */ /* 0x000fe200007e24ff */
[----:B------:R-:W-:Y:S01]  /*505b0*/  IMAD.MOV.U32 R89, RZ, RZ, RZ ;  /* 0x000000ffff597224 */ /* 0x000fe200078e00ff */
[----:B------:R-:W-:Y:S01]  /*505c0*/  ISETP.GT.U32.AND P3, PT, R14, R143, PT ;  /* 0x0000008f0e00720c */ /* 0x000fe20003f64070 */
[----:B------:R-:W-:Y:S01]  /*505d0*/  IMAD.WIDE.U32 R144, R43, R6, RZ ;  /* 0x000000062b907225 */ /* 0x000fe200078e00ff */
[----:B------:R-:W-:-:S02]  /*505e0*/  IADD3 R13, P0, P1, R2, R13, R10 ;  /* 0x0000000d020d7210 */ /* 0x000fc4000791e00a */
[----:B------:R-:W-:Y:S01]  /*505f0*/  ISETP.GT.U32.AND.EX P5, PT, R15, R90, PT, P3 ;  /* 0x0000005a0f00720c */ /* 0x000fe20003fa4130 */
[----:B------:R-:W-:Y:S01]  /*50600*/  IMAD.WIDE.U32 R10, R44, R6, RZ ;  /* 0x000000062c0a7225 */ /* 0x000fe200078e00ff */
[----:B------:R-:W-:Y:S02]  /*50610*/  IADD3 R146, P2, PT, R143, R146, RZ ;  /* 0x000000928f927210 */ /* 0x000fe40007f5e0ff */
[----:B------:R-:W-:Y:S01]  /*50620*/  SEL R143, R14, R143, P5 ;  /* 0x0000008f0e8f7207 */ /* 0x000fe20002800000 */
[----:B------:R-:W-:Y:S01]  /*50630*/  IMAD.WIDE.U32 R2, R44, R5, RZ ;  /* 0x000000052c027225 */ /* 0x000fe200078e00ff */
[----:B------:R-:W-:-:S03]  /*50640*/  IADD3.X R151, PT, PT, RZ, RZ, RZ, P0, P1 ;  /* 0x000000ffff977210 */ /* 0x000fc600007e24ff */
        /* <DEDUP_REMOVED lines=51> */
[----:B------:R-:W-:-:S04]  /*50980*/  IMAD.WIDE.U32 R2, R9, R41, R2 ;  /* 0x0000002909027225 */ /* 0x000fc800078e0002 */
[----:B------:R-:W-:Y:S02]  /*50990*/  IMAD.X R156, R156, 0x1, R13, P5 ;  /* 0x000000019c9c7824 */ /* 0x000fe400028e060d */
[----:B------:R-:W-:Y:S01]  /*509a0*/  IMAD.IADD R143, R86, 0x1, R3 ;  /* 0x00000001568f7824 */ /* 0x000fe200078e0203 */
[----:B------:R-:W-:Y:S01]  /*509b0*/  SEL R3, RZ, 0x1, !P3 ;  /* 0x00000001ff037807 */ /* 0x000fe20005800000 */
[----:B------:R-:W-:Y:S01]  /*509c0*/  IMAD.WIDE.U32 R146, R40, R12, RZ ;  /* 0x0000000c28927225 */ /* 0x000fe200078e00ff */
        /* <DEDUP_REMOVED lines=8> */
[----:B------:R-:W-:Y:S01]  /*50a50*/  IMAD.IADD R145, R84, 0x1, R147 ;  /* 0x0000000154917824 */ /* 0x000fe200078e0293 */
[----:B------:R-:W-:-:S04]  /*50a60*/  IADD3 R12, P3, PT, R144, R7, RZ ;  /* 0x00000007900c7210 */ /* 0x000fc80007f7e0ff */
[----:B------:R-:W-:Y:S01]  /*50a70*/  IADD3 R146, P2, PT, R12, R146, RZ ;  /* 0x000000920c927210 */ /* 0x000fe20007f5e0ff */
[----:B------:R-:W-:Y:S01]  /*50a80*/  IMAD.X R13, RZ, RZ, R148, P3 ;  /* 0x000000ffff0d7224 */ /* 0x000fe200018e0694 */
        /* <DEDUP_REMOVED lines=11> */
[----:B------:R-:W-:-:S03]  /*50b40*/  IMAD.WIDE.U32 R12, R9, R39, R12 ;  /* 0x00000027090c7225 */ /* 0x000fc600078e000c */
[----:B------:R-:W-:Y:S01]  /*50b50*/  SEL R148, RZ, 0x1, !P2 ;  /* 0x00000001ff947807 */ /* 0x000fe20005000000 */
[----:B------:R-:W-:Y:S02]  /*50b60*/  IMAD.IADD R7, R84, 0x1, R3 ;  /* 0x0000000154077824 */ /* 0x000fe400078e0203 */
[----:B------:R-:W-:Y:S01]  /*50b70*/  IMAD.IADD R2, R86, 0x1, R11 ;  /* 0x0000000156027824 */ /* 0x000fe200078e020b */
[----:B------:R-:W-:Y:S01]  /*50b80*/  IADD3.X R11, PT, PT, RZ, RZ, RZ, P5, P3 ;  /* 0x000000ffff0b7210 */ /* 0x000fe20002fe64ff */
[----:B------:R-:W-:Y:S01]  /*50b90*/  IMAD.IADD R9, R85, 0x1, R13 ;  /* 0x0000000155097824 */ /* 0x000fe200078e020d */
[----:B------:R-:W-:Y:S01]  /*50ba0*/  IADD3 R7, P3, P5, R15, R12, R7 ;  /* 0x0000000c0f077210 */ /* 0x000fe20007d7e007 */
[----:B------:R-:W-:Y:S02]  /*50bb0*/  IMAD.MOV.U32 R3, RZ, RZ, RZ ;  /* 0x000000ffff037224 */ /* 0x000fe400078e00ff */
[----:B------:R-:W-:Y:S01]  /*50bc0*/  IMAD.WIDE.U32 R12, R42, R17, RZ ;  /* 0x000000112a0c7225 */ /* 0x000fe200078e00ff */
[----:B------:R-:W-:-:S02]  /*50bd0*/  IADD3.X R14, PT, PT, R8, R9, RZ, P3, P5 ;  /* 0x00000009080e7210 */ /* 0x000fc40001fea4ff */
        /* <DEDUP_REMOVED lines=101> */
[----:B------:R-:W-:Y:S01]  /*51230*/  IMAD.WIDE.U32 R12, R14, R78, RZ ;  /* 0x0000004e0e0c7225 */ /* 0x000fe200078e00ff */
        /* <DEDUP_REMOVED lines=57> */
[----:B------:R-:W-:-:S03]  /*515d0*/  IADD3.X R15, PT, PT, R11, RZ, RZ, P4, P6 ;  /* 0x000000ff0b0f7210 */ /* 0x000fc600027ec4ff */
[----:B------:R-:W-:Y:S01]  /*515e0*/  IMAD.WIDE.U32 R10, P6, R8, R77, R6 ;  /* 0x0000004d080a7225 */ /* 0x000fe200078c0006 */
[----:B------:R-:W-:-:S03]  /*515f0*/  IADD3 R12, P4, PT, R153, R12, RZ ;  /* 0x0000000c990c7210 */ /* 0x000fc60007f9e0ff */
[----:B------:R-:W-:Y:S01]  /*51600*/  IMAD.X R7, RZ, RZ, RZ, P6 ;  /* 0x000000ffff077224 */ /* 0x000fe200030e06ff */
[----:B------:R-:W-:Y:S01]  /*51610*/  IADD3 R2, P6, PT, R13, R10, RZ ;  /* 0x0000000a0d027210 */ /* 0x000fe20007fde0ff */
[----:B------:R-:W-:Y:S01]  /*51620*/  IMAD.MOV.U32 R6, RZ, RZ, R11 ;  /* 0x000000ffff067224 */ /* 0x000fe200078e000b */
[----:B------:R-:W-:-:S03]  /*51630*/  IADD3.X R13, P5, PT, R155, R148, RZ, P5, !PT ;  /* 0x000000949b0d7210 */ /* 0x000fc60002fbe4ff */
[----:B------:R-:W-:Y:S01]  /*51640*/  IMAD.WIDE.U32.X R6, R9, R77, R6, P6 ;  /* 0x0000004d09067225 */ /* 0x000fe200030e0406 */
[----:B------:R-:W-:Y:S02]  /*51650*/  IADD3.X R13, P6, PT, R13, R2, RZ, P4, !PT ;  /* 0x000000020d0d7210 */ /* 0x000fe400027de4ff */
[----:B------:R-:W-:Y:S01]  /*51660*/  ISETP.GE.U32.AND P4, PT, R150, R3, PT ;  /* 0x000000039600720c */ /* 0x000fe20003f86070 */
[----:B------:R-:W-:Y:S01]  /*51670*/  IMAD.WIDE.U32 R2, R9, R78, RZ ;  /* 0x0000004e09027225 */ /* 0x000fe200078e00ff */
        /* <DEDUP_REMOVED lines=11> */
[----:B------:R-:W-:Y:S01]  /*51730*/  IADD3 R5, P4, PT, R5, R6, RZ ;  /* 0x0000000605057210 */ /* 0x000fe20007f9e0ff */
[----:B------:R-:W-:-:S03]  /*51740*/  IMAD.WIDE.U32 R2, R9, R80, RZ ;  /* 0x0000005009027225 */ /* 0x000fc600078e00ff */
[----:B------:R-:W-:Y:S01]  /*51750*/  IADD3.X R16, P4, PT, R16, R7, RZ, P4, !PT ;  /* 0x0000000710107210 */ /* 0x000fe2000279e4ff */
        /* <DEDUP_REMOVED lines=53> */
[----:B------:R-:W-:Y:S02]  /*51ab0*/  ISETP.GE.U32.AND P0, PT, R148, R20, PT ;  /* 0x000000149400720c */ /* 0x000fe40003f06070 */
[----:B------:R-:W-:Y:S02]  /*51ac0*/  SEL R8, RZ, 0x1, P4 ;  /* 0x00000001ff087807 */ /* 0x000fe40002000000 */
[----:B------:R-:W-:Y:S02]  /*51ad0*/  IADD3.X R18, PT, PT, R9, RZ, RZ, P1, P6 ;  /* 0x000000ff09127210 */ /* 0x000fe40000fec4ff */
[----:B------:R-:W-:-:S02]  /*51ae0*/  ISETP.GE.U32.AND.EX P0, PT, R15, R14, PT, P0 ;  /* 0x0000000e0f00720c */ /* 0x000fc40003f06100 */
[----:B------:R-:W-:Y:S01]  /*51af0*/  IADD3 R17, P6, P4, R8, R17, R16 ;  /* 0x0000001108117210 */ /* 0x000fe20007cde010 */
[----:B------:R-:W-:Y:S01]  /*51b00*/  IMAD.WIDE.U32 R8, R2, R78, RZ ;  /* 0x0000004e02087225 */ /* 0x000fe200078e00ff */
[----:B------:R-:W-:Y:S02]  /*51b10*/  SEL R15, RZ, 0x1, P5 ;  /* 0x00000001ff0f7807 */ /* 0x000fe40002800000 */
[----:B------:R-:W-:Y:S01]  /*51b20*/  IADD3 R142, P3, P2, R144, R142, R151 ;  /* 0x0000008e908e7210 */ /* 0x000fe20007a7e097 */
[----:B------:R-:W-:Y:S01]  /*51b30*/  IMAD.WIDE.U32 R6, P5, R2, R79, R6 ;  /* 0x0000004f02067225 */ /* 0x000fe200078a0006 */
[----:B------:R-:W-:Y:S02]  /*51b40*/  IADD3 R13, P1, PT, R13, R10, RZ ;  /* 0x0000000a0d0d7210 */ /* 0x000fe40007f3e0ff */
[----:B------:R-:W-:Y:S01]  /*51b50*/  IADD3.X R145, PT, PT, RZ, R143, RZ, P3, P2 ;  /* 0x0000008fff917210 */ /* 0x000fe20001fe44ff */
[----:B------:R-:W-:Y:S01]  /*51b60*/  IMAD.MOV.U32 R14, RZ, RZ, R7 ;  /* 0x000000ffff0e7224 */ /* 0x000fe200078e0007 */
[----:B------:R-:W-:-:S02]  /*51b70*/  SEL R10, RZ, 0x1, P0 ;  /* 0x00000001ff0a7807 */ /* 0x000fc40000000000 */
[----:B------:R-:W-:Y:S01]  /*51b80*/  IADD3 R143, P2, PT, R15, R142, RZ ;  /* 0x0000008e0f8f7210 */ /* 0x000fe20007f5e0ff */
[----:B------:R-:W-:Y:S01]  /*51b90*/  IMAD.X R15, RZ, RZ, RZ, P5 ;  /* 0x000000ffff0f7224 */ /* 0x000fe200028e06ff */
        /* <DEDUP_REMOVED lines=74> */
.L_x_567:
        /* <DEDUP_REMOVED lines=21> */
.L_x_568:
[----:B------:R-:W-:Y:S01]  /*52190*/  IMAD.WIDE.U32 R144, R34, R127, RZ ;  /* 0x0000007f22907225 */ /* 0x000fe200078e00ff */
[----:B------:R-:W-:-:S03]  /*521a0*/  LOP3.LUT R53, R53, 0xfffffffe, RZ, 0xc0, !PT ;  /* 0xfffffffe35357812 */ /* 0x000fc600078ec0ff */
[----:B------:R-:W-:-:S04]  /*521b0*/  IMAD.WIDE.U32 R2, R33, R127, RZ ;  /* 0x0000007f21027225 */ /* 0x000fc800078e00ff */
[----:B------:R-:W-:-:S04]  /*521c0*/  IMAD.WIDE.U32 R6, R34, R126, RZ ;  /* 0x0000007e22067225 */ /* 0x000fc800078e00ff */
[----:B------:R-:W-:Y:S02]  /*521d0*/  IMAD.IADD R5, R92, 0x1, R145 ;  /* 0x000000015c057824 */ /* 0x000fe400078e0291 */
[----:B------:R-:W-:-:S03]  /*521e0*/  IMAD.WIDE.U32 R10, R32, R125, RZ ;  /* 0x0000007d200a7225 */ /* 0x000fc600078e00ff */
[----:B------:R-:W-:Y:S01]  /*521f0*/  IADD3 R158, P0, P4, R6, R5, R2 ;  /* 0x00000005069e7210 */ /* 0x000fe20007c1e002 */
[----:B------:R-:W-:Y:S01]  /*52200*/  IMAD.WIDE.U32 R142, R31, R125, RZ ;  /* 0x0000007d1f8e7225 */ /* 0x000fe200078e00ff */
[----:B------:R-:W-:Y:S02]  /*52210*/  IADD3 R155, P3, PT, R10, R144, RZ ;  /* 0x000000900a9b7210 */ /* 0x000fe40007f7e0ff */
[----:B------:R-:W-:Y:S01]  /*52220*/  P2R R154, PR, RZ, 0x10 ;  /* 0x00000010ff9a7803 */ /* 0x000fe20000000000 */
[----:B------:R-:W-:-:S04]  /*52230*/  IMAD.WIDE.U32 R8, R32, R124, RZ ;  /* 0x0000007c20087225 */ /* 0x000fc800078e00ff */
[----:B------:R-:W-:Y:S02]  /*52240*/  IMAD.IADD R11, R4, 0x1, R11 ;  /* 0x00000001040b7824 */ /* 0x000fe400078e020b */
[----:B------:R-:W-:Y:S02]  /*52250*/  IMAD.WIDE.U32 R148, R30, R125, RZ ;  /* 0x0000007d1e947225 */ /* 0x000fe400078e00ff */
[----:B------:R-:W-:Y:S02]  /*52260*/  @P0 LOP3.LUT R53, R53, 0x1, RZ, 0xfc, !PT ;  /* 0x0000000135350812 */ /* 0x000fe400078efcff */
[----:B------:R-:W-:Y:S01]  /*52270*/  IADD3 R11, P1, P2, R8, R11, R142 ;  /* 0x0000000b080b7210 */ /* 0x000fe20007a3e08e */
[----:B------:R-:W-:Y:S01]  /*52280*/  IMAD.IADD R8, R83, 0x1, R143 ;  /* 0x0000000153087824 */ /* 0x000fe200078e028f */
[----:B------:R-:W-:Y:S01]  /*52290*/  ISETP.GE.U32.AND P0, PT, R155, R10, PT ;  /* 0x0000000a9b00720c */ /* 0x000fe20003f06070 */
[----:B------:R-:W-:Y:S01]  /*522a0*/  IMAD.IADD R6, R91, 0x1, R3 ;  /* 0x000000015b067824 */ /* 0x000fe200078e0203 */
[----:B------:R-:W-:Y:S01]  /*522b0*/  IADD3.X R151, PT, PT, RZ, RZ, RZ, P1, P2 ;  /* 0x000000ffff977210 */ /* 0x000fe20000fe44ff */
[----:B------:R-:W-:Y:S01]  /*522c0*/  IMAD.X R158, R158, 0x1, R11, P3 ;  /* 0x000000019e9e7824 */ /* 0x000fe200018e060b */
[----:B------:R-:W-:Y:S01]  /*522d0*/  LOP3.LUT R53, R53, 0xfffffffb, RZ, 0xc0, !PT ;  /* 0xfffffffb35357812 */ /* 0x000fe200078ec0ff */
[----:B------:R-:W-:-:S03]  /*522e0*/  IMAD.WIDE.U32 R142, R29, R125, RZ ;  /* 0x0000007d1d8e7225 */ /* 0x000fc600078e00ff */
[----:B------:R-:W-:Y:S01]  /*522f0*/  ISETP.GE.U32.AND.EX P0, PT, R158, R11, PT, P0 ;  /* 0x0000000b9e00720c */ /* 0x000fe20003f06100 */
[----:B------:R-:W-:-:S03]  /*52300*/  IMAD.WIDE.U32 R2, R30, R124, RZ ;  /* 0x0000007c1e027225 */ /* 0x000fc600078e00ff */
[----:B------:R-:W-:Y:S01]  /*52310*/  SEL R153, RZ, 0x1, P0 ;  /* 0x00000001ff997807 */ /* 0x000fe20000000000 */
[----:B------:R-:W-:Y:S02]  /*52320*/  IMAD.IADD R5, R140, 0x1, R149 ;  /* 0x000000018c057824 */ /* 0x000fe400078e0295 */
[----:B------:R-:W-:Y:S02]  /*52330*/  IMAD.IADD R144, R4, 0x1, R9 ;  /* 0x0000000104907824 */ /* 0x000fe400078e0209 */
[----:B------:R-:W-:Y:S01]  /*52340*/  IMAD.IADD R10, R139, 0x1, R143 ;  /* 0x000000018b0a7824 */ /* 0x000fe200078e028f */
[----:B------:R-:W-:Y:S01]  /*52350*/  IADD3 R82, P0, P3, R2, R5, R142 ;  /* 0x0000000502527210 */ /* 0x000fe20007b1e08e */
[----:B------:R-:W-:Y:S01]  /*52360*/  IMAD.MOV.U32 R9, RZ, RZ, RZ ;  /* 0x000000ffff097224 */ /* 0x000fe200078e00ff */
[----:B------:R-:W-:Y:S01]  /*52370*/  IADD3 R143, P2, PT, R153, R148, RZ ;  /* 0x00000094998f7210 */ /* 0x000fe20007f5e0ff */
[----:B------:R-:W-:Y:S01]  /*52380*/  IMAD.MOV.U32 R11, RZ, RZ, RZ ;  /* 0x000000ffff0b7224 */ /* 0x000fe200078e00ff */
[----:B------:R-:W-:Y:S01]  /*52390*/  IADD3.X R5, PT, PT, RZ, RZ, RZ, P0, P3 ;  /* 0x000000ffff057210 */ /* 0x000fe200007e64ff */
[----:B------:R-:W-:Y:S01]  /*523a0*/  IMAD.WIDE.U32 R8, R124, R31, R8 ;  /* 0x0000001f7c087225 */ /* 0x000fe200078e0008 */
[----:B------:R-:W-:-:S03]  /*523b0*/  ISETP.GT.U32.AND P0, PT, R148, R143, PT ;  /* 0x0000008f9400720c */ /* 0x000fc60003f04070 */
[----:B------:R-:W-:Y:S01]  /*523c0*/  IMAD.X R146, RZ, RZ, R82, P2 ;  /* 0x000000ffff927224 */ /* 0x000fe200010e0652 */
[----:B------:R-:W-:Y:S01]  /*523d0*/  IADD3 R151, P1, P5, R151, R8, R144 ;  /* 0x0000000897977210 */ /* 0x000fe20007d3e090 */
[----:B------:R-:W-:Y:S02]  /*523e0*/  IMAD.IADD R12, R140, 0x1, R3 ;  /* 0x000000018c0c7824 */ /* 0x000fe400078e0203 */
[----:B------:R-:W-:Y:S01]  /*523f0*/  IMAD.WIDE.U32 R10, R124, R29, R10 ;  /* 0x0000001d7c0a7225 */ /* 0x000fe200078e000a */
[----:B------:R-:W-:-:S03]  /*52400*/  ISETP.GT.U32.AND.EX P0, PT, R82, R146, PT, P0 ;  /* 0x000000925200720c */ /* 0x000fc60003f04100 */
[----:B------:R-:W-:Y:S01]  /*52410*/  IMAD.IADD R147, R83, 0x1, R9 ;  /* 0x0000000153937824 */ /* 0x000fe200078e0209 */
[----:B------:R-:W-:Y:S01]  /*52420*/  IADD3 R12, P2, P3, R5, R10, R12 ;  /* 0x0000000a050c7210 */ /* 0x000fe20007b5e00c */
[----:B------:R-:W-:Y:S01]  /*52430*/  IMAD.WIDE.U32 R2, R32, R127, RZ ;  /* 0x0000007f20027225 */ /* 0x000fe200078e00ff */
[----:B------:R-:W-:Y:S02]  /*52440*/  SEL R148, R148, R143, P0 ;  /* 0x0000008f94947207 */ /* 0x000fe40000000000 */
[----:B------:R-:W-:Y:S01]  /*52450*/  IADD3.X R147, PT, PT, RZ, R147, RZ, P1, P5 ;  /* 0x00000093ff937210 */ /* 0x000fe20000fea4ff */
[----:B------:R-:W-:Y:S01]  /*52460*/  IMAD.IADD R145, R4, 0x1, R3 ;  /* 0x0000000104917824 */ /* 0x000fe200078e0203 */
[----:B------:R-:W-:Y:S01]  /*52470*/  IADD3 R5, P1, PT, R143, R2, RZ ;  /* 0x000000028f057210 */ /* 0x000fe20007f3e0ff */
[----:B------:R-:W-:Y:S01]  /*52480*/  IMAD.IADD R150, R139, 0x1, R11 ;  /* 0x000000018b967824 */ /* 0x000fe200078e020b */
[----:B------:R-:W-:Y:S01]  /*52490*/  SEL R82, R82, R146, P0 ;  /* 0x0000009252527207 */ /* 0x000fe20000000000 */
[----:B------:R-:W-:Y:S01]  /*524a0*/  IMAD.WIDE.U32 R2, R36, R125, RZ ;  /* 0x0000007d24027225 */ /* 0x000fe200078e00ff */
[----:B------:R-:W-:-:S02]  /*524b0*/  ISETP.GT.U32.AND P0, PT, R148, R5, PT ;  /* 0x000000059400720c */ /* 0x000fc40003f04070 */
[----:B------:R-:W-:Y:S01]  /*524c0*/  IADD3.X R150, PT, PT, RZ, R150, RZ, P2, P3 ;  /* 0x00000096ff967210 */ /* 0x000fe200017e64ff */
[----:B------:R-:W-:-:S04]  /*524d0*/  IMAD.WIDE.U32 R142, R31, R127, RZ ;  /* 0x0000007f1f8e7225 */ /* 0x000fc800078e00ff */
[----:B------:R-:W-:-:S04]  /*524e0*/  IMAD.WIDE.U32 R10, R32, R126, RZ ;  /* 0x0000007e200a7225 */ /* 0x000fc800078e00ff */
[----:B------:R-:W-:-:S04]  /*524f0*/  IMAD.WIDE.U32 R8, R36, R124, RZ ;  /* 0x0000007c24087225 */ /* 0x000fc800078e00ff */
[C---:B------:R-:W-:Y:S01]  /*52500*/  IMAD.IADD R157, R93.reuse, 0x1, R3 ;  /* 0x000000015d9d7824 */ /* 0x040fe200078e0203 */
[----:B------:R-:W-:Y:S01]  /*52510*/  IADD3 R3, P2, P3, R10, R145, R142 ;  /* 0x000000910a037210 */ /* 0x000fe20007b5e08e */
[----:B------:R-:W-:Y:S02]  /*52520*/  IMAD.IADD R149, R93, 0x1, R9 ;  /* 0x000000015d957824 */ /* 0x000fe400078e0209 */
[----:B------:R-:W-:-:S04]  /*52530*/  IMAD.WIDE.U32 R144, R35, R125, RZ ;  /* 0x0000007d23907225 */ /* 0x000fc800078e00ff */
[----:B------:R-:W-:Y:S02]  /*52540*/  IMAD.IADD R93, R92, 0x1, R7 ;  /* 0x000000015c5d7824 */ /* 0x000fe400078e0207 */
[----:B------:R-:W-:Y:S02]  /*52550*/  IMAD.MOV.U32 R7, RZ, RZ, RZ ;  /* 0x000000ffff077224 */ /* 0x000fe400078e00ff */
[----:B------:R-:W-:Y:S01]  /*52560*/  IMAD.X R3, R146, 0x1, R3, P1 ;  /* 0x0000000192037824 */ /* 0x000fe200008e0603 */
[----:B------:R-:W-:Y:S01]  /*52570*/  IADD3 R10, P1, P5, R8, R157, R144 ;  /* 0x0000009d080a7210 */ /* 0x000fe20007d3e090 */
[----:B------:R-:W-:Y:S02]  /*52580*/  IMAD.IADD R142, R83, 0x1, R143 ;  /* 0x00000001538e7824 */ /* 0x000fe400078e028f */
[----:B------:R-:W-:Y:S01]  /*52590*/  IMAD.WIDE.U32 R6, R126, R33, R6 ;  /* 0x000000217e067225 */ /* 0x000fe200078e0006 */
[----:B------:R-:W-:-:S03]  /*525a0*/  ISETP.GT.U32.AND.EX P0, PT, R82, R3, PT, P0 ;  /* 0x000000035200720c */ /* 0x000fc60003f04100 */
[----:B------:R-:W-:Y:S02]  /*525b0*/  IMAD.MOV.U32 R143, RZ, RZ, RZ ;  /* 0x000000ffff8f7224 */ /* 0x000fe400078e00ff */
[----:B------:R-:W-:Y:S02]  /*525c0*/  IMAD.IADD R8, R141, 0x1, R145 ;  /* 0x000000018d087824 */ /* 0x000fe400078e0291 */
[----:B------:R-:W-:Y:S01]  /*525d0*/  IMAD.IADD R145, R4, 0x1, R11 ;  /* 0x0000000104917824 */ /* 0x000fe200078e020b */
[----:B------:R-:W-:Y:S01]  /*525e0*/  IADD3.X R11, PT, PT, RZ, RZ, RZ, P1, P5 ;  /* 0x000000ffff0b7210 */ /* 0x000fe20000fea4ff */
[----:B------:R-:W-:Y:S01]  /*525f0*/  IMAD.IADD R144, R91, 0x1, R7 ;  /* 0x000000015b907824 */ /* 0x000fe200078e0207 */
[----:B------:R-:W-:Y:S01]  /*52600*/  IADD3 R93, P1, P5, R151, R6, R93 ;  /* 0x00000006975d7210 */ /* 0x000fe20007d3e05d */
[----:B------:R-:W-:-:S03]  /*52610*/  IMAD.WIDE.U32 R142, R126, R31, R142 ;  /* 0x0000001f7e8e7225 */ /* 0x000fc600078e008e */
[----:B------:R-:W-:Y:S01]  /*52620*/  IADD3.X R144, PT, PT, R147, R144, RZ, P1, P5 ;  /* 0x0000009093907210 */ /* 0x000fe20000fea4ff */
[----:B------:R-:W-:Y:S01]  /*52630*/  IMAD.MOV.U32 R9, RZ, RZ, RZ ;  /* 0x000000ffff097224 */ /* 0x000fe200078e00ff */
[----:B------:R-:W-:Y:S01]  /*52640*/  IADD3 R12, P1, P5, R12, R142, R145 ;  /* 0x0000008e0c0c7210 */ /* 0x000fe20007d3e091 */
[----:B------:R-:W-:Y:S01]  /*52650*/  IMAD.IADD R7, R83, 0x1, R143 ;  /* 0x0000000153077824 */ /* 0x000fe200078e028f */
[----:B------:R-:W-:Y:S01]  /*52660*/  IADD3.X R142, PT, PT, RZ, RZ, RZ, P2, P3 ;  /* 0x000000ffff8e7210 */ /* 0x000fe200017e64ff */
[----:B------:R-:W-:-:S03]  /*52670*/  IMAD.WIDE.U32 R8, R124, R35, R8 ;  /* 0x000000237c087225 */ /* 0x000fc600078e0008 */
[----:B------:R-:W-:Y:S01]  /*52680*/  IADD3.X R82, PT, PT, R150, R7, RZ, P1, P5 ;  /* 0x0000000796527210 */ /* 0x000fe20000fea4ff */
[----:B------:R-:W-:Y:S01]  /*52690*/  IMAD.IADD R145, R141, 0x1, R9 ;  /* 0x000000018d917824 */ /* 0x000fe200078e0209 */
[----:B------:R-:W-:Y:S01]  /*526a0*/  IADD3 R143, P2, P3, R11, R8, R149 ;  /* 0x000000080b8f7210 */ /* 0x000fe20007b5e095 */
[----:B------:R-:W-:Y:S01]  /*526b0*/  IMAD.WIDE.U32 R6, R30, R127, RZ ;  /* 0x0000007f1e067225 */ /* 0x000fe200078e00ff */
[----:B------:R-:W-:Y:S02]  /*526c0*/  SEL R149, RZ, 0x1, !P0 ;  /* 0x00000001ff957807 */ /* 0x000fe40004000000 */
[----:B------:R-:W-:Y:S01]  /*526d0*/  IADD3.X R145, PT, PT, RZ, R145, RZ, P2, P3 ;  /* 0x00000091ff917210 */ /* 0x000fe200017e64ff */
[----:B------:R-:W-:Y:S01]  /*526e0*/  IMAD.IADD R11, R140, 0x1, R7 ;  /* 0x000000018c0b7824 */ /* 0x000fe200078e0207 */
[C---:B------:R-:W-:Y:S01]  /*526f0*/  IADD3 R7, P2, PT, R149.reuse, R2, RZ ;  /* 0x0000000295077210 */ /* 0x040fe20007f5e0ff */
[----:B------:R-:W-:Y:S01]  /*52700*/  IMAD.WIDE.U32 R8, R30, R126, RZ ;  /* 0x0000007e1e087225 */ /* 0x000fe200078e00ff */
[----:B------:R-:W-:-:S03]  /*52710*/  IADD3 R12, P0, P1, R149, R12, R142 ;  /* 0x0000000c950c7210 */ /* 0x000fc6000791e08e */
[----:B------:R-:W-:Y:S01]  /*52720*/  IMAD.IADD R150, R140, 0x1, R9 ;  /* 0x000000018c967824 */ /* 0x000fe200078e0209 */
[----:B------:R-:W-:Y:S01]  /*52730*/  IADD3.X R82, PT, PT, RZ, R82, RZ, P0, P1 ;  /* 0x00000052ff527210 */ /* 0x000fe200007e24ff */
[----:B------:R-:W-:Y:S01]  /*52740*/  IMAD.X R9, RZ, RZ, R10, P2 ;  /* 0x000000ffff097224 */ /* 0x000fe200010e060a */
[----:B------:R-:W-:Y:S01]  /*52750*/  ISETP.GT.U32.AND P2, PT, R2, R7, PT ;  /* 0x000000070200720c */ /* 0x000fe20003f44070 */
[----:B------:R-:W-:-:S03]  /*52760*/  IMAD.WIDE.U32 R146, R29, R127, RZ ;  /* 0x0000007f1d927225 */ /* 0x000fc600078e00ff */
[----:B------:R-:W-:Y:S01]  /*52770*/  ISETP.GT.U32.AND.EX P2, PT, R10, R9, PT, P2 ;  /* 0x000000090a00720c */ /* 0x000fe20003f44120 */
[----:B------:R-:W-:Y:S01]  /*52780*/  IMAD.WIDE.U32 R148, R34, R129, RZ ;  /* 0x0000008122947225 */ /* 0x000fe200078e00ff */
[----:B------:R-:W-:Y:S02]  /*52790*/  IADD3 R142, P3, P5, R8, R11, R146 ;  /* 0x0000000b088e7210 */ /* 0x000fe40007d7e092 */
[----:B------:R-:W-:Y:S01]  /*527a0*/  IADD3 R11, P0, PT, R7, R6, RZ ;  /* 0x00000006070b7210 */ /* 0x000fe20007f1e0ff */
[----:B------:R-:W-:Y:S01]  /*527b0*/  IMAD.IADD R8, R139, 0x1, R147 ;  /* 0x000000018b087824 */ /* 0x000fe200078e0293 */
[----:B------:R-:W-:Y:S01]  /*527c0*/  SEL R146, R2, R7, P2 ;  /* 0x0000000702927207 */ /* 0x000fe20001000000 */
[----:B------:R-:W-:-:S04]  /*527d0*/  IMAD.WIDE.U32 R140, R33, R129, RZ ;  /* 0x00000081218c7225 */ /* 0x000fc800078e00ff */
[----:B------:R-:W-:Y:S02]  /*527e0*/  IMAD.IADD R147, R92, 0x1, R149 ;  /* 0x000000015c937824 */ /* 0x000fe400078e0295 */
        /* <DEDUP_REMOVED lines=8> */
[----:B------:R-:W-:Y:S01]  /*52870*/  IADD3.X R146, PT, PT, RZ, RZ, RZ, P3, P5 ;  /* 0x000000ffff927210 */ /* 0x000fe20001fea4ff */
[----:B------:R-:W-:Y:S01]  /*52880*/  IMAD.WIDE.U32 R8, R126, R29, R8 ;  /* 0x0000001d7e087225 */ /* 0x000fe200078e0008 */
[----:B------:R-:W-:Y:S02]  /*52890*/  ISETP.GT.U32.AND.EX P2, PT, R7, R142, PT, P2 ;  /* 0x0000008e0700720c */ /* 0x000fe40003f44120 */
[----:B------:R-:W-:Y:S01]  /*528a0*/  IADD3 R148, P3, PT, R5, R148, RZ ;  /* 0x0000009405947210 */ /* 0x000fe20007f7e0ff */
[----:B------:R-:W-:Y:S01]  /*528b0*/  IMAD.IADD R140, R139, 0x1, R9 ;  /* 0x000000018b8c7824 */ /* 0x000fe200078e0209 */
[----:B------:R-:W-:Y:S01]  /*528c0*/  SEL R10, RZ, 0x1, !P2 ;  /* 0x00000001ff0a7807 */ /* 0x000fe20005000000 */
[----:B------:R-:W-:Y:S01]  /*528d0*/  IMAD.MOV.U32 R7, RZ, RZ, RZ ;  /* 0x000000ffff077224 */ /* 0x000fe200078e00ff */
[----:B------:R-:W-:Y:S01]  /*528e0*/  IADD3 R141, P2, P5, R143, R8, R150 ;  /* 0x000000088f8d7210 */ /* 0x000fe20007d5e096 */
[----:B------:R-:W-:Y:S01]  /*528f0*/  IMAD.X R151, R2, 0x1, R3, P3 ;  /* 0x0000000102977824 */ /* 0x000fe200018e0603 */
[----:B------:R-:W-:Y:S01]  /*52900*/  ISETP.GE.U32.AND P3, PT, R148, R5, PT ;  /* 0x000000059400720c */ /* 0x000fe20003f66070 */
[----:B------:R-:W-:Y:S01]  /*52910*/  IMAD.WIDE.U32 R6, R128, R33, R6 ;  /* 0x0000002180067225 */ /* 0x000fe200078e0006 */
[----:B------:R-:W-:-:S02]  /*52920*/  IADD3.X R5, PT, PT, R145, R140, RZ, P2, P5 ;  /* 0x0000008c91057210 */ /* 0x000fc400017ea4ff */
[----:B------:R-:W-:Y:S01]  /*52930*/  ISETP.GE.U32.AND.EX P2, PT, R151, R3, PT, P3 ;  /* 0x000000039700720c */ /* 0x000fe20003f46130 */
[----:B------:R-:W-:Y:S01]  /*52940*/  IMAD.WIDE.U32 R8, R32, R129, RZ ;  /* 0x0000008120087225 */ /* 0x000fe200078e00ff */
[----:B------:R-:W-:Y:S02]  /*52950*/  IADD3 R141, P3, P5, R10, R141, R146 ;  /* 0x0000008d0a8d7210 */ /* 0x000fe40007d7e092 */
[----:B------:R-:W-:Y:S01]  /*52960*/  SEL R150, RZ, 0x1, P2 ;  /* 0x00000001ff967807 */ /* 0x000fe20001000000 */
[----:B------:R-:W-:Y:S01]  /*52970*/  IMAD.IADD R143, R91, 0x1, R7 ;  /* 0x000000015b8f7824 */ /* 0x000fe200078e0207 */
[----:B------:R-:W-:Y:S01]  /*52980*/  IADD3.X R5, PT, PT, RZ, R5, RZ, P3, P5 ;  /* 0x00000005ff057210 */ /* 0x000fe20001fea4ff */
[----:B------:R-:W-:Y:S01]  /*52990*/  IMAD.WIDE.U32 R2, R32, R128, RZ ;  /* 0x0000008020027225 */ /* 0x000fe200078e00ff */
[----:B------:R-:W-:Y:S02]  /*529a0*/  IADD3 R12, P2, P5, R12, R6, R147 ;  /* 0x000000060c0c7210 */ /* 0x000fe40007d5e093 */
[----:B------:R-:W-:Y:S01]  /*529b0*/  IADD3 R10, P3, PT, R150, R11, RZ ;  /* 0x0000000b960a7210 */ /* 0x000fe20007f7e0ff */
[----:B------:R-:W-:Y:S01]  /*529c0*/  IMAD.WIDE.U32 R6, R31, R129, RZ ;  /* 0x000000811f067225 */ /* 0x000fe200078e00ff */
[----:B------:R-:W-:-:S02]  /*529d0*/  IADD3.X R140, PT, PT, R82, R143, RZ, P2, P5 ;  /* 0x0000008f528c7210 */ /* 0x000fc400017ea4ff */
[----:B------:R-:W-:Y:S01]  /*529e0*/  IADD3 R145, P2, PT, R10, R8, RZ ;  /* 0x000000080a917210 */ /* 0x000fe20007f5e0ff */
[C---:B------:R-:W-:Y:S02]  /*529f0*/  IMAD.IADD R139, R4.reuse, 0x1, R9 ;  /* 0x00000001048b7824 */ /* 0x040fe400078e0209 */
        /* <DEDUP_REMOVED lines=9> */
[----:B------:R-:W-:Y:S02]  /*52a90*/  IMAD.MOV.U32 R3, RZ, RZ, RZ ;  /* 0x000000ffff037224 */ /* 0x000fe400078e00ff */
[----:B------:R-:W-:Y:S01]  /*52aa0*/  IMAD.WIDE.U32 R156, R34, R125, RZ ;  /* 0x0000007d229c7225 */ /* 0x000fe200078e00ff */
        /* <DEDUP_REMOVED lines=9> */
[----:B------:R-:W-:Y:S01]  /*52b40*/  IMAD.WIDE.U32 R6, R34, R130, RZ ;  /* 0x0000008222067225 */ /* 0x000fe200078e00ff */
[----:B------:R-:W-:-:S02]  /*52b50*/  SEL R9, RZ, 0x1, !P2 ;  /* 0x00000001ff097807 */ /* 0x000fc40005000000 */
[----:B------:R-:W-:Y:S01]  /*52b60*/  IADD3.X R5, PT, PT, R5, R10, RZ, P3, P5 ;  /* 0x0000000a05057210 */ /* 0x000fe20001fea4ff */
[----:B------:R-:W-:Y:S01]  /*52b70*/  IMAD.WIDE.U32 R2, R130, R33, R2 ;  /* 0x0000002182027225 */ /* 0x000fe200078e0002 */
[----:B------:R-:W-:-:S03]  /*52b80*/  IADD3 R4, P2, P3, R9, R4, R11 ;  /* 0x0000000409047210 */ /* 0x000fc60007b5e00b */
[----:B------:R-:W-:Y:S01]  /*52b90*/  IMAD.IADD R149, R92, 0x1, R7 ;  /* 0x000000015c957824 */ /* 0x000fe200078e0207 */
[----:B------:R-:W-:Y:S01]  /*52ba0*/  IADD3.X R142, PT, PT, RZ, R5, RZ, P2, P3 ;  /* 0x00000005ff8e7210 */ /* 0x000fe200017e64ff */
[----:B------:R-:W-:Y:S02]  /*52bb0*/  IMAD.IADD R141, R91, 0x1, R3 ;  /* 0x000000015b8d7824 */ /* 0x000fe400078e0203 */
[----:B------:R-:W-:Y:S01]  /*52bc0*/  IMAD.WIDE.U32 R82, R33, R125, RZ ;  /* 0x0000007d21527225 */ /* 0x000fe200078e00ff */
[----:B------:R-:W-:-:S03]  /*52bd0*/  IADD3 R149, P2, P3, R4, R2, R149 ;  /* 0x0000000204957210 */ /* 0x000fc60007b5e095 */
[----:B------:R-:W-:Y:S01]  /*52be0*/  IMAD.WIDE.U32 R10, R34, R124, RZ ;  /* 0x0000007c220a7225 */ /* 0x000fe200078e00ff */
[----:B------:R-:W-:-:S03]  /*52bf0*/  IADD3.X R141, PT, PT, R142, R141, RZ, P2, P3 ;  /* 0x0000008d8e8d7210 */ /* 0x000fc600017e64ff */
        /* <DEDUP_REMOVED lines=186> */
[----:B------:R-:W-:Y:S01]  /*537a0*/  IMAD.MOV.U32 R6, RZ, RZ, R3 ;  /* 0x000000ffff067224 */ /* 0x000fe200078e0003 */
[----:B------:R-:W-:Y:S01]  /*537b0*/  IADD3.X R151, P4, PT, R151, R142, RZ, P4, !PT ;  /* 0x0000008e97977210 */ /* 0x000fe2000279e4ff */
[----:B------:R-:W-:Y:S01]  /*537c0*/  IMAD.X R7, RZ, RZ, RZ, P5 ;  /* 0x000000ffff077224 */ /* 0x000fe200028e06ff */
[----:B------:R-:W-:Y:S01]  /*537d0*/  IADD3 R8, P5, PT, R155, R8, RZ ;  /* 0x000000089b087210 */ /* 0x000fe20007fbe0ff */
        /* <DEDUP_REMOVED lines=34> */
[----:B------:R-:W-:Y:S01]  /*53a00*/  IADD3.X R92, PT, PT, RZ, RZ, RZ, P3, P2 ;  /* 0x000000ffff5c7210 */ /* 0x000fe20001fe44ff */
[----:B------:R-:W-:Y:S01]  /*53a10*/  IMAD.WIDE.U32.X R6, R146, R77, R6, P6 ;  /* 0x0000004d92067225 */ /* 0x000fe200030e0406 */
[----:B------:R-:W-:Y:S02]  /*53a20*/  IADD3 R12, P3, P2, R150, R12, R139 ;  /* 0x0000000c960c7210 */ /* 0x000fe40007a7e08b */
[----:B------:R-:W-:Y:S02]  /*53a30*/  IADD3.X R83, P1, P6, R6, RZ, RZ, P1, P0 ;  /* 0x000000ff06537210 */ /* 0x000fe40000e204ff */
[----:B------:R-:W-:Y:S02]  /*53a40*/  SEL R6, RZ, 0x1, P4 ;  /* 0x00000001ff067807 */ /* 0x000fe40002000000 */
[----:B------:R-:W-:Y:S02]  /*53a50*/  ISETP.GE.U32.AND P0, PT, R143, R91, PT ;  /* 0x0000005b8f00720c */ /* 0x000fe40003f06070 */
[----:B------:R-:W-:-:S02]  /*53a60*/  IADD3.X R82, PT, PT, R7, RZ, RZ, P1, P6 ;  /* 0x000000ff07527210 */ /* 0x000fc40000fec4ff */
[----:B------:R-:W-:Y:S01]  /*53a70*/  IADD3 R149, P6, P4, R6, R149, R92 ;  /* 0x0000009506957210 */ /* 0x000fe20007cde05c */
[----:B------:R-:W-:Y:S01]  /*53a80*/  IMAD.WIDE.U32 R6, R2, R78, RZ ;  /* 0x0000004e02067225 */ /* 0x000fe200078e00ff */
[----:B------:R-:W-:Y:S02]  /*53a90*/  SEL R91, RZ, 0x1, P5 ;  /* 0x00000001ff5b7807 */ /* 0x000fe40002800000 */
[----:B------:R-:W-:Y:S01]  /*53aa0*/  ISETP.GE.U32.AND.EX P0, PT, R142, R10, PT, P0 ;  /* 0x0000000a8e00720c */ /* 0x000fe20003f06100 */
[----:B------:R-:W-:Y:S01]  /*53ab0*/  IMAD.WIDE.U32 R4, P5, R2, R79, R4 ;  /* 0x0000004f02047225 */ /* 0x000fe200078a0004 */
        /* <DEDUP_REMOVED lines=74> */
.L_x_569:
        /* <DEDUP_REMOVED lines=21> */
.L_x_570:
        /* <DEDUP_REMOVED lines=13> */
[----:B------:R-:W-:-:S04]  /*54180*/  IMAD.WIDE.U32 R2, R140, R95, RZ ;  /* 0x0000005f8c027225 */ /* 0x000fc800078e00ff */
[----:B------:R-:W-:Y:S01]  /*54190*/  IMAD.MOV.U32 R5, RZ, RZ, RZ ;  /* 0x000000ffff057224 */ /* 0x000fe200078e00ff */
[----:B------:R-:W-:Y:S01]  /*541a0*/  IADD3 R159, P1, PT, R10, R2, RZ ;  /* 0x000000020a9f7210 */ /* 0x000fe20007f3e0ff */
[----:B------:R-:W-:Y:S02]  /*541b0*/  IMAD.IADD R150, R144, 0x1, R7 ;  /* 0x0000000190967824 */ /* 0x000fe400078e0207 */
[----:B------:R-:W-:Y:S01]  /*541c0*/  IMAD.WIDE.U32 R4, R70, R139, R4 ;  /* 0x0000008b46047225 */ /* 0x000fe200078e0004 */
[----:B------:R-:W-:-:S03]  /*541d0*/  ISETP.GE.U32.AND P0, PT, R159, R10, PT ;  /* 0x0000000a9f00720c */ /* 0x000fc60003f06070 */
[----:B------:R-:W-:Y:S01]  /*541e0*/  IMAD.WIDE.U32 R6, R149, R71, RZ ;  /* 0x0000004795067225 */ /* 0x000fe200078e00ff */
[----:B------:R-:W-:-:S03]  /*541f0*/  IADD3 R150, P4, P5, R11, R4, R150 ;  /* 0x000000040b967210 */ /* 0x000fc60007d9e096 */
[----:B------:R-:W-:Y:S02]  /*54200*/  IMAD.IADD R9, R9, 0x1, R155 ;  /* 0x0000000109097824 */ /* 0x000fe400078e029b */
[----:B------:R-:W-:-:S03]  /*54210*/  IMAD.WIDE.U32 R10, R93, R71, RZ ;  /* 0x000000475d0a7225 */ /* 0x000fc600078e00ff */
[----:B------:R-:W-:Y:S01]  /*54220*/  IADD3 R9, P3, P2, R82, R9, R6 ;  /* 0x0000000952097210 */ /* 0x000fe20007a7e006 */
        /* <DEDUP_REMOVED lines=9> */
[----:B------:R-:W-:Y:S02]  /*542c0*/  IMAD.IADD R5, R148, 0x1, R3 ;  /* 0x0000000194057824 */ /* 0x000fe400078e0203 */
[----:B------:R-:W-:-:S04]  /*542d0*/  IMAD.WIDE.U32 R82, R153, R95, RZ ;  /* 0x0000005f99527225 */ /* 0x000fc800078e00ff */
[----:B------:R-:W-:-:S04]  /*542e0*/  IMAD.WIDE.U32 R2, R140, R94, RZ ;  /* 0x0000005e8c027225 */ /* 0x000fc800078e00ff */
[----:B------:R-:W-:Y:S01]  /*542f0*/  IMAD.IADD R146, R142, 0x1, R147 ;  /* 0x000000018e927824 */ /* 0x000fe200078e0293 */
[----:B------:R-:W-:Y:S01]  /*54300*/  IADD3.X R147, PT, PT, RZ, RZ, RZ, P4, P5 ;  /* 0x000000ffff937210 */ /* 0x000fe200027ea4ff */
[----:B------:R-:W-:Y:S01]  /*54310*/  IMAD.MOV.U32 R91, RZ, RZ, RZ ;  /* 0x000000ffff5b7224 */ /* 0x000fe200078e00ff */
[----:B------:R-:W-:Y:S01]  /*54320*/  IADD3 R160, P5, P4, R2, R5, R82 ;  /* 0x0000000502a07210 */ /* 0x000fe20007cbe052 */
[----:B------:R-:W-:Y:S02]  /*54330*/  IMAD.MOV.U32 R5, RZ, RZ, RZ ;  /* 0x000000ffff057224 */ /* 0x000fe400078e00ff */
[----:B------:R-:W-:Y:S01]  /*54340*/  IMAD.IADD R2, R91, 0x1, R83 ;  /* 0x000000015b027824 */ /* 0x000fe200078e0253 */
[----:B------:R-:W-:Y:S01]  /*54350*/  P2R R151, PR, RZ, 0x10 ;  /* 0x00000010ff977803 */ /* 0x000fe20000000000 */
[----:B------:R-:W-:-:S04]  /*54360*/  IMAD.WIDE.U32 R4, R70, R12, R4 ;  /* 0x0000000c46047225 */ /* 0x000fc800078e0004 */
[----:B------:R-:W-:Y:S02]  /*54370*/  IMAD.IADD R83, R148, 0x1, R3 ;  /* 0x0000000194537824 */ /* 0x000fe400078e0203 */
[----:B------:R-:W-:Y:S02]  /*54380*/  IMAD.MOV.U32 R3, RZ, RZ, RZ ;  /* 0x000000ffff037224 */ /* 0x000fe400078e00ff */
[----:B------:R-:W-:Y:S01]  /*54390*/  @P5 LOP3.LUT R53, R53, 0x1, RZ, 0xfc, !PT ;  /* 0x0000000135355812 */ /* 0x000fe200078efcff */
[----:B------:R-:W-:Y:S01]  /*543a0*/  IMAD.X R160, R160, 0x1, R141, P1 ;  /* 0x00000001a0a07824 */ /* 0x000fe200008e068d */
[----:B------:R-:W-:Y:S01]  /*543b0*/  IADD3 R146, P1, P5, R147, R4, R146 ;  /* 0x0000000493927210 */ /* 0x000fe20007d3e092 */
[----:B------:R-:W-:Y:S01]  /*543c0*/  IMAD.IADD R147, R143, 0x1, R5 ;  /* 0x000000018f937824 */ /* 0x000fe200078e0205 */
[----:B------:R-:W-:Y:S01]  /*543d0*/  LOP3.LUT R53, R53, 0xfffffffb, RZ, 0xc0, !PT ;  /* 0xfffffffb35357812 */ /* 0x000fe200078ec0ff */
[----:B------:R-:W-:Y:S01]  /*543e0*/  IMAD.WIDE.U32 R2, R94, R153, R2 ;  /* 0x000000995e027225 */ /* 0x000fe200078e0002 */
[----:B------:R-:W-:-:S02]  /*543f0*/  ISETP.GE.U32.AND.EX P0, PT, R160, R141, PT, P0 ;  /* 0x0000008da000720c */ /* 0x000fc40003f06100 */
        /* <DEDUP_REMOVED lines=9> */
[----:B------:R-:W-:-:S04]  /*54490*/  IMAD.WIDE.U32 R2, R92, R94, RZ ;  /* 0x0000005e5c027225 */ /* 0x000fc800078e00ff */
[----:B------:R-:W-:Y:S01]  /*544a0*/  IMAD.WIDE.U32 R6, R70, R149, R6 ;  /* 0x0000009546067225 */ /* 0x000fe200078e0006 */
[----:B------:R-:W-:Y:S02]  /*544b0*/  SEL R149, RZ, 0x1, P0 ;  /* 0x00000001ff957807 */ /* 0x000fe40000000000 */
[----:B------:R-:W-:Y:S01]  /*544c0*/  IADD3 R5, P5, P1, R2, R5, R82 ;  /* 0x0000000502057210 */ /* 0x000fe200079be052 */
[----:B------:R-:W-:Y:S01]  /*544d0*/  IMAD.IADD R2, R145, 0x1, R83 ;  /* 0x0000000191027824 */ /* 0x000fe200078e0253 */
[----:B------:R-:W-:Y:S01]  /*544e0*/  IADD3.X R82, PT, PT, RZ, RZ, RZ, P3, P2 ;  /* 0x000000ffff527210 */ /* 0x000fe20001fe44ff */
[----:B------:R-:W-:Y:S01]  /*544f0*/  IMAD.IADD R161, R144, 0x1, R3 ;  /* 0x0000000190a17824 */ /* 0x000fe200078e0203 */
[----:B------:R-:W-:Y:S01]  /*54500*/  IADD3 R157, P3, PT, R149, R10, RZ ;  /* 0x0000000a959d7210 */ /* 0x000fe20007f7e0ff */
[----:B------:R-:W-:-:S03]  /*54510*/  IMAD.MOV.U32 R3, RZ, RZ, RZ ;  /* 0x000000ffff037224 */ /* 0x000fc600078e00ff */
        /* <DEDUP_REMOVED lines=8> */
[----:B------:R-:W-:Y:S02]  /*545a0*/  SEL R157, R10, R157, P0 ;  /* 0x0000009d0a9d7207 */ /* 0x000fe40000000000 */
        /* <DEDUP_REMOVED lines=18> */
[----:B------:R-:W-:-:S02]  /*546d0*/  IADD3 R146, P2, P5, R3, R146, R82 ;  /* 0x0000009203927210 */ /* 0x000fc40007d5e052 */
[----:B------:R-:W-:Y:S01]  /*546e0*/  IADD3 R3, P3, PT, R3, R8, RZ ;  /* 0x0000000803037210 */ /* 0x000fe20007f7e0ff */
[----:B------:R-:W-:Y:S01]  /*546f0*/  IMAD.WIDE.U32 R10, R94, R12, R10 ;  /* 0x0000000c5e0a7225 */ /* 0x000fe200078e000a */
[----:B------:R-:W-:Y:S02]  /*54700*/  IADD3.X R93, PT, PT, RZ, R147, RZ, P2, P5 ;  /* 0x00000093ff5d7210 */ /* 0x000fe400017ea4ff */
[----:B------:R-:W-:Y:S01]  /*54710*/  IADD3 R82, P2, PT, R3, R2, RZ ;  /* 0x0000000203527210 */ /* 0x000fe20007f5e0ff */
        /* <DEDUP_REMOVED lines=13> */
[----:B------:R-:W-:-:S02]  /*547f0*/  ISETP.GT.U32.AND P2, PT, R11, R82, PT ;  /* 0x000000520b00720c */ /* 0x000fc40003f44070 */
[----:B------:R-:W-:Y:S01]  /*54800*/  IADD3 R158, P1, P0, R2, R7, R142 ;  /* 0x00000007029e7210 */ /* 0x000fe2000783e08e */
[----:B------:R-:W-:Y:S01]  /*54810*/  IMAD.IADD R7, R148, 0x1, R3 ;  /* 0x0000000194077824 */ /* 0x000fe200078e0203 */
[----:B------:R-:W-:Y:S01]  /*54820*/  IADD3.X R11, PT, PT, R83, R154, RZ, P3, P5 ;  /* 0x0000009a530b7210 */ /* 0x000fe20001fea4ff */
[----:B------:R-:W-:Y:S01]  /*54830*/  IMAD.IADD R2, R91, 0x1, R143 ;  /* 0x000000015b027824 */ /* 0x000fe200078e028f */
[----:B------:R-:W-:Y:S01]  /*54840*/  IADD3 R143, P3, PT, R4, R6, RZ ;  /* 0x00000006048f7210 */ /* 0x000fe20007f7e0ff */
[----:B------:R-:W-:Y:S01]  /*54850*/  IMAD.MOV.U32 R3, RZ, RZ, RZ ;  /* 0x000000ffff037224 */ /* 0x000fe200078e00ff */
[----:B------:R-:W-:Y:S02]  /*54860*/  ISETP.GT.U32.AND.EX P5, PT, R9, R10, PT, P2 ;  /* 0x0000000a0900720c */ /* 0x000fe40003fa4120 */
[----:B------:R-:W-:Y:S01]  /*54870*/  ISETP.GE.U32.AND P2, PT, R143, R4, PT ;  /* 0x000000048f00720c */ /* 0x000fe20003f46070 */
[----:B------:R-:W-:Y:S01]  /*54880*/  IMAD.WIDE.U32 R2, R96, R153, R2 ;  /* 0x0000009960027225 */ /* 0x000fe200078e0002 */
[----:B------:R-:W-:-:S03]  /*54890*/  SEL R4, RZ, 0x1, !P5 ;  /* 0x00000001ff047807 */ /* 0x000fc60006800000 */
[----:B------:R-:W-:Y:S01]  /*548a0*/  IMAD.X R158, R158, 0x1, R5, P3 ;  /* 0x000000019e9e7824 */ /* 0x000fe200018e0605 */
[----:B------:R-:W-:Y:S01]  /*548b0*/  IADD3 R12, P3, P5, R146, R2, R7 ;  /* 0x00000002920c7210 */ /* 0x000fe20007d7e007 */
[----:B------:R-:W-:Y:S02]  /*548c0*/  IMAD.IADD R2, R91, 0x1, R3 ;  /* 0x000000015b027824 */ /* 0x000fe400078e0203 */
        /* <DEDUP_REMOVED lines=9> */
[C---:B------:R-:W-:Y:S02]  /*54960*/  IMAD.IADD R7, R144.reuse, 0x1, R7 ;  /* 0x0000000190077824 */ /* 0x040fe400078e0207 */
        /* <DEDUP_REMOVED lines=9> */
[----:B------:R-:W-:Y:S01]  /*54a00*/  ISETP.GT.U32.AND.EX P2, PT, R10, R83, PT, P2 ;  /* 0x000000530a00720c */ /* 0x000fe20003f44120 */
[----:B------:R-:W-:-:S03]  /*54a10*/  IMAD.MOV.U32 R5, RZ, RZ, RZ ;  /* 0x000000ffff057224 */ /* 0x000fc600078e00ff */
        /* <DEDUP_REMOVED lines=11> */
[----:B------:R-:W-:Y:S01]  /*54ad0*/  IMAD.WIDE.U32 R4, R98, R153, R4 ;  /* 0x0000009962047225 */ /* 0x000fe200078e0004 */
[----:B------:R-:W-:Y:S02]  /*54ae0*/  IADD3.X R2, PT, PT, R11, R10, RZ, P3, P5 ;  /* 0x0000000a0b027210 */ /* 0x000fe40001fea4ff */
[----:B------:R-:W-:Y:S01]  /*54af0*/  IADD3 R146, P2, P3, R3, R146, R9 ;  /* 0x0000009203927210 */ /* 0x000fe20007b5e009 */
[----:B------:R-:W-:Y:S02]  /*54b00*/  IMAD.IADD R3, R148, 0x1, R7 ;  /* 0x0000000194037824 */ /* 0x000fe400078e0207 */
        /* <DEDUP_REMOVED lines=111> */
[----:B------:R-:W-:Y:S01]  /*55200*/  IADD3.X R156, P5, P6, R2, RZ, RZ, P6, P5 ;  /* 0x000000ff029c7210 */ /* 0x000fe200036aa4ff */
[----:B------:R-:W-:Y:S02]  /*55210*/  IMAD.IADD R91, R91, 0x1, R83 ;  /* 0x000000015b5b7824 */ /* 0x000fe400078e0253 */
[-C--:B------:R-:W-:Y:S01]  /*55220*/  IMAD R4, R155, R72.reuse, RZ ;  /* 0x000000489b047224 */ /* 0x080fe200078e02ff */
[----:B------:R-:W-:Y:S02]  /*55230*/  IADD3.X R158, PT, PT, R3, RZ, RZ, P5, P6 ;  /* 0x000000ff039e7210 */ /* 0x000fe40002fec4ff */
[C---:B------:R-:W-:Y:S01]  /*55240*/  LOP3.LUT P5, RZ, R53.reuse, 0x4, RZ, 0xc0, !PT ;  /* 0x0000000435ff7812 */ /* 0x040fe200078ac0ff */
[C---:B------:R-:W-:Y:S01]  /*55250*/  IMAD R7, R154.reuse, R73, R4 ;  /* 0x000000499a077224 */ /* 0x040fe200078e0204 */
[----:B------:R-:W-:Y:S01]  /*55260*/  LOP3.LUT P6, RZ, R53, 0x1, RZ, 0xc0, !PT ;  /* 0x0000000135ff7812 */ /* 0x000fe200078cc0ff */
[----:B------:R-:W-:Y:S01]  /*55270*/  IMAD.WIDE.U32 R4, R154, R72, RZ ;  /* 0x000000489a047225 */ /* 0x000fe200078e00ff */
[----:B------:R-:W-:-:S02]  /*55280*/  IADD3.X R3, PT, PT, RZ, RZ, RZ, P5, P4 ;  /* 0x000000ffff037210 */ /* 0x000fc40002fe84ff */
[----:B------:R-:W-:Y:S01]  /*55290*/  ISETP.NE.AND P4, PT, R151, RZ, PT ;  /* 0x000000ff9700720c */ /* 0x000fe20003f85270 */
[----:B------:R-:W-:-:S03]  /*552a0*/  IMAD.IADD R5, R5, 0x1, R7 ;  /* 0x0000000105057824 */ /* 0x000fc600078e0207 */
        /* <DEDUP_REMOVED lines=30> */
[-C--:B------:R-:W-:Y:S01]  /*55490*/  IMAD.WIDE.U32 R2, R5, R76.reuse, RZ ;  /* 0x0000004c05027225 */ /* 0x080fe200078e00ff */
        /* <DEDUP_REMOVED lines=83> */
[----:B------:R-:W-:Y:S01]  /*559d0*/  SEL R83, RZ, 0x1, P5 ;  /* 0x00000001ff537807 */ /* 0x000fe20002800000 */
[----:B------:R-:W-:Y:S01]  /*559e0*/  IMAD.WIDE.U32 R4, P5, R2, R79, R4 ;  /* 0x0000004f02047225 */ /* 0x000fe200078a0004 */
[----:B------:R-:W-:-:S02]  /*559f0*/  IADD3.X R92, PT, PT, R7, RZ, RZ, P1, P6 ;  /* 0x000000ff075c7210 */ /* 0x000fc40000fec4ff */
[----:B------:R-:W-:Y:S01]  /*55a00*/  SEL R141, RZ, 0x1, P4 ;  /* 0x00000001ff8d7807 */ /* 0x000fe20002000000 */
[----:B------:R-:W-:Y:S01]  /*55a10*/  IMAD.WIDE.U32 R6, R2, R78, RZ ;  /* 0x0000004e02067225 */ /* 0x000fe200078e00ff */
[----:B------:R-:W-:Y:S02]  /*55a20*/  IADD3.X R148, PT, PT, RZ, R93, RZ, P3, P2 ;  /* 0x0000005dff947210 */ /* 0x000fe40001fe44ff */
[----:B------:R-:W-:Y:S01]  /*55a30*/  IADD3 R11, P1, PT, R11, R8, RZ ;  /* 0x000000080b0b7210 */ /* 0x000fe20007f3e0ff */
[----:B------:R-:W-:Y:S01]  /*55a40*/  IMAD.X R93, RZ, RZ, RZ, P5 ;  /* 0x000000ffff5d7224 */ /* 0x000fe200028e06ff */
[----:B------:R-:W-:Y:S02]  /*55a50*/  IADD3 R83, P2, PT, R83, R12, RZ ;  /* 0x0000000c53537210 */ /* 0x000fe40007f5e0ff */
[----:B------:R-:W-:Y:S02]  /*55a60*/  SEL R144, RZ, 0x1, P0 ;  /* 0x00000001ff907807 */ /* 0x000fe40000000000 */
[----:B------:R-:W-:-:S02]  /*55a70*/  IADD3 R146, P6, P4, R141, R146, R142 ;  /* 0x000000928d927210 */ /* 0x000fc40007cde08e */
[----:B------:R-:W-:Y:S02]  /*55a80*/  IADD3 R142, P3, PT, R7, R4, RZ ;  /* 0x00000004078e7210 */ /* 0x000fe40007f7e0ff */
[----:B------:R-:W-:Y:S01]  /*55a90*/  IADD3 R8, P0, PT, R11, R6, RZ ;  /* 0x000000060b087210 */ /* 0x000fe20007f1e0ff */
[----:B------:R-:W-:Y:S01]  /*55aa0*/  IMAD.WIDE.U32 R6, R140, R80, RZ ;  /* 0x000000508c067225 */ /* 0x000fe200078e00ff */
[----:B------:R-:W-:Y:S02]  /*55ab0*/  IADD3.X R3, P1, PT, R92, R3, RZ, P1, !PT ;  /* 0x000000035c037210 */ /* 0x000fe40000f3e4ff */
[-C--:B------:R-:W-:Y:S01]  /*55ac0*/  IADD3 R144, P5, PT, R144, R83.reuse, RZ ;  /* 0x0000005390907210 */ /* 0x080fe20007fbe0ff */
        /* <DEDUP_REMOVED lines=9> */
[----:B------:R-:W-:Y:S01]  /*55b60*/  IMAD.WIDE.U32 R6, P3, R2, R81, R6 ;  /* 0x0000005102067225 */ /* 0x000fe20007860006 */
[----:B------:R-:W-:-:S03]  /*55b70*/  IADD3.X R4, P1, P0, R4, RZ, RZ, P0, P1 ;  /* 0x000000ff04047210 */ /* 0x000fc600000224ff */
[----:B------:R-:W-:-:S04]  /*55b80*/  IMAD.WIDE.U32 R92, R2, R80, RZ ;  /* 0x00000050025c7225 */ /* 0x000fc800078e00ff */
        /* <DEDUP_REMOVED lines=55> */
.L_x_571:
        /* <DEDUP_REMOVED lines=21> */
.L_x_572:
        /* <DEDUP_REMOVED lines=18> */
[----:B------:R-:W-:Y:S01]  /*56170*/  LOP3.LUT R53, R53, 0xfffffffb, RZ, 0xc0, !PT ;  /* 0xfffffffb35357812 */ /* 0x000fe200078ec0ff */
[----:B------:R-:W-:-:S02]  /*56180*/  IMAD.X R155, R155, 0x1, R144, P3 ;  /* 0x000000019b9b7824 */ /* 0x000fc400018e0690 */
[----:B------:R-:W-:Y:S02]  /*56190*/  IMAD.IADD R82, R86, 0x1, R3 ;  /* 0x0000000156527824 */ /* 0x000fe400078e0203 */
[----:B------:R-:W-:Y:S01]  /*561a0*/  IMAD.WIDE.U32 R142, R37, R101, RZ ;  /* 0x00000065258e7225 */ /* 0x000fe200078e00ff */
[----:B------:R-:W-:-:S03]  /*561b0*/  ISETP.GE.U32.AND.EX P0, PT, R155, R144, PT, P0 ;  /* 0x000000909b00720c */ /* 0x000fc60003f06100 */
[----:B------:R-:W-:Y:S01]  /*561c0*/  IMAD.WIDE.U32 R2, R38, R100, RZ ;  /* 0x0000006426027225 */ /* 0x000fe200078e00ff */
[----:B------:R-:W-:-:S03]  /*561d0*/  SEL R139, RZ, 0x1, P0 ;  /* 0x00000001ff8b7807 */ /* 0x000fc60000000000 */
[----:B------:R-:W-:Y:S01]  /*561e0*/  IMAD.IADD R147, R87, 0x1, R151 ;  /* 0x0000000157937824 */ /* 0x000fe200078e0297 */
[----:B------:R-:W-:Y:S01]  /*561f0*/  IADD3.X R151, PT, PT, RZ, RZ, RZ, P1, P2 ;  /* 0x000000ffff977210 */ /* 0x000fe20000fe44ff */
[----:B------:R-:W-:Y:S02]  /*56200*/  IMAD.MOV.U32 R93, RZ, RZ, RZ ;  /* 0x000000ffff5d7224 */ /* 0x000fe400078e00ff */
[----:B------:R-:W-:Y:S01]  /*56210*/  IMAD.IADD R140, R88, 0x1, R143 ;  /* 0x00000001588c7824 */ /* 0x000fe200078e028f */
[----:B------:R-:W-:Y:S01]  /*56220*/  IADD3 R147, P0, P3, R2, R147, R142 ;  /* 0x0000009302937210 */ /* 0x000fe20007b1e08e */
[----:B------:R-:W-:Y:S01]  /*56230*/  IMAD.WIDE.U32 R92, R100, R39, R92 ;  /* 0x00000027645c7225 */ /* 0x000fe200078e005c */
[----:B------:R-:W-:-:S03]  /*56240*/  IADD3 R143, P2, PT, R139, R150, RZ ;  /* 0x000000968b8f7210 */ /* 0x000fc60007f5e0ff */
[----:B------:R-:W-:Y:S01]  /*56250*/  IMAD.MOV.U32 R141, RZ, RZ, RZ ;  /* 0x000000ffff8d7224 */ /* 0x000fe200078e00ff */
[----:B------:R-:W-:Y:S01]  /*56260*/  IADD3 R151, P1, P5, R151, R92, R91 ;  /* 0x0000005c97977210 */ /* 0x000fe20007d3e05b */
[----:B------:R-:W-:Y:S01]  /*56270*/  IMAD.X R148, RZ, RZ, R147, P2 ;  /* 0x000000ffff947224 */ /* 0x000fe200010e0693 */
[----:B------:R-:W-:Y:S01]  /*56280*/  IADD3.X R91, PT, PT, RZ, RZ, RZ, P0, P3 ;  /* 0x000000ffff5b7210 */ /* 0x000fe200007e64ff */
[----:B------:R-:W-:Y:S01]  /*56290*/  IMAD.IADD R146, R87, 0x1, R3 ;  /* 0x0000000157927824 */ /* 0x000fe200078e0203 */
[----:B------:R-:W-:Y:S01]  /*562a0*/  ISETP.GT.U32.AND P0, PT, R150, R143, PT ;  /* 0x0000008f9600720c */ /* 0x000fe20003f04070 */
[----:B------:R-:W-:-:S03]  /*562b0*/  IMAD.WIDE.U32 R140, R100, R37, R140 ;  /* 0x00000025648c7225 */ /* 0x000fc600078e008c */
[----:B------:R-:W-:Y:S01]  /*562c0*/  ISETP.GT.U32.AND.EX P0, PT, R147, R148, PT, P0 ;  /* 0x000000949300720c */ /* 0x000fe20003f04100 */
[----:B------:R-:W-:Y:S01]  /*562d0*/  IMAD.IADD R149, R85, 0x1, R93 ;  /* 0x0000000155957824 */ /* 0x000fe200078e025d */
[----:B------:R-:W-:Y:S01]  /*562e0*/  IADD3 R146, P2, P3, R91, R140, R146 ;  /* 0x0000008c5b927210 */ /* 0x000fe20007b5e092 */
[----:B------:R-:W-:Y:S01]  /*562f0*/  IMAD.WIDE.U32 R2, R40, R103, RZ ;  /* 0x0000006728027225 */ /* 0x000fe200078e00ff */
[----:B------:R-:W-:Y:S02]  /*56300*/  SEL R150, R150, R143, P0 ;  /* 0x0000008f96967207 */ /* 0x000fe40000000000 */
[----:B------:R-:W-:Y:S01]  /*56310*/  IADD3.X R149, PT, PT, RZ, R149, RZ, P1, P5 ;  /* 0x00000095ff957210 */ /* 0x000fe20000fea4ff */
[----:B------:R-:W-:Y:S01]  /*56320*/  IMAD.IADD R145, R84, 0x1, R3 ;  /* 0x0000000154917824 */ /* 0x000fe200078e0203 */
[----:B------:R-:W-:Y:S01]  /*56330*/  IADD3 R91, P1, PT, R143, R2, RZ ;  /* 0x000000028f5b7210 */ /* 0x000fe20007f3e0ff */
        /* <DEDUP_REMOVED lines=8> */
[----:B------:R-:W-:Y:S01]  /*563c0*/  IMAD.IADD R157, R84, 0x1, R141 ;  /* 0x00000001549d7824 */ /* 0x000fe200078e028d */
[----:B------:R-:W-:Y:S01]  /*563d0*/  IADD3 R3, P2, P3, R140, R145, R142 ;  /* 0x000000918c037210 */ /* 0x000fe20007b5e08e */
[----:B------:R-:W-:-:S04]  /*563e0*/  IMAD.WIDE.U32 R144, R43, R101, RZ ;  /* 0x000000652b907225 */ /* 0x000fc800078e00ff */
[----:B------:R-:W-:Y:S02]  /*563f0*/  IMAD.IADD R140, R0, 0x1, R83 ;  /* 0x00000001008c7824 */ /* 0x000fe400078e0253 */
[----:B------:R-:W-:Y:S02]  /*56400*/  IMAD.MOV.U32 R83, RZ, RZ, RZ ;  /* 0x000000ffff537224 */ /* 0x000fe400078e00ff */
[----:B------:R-:W-:Y:S01]  /*56410*/  IMAD.X R3, R148, 0x1, R3, P1 ;  /* 0x0000000194037824 */ /* 0x000fe200008e0603 */
[----:B------:R-:W-:Y:S01]  /*56420*/  IADD3 R92, P1, P5, R92, R153, R144 ;  /* 0x000000995c5c7210 */ /* 0x000fe20007d3e090 */
[----:B------:R-:W-:Y:S01]  /*56430*/  IMAD.WIDE.U32 R82, R102, R41, R82 ;  /* 0x0000002966527225 */ /* 0x000fe200078e0052 */
[----:B------:R-:W-:Y:S02]  /*56440*/  SEL R148, R147, R148, P0 ;  /* 0x0000009493947207 */ /* 0x000fe40000000000 */
[----:B------:R-:W-:Y:S01]  /*56450*/  IADD3.X R153, PT, PT, RZ, RZ, RZ, P1, P5 ;  /* 0x000000ffff997210 */ /* 0x000fe20000fea4ff */
[----:B------:R-:W-:Y:S01]  /*56460*/  IMAD.IADD R142, R85, 0x1, R143 ;  /* 0x00000001558e7824 */ /* 0x000fe200078e028f */
[----:B------:R-:W-:Y:S01]  /*56470*/  IADD3 R140, P1, P5, R151, R82, R140 ;  /* 0x00000052978c7210 */ /* 0x000fe20007d3e08c */
[----:B------:R-:W-:Y:S01]  /*56480*/  IMAD.MOV.U32 R143, RZ, RZ, RZ ;  /* 0x000000ffff8f7224 */ /* 0x000fe200078e00ff */
[----:B------:R-:W-:Y:S01]  /*56490*/  ISETP.GT.U32.AND P0, PT, R150, R91, PT ;  /* 0x0000005b9600720c */ /* 0x000fe20003f04070 */
[----:B------:R-:W-:-:S02]  /*564a0*/  IMAD.IADD R82, R86, 0x1, R83 ;  /* 0x0000000156527824 */ /* 0x000fc400078e0253 */
[----:B------:R-:W-:Y:S01]  /*564b0*/  IMAD.IADD R144, R90, 0x1, R145 ;  /* 0x000000015a907824 */ /* 0x000fe200078e0291 */
[----:B------:R-:W-:Y:S01]  /*564c0*/  ISETP.GT.U32.AND.EX P0, PT, R148, R3, PT, P0 ;  /* 0x000000039400720c */ /* 0x000fe20003f04100 */
[----:B------:R-:W-:Y:S01]  /*564d0*/  IMAD.WIDE.U32 R142, R102, R39, R142 ;  /* 0x00000027668e7225 */ /* 0x000fe200078e008e */
[----:B------:R-:W-:Y:S02]  /*564e0*/  IADD3.X R141, PT, PT, R149, R82, RZ, P1, P5 ;  /* 0x00000052958d7210 */ /* 0x000fe40000fea4ff */
[----:B------:R-:W-:Y:S01]  /*564f0*/  IADD3.X R149, PT, PT, RZ, RZ, RZ, P2, P3 ;  /* 0x000000ffff957210 */ /* 0x000fe200017e64ff */
[----:B------:R-:W-:Y:S01]  /*56500*/  IMAD.MOV.U32 R145, RZ, RZ, RZ ;  /* 0x000000ffff917224 */ /* 0x000fe200078e00ff */
[----:B------:R-:W-:Y:S01]  /*56510*/  IADD3 R146, P1, P5, R146, R142, R157 ;  /* 0x0000008e92927210 */ /* 0x000fe20007d3e09d */
[----:B------:R-:W-:Y:S01]  /*56520*/  IMAD.IADD R82, R85, 0x1, R143 ;  /* 0x0000000155527824 */ /* 0x000fe200078e028f */
[----:B------:R-:W-:Y:S01]  /*56530*/  SEL R147, RZ, 0x1, !P0 ;  /* 0x00000001ff937807 */ /* 0x000fe20004000000 */
[----:B------:R-:W-:-:S04]  /*56540*/  IMAD.WIDE.U32 R144, R100, R43, R144 ;  /* 0x0000002b64907225 */ /* 0x000fc800078e0090 */
[----:B------:R-:W-:Y:S01]  /*56550*/  IMAD.IADD R150, R90, 0x1, R145 ;  /* 0x000000015a967824 */ /* 0x000fe200078e0291 */
[----:B------:R-:W-:Y:S01]  /*56560*/  IADD3.X R90, PT, PT, R93, R82, RZ, P1, P5 ;  /* 0x000000525d5a7210 */ /* 0x000fe20000fea4ff */
[C---:B------:R-:W-:Y:S01]  /*56570*/  IMAD.WIDE.U32 R82, R38.reuse, R103, RZ ;  /* 0x0000006726527225 */ /* 0x040fe200078e00ff */
[----:B------:R-:W-:Y:S02]  /*56580*/  IADD3 R89, P2, P3, R153, R144, R89 ;  /* 0x0000009099597210 */ /* 0x000fe40007b5e059 */
[----:B------:R-:W-:Y:S01]  /*56590*/  IADD3 R149, P0, P1, R147, R146, R149 ;  /* 0x0000009293957210 */ /* 0x000fe2000791e095 */
[----:B------:R-:W-:Y:S01]  /*565a0*/  IMAD.IADD R93, R87, 0x1, R83 ;  /* 0x00000001575d7824 */ /* 0x000fe200078e0253 */
[----:B------:R-:W-:Y:S01]  /*565b0*/  IADD3.X R150, PT, PT, RZ, R150, RZ, P2, P3 ;  /* 0x00000096ff967210 */ /* 0x000fe200017e64ff */
[----:B------:R-:W-:Y:S01]  /*565c0*/  IMAD.WIDE.U32 R142, R38, R102, RZ ;  /* 0x00000066268e7225 */ /* 0x000fe200078e00ff */
[----:B------:R-:W-:-:S03]  /*565d0*/  IADD3 R83, P2, PT, R147, R2, RZ ;  /* 0x0000000293537210 */ /* 0x000fc60007f5e0ff */
[----:B------:R-:W-:-:S04]  /*565e0*/  IMAD.WIDE.U32 R144, R37, R103, RZ ;  /* 0x0000006725907225 */ /* 0x000fc800078e00ff */
[----:B------:R-:W-:Y:S01]  /*565f0*/  IMAD.X R151, RZ, RZ, R92, P2 ;  /* 0x000000ffff977224 */ /* 0x000fe200010e065c */
[----:B------:R-:W-:Y:S01]  /*56600*/  ISETP.GT.U32.AND P2, PT, R2, R83, PT ;  /* 0x000000530200720c */ /* 0x000fe20003f44070 */
[----:B------:R-:W-:Y:S01]  /*56610*/  IMAD.IADD R87, R87, 0x1, R143 ;  /* 0x0000000157577824 */ /* 0x000fe200078e028f */
[----:B------:R-:W-:Y:S01]  /*56620*/  IADD3 R148, P3, P5, R142, R93, R144 ;  /* 0x0000005d8e947210 */ /* 0x000fe20007d7e090 */
[----:B------:R-:W-:Y:S01]  /*56630*/  IMAD.IADD R144, R88, 0x1, R145 ;  /* 0x0000000158907824 */ /* 0x000fe200078e0291 */
[----:B------:R-:W-:Y:S01]  /*56640*/  ISETP.GT.U32.AND.EX P2, PT, R92, R151, PT, P2 ;  /* 0x000000975c00720c */ /* 0x000fe20003f44120 */
[-C--:B------:R-:W-:Y:S01]  /*56650*/  IMAD.WIDE.U32 R142, R42, R105.reuse, RZ ;  /* 0x000000692a8e7225 */ /* 0x080fe200078e00ff */
[----:B------:R-:W-:Y:S02]  /*56660*/  IADD3.X R93, PT, PT, RZ, R90, RZ, P0, P1 ;  /* 0x0000005aff5d7210 */ /* 0x000fe400007e24ff */
[----:B------:R-:W-:Y:S01]  /*56670*/  IADD3 R90, P0, PT, R83, R82, RZ ;  /* 0x00000052535a7210 */ /* 0x000fe20007f1e0ff */
[----:B------:R-:W-:Y:S01]  /*56680*/  IMAD.WIDE.U32 R146, R41, R105, RZ ;  /* 0x0000006929927225 */ /* 0x000fe200078e00ff */
[----:B------:R-:W-:-:S03]  /*56690*/  SEL R145, R2, R83, P2 ;  /* 0x0000005302917207 */ /* 0x000fc60001000000 */
[----:B------:R-:W-:Y:S01]  /*566a0*/  IMAD.X R148, R151, 0x1, R148, P0 ;  /* 0x0000000197947824 */ /* 0x000fe200000e0694 */
[----:B------:R-:W-:Y:S01]  /*566b0*/  SEL R151, R92, R151, P2 ;  /* 0x000000975c977207 */ /* 0x000fe20001000000 */
[----:B------:R-:W-:Y:S01]  /*566c0*/  IMAD.IADD R143, R0, 0x1, R143 ;  /* 0x00000001008f7824 */ /* 0x000fe200078e028f */
[----:B------:R-:W-:Y:S01]  /*566d0*/  ISETP.GT.U32.AND P2, PT, R145, R90, PT ;  /* 0x0000005a9100720c */ /* 0x000fe20003f44070 */
[----:B------:R-:W-:-:S03]  /*566e0*/  IMAD.WIDE.U32 R82, R42, R104, RZ ;  /* 0x000000682a527225 */ /* 0x000fc600078e00ff */
[----:B------:R-:W-:Y:S01]  /*566f0*/  ISETP.GT.U32.AND.EX P2, PT, R151, R148, PT, P2 ;  /* 0x000000949700720c */ /* 0x000fe20003f44120 */
[----:B------:R-:W-:Y:S01]  /*56700*/  IMAD.MOV.U32 R145, RZ, RZ, RZ ;  /* 0x000000ffff917224 */ /* 0x000fe200078e00ff */
[----:B------:R-:W-:Y:S01]  /*56710*/  IADD3 R154, P1, P0, R82, R143, R146 ;  /* 0x0000008f529a7210 */ /* 0x000fe2000783e092 */
[----:B------:R-:W-:Y:S01]  /*56720*/  IMAD.IADD R82, R86, 0x1, R147 ;  /* 0x0000000156527824 */ /* 0x000fe200078e0293 */
[----:B------:R-:W-:Y:S01]  /*56730*/  IADD3.X R151, PT, PT, RZ, RZ, RZ, P3, P5 ;  /* 0x000000ffff977210 */ /* 0x000fe20001fea4ff */
[----:B------:R-:W-:Y:S01]  /*56740*/  IMAD.WIDE.U32 R144, R102, R37, R144 ;  /* 0x0000002566907225 */ /* 0x000fe200078e0090 */
[----:B------:R-:W-:-:S03]  /*56750*/  IADD3 R147, P3, PT, R91, R142, RZ ;  /* 0x0000008e5b937210 */ /* 0x000fc60007f7e0ff */
[----:B------:R-:W-:Y:S01]  /*56760*/  IMAD.IADD R143, R88, 0x1, R145 ;  /* 0x00000001588f7824 */ /* 0x000fe200078e0291 */
[----:B------:R-:W-:Y:S01]  /*56770*/  SEL R88, RZ, 0x1, !P2 ;  /* 0x00000001ff587807 */ /* 0x000fe20005000000 */
[----:B------:R-:W-:Y:S01]  /*56780*/  IMAD.X R154, R154, 0x1, R3, P3 ;  /* 0x000000019a9a7824 */ /* 0x000fe200018e0603 */
[----:B------:R-:W-:Y:S01]  /*56790*/  IADD3 R87, P2, P5, R89, R144, R87 ;  /* 0x0000009059577210 */ /* 0x000fe20007d5e057 */
[----:B------:R-:W-:Y:S01]  /*567a0*/  IMAD.IADD R2, R0, 0x1, R83 ;  /* 0x0000000100027824 */ /* 0x000fe200078e0253 */
[----:B------:R-:W-:Y:S01]  /*567b0*/  ISETP.GE.U32.AND P3, PT, R147, R91, PT ;  /* 0x0000005b9300720c */ /* 0x000fe20003f66070 */
[----:B------:R-:W-:Y:S01]  /*567c0*/  IMAD.MOV.U32 R83, RZ, RZ, RZ ;  /* 0x000000ffff537224 */ /* 0x000fe200078e00ff */
[----:B------:R-:W-:Y:S01]  /*567d0*/  IADD3.X R91, PT, PT, R150, R143, RZ, P2, P5 ;  /* 0x0000008f965b7210 */ /* 0x000fe200017ea4ff */
[----:B------:R-:W-:Y:S01]  /*567e0*/  IMAD.WIDE.U32 R156, R42, R101, RZ ;  /* 0x000000652a9c7225 */ /* 0x000fe200078e00ff */
[----:B------:R-:W-:Y:S02]  /*567f0*/  ISETP.GE.U32.AND.EX P2, PT, R154, R3, PT, P3 ;  /* 0x000000039a00720c */ /* 0x000fe40003f46130 */
[----:B------:R-:W-:Y:S01]  /*56800*/  IADD3 R151, P3, P5, R88, R87, R151 ;  /* 0x0000005758977210 */ /* 0x000fe20007d7e097 */
[----:B------:R-:W-:Y:S01]  /*56810*/  IMAD.WIDE.U32 R82, R104, R41, R82 ;  /* 0x0000002968527225 */ /* 0x000fe200078e0052 */
[----:B------:R-:W-:-:S02]  /*56820*/  SEL R145, RZ, 0x1, P2 ;  /* 0x00000001ff917807 */ /* 0x000fc40001000000 */
        /* <DEDUP_REMOVED lines=13> */
[----:B------:R-:W-:-:S03]  /*56900*/  IMAD.WIDE.U32 R82, R41, R107, RZ ;  /* 0x0000006b29527225 */ /* 0x000fc600078e00ff */
[----:B------:R-:W-:Y:S01]  /*56910*/  IADD3.X R92, PT, PT, RZ, RZ, RZ, P5, P3 ;  /* 0x000000ffff5c7210 */ /* 0x000fe20002fe64ff */
[----:B------:R-:W-:Y:S01]  /*56920*/  IMAD.X R142, R93, 0x1, R142, P2 ;  /* 0x000000015d8e7824 */ /* 0x000fe200010e068e */
[----:B------:R-:W-:Y:S01]  /*56930*/  ISETP.GT.U32.AND P2, PT, R90, R149, PT ;  /* 0x000000955a00720c */ /* 0x000fe20003f44070 */
[----:B------:R-:W-:Y:S02]  /*56940*/  IMAD.IADD R3, R84, 0x1, R3 ;  /* 0x0000000154037824 */ /* 0x000fe400078e0203 */
[----:B------:R-:W-:Y:S01]  /*56950*/  IMAD.IADD R2, R86, 0x1, R83 ;  /* 0x0000000156027824 */ /* 0x000fe200078e0253 */
[----:B------:R-:W-:-:S04]  /*56960*/  ISETP.GT.U32.AND.EX P2, PT, R148, R93, PT, P2 ;  /* 0x0000005d9400720c */ /* 0x000fc80003f44120 */
[----:B------:R-:W-:Y:S02]  /*56970*/  SEL R89, R90, R149, P2 ;  /* 0x000000955a597207 */ /* 0x000fe40001000000 */
[----:B------:R-:W-:Y:S02]  /*56980*/  SEL R93, R148, R93, P2 ;  /* 0x0000005d945d7207 */ /* 0x000fe40001000000 */
[----:B------:R-:W-:Y:S01]  /*56990*/  ISETP.GT.U32.AND P2, PT, R89, R144, PT ;  /* 0x000000905900720c */ /* 0x000fe20003f44070 */
[----:B------:R-:W-:-:S03]  /*569a0*/  IMAD.MOV.U32 R89, RZ, RZ, RZ ;  /* 0x000000ffff597224 */ /* 0x000fc600078e00ff */
[----:B------:R-:W-:Y:S01]  /*569b0*/  ISETP.GT.U32.AND.EX P2, PT, R93, R142, PT, P2 ;  /* 0x0000008e5d00720c */ /* 0x000fe20003f44120 */
[----:B------:R-:W-:-:S03]  /*569c0*/  IMAD.WIDE.U32 R88, R104, R39, R88 ;  /* 0x0000002768587225 */ /* 0x000fc600078e0058 */
[----:B------:R-:W-:Y:S01]  /*569d0*/  SEL R84, RZ, 0x1, !P2 ;  /* 0x00000001ff547807 */ /* 0x000fe20005000000 */
[----:B------:R-:W-:Y:S01]  /*569e0*/  IMAD.IADD R90, R85, 0x1, R89 ;  /* 0x00000001555a7824 */ /* 0x000fe200078e0259 */
[----:B------:R-:W-:Y:S01]  /*569f0*/  IADD3 R83, P3, P5, R151, R88, R3 ;  /* 0x0000005897537210 */ /* 0x000fe20007d7e003 */
[----:B------:R-:W-:Y:S02]  /*56a00*/  IMAD.MOV.U32 R3, RZ, RZ, RZ ;  /* 0x000000ffff037224 */ /* 0x000fe400078e00ff */
        /* <DEDUP_REMOVED lines=64> */
[----:B------:R-:W-:Y:S01]  /*56e10*/  IADD3 R150, P5, PT, R144, R148, RZ ;  /* 0x0000009490967210 */ /* 0x000fe20007fbe0ff */
[----:B------:R-:W-:-:S03]  /*56e20*/  IMAD.IADD R0, R0, 0x1, R91 ;  /* 0x0000000100007824 */ /* 0x000fc600078e025b */
        /* <DEDUP_REMOVED lines=11> */
[----:B------:R-:W-:-:S04]  /*56ee0*/  IMAD.WIDE.U32 R158, R88, R80, RZ ;  /* 0x00000050589e7225 */ /* 0x000fc800078e00ff */
        /* <DEDUP_REMOVED lines=142> */
[----:B------:R-:W-:Y:S01]  /*577d0*/  IADD3.X R92, PT, PT, RZ, RZ, RZ, P3, P2 ;  /* 0x000000ffff5c7210 */ /* 0x000fe20001fe44ff */
[----:B------:R-:W-:Y:S01]  /*577e0*/  IMAD.WIDE.U32.X R84, R147, R75, R84, P6 ;  /* 0x0000004b93547225 */ /* 0x000fe200030e0454 */
[----:B------:R-:W-:-:S03]  /*577f0*/  IADD3 R145, P3, P2, R145, R87, R142 ;  /* 0x0000005791917210 */ /* 0x000fc60007a7e08e */
        /* <DEDUP_REMOVED lines=14> */
[----:B------:R-:W-:-:S02]  /*578e0*/  SEL R4, RZ, 0x1, P4 ;  /* 0x00000001ff047807 */ /* 0x000fc40002000000 */
[----:B------:R-:W-:Y:S02]  /*578f0*/  ISETP.GE.U32.AND.EX P5, PT, R93, R141, PT, P5 ;  /* 0x0000008d5d00720c */ /* 0x000fe40003fa6150 */
[----:B------:R-:W-:Y:S02]  /*57900*/  IADD3.X R87, P1, P6, R84, RZ, RZ, P1, P0 ;  /* 0x000000ff54577210 */ /* 0x000fe40000e204ff */
[----:B------:R-:W-:Y:S02]  /*57910*/  ISETP.GE.U32.AND P0, PT, R139, R86, PT ;  /* 0x000000568b00720c */ /* 0x000fe40003f06070 */
[----:B------:R-:W-:Y:S01]  /*57920*/  IADD3.X R0, PT, PT, R85, RZ, RZ, P1, P6 ;  /* 0x000000ff55007210 */ /* 0x000fe20000fec4ff */
[----:B------:R-:W-:Y:S01]  /*57930*/  IMAD.WIDE.U32 R84, R2, R78, RZ ;  /* 0x0000004e02547225 */ /* 0x000fe200078e00ff */
[----:B------:R-:W-:Y:S02]  /*57940*/  IADD3 R153, P6, P4, R4, R153, R92 ;  /* 0x0000009904997210 */ /* 0x000fe40007cde05c */
[----:B------:R-:W-:Y:S01]  /*57950*/  SEL R4, RZ, 0x1, P5 ;  /* 0x00000001ff047807 */ /* 0x000fe20002800000 */
[----:B------:R-:W-:Y:S01]  /*57960*/  IMAD.WIDE.U32 R82, P5, R2, R79, R82 ;  /* 0x0000004f02527225 */ /* 0x000fe200078a0052 */
[----:B------:R-:W-:-:S02]  /*57970*/  ISETP.GE.U32.AND.EX P0, PT, R154, R93, PT, P0 ;  /* 0x0000005d9a00720c */ /* 0x000fc40003f06100 */
[----:B------:R-:W-:Y:S01]  /*57980*/  IADD3 R93, P1, PT, R87, R88, RZ ;  /* 0x00000058575d7210 */ /* 0x000fe20007f3e0ff */
[----:B------:R-:W-:Y:S01]  /*57990*/  IMAD.X R87, RZ, RZ, RZ, P5 ;  /* 0x000000ffff577224 */ /* 0x000fe200028e06ff */
[----:B------:R-:W-:Y:S01]  /*579a0*/  IADD3.X R140, PT, PT, RZ, R143, RZ, P3, P2 ;  /* 0x0000008fff8c7210 */ /* 0x000fe20001fe44ff */
[----:B------:R-:W-:Y:S01]  /*579b0*/  IMAD.MOV.U32 R86, RZ, RZ, R83 ;  /* 0x000000ffff567224 */ /* 0x000fe200078e0053 */
[----:B------:R-:W-:Y:S02]  /*579c0*/  SEL R88, RZ, 0x1, P0 ;  /* 0x00000001ff587807 */ /* 0x000fe40000000000 */
[----:B------:R-:W-:Y:S02]  /*579d0*/  IADD3 R143, P3, PT, R85, R82, RZ ;  /* 0x00000052558f7210 */ /* 0x000fe40007f7e0ff */
[----:B------:R-:W-:Y:S01]  /*579e0*/  IADD3 R93, P0, PT, R93, R84, RZ ;  /* 0x000000545d5d7210 */ /* 0x000fe20007f1e0ff */
[----:B------:R-:W-:Y:S01]  /*579f0*/  IMAD.WIDE.U32 R84, R147, R80, RZ ;  /* 0x0000005093547225 */ /* 0x000fe200078e00ff */
[----:B------:R-:W-:-:S02]  /*57a00*/  IADD3 R139, P2, PT, R4, R145, RZ ;  /* 0x00000091048b7210 */ /* 0x000fc40007f5e0ff */
[----:B------:R-:W-:Y:S01]  /*57a10*/  IADD3.X R0, P1, PT, R0, R3, RZ, P1, !PT ;  /* 0x0000000300007210 */ /* 0x000fe20000f3e4ff */
[----:B------:R-:W-:Y:S01]  /*57a20*/  IMAD.WIDE.U32.X R82, R147, R79, R86, P3 ;  /* 0x0000004f93527225 */ /* 0x000fe200018e0456 */
[----:B------:R-:W-:Y:S02]  /*57a30*/  IADD3 R88, P5, PT, R88, R139, RZ ;  /* 0x0000008b58587210 */ /* 0x000fe40007fbe0ff */
[----:B------:R-:W-:Y:S01]  /*57a40*/  IADD3.X R0, P0, PT, R0, R143, RZ, P0, !PT ;  /* 0x0000008f00007210 */ /* 0x000fe2000071e4ff */
[----:B------:R-:W-:-:S03]  /*57a50*/  IMAD.WIDE.U32 R84, P3, R2, R81, R84 ;  /* 0x0000005102547225 */ /* 0x000fc60007860054 */
[----:B------:R-:W-:Y:S01]  /*57a60*/  IADD3.X R4, P1, P0, R82, RZ, RZ, P0, P1 ;  /* 0x000000ff52047210 */ /* 0x000fe200000224ff */
[----:B------:R-:W-:Y:S01]  /*57a70*/  IMAD.X R141, RZ, RZ, R140, P2 ;  /* 0x000000ffff8d7224 */ /* 0x000fe200010e068c */
[----:B------:R-:W-:Y:S01]  /*57a80*/  ISETP.GE.U32.AND P2, PT, R139, R145, PT ;  /* 0x000000918b00720c */ /* 0x000fe20003f46070 */
[----:B------:R-:W-:Y:S01]  /*57a90*/  IMAD.X R3, RZ, RZ, RZ, P3 ;  /* 0x000000ffff037224 */ /* 0x000fe200018e06ff */
[----:B------:R-:W-:Y:S01]  /*57aa0*/  IADD3 R89, P3, PT, R89, R88, RZ ;  /* 0x0000005859597210 */ /* 0x000fe20007f7e0ff */
[----:B------:R-:W-:Y:S01]  /*57ab0*/  IMAD.X R92, RZ, RZ, R141, P5 ;  /* 0x000000ffff5c7224 */ /* 0x000fe200028e068d */
[----:B------:R-:W-:Y:S01]  /*57ac0*/  ISETP.GE.U32.AND.EX P2, PT, R141, R140, PT, P2 ;  /* 0x0000008c8d00720c */ /* 0x000fe20003f46120 */
[----:B------:R-:W-:Y:S01]  /*57ad0*/  IMAD.WIDE.U32 R86, R2, R80, RZ ;  /* 0x0000005002567225 */ /* 0x000fe200078e00ff */
[----:B------:R-:W-:Y:S02]  /*57ae0*/  ISETP.GE.U32.AND P5, PT, R88, R139, PT ;  /* 0x0000008b5800720c */ /* 0x000fe40003fa6070 */
[----:B------:R-:W-:Y:S01]  /*57af0*/  IADD3.X R82, PT, PT, R83, RZ, RZ, P1, P0 ;  /* 0x000000ff53527210 */ /* 0x000fe20000fe04ff */
        /* <DEDUP_REMOVED lines=56> */
.L_x_573:
        /* <DEDUP_REMOVED lines=21> */
.L_x_574:
[----:B------:R-:W-:Y:S01]  /*57fd0*/  CS2R R140, SRZ ;  /* 0x00000000008c7805 */ /* 0x000fe2000001ff00 */
[-C--:B------:R-:W-:Y:S01]  /*57fe0*/  IMAD.WIDE.U32 R88, R2, R133.reuse, RZ ;  /* 0x0000008502587225 */ /* 0x080fe200078e00ff */
[----:B------:R-:W-:Y:S02]  /*57ff0*/  CS2R R144, SRZ ;  /* 0x0000000000907805 */ /* 0x000fe4000001ff00 */
[----:B------:R-:W-:Y:S01]  /*58000*/  LOP3.LUT R53, R53, 0xfffffffe, RZ, 0xc0, !PT ;  /* 0xfffffffe35357812 */ /* 0x000fe200078ec0ff */
        /* <DEDUP_REMOVED lines=9> */
[----:B------:R-:W-:-:S04]  /*580a0*/  IMAD.WIDE.U32 R142, R143, R132, RZ ;  /* 0x000000848f8e7225 */ /* 0x000fc800078e00ff */
[----:B------:R-:W-:-:S04]  /*580b0*/  IMAD.WIDE.U32 R84, R154, R133, RZ ;  /* 0x000000859a547225 */ /* 0x000fc800078e00ff */
[----:B------:R-:W-:Y:S01]  /*580c0*/  IMAD.IADD R89, R83, 0x1, R159 ;  /* 0x0000000153597824 */ /* 0x000fe200078e029f */
[----:B------:R-:W-:Y:S01]  /*580d0*/  IADD3 R83, P1, PT, R88, R86, RZ ;  /* 0x0000005658537210 */ /* 0x000fe20007f3e0ff */
[----:B------:R-:W-:Y:S02]  /*580e0*/  IMAD.MOV.U32 R91, RZ, RZ, RZ ;  /* 0x000000ffff5b7224 */ /* 0x000fe400078e00ff */
[----:B------:R-:W-:Y:S01]  /*580f0*/  IMAD.IADD R92, R140, 0x1, R151 ;  /* 0x000000018c5c7824 */ /* 0x000fe200078e0297 */
[----:B------:R-:W-:Y:S01]  /*58100*/  IADD3 R142, P5, P3, R142, R89, R84 ;  /* 0x000000598e8e7210 */ /* 0x000fe20007bbe054 */
[----:B------:R-:W-:Y:S01]  /*58110*/  IMAD.WIDE.U32 R90, R132, R0, R90 ;  /* 0x00000000845a7225 */ /* 0x000fe200078e005a */
[----:B------:R-:W-:-:S03]  /*58120*/  ISETP.GE.U32.AND P0, PT, R83, R88, PT ;  /* 0x000000585300720c */ /* 0x000fc60003f06070 */
[----:B------:R-:W-:Y:S01]  /*58130*/  IMAD.IADD R159, R159, 0x1, R143 ;  /* 0x000000019f9f7824 */ /* 0x000fe200078e028f */
[----:B------:R-:W-:Y:S01]  /*58140*/  IADD3 R149, P2, P4, R149, R90, R92 ;  /* 0x0000005a95957210 */ /* 0x000fe20007c5e05c */
        /* <DEDUP_REMOVED lines=8> */
[----:B------:R-:W-:Y:S01]  /*581d0*/  IMAD.IADD R151, R145, 0x1, R87 ;  /* 0x0000000191977824 */ /* 0x000fe200078e0257 */
[----:B------:R-:W-:Y:S01]  /*581e0*/  IADD3 R157, P2, P4, R92, R157, R90 ;  /* 0x0000009d5c9d7210 */ /* 0x000fe20007c5e05a */
[----:B------:R-:W-:-:S03]  /*581f0*/  IMAD.WIDE.U32 R92, R3, R152, RZ ;  /* 0x00000098035c7225 */ /* 0x000fc600078e00ff */
[----:B------:R-:W-:Y:S01]  /*58200*/  IADD3.X R155, PT, PT, RZ, RZ, RZ, P2, P4 ;  /* 0x000000ffff9b7210 */ /* 0x000fe200017e84ff */
[----:B------:R-:W-:-:S04]  /*58210*/  IMAD.WIDE.U32 R86, R4, R134, RZ ;  /* 0x0000008604567225 */ /* 0x000fc800078e00ff */
[----:B------:R-:W-:Y:S01]  /*58220*/  IMAD.IADD R90, R91, 0x1, R144 ;  /* 0x000000015b5a7824 */ /* 0x000fe200078e0290 */
[----:B------:R-:W-:Y:S01]  /*58230*/  IADD3 R151, P2, P4, R86, R151, R92 ;  /* 0x0000009756977210 */ /* 0x000fe20007c5e05c */
[----:B------:R-:W-:Y:S02]  /*58240*/  IMAD.MOV.U32 R91, RZ, RZ, RZ ;  /* 0x000000ffff5b7224 */ /* 0x000fe400078e00ff */
[----:B------:R-:W-:Y:S01]  /*58250*/  IMAD.MOV.U32 R146, RZ, RZ, RZ ;  /* 0x000000ffff927224 */ /* 0x000fe200078e00ff */
[----:B------:R-:W-:Y:S01]  /*58260*/  P2R R147, PR, RZ, 0x10 ;  /* 0x00000010ff937803 */ /* 0x000fe20000000000 */
[----:B------:R-:W-:-:S04]  /*58270*/  IMAD.WIDE.U32 R90, R132, R139, R90 ;  /* 0x0000008b845a7225 */ /* 0x000fc800078e005a */
[----:B------:R-:W-:Y:S02]  /*58280*/  IMAD.X R148, R151, 0x1, R150, P1 ;  /* 0x0000000197947824 */ /* 0x000fe400008e0696 */
[----:B------:R-:W-:Y:S02]  /*58290*/  IMAD.IADD R86, R146, 0x1, R93 ;  /* 0x0000000192567824 */ /* 0x000fe400078e025d */
[----:B------:R-:W-:Y:S01]  /*582a0*/  @P2 LOP3.LUT R53, R53, 0x1, RZ, 0xfc, !PT ;  /* 0x0000000135352812 */ /* 0x000fe200078efcff */
[----:B------:R-:W-:Y:S01]  /*582b0*/  IMAD.IADD R156, R144, 0x1, R91 ;  /* 0x00000001909c7824 */ /* 0x000fe200078e025b */
[----:B------:R-:W-:Y:S01]  /*582c0*/  IADD3 R89, P1, P2, R155, R90, R89 ;  /* 0x0000005a9b597210 */ /* 0x000fe20007a3e059 */
[----:B------:R-:W-:Y:S01]  /*582d0*/  IMAD.IADD R90, R145, 0x1, R87 ;  /* 0x00000001915a7824 */ /* 0x000fe200078e0257 */
[----:B------:R-:W-:Y:S01]  /*582e0*/  ISETP.GE.U32.AND.EX P0, PT, R148, R150, PT, P0 ;  /* 0x000000969400720c */ /* 0x000fe20003f06100 */
[----:B------:R-:W-:Y:S01]  /*582f0*/  IMAD.MOV.U32 R87, RZ, RZ, RZ ;  /* 0x000000ffff577224 */ /* 0x000fe200078e00ff */
[----:B------:R-:W-:Y:S01]  /*58300*/  IADD3.X R156, PT, PT, RZ, R156, RZ, P1, P2 ;  /* 0x0000009cff9c7210 */ /* 0x000fe20000fe44ff */
[----:B------:R-:W-:Y:S01]  /*58310*/  IMAD.MOV.U32 R151, RZ, RZ, RZ ;  /* 0x000000ffff977224 */ /* 0x000fe200078e00ff */
[----:B------:R-:W-:Y:S01]  /*58320*/  LOP3.LUT R53, R53, 0xfffffffb, RZ, 0xc0, !PT ;  /* 0xfffffffb35357812 */ /* 0x000fe200078ec0ff */
[----:B------:R-:W-:-:S04]  /*58330*/  IMAD.WIDE.U32 R86, R134, R3, R86 ;  /* 0x0000000386567225 */ /* 0x000fc800078e0056 */
[----:B------:R-:W-:Y:S01]  /*58340*/  IMAD.IADD R87, R146, 0x1, R87 ;  /* 0x0000000192577824 */ /* 0x000fe200078e0257 */
[----:B------:R-:W-:Y:S01]  /*58350*/  IADD3 R149, P1, P2, R149, R86, R90 ;  /* 0x0000005695957210 */ /* 0x000fe20007a3e05a */
[----:B------:R-:W-:-:S03]  /*58360*/  IMAD.WIDE.U32 R92, R0, R152, RZ ;  /* 0x00000098005c7225 */ /* 0x000fc600078e00ff */
[----:B------:R-:W-:Y:S01]  /*58370*/  IADD3.X R150, PT, PT, R84, R87, RZ, P1, P2 ;  /* 0x0000005754967210 */ /* 0x000fe20000fe44ff */
[----:B------:R-:W-:-:S04]  /*58380*/  IMAD.WIDE.U32 R86, R2, R152, RZ ;  /* 0x0000009802567225 */ /* 0x000fc800078e00ff */
[----:B------:R-:W-:Y:S02]  /*58390*/  IMAD.IADD R84, R85, 0x1, R151 ;  /* 0x0000000155547824 */ /* 0x000fe400078e0297 */
[----:B------:R-:W-:Y:S01]  /*583a0*/  IMAD.IADD R85, R140, 0x1, R87 ;  /* 0x000000018c557824 */ /* 0x000fe200078e0257 */
[----:B------:R-:W-:Y:S01]  /*583b0*/  IADD3.X R87, PT, PT, RZ, RZ, RZ, P5, P3 ;  /* 0x000000ffff577210 */ /* 0x000fe20002fe64ff */
[----:B------:R-:W-:-:S04]  /*583c0*/  IMAD.WIDE.U32 R90, R2, R134, RZ ;  /* 0x00000086025a7225 */ /* 0x000fc800078e00ff */
[----:B------:R-:W-:Y:S01]  /*583d0*/  IMAD.WIDE.U32 R164, R3, R133, RZ ;  /* 0x0000008503a47225 */ /* 0x000fe200078e00ff */
[----:B------:R-:W-:-:S03]  /*583e0*/  IADD3 R158, P2, P1, R90, R85, R92 ;  /* 0x000000555a9e7210 */ /* 0x000fc6000795e05c */
[----:B------:R-:W-:Y:S02]  /*583f0*/  IMAD.MOV.U32 R85, RZ, RZ, RZ ;  /* 0x000000ffff557224 */ /* 0x000fe400078e00ff */
[----:B------:R-:W-:Y:S02]  /*58400*/  IMAD.IADD R92, R141, 0x1, R93 ;  /* 0x000000018d5c7824 */ /* 0x000fe400078e025d */
[----:B------:R-:W-:Y:S01]  /*58410*/  IMAD.WIDE.U32 R84, R132, R154, R84 ;  /* 0x0000009a84547225 */ /* 0x000fe200078e0054 */
[----:B------:R-:W-:-:S03]  /*58420*/  SEL R154, RZ, 0x1, P0 ;  /* 0x00000001ff9a7807 */ /* 0x000fc60000000000 */
[----:B------:R-:W-:Y:S01]  /*58430*/  IMAD.IADD R90, R140, 0x1, R91 ;  /* 0x000000018c5a7824 */ /* 0x000fe200078e025b */
[----:B------:R-:W-:Y:S01]  /*58440*/  IADD3 R93, P3, PT, R154, R88, RZ ;  /* 0x000000589a5d7210 */ /* 0x000fe20007f7e0ff */
[----:B------:R-:W-:Y:S02]  /*58450*/  IMAD.IADD R85, R151, 0x1, R85 ;  /* 0x0000000197557824 */ /* 0x000fe400078e0255 */
[----:B------:R-:W-:Y:S01]  /*58460*/  IMAD.WIDE.U32 R162, R4, R132, RZ ;  /* 0x0000008404a27225 */ /* 0x000fe200078e00ff */
[----:B------:R-:W-:Y:S02]  /*58470*/  IADD3 R155, P0, PT, R93, R86, RZ ;  /* 0x000000565d9b7210 */ /* 0x000fe40007f1e0ff */
[----:B------:R-:W-:Y:S01]  /*58480*/  ISETP.GT.U32.AND P5, PT, R88, R93, PT ;  /* 0x0000005d5800720c */ /* 0x000fe20003fa4070 */
[----:B------:R-:W-:-:S04]  /*58490*/  IMAD.X R86, RZ, RZ, R157, P3 ;  /* 0x000000ffff567224 */ /* 0x000fc800018e069d */
        /* <DEDUP_REMOVED lines=17> */
[----:B------:R-:W-:-:S03]  /*585b0*/  IMAD.IADD R89, R143, 0x1, R89 ;  /* 0x000000018f597824 */ /* 0x000fc600078e0259 */
[----:B------:R-:W-:Y:S02]  /*585c0*/  IADD3 R90, P1, P2, R88, R87, R90 ;  /* 0x00000057585a7210 */ /* 0x000fe40007a3e05a */
[----:B------:R-:W-:-:S04]  /*585d0*/  SEL R88, RZ, 0x1, !P5 ;  /* 0x00000001ff587807 */ /* 0x000fc80006800000 */
[----:B------:R-:W-:-:S05]  /*585e0*/  IADD3 R93, P5, PT, R88, R82, RZ ;  /* 0x00000052585d7210 */ /* 0x000fca0007fbe0ff */
[----:B------:R-:W-:Y:S01]  /*585f0*/  IMAD.X R87, RZ, RZ, R142, P5 ;  /* 0x000000ffff577224 */ /* 0x000fe200028e068e */
[----:B------:R-:W-:-:S05]  /*58600*/  IADD3 R143, P5, PT, R93, R86, RZ ;  /* 0x000000565d8f7210 */ /* 0x000fca0007fbe0ff */
[----:B------:R-:W-:Y:S01]  /*58610*/  IMAD.X R151, R87, 0x1, R90, P5 ;  /* 0x0000000157977824 */ /* 0x000fe200028e065a */
[----:B------:R-:W-:Y:S01]  /*58620*/  ISETP.GT.U32.AND P5, PT, R82, R93, PT ;  /* 0x0000005d5200720c */ /* 0x000fe20003fa4070 */
[----:B------:R-:W-:Y:S02]  /*58630*/  IMAD.IADD R90, R144, 0x1, R91 ;  /* 0x00000001905a7824 */ /* 0x000fe400078e025b */
[----:B------:R-:W-:Y:S01]  /*58640*/  IMAD.MOV.U32 R91, RZ, RZ, RZ ;  /* 0x000000ffff5b7224 */ /* 0x000fe200078e00ff */
[----:B------:R-:W-:Y:S01]  /*58650*/  ISETP.GT.U32.AND.EX P5, PT, R142, R87, PT, P5 ;  /* 0x000000578e00720c */ /* 0x000fe20003fa4150 */
[----:B------:R-:W-:-:S03]  /*58660*/  IMAD.WIDE.U32 R90, R134, R139, R90 ;  /* 0x0000008b865a7225 */ /* 0x000fc600078e005a */
[----:B------:R-:W-:Y:S02]  /*58670*/  SEL R82, R82, R93, P5 ;  /* 0x0000005d52527207 */ /* 0x000fe40002800000 */
[----:B------:R-:W-:Y:S01]  /*58680*/  IADD3.X R93, PT, PT, RZ, R85, RZ, P0, P3 ;  /* 0x00000055ff5d7210 */ /* 0x000fe200007e64ff */
[----:B------:R-:W-:Y:S01]  /*58690*/  IMAD.IADD R134, R144, 0x1, R91 ;  /* 0x0000000190867824 */ /* 0x000fe200078e025b */
[----:B------:R-:W-:Y:S01]  /*586a0*/  SEL R142, R142, R87, P5 ;  /* 0x000000578e8e7207 */ /* 0x000fe20002800000 */
[----:B------:R-:W-:Y:S01]  /*586b0*/  IMAD.WIDE.U32 R86, R0, R136, RZ ;  /* 0x0000008800567225 */ /* 0x000fe200078e00ff */
[----:B------:R-:W-:Y:S02]  /*586c0*/  ISETP.GT.U32.AND P0, PT, R82, R143, PT ;  /* 0x0000008f5200720c */ /* 0x000fe40003f04070 */
[----:B------:R-:W-:Y:S01]  /*586d0*/  IADD3 R89, P3, P5, R84, R90, R89 ;  /* 0x0000005a54597210 */ /* 0x000fe20007d7e059 */
[----:B------:R-:W-:Y:S01]  /*586e0*/  IMAD.IADD R90, R141, 0x1, R87 ;  /* 0x000000018d5a7824 */ /* 0x000fe200078e0257 */
[----:B------:R-:W-:Y:S01]  /*586f0*/  ISETP.GT.U32.AND.EX P0, PT, R142, R151, PT, P0 ;  /* 0x000000978e00720c */ /* 0x000fe20003f04100 */
[----:B------:R-:W-:Y:S01]  /*58700*/  IMAD.MOV.U32 R91, RZ, RZ, RZ ;  /* 0x000000ffff5b7224 */ /* 0x000fe200078e00ff */
[----:B------:R-:W-:Y:S01]  /*58710*/  IADD3.X R87, PT, PT, RZ, RZ, RZ, P1, P2 ;  /* 0x000000ffff577210 */ /* 0x000fe20000fe44ff */
[----:B------:R-:W-:Y:S01]  /*58720*/  IMAD.WIDE.U32 R84, R2, R135, RZ ;  /* 0x0000008702547225 */ /* 0x000fe200078e00ff */
[----:B------:R-:W-:-:S02]  /*58730*/  SEL R82, RZ, 0x1, !P0 ;  /* 0x00000001ff527807 */ /* 0x000fc40004000000 */
[----:B------:R-:W-:Y:S01]  /*58740*/  IADD3.X R134, PT, PT, R93, R134, RZ, P3, P5 ;  /* 0x000000865d867210 */ /* 0x000fe20001fea4ff */
[----:B------:R-:W-:Y:S01]  /*58750*/  IMAD.WIDE.U32 R90, R135, R0, R90 ;  /* 0x00000000875a7225 */ /* 0x000fe200078e005a */
[----:B------:R-:W-:Y:S02]  /*58760*/  IADD3 R0, P0, P3, R82, R89, R87 ;  /* 0x0000005952007210 */ /* 0x000fe40007b1e057 */
[----:B------:R-:W-:Y:S01]  /*58770*/  IADD3 R159, P1, P2, R88, R92, R159 ;  /* 0x0000005c589f7210 */ /* 0x000fe20007a3e09f */
[----:B------:R-:W-:Y:S01]  /*58780*/  IMAD.IADD R87, R140, 0x1, R85 ;  /* 0x000000018c577824 */ /* 0x000fe200078e0255 */
[----:B------:R-:W-:Y:S01]  /*58790*/  IADD3.X R134, PT, PT, RZ, R134, RZ, P0, P3 ;  /* 0x00000086ff867210 */ /* 0x000fe200007e64ff */
[----:B------:R-:W-:Y:S01]  /*587a0*/  IMAD.WIDE.U32 R88, R3, R136, RZ ;  /* 0x0000008803587225 */ /* 0x000fe200078e00ff */
[----:B------:R-:W-:Y:S02]  /*587b0*/  IADD3.X R85, PT, PT, RZ, R156, RZ, P1, P2 ;  /* 0x0000009cff557210 */ /* 0x000fe40000fe44ff */
[----:B------:R-:W-:Y:S01]  /*587c0*/  IADD3 R0, P1, P2, R0, R90, R87 ;  /* 0x0000005a00007210 */ /* 0x000fe20007a3e057 */
[----:B------:R-:W-:-:S02]  /*587d0*/  IMAD.IADD R141, R141, 0x1, R91 ;  /* 0x000000018d8d7824 */ /* 0x000fc400078e025b */
        /* <DEDUP_REMOVED lines=21> */
[----:B------:R-:W-:-:S04]  /*58930*/  IMAD.WIDE.U32 R164, R132, R3, R164 ;  /* 0x0000000384a47225 */ /* 0x000fc800078e00a4 */
[----:B------:R-:W-:Y:S01]  /*58940*/  IMAD.IADD R93, R161, 0x1, R91 ;  /* 0x00000001a15d7824 */ /* 0x000fe200078e025b */
[----:B------:R-:W-:Y:S01]  /*58950*/  IADD3.X R91, PT, PT, R134, R141, RZ, P1, P2 ;  /* 0x0000008d865b7210 */ /* 0x000fe20000fe44ff */
        /* <DEDUP_REMOVED lines=62> */
[----:B------:R-:W-:Y:S02]  /*58d40*/  IMAD.IADD R86, R146, 0x1, R91 ;  /* 0x0000000192567824 */ /* 0x000fe400078e025b */
[----:B------:R-:W-:Y:S02]  /*58d50*/  IMAD.IADD R91, R145, 0x1, R89 ;  /* 0x00000001915b7824 */ /* 0x000fe400078e0259 */
[----:B------:R-:W-:Y:S01]  /*58d60*/  IMAD.WIDE.U32 R86, R137, R3, R86 ;  /* 0x0000000389567225 */ /* 0x000fe200078e0056 */
[----:B------:R-:W-:-:S03]  /*58d70*/  IADD3.X R3, PT, PT, RZ, RZ, RZ, P3, P1 ;  /* 0x000000ffff037210 */ /* 0x000fc60001fe24ff */
[----:B------:R-:W-:Y:S01]  /*58d80*/  IMAD.IADD R0, R146, 0x1, R87 ;  /* 0x0000000192007824 */ /* 0x000fe200078e0257 */
[----:B------:R-:W-:Y:S01]  /*58d90*/  IADD3 R91, P0, P2, R136, R86, R91 ;  /* 0x00000056885b7210 */ /* 0x000fe20007a1e05b */
[----:B------:R-:W-:-:S03]  /*58da0*/  IMAD.WIDE.U32 R86, R93, R80, RZ ;  /* 0x000000505d567225 */ /* 0x000fc600078e00ff */
[----:B------:R-:W-:Y:S01]  /*58db0*/  IADD3.X R0, PT, PT, R139, R0, RZ, P0, P2 ;  /* 0x000000008b007210 */ /* 0x000fe200007e44ff */
[----:B------:R-:W-:-:S04]  /*58dc0*/  IMAD.WIDE.U32 R138, R4, R138, RZ ;  /* 0x0000008a048a7225 */ /* 0x000fc800078e00ff */
[----:B------:R-:W-:Y:S01]  /*58dd0*/  IMAD.WIDE.U32 R86, P0, R160, R81, R86 ;  /* 0x00000051a0567225 */ /* 0x000fe20007800056 */
[----:B------:R-:W-:-:S03]  /*58de0*/  IADD3 R138, P5, PT, R84, R138, RZ ;  /* 0x0000008a548a7210 */ /* 0x000fc60007fbe0ff */
[----:B------:R-:W-:-:S04]  /*58df0*/  IMAD.WIDE.U32 R160, R160, R80, RZ ;  /* 0x00000050a0a07225 */ /* 0x000fc800078e00ff */
[----:B------:R-:W-:Y:S01]  /*58e00*/  IMAD.X R137, RZ, RZ, RZ, P0 ;  /* 0x000000ffff897224 */ /* 0x000fe200000e06ff */
[----:B------:R-:W-:Y:S01]  /*58e10*/  IADD3 R89, P0, PT, R161, R86, RZ ;  /* 0x00000056a1597210 */ /* 0x000fe20007f1e0ff */
[----:B------:R-:W-:Y:S02]  /*58e20*/  IMAD.MOV.U32 R136, RZ, RZ, R87 ;  /* 0x000000ffff887224 */ /* 0x000fe400078e0057 */
[----:B------:R-:W-:Y:S02]  /*58e30*/  IMAD.IADD R87, R145, 0x1, R139 ;  /* 0x0000000191577824 */ /* 0x000fe400078e028b */
[----:B------:R-:W-:-:S03]  /*58e40*/  IMAD.WIDE.U32.X R136, R93, R81, R136, P0 ;  /* 0x000000515d887225 */ /* 0x000fc600000e0488 */
[----:B------:R-:W-:Y:S01]  /*58e50*/  IADD3 R4, P0, P2, R88, R87, R90 ;  /* 0x0000005758047210 */ /* 0x000fe20007a1e05a */
[----:B------:R-:W-:Y:S02]  /*58e60*/  IMAD R86, R148, R72, RZ ;  /* 0x0000004894567224 */ /* 0x000fe400078e02ff */
[----:B------:R-:W-:Y:S02]  /*58e70*/  IMAD.IADD R145, R145, 0x1, R163 ;  /* 0x0000000191917824 */ /* 0x000fe400078e02a3 */
        /* <DEDUP_REMOVED lines=39> */
[----:B------:R-:W-:Y:S02]  /*590f0*/  IMAD.MOV.U32 R86, RZ, RZ, R89 ;  /* 0x000000ffff567224 */ /* 0x000fe400078e0059 */
[----:B------:R-:W-:Y:S02]  /*59100*/  IMAD R88, R83, R72, RZ ;  /* 0x0000004853587224 */ /* 0x000fe400078e02ff */
[----:B------:R-:W-:Y:S01]  /*59110*/  IMAD.WIDE.U32.X R86, R137, R79, R86, P5 ;  /* 0x0000004f89567225 */ /* 0x000fe200028e0456 */
[----:B------:R-:W-:-:S03]  /*59120*/  IADD3 R89, P5, PT, R141, R160, RZ ;  /* 0x000000a08d597210 */ /* 0x000fc60007fbe0ff */
[----:B------:R-:W-:Y:S01]  /*59130*/  IMAD.WIDE.U32 R140, R136, R80, RZ ;  /* 0x00000050888c7225 */ /* 0x000fe200078e00ff */
[----:B------:R-:W-:Y:S02]  /*59140*/  IADD3.X R148, P5, PT, R143, R90, RZ, P5, !PT ;  /* 0x0000005a8f947210 */ /* 0x000fe40002fbe4ff */
[----:B------:R-:W-:-:S04]  /*59150*/  IADD3 R90, P6, PT, R89, R92, RZ ;  /* 0x0000005c595a7210 */ /* 0x000fc80007fde0ff */
[----:B------:R-:W-:Y:S01]  /*59160*/  IADD3.X R148, P6, PT, R148, R93, RZ, P6, !PT ;  /* 0x0000005d94947210 */ /* 0x000fe200037de4ff */
[----:B------:R-:W-:Y:S02]  /*59170*/  IMAD R93, R133, R73, R88 ;  /* 0x00000049855d7224 */ /* 0x000fe400078e0258 */
[----:B------:R-:W-:Y:S01]  /*59180*/  IMAD.WIDE.U32 R88, R137, R80, RZ ;  /* 0x0000005089587225 */ /* 0x000fe200078e00ff */
[----:B------:R-:W-:-:S04]  /*59190*/  IADD3.X R142, P5, P6, R86, RZ, RZ, P6, P5 ;  /* 0x000000ff568e7210 */ /* 0x000fc800036aa4ff */
[----:B------:R-:W-:Y:S02]  /*591a0*/  IADD3.X R151, PT, PT, R87, RZ, RZ, P5, P6 ;  /* 0x000000ff57977210 */ /* 0x000fe40002fec4ff */
[C---:B------:R-:W-:Y:S02]  /*591b0*/  LOP3.LUT P5, RZ, R53.reuse, 0x4, RZ, 0xc0, !PT ;  /* 0x0000000435ff7812 */ /* 0x040fe400078ac0ff */
[----:B------:R-:W-:Y:S02]  /*591c0*/  LOP3.LUT P6, RZ, R53, 0x1, RZ, 0xc0, !PT ;  /* 0x0000000135ff7812 */ /* 0x000fe400078cc0ff */
[----:B------:R-:W-:Y:S02]  /*591d0*/  IADD3.X R87, PT, PT, RZ, RZ, RZ, P5, P4 ;  /* 0x000000ffff577210 */ /* 0x000fe40002fe84ff */
[----:B------:R-:W-:-:S04]  /*591e0*/  ISETP.NE.AND P4, PT, R147, RZ, PT ;  /* 0x000000ff9300720c */ /* 0x000fc80003f85270 */
[----:B------:R-:W-:Y:S02]  /*591f0*/  IADD3.X R86, PT, PT, RZ, RZ, RZ, P6, P4 ;  /* 0x000000ffff567210 */ /* 0x000fe400037e84ff */
[----:B------:R-:W-:Y:S02]  /*59200*/  IADD3 R164, P4, P5, R87, R164, R145 ;  /* 0x000000a457a47210 */ /* 0x000fe40007d9e091 */
        /* <DEDUP_REMOVED lines=107> */
[----:B------:R-:W-:Y:S02]  /*598c0*/  SEL R82, RZ, 0x1, P1 ;  /* 0x00000001ff527807 */ /* 0x000fe40000800000 */
[----:B------:R-:W-:Y:S02]  /*598d0*/  ISETP.GE.U32.AND.EX P5, PT, R146, R150, PT, P5 ;  /* 0x000000969200720c */ /* 0x000fe40003fa6150 */
[----:B------:R-:W-:Y:S02]  /*598e0*/  IADD3.X R135, P3, P4, R86, RZ, RZ, P4, P3 ;  /* 0x000000ff56877210 */ /* 0x000fe400024664ff */
        /* <DEDUP_REMOVED lines=82> */
[CC--:B------:R-:W-:Y:S01]  /*59e10*/  ISETP.GE.U32.AND P0, PT, R137.reuse, R74.reuse, PT ;  /* 0x0000004a8900720c */ /* 0x0c0fe20003f06070 */
[----:B------:R-:W-:Y:S01]  /*59e20*/  IMAD.MOV.U32 R87, RZ, RZ, R137 ;  /* 0x000000ffff577224 */ /* 0x000fe200078e0089 */
[----:B------:R-:W-:Y:S01]  /*59e30*/  ISETP.LE.U32.AND P1, PT, R137, R74, PT ;  /* 0x0000004a8900720c */ /* 0x000fe20003f23070 */
[----:B------:R-:W-:Y:S01]  /*59e40*/  IMAD.MOV.U32 R84, RZ, RZ, R90 ;  /* 0x000000ffff547224 */ /* 0x000fe200078e005a */
[CC--:B------:R-:W-:Y:S01]  /*59e50*/  ISETP.GE.U32.AND.EX P0, PT, R90.reuse, R75.reuse, PT, P0 ;  /* 0x0000004b5a00720c */ /* 0x0c0fe20003f06100 */
[----:B------:R-:W-:Y:S01]  /*59e60*/  IMAD.MOV.U32 R4, RZ, RZ, R133 ;  /* 0x000000ffff047224 */ /* 0x000fe200078e0085 */
[----:B------:R-:W-:Y:S01]  /*59e70*/  ISETP.LE.U32.AND.EX P1, PT, R90, R75, PT, P1 ;  /* 0x0000004b5a00720c */ /* 0x000fe20003f23110 */
[----:B------:R-:W-:-:S12]  /*59e80*/  IMAD.MOV.U32 R85, RZ, RZ, R86 ;  /* 0x000000ffff557224 */ /* 0x000fd800078e0056 */
[----:B------:R-:W-:Y:S05]  /*59e90*/  @!P0 BRA P1, `(.L_x_576) ;  /* 0x0000000000548947 */ /* 0x000fea0000800000 */
.L_x_575:
        /* <DEDUP_REMOVED lines=21> */
.L_x_576:
        /* <DEDUP_REMOVED lines=22> */
[----:B------:R-:W-:Y:S02]  /*5a150*/  IADD3 R133, P3, PT, R91, -R133, RZ ;  /* 0x800000855b857210 */ /* 0x000fe40007f7e0ff */
[----:B------:R-:W-:Y:S01]  /*5a160*/  ISETP.GE.U32.AND.EX P0, PT, R13, R90, PT, P0 ;  /* 0x0000005a0d00720c */ /* 0x000fe20003f06100 */
[----:B------:R-:W-:Y:S01]  /*5a170*/  IMAD.X R88, R15, 0x1, ~R88, P2 ;  /* 0x000000010f587824 */ /* 0x000fe200010e0e58 */
[----:B------:R-:W-:Y:S01]  /*5a180*/  ISETP.GE.U32.AND P1, PT, R4, R135, PT ;  /* 0x000000870400720c */ /* 0x000fe20003f26070 */
[----:B------:R-:W-:Y:S01]  /*5a190*/  IMAD.X R134, R92, 0x1, ~R134, P3 ;  /* 0x000000015c867824 */ /* 0x000fe200018e0e86 */
[----:B------:R-:W-:-:S02]  /*5a1a0*/  SEL R91, RZ, 0x1, P0 ;  /* 0x00000001ff5b7807 */ /* 0x000fc40000000000 */
[C---:B------:R-:W-:Y:S02]  /*5a1b0*/  ISETP.GE.U32.AND.EX P1, PT, R85.reuse, R136, PT, P1 ;  /* 0x000000885500720c */ /* 0x040fe40003f26110 */
[----:B------:R-:W-:Y:S02]  /*5a1c0*/  IADD3 R91, P2, PT, R28, R91, RZ ;  /* 0x0000005b1c5b7210 */ /* 0x000fe40007f5e0ff */
[----:B------:R-:W-:Y:S02]  /*5a1d0*/  IADD3 R135, P3, PT, R4, -R135, RZ ;  /* 0x8000008704877210 */ /* 0x000fe40007f7e0ff */
[----:B------:R-:W-:Y:S01]  /*5a1e0*/  SEL R15, RZ, 0x1, P1 ;  /* 0x00000001ff0f7807 */ /* 0x000fe20000800000 */
[----:B------:R-:W-:Y:S01]  /*5a1f0*/  IMAD.X R4, RZ, RZ, R27, P2 ;  /* 0x000000ffff047224 */ /* 0x000fe200010e061b */
[----:B------:R-:W-:Y:S01]  /*5a200*/  ISETP.GE.U32.AND P1, PT, R20, R91, PT ;  /* 0x0000005b1400720c */ /* 0x000fe20003f26070 */
[----:B------:R-:W-:Y:S01]  /*5a210*/  IMAD.X R136, R85, 0x1, ~R136, P3 ;  /* 0x0000000155887824 */ /* 0x000fe200018e0e88 */
[----:B------:R-:W-:-:S02]  /*5a220*/  IADD3 R89, P0, PT, R14, -R89, RZ ;  /* 0x800000590e597210 */ /* 0x000fc40007f1e0ff */
[----:B------:R-:W-:Y:S02]  /*5a230*/  ISETP.GE.U32.AND.EX P1, PT, R19, R4, PT, P1 ;  /* 0x000000041300720c */ /* 0x000fe40003f26110 */
[----:B------:R-:W-:Y:S01]  /*5a240*/  IADD3 R2, P4, PT, R12, R15, RZ ;  /* 0x0000000f0c027210 */ /* 0x000fe20007f9e0ff */
[----:B------:R-:W-:Y:S01]  /*5a250*/  IMAD.X R90, R13, 0x1, ~R90, P0 ;  /* 0x000000010d5a7824 */ /* 0x000fe200000e0e5a */
[----:B------:R-:W-:Y:S02]  /*5a260*/  IADD3 R91, P2, PT, R20, -R91, RZ ;  /* 0x8000005b145b7210 */ /* 0x000fe40007f5e0ff */
[----:B------:R-:W-:Y:S01]  /*5a270*/  IADD3 R137, P5, PT, R3, -R2, RZ ;  /* 0x8000000203897210 */ /* 0x000fe20007fbe0ff */
[----:B------:R-:W-:Y:S01]  /*5a280*/  IMAD.X R13, RZ, RZ, R11, P4 ;  /* 0x000000ffff0d7224 */ /* 0x000fe200020e060b */
[----:B------:R-:W-:Y:S01]  /*5a290*/  IADD3 R20, P4, PT, -R10, R87, RZ ;  /* 0x000000570a147210 */ /* 0x000fe20007f9e1ff */
[----:B------:R-:W-:Y:S01]  /*5a2a0*/  IMAD.X R93, R19, 0x1, ~R4, P2 ;  /* 0x00000001135d7824 */ /* 0x000fe200010e0e04 */
[----:B------:R-:W-:Y:S01]  /*5a2b0*/  IADD3 R92, P3, PT, -R26, R18, RZ ;  /* 0x000000121a5c7210 */ /* 0x000fe20007f7e1ff */
[----:B------:R-:W-:Y:S01]  /*5a2c0*/  IMAD.X R18, R0, 0x1, ~R13, P5 ;  /* 0x0000000100127824 */ /* 0x000fe200028e0e0d */
[----:B------:R-:W-:Y:S01]  /*5a2d0*/  ISETP.GE.U32.AND P0, PT, R3, R2, PT ;  /* 0x000000020300720c */ /* 0x000fe20003f06070 */
[----:B------:R-:W-:-:S02]  /*5a2e0*/  IMAD.X R19, R84, 0x1, ~R9, P4 ;  /* 0x0000000154137824 */ /* 0x000fc400020e0e09 */
[----:B------:R-:W-:Y:S01]  /*5a2f0*/  IMAD.X R132, R17, 0x1, ~R25, P3 ;  /* 0x0000000111847824 */ /* 0x000fe200018e0e19 */
[----:B------:R-:W-:Y:S01]  /*5a300*/  ISETP.GE.U32.AND.EX P0, PT, R0, R13, PT, P0 ;  /* 0x0000000d0000720c */ /* 0x000fe20003f06100 */
        /* <DEDUP_REMOVED lines=39> */
.L_x_577:
        /* <DEDUP_REMOVED lines=39> */
.L_x_578:
        /* <DEDUP_REMOVED lines=17> */
[----:B------:R-:W-:Y:S02]  /*5a900*/  ISETP.GT.U32.AND.EX P0, PT, R18, UR9, PT, P0 ;  /* 0x0000000912007c0c */ /* 0x000fe4000bf04100 */
[----:B------:R-:W-:Y:S02]  /*5a910*/  CS2R R32, SRZ ;  /* 0x0000000000207805 */ /* 0x000fe4000001ff00 */
[----:B------:R-:W-:Y:S01]  /*5a920*/  CS2R R30, SRZ ;  /* 0x00000000001e7805 */ /* 0x000fe2000001ff00 */
[----:B------:R-:W1:Y:S01]  /*5a930*/  LDC R15, c[0x3][0x1ac] ;  /* 0x00c06b00ff0f7b82 */ /* 0x000e620000000800 */
[----:B------:R-:W-:-:S07]  /*5a940*/  IMAD.MOV.U32 R29, RZ, RZ, RZ ;  /* 0x000000ffff1d7224 */ /* 0x000fce00078e00ff */
        /* <DEDUP_REMOVED lines=67> */
[----:B------:R-:W-:Y:S02]  /*5ad80*/  IMAD.IADD R11, R7, 0x1, R11 ;  /* 0x00000001070b7824 */ /* 0x000fe400078e020b */
[----:B------:R-:W-:-:S04]  /*5ad90*/  IMAD.WIDE.U32 R16, R97, R94, RZ ;  /* 0x0000005e61107225 */ /* 0x000fc800078e00ff */
[----:B------:R-:W-:-:S04]  /*5ada0*/  IMAD.WIDE.U32 R32, R96, R95, RZ ;  /* 0x0000005f60207225 */ /* 0x000fc800078e00ff */
[C---:B------:R-:W-:Y:S02]  /*5adb0*/  IMAD.IADD R7, R5.reuse, 0x1, R13 ;  /* 0x0000000105077824 */ /* 0x040fe400078e020d */
[----:B------:R-:W-:Y:S02]  /*5adc0*/  IMAD.IADD R35, R36, 0x1, R3 ;  /* 0x0000000124237824 */ /* 0x000fe400078e0203 */
[----:B------:R-:W-:Y:S01]  /*5add0*/  IMAD.IADD R43, R5, 0x1, R17 ;  /* 0x00000001052b7824 */ /* 0x000fe200078e0211 */
[----:B------:R-:W-:Y:S01]  /*5ade0*/  IADD3 R32, P1, P2, R16, R7, R32 ;  /* 0x0000000710207210 */ /* 0x000fe20007a3e020 */
[-C--:B------:R-:W-:Y:S01]  /*5adf0*/  IMAD.WIDE.U32 R16, R70, R71.reuse, RZ ;  /* 0x0000004746107225 */ /* 0x080fe200078e00ff */
[C-C-:B------:R-:W-:Y:S02]  /*5ae00*/  SHF.L.U64.HI R30, R2.reuse, 0x1, R35.reuse ;  /* 0x00000001021e7819 */ /* 0x140fe40000010223 */
[C-C-:B------:R-:W-:Y:S01]  /*5ae10*/  SHF.R.U64 R40, R2.reuse, 0x1f, R35.reuse ;  /* 0x0000001f02287819 */ /* 0x140fe20000001223 */
[----:B------:R-:W-:Y:S01]  /*5ae20*/  IMAD.SHL.U32 R15, R2, 0x2, RZ ;  /* 0x00000002020f7824 */ /* 0x000fe200078e00ff */
[----:B------:R-:W-:Y:S01]  /*5ae30*/  SHF.R.U32.HI R35, RZ, 0x1f, R35 ;  /* 0x0000001fff237819 */ /* 0x000fe20000011623 */
[----:B------:R-:W-:Y:S01]  /*5ae40*/  IMAD.MOV.U32 R9, RZ, RZ, RZ ;  /* 0x000000ffff097224 */ /* 0x000fe200078e00ff */
[----:B------:R-:W-:Y:S01]  /*5ae50*/  LOP3.LUT R30, R30, 0x1, RZ, 0xc0, !PT ;  /* 0x000000011e1e7812 */ /* 0x000fe200078ec0ff */
[----:B------:R-:W-:-:S04]  /*5ae60*/  IMAD.WIDE.U32 R2, R71, R71, RZ ;  /* 0x0000004747027225 */ /* 0x000fc800078e00ff */
[----:B------:R-:W-:Y:S02]  /*5ae70*/  IMAD.MOV.U32 R7, RZ, RZ, RZ ;  /* 0x000000ffff077224 */ /* 0x000fe400078e00ff */
[----:B------:R-:W-:Y:S02]  /*5ae80*/  IMAD.MOV.U32 R31, RZ, RZ, RZ ;  /* 0x000000ffff1f7224 */ /* 0x000fe400078e00ff */
[----:B------:R-:W-:Y:S02]  /*5ae90*/  IMAD.SHL.U32 R0, R16, 0x2, RZ ;  /* 0x0000000210007824 */ /* 0x000fe400078e00ff */
[----:B------:R-:W-:Y:S02]  /*5aea0*/  IMAD.IADD R21, R17, 0x1, R9 ;  /* 0x0000000111157824 */ /* 0x000fe400078e0209 */
[----:B------:R-:W-:Y:S01]  /*5aeb0*/  IMAD.IADD R13, R3, 0x1, R5 ;  /* 0x00000001030d7824 */ /* 0x000fe200078e0205 */
[----:B------:R-:W-:Y:S01]  /*5aec0*/  IADD3.X R3, PT, PT, RZ, RZ, RZ, P4, P5 ;  /* 0x000000ffff037210 */ /* 0x000fe200027ea4ff */
[----:B------:R-:W-:Y:S01]  /*5aed0*/  IMAD.WIDE.U32 R6, R98, R70, R6 ;  /* 0x0000004662067225 */ /* 0x000fe200078e0006 */
[----:B------:R-:W-:-:S02]  /*5aee0*/  LOP3.LUT R0, R0, 0xfffffffe, RZ, 0xc0, !PT ;  /* 0xfffffffe00007812 */ /* 0x000fc400078ec0ff */
[C---:B------:R-:W-:Y:S01]  /*5aef0*/  SHF.L.U64.HI R20, R16.reuse, 0x1, R21 ;  /* 0x0000000110147819 */ /* 0x040fe20000010215 */
[----:B------:R-:W-:Y:S01]  /*5af00*/  IMAD.IADD R4, R27, 0x1, R31 ;  /* 0x000000011b047824 */ /* 0x000fe200078e021f */
[----:B------:R-:W-:Y:S01]  /*5af10*/  SHF.R.U64 R27, R16, 0x1f, R21 ;  /* 0x0000001f101b7819 */ /* 0x000fe20000001215 */
[----:B------:R-:W-:Y:S01]  /*5af20*/  IMAD.MOV.U32 R5, RZ, RZ, RZ ;  /* 0x000000ffff057224 */ /* 0x000fe200078e00ff */
[----:B------:R-:W-:Y:S01]  /*5af30*/  IADD3 R3, P4, P6, R3, R6, R11 ;  /* 0x0000000603037210 */ /* 0x000fe20007e9e00b */
[----:B------:R-:W-:Y:S01]  /*5af40*/  IMAD.IADD R10, R31, 0x1, R33 ;  /* 0x000000011f0a7824 */ /* 0x000fe200078e0221 */
[----:B------:R-:W-:Y:S01]  /*5af50*/  IADD3.X R33, PT, PT, RZ, RZ, RZ, P0, P3 ;  /* 0x000000ffff217210 */ /* 0x000fe200007e64ff */
[----:B------:R-:W-:Y:S01]  /*5af60*/  IMAD.WIDE.U32 R16, R96, R70, R4 ;  /* 0x0000004660107225 */ /* 0x000fe200078e0004 */
[----:B------:R-:W-:Y:S02]  /*5af70*/  IADD3 R13, P0, PT, R0, R13, RZ ;  /* 0x0000000d000d7210 */ /* 0x000fe40007f1e0ff */
[----:B------:R-:W-:Y:S01]  /*5af80*/  SHF.R.U32.HI R21, RZ, 0x1f, R21 ;  /* 0x0000001fff157819 */ /* 0x000fe20000011615 */
[----:B------:R-:W-:Y:S01]  /*5af90*/  IMAD.MOV.U32 R11, RZ, RZ, RZ ;  /* 0x000000ffff0b7224 */ /* 0x000fe200078e00ff */
[----:B------:R-:W-:Y:S01]  /*5afa0*/  IADD3 R33, P3, P5, R33, R16, R19 ;  /* 0x0000001021217210 */ /* 0x000fe20007d7e013 */
[----:B------:R-:W-:Y:S01]  /*5afb0*/  IMAD.IADD R0, R23, 0x1, R7 ;  /* 0x0000000117007824 */ /* 0x000fe200078e0207 */
[----:B------:R-:W-:Y:S01]  /*5afc0*/  LOP3.LUT R21, R21, 0x1, RZ, 0xc0, !PT ;  /* 0x0000000115157812 */ /* 0x000fe200078ec0ff */
[----:B------:R-:W-:-:S04]  /*5afd0*/  IMAD.WIDE.U32 R4, R95, R71, RZ ;  /* 0x000000475f047225 */ /* 0x000fc800078e00ff */
[----:B------:R-:W-:-:S04]  /*5afe0*/  IMAD.WIDE.U32 R6, R95, R95, RZ ;  /* 0x0000005f5f067225 */ /* 0x000fc800078e00ff */
[----:B------:R-:W-:Y:S01]  /*5aff0*/  IMAD.WIDE.U32 R38, R96, R94, R10 ;  /* 0x0000005e60267225 */ /* 0x000fe200078e000a */
[----:B------:R-:W-:-:S03]  /*5b000*/  LOP3.LUT R10, R15, 0xfffffffe, RZ, 0xc0, !PT ;  /* 0xfffffffe0f0a7812 */ /* 0x000fc600078ec0ff */
[----:B------:R-:W-:Y:S01]  /*5b010*/  IMAD.IADD R16, R31, 0x1, R17 ;  /* 0x000000011f107824 */ /* 0x000fe200078e0211 */
[----:B------:R-:W-:Y:S01]  /*5b020*/  LOP3.LUT R17, R35, 0x1, RZ, 0xc0, !PT ;  /* 0x0000000123117812 */ /* 0x000fe200078ec0ff */
[----:B------:R-:W-:Y:S02]  /*5b030*/  IMAD.IADD R29, R5, 0x1, R37 ;  /* 0x00000001051d7824 */ /* 0x000fe400078e0225 */
[----:B------:R-:W-:Y:S01]  /*5b040*/  IMAD.WIDE.U32 R18, R94, R71, RZ ;  /* 0x000000475e127225 */ /* 0x000fe200078e00ff */
[----:B------:R-:W-:Y:S02]  /*5b050*/  IADD3.X R28, PT, PT, RZ, R16, RZ, P3, P5 ;  /* 0x00000010ff1c7210 */ /* 0x000fe40001fea4ff */
[----:B------:R-:W-:Y:S01]  /*5b060*/  LOP3.LUT R16, R40, 0xfffffffe, RZ, 0xc0, !PT ;  /* 0xfffffffe28107812 */ /* 0x000fe200078ec0ff */
[----:B------:R-:W-:-:S04]  /*5b070*/  IMAD.WIDE.U32 R22, R95, R70, RZ ;  /* 0x000000465f167225 */ /* 0x000fc800078e00ff */
[----:B------:R-:W-:Y:S01]  /*5b080*/  IMAD.IADD R5, R37, 0x1, R7 ;  /* 0x0000000125057824 */ /* 0x000fe200078e0207 */
[----:B------:R-:W-:Y:S01]  /*5b090*/  IADD3.X R7, PT, PT, RZ, R0, RZ, P4, P6 ;  /* 0x00000000ff077210 */ /* 0x000fe200027ec4ff */
[----:B------:R-:W-:Y:S01]  /*5b0a0*/  IMAD.WIDE.U32 R24, R2, R72, RZ ;  /* 0x0000004802187225 */ /* 0x000fe200078e00ff */
[----:B------:R-:W-:Y:S02]  /*5b0b0*/  IADD3 R15, P4, PT, R43, R38, RZ ;  /* 0x000000262b0f7210 */ /* 0x000fe40007f9e0ff */
[----:B------:R-:W-:Y:S01]  /*5b0c0*/  IADD3 R29, P5, P3, R22, R29, R18 ;  /* 0x0000001d161d7210 */ /* 0x000fe20007bbe012 */
[----:B------:R-:W-:Y:S01]  /*5b0d0*/  IMAD.WIDE.U32 R16, R94, R94, R16 ;  /* 0x0000005e5e107225 */ /* 0x000fe200078e0010 */
[----:B------:R-:W-:Y:S02]  /*5b0e0*/  IADD3 R18, P6, PT, R10, R5, RZ ;  /* 0x000000050a127210 */ /* 0x000fe40007fde0ff */
[----:B------:R-:W-:Y:S01]  /*5b0f0*/  SHF.R.U32.HI R34, RZ, 0x1f, R29 ;  /* 0x0000001fff227819 */ /* 0x000fe2000001161d */
[----:B------:R-:W-:Y:S01]  /*5b100*/  IMAD.WIDE.U32 R10, R24, R74, RZ ;  /* 0x0000004a180a7225 */ /* 0x000fe200078e00ff */
[----:B------:R-:W-:-:S03]  /*5b110*/  IADD3.X R0, PT, PT, RZ, RZ, RZ, P1, P2 ;  /* 0x000000ffff007210 */ /* 0x000fc60000fe44ff */
[----:B------:R-:W-:Y:S01]  /*5b120*/  IMAD.X R38, R31, 0x1, R39, P4 ;  /* 0x000000011f267824 */ /* 0x000fe200020e0627 */
[----:B------:R-:W-:Y:S01]  /*5b130*/  IADD3 RZ, P1, PT, R2, R10, RZ ;  /* 0x0000000a02ff7210 */ /* 0x000fe20007f3e0ff */
[----:B------:R-:W-:Y:S01]  /*5b140*/  IMAD R31, R13, R72, RZ ;  /* 0x000000480d1f7224 */ /* 0x000fe200078e02ff */
[----:B------:R-:W-:Y:S01]  /*5b150*/  IADD3 R39, P4, PT, R34, R8, RZ ;  /* 0x0000000822277210 */ /* 0x000fe20007f9e0ff */
[----:B------:R-:W-:Y:S02]  /*5b160*/  IMAD.X R30, RZ, RZ, R30, P6 ;  /* 0x000000ffff1e7224 */ /* 0x000fe400030e061e */
[----:B------:R-:W-:Y:S01]  /*5b170*/  IMAD R31, R2, R73, R31 ;  /* 0x00000049021f7224 */ /* 0x000fe200078e021f */
[----:B------:R-:W-:Y:S01]  /*5b180*/  LOP3.LUT R2, R20, 0x1, RZ, 0xc0, !PT ;  /* 0x0000000114027812 */ /* 0x000fe200078ec0ff */
[----:B------:R-:W-:Y:S01]  /*5b190*/  IMAD.X R43, RZ, RZ, R26, P4 ;  /* 0x000000ffff2b7224 */ /* 0x000fe200020e061a */
[----:B------:R-:W-:Y:S01]  /*5b1a0*/  LOP3.LUT R20, R27, 0xfffffffe, RZ, 0xc0, !PT ;  /* 0xfffffffe1b147812 */ /* 0x000fe200078ec0ff */
[----:B------:R-:W-:Y:S01]  /*5b1b0*/  IMAD.IADD R31, R25, 0x1, R31 ;  /* 0x00000001191f7824 */ /* 0x000fe200078e021f */
[----:B------:R-:W-:Y:S01]  /*5b1c0*/  IADD3 R5, P2, PT, R39, R6, RZ ;  /* 0x0000000627057210 */ /* 0x000fe20007f5e0ff */
[----:B------:R-:W-:Y:S01]  /*5b1d0*/  IMAD.X R27, RZ, RZ, R2, P0 ;  /* 0x000000ffff1b7224 */ /* 0x000fe200000e0602 */
[----:B------:R-:W-:Y:S01]  /*5b1e0*/  ISETP.GT.U32.AND P0, PT, R8, R39, PT ;  /* 0x000000270800720c */ /* 0x000fe20003f04070 */
[----:B------:R-:W-:Y:S01]  /*5b1f0*/  IMAD.WIDE.U32 R20, R70, R70, R20 ;  /* 0x0000004646147225 */ /* 0x000fe200078e0014 */
[----:B------:R-:W-:-:S02]  /*5b200*/  IADD3 R30, P6, P4, R30, R16, R33 ;  /* 0x000000101e1e7210 */ /* 0x000fc40007cde021 */
[----:B------:R-:W-:Y:S01]  /*5b210*/  ISETP.GT.U32.AND.EX P0, PT, R26, R43, PT, P0 ;  /* 0x0000002b1a00720c */ /* 0x000fe20003f04100 */
[----:B------:R-:W-:Y:S01]  /*5b220*/  IMAD.X R35, R43, 0x1, R18, P2 ;  /* 0x000000012b237824 */ /* 0x000fe200010e0612 */
[----:B------:R-:W-:Y:S01]  /*5b230*/  IADD3 R2, P2, PT, R27, R20, RZ ;  /* 0x000000141b027210 */ /* 0x000fe20007f5e0ff */
[----:B------:R-:W-:Y:S01]  /*5b240*/  IMAD.IADD R25, R36, 0x1, R17 ;  /* 0x0000000124197824 */ /* 0x000fe200078e0211 */
        /* <DEDUP_REMOVED lines=36> */
[----:B------:R-:W-:Y:S01]  /*5b490*/  LEA R83, P0, R4, R83, 0x1 ;  /* 0x0000005304537211 */ /* 0x000fe200078008ff */
[----:B------:R-:W-:Y:S01]  /*5b4a0*/  IMAD.WIDE.U32 R20, R24, R78, RZ ;  /* 0x0000004e18147225 */ /* 0x000fe200078e00ff */
[----:B------:R-:W-:-:S02]  /*5b4b0*/  IADD3 R4, P1, PT, R9, R12, RZ ;  /* 0x0000000c09047210 */ /* 0x000fc40007f3e0ff */
[----:B------:R-:W-:Y:S01]  /*5b4c0*/  ISETP.GT.U32.AND P6, PT, R14, R11, PT ;  /* 0x0000000b0e00720c */ /* 0x000fe20003fc4070 */
[----:B------:R-:W-:Y:S01]  /*5b4d0*/  IMAD.X R35, RZ, RZ, R42, P2 ;  /* 0x000000ffff237224 */ /* 0x000fe200010e062a */
[----:B------:R-:W-:Y:S01]  /*5b4e0*/  IADD3 R83, P2, PT, R83, R10, RZ ;  /* 0x0000000a53537210 */ /* 0x000fe20007f5e0ff */
[----:B------:R-:W-:Y:S01]  /*5b4f0*/  IMAD.WIDE.U32 R12, R31, R78, RZ ;  /* 0x0000004e1f0c7225 */ /* 0x000fe200078e00ff */
[----:B------:R-:W-:Y:S02]  /*5b500*/  ISETP.GT.U32.AND.EX P6, PT, R41, R30, PT, P6 ;  /* 0x0000001e2900720c */ /* 0x000fe40003fc4160 */
        /* <DEDUP_REMOVED lines=18> */
[----:B------:R-:W-:Y:S02]  /*5b630*/  IMAD R43, R83, R73, R10 ;  /* 0x00000049532b7224 */ /* 0x000fe400078e020a */
[----:B------:R-:W-:Y:S01]  /*5b640*/  IMAD.MOV.U32 R12, RZ, RZ, R11 ;  /* 0x000000ffff0c7224 */ /* 0x000fe200078e000b */
[----:B------:R-:W-:Y:S01]  /*5b650*/  SEL R30, RZ, 0x1, !P4 ;  /* 0x00000001ff1e7807 */ /* 0x000fe20006000000 */
        /* <DEDUP_REMOVED lines=66> */
[----:B------:R-:W-:Y:S01]  /*5ba80*/  IADD3.X R17, P0, P1, R10, RZ, RZ, P1, P0 ;  /* 0x000000ff0a117210 */ /* 0x000fe200009004ff */
[----:B------:R-:W-:Y:S01]  /*5ba90*/  IMAD.WIDE.U32 R20, R13, R74, RZ ;  /* 0x0000004a0d147225 */ /* 0x000fe200078e00ff */
[----:B------:R-:W-:-:S02]  /*5baa0*/  IADD3.X R10, PT, PT, R19, RZ, RZ, P2, P4 ;  /* 0x000000ff130a7210 */ /* 0x000fc400017e84ff */
[----:B------:R-:W-:Y:S01]  /*5bab0*/  IADD3 R15, P2, PT, R15, R30, RZ ;  /* 0x0000001e0f0f7210 */ /* 0x000fe20007f5e0ff */
[----:B------:R-:W-:-:S03]  /*5bac0*/  IMAD.WIDE.U32 R28, R12, R74, RZ ;  /* 0x0000004a0c1c7225 */ /* 0x000fc600078e00ff */
[----:B------:R-:W-:Y:S01]  /*5bad0*/  IADD3.X R10, P2, PT, R10, R87, RZ, P2, !PT ;  /* 0x000000570a0a7210 */ /* 0x000fe2000175e4ff */
[----:B------:R-:W-:-:S04]  /*5bae0*/  IMAD.WIDE.U32 R20, P4, R12, R75, R20 ;  /* 0x0000004b0c147225 */ /* 0x000fc80007880014 */
[----:B------:R-:W-:Y:S01]  /*5baf0*/  IMAD.WIDE.U32.X R24, R43, R81, R24, P6 ;  /* 0x000000512b187225 */ /* 0x000fe200030e0418 */
[----:B------:R-:W-:Y:S02]  /*5bb00*/  IADD3.X R43, PT, PT, R11, RZ, RZ, P0, P1 ;  /* 0x000000ff0b2b7210 */ /* 0x000fe400007e24ff */
[----:B------:R-:W-:Y:S01]  /*5bb10*/  IADD3 RZ, P0, PT, R83, R28, RZ ;  /* 0x0000001c53ff7210 */ /* 0x000fe20007f1e0ff */
[----:B------:R-:W-:Y:S01]  /*5bb20*/  IMAD.IADD R37, R37, 0x1, R23 ;  /* 0x0000000125257824 */ /* 0x000fe200078e0217 */
[----:B------:R-:W-:Y:S01]  /*5bb30*/  IADD3 R18, P6, PT, R15, R14, RZ ;  /* 0x0000000e0f127210 */ /* 0x000fe20007fde0ff */
[----:B------:R-:W-:Y:S01]  /*5bb40*/  IMAD.X R11, RZ, RZ, RZ, P4 ;  /* 0x000000ffff0b7224 */ /* 0x000fe200020e06ff */
        /* <DEDUP_REMOVED lines=8> */
[C---:B------:R-:W-:Y:S01]  /*5bbd0*/  IMAD.WIDE.U32.X R14, R13.reuse, R75, R10, P1 ;  /* 0x0000004b0d0e7225 */ /* 0x040fe200008e040a */
        /* <DEDUP_REMOVED lines=109> */
[----:B------:R-:W-:-:S02]  /*5c2b0*/  IADD3 R9, P0, PT, R9, R18, RZ ;  /* 0x0000001209097210 */ /* 0x000fc40007f1e0ff */
[----:B------:R-:W-:Y:S01]  /*5c2c0*/  IADD3.X R38, PT, PT, RZ, R7, R38, P6, P4 ;  /* 0x00000007ff267210 */ /* 0x000fe200037e8426 */
        /* <DEDUP_REMOVED lines=74> */
.L_x_580:
        /* <DEDUP_REMOVED lines=21> */
.L_x_581:
[----:B------:R-:W-:Y:S01]  /*5c8c0*/  IMAD.MOV.U32 R84, RZ, RZ, RZ ;  /* 0x000000ffff547224 */ /* 0x000fe200078e00ff */
[----:B------:R-:W-:Y:S01]  /*5c8d0*/  CS2R R38, SRZ ;  /* 0x0000000000267805 */ /* 0x000fe2000001ff00 */
        /* <DEDUP_REMOVED lines=13> */
[----:B------:R-:W-:Y:S02]  /*5c9b0*/  IMAD.IADD R6, R3, 0x1, R0 ;  /* 0x0000000103067824 */ /* 0x000fe400078e0200 */
        /* <DEDUP_REMOVED lines=22> */
[----:B------:R-:W-:Y:S02]  /*5cb20*/  IMAD.IADD R15, R24, 0x1, R3 ;  /* 0x00000001180f7824 */ /* 0x000fe400078e0203 */
[----:B------:R-:W-:Y:S01]  /*5cb30*/  IMAD.IADD R2, R44, 0x1, R7 ;  /* 0x000000012c027824 */ /* 0x000fe200078e0207 */
[----:B------:R-:W-:Y:S01]  /*5cb40*/  IADD3.X R7, PT, PT, RZ, RZ, RZ, P2, P6 ;  /* 0x000000ffff077210 */ /* 0x000fe200017ec4ff */
[----:B------:R-:W-:Y:S01]  /*5cb50*/  IMAD.IADD R27, R23, 0x1, R5 ;  /* 0x00000001171b7824 */ /* 0x000fe200078e0205 */
[----:B------:R-:W-:Y:S01]  /*5cb60*/  IADD3.X R5, PT, PT, RZ, RZ, RZ, P1, P5 ;  /* 0x000000ffff057210 */ /* 0x000fe20000fea4ff */
[----:B------:R-:W-:Y:S01]  /*5cb70*/  IMAD.MOV.U32 R11, RZ, RZ, RZ ;  /* 0x000000ffff0b7224 */ /* 0x000fe200078e00ff */
[----:B------:R-:W-:Y:S01]  /*5cb80*/  ISETP.GE.U32.AND P1, PT, R85, R16, PT ;  /* 0x000000105500720c */ /* 0x000fe20003f26070 */
[----:B------:R-:W-:-:S02]  /*5cb90*/  IMAD.MOV.U32 R3, RZ, RZ, RZ ;  /* 0x000000ffff037224 */ /* 0x000fc400078e00ff */
[----:B------:R-:W-:Y:S02]  /*5cba0*/  IMAD.X R86, R86, 0x1, R21, P4 ;  /* 0x0000000156567824 */ /* 0x000fe400020e0615 */
[----:B------:R-:W-:-:S03]  /*5cbb0*/  IMAD.WIDE.U32 R10, R62, R29, R10 ;  /* 0x0000001d3e0a7225 */ /* 0x000fc600078e000a */
[----:B------:R-:W-:Y:S01]  /*5cbc0*/  ISETP.GE.U32.AND.EX P1, PT, R86, R21, PT, P1 ;  /* 0x000000155600720c */ /* 0x000fe20003f26110 */
[----:B------:R-:W-:Y:S01]  /*5cbd0*/  IMAD.WIDE.U32 R2, R64, R35, R2 ;  /* 0x0000002340027225 */ /* 0x000fe200078e0002 */
[----:B------:R-:W-:-:S03]  /*5cbe0*/  IADD3 R26, P4, P5, R5, R10, R26 ;  /* 0x0000000a051a7210 */ /* 0x000fc60007d9e01a */
[----:B------:R-:W-:Y:S01]  /*5cbf0*/  IMAD.WIDE.U32 R30, R42, R65, RZ ;  /* 0x000000412a1e7225 */ /* 0x000fe200078e00ff */
[----:B------:R-:W-:-:S03]  /*5cc00*/  IADD3 R27, P2, P6, R17, R2, R27 ;  /* 0x00000002111b7210 */ /* 0x000fc60007e5e01b */
[----:B------:R-:W-:Y:S02]  /*5cc10*/  IMAD.IADD R8, R19, 0x1, R38 ;  /* 0x0000000113087824 */ /* 0x000fe400078e0226 */
[----:B------:R-:W-:Y:S02]  /*5cc20*/  IMAD.IADD R37, R44, 0x1, R3 ;  /* 0x000000012c257824 */ /* 0x000fe400078e0203 */
[----:B------:R-:W-:Y:S01]  /*5cc30*/  IMAD.IADD R19, R84, 0x1, R31 ;  /* 0x0000000154137824 */ /* 0x000fe200078e021f */
[----:B------:R-:W-:Y:S01]  /*5cc40*/  SEL R31, RZ, 0x1, P1 ;  /* 0x00000001ff1f7807 */ /* 0x000fe20000800000 */
[----:B------:R-:W-:Y:S01]  /*5cc50*/  IMAD.WIDE.U32 R4, R34, R65, RZ ;  /* 0x0000004122047225 */ /* 0x000fe200078e00ff */
[----:B------:R-:W-:Y:S02]  /*5cc60*/  IADD3.X R37, PT, PT, R18, R37, RZ, P2, P6 ;  /* 0x0000002512257210 */ /* 0x000fe400017ec4ff */
[----:B------:R-:W-:Y:S01]  /*5cc70*/  IADD3 R17, P6, PT, R31, R12, RZ ;  /* 0x0000000c1f117210 */ /* 0x000fe20007fde0ff */
[----:B------:R-:W-:-:S04]  /*5cc80*/  IMAD.WIDE.U32 R2, R42, R64, RZ ;  /* 0x000000402a027225 */ /* 0x000fc800078e00ff */
[----:B------:R-:W-:Y:S01]  /*5cc90*/  IMAD.MOV.U32 R9, RZ, RZ, RZ ;  /* 0x000000ffff097224 */ /* 0x000fe200078e00ff */
[----:B------:R-:W-:Y:S01]  /*5cca0*/  IADD3 R19, P1, P2, R2, R19, R4 ;  /* 0x0000001302137210 */ /* 0x000fe20007a3e004 */
[----:B------:R-:W-:Y:S02]  /*5ccb0*/  IMAD.IADD R83, R39, 0x1, R11 ;  /* 0x0000000127537824 */ /* 0x000fe400078e020b */
[----:B------:R-:W-:Y:S01]  /*5ccc0*/  IMAD.IADD R6, R0, 0x1, R5 ;  /* 0x0000000100067824 */ /* 0x000fe200078e0205 */
[----:B------:R-:W-:Y:S01]  /*5ccd0*/  IADD3.X R21, PT, PT, RZ, RZ, RZ, P1, P2 ;  /* 0x000000ffff157210 */ /* 0x000fe20000fe44ff */
[----:B------:R-:W-:Y:S01]  /*5cce0*/  IMAD.WIDE.U32 R8, R62, R41, R8 ;  /* 0x000000293e087225 */ /* 0x000fe200078e0008 */
[----:B------:R-:W-:Y:S02]  /*5ccf0*/  IADD3.X R83, PT, PT, RZ, R83, RZ, P4, P5 ;  /* 0x00000053ff537210 */ /* 0x000fe400027ea4ff */
[----:B------:R-:W-:Y:S01]  /*5cd00*/  ISETP.GT.U32.AND P1, PT, R12, R17, PT ;  /* 0x000000110c00720c */ /* 0x000fe20003f24070 */
[----:B------:R-:W-:Y:S01]  /*5cd10*/  IMAD.WIDE.U32 R4, R22, R63, RZ ;  /* 0x0000003f16047225 */ /* 0x000fe200078e00ff */
[----:B------:R-:W-:-:S02]  /*5cd20*/  IADD3 R18, P4, P5, R7, R8, R15 ;  /* 0x0000000807127210 */ /* 0x000fc40007d9e00f */
[----:B------:R-:W-:Y:S01]  /*5cd30*/  IADD3 R30, P2, PT, R17, R30, RZ ;  /* 0x0000001e111e7210 */ /* 0x000fe20007f5e0ff */
[----:B------:R-:W-:Y:S02]  /*5cd40*/  IMAD.IADD R33, R84, 0x1, R3 ;  /* 0x0000000154217824 */ /* 0x000fe400078e0203 */
[----:B------:R-:W-:Y:S02]  /*5cd50*/  IMAD.IADD R20, R38, 0x1, R9 ;  /* 0x0000000126147824 */ /* 0x000fe400078e0209 */
[----:B------:R-:W-:Y:S02]  /*5cd60*/  IMAD.X R16, RZ, RZ, R13, P6 ;  /* 0x000000ffff107224 */ /* 0x000fe400030e060d */
[----:B------:R-:W-:Y:S01]  /*5cd70*/  IMAD.WIDE.U32 R10, R35, R63, RZ ;  /* 0x0000003f230a7225 */ /* 0x000fe200078e00ff */
[----:B------:R-:W-:Y:S02]  /*5cd80*/  IADD3.X R20, PT, PT, RZ, R20, RZ, P4, P5 ;  /* 0x00000014ff147210 */ /* 0x000fe400027ea4ff */
[----:B------:R-:W-:Y:S01]  /*5cd90*/  ISETP.GT.U32.AND.EX P1, PT, R13, R16, PT, P1 ;  /* 0x000000100d00720c */ /* 0x000fe20003f24110 */
[----:B------:R-:W-:-:S04]  /*5cda0*/  IMAD.WIDE.U32 R2, R22, R62, RZ ;  /* 0x0000003e16027225 */ /* 0x000fc800078e00ff */
[----:B------:R-:W-:Y:S01]  /*5cdb0*/  IMAD.IADD R87, R5, 0x1, R23 ;  /* 0x0000000105577824 */ /* 0x000fe200078e0217 */
[----:B------:R-:W-:Y:S01]  /*5cdc0*/  SEL R5, R12, R17, P1 ;  /* 0x000000110c057207 */ /* 0x000fe20000800000 */
[----:B------:R-:W-:Y:S02]  /*5cdd0*/  IMAD.MOV.U32 R7, RZ, RZ, RZ ;  /* 0x000000ffff077224 */ /* 0x000fe400078e00ff */
[----:B------:R-:W-:Y:S01]  /*5cde0*/  IMAD.WIDE.U32 R8, R29, R65, RZ ;  /* 0x000000411d087225 */ /* 0x000fe200078e00ff */
[----:B------:R-:W-:-:S03]  /*5cdf0*/  IADD3 R87, P5, P4, R2, R87, R10 ;  /* 0x0000005702577210 */ /* 0x000fc60007cbe00a */
[----:B------:R-:W-:Y:S01]  /*5ce00*/  IMAD.X R36, R16, 0x1, R19, P2 ;  /* 0x0000000110247824 */ /* 0x000fe200010e0613 */
[----:B------:R-:W-:Y:S01]  /*5ce10*/  SEL R19, R13, R16, P1 ;  /* 0x000000100d137207 */ /* 0x000fe20000800000 */
[----:B------:R-:W-:Y:S01]  /*5ce20*/  IMAD.WIDE.U32 R6, R64, R34, R6 ;  /* 0x0000002240067225 */ /* 0x000fe200078e0006 */
[----:B------:R-:W-:Y:S02]  /*5ce30*/  P2R R15, PR, RZ, 0x20 ;  /* 0x00000020ff0f7803 */ /* 0x000fe40000000000 */
[----:B------:R-:W-:Y:S01]  /*5ce40*/  ISETP.GT.U32.AND P1, PT, R5, R30, PT ;  /* 0x0000001e0500720c */ /* 0x000fe20003f24070 */
[----:B------:R-:W-:Y:S01]  /*5ce50*/  IMAD.IADD R16, R39, 0x1, R9 ;  /* 0x0000000127107824 */ /* 0x000fe200078e0209 */
[----:B------:R-:W-:Y:S01]  /*5ce60*/  IADD3 R26, P2, P5, R26, R6, R33 ;  /* 0x000000061a1a7210 */ /* 0x000fe20007d5e021 */
[----:B------:R-:W-:Y:S01]  /*5ce70*/  IMAD R9, R87, R72, RZ ;  /* 0x0000004857097224 */ /* 0x000fe200078e02ff */
[----:B------:R-:W-:Y:S01]  /*5ce80*/  ISETP.GT.U32.AND.EX P1, PT, R19, R36, PT, P1 ;  /* 0x000000241300720c */ /* 0x000fe20003f24110 */
[----:B------:R-:W-:-:S02]  /*5ce90*/  IMAD.IADD R2, R0, 0x1, R7 ;  /* 0x0000000100027824 */ /* 0x000fc400078e0207 */
        /* <DEDUP_REMOVED lines=110> */
[----:B------:R-:W-:Y:S01]  /*5d580*/  ISETP.GT.U32.AND.EX P5, PT, R9, R32, PT, P5 ;  /* 0x000000200900720c */ /* 0x000fe20003fa4150 */
[----:B------:R-:W-:-:S03]  /*5d590*/  IMAD.IADD R33, R23, 0x1, R17 ;  /* 0x0000000117217824 */ /* 0x000fc600078e0211 */
[----:B------:R-:W-:-:S04]  /*5d5a0*/  SEL R8, RZ, 0x1, !P5 ;  /* 0x00000001ff087807 */ /* 0x000fc80006800000 */
[----:B------:R-:W-:Y:S01]  /*5d5b0*/  IADD3 R8, P5, P6, R8, R7, R6 ;  /* 0x0000000708087210 */ /* 0x000fe20007ebe006 */
[----:B------:R-:W-:Y:S02]  /*5d5c0*/  IMAD.IADD R6, R44, 0x1, R5 ;  /* 0x000000012c067824 */ /* 0x000fe400078e0205 */
[----:B------:R-:W-:Y:S01]  /*5d5d0*/  IMAD.MOV.U32 R7, RZ, RZ, RZ ;  /* 0x000000ffff077224 */ /* 0x000fe200078e00ff */
[----:B------:R-:W-:Y:S01]  /*5d5e0*/  IADD3.X R14, PT, PT, RZ, R14, RZ, P5, P6 ;  /* 0x0000000eff0e7210 */ /* 0x000fe20002fec4ff */
[----:B------:R-:W-:Y:S02]  /*5d5f0*/  IMAD R5, R88, R72, RZ ;  /* 0x0000004858057224 */ /* 0x000fe400078e02ff */
        /* <DEDUP_REMOVED lines=9> */
[----:B------:R-:W-:-:S04]  /*5d690*/  IMAD.WIDE.U32 R6, P5, R12, R81, R6 ;  /* 0x000000510c067225 */ /* 0x000fc800078a0006 */
        /* <DEDUP_REMOVED lines=176> */
[----:B------:R-:W-:Y:S01]  /*5e1a0*/  IADD3 R33, P6, P2, R6, R33, R9 ;  /* 0x0000002106217210 */ /* 0x000fe20007ade009 */
        /* <DEDUP_REMOVED lines=88> */
.L_x_582:
        /* <DEDUP_REMOVED lines=21> */
.L_x_583:
        /* <DEDUP_REMOVED lines=69> */
.L_x_584:
        /* <DEDUP_REMOVED lines=21> */
.L_x_585:
        /* <DEDUP_REMOVED lines=72> */
.L_x_586:
        /* <DEDUP_REMOVED lines=21> */
.L_x_587:
        /* <DEDUP_REMOVED lines=11> */
[----:B------:R-:W-:Y:S01]  /*5f4a0*/  IMAD.IADD R87, R24, 0x1, R15 ;  /* 0x0000000118577824 */ /* 0x000fe200078e020f */
[----:B------:R-:W-:Y:S01]  /*5f4b0*/  IADD3 R88, P1, P6, R26, R13, R30 ;  /* 0x0000000d1a587210 */ /* 0x000fe20007e3e01e */
[----:B------:R-:W-:Y:S01]  /*5f4c0*/  IMAD.WIDE.U32 R14, R34, R42, RZ ;  /* 0x0000002a220e7225 */ /* 0x000fe200078e00ff */
[C-C-:B------:R-:W-:Y:S02]  /*5f4d0*/  SHF.L.U64.HI R19, R2.reuse, 0x1, R17.reuse ;  /* 0x0000000102137819 */ /* 0x140fe40000010211 */
[--C-:B------:R-:W-:Y:S01]  /*5f4e0*/  SHF.R.U64 R13, R2, 0x1f, R17.reuse ;  /* 0x0000001f020d7819 */ /* 0x100fe20000001211 */
[----:B------:R-:W-:Y:S01]  /*5f4f0*/  IMAD.WIDE.U32 R36, R22, R22, RZ ;  /* 0x0000001616247225 */ /* 0x000fe200078e00ff */
[----:B------:R-:W-:-:S02]  /*5f500*/  SHF.R.U32.HI R17, RZ, 0x1f, R17 ;  /* 0x0000001fff117819 */ /* 0x000fc40000011611 */
[----:B------:R-:W-:Y:S01]  /*5f510*/  LOP3.LUT R19, R19, 0x1, RZ, 0xc0, !PT ;  /* 0x0000000113137812 */ /* 0x000fe200078ec0ff */
[----:B------:R-:W-:Y:S01]  /*5f520*/  IMAD.SHL.U32 R85, R2, 0x2, RZ ;  /* 0x0000000202557824 */ /* 0x000fe200078e00ff */
[----:B------:R-:W-:Y:S01]  /*5f530*/  IADD3.X R86, PT, PT, RZ, RZ, RZ, P1, P6 ;  /* 0x000000ffff567210 */ /* 0x000fe20000fec4ff */
[----:B------:R-:W-:Y:S02]  /*5f540*/  IMAD.IADD R91, R0, 0x1, R15 ;  /* 0x00000001005b7824 */ /* 0x000fe400078e020f */
        /* <DEDUP_REMOVED lines=13> */
[----:B------:R-:W-:Y:S01]  /*5f620*/  IMAD.WIDE.U32 R22, R35, R35, R22 ;  /* 0x0000002323167225 */ /* 0x000fe200078e0016 */
[----:B------:R-:W-:Y:S02]  /*5f630*/  IADD3 R25, P3, P4, R2, R25, R14 ;  /* 0x0000001902197210 */ /* 0x000fe40007c7e00e */
        /* <DEDUP_REMOVED lines=8> */
[----:B------:R-:W-:Y:S01]  /*5f6c0*/  IMAD.IADD R28, R38, 0x1, R21 ;  /* 0x00000001261c7824 */ /* 0x000fe200078e0215 */
[----:B------:R-:W-:Y:S01]  /*5f6d0*/  IADD3 R14, P1, PT, R14, R17, RZ ;  /* 0x000000110e0e7210 */ /* 0x000fe20007f3e0ff */
[----:B------:R-:W-:-:S04]  /*5f6e0*/  IMAD.WIDE.U32 R20, R43, R34, RZ ;  /* 0x000000222b147225 */ /* 0x000fc800078e00ff */
[----:B------:R-:W-:-:S04]  /*5f6f0*/  IMAD.WIDE.U32 R26, R29, R42, RZ ;  /* 0x0000002a1d1a7225 */ /* 0x000fc800078e00ff */
[----:B------:R-:W-:Y:S02]  /*5f700*/  IMAD.X R4, R44, 0x1, R23, P6 ;  /* 0x000000012c047824 */ /* 0x000fe400030e0617 */
[----:B------:R-:W-:Y:S01]  /*5f710*/  IMAD.IADD R22, R39, 0x1, R27 ;  /* 0x0000000127167824 */ /* 0x000fe200078e021b */
[----:B------:R-:W-:Y:S01]  /*5f720*/  IADD3 R27, P6, PT, R31, R30, RZ ;  /* 0x0000001e1f1b7210 */ /* 0x000fe20007fde0ff */
[----:B------:R-:W-:Y:S01]  /*5f730*/  IMAD.IADD R17, R40, 0x1, R21 ;  /* 0x0000000128117824 */ /* 0x000fe200078e0215 */
[----:B------:R-:W-:Y:S01]  /*5f740*/  LOP3.LUT R30, R37, 0xfffffffe, RZ, 0xc0, !PT ;  /* 0xfffffffe251e7812 */ /* 0x000fe200078ec0ff */
[----:B------:R-:W-:Y:S01]  /*5f750*/  IMAD.MOV.U32 R23, RZ, RZ, RZ ;  /* 0x000000ffff177224 */ /* 0x000fe200078e00ff */
[----:B------:R-:W-:Y:S01]  /*5f760*/  IADD3.X R37, PT, PT, RZ, RZ, RZ, P2, P5 ;  /* 0x000000ffff257210 */ /* 0x000fe200017ea4ff */
[----:B------:R-:W-:Y:S01]  /*5f770*/  IMAD.X R21, RZ, RZ, R88, P0 ;  /* 0x000000ffff157224 */ /* 0x000fe200000e0658 */
[----:B------:R-:W-:Y:S01]  /*5f780*/  ISETP.GT.U32.AND P0, PT, R32, R31, PT ;  /* 0x0000001f2000720c */ /* 0x000fe20003f04070 */
[----:B------:R-:W-:-:S03]  /*5f790*/  IMAD.WIDE.U32 R22, R34, R29, R22 ;  /* 0x0000001d22167225 */ /* 0x000fc600078e0016 */
[----:B------:R-:W-:Y:S01]  /*5f7a0*/  ISETP.GT.U32.AND.EX P0, PT, R88, R21, PT, P0 ;  /* 0x000000155800720c */ /* 0x000fe20003f04100 */
        /* <DEDUP_REMOVED lines=8> */
[----:B------:R-:W-:Y:S01]  /*5f830*/  IMAD.X R14, R39, 0x1, R23, P6 ;  /* 0x00000001270e7824 */ /* 0x000fe200030e0617 */
[----:B------:R-:W-:Y:S01]  /*5f840*/  SHF.R.U32.HI R21, RZ, 0x1f, R91 ;  /* 0x0000001fff157819 */ /* 0x000fe2000001165b */
[----:B------:R-:W-:Y:S01]  /*5f850*/  IMAD.WIDE.U32 R28, R41, R35, R28 ;  /* 0x00000023291c7225 */ /* 0x000fe200078e001c */
[----:B------:R-:W-:-:S02]  /*5f860*/  LOP3.LUT R41, R82, 0x1, RZ, 0xc0, !PT ;  /* 0x0000000152297812 */ /* 0x000fc400078ec0ff */
[----:B------:R-:W-:Y:S01]  /*5f870*/  LOP3.LUT R31, R21, 0x1, RZ, 0xc0, !PT ;  /* 0x00000001151f7812 */ /* 0x000fe200078ec0ff */
[----:B------:R-:W-:Y:S01]  /*5f880*/  IMAD.WIDE.U32 R22, R36, R72, RZ ;  /* 0x0000004824167225 */ /* 0x000fe200078e00ff */
[----:B------:R-:W-:-:S03]  /*5f890*/  ISETP.GT.U32.AND.EX P0, PT, R44, R89, PT, P0 ;  /* 0x000000592c00720c */ /* 0x000fc60003f04100 */
        /* <DEDUP_REMOVED lines=38> */
[----:B------:R-:W-:Y:S01]  /*5fb00*/  SHF.L.U64.HI R30, R24, 0x1, R25 ;  /* 0x00000001181e7819 */ /* 0x000fe20000010219 */
[----:B------:R-:W-:Y:S01]  /*5fb10*/  IMAD.WIDE.U32.X R26, R33, R75, R26, P2 ;  /* 0x0000004b211a7225 */ /* 0x000fe200010e041a */
[----:B------:R-:W-:-:S02]  /*5fb20*/  IADD3 R44, P2, PT, R19, R28, RZ ;  /* 0x0000001c132c7210 */ /* 0x000fc40007f5e0ff */
[----:B------:R-:W-:Y:S01]  /*5fb30*/  IADD3 R19, P5, PT, R41, R16, RZ ;  /* 0x0000001029137210 */ /* 0x000fe20007fbe0ff */
[----:B------:R-:W-:Y:S01]  /*5fb40*/  IMAD.IADD R3, R84, 0x1, R3 ;  /* 0x0000000154037824 */ /* 0x000fe200078e0203 */
[----:B------:R-:W-:Y:S01]  /*5fb50*/  SEL R41, RZ, 0x1, P0 ;  /* 0x00000001ff297807 */ /* 0x000fe20000000000 */
[----:B------:R-:W-:Y:S01]  /*5fb60*/  IMAD.WIDE.U32.X R20, R33, R77, R20, P2 ;  /* 0x0000004d21147225 */ /* 0x000fe200010e0414 */
        /* <DEDUP_REMOVED lines=32> */
[----:B------:R-:W-:Y:S01]  /*5fd70*/  SEL R85, RZ, 0x1, !P2 ;  /* 0x00000001ff557807 */ /* 0x000fe20005000000 */
[----:B------:R-:W-:Y:S01]  /*5fd80*/  IMAD.WIDE.U32 R22, R22, R80, RZ ;  /* 0x0000005016167225 */ /* 0x000fe200078e00ff */
[----:B------:R-:W-:-:S03]  /*5fd90*/  IADD3.X R19, P5, P0, R20, RZ, RZ, P5, P0 ;  /* 0x000000ff14137210 */ /* 0x000fc600028a04ff */
[----:B------:R-:W-:Y:S01]  /*5fda0*/  IMAD.WIDE.U32 R24, R91, R72, RZ ;  /* 0x000000485b187225 */ /* 0x000fe200078e00ff */
[----:B------:R-:W-:-:S03]  /*5fdb0*/  IADD3.X R21, PT, PT, R21, RZ, RZ, P5, P0 ;  /* 0x000000ff15157210 */ /* 0x000fc60002fe04ff */
[----:B------:R-:W-:Y:S02]  /*5fdc0*/  IMAD R89, R91, R73, R28 ;  /* 0x000000495b597224 */ /* 0x000fe400078e021c */
[----:B------:R-:W-:Y:S01]  /*5fdd0*/  IMAD.X R29, RZ, RZ, RZ, P1 ;  /* 0x000000ffff1d7224 */ /* 0x000fe200008e06ff */
[----:B------:R-:W-:Y:S01]  /*5fde0*/  IADD3 R87, P1, PT, R23, R30, RZ ;  /* 0x0000001e17577210 */ /* 0x000fe20007f3e0ff */
[----:B------:R-:W-:Y:S01]  /*5fdf0*/  IMAD.WIDE.U32.X R26, R33, R79, R26, P6 ;  /* 0x0000004f211a7225 */ /* 0x000fe200030e041a */
[----:B------:R-:W-:-:S03]  /*5fe00*/  IADD3 R32, P6, P2, R40, R17, R37 ;  /* 0x0000001128207210 */ /* 0x000fc60007ade025 */
[----:B------:R-:W-:Y:S01]  /*5fe10*/  IMAD.IADD R89, R25, 0x1, R89 ;  /* 0x0000000119597824 */ /* 0x000fe200078e0259 */
[----:B------:R-:W-:Y:S01]  /*5fe20*/  IADD3.X R23, PT, PT, RZ, R14, R39, P6, P2 ;  /* 0x0000000eff177210 */ /* 0x000fe200037e4427 */
[----:B------:R-:W-:Y:S02]  /*5fe30*/  IMAD.MOV.U32 R28, RZ, RZ, R31 ;  /* 0x000000ffff1c7224 */ /* 0x000fe400078e001f */
        /* <DEDUP_REMOVED lines=11> */
[----:B------:R-:W-:Y:S01]  /*5fef0*/  IMAD.WIDE.U32 R20, R89, R76, RZ ;  /* 0x0000004c59147225 */ /* 0x000fe200078e00ff */
[----:B------:R-:W-:Y:S02]  /*5ff00*/  IADD3 R18, P6, PT, R33, R30, RZ ;  /* 0x0000001e21127210 */ /* 0x000fe40007fde0ff */
        /* <DEDUP_REMOVED lines=49> */
[----:B------:R-:W-:Y:S01]  /*60220*/  IADD3.X R30, P2, PT, R30, R19, RZ, P2, !PT ;  /* 0x000000131e1e7210 */ /* 0x000fe2000175e4ff */
[----:B------:R-:W-:Y:S01]  /*60230*/  IMAD.WIDE.U32 R32, R24, R74, RZ ;  /* 0x0000004a18207225 */ /* 0x000fe200078e00ff */
[----:B------:R-:W-:Y:S02]  /*60240*/  IADD3.X R87, PT, PT, R29, RZ, RZ, P0, P1 ;  /* 0x000000ff1d577210 */ /* 0x000fe400007e24ff */
[----:B------:R-:W-:Y:S01]  /*60250*/  IADD3.X R30, P6, PT, R30, R129, RZ, P6, !PT ;  /* 0x000000811e1e7210 */ /* 0x000fe200037de4ff */
[----:B------:R-:W-:Y:S01]  /*60260*/  IMAD.WIDE.U32 R16, P5, R24, R75, R16 ;  /* 0x0000004b18107225 */ /* 0x000fe200078a0010 */
[----:B------:R-:W-:-:S02]  /*60270*/  IADD3 RZ, P0, PT, R93, R32, RZ ;  /* 0x000000205dff7210 */ /* 0x000fc40007f1e0ff */
[----:B------:R-:W-:Y:S01]  /*60280*/  IADD3.X R19, P2, P6, R20, RZ, RZ, P6, P2 ;  /* 0x000000ff14137210 */ /* 0x000fe200036444ff */
[----:B------:R-:W-:Y:S01]  /*60290*/  IMAD.MOV.U32 R15, RZ, RZ, RZ ;  /* 0x000000ffff0f7224 */ /* 0x000fe200078e00ff */
[----:B------:R-:W-:Y:S02]  /*602a0*/  IADD3 R32, P1, PT, R33, R16, RZ ;  /* 0x0000001021207210 */ /* 0x000fe40007f3e0ff */
[----:B------:R-:W-:Y:S01]  /*602b0*/  IADD3.X R18, PT, PT, RZ, RZ, RZ, P3, P4 ;  /* 0x000000ffff127210 */ /* 0x000fe20001fe84ff */
[----:B------:R-:W-:Y:S01]  /*602c0*/  IMAD.WIDE.U32 R34, R35, R34, R14 ;  /* 0x0000002223227225 */ /* 0x000fe200078e000e */
[----:B------:R-:W-:Y:S02]  /*602d0*/  IADD3.X RZ, P0, PT, R125, R32, RZ, P0, !PT ;  /* 0x000000207dff7210 */ /* 0x000fe4000071e4ff */
[----:B------:R-:W-:Y:S01]  /*602e0*/  IADD3.X R32, PT, PT, R21, RZ, RZ, P2, P6 ;  /* 0x000000ff15207210 */ /* 0x000fe200017ec4ff */
[----:B------:R-:W-:Y:S01]  /*602f0*/  IMAD.X R15, RZ, RZ, RZ, P5 ;  /* 0x000000ffff0f7224 */ /* 0x000fe200028e06ff */
[----:B------:R-:W-:Y:S01]  /*60300*/  IADD3 R83, P5, PT, R83, R2, RZ ;  /* 0x0000000253537210 */ /* 0x000fe20007fbe0ff */
[----:B------:R-:W-:-:S02]  /*60310*/  IMAD.MOV.U32 R14, RZ, RZ, R17 ;  /* 0x000000ffff0e7224 */ /* 0x000fc400078e0011 */
[----:B------:R-:W-:Y:S01]  /*60320*/  IMAD.IADD R0, R0, 0x1, R35 ;  /* 0x0000000100007824 */ /* 0x000fe200078e0223 */
[----:B------:R-:W-:Y:S01]  /*60330*/  IADD3 R19, P3, PT, R19, R83, RZ ;  /* 0x0000005313137210 */ /* 0x000fe20007f7e0ff */
[----:B------:R-:W-:Y:S01]  /*60340*/  IMAD.WIDE.U32.X R16, R25, R75, R14, P1 ;  /* 0x0000004b19107225 */ /* 0x000fe200008e040e */
[----:B------:R-:W-:Y:S02]  /*60350*/  IADD3 R20, P4, P1, R18, R34, R3 ;  /* 0x0000002212147210 */ /* 0x000fe4000799e003 */
[----:B------:R-:W-:Y:S01]  /*60360*/  IADD3 R21, P6, PT, R19, R26, RZ ;  /* 0x0000001a13157210 */ /* 0x000fe20007fde0ff */
[----:B------:R-:W-:Y:S01]  /*60370*/  IMAD.WIDE.U32 R14, R25, R76, RZ ;  /* 0x0000004c190e7225 */ /* 0x000fe200078e00ff */
[----:B------:R-:W-:Y:S02]  /*60380*/  IADD3.X R31, P0, PT, RZ, R16, RZ, P0, !PT ;  /* 0x00000010ff1f7210 */ /* 0x000fe4000071e4ff */
[----:B------:R-:W-:Y:S01]  /*60390*/  IADD3.X R0, PT, PT, RZ, R0, RZ, P4, P1 ;  /* 0x00000000ff007210 */ /* 0x000fe200027e24ff */
[----:B------:R-:W-:Y:S01]  /*603a0*/  IMAD.X R87, R87, 0x1, R4, P5 ;  /* 0x0000000157577824 */ /* 0x000fe200028e0604 */
[----:B------:R-:W-:Y:S01]  /*603b0*/  ISETP.GT.U32.AND P1, PT, R44, R42, PT ;  /* 0x0000002a2c00720c */ /* 0x000fe20003f24070 */
[----:B------:R-:W-:-:S03]  /*603c0*/  IMAD.WIDE.U32 R14, P2, R24, R77, R14 ;  /* 0x0000004d180e7225 */ /* 0x000fc6000784000e */
        /* <DEDUP_REMOVED lines=15> */
[----:B------:R-:W-:Y:S02]  /*604c0*/  IADD3.X R26, PT, PT, R23, RZ, RZ, P3, P6 ;  /* 0x000000ff171a7210 */ /* 0x000fe40001fec4ff */
[----:B------:R-:W-:Y:S01]  /*604d0*/  IADD3.X R16, P2, P6, R16, RZ, RZ, P2, P0 ;  /* 0x000000ff10107210 */ /* 0x000fe200016404ff */
[----:B------:R-:W-:Y:S01]  /*604e0*/  IMAD R18, R33, R72, RZ ;  /* 0x0000004821127224 */ /* 0x000fe200078e02ff */
[----:B------:R-:W-:-:S02]  /*604f0*/  IADD3 R22, P4, P5, R13, R20, R20 ;  /* 0x000000140d167210 */ /* 0x000fc40007d9e014 */
[----:B------:R-:W-:Y:S01]  /*60500*/  IADD3.X R29, PT, PT, R17, RZ, RZ, P2, P6 ;  /* 0x000000ff111d7210 */ /* 0x000fe200017ec4ff */
[----:B------:R-:W-:Y:S01]  /*60510*/  IMAD R17, R31, R73, R18 ;  /* 0x000000491f117224 */ /* 0x000fe200078e0212 */
        /* <DEDUP_REMOVED lines=65> */
[----:B------:R-:W-:Y:S01]  /*60930*/  IADD3.X R20, PT, PT, R15, RZ, RZ, P4, P6 ;  /* 0x000000ff0f147210 */ /* 0x000fe200027ec4ff */
[----:B------:R-:W-:Y:S01]  /*60940*/  IMAD.WIDE.U32 R14, R13, R78, RZ ;  /* 0x0000004e0d0e7225 */ /* 0x000fe200078e00ff */
[----:B------:R-:W-:Y:S02]  /*60950*/  ISETP.GE.U32.AND.EX P5, PT, R33, R0, PT, P2 ;  /* 0x000000002100720c */ /* 0x000fe40003fa6120 */
        /* <DEDUP_REMOVED lines=9> */
[----:B------:R-:W-:Y:S01]  /*609f0*/  SEL R22, RZ, 0x1, P2 ;  /* 0x00000001ff167807 */ /* 0x000fe20001000000 */
[----:B------:R-:W-:Y:S01]  /*60a00*/  IMAD.MOV.U32 R18, RZ, RZ, R15 ;  /* 0x000000ffff127224 */ /* 0x000fe200078e000f */
[----:B------:R-:W-:Y:S02]  /*60a10*/  IADD3 R29, P2, PT, R17, R14, RZ ;  /* 0x0000000e111d7210 */ /* 0x000fe40007f5e0ff */
[----:B------:R-:W-:Y:S01]  /*60a20*/  IADD3 R26, P1, PT, R3, R16, RZ ;  /* 0x00000010031a7210 */ /* 0x000fe20007f3e0ff */
[----:B------:R-:W-:Y:S01]  /*60a30*/  IMAD.WIDE.U32 R16, R13, R80, RZ ;  /* 0x000000500d107225 */ /* 0x000fe200078e00ff */
[----:B------:R-:W-:-:S02]  /*60a40*/  IADD3.X R0, P0, PT, R0, R19, RZ, P0, !PT ;  /* 0x0000001300007210 */ /* 0x000fc4000071e4ff */
[----:B------:R-:W-:Y:S01]  /*60a50*/  IADD3 R25, P3, PT, R25, R36, RZ ;  /* 0x0000002419197210 */ /* 0x000fe20007f7e0ff */
[----:B------:R-:W-:Y:S01]  /*60a60*/  IMAD.X R19, RZ, RZ, RZ, P5 ;  /* 0x000000ffff137224 */ /* 0x000fe200028e06ff */
[----:B------:R-:W-:Y:S02]  /*60a70*/  IADD3.X R29, P1, PT, R0, R29, RZ, P1, !PT ;  /* 0x0000001d001d7210 */ /* 0x000fe40000f3e4ff */
[----:B------:R-:W-:Y:S01]  /*60a80*/  IADD3 R22, P5, PT, R22, R25, RZ ;  /* 0x0000001916167210 */ /* 0x000fe20007fbe0ff */
        /* <DEDUP_REMOVED lines=17> */
[----:B------:R-:W-:-:S02]  /*60ba0*/  SEL R14, RZ, 0x1, P3 ;  /* 0x00000001ff0e7807 */ /* 0x000fc40001800000 */
[----:B------:R-:W-:Y:S02]  /*60bb0*/  ISETP.GE.U32.AND.EX P5, PT, R24, R27, PT, P5 ;  /* 0x0000001b1800720c */ /* 0x000fe40003fa6150 */
        /* <DEDUP_REMOVED lines=46> */
.L_x_588:
        /* <DEDUP_REMOVED lines=21> */
.L_x_589:
        /* <DEDUP_REMOVED lines=72> */
.L_x_590:
        /* <DEDUP_REMOVED lines=21> */
.L_x_591:
        /* <DEDUP_REMOVED lines=72> */
.L_x_592:
        /* <DEDUP_REMOVED lines=21> */
.L_x_593:
        /* <DEDUP_REMOVED lines=69> */
.L_x_594:
        /* <DEDUP_REMOVED lines=21> */
.L_x_595:
        /* <DEDUP_REMOVED lines=18> */
[----:B------:R-:W-:-:S04]  /*62250*/  IMAD.WIDE.U32 R40, R63, R63, RZ ;  /* 0x0000003f3f287225 */ /* 0x000fc800078e00ff */
[----:B------:R-:W-:Y:S02]  /*62260*/  IMAD.SHL.U32 R16, R24, 0x2, RZ ;  /* 0x0000000218107824 */ /* 0x000fe400078e00ff */
[----:B------:R-:W-:Y:S02]  /*62270*/  IMAD.MOV.U32 R13, RZ, RZ, RZ ;  /* 0x000000ffff0d7224 */ /* 0x000fe400078e00ff */
[----:B------:R-:W-:Y:S01]  /*62280*/  IMAD.IADD R82, R15, 0x1, R29 ;  /* 0x000000010f527824 */ /* 0x000fe200078e021d */
[----:B------:R-:W-:Y:S01]  /*62290*/  LOP3.LUT R16, R16, 0xfffffffe, RZ, 0xc0, !PT ;  /* 0xfffffffe10107812 */ /* 0x000fe200078ec0ff */
[----:B------:R-:W-:Y:S02]  /*622a0*/  IMAD.MOV.U32 R0, RZ, RZ, RZ ;  /* 0x000000ffff007224 */ /* 0x000fe400078e00ff */
[----:B------:R-:W-:-:S04]  /*622b0*/  IMAD.WIDE.U32 R14, R64, R65, RZ ;  /* 0x00000041400e7225 */ /* 0x000fc800078e00ff */
[----:B------:R-:W-:Y:S02]  /*622c0*/  IMAD.IADD R3, R41, 0x1, R3 ;  /* 0x0000000129037824 */ /* 0x000fe400078e0203 */
[----:B------:R-:W-:Y:S02]  /*622d0*/  IMAD.IADD R33, R25, 0x1, R13 ;  /* 0x0000000119217824 */ /* 0x000fe400078e020d */
[----:B------:R-:W-:Y:S01]  /*622e0*/  IMAD.IADD R23, R23, 0x1, R85 ;  /* 0x0000000117177824 */ /* 0x000fe200078e0255 */
[----:B------:R-:W-:Y:S01]  /*622f0*/  IADD3 R85, P0, PT, R16, R3, RZ ;  /* 0x0000000310557210 */ /* 0x000fe20007f1e0ff */
[----:B------:R-:W-:Y:S01]  /*62300*/  IMAD.IADD R93, R0, 0x1, R15 ;  /* 0x00000001005d7824 */ /* 0x000fe200078e020f */
[C-C-:B------:R-:W-:Y:S01]  /*62310*/  SHF.L.U64.HI R4, R24.reuse, 0x1, R33.reuse ;  /* 0x0000000118047819 */ /* 0x140fe20000010221 */
[----:B------:R-:W-:Y:S01]  /*62320*/  IMAD.MOV.U32 R3, RZ, RZ, RZ ;  /* 0x000000ffff037224 */ /* 0x000fe200078e00ff */
[--C-:B------:R-:W-:Y:S01]  /*62330*/  SHF.R.U64 R32, R24, 0x1f, R33.reuse ;  /* 0x0000001f18207819 */ /* 0x100fe20000001221 */
[----:B------:R-:W-:Y:S01]  /*62340*/  IMAD.WIDE.U32 R30, R65, R63, RZ ;  /* 0x0000003f411e7225 */ /* 0x000fe200078e00ff */
[----:B------:R-:W-:-:S02]  /*62350*/  SHF.R.U32.HI R33, RZ, 0x1f, R33 ;  /* 0x0000001fff217819 */ /* 0x000fc40000011621 */
[C-C-:B------:R-:W-:Y:S01]  /*62360*/  SHF.L.U64.HI R44, R14.reuse, 0x1, R93.reuse ;  /* 0x000000010e2c7819 */ /* 0x140fe2000001025d */
[C---:B------:R-:W-:Y:S01]  /*62370*/  IMAD.SHL.U32 R26, R14.reuse, 0x2, RZ ;  /* 0x000000020e1a7824 */ /* 0x040fe200078e00ff */
[--C-:B------:R-:W-:Y:S01]  /*62380*/  SHF.R.U64 R90, R14, 0x1f, R93.reuse ;  /* 0x0000001f0e5a7819 */ /* 0x100fe2000000125d */
[----:B------:R-:W-:Y:S01]  /*62390*/  IMAD.WIDE.U32 R14, R64, R63, RZ ;  /* 0x0000003f400e7225 */ /* 0x000fe200078e00ff */
[----:B------:R-:W-:Y:S02]  /*623a0*/  LOP3.LUT R32, R32, 0xfffffffe, RZ, 0xc0, !PT ;  /* 0xfffffffe20207812 */ /* 0x000fe400078ec0ff */
[----:B------:R-:W-:Y:S01]  /*623b0*/  LOP3.LUT R33, R33, 0x1, RZ, 0xc0, !PT ;  /* 0x0000000121217812 */ /* 0x000fe200078ec0ff */
[-C--:B------:R-:W-:Y:S01]  /*623c0*/  IMAD.WIDE.U32 R24, R65, R62.reuse, RZ ;  /* 0x0000003e41187225 */ /* 0x080fe200078e00ff */
[----:B------:R-:W-:Y:S02]  /*623d0*/  LOP3.LUT R4, R4, 0x1, RZ, 0xc0, !PT ;  /* 0x0000000104047812 */ /* 0x000fe400078ec0ff */
[----:B------:R-:W-:Y:S01]  /*623e0*/  SHF.R.U32.HI R93, RZ, 0x1f, R93 ;  /* 0x0000001fff5d7819 */ /* 0x000fe2000001165d */
[----:B------:R-:W-:Y:S01]  /*623f0*/  IMAD.IADD R31, R31, 0x1, R3 ;  /* 0x000000011f1f7824 */ /* 0x000fe200078e0203 */
[----:B------:R-:W-:Y:S01]  /*62400*/  LOP3.LUT R44, R44, 0x1, RZ, 0xc0, !PT ;  /* 0x000000012c2c7812 */ /* 0x000fe200078ec0ff */
[----:B------:R-:W-:-:S03]  /*62410*/  IMAD.WIDE.U32 R32, R62, R62, R32 ;  /* 0x0000003e3e207225 */ /* 0x000fc600078e0020 */
[----:B------:R-:W-:Y:S01]  /*62420*/  IADD3 R31, P3, P4, R24, R31, R14 ;  /* 0x0000001f181f7210 */ /* 0x000fe20007c7e00e */
[----:B------:R-:W-:Y:S01]  /*62430*/  IMAD.X R41, RZ, RZ, R4, P0 ;  /* 0x000000ffff297224 */ /* 0x000fe200000e0604 */
[----:B------:R-:W-:Y:S01]  /*62440*/  LOP3.LUT R14, R26, 0xfffffffe, RZ, 0xc0, !PT ;  /* 0xfffffffe1a0e7812 */ /* 0x000fe200078ec0ff */
[-C--:B------:R-:W-:Y:S01]  /*62450*/  IMAD.WIDE.U32 R86, R65, R65.reuse, RZ ;  /* 0x0000004141567225 */ /* 0x080fe200078e00ff */
[----:B------:R-:W-:Y:S02]  /*62460*/  SHF.R.U32.HI R16, RZ, 0x1f, R31 ;  /* 0x0000001fff107819 */ /* 0x000fe4000001161f */
[----:B------:R-:W-:Y:S01]  /*62470*/  IADD3.X R26, PT, PT, RZ, RZ, RZ, P1, P6 ;  /* 0x000000ffff1a7210 */ /* 0x000fe20000fec4ff */
[----:B------:R-:W-:Y:S01]  /*62480*/  IMAD.WIDE.U32 R38, R66, R65, RZ ;  /* 0x0000004142267225 */ /* 0x000fe200078e00ff */
[----:B------:R-:W-:Y:S02]  /*62490*/  IADD3 R4, P6, PT, R41, R32, RZ ;  /* 0x0000002029047210 */ /* 0x000fe40007fde0ff */
[----:B------:R-:W-:Y:S01]  /*624a0*/  IADD3 R41, P0, PT, R16, R34, RZ ;  /* 0x0000002210297210 */ /* 0x000fe20007f1e0ff */
[----:B------:R-:W-:-:S02]  /*624b0*/  IMAD.IADD R43, R3, 0x1, R87 ;  /* 0x00000001032b7824 */ /* 0x000fc400078e0257 */
[----:B------:R-:W-:Y:S01]  /*624c0*/  IMAD.X R13, R13, 0x1, R33, P6 ;  /* 0x000000010d0d7824 */ /* 0x000fe200030e0621 */
[----:B------:R-:W-:Y:S01]  /*624d0*/  IADD3 R87, P6, PT, R41, R86, RZ ;  /* 0x0000005629577210 */ /* 0x000fe20007fde0ff */
[----:B------:R-:W-:Y:S01]  /*624e0*/  IMAD.WIDE.U32 R36, R67, R64, RZ ;  /* 0x0000004043247225 */ /* 0x000fe200078e00ff */
[----:B------:R-:W-:-:S03]  /*624f0*/  IADD3 R14, P1, PT, R14, R43, RZ ;  /* 0x0000002b0e0e7210 */ /* 0x000fc60007f3e0ff */
[----:B------:R-:W-:Y:S02]  /*62500*/  IMAD.IADD R32, R91, 0x1, R39 ;  /* 0x000000015b207824 */ /* 0x000fe400078e0227 */
[----:B------:R-:W-:Y:S02]  /*62510*/  IMAD.MOV.U32 R33, RZ, RZ, RZ ;  /* 0x000000ffff217224 */ /* 0x000fe400078e00ff */
[----:B------:R-:W-:Y:S01]  /*62520*/  IMAD.X R39, RZ, RZ, R88, P0 ;  /* 0x000000ffff277224 */ /* 0x000fe200000e0658 */
[----:B------:R-:W-:Y:S01]  /*62530*/  ISETP.GT.U32.AND P0, PT, R34, R41, PT ;  /* 0x000000292200720c */ /* 0x000fe20003f04070 */
[----:B------:R-:W-:Y:S02]  /*62540*/  IMAD.IADD R63, R89, 0x1, R37 ;  /* 0x00000001593f7824 */ /* 0x000fe400078e0225 */
[----:B------:R-:W-:Y:S01]  /*62550*/  IMAD.WIDE.U32 R32, R66, R64, R32 ;  /* 0x0000004042207225 */ /* 0x000fe200078e0020 */
[----:B------:R-:W-:-:S03]  /*62560*/  ISETP.GT.U32.AND.EX P0, PT, R88, R39, PT, P0 ;  /* 0x000000275800720c */ /* 0x000fc60003f04100 */
        /* <DEDUP_REMOVED lines=8> */
[----:B------:R-:W-:-:S02]  /*625f0*/  IMAD.X R14, R91, 0x1, R33, P6 ;  /* 0x000000015b0e7824 */ /* 0x000fc400030e0621 */
[----:B------:R-:W-:Y:S01]  /*62600*/  IMAD.WIDE.U32 R32, R40, R72, RZ ;  /* 0x0000004828207225 */ /* 0x000fe200078e00ff */
[----:B------:R-:W-:-:S03]  /*62610*/  ISETP.GT.U32.AND.EX P0, PT, R66, R37, PT, P0 ;  /* 0x000000254200720c */ /* 0x000fc60003f04100 */
[----:B------:R-:W-:Y:S01]  /*62620*/  IMAD.WIDE.U32 R68, R68, R62, R82 ;  /* 0x0000003e44447225 */ /* 0x000fe200078e0052 */
[----:B------:R-:W-:Y:S02]  /*62630*/  LOP3.LUT R82, R90, 0xfffffffe, RZ, 0xc0, !PT ;  /* 0xfffffffe5a527812 */ /* 0x000fe400078ec0ff */
        /* <DEDUP_REMOVED lines=15> */
[----:B------:R-:W-:Y:S01]  /*62730*/  IADD3 R26, P2, P5, R35, R26, R42 ;  /* 0x0000001a231a7210 */ /* 0x000fe20007d5e02a */
[----:B------:R-:W-:Y:S01]  /*62740*/  IMAD.IADD R33, R29, 0x1, R69 ;  /* 0x000000011d217824 */ /* 0x000fe200078e0245 */
[----:B------:R-:W-:Y:S02]  /*62750*/  IADD3.X R82, PT, PT, RZ, R82, R39, P0, P6 ;  /* 0x00000052ff527210 */ /* 0x000fe400007ec427 */
[----:B------:R-:W-:Y:S01]  /*62760*/  IADD3 R23, P0, P6, R40, R68, R23 ;  /* 0x0000004428177210 */ /* 0x000fe20007e1e017 */
[----:B------:R-:W-:Y:S01]  /*62770*/  IMAD.WIDE.U32 R68, R91, R74, RZ ;  /* 0x0000004a5b447225 */ /* 0x000fe200078e00ff */
[----:B------:R-:W-:-:S02]  /*62780*/  IADD3.X R29, PT, PT, R39, R82, RZ, P2, P5 ;  /* 0x00000052271d7210 */ /* 0x000fc400017ea4ff */
[----:B------:R-:W-:Y:S01]  /*62790*/  IADD3 R86, P2, PT, R87, R34, RZ ;  /* 0x0000002257567210 */ /* 0x000fe20007f5e0ff */
[----:B------:R-:W-:-:S04]  /*627a0*/  IMAD.WIDE.U32 R40, R91, R76, RZ ;  /* 0x0000004c5b287225 */ /* 0x000fc800078e00ff */
[----:B------:R-:W-:Y:S01]  /*627b0*/  IMAD.WIDE.U32 R34, R67, R65, RZ ;  /* 0x0000004143227225 */ /* 0x000fe200078e00ff */
[----:B------:R-:W-:Y:S02]  /*627c0*/  IADD3.X R65, PT, PT, RZ, R33, RZ, P0, P6 ;  /* 0x00000021ff417210 */ /* 0x000fe400007ec4ff */
[----:B------:R-:W-:Y:S01]  /*627d0*/  ISETP.GE.U32.AND P0, PT, R86, R87, PT ;  /* 0x000000575600720c */ /* 0x000fe20003f06070 */
[----:B------:R-:W-:Y:S01]  /*627e0*/  IMAD.WIDE.U32 R68, P5, R32, R75, R68 ;  /* 0x0000004b20447225 */ /* 0x000fe200078a0044 */
[----:B------:R-:W-:-:S03]  /*627f0*/  SHF.L.U64.HI R33, R30, 0x1, R31 ;  /* 0x000000011e217819 */ /* 0x000fc6000001021f */
        /* <DEDUP_REMOVED lines=10> */
[----:B------:R-:W-:-:S02]  /*628a0*/  IADD3.X RZ, P1, PT, R85, R44, RZ, P1, !PT ;  /* 0x0000002c55ff7210 */ /* 0x000fc40000f3e4ff */
[----:B------:R-:W-:Y:S01]  /*628b0*/  IADD3.X R44, PT, PT, RZ, RZ, RZ, P5, P6 ;  /* 0x000000ffff2c7210 */ /* 0x000fe20002fec4ff */
[----:B------:R-:W-:Y:S01]  /*628c0*/  IMAD.WIDE.U32.X R38, R91, R75, R38, P2 ;  /* 0x0000004b5b267225 */ /* 0x000fe200010e0426 */
[----:B------:R-:W-:Y:S02]  /*628d0*/  IADD3 R35, P5, PT, R42, R2, RZ ;  /* 0x000000022a237210 */ /* 0x000fe40007fbe0ff */
[----:B------:R-:W-:Y:S01]  /*628e0*/  IADD3 R87, P2, PT, R37, R40, RZ ;  /* 0x0000002825577210 */ /* 0x000fe20007f5e0ff */
[----:B------:R-:W-:Y:S01]  /*628f0*/  IMAD.MOV.U32 R66, RZ, RZ, R41 ;  /* 0x000000ffff427224 */ /* 0x000fe200078e0029 */
[----:B------:R-:W-:Y:S01]  /*62900*/  SEL R82, RZ, 0x1, P0 ;  /* 0x00000001ff527807 */ /* 0x000fe20000000000 */
[----:B------:R-:W-:Y:S01]  /*62910*/  IMAD.X R37, RZ, RZ, R84, P5 ;  /* 0x000000ffff257224 */ /* 0x000fe200028e0654 */
[----:B------:R-:W-:Y:S01]  /*62920*/  IADD3 R43, P5, PT, R35, R34, RZ ;  /* 0x00000022232b7210 */ /* 0x000fe20007fbe0ff */
[----:B------:R-:W-:Y:S01]  /*62930*/  IMAD.WIDE.U32.X R66, R91, R77, R66, P2 ;  /* 0x0000004d5b427225 */ /* 0x000fe200010e0442 */
[----:B------:R-:W-:-:S02]  /*62940*/  IADD3.X R31, P1, PT, RZ, R38, RZ, P1, !PT ;  /* 0x00000026ff1f7210 */ /* 0x000fc40000f3e4ff */
[----:B------:R-:W-:Y:S01]  /*62950*/  ISETP.GT.U32.AND P6, PT, R2, R35, PT ;  /* 0x000000230200720c */ /* 0x000fe20003fc4070 */
[----:B------:R-:W-:Y:S01]  /*62960*/  IMAD.X R38, R37, 0x1, R89, P5 ;  /* 0x0000000125267824 */ /* 0x000fe200028e0659 */
[----:B------:R-:W-:Y:S01]  /*62970*/  IADD3 R68, P5, PT, R82, R43, RZ ;  /* 0x0000002b52447210 */ /* 0x000fe20007fbe0ff */
[----:B------:R-:W-:Y:S01]  /*62980*/  IMAD.X R40, RZ, RZ, R39, P1 ;  /* 0x000000ffff287224 */ /* 0x000fe200008e0627 */
[----:B------:R-:W-:Y:S01]  /*62990*/  LEA R41, P0, R30, R31, 0x1 ;  /* 0x0000001f1e297211 */ /* 0x000fe200078008ff */
[----:B------:R-:W-:Y:S01]  /*629a0*/  IMAD.WIDE.U32 R30, R91, R78, RZ ;  /* 0x0000004e5b1e7225 */ /* 0x000fe200078e00ff */
[----:B------:R-:W-:Y:S02]  /*629b0*/  IADD3 R63, P1, PT, R68, R34, RZ ;  /* 0x00000022443f7210 */ /* 0x000fe40007f3e0ff */
[----:B------:R-:W-:Y:S01]  /*629c0*/  ISETP.GT.U32.AND.EX P6, PT, R84, R37, PT, P6 ;  /* 0x000000255400720c */ /* 0x000fe20003fc4160 */
[----:B------:R-:W-:Y:S01]  /*629d0*/  IMAD.X R83, RZ, RZ, R38, P5 ;  /* 0x000000ffff537224 */ /* 0x000fe200028e0626 */
[----:B------:R-:W-:-:S02]  /*629e0*/  IADD3.X R92, P0, PT, R40, R33, RZ, P0, !PT ;  /* 0x00000021285c7210 */ /* 0x000fc4000071e4ff */
[----:B------:R-:W-:Y:S01]  /*629f0*/  SEL R42, R2, R35, P6 ;  /* 0x00000023022a7207 */ /* 0x000fe20003000000 */
[----:B------:R-:W-:Y:S01]  /*62a00*/  IMAD.X R69, R83, 0x1, R89, P1 ;  /* 0x0000000153457824 */ /* 0x000fe200008e0659 */
[----:B------:R-:W-:Y:S01]  /*62a10*/  IADD3 R89, P5, PT, R41, R36, RZ ;  /* 0x0000002429597210 */ /* 0x000fe20007fbe0ff */
[----:B------:R-:W-:Y:S01]  /*62a20*/  IMAD.WIDE.U32 R40, R91, R80, RZ ;  /* 0x000000505b287225 */ /* 0x000fe200078e00ff */
[----:B------:R-:W-:Y:S02]  /*62a30*/  ISETP.GT.U32.AND P1, PT, R43, R68, PT ;  /* 0x000000442b00720c */ /* 0x000fe40003f24070 */
[----:B------:R-:W-:Y:S02]  /*62a40*/  IADD3.X R93, P5, PT, R92, R87, RZ, P5, !PT ;  /* 0x000000575c5d7210 */ /* 0x000fe40002fbe4ff */
[----:B------:R-:W-:Y:S01]  /*62a50*/  SEL R85, R84, R37, P6 ;  /* 0x0000002554557207 */ /* 0x000fe20003000000 */
[----:B------:R-:W-:Y:S01]  /*62a60*/  IMAD.WIDE.U32 R34, P6, R32, R79, R30 ;  /* 0x0000004f20227225 */ /* 0x000fe200078c001e */
[----:B------:R-:W-:-:S02]  /*62a70*/  ISETP.GT.U32.AND.EX P1, PT, R38, R83, PT, P1 ;  /* 0x000000532600720c */ /* 0x000fc40003f24110 */
[----:B------:R-:W-:Y:S01]  /*62a80*/  ISETP.GT.U32.AND P2, PT, R42, R43, PT ;  /* 0x0000002b2a00720c */ /* 0x000fe20003f44070 */
[----:B------:R-:W-:Y:S01]  /*62a90*/  IMAD.WIDE.U32 R30, R32, R78, RZ ;  /* 0x0000004e201e7225 */ /* 0x000fe200078e00ff */
[----:B------:R-:W-:Y:S02]  /*62aa0*/  SEL R68, R43, R68, P1 ;  /* 0x000000442b447207 */ /* 0x000fe40000800000 */
[----:B------:R-:W-:Y:S01]  /*62ab0*/  SEL R83, R38, R83, P1 ;  /* 0x0000005326537207 */ /* 0x000fe20000800000 */
[----:B------:R-:W-:Y:S01]  /*62ac0*/  IMAD R42, R93, R72, RZ ;  /* 0x000000485d2a7224 */ /* 0x000fe200078e02ff */
[----:B------:R-:W-:Y:S01]  /*62ad0*/  ISETP.GT.U32.AND.EX P2, PT, R85, R38, PT, P2 ;  /* 0x000000265500720c */ /* 0x000fe20003f44120 */
[----:B------:R-:W-:-:S04]  /*62ae0*/  IMAD.WIDE.U32 R40, P1, R32, R81, R40 ;  /* 0x0000005120287225 */ /* 0x000fc80007820028 */
        /* <DEDUP_REMOVED lines=9> */
[----:B------:R-:W-:Y:S02]  /*62b80*/  IMAD.MOV.U32 R38, RZ, RZ, R41 ;  /* 0x000000ffff267224 */ /* 0x000fe400078e0029 */
[----:B------:R-:W-:Y:S02]  /*62b90*/  IMAD.IADD R87, R35, 0x1, R87 ;  /* 0x0000000123577824 */ /* 0x000fe400078e0257 */
[----:B------:R-:W-:Y:S01]  /*62ba0*/  IMAD.WIDE.U32.X R36, R91, R79, R36, P6 ;  /* 0x0000004f5b247225 */ /* 0x000fe200030e0424 */
[----:B------:R-:W-:-:S03]  /*62bb0*/  IADD3 R33, P6, P2, R44, R24, R23 ;  /* 0x000000182c217210 */ /* 0x000fc60007ade017 */
[----:B------:R-:W-:Y:S01]  /*62bc0*/  IMAD.WIDE.U32.X R38, R91, R81, R38, P1 ;  /* 0x000000515b267225 */ /* 0x000fe200008e0426 */
[----:B------:R-:W-:Y:S02]  /*62bd0*/  IADD3.X R91, P5, P0, R66, RZ, RZ, P5, P0 ;  /* 0x000000ff425b7210 */ /* 0x000fe400028a04ff */
[----:B------:R-:W-:Y:S01]  /*62be0*/  IADD3.X R35, PT, PT, RZ, R14, R65, P6, P2 ;  /* 0x0000000eff237210 */ /* 0x000fe200037e4441 */
[-C--:B------:R-:W-:Y:S01]  /*62bf0*/  IMAD.WIDE.U32 R40, R87, R74.reuse, RZ ;  /* 0x0000004a57287225 */ /* 0x080fe200078e00ff */
[----:B------:R-:W-:Y:S02]  /*62c00*/  IADD3 R66, P1, P2, R24, R33, R31 ;  /* 0x0000002118427210 */ /* 0x000fe40007a3e01f */
[----:B------:R-:W-:Y:S01]  /*62c10*/  IADD3.X R31, PT, PT, R67, RZ, RZ, P5, P0 ;  /* 0x000000ff431f7210 */ /* 0x000fe20002fe04ff */
[----:B------:R-:W-:Y:S01]  /*62c20*/  IMAD.WIDE.U32 R42, R34, R74, RZ ;  /* 0x0000004a222a7225 */ /* 0x000fe200078e00ff */
[----:B------:R-:W-:Y:S02]  /*62c30*/  IADD3 R91, P0, PT, R91, R86, RZ ;  /* 0x000000565b5b7210 */ /* 0x000fe40007f1e0ff */
[----:B------:R-:W-:Y:S01]  /*62c40*/  IADD3.X R67, PT, PT, R14, R35, RZ, P1, P2 ;  /* 0x000000230e437210 */ /* 0x000fe20000fe44ff */
[----:B------:R-:W-:Y:S01]  /*62c50*/  IMAD.WIDE.U32 R40, P5, R34, R75, R40 ;  /* 0x0000004b22287225 */ /* 0x000fe200078a0028 */
[----:B------:R-:W-:-:S02]  /*62c60*/  IADD3 RZ, P1, PT, R89, R42, RZ ;  /* 0x0000002a59ff7210 */ /* 0x000fc40007f3e0ff */
[----:B------:R-:W-:Y:S01]  /*62c70*/  IADD3 R91, P2, PT, R91, R30, RZ ;  /* 0x0000001e5b5b7210 */ /* 0x000fe20007f5e0ff */
[----:B------:R-:W-:Y:S01]  /*62c80*/  IMAD.MOV.U32 R30, RZ, RZ, R41 ;  /* 0x000000ffff1e7224 */ /* 0x000fe200078e0029 */
[----:B------:R-:W-:Y:S01]  /*62c90*/  IADD3.X R33, P0, PT, R31, R88, RZ, P0, !PT ;  /* 0x000000581f217210 */ /* 0x000fe2000071e4ff */
[----:B------:R-:W-:Y:S01]  /*62ca0*/  IMAD.X R31, RZ, RZ, RZ, P5 ;  /* 0x000000ffff1f7224 */ /* 0x000fe200028e06ff */
[----:B------:R-:W-:Y:S01]  /*62cb0*/  IADD3 R42, P6, PT, R43, R40, RZ ;  /* 0x000000282b2a7210 */ /* 0x000fe20007fde0ff */
[----:B------:R-:W-:Y:S01]  /*62cc0*/  IMAD.IADD R89, R3, 0x1, R25 ;  /* 0x0000000103597824 */ /* 0x000fe200078e0219 */
        /* <DEDUP_REMOVED lines=31> */
[----:B------:R-:W-:Y:S01]  /*62ec0*/  IMAD.WIDE.U32 R36, R34, R80, RZ ;  /* 0x0000005022247225 */ /* 0x000fe200078e00ff */
[----:B------:R-:W-:-:S03]  /*62ed0*/  IADD3.X R40, P2, P5, R40, RZ, RZ, P2, P5 ;  /* 0x000000ff28287210 */ /* 0x000fc6000154a4ff */
[----:B------:R-:W-:-:S04]  /*62ee0*/  IMAD.WIDE.U32 R34, R91, R72, RZ ;  /* 0x000000485b227225 */ /* 0x000fc800078e00ff */
[----:B------:R-:W-:Y:S01]  /*62ef0*/  IMAD R43, R91, R73, R42 ;  /* 0x000000495b2b7224 */ /* 0x000fe200078e022a */
[----:B------:R-:W-:Y:S01]  /*62f00*/  IADD3.X R42, P0, PT, R93, R84, RZ, P0, !PT ;  /* 0x000000545d2a7210 */ /* 0x000fe2000071e4ff */
[----:B------:R-:W-:Y:S01]  /*62f10*/  IMAD.WIDE.U32.X R30, R87, R79, R30, P1 ;  /* 0x0000004f571e7225 */ /* 0x000fe200008e041e */
[----:B------:R-:W-:-:S03]  /*62f20*/  IADD3 R15, P1, PT, R15, R32, RZ ;  /* 0x000000200f0f7210 */ /* 0x000fc60007f3e0ff */
[----:B------:R-:W-:Y:S01]  /*62f30*/  IMAD.X R33, RZ, RZ, RZ, P6 ;  /* 0x000000ffff217224 */ /* 0x000fe200030e06ff */
[----:B------:R-:W-:Y:S01]  /*62f40*/  IADD3 R37, P6, PT, R37, R2, RZ ;  /* 0x0000000225257210 */ /* 0x000fe20007fde0ff */
[----:B------:R-:W-:Y:S01]  /*62f50*/  IMAD.IADD R35, R35, 0x1, R43 ;  /* 0x0000000123237824 */ /* 0x000fe200078e022b */
[----:B------:R-:W-:Y:S01]  /*62f60*/  IADD3.X R85, P1, PT, R42, R85, RZ, P1, !PT ;  /* 0x000000552a557210 */ /* 0x000fe20000f3e4ff */
[----:B------:R-:W-:Y:S02]  /*62f70*/  IMAD.MOV.U32 R32, RZ, RZ, R3 ;  /* 0x000000ffff207224 */ /* 0x000fe400078e0003 */
[----:B------:R-:W-:-:S04]  /*62f80*/  IMAD.WIDE.U32 R2, R35, R74, RZ ;  /* 0x0000004a23027225 */ /* 0x000fc800078e00ff */
[----:B------:R-:W-:Y:S01]  /*62f90*/  IMAD.WIDE.U32.X R32, R87, R81, R32, P6 ;  /* 0x0000005157207225 */ /* 0x000fe200030e0420 */
[----:B------:R-:W-:Y:S02]  /*62fa0*/  IADD3.X R87, P0, P1, R38, RZ, RZ, P1, P0 ;  /* 0x000000ff26577210 */ /* 0x000fe400009004ff */
[----:B------:R-:W-:Y:S01]  /*62fb0*/  IADD3.X R38, PT, PT, R41, RZ, RZ, P2, P5 ;  /* 0x000000ff29267210 */ /* 0x000fe200017ea4ff */
[----:B------:R-:W-:Y:S01]  /*62fc0*/  IMAD.WIDE.U32 R42, R34, R74, RZ ;  /* 0x0000004a222a7225 */ /* 0x000fe200078e00ff */
[----:B------:R-:W-:Y:S02]  /*62fd0*/  IADD3 R15, P2, PT, R40, R15, RZ ;  /* 0x0000000f280f7210 */ /* 0x000fe40007f5e0ff */
[----:B------:R-:W-:Y:S01]  /*62fe0*/  IADD3.X R40, PT, PT, R39, RZ, RZ, P0, P1 ;  /* 0x000000ff27287210 */ /* 0x000fe200007e24ff */
[----:B------:R-:W-:Y:S01]  /*62ff0*/  IMAD.WIDE.U32 R2, P5, R34, R75, R2 ;  /* 0x0000004b22027225 */ /* 0x000fe200078a0002 */
[----:B------:R-:W-:Y:S02]  /*63000*/  IADD3 R39, P6, PT, R15, R24, RZ ;  /* 0x000000180f277210 */ /* 0x000fe40007fde0ff */
[----:B------:R-:W-:Y:S01]  /*63010*/  IADD3.X R38, P2, PT, R38, R85, RZ, P2, !PT ;  /* 0x0000005526267210 */ /* 0x000fe2000175e4ff */
[----:B------:R-:W-:Y:S01]  /*63020*/  IMAD.MOV.U32 R15, RZ, RZ, RZ ;  /* 0x000000ffff0f7224 */ /* 0x000fe200078e00ff */
[----:B------:R-:W-:Y:S01]  /*63030*/  IADD3 RZ, P0, PT, R91, R42, RZ ;  /* 0x0000002a5bff7210 */ /* 0x000fe20007f1e0ff */
[----:B------:R-:W-:Y:S01]  /*63040*/  IMAD.MOV.U32 R24, RZ, RZ, R3 ;  /* 0x000000ffff187224 */ /* 0x000fe200078e0003 */
[----:B------:R-:W-:Y:S01]  /*63050*/  IADD3 R42, P1, PT, R43, R2, RZ ;  /* 0x000000022b2a7210 */ /* 0x000fe20007f3e0ff */
[----:B------:R-:W-:Y:S01]  /*63060*/  IMAD.WIDE.U32 R14, R64, R62, R14 ;  /* 0x0000003e400e7225 */ /* 0x000fe200078e000e */
[----:B------:R-:W-:-:S02]  /*63070*/  IADD3.X R41, P6, PT, R38, R25, RZ, P6, !PT ;  /* 0x0000001926297210 */ /* 0x000fc400037de4ff */
[----:B------:R-:W-:Y:S01]  /*63080*/  IADD3.X R38, PT, PT, RZ, RZ, RZ, P3, P4 ;  /* 0x000000ffff267210 */ /* 0x000fe20001fe84ff */
[----:B------:R-:W-:Y:S01]  /*63090*/  IMAD.X R25, RZ, RZ, RZ, P5 ;  /* 0x000000ffff197224 */ /* 0x000fe200028e06ff */
[----:B------:R-:W-:Y:S01]  /*630a0*/  IADD3.X RZ, P0, PT, R125, R42, RZ, P0, !PT ;  /* 0x0000002a7dff7210 */ /* 0x000fe2000071e4ff */
[----:B------:R-:W-:Y:S01]  /*630b0*/  IMAD.WIDE.U32 R2, R35, R76, RZ ;  /* 0x0000004c23027225 */ /* 0x000fe200078e00ff */
[----:B------:R-:W-:Y:S02]  /*630c0*/  IADD3 R87, P5, PT, R87, R4, RZ ;  /* 0x0000000457577210 */ /* 0x000fe40007fbe0ff */
[----:B------:R-:W-:Y:S01]  /*630d0*/  IADD3.X R30, P2, P6, R30, RZ, RZ, P6, P2 ;  /* 0x000000ff1e1e7210 */ /* 0x000fe200036444ff */
[----:B------:R-:W-:Y:S01]  /*630e0*/  IMAD.WIDE.U32.X R24, R35, R75, R24, P1 ;  /* 0x0000004b23187225 */ /* 0x000fe200008e0418 */
[----:B------:R-:W-:Y:S02]  /*630f0*/  IADD3 R89, P4, P1, R38, R14, R89 ;  /* 0x0000000e26597210 */ /* 0x000fe4000799e059 */
[----:B------:R-:W-:Y:S01]  /*63100*/  IADD3 R85, P3, PT, R30, R87, RZ ;  /* 0x000000571e557210 */ /* 0x000fe20007f7e0ff */
[----:B------:R-:W-:Y:S01]  /*63110*/  IMAD.X R40, R40, 0x1, R13, P5 ;  /* 0x0000000128287824 */ /* 0x000fe200028e060d */
[----:B------:R-:W-:Y:S01]  /*63120*/  IADD3.X R14, P0, PT, RZ, R24, RZ, P0, !PT ;  /* 0x00000018ff0e7210 */ /* 0x000fe2000071e4ff */
[----:B------:R-:W-:Y:S01]  /*63130*/  IMAD.IADD R0, R0, 0x1, R15 ;  /* 0x0000000100007824 */ /* 0x000fe200078e020f */
[----:B------:R-:W-:Y:S01]  /*63140*/  IADD3.X R43, PT, PT, R31, RZ, RZ, P2, P6 ;  /* 0x000000ff1f2b7210 */ /* 0x000fe200017ec4ff */
[----:B------:R-:W-:Y:S01]  /*63150*/  IMAD.WIDE.U32 R2, P2, R34, R77, R2 ;  /* 0x0000004d22027225 */ /* 0x000fe20007840002 */
[----:B------:R-:W-:-:S02]  /*63160*/  IADD3 R85, P6, PT, R85, R36, RZ ;  /* 0x0000002455557210 */ /* 0x000fc40007fde0ff */
[----:B------:R-:W-:Y:S01]  /*63170*/  IADD3.X R0, PT, PT, RZ, R0, RZ, P4, P1 ;  /* 0x00000000ff007210 */ /* 0x000fe200027e24ff */
[----:B------:R-:W-:Y:S01]  /*63180*/  IMAD.WIDE.U32 R30, R34, R76, RZ ;  /* 0x0000004c221e7225 */ /* 0x000fe200078e00ff */
[----:B------:R-:W-:-:S03]  /*63190*/  ISETP.GT.U32.AND P1, PT, R68, R63, PT ;  /* 0x0000003f4400720c */ /* 0x000fc60003f24070 */
[----:B------:R-:W-:Y:S01]  /*631a0*/  IMAD.X R24, RZ, RZ, R25, P0 ;  /* 0x000000ffff187224 */ /* 0x000fe200000e0619 */
[----:B------:R-:W-:Y:S01]  /*631b0*/  IADD3 R39, P0, PT, R14, R39, RZ ;  /* 0x000000270e277210 */ /* 0x000fe20007f1e0ff */
[----:B------:R-:W-:Y:S01]  /*631c0*/  IMAD.X R25, RZ, RZ, RZ, P2 ;  /* 0x000000ffff197224 */ /* 0x000fe200010e06ff */
[----:B------:R-:W-:Y:S02]  /*631d0*/  IADD3 R14, P5, PT, R31, R2, RZ ;  /* 0x000000021f0e7210 */ /* 0x000fe40007fbe0ff */
[----:B------:R-:W-:Y:S02]  /*631e0*/  IADD3.X R2, P3, PT, R43, R40, RZ, P3, !PT ;  /* 0x000000282b027210 */ /* 0x000fe40001f7e4ff */
[----:B------:R-:W-:Y:S02]  /*631f0*/  IADD3 R39, P2, PT, R39, R30, RZ ;  /* 0x0000001e27277210 */ /* 0x000fe40007f5e0ff */
[----:B------:R-:W-:Y:S01]  /*63200*/  IADD3.X R41, P0, PT, R24, R41, RZ, P0, !PT ;  /* 0x0000002918297210 */ /* 0x000fe2000071e4ff */
[----:B------:R-:W-:Y:S01]  /*63210*/  IMAD.MOV.U32 R24, RZ, RZ, R3 ;  /* 0x000000ffff187224 */ /* 0x000fe200078e0003 */
[----:B------:R-:W-:Y:S01]  /*63220*/  IADD3.X R37, P6, PT, R2, R37, RZ, P6, !PT ;  /* 0x0000002502257210 */ /* 0x000fe200037de4ff */
[----:B------:R-:W-:Y:S01]  /*63230*/  IMAD.WIDE.U32 R2, R35, R78, RZ ;  /* 0x0000004e23027225 */ /* 0x000fe200078e00ff */
[----:B------:R-:W-:-:S02]  /*63240*/  IADD3.X R43, P2, PT, R41, R14, RZ, P2, !PT ;  /* 0x0000000e292b7210 */ /* 0x000fc4000175e4ff */
[----:B------:R-:W-:Y:S01]  /*63250*/  IADD3.X R41, P3, P6, R32, RZ, RZ, P6, P3 ;  /* 0x000000ff20297210 */ /* 0x000fe200036664ff */
[----:B------:R-:W-:Y:S01]  /*63260*/  IMAD.WIDE.U32.X R24, R35, R77, R24, P5 ;  /* 0x0000004d23187225 */ /* 0x000fe200028e0418 */
[----:B------:R-:W-:Y:S02]  /*63270*/  IADD3 R89, P4, P5, R16, R89, R89 ;  /* 0x0000005910597210 */ /* 0x000fe40007d9e059 */
[----:B------:R-:W-:Y:S01]  /*63280*/  IADD3.X R16, PT, PT, R33, RZ, RZ, P3, P6 ;  /* 0x000000ff21107210 */ /* 0x000fe20001fec4ff */
[-C--:B------:R-:W-:Y:S01]  /*63290*/  IMAD R30, R43, R72.reuse, RZ ;  /* 0x000000482b1e7224 */ /* 0x080fe200078e02ff */
[----:B------:R-:W-:Y:S01]  /*632a0*/  IADD3.X R24, P2, P6, R24, RZ, RZ, P2, P0 ;  /* 0x000000ff18187210 */ /* 0x000fe200016404ff */
[----:B------:R-:W-:Y:S01]  /*632b0*/  IMAD.WIDE.U32 R14, R39, R72, RZ ;  /* 0x00000048270e7225 */ /* 0x000fe200078e00ff */
[----:B------:R-:W-:Y:S02]  /*632c0*/  ISETP.GT.U32.AND.EX P1, PT, R83, R69, PT, P1 ;  /* 0x000000455300720c */ /* 0x000fe40003f24110 */
[----:B------:R-:W-:Y:S01]  /*632d0*/  IADD3.X R36, PT, PT, R25, RZ, RZ, P2, P6 ;  /* 0x000000ff19247210 */ /* 0x000fe200017ec4ff */
[----:B------:R-:W-:Y:S01]  /*632e0*/  IMAD R31, R39, R73, R30 ;  /* 0x00000049271f7224 */ /* 0x000fe200078e021e */
[----:B------:R-:W-:Y:S01]  /*632f0*/  ISETP.GE.U32.AND P2, PT, R87, R4, PT ;  /* 0x000000045700720c */ /* 0x000fe20003f46070 */
[----:B------:R-:W-:Y:S01]  /*63300*/  IMAD.WIDE.U32 R2, P6, R34, R79, R2 ;  /* 0x0000004f22027225 */ /* 0x000fe200078c0002 */
[----:B------:R-:W-:-:S02]  /*63310*/  SEL R25, RZ, 0x1, !P1 ;  /* 0x00000001ff197807 */ /* 0x000fc40004800000 */
[----:B------:R-:W-:Y:S01]  /*63320*/  ISETP.GE.U32.AND.EX P1, PT, R40, R13, PT, P2 ;  /* 0x0000000d2800720c */ /* 0x000fe20003f26120 */
[----:B------:R-:W-:Y:S01]  /*63330*/  IMAD.IADD R13, R15, 0x1, R31 ;  /* 0x000000010f0d7824 */ /* 0x000fe200078e021f */
[----:B------:R-:W-:Y:S01]  /*63340*/  IADD3.X R4, PT, PT, RZ, R0, R0, P4, P5 ;  /* 0x00000000ff047210 */ /* 0x000fe200027ea400 */
[----:B------:R-:W-:Y:S01]  /*63350*/  IMAD.WIDE.U32 R30, R34, R78, RZ ;  /* 0x0000004e221e7225 */ /* 0x000fe200078e00ff */
[----:B------:R-:W-:Y:S02]  /*63360*/  IADD3 R66, P4, P5, R25, R66, R44 ;  /* 0x0000004219427210 */ /* 0x000fe40007d9e02c */
[----:B------:R-:W-:Y:S01]  /*63370*/  IADD3 R85, P2, PT, R24, R85, RZ ;  /* 0x0000005518557210 */ /* 0x000fe20007f5e0ff */
[----:B------:R-:W-:Y:S01]  /*63380*/  IMAD.WIDE.U32 R32, R13, R74, RZ ;  /* 0x0000004a0d207225 */ /* 0x000fe200078e00ff */
[----:B------:R-:W-:Y:S02]  /*63390*/  IADD3.X R0, PT, PT, RZ, R67, RZ, P4, P5 ;  /* 0x00000043ff007210 */ /* 0x000fe400027ea4ff */
[----:B------:R-:W-:Y:S01]  /*633a0*/  IADD3 R15, P4, PT, R31, R2, RZ ;  /* 0x000000021f0f7210 */ /* 0x000fe20007f9e0ff */
[----:B------:R-:W-:Y:S01]  /*633b0*/  IMAD.MOV.U32 R24, RZ, RZ, R3 ;  /* 0x000000ffff187224 */ /* 0x000fe200078e0003 */
[----:B------:R-:W-:Y:S01]  /*633c0*/  IADD3.X R36, P2, PT, R36, R37, RZ, P2, !PT ;  /* 0x0000002524247210 */ /* 0x000fe2000175e4ff */
[----:B------:R-:W-:Y:S01]  /*633d0*/  IMAD.WIDE.U32 R2, R14, R74, RZ ;  /* 0x0000004a0e027225 */ /* 0x000fe200078e00ff */
[----:B------:R-:W-:-:S02]  /*633e0*/  ISETP.GE.U32.AND P0, PT, R86, R63, PT ;  /* 0x0000003f5600720c */ /* 0x000fc40003f06070 */
[----:B------:R-:W-:Y:S01]  /*633f0*/  IADD3 R26, P3, PT, R26, R82, RZ ;  /* 0x000000521a1a7210 */ /* 0x000fe20007f7e0ff */
        /* <DEDUP_REMOVED lines=16> */
[----:B------:R-:W-:Y:S02]  /*63500*/  ISETP.GE.U32.AND.EX P0, PT, R84, R69, PT, P0 ;  /* 0x000000455400720c */ /* 0x000fe40003f06100 */
[----:B------:R-:W-:Y:S01]  /*63510*/  ISETP.GE.U32.AND P2, PT, R38, R89, PT ;  /* 0x000000592600720c */ /* 0x000fe20003f46070 */
        /* <DEDUP_REMOVED lines=28> */
[----:B------:R-:W-:Y:S01]  /*636e0*/  IADD3.X R16, P1, PT, R25, R16, RZ, P1, !PT ;  /* 0x0000001019107210 */ /* 0x000fe20000f3e4ff */
[----:B------:R-:W-:Y:S01]  /*636f0*/  IMAD.WIDE.U32 R24, R14, R78, RZ ;  /* 0x0000004e0e187225 */ /* 0x000fe200078e00ff */
[----:B------:R-:W-:-:S02]  /*63700*/  ISETP.GE.U32.AND.EX P5, PT, R39, R4, PT, P2 ;  /* 0x000000042700720c */ /* 0x000fc40003fa6120 */
[----:B------:R-:W-:Y:S01]  /*63710*/  IADD3.X R36, PT, PT, R3, RZ, RZ, P4, P6 ;  /* 0x000000ff03247210 */ /* 0x000fe200027ec4ff */
[----:B------:R-:W-:Y:S01]  /*63720*/  IMAD.WIDE.U32 R2, R13, R78, RZ ;  /* 0x0000004e0d027225 */ /* 0x000fe200078e00ff */
[----:B------:R-:W-:Y:S02]  /*63730*/  ISETP.GE.U32.AND P2, PT, R41, R38, PT ;  /* 0x000000262900720c */ /* 0x000fe40003f46070 */
[----:B------:R-:W-:Y:S02]  /*63740*/  IADD3.X R37, P0, P1, R30, RZ, RZ, P1, P0 ;  /* 0x000000ff1e257210 */ /* 0x000fe400009004ff */
[----:B------:R-:W-:Y:S02]  /*63750*/  IADD3 R66, P6, P4, R15, R23, R66 ;  /* 0x000000170f427210 */ /* 0x000fe40007cde042 */
[----:B------:R-:W-:Y:S02]  /*63760*/  ISETP.GE.U32.AND.EX P2, PT, R32, R39, PT, P2 ;  /* 0x000000272000720c */ /* 0x000fe40003f46120 */
[----:B------:R-:W-:Y:S01]  /*63770*/  SEL R15, RZ, 0x1, P5 ;  /* 0x00000001ff0f7807 */ /* 0x000fe20002800000 */
[----:B------:R-:W-:Y:S01]  /*63780*/  IMAD.WIDE.U32 R2, P5, R14, R79, R2 ;  /* 0x0000004f0e027225 */ /* 0x000fe200078a0002 */
[----:B------:R-:W-:-:S02]  /*63790*/  IADD3.X R4, PT, PT, R31, RZ, RZ, P0, P1 ;  /* 0x000000ff1f047210 */ /* 0x000fc400007e24ff */
[----:B------:R-:W-:Y:S01]  /*637a0*/  IADD3 R37, P0, PT, R37, R34, RZ ;  /* 0x0000002225257210 */ /* 0x000fe20007f1e0ff */
[----:B------:R-:W-:Y:S01]  /*637b0*/  IMAD.X R31, RZ, RZ, RZ, P5 ;  /* 0x000000ffff1f7224 */ /* 0x000fe200028e06ff */
[----:B------:R-:W-:Y:S02]  /*637c0*/  IADD3 R15, P3, PT, R15, R26, RZ ;  /* 0x0000001a0f0f7210 */ /* 0x000fe40007f7e0ff */
[----:B------:R-:W-:Y:S02]  /*637d0*/  SEL R30, RZ, 0x1, P2 ;  /* 0x00000001ff1e7807 */ /* 0x000fe40001000000 */
[----:B------:R-:W-:Y:S02]  /*637e0*/  IADD3 R2, P2, PT, R25, R2, RZ ;  /* 0x0000000219027210 */ /* 0x000fe40007f5e0ff */
        /* <DEDUP_REMOVED lines=9> */
[----:B------:R-:W-:Y:S02]  /*63880*/  IADD3.X R0, PT, PT, RZ, R65, R0, P6, P4 ;  /* 0x00000041ff007210 */ /* 0x000fe400037e8400 */
        /* <DEDUP_REMOVED lines=58> */
.L_x_596:
        /* <DEDUP_REMOVED lines=21> */
.L_x_597:
        /* <DEDUP_REMOVED lines=69> */
.L_x_598:
        /* <DEDUP_REMOVED lines=21> */
.L_x_599:
        /* <DEDUP_REMOVED lines=30> */
[----:B------:R-:W-:Y:S02]  /*64500*/  IADD3 R23, P1, P2, R35, R14, R0 ;  /* 0x0000000e23177210 */ /* 0x000fe40007a3e000 */
        /* <DEDUP_REMOVED lines=42> */
.L_x_600:
        /* <DEDUP_REMOVED lines=21> */
.L_x_601:
[----:B------:R-:W-:Y:S01]  /*64900*/  CS2R R90, SRZ ;  /* 0x00000000005a7805 */ /* 0x000fe2000001ff00 */
[----:B------:R-:W-:Y:S02]  /*64910*/  IMAD.MOV.U32 R13, RZ, RZ, RZ ;  /* 0x000000ffff0d7224 */ /* 0x000fe400078e00ff */
[----:B------:R-:W-:-:S04]  /*64920*/  IMAD.WIDE.U32 R24, R29, R29, RZ ;  /* 0x0000001d1d187225 */ /* 0x000fc800078e00ff */
[----:B------:R-:W-:-:S04]  /*64930*/  IMAD.WIDE.U32 R2, R64, R64, RZ ;  /* 0x0000004040027225 */ /* 0x000fc800078e00ff */
[----:B------:R-:W-:Y:S01]  /*64940*/  IMAD.MOV.U32 R39, RZ, RZ, RZ ;  /* 0x000000ffff277224 */ /* 0x000fe200078e00ff */
[----:B------:R-:W-:Y:S01]  /*64950*/  LOP3.LUT R4, R2, 0xfffffffd, RZ, 0xc0, !PT ;  /* 0xfffffffd02047812 */ /* 0x000fe200078ec0ff */
[----:B------:R-:W-:-:S04]  /*64960*/  IMAD.WIDE.U32 R40, R66, R29, RZ ;  /* 0x0000001d42287225 */ /* 0x000fc800078e00ff */
[----:B------:R-:W-:Y:S02]  /*64970*/  IMAD.IADD R62, R25, 0x1, R13 ;  /* 0x00000001193e7824 */ /* 0x000fe400078e020d */
[----:B------:R-:W-:Y:S01]  /*64980*/  IMAD.IADD R13, R41, 0x1, R39 ;  /* 0x00000001290d7824 */ /* 0x000fe200078e0227 */
[----:B------:R-:W-:Y:S01]  /*64990*/  LOP3.LUT R41, R24, 0xfffffffd, RZ, 0xc0, !PT ;  /* 0xfffffffd18297812 */ /* 0x000fe200078ec0ff */
[----:B------:R-:W-:Y:S02]  /*649a0*/  IMAD.IADD R0, R90, 0x1, R3 ;  /* 0x000000015a007824 */ /* 0x000fe400078e0203 */
[----:B------:R-:W-:Y:S02]  /*649b0*/  IMAD.MOV.U32 R93, RZ, RZ, RZ ;  /* 0x000000ffff5d7224 */ /* 0x000fe400078e00ff */
[----:B------:R-:W-:-:S04]  /*649c0*/  IMAD.WIDE.U32 R14, R67, R29, RZ ;  /* 0x0000001d430e7225 */ /* 0x000fc800078e00ff */
[----:B------:R-:W-:-:S04]  /*649d0*/  IMAD.WIDE.U32 R2, R66, R44, RZ ;  /* 0x0000002c42027225 */ /* 0x000fc800078e00ff */
[----:B------:R-:W-:Y:S01]  /*649e0*/  IMAD.WIDE.U32 R24, R23, R29, RZ ;  /* 0x0000001d17187225 */ /* 0x000fe200078e00ff */
[----:B------:R-:W-:-:S03]  /*649f0*/  IADD3 R16, P0, P2, R2, R13, R14 ;  /* 0x0000000d02107210 */ /* 0x000fc60007a1e00e */
        /* <DEDUP_REMOVED lines=16> */
[----:B------:R-:W-:Y:S01]  /*64b00*/  IMAD.MOV.U32 R39, RZ, RZ, RZ ;  /* 0x000000ffff277224 */ /* 0x000fe200078e00ff */
[----:B------:R-:W-:Y:S01]  /*64b10*/  IADD3.X R3, PT, PT, RZ, RZ, RZ, P0, P2 ;  /* 0x000000ffff037210 */ /* 0x000fe200007e44ff */
[----:B------:R-:W-:Y:S02]  /*64b20*/  IMAD.IADD R30, R93, 0x1, R35 ;  /* 0x000000015d1e7824 */ /* 0x000fe400078e0223 */
[----:B------:R-:W-:-:S04]  /*64b30*/  IMAD.WIDE.U32 R32, R44, R29, RZ ;  /* 0x0000001d2c207225 */ /* 0x000fc800078e00ff */
[----:B------:R-:W-:Y:S02]  /*64b40*/  IMAD.MOV.U32 R31, RZ, RZ, RZ ;  /* 0x000000ffff1f7224 */ /* 0x000fe400078e00ff */
[----:B------:R-:W-:Y:S02]  /*64b50*/  IMAD.MOV.U32 R69, RZ, RZ, RZ ;  /* 0x000000ffff457224 */ /* 0x000fe400078e00ff */
[----:B------:R-:W-:-:S04]  /*64b60*/  IMAD.WIDE.U32 R38, R44, R67, R38 ;  /* 0x000000432c267225 */ /* 0x000fc800078e0026 */
[----:B------:R-:W-:Y:S01]  /*64b70*/  IMAD.WIDE.U32 R36, R65, R64, RZ ;  /* 0x0000004041247225 */ /* 0x000fe200078e00ff */
[----:B------:R-:W-:-:S03]  /*64b80*/  IADD3 R3, P0, P4, R3, R38, R15 ;  /* 0x0000002603037210 */ /* 0x000fc60007c1e00f */
[----:B------:R-:W-:Y:S02]  /*64b90*/  IMAD.SHL.U32 R85, R32, 0x2, RZ ;  /* 0x0000000220557824 */ /* 0x000fe400078e00ff */
[----:B------:R-:W-:-:S03]  /*64ba0*/  IMAD.WIDE.U32 R30, R65, R67, R30 ;  /* 0x00000043411e7225 */ /* 0x000fc600078e001e */
[----:B------:R-:W-:Y:S01]  /*64bb0*/  LOP3.LUT R85, R85, 0xfffffffe, RZ, 0xc0, !PT ;  /* 0xfffffffe55557812 */ /* 0x000fe200078ec0ff */
[----:B------:R-:W-:Y:S01]  /*64bc0*/  IMAD.IADD R63, R33, 0x1, R69 ;  /* 0x00000001213f7824 */ /* 0x000fe200078e0245 */
[----:B------:R-:W-:Y:S01]  /*64bd0*/  IADD3.X R33, PT, PT, RZ, RZ, RZ, P1, P6 ;  /* 0x000000ffff217210 */ /* 0x000fe20000fec4ff */
[----:B------:R-:W-:Y:S01]  /*64be0*/  IMAD.IADD R83, R93, 0x1, R39 ;  /* 0x000000015d537824 */ /* 0x000fe200078e0227 */
[----:B------:R-:W-:Y:S01]  /*64bf0*/  IADD3 R84, P1, PT, R13, R30, RZ ;  /* 0x0000001e0d547210 */ /* 0x000fe20007f3e0ff */
[----:B------:R-:W-:Y:S01]  /*64c00*/  IMAD.SHL.U32 R25, R36, 0x2, RZ ;  /* 0x0000000224197824 */ /* 0x000fe200078e00ff */
[----:B------:R-:W-:Y:S01]  /*64c10*/  SHF.L.U64.HI R89, R32, 0x1, R63 ;  /* 0x0000000120597819 */ /* 0x000fe2000001023f */
[----:B------:R-:W-:Y:S01]  /*64c20*/  IMAD.MOV.U32 R15, RZ, RZ, RZ ;  /* 0x000000ffff0f7224 */ /* 0x000fe200078e00ff */
[----:B------:R-:W-:Y:S01]  /*64c30*/  IADD3.X R83, PT, PT, RZ, R83, RZ, P0, P4 ;  /* 0x00000053ff537210 */ /* 0x000fe200007e84ff */
[----:B------:R-:W-:Y:S01]  /*64c40*/  IMAD.IADD R35, R91, 0x1, R37 ;  /* 0x000000015b237824 */ /* 0x000fe200078e0225 */
[----:B------:R-:W-:Y:S01]  /*64c50*/  LOP3.LUT R25, R25, 0xfffffffe, RZ, 0xc0, !PT ;  /* 0xfffffffe19197812 */ /* 0x000fe200078ec0ff */
[----:B------:R-:W-:Y:S01]  /*64c60*/  IMAD.WIDE.U32 R14, R26, R44, R14 ;  /* 0x0000002c1a0e7225 */ /* 0x000fe200078e000e */
[----:B------:R-:W-:-:S02]  /*64c70*/  IADD3 R85, P0, PT, R85, R62, RZ ;  /* 0x0000003e55557210 */ /* 0x000fc40007f1e0ff */
[----:B------:R-:W-:Y:S01]  /*64c80*/  IADD3 R25, P2, PT, R25, R0, RZ ;  /* 0x0000000019197210 */ /* 0x000fe20007f5e0ff */
[----:B------:R-:W-:Y:S01]  /*64c90*/  IMAD.X R93, R93, 0x1, R31, P1 ;  /* 0x000000015d5d7824 */ /* 0x000fe200008e061f */
[--C-:B------:R-:W-:Y:S01]  /*64ca0*/  SHF.L.U64.HI R68, R36, 0x1, R35.reuse ;  /* 0x0000000124447819 */ /* 0x100fe20000010223 */
[-C--:B------:R-:W-:Y:S01]  /*64cb0*/  IMAD.WIDE.U32 R30, R64, R29.reuse, RZ ;  /* 0x0000001d401e7225 */ /* 0x080fe200078e00ff */
[----:B------:R-:W-:Y:S02]  /*64cc0*/  SHF.R.U64 R42, R36, 0x1f, R35 ;  /* 0x0000001f242a7819 */ /* 0x000fe40000001223 */
[----:B------:R-:W-:Y:S01]  /*64cd0*/  SHF.R.U64 R34, R32, 0x1f, R63 ;  /* 0x0000001f20227819 */ /* 0x000fe2000000123f */
[----:B------:R-:W-:Y:S01]  /*64ce0*/  IMAD R0, R85, R72, RZ ;  /* 0x0000004855007224 */ /* 0x000fe200078e02ff */
[----:B------:R-:W-:Y:S01]  /*64cf0*/  IADD3 R13, P4, P6, R33, R14, R43 ;  /* 0x0000000e210d7210 */ /* 0x000fe20007e9e02b */
[----:B------:R-:W-:Y:S01]  /*64d00*/  IMAD.WIDE.U32 R32, R65, R29, RZ ;  /* 0x0000001d41207225 */ /* 0x000fe200078e00ff */
[----:B------:R-:W-:-:S02]  /*64d10*/  LOP3.LUT R68, R68, 0x1, RZ, 0xc0, !PT ;  /* 0x0000000144447812 */ /* 0x000fc400078ec0ff */
[----:B------:R-:W-:Y:S01]  /*64d20*/  LOP3.LUT R89, R89, 0x1, RZ, 0xc0, !PT ;  /* 0x0000000159597812 */ /* 0x000fe200078ec0ff */
[----:B------:R-:W-:Y:S01]  /*64d30*/  IMAD.WIDE.U32 R36, R64, R44, RZ ;  /* 0x0000002c40247225 */ /* 0x000fe200078e00ff */
[----:B------:R-:W-:Y:S02]  /*64d40*/  LOP3.LUT R34, R34, 0xfffffffe, RZ, 0xc0, !PT ;  /* 0xfffffffe22227812 */ /* 0x000fe400078ec0ff */
[----:B------:R-:W-:Y:S01]  /*64d50*/  LOP3.LUT R42, R42, 0xfffffffe, RZ, 0xc0, !PT ;  /* 0xfffffffe2a2a7812 */ /* 0x000fe200078ec0ff */
[----:B------:R-:W-:Y:S02]  /*64d60*/  IMAD.IADD R31, R31, 0x1, R90 ;  /* 0x000000011f1f7824 */ /* 0x000fe400078e025a */
        /* <DEDUP_REMOVED lines=13> */
[----:B------:R-:W-:Y:S01]  /*64e40*/  SHF.R.U32.HI R14, RZ, 0x1f, R35 ;  /* 0x0000001fff0e7819 */ /* 0x000fe20000011623 */
[----:B------:R-:W-:Y:S01]  /*64e50*/  IMAD.IADD R90, R90, 0x1, R37 ;  /* 0x000000015a5a7824 */ /* 0x000fe200078e0225 */
[----:B------:R-:W-:Y:S01]  /*64e60*/  LOP3.LUT R35, R32, 0x1, RZ, 0xc0, !PT ;  /* 0x0000000120237812 */ /* 0x000fe200078ec0ff */
[----:B------:R-:W-:Y:S01]  /*64e70*/  IMAD.X R87, RZ, RZ, R16, P2 ;  /* 0x000000ffff577224 */ /* 0x000fe200010e0610 */
[----:B------:R-:W-:Y:S01]  /*64e80*/  ISETP.GT.U32.AND P0, PT, R40, R63, PT ;  /* 0x0000003f2800720c */ /* 0x000fe20003f04070 */
[----:B------:R-:W-:Y:S01]  /*64e90*/  IMAD.MOV.U32 R37, RZ, RZ, RZ ;  /* 0x000000ffff257224 */ /* 0x000fe200078e00ff */
        /* <DEDUP_REMOVED lines=9> */
[----:B------:R-:W-:Y:S01]  /*64f30*/  IMAD.IADD R36, R91, 0x1, R43 ;  /* 0x000000015b247824 */ /* 0x000fe200078e022b */
[----:B------:R-:W-:Y:S01]  /*64f40*/  IADD3.X R82, PT, PT, RZ, R82, RZ, P4, P6 ;  /* 0x00000052ff527210 */ /* 0x000fe200027ec4ff */
[----:B------:R-:W-:Y:S01]  /*64f50*/  IMAD.WIDE.U32 R62, R127, R74, RZ ;  /* 0x0000004a7f3e7225 */ /* 0x000fe200078e00ff */
[----:B------:R-:W-:-:S02]  /*64f60*/  ISETP.GT.U32.AND P0, PT, R14, R41, PT ;  /* 0x000000290e00720c */ /* 0x000fc40003f04070 */
[----:B------:R-:W-:Y:S01]  /*64f70*/  IADD3 R68, P6, P4, R68, R42, R3 ;  /* 0x0000002a44447210 */ /* 0x000fe20007cde003 */
[----:B------:R-:W-:Y:S01]  /*64f80*/  IMAD.X R69, R69, 0x1, R35, P2 ;  /* 0x0000000145457824 */ /* 0x000fe200010e0623 */
[----:B------:R-:W-:Y:S01]  /*64f90*/  ISETP.GT.U32.AND.EX P0, PT, R25, R92, PT, P0 ;  /* 0x0000005c1900720c */ /* 0x000fe20003f04100 */
[----:B------:R-:W-:Y:S01]  /*64fa0*/  IMAD.WIDE.U32 R34, R127, R76, RZ ;  /* 0x0000004c7f227225 */ /* 0x000fe200078e00ff */
        /* <DEDUP_REMOVED lines=29> */
[----:B------:R-:W-:-:S02]  /*65180*/  SHF.L.U64.HI R34, R30, 0x1, R31 ;  /* 0x000000011e227819 */ /* 0x000fc4000001021f */
        /* <DEDUP_REMOVED lines=8> */
[----:B------:R-:W-:Y:S01]  /*65210*/  IADD3.X R129, P0, PT, R129, R34, RZ, P0, !PT ;  /* 0x0000002281817210 */ /* 0x000fe2000071e4ff */
        /* <DEDUP_REMOVED lines=100> */
[----:B------:R-:W-:Y:S01]  /*65860*/  IADD3.X RZ, P0, PT, R129, R42, RZ, P0, !PT ;  /* 0x0000002a81ff7210 */ /* 0x000fe2000071e4ff */
[----:B------:R-:W-:Y:S01]  /*65870*/  IMAD.MOV.U32 R2, RZ, RZ, R35 ;  /* 0x000000ffff027224 */ /* 0x000fe200078e0023 */
[----:B------:R-:W-:Y:S02]  /*65880*/  IADD3.X R43, PT, PT, RZ, RZ, RZ, P5, P3 ;  /* 0x000000ffff2b7210 */ /* 0x000fe40002fe64ff */
[----:B------:R-:W-:Y:S01]  /*65890*/  IADD3 R42, P5, PT, R131, R4, RZ ;  /* 0x00000004832a7210 */ /* 0x000fe20007fbe0ff */
[----:B------:R-:W-:Y:S01]  /*658a0*/  IMAD.WIDE.U32.X R24, R15, R75, R2, P1 ;  /* 0x0000004b0f187225 */ /* 0x000fe200008e0402 */
[----:B------:R-:W-:Y:S02]  /*658b0*/  IADD3.X R31, P2, P6, R40, RZ, RZ, P6, P2 ;  /* 0x000000ff281f7210 */ /* 0x000fe400036444ff */
[----:B------:R-:W-:Y:S01]  /*658c0*/  IADD3 R43, P4, P1, R43, R36, R90 ;  /* 0x000000242b2b7210 */ /* 0x000fe2000799e05a */
[----:B------:R-:W-:Y:S01]  /*658d0*/  IMAD.WIDE.U32 R2, R15, R76, RZ ;  /* 0x0000004c0f027225 */ /* 0x000fe200078e00ff */
[----:B------:R-:W-:-:S02]  /*658e0*/  IADD3 R31, P3, PT, R31, R42, RZ ;  /* 0x0000002a1f1f7210 */ /* 0x000fc40007f7e0ff */
        /* <DEDUP_REMOVED lines=21> */
[----:B------:R-:W-:Y:S02]  /*65a40*/  IADD3 R88, P4, P5, R88, R43, R43 ;  /* 0x0000002b58587210 */ /* 0x000fe40007d9e02b */
[----:B------:R-:W-:Y:S01]  /*65a50*/  IADD3.X R38, PT, PT, R39, RZ, RZ, P3, P6 ;  /* 0x000000ff27267210 */ /* 0x000fe20001fec4ff */
[----:B------:R-:W-:Y:S01]  /*65a60*/  IMAD.WIDE.U32 R32, R14, R78, RZ ;  /* 0x0000004e0e207225 */ /* 0x000fe200078e00ff */
[----:B------:R-:W-:Y:S02]  /*65a70*/  IADD3.X R43, P2, P6, R24, RZ, RZ, P2, P0 ;  /* 0x000000ff182b7210 */ /* 0x000fe400016404ff */
[-C--:B------:R-:W-:Y:S02]  /*65a80*/  ISETP.GT.U32.AND P1, PT, R85, R16.reuse, PT ;  /* 0x000000105500720c */ /* 0x080fe40003f24070 */
[----:B------:R-:W-:Y:S01]  /*65a90*/  ISETP.GE.U32.AND P0, PT, R62, R16, PT ;  /* 0x000000103e00720c */ /* 0x000fe20003f06070 */
        /* <DEDUP_REMOVED lines=9> */
[----:B------:R-:W-:Y:S02]  /*65b30*/  ISETP.GE.U32.AND.EX P1, PT, R35, R69, PT, P2 ;  /* 0x000000452300720c */ /* 0x000fe40003f26120 */
[----:B------:R-:W-:Y:S01]  /*65b40*/  IADD3 R84, P4, P5, R31, R84, R0 ;  /* 0x000000541f547210 */ /* 0x000fe20007d9e000 */
        /* <DEDUP_REMOVED lines=10> */
[----:B------:R-:W-:Y:S02]  /*65bf0*/  ISETP.GE.U32.AND.EX P0, PT, R125, R86, PT, P0 ;  /* 0x000000567d00720c */ /* 0x000fe40003f06100 */
[----:B------:R-:W-:Y:S01]  /*65c00*/  IADD3.X R63, P6, PT, R63, R0, RZ, P6, !PT ;  /* 0x000000003f3f7210 */ /* 0x000fe200037de4ff */
[----:B------:R-:W-:Y:S01]  /*65c10*/  IMAD.WIDE.U32 R34, P5, R24, R75, R34 ;  /* 0x0000004b18227225 */ /* 0x000fe200078a0022 */
[----:B------:R-:W-:Y:S02]  /*65c20*/  SEL R0, RZ, 0x1, P1 ;  /* 0x00000001ff007807 */ /* 0x000fe40000800000 */
[----:B------:R-:W-:Y:S01]  /*65c30*/  IADD3 RZ, P1, PT, R41, R2, RZ ;  /* 0x0000000229ff7210 */ /* 0x000fe20007f3e0ff */
[----:B------:R-:W-:Y:S01]  /*65c40*/  IMAD.WIDE.U32.X R30, R15, R79, R30, P4 ;  /* 0x0000004f0f1e7225 */ /* 0x000fe200020e041e */
[----:B------:R-:W-:-:S02]  /*65c50*/  IADD3 R2, P4, PT, R3, R34, RZ ;  /* 0x0000002203027210 */ /* 0x000fc40007f9e0ff */
[----:B------:R-:W-:Y:S01]  /*65c60*/  IADD3 R68, P3, PT, R68, R87, RZ ;  /* 0x0000005744447210 */ /* 0x000fe20007f7e0ff */
        /* <DEDUP_REMOVED lines=20> */
[----:B------:R-:W-:Y:S01]  /*65db0*/  IMAD.X R35, R38, 0x1, R69, P5 ;  /* 0x0000000126237824 */ /* 0x000fe200028e0645 */
[----:B------:R-:W-:Y:S01]  /*65dc0*/  SEL R38, RZ, 0x1, P0 ;  /* 0x00000001ff267807 */ /* 0x000fe20000000000 */
[----:B------:R-:W-:Y:S01]  /*65dd0*/  IMAD.WIDE.U32.X R36, R15, R81, R36, P6 ;  /* 0x000000510f247225 */ /* 0x000fe200030e0424 */
[----:B------:R-:W-:Y:S02]  /*65de0*/  IADD3 R25, P6, PT, R25, R30, RZ ;  /* 0x0000001e19197210 */ /* 0x000fe40007fde0ff */
[----:B------:R-:W-:Y:S01]  /*65df0*/  IADD3 R33, P0, PT, R0, R43, RZ ;  /* 0x0000002b00217210 */ /* 0x000fe20007f1e0ff */
[----:B------:R-:W-:Y:S01]  /*65e00*/  IMAD.WIDE.U32 R14, P1, R24, R77, R2 ;  /* 0x0000004d180e7225 */ /* 0x000fe20007820002 */
[----:B------:R-:W-:-:S02]  /*65e10*/  IADD3.X R2, P4, PT, R16, R35, RZ, P4, !PT ;  /* 0x0000002310027210 */ /* 0x000fc4000279e4ff */
        /* <DEDUP_REMOVED lines=15> */
[----:B------:R-:W-:Y:S02]  /*65f10*/  IADD3.X R36, PT, PT, R37, RZ, RZ, P4, P6 ;  /* 0x000000ff25247210 */ /* 0x000fe400027ec4ff */
[----:B------:R-:W-:Y:S01]  /*65f20*/  SEL R35, RZ, 0x1, P5 ;  /* 0x00000001ff237807 */ /* 0x000fe20002800000 */
[----:B------:R-:W-:Y:S01]  /*65f30*/  IMAD.WIDE.U32 R14, P5, R24, R79, R14 ;  /* 0x0000004f180e7225 */ /* 0x000fe200078a000e */
[----:B------:R-:W-:-:S02]  /*65f40*/  IADD3 R84, P6, P4, R38, R13, R84 ;  /* 0x0000000d26547210 */ /* 0x000fc40007cde054 */
[----:B------:R-:W-:Y:S01]  /*65f50*/  IADD3.X R16, PT, PT, R3, RZ, RZ, P0, P1 ;  /* 0x000000ff03107210 */ /* 0x000fe200007e24ff */
[----:B------:R-:W-:Y:S01]  /*65f60*/  IMAD.WIDE.U32 R2, R24, R78, RZ ;  /* 0x0000004e18027225 */ /* 0x000fe200078e00ff */
[----:B------:R-:W-:Y:S02]  /*65f70*/  IADD3 R13, P0, PT, R4, R25, RZ ;  /* 0x00000019040d7210 */ /* 0x000fe40007f1e0ff */
[----:B------:R-:W-:Y:S01]  /*65f80*/  SEL R25, RZ, 0x1, P2 ;  /* 0x00000001ff197807 */ /* 0x000fe20001000000 */
[----:B------:R-:W-:Y:S01]  /*65f90*/  IMAD.X R38, RZ, RZ, R83, P3 ;  /* 0x000000ffff267224 */ /* 0x000fe200018e0653 */
[----:B------:R-:W-:Y:S01]  /*65fa0*/  IADD3 R35, P3, PT, R35, R68, RZ ;  /* 0x0000004423237210 */ /* 0x000fe20007f7e0ff */
[----:B------:R-:W-:Y:S01]  /*65fb0*/  IMAD.MOV.U32 R30, RZ, RZ, R15 ;  /* 0x000000ffff1e7224 */ /* 0x000fe200078e000f */
[----:B------:R-:W-:Y:S01]  /*65fc0*/  IADD3.X R4, P0, PT, R16, R31, RZ, P0, !PT ;  /* 0x0000001f10047210 */ /* 0x000fe2000071e4ff */
[----:B------:R-:W-:Y:S01]  /*65fd0*/  IMAD.X R31, RZ, RZ, RZ, P5 ;  /* 0x000000ffff1f7224 */ /* 0x000fe200028e06ff */
[----:B------:R-:W-:-:S02]  /*65fe0*/  IADD3 R37, P2, PT, R3, R14, RZ ;  /* 0x0000000e03257210 */ /* 0x000fc40007f5e0ff */
[----:B------:R-:W-:Y:S01]  /*65ff0*/  IADD3 R40, P1, PT, R13, R2, RZ ;  /* 0x000000020d287210 */ /* 0x000fe20007f3e0ff */
[----:B------:R-:W-:Y:S01]  /*66000*/  IMAD.WIDE.U32 R2, R39, R80, RZ ;  /* 0x0000005027027225 */ /* 0x000fe200078e00ff */
[----:B------:R-:W-:Y:S02]  /*66010*/  IADD3 R16, P5, PT, R25, R35, RZ ;  /* 0x0000002319107210 */ /* 0x000fe40007fbe0ff */
[----:B------:R-:W-:Y:S01]  /*66020*/  IADD3.X R37, P1, PT, R4, R37, RZ, P1, !PT ;  /* 0x0000002504257210 */ /* 0x000fe20000f3e4ff */
[----:B------:R-:W-:Y:S01]  /*66030*/  IMAD.X R13, RZ, RZ, R38, P3 ;  /* 0x000000ffff0d7224 */ /* 0x000fe200018e0626 */
[----:B------:R-:W-:Y:S01]  /*66040*/  ISETP.GE.U32.AND P3, PT, R35, R68, PT ;  /* 0x000000442300720c */ /* 0x000fe20003f66070 */
[----:B------:R-:W-:-:S03]  /*66050*/  IMAD.WIDE.U32.X R14, R39, R79, R30, P2 ;  /* 0x0000004f270e7225 */ /* 0x000fc600010e041e */
[----:B------:R-:W-:Y:S01]  /*66060*/  ISETP.GE.U32.AND.EX P3, PT, R13, R38, PT, P3 ;  /* 0x000000260d00720c */ /* 0x000fe20003f66130 */
[----:B------:R-:W-:Y:S01]  /*66070*/  IMAD.X R34, RZ, RZ, R13, P5 ;  /* 0x000000ffff227224 */ /* 0x000fe200028e060d */
        /* <DEDUP_REMOVED lines=66> */
.L_x_602:
        /* <DEDUP_REMOVED lines=21> */
.L_x_603:
        /* <DEDUP_REMOVED lines=64> */
.L_x_604:
        /* <DEDUP_REMOVED lines=64> */
.L_x_605:
        /* <DEDUP_REMOVED lines=65> */
.L_x_606:
[----:B------:R-:W-:Y:S01]  /*67200*/  CS2R R86, SRZ ;  /* 0x0000000000567805 */ /* 0x000fe2000001ff00 */
[----:B------:R-:W-:-:S04]  /*67210*/  IMAD.WIDE.U32 R42, R68, R29, RZ ;  /* 0x0000001d442a7225 */ /* 0x000fc800078e00ff */
[----:B------:R-:W-:-:S04]  /*67220*/  IMAD.WIDE.U32 R40, R69, R29, RZ ;  /* 0x0000001d45287225 */ /* 0x000fc800078e00ff */
        /* <DEDUP_REMOVED lines=27> */
[----:B------:R-:W-:-:S04]  /*673e0*/  IMAD.WIDE.U32 R88, R83, R64, RZ ;  /* 0x0000004053587225 */ /* 0x000fc800078e00ff */
[----:B------:R-:W-:Y:S01]  /*673f0*/  IMAD.IADD R126, R85, 0x1, R7 ;  /* 0x00000001557e7824 */ /* 0x000fe200078e0207 */
[----:B------:R-:W-:Y:S01]  /*67400*/  IADD3 R88, P4, PT, R42, R88, RZ ;  /* 0x000000582a587210 */ /* 0x000fe20007f9e0ff */
[----:B------:R-:W-:-:S03]  /*67410*/  IMAD.WIDE.U32 R30, R83, R65, RZ ;  /* 0x00000041531e7225 */ /* 0x000fc600078e00ff */
[----:B------:R-:W-:Y:S01]  /*67420*/  IADD3.X R126, PT, PT, RZ, R126, RZ, P0, P2 ;  /* 0x0000007eff7e7210 */ /* 0x000fe200007e44ff */
[----:B------:R-:W-:Y:S02]  /*67430*/  IMAD.IADD R24, R37, 0x1, R33 ;  /* 0x0000000125187824 */ /* 0x000fe400078e0221 */
[----:B------:R-:W-:Y:S02]  /*67440*/  IMAD.MOV.U32 R25, RZ, RZ, RZ ;  /* 0x000000ffff197224 */ /* 0x000fe400078e00ff */
[----:B------:R-:W-:Y:S02]  /*67450*/  IMAD.IADD R35, R5, 0x1, R89 ;  /* 0x0000000105237824 */ /* 0x000fe400078e0259 */
[----:B------:R-:W-:Y:S02]  /*67460*/  IMAD.MOV.U32 R91, RZ, RZ, RZ ;  /* 0x000000ffff5b7224 */ /* 0x000fe400078e00ff */
[----:B------:R-:W-:Y:S01]  /*67470*/  IMAD.WIDE.U32 R6, R68, R64, RZ ;  /* 0x0000004044067225 */ /* 0x000fe200078e00ff */
[----:B------:R-:W-:-:S03]  /*67480*/  IADD3 R92, P2, P0, R30, R35, R32 ;  /* 0x000000231e5c7210 */ /* 0x000fc6000785e020 */
[----:B------:R-:W-:Y:S02]  /*67490*/  IMAD.IADD R89, R5, 0x1, R31 ;  /* 0x0000000105597824 */ /* 0x000fe400078e021f */
        /* <DEDUP_REMOVED lines=32> */
[----:B------:R-:W-:Y:S01]  /*676a0*/  IMAD.WIDE.U32 R32, R12, R29, RZ ;  /* 0x0000001d0c207225 */ /* 0x000fe200078e00ff */
[----:B------:R-:W-:Y:S02]  /*676b0*/  ISETP.GT.U32.AND P1, PT, R40, R39, PT ;  /* 0x000000272800720c */ /* 0x000fe40003f24070 */
        /* <DEDUP_REMOVED lines=10> */
[----:B------:R-:W-:Y:S01]  /*67760*/  IMAD.MOV.U32 R11, RZ, RZ, RZ ;  /* 0x000000ffff0b7224 */ /* 0x000fe200078e00ff */
[----:B------:R-:W-:Y:S01]  /*67770*/  IADD3 R32, P3, P5, R93, R30, R43 ;  /* 0x0000001e5d207210 */ /* 0x000fe20007d7e02b */
[----:B------:R-:W-:Y:S01]  /*67780*/  IMAD.IADD R25, R85, 0x1, R31 ;  /* 0x0000000155197824 */ /* 0x000fe200078e021f */
[----:B------:R-:W-:Y:S01]  /*67790*/  SEL R40, R40, R39, P1 ;  /* 0x0000002728287207 */ /* 0x000fe20000800000 */
[----:B------:R-:W-:Y:S01]  /*677a0*/  IMAD R43, R125, R72, RZ ;  /* 0x000000487d2b7224 */ /* 0x000fe200078e02ff */
[----:B------:R-:W-:Y:S01]  /*677b0*/  SEL R38, R41, R38, P1 ;  /* 0x0000002629267207 */ /* 0x000fe20000800000 */
[----:B------:R-:W-:Y:S01]  /*677c0*/  IMAD.WIDE.U32 R34, R69, R65, RZ ;  /* 0x0000004145227225 */ /* 0x000fe200078e00ff */
[----:B------:R-:W-:-:S03]  /*677d0*/  ISETP.GT.U32.AND P1, PT, R40, R91, PT ;  /* 0x0000005b2800720c */ /* 0x000fc60003f24070 */
[----:B------:R-:W-:Y:S01]  /*677e0*/  IMAD.WIDE.U32 R10, R65, R63, R10 ;  /* 0x0000003f410a7225 */ /* 0x000fe200078e000a */
[----:B------:R-:W-:Y:S02]  /*677f0*/  IADD3.X R65, PT, PT, R128, R25, RZ, P3, P5 ;  /* 0x0000001980417210 */ /* 0x000fe40001fea4ff */
[----:B------:R-:W-:Y:S01]  /*67800*/  ISETP.GT.U32.AND.EX P1, PT, R38, R29, PT, P1 ;  /* 0x0000001d2600720c */ /* 0x000fe20003f24110 */
[----:B------:R-:W-:-:S03]  /*67810*/  IMAD.WIDE.U32 R30, R24, R72, RZ ;  /* 0x00000048181e7225 */ /* 0x000fc600078e00ff */
        /* <DEDUP_REMOVED lines=45> */
[----:B------:R-:W-:-:S03]  /*67af0*/  IMAD.WIDE.U32 R24, R31, R78, RZ ;  /* 0x0000004e1f187225 */ /* 0x000fc600078e00ff */
        /* <DEDUP_REMOVED lines=38> */
[----:B------:R-:W-:Y:S02]  /*67d60*/  IADD3 R36, P5, P6, R36, R10, R25 ;  /* 0x0000000a24247210 */ /* 0x000fe40007ebe019 */
[----:B------:R-:W-:Y:S01]  /*67d70*/  IADD3.X R68, PT, PT, RZ, RZ, RZ, P2, P0 ;  /* 0x000000ffff447210 */ /* 0x000fe200017e04ff */
        /* <DEDUP_REMOVED lines=39> */
[----:B------:R-:W-:Y:S01]  /*67ff0*/  IMAD.WIDE.U32 R64, R10, R74, RZ ;  /* 0x0000004a0a407225 */ /* 0x000fe200078e00ff */
[----:B------:R-:W-:-:S03]  /*68000*/  IADD3 R6, P5, P4, R24, R25, R34 ;  /* 0x0000001918067210 */ /* 0x000fc60007cbe022 */
[----:B------:R-:W-:Y:S02]  /*68010*/  IMAD.IADD R23, R11, 0x1, R23 ;  /* 0x000000010b177824 */ /* 0x000fe400078e0217 */
[----:B------:R-:W-:-:S04]  /*68020*/  IMAD.WIDE.U32 R24, P2, R30, R81, R42 ;  /* 0x000000511e187225 */ /* 0x000fc8000784002a */
[----:B------:R-:W-:-:S04]  /*68030*/  IMAD.WIDE.U32 R34, R23, R74, RZ ;  /* 0x0000004a17227225 */ /* 0x000fc800078e00ff */
[----:B------:R-:W-:-:S04]  /*68040*/  IMAD.WIDE.U32 R42, R30, R80, RZ ;  /* 0x000000501e2a7225 */ /* 0x000fc800078e00ff */
[----:B------:R-:W-:-:S04]  /*68050*/  IMAD.WIDE.U32 R34, P6, R10, R75, R34 ;  /* 0x0000004b0a227225 */ /* 0x000fc800078c0022 */
        /* <DEDUP_REMOVED lines=34> */
[----:B------:R-:W-:-:S04]  /*68280*/  IMAD.WIDE.U32 R38, R10, R78, RZ ;  /* 0x0000004e0a267225 */ /* 0x000fc800078e00ff */
[----:B------:R-:W-:-:S04]  /*68290*/  IMAD.WIDE.U32 R24, P2, R10, R79, R24 ;  /* 0x0000004f0a187225 */ /* 0x000fc80007840018 */
[----:B------:R-:W-:Y:S01]  /*682a0*/  IMAD.IADD R6, R33, 0x1, R37 ;  /* 0x0000000121067824 */ /* 0x000fe200078e0225 */
[----:B------:R-:W-:Y:S01]  /*682b0*/  IADD3 R83, P3, PT, R39, R24, RZ ;  /* 0x0000001827537210 */ /* 0x000fe20007f7e0ff */
[----:B------:R-:W-:Y:S02]  /*682c0*/  IMAD.MOV.U32 R7, RZ, RZ, RZ ;  /* 0x000000ffff077224 */ /* 0x000fe400078e00ff */
[----:B------:R-:W-:-:S04]  /*682d0*/  IMAD.WIDE.U32 R34, R23, R80, RZ ;  /* 0x0000005017227225 */ /* 0x000fc800078e00ff */
[----:B------:R-:W-:Y:S01]  /*682e0*/  IMAD.WIDE.U32 R6, R44, R12, R6 ;  /* 0x0000000c2c067225 */ /* 0x000fe200078e0006 */
[----:B------:R-:W-:Y:S02]  /*682f0*/  IADD3.X R44, PT, PT, R31, RZ, RZ, P0, P6 ;  /* 0x000000ff1f2c7210 */ /* 0x000fe400007ec4ff */
[----:B------:R-:W-:Y:S01]  /*68300*/  IADD3 R11, P0, PT, R11, R42, RZ ;  /* 0x0000002a0b0b7210 */ /* 0x000fe20007f1e0ff */
[-C--:B------:R-:W-:Y:S02]  /*68310*/  IMAD R24, R65, R72.reuse, RZ ;  /* 0x0000004841187224 */ /* 0x080fe400078e02ff */
[----:B------:R-:W-:Y:S01]  /*68320*/  IMAD.WIDE.U32 R30, R63, R72, RZ ;  /* 0x000000483f1e7225 */ /* 0x000fe200078e00ff */
[----:B------:R-:W-:Y:S02]  /*68330*/  IADD3 R12, P1, PT, R11, R38, RZ ;  /* 0x000000260b0c7210 */ /* 0x000fe40007f3e0ff */
[----:B------:R-:W-:Y:S01]  /*68340*/  IADD3.X R44, P0, PT, R44, R43, RZ, P0, !PT ;  /* 0x0000002b2c2c7210 */ /* 0x000fe2000071e4ff */
[----:B------:R-:W-:-:S02]  /*68350*/  IMAD R33, R63, R73, R24 ;  /* 0x000000493f217224 */ /* 0x000fc400078e0218 */
[----:B------:R-:W-:Y:S01]  /*68360*/  IMAD.X R39, RZ, RZ, RZ, P2 ;  /* 0x000000ffff277224 */ /* 0x000fe200010e06ff */
[----:B------:R-:W-:Y:S01]  /*68370*/  IADD3.X R44, P1, PT, R44, R83, RZ, P1, !PT ;  /* 0x000000532c2c7210 */ /* 0x000fe20000f3e4ff */
        /* <DEDUP_REMOVED lines=53> */
[----:B------:R-:W-:Y:S02]  /*686d0*/  IADD3.X R41, PT, PT, R11, RZ, RZ, P0, P3 ;  /* 0x000000ff0b297210 */ /* 0x000fe400007e64ff */
        /* <DEDUP_REMOVED lines=20> */
[----:B------:R-:W-:Y:S02]  /*68820*/  IADD3 R64, P3, PT, R31, R10, RZ ;  /* 0x0000000a1f407210 */ /* 0x000fe40007f7e0ff */
[----:B------:R-:W-:Y:S01]  /*68830*/  IADD3.X R24, PT, PT, R25, RZ, RZ, P1, P2 ;  /* 0x000000ff19187210 */ /* 0x000fe20000fe44ff */
[----:B------:R-:W-:Y:S01]  /*68840*/  IMAD.X R62, RZ, RZ, R9, P0 ;  /* 0x000000ffff3e7224 */ /* 0x000fe200000e0609 */
[----:B------:R-:W-:Y:S01]  /*68850*/  IADD3 R7, P1, PT, R7, R44, RZ ;  /* 0x0000002c07077210 */ /* 0x000fe20007f3e0ff */
[----:B------:R-:W-:Y:S01]  /*68860*/  IMAD.MOV.U32 R38, RZ, RZ, R11 ;  /* 0x000000ffff267224 */ /* 0x000fe200078e000b */
[----:B------:R-:W-:Y:S01]  /*68870*/  ISETP.GE.U32.AND P0, PT, R82, R66, PT ;  /* 0x000000425200720c */ /* 0x000fe20003f06070 */
[----:B------:R-:W-:-:S03]  /*68880*/  IMAD.WIDE.U32 R34, P2, R6, R75, R34 ;  /* 0x0000004b06227225 */ /* 0x000fc60007840022 */
[----:B------:R-:W-:Y:S01]  /*68890*/  ISETP.GE.U32.AND.EX P0, PT, R69, R29, PT, P0 ;  /* 0x0000001d4500720c */ /* 0x000fe20003f06100 */
[----:B------:R-:W-:Y:S01]  /*688a0*/  IMAD.X R63, R63, 0x1, R62, P6 ;  /* 0x000000013f3f7824 */ /* 0x000fe200030e063e */
[----:B------:R-:W-:Y:S01]  /*688b0*/  IADD3 R42, P6, PT, R7, R30, RZ ;  /* 0x0000001e072a7210 */ /* 0x000fe20007fde0ff */
        /* <DEDUP_REMOVED lines=27> */
[----:B------:R-:W-:Y:S02]  /*68a70*/  IADD3 R40, P5, P4, R8, R40, R5 ;  /* 0x0000002808287210 */ /* 0x000fe40007cbe005 */
[----:B------:R-:W-:Y:S02]  /*68a80*/  IADD3.X R5, P1, P2, R24, RZ, RZ, P2, P1 ;  /* 0x000000ff18057210 */ /* 0x000fe400012224ff */
[----:B------:R-:W-:Y:S02]  /*68a90*/  SEL R7, RZ, 0x1, P0 ;  /* 0x00000001ff077807 */ /* 0x000fe40000000000 */
[----:B------:R-:W-:Y:S01]  /*68aa0*/  ISETP.GE.U32.AND.EX P3, PT, R62, R9, PT, P3 ;  /* 0x000000093e00720c */ /* 0x000fe20003f66130 */
[----:B------:R-:W-:Y:S01]  /*68ab0*/  IMAD.WIDE.U32 R8, R23, R78, RZ ;  /* 0x0000004e17087225 */ /* 0x000fe200078e00ff */
        /* <DEDUP_REMOVED lines=8> */
[----:B------:R-:W-:Y:S02]  /*68b40*/  IADD3 R5, P1, PT, R5, R42, RZ ;  /* 0x0000002a05057210 */ /* 0x000fe40007f3e0ff */
[----:B------:R-:W-:-:S02]  /*68b50*/  IADD3 R7, P4, PT, R7, R40, RZ ;  /* 0x0000002807077210 */ /* 0x000fc40007f9e0ff */
[----:B------:R-:W-:Y:S02]  /*68b60*/  SEL R32, RZ, 0x1, P0 ;  /* 0x00000001ff207807 */ /* 0x000fe40000000000 */
        /* <DEDUP_REMOVED lines=18> */
[----:B------:R-:W-:Y:S02]  /*68c90*/  IADD3.X R10, PT, PT, R11, RZ, RZ, P1, P0 ;  /* 0x000000ff0b0a7210 */ /* 0x000fe40000fe04ff */
[----:B------:R-:W-:Y:S01]  /*68ca0*/  SEL R11, RZ, 0x1, P3 ;  /* 0x00000001ff0b7807 */ /* 0x000fe20001800000 */
[----:B------:R-:W-:Y:S01]  /*68cb0*/  IMAD.X R7, RZ, RZ, RZ, P4 ;  /* 0x000000ffff077224 */ /* 0x000fe200020e06ff */
[----:B------:R-:W-:Y:S01]  /*68cc0*/  IADD3 R30, P4, PT, R29, R32, RZ ;  /* 0x000000201d1e7210 */ /* 0x000fe20007f9e0ff */
[----:B------:R-:W-:Y:S01]  /*68cd0*/  IMAD.MOV.U32 R6, RZ, RZ, R25 ;  /* 0x000000ffff067224 */ /* 0x000fe200078e0019 */
[----:B------:R-:W-:-:S02]  /*68ce0*/  IADD3 R24, P1, PT, R9, R24, RZ ;  /* 0x0000001809187210 */ /* 0x000fc40007f3e0ff */
[----:B------:R-:W-:Y:S01]  /*68cf0*/  IADD3 R5, P0, PT, R5, R30, RZ ;  /* 0x0000001e05057210 */ /* 0x000fe20007f1e0ff */
[----:B------:R-:W-:Y:S01]  /*68d00*/  IMAD.X R9, R38, 0x1, R33, P4 ;  /* 0x0000000126097824 */ /* 0x000fe200020e0621 */
        /* <DEDUP_REMOVED lines=50> */
.L_x_607:
        /* <DEDUP_REMOVED lines=21> */
.L_x_608:
        /* <DEDUP_REMOVED lines=33> */
[----:B------:R-:W-:Y:S02]  /*69390*/  IMAD.MOV.U32 R25, RZ, RZ, RZ ;  /* 0x000000ffff197224 */ /* 0x000fe400078e00ff */
[----:B------:R-:W-:Y:S02]  /*693a0*/  IMAD.IADD R47, R47, 0x1, R33 ;  /* 0x000000012f2f7824 */ /* 0x000fe400078e0221 */
[----:B------:R-:W-:Y:S01]  /*693b0*/  IMAD.X R29, R29, 0x1, R44, P0 ;  /* 0x000000011d1d7824 */ /* 0x000fe200000e062c */
[----:B------:R-:W-:Y:S01]  /*693c0*/  ISETP.GE.U32.AND P0, PT, R23, R10, PT ;  /* 0x0000000a1700720c */ /* 0x000fe20003f06070 */
[----:B------:R-:W-:-:S03]  /*693d0*/  IMAD.WIDE.U32 R32, R103, R95, RZ ;  /* 0x0000005f67207225 */ /* 0x000fc600078e00ff */
[----:B------:R-:W-:Y:S01]  /*693e0*/  ISETP.GE.U32.AND.EX P0, PT, R29, R44, PT, P0 ;  /* 0x0000002c1d00720c */ /* 0x000fe20003f06100 */
[----:B------:R-:W-:-:S04]  /*693f0*/  IMAD.WIDE.U32 R40, R103, R94, RZ ;  /* 0x0000005e67287225 */ /* 0x000fc800078e00ff */
[----:B------:R-:W-:Y:S01]  /*69400*/  IMAD.IADD R34, R48, 0x1, R39 ;  /* 0x0000000130227824 */ /* 0x000fe200078e0227 */
[----:B------:R-:W-:Y:S01]  /*69410*/  IADD3.X R39, PT, PT, RZ, RZ, RZ, P1, P2 ;  /* 0x000000ffff277210 */ /* 0x000fe20000fe44ff */
[----:B------:R-:W-:-:S04]  /*69420*/  IMAD.WIDE.U32 R24, R104, R70, R24 ;  /* 0x0000004668187225 */ /* 0x000fc800078e0018 */
[----:B------:R-:W-:Y:S01]  /*69430*/  IMAD.IADD R36, R45, 0x1, R35 ;  /* 0x000000012d247824 */ /* 0x000fe200078e0223 */
[----:B------:R-:W-:Y:S01]  /*69440*/  IADD3.X R35, PT, PT, RZ, RZ, RZ, P3, P6 ;  /* 0x000000ffff237210 */ /* 0x000fe20001fec4ff */
[C---:B------:R-:W-:Y:S01]  /*69450*/  IMAD.IADD R7, R52.reuse, 0x1, R33 ;  /* 0x0000000134077824 */ /* 0x040fe200078e0221 */
[----:B------:R-:W-:Y:S01]  /*69460*/  IADD3 R39, P3, P6, R39, R24, R11 ;  /* 0x0000001827277210 */ /* 0x000fe20007e7e00b */
[----:B------:R-:W-:Y:S02]  /*69470*/  IMAD.MOV.U32 R37, RZ, RZ, RZ ;  /* 0x000000ffff257224 */ /* 0x000fe400078e00ff */
[----:B------:R-:W-:Y:S01]  /*69480*/  IMAD.IADD R33, R52, 0x1, R41 ;  /* 0x0000000134217824 */ /* 0x000fe200078e0229 */
[----:B------:R-:W-:Y:S01]  /*69490*/  IADD3 R38, P2, P1, R40, R7, R38 ;  /* 0x0000000728267210 */ /* 0x000fe2000795e026 */
[----:B------:R-:W-:Y:S02]  /*694a0*/  IMAD.IADD R41, R50, 0x1, R25 ;  /* 0x0000000132297824 */ /* 0x000fe400078e0219 */
[----:B------:R-:W-:Y:S01]  /*694b0*/  IMAD.IADD R31, R49, 0x1, R43 ;  /* 0x00000001311f7824 */ /* 0x000fe200078e022b */
[----:B------:R-:W-:Y:S01]  /*694c0*/  SEL R43, RZ, 0x1, P0 ;  /* 0x00000001ff2b7807 */ /* 0x000fe20000000000 */
[----:B------:R-:W-:Y:S01]  /*694d0*/  IMAD.WIDE.U32 R36, R100, R94, R36 ;  /* 0x0000005e64247225 */ /* 0x000fe200078e0024 */
[----:B------:R-:W-:-:S02]  /*694e0*/  IADD3.X R41, PT, PT, RZ, R41, RZ, P3, P6 ;  /* 0x00000029ff297210 */ /* 0x000fc40001fec4ff */
[----:B------:R-:W-:Y:S01]  /*694f0*/  IADD3 R7, P3, PT, R43, R6, RZ ;  /* 0x000000062b077210 */ /* 0x000fe20007f7e0ff */
[----:B------:R-:W-:Y:S01]  /*69500*/  IMAD.WIDE.U32 R10, R104, R95, RZ ;  /* 0x0000005f680a7225 */ /* 0x000fe200078e00ff */
[----:B------:R-:W-:-:S03]  /*69510*/  IADD3 R42, P0, P6, R63, R36, R31 ;  /* 0x000000243f2a7210 */ /* 0x000fc60007e1e01f */
[----:B------:R-:W-:Y:S02]  /*69520*/  IMAD.IADD R44, R45, 0x1, R37 ;  /* 0x000000012d2c7824 */ /* 0x000fe400078e0225 */
[----:B------:R-:W-:Y:S02]  /*69530*/  IMAD.MOV.U32 R31, RZ, RZ, RZ ;  /* 0x000000ffff1f7224 */ /* 0x000fe400078e00ff */
[----:B------:R-:W-:Y:S01]  /*69540*/  IMAD.IADD R24, R50, 0x1, R11 ;  /* 0x0000000132187824 */ /* 0x000fe200078e020b */
[----:B------:R-:W-:Y:S01]  /*69550*/  IADD3.X R44, PT, PT, R65, R44, RZ, P0, P6 ;  /* 0x0000002c412c7210 */ /* 0x000fe200007ec4ff */
[----:B------:R-:W-:Y:S01]  /*69560*/  IMAD.X R11, RZ, RZ, R62, P3 ;  /* 0x000000ffff0b7224 */ /* 0x000fe200018e063e */
[----:B------:R-:W-:Y:S01]  /*69570*/  ISETP.GT.U32.AND P0, PT, R6, R7, PT ;  /* 0x000000070600720c */ /* 0x000fe20003f04070 */
[----:B------:R-:W-:Y:S01]  /*69580*/  IMAD.WIDE.U32 R30, R106, R70, R30 ;  /* 0x000000466a1e7225 */ /* 0x000fe200078e001e */
[----:B------:R-:W-:Y:S02]  /*69590*/  IADD3 R67, P3, PT, R7, R32, RZ ;  /* 0x0000002007437210 */ /* 0x000fe40007f7e0ff */
[----:B------:R-:W-:Y:S01]  /*695a0*/  ISETP.GT.U32.AND.EX P0, PT, R62, R11, PT, P0 ;  /* 0x0000000b3e00720c */ /* 0x000fe20003f04100 */
[----:B------:R-:W-:-:S02]  /*695b0*/  IMAD.IADD R37, R46, 0x1, R31 ;  /* 0x000000012e257824 */ /* 0x000fc400078e021f */
[----:B------:R-:W-:Y:S01]  /*695c0*/  IMAD.X R69, R11, 0x1, R38, P3 ;  /* 0x000000010b457824 */ /* 0x000fe200018e0626 */
[----:B------:R-:W-:Y:S01]  /*695d0*/  IADD3 R36, P3, P6, R35, R30, R47 ;  /* 0x0000001e23247210 */ /* 0x000fe20007e7e02f */
[----:B------:R-:W-:Y:S01]  /*695e0*/  IMAD.MOV.U32 R35, RZ, RZ, RZ ;  /* 0x000000ffff237224 */ /* 0x000fe200078e00ff */
[----:B------:R-:W-:Y:S01]  /*695f0*/  SEL R6, R6, R7, P0 ;  /* 0x0000000706067207 */ /* 0x000fe20000000000 */
[----:B------:R-:W-:Y:S01]  /*69600*/  IMAD.MOV.U32 R25, RZ, RZ, RZ ;  /* 0x000000ffff197224 */ /* 0x000fe200078e00ff */
[----:B------:R-:W-:Y:S01]  /*69610*/  SEL R11, R62, R11, P0 ;  /* 0x0000000b3e0b7207 */ /* 0x000fe20000000000 */
[-C--:B------:R-:W-:Y:S01]  /*69620*/  IMAD.WIDE.U32 R30, R105, R94.reuse, RZ ;  /* 0x0000005e691e7225 */ /* 0x080fe200078e00ff */
[----:B------:R-:W-:Y:S02]  /*69630*/  ISETP.GT.U32.AND P0, PT, R6, R67, PT ;  /* 0x000000430600720c */ /* 0x000fe40003f04070 */
[----:B------:R-:W-:Y:S01]  /*69640*/  IADD3.X R37, PT, PT, RZ, R37, RZ, P3, P6 ;  /* 0x00000025ff257210 */ /* 0x000fe20001fec4ff */
[----:B------:R-:W-:Y:S01]  /*69650*/  IMAD.WIDE.U32 R34, R102, R94, R34 ;  /* 0x0000005e66227225 */ /* 0x000fe200078e0022 */
[----:B------:R-:W-:-:S02]  /*69660*/  ISETP.GT.U32.AND.EX P0, PT, R11, R69, PT, P0 ;  /* 0x000000450b00720c */ /* 0x000fc40003f04100 */
[----:B------:R-:W-:Y:S01]  /*69670*/  IADD3.X R11, PT, PT, RZ, RZ, RZ, P2, P1 ;  /* 0x000000ffff0b7210 */ /* 0x000fe200017e24ff */
[----:B------:R-:W-:Y:S01]  /*69680*/  IMAD.WIDE.U32 R24, R104, R94, R24 ;  /* 0x0000005e68187225 */ /* 0x000fe200078e0018 */
[----:B------:R-:W-:-:S03]  /*69690*/  IADD3 R46, P3, P6, R39, R34, R33 ;  /* 0x00000022272e7210 */ /* 0x000fc60007e7e021 */
[----:B------:R-:W-:Y:S01]  /*696a0*/  IMAD.IADD R65, R51, 0x1, R31 ;  /* 0x0000000133417824 */ /* 0x000fe200078e021f */
[----:B------:R-:W-:Y:S01]  /*696b0*/  SEL R31, RZ, 0x1, !P0 ;  /* 0x00000001ff1f7807 */ /* 0x000fe20004000000 */
[----:B------:R-:W-:Y:S02]  /*696c0*/  IMAD.IADD R32, R48, 0x1, R35 ;  /* 0x0000000130207824 */ /* 0x000fe400078e0223 */
[----:B------:R-:W-:Y:S01]  /*696d0*/  IMAD.WIDE.U32 R6, R100, R97, RZ ;  /* 0x0000006164067225 */ /* 0x000fe200078e00ff */
[----:B------:R-:W-:-:S03]  /*696e0*/  IADD3 R65, P1, P2, R36, R24, R65 ;  /* 0x0000001824417210 */ /* 0x000fc60007a3e041 */
[----:B------:R-:W-:Y:S01]  /*696f0*/  IMAD.IADD R64, R50, 0x1, R25 ;  /* 0x0000000132407824 */ /* 0x000fe200078e0219 */
[----:B------:R-:W-:Y:S01]  /*69700*/  IADD3.X R50, PT, PT, R41, R32, RZ, P3, P6 ;  /* 0x0000002029327210 */ /* 0x000fe20001fec4ff */
[----:B------:R-:W-:Y:S02]  /*69710*/  IMAD.IADD R34, R45, 0x1, R7 ;  /* 0x000000012d227824 */ /* 0x000fe400078e0207 */
[----:B------:R-:W-:Y:S01]  /*69720*/  IMAD.WIDE.U32 R32, R101, R96, RZ ;  /* 0x0000006065207225 */ /* 0x000fe200078e00ff */
[----:B------:R-:W-:Y:S02]  /*69730*/  IADD3.X R64, PT, PT, R37, R64, RZ, P1, P2 ;  /* 0x0000004025407210 */ /* 0x000fe40000fe44ff */
[----:B------:R-:W-:Y:S01]  /*69740*/  IADD3 R46, P2, P3, R31, R46, R11 ;  /* 0x0000002e1f2e7210 */ /* 0x000fe20007b5e00b */
[----:B------:R-:W-:Y:S02]  /*69750*/  IMAD.MOV.U32 R35, RZ, RZ, RZ ;  /* 0x000000ffff237224 */ /* 0x000fe400078e00ff */
[----:B------:R-:W-:Y:S01]  /*69760*/  IMAD.WIDE.U32 R24, R101, R71, RZ ;  /* 0x0000004765187225 */ /* 0x000fe200078e00ff */
[----:B------:R-:W-:-:S03]  /*69770*/  IADD3.X R50, PT, PT, RZ, R50, RZ, P2, P3 ;  /* 0x00000032ff327210 */ /* 0x000fc600017e64ff */
[----:B------:R-:W-:-:S04]  /*69780*/  IMAD.WIDE.U32 R34, R100, R96, R34 ;  /* 0x0000006064227225 */ /* 0x000fc800078e0022 */
[----:B------:R-:W-:Y:S02]  /*69790*/  IMAD.IADD R11, R49, 0x1, R33 ;  /* 0x00000001310b7824 */ /* 0x000fe400078e0221 */
[----:B------:R-:W-:-:S03]  /*697a0*/  IMAD.WIDE.U32 R36, R100, R71, RZ ;  /* 0x0000004764247225 */ /* 0x000fc600078e00ff */
[----:B------:R-:W-:Y:S01]  /*697b0*/  IADD3 R46, P0, P1, R46, R34, R11 ;  /* 0x000000222e2e7210 */ /* 0x000fe2000791e00b */
[----:B------:R-:W-:-:S04]  /*697c0*/  IMAD.WIDE.U32 R38, R101, R70, RZ ;  /* 0x0000004665267225 */ /* 0x000fc800078e00ff */
[----:B------:R-:W-:-:S04]  /*697d0*/  IMAD.WIDE.U32 R40, R101, R97, RZ ;  /* 0x0000006165287225 */ /* 0x000fc800078e00ff */
[----:B------:R-:W-:Y:S01]  /*697e0*/  IMAD.IADD R71, R49, 0x1, R25 ;  /* 0x0000000131477824 */ /* 0x000fe200078e0219 */
[----:B------:R-:W-:Y:S01]  /*697f0*/  IADD3 R63, P6, PT, R67, R40, RZ ;  /* 0x00000028433f7210 */ /* 0x000fe20007fde0ff */
[----:B------:R-:W-:Y:S02]  /*69800*/  IMAD.IADD R7, R45, 0x1, R35 ;  /* 0x000000012d077824 */ /* 0x000fe400078e0223 */
[----:B------:R-:W-:Y:S01]  /*69810*/  IMAD.IADD R11, R49, 0x1, R41 ;  /* 0x00000001310b7824 */ /* 0x000fe200078e0229 */
[----:B------:R-:W-:Y:S01]  /*69820*/  IADD3 R71, P2, P3, R38, R71, R36 ;  /* 0x0000004726477210 */ /* 0x000fe20007b5e024 */
[----:B------:R-:W-:Y:S01]  /*69830*/  IMAD.IADD R34, R45, 0x1, R37 ;  /* 0x000000012d227824 */ /* 0x000fe200078e0225 */
[----:B------:R-:W-:Y:S01]  /*69840*/  IADD3.X R40, PT, PT, R50, R7, RZ, P0, P1 ;  /* 0x0000000732287210 */ /* 0x000fe200007e24ff */
[----:B------:R-:W-:Y:S01]  /*69850*/  IMAD.WIDE.U32 R36, R105, R95, RZ ;  /* 0x0000005f69247225 */ /* 0x000fe200078e00ff */
[----:B------:R-:W-:Y:S02]  /*69860*/  IADD3 R7, P1, PT, R31, R8, RZ ;  /* 0x000000081f077210 */ /* 0x000fe40007f3e0ff */
[----:B------:R-:W-:Y:S01]  /*69870*/  IADD3.X R41, PT, PT, RZ, RZ, RZ, P2, P3 ;  /* 0x000000ffff297210 */ /* 0x000fe200017e64ff */
        /* <DEDUP_REMOVED lines=8> */
[----:B------:R-:W-:Y:S01]  /*69900*/  IMAD.MOV.U32 R33, RZ, RZ, RZ ;  /* 0x000000ffff217224 */ /* 0x000fe200078e00ff */
[----:B------:R-:W-:Y:S01]  /*69910*/  IADD3 R11, P4, P5, R30, R11, R10 ;  /* 0x0000000b1e0b7210 */ /* 0x000fe20007d9e00a */
[----:B------:R-:W-:Y:S01]  /*69920*/  IMAD R10, R71, R72, RZ ;  /* 0x00000048470a7224 */ /* 0x000fe200078e02ff */
[----:B------:R-:W-:Y:S01]  /*69930*/  ISETP.GT.U32.AND.EX P6, PT, R9, R32, PT, P1 ;  /* 0x000000200900720c */ /* 0x000fe20003fc4110 */
[----:B------:R-:W-:Y:S01]  /*69940*/  IMAD.WIDE.U32 R30, R102, R97, RZ ;  /* 0x00000061661e7225 */ /* 0x000fe200078e00ff */
[----:B------:R-:W-:-:S02]  /*69950*/  ISETP.GE.U32.AND.EX P1, PT, R62, R69, PT, P0 ;  /* 0x000000453e00720c */ /* 0x000fc40003f26100 */
[----:B------:R-:W-:Y:S01]  /*69960*/  IADD3 R66, P0, PT, R7, R36, RZ ;  /* 0x0000002407427210 */ /* 0x000fe20007f1e0ff */
[----:B------:R-:W-:Y:S01]  /*69970*/  IMAD R51, R24, R73, R10 ;  /* 0x0000004918337224 */ /* 0x000fe200078e020a */
[----:B------:R-:W-:Y:S01]  /*69980*/  SEL R8, R8, R7, P6 ;  /* 0x0000000708087207 */ /* 0x000fe20003000000 */
[----:B------:R-:W-:Y:S01]  /*69990*/  IMAD.WIDE.U32 R6, R24, R72, RZ ;  /* 0x0000004818067225 */ /* 0x000fe200078e00ff */
[----:B------:R-:W-:Y:S02]  /*699a0*/  SEL R25, R9, R32, P6 ;  /* 0x0000002009197207 */ /* 0x000fe40003000000 */
[----:B------:R-:W-:Y:S01]  /*699b0*/  IADD3.X R67, PT, PT, RZ, RZ, RZ, P4, P5 ;  /* 0x000000ffff437210 */ /* 0x000fe200027ea4ff */
[----:B------:R-:W-:Y:S02]  /*699c0*/  IMAD.IADD R51, R7, 0x1, R51 ;  /* 0x0000000107337824 */ /* 0x000fe400078e0233 */
[----:B------:R-:W-:Y:S01]  /*699d0*/  IMAD.X R82, R32, 0x1, R11, P0 ;  /* 0x0000000120527824 */ /* 0x000fe200000e060b */
[----:B------:R-:W-:Y:S01]  /*699e0*/  ISETP.GT.U32.AND P0, PT, R8, R66, PT ;  /* 0x000000420800720c */ /* 0x000fe20003f04070 */
[----:B------:R-:W-:-:S03]  /*699f0*/  IMAD.WIDE.U32 R36, R51, R74, RZ ;  /* 0x0000004a33247225 */ /* 0x000fc600078e00ff */
[----:B------:R-:W-:Y:S01]  /*69a00*/  ISETP.GT.U32.AND.EX P0, PT, R25, R82, PT, P0 ;  /* 0x000000521900720c */ /* 0x000fe20003f04100 */
[----:B------:R-:W-:Y:S01]  /*69a10*/  IMAD.IADD R32, R48, 0x1, R31 ;  /* 0x0000000130207824 */ /* 0x000fe200078e021f */
[----:B------:R-:W-:Y:S01]  /*69a20*/  SEL R31, RZ, 0x1, P1 ;  /* 0x00000001ff1f7807 */ /* 0x000fe20000800000 */
[----:B------:R-:W-:Y:S01]  /*69a30*/  IMAD.WIDE.U32 R8, R103, R97, RZ ;  /* 0x0000006167087225 */ /* 0x000fe200078e00ff */
[----:B------:R-:W-:Y:S02]  /*69a40*/  SEL R68, RZ, 0x1, !P0 ;  /* 0x00000001ff447807 */ /* 0x000fe40004000000 */
[----:B------:R-:W-:Y:S01]  /*69a50*/  IADD3 R7, P4, PT, R31, R66, RZ ;  /* 0x000000421f077210 */ /* 0x000fe20007f9e0ff */
[----:B------:R-:W-:-:S04]  /*69a60*/  IMAD.WIDE.U32 R38, R6, R74, RZ ;  /* 0x0000004a06267225 */ /* 0x000fc800078e00ff */
[----:B------:R-:W-:Y:S01]  /*69a70*/  IMAD.WIDE.U32 R10, R103, R96, RZ ;  /* 0x00000060670a7225 */ /* 0x000fe200078e00ff */
[----:B------:R-:W-:-:S03]  /*69a80*/  IADD3 RZ, P0, PT, R24, R38, RZ ;  /* 0x0000002618ff7210 */ /* 0x000fc60007f1e0ff */
[----:B------:R-:W-:Y:S02]  /*69a90*/  IMAD.IADD R9, R52, 0x1, R9 ;  /* 0x0000000134097824 */ /* 0x000fe400078e0209 */
[----:B------:R-:W-:-:S03]  /*69aa0*/  IMAD.WIDE.U32 R36, P1, R6, R75, R36 ;  /* 0x0000004b06247225 */ /* 0x000fc60007820024 */
[----:B------:R-:W-:Y:S01]  /*69ab0*/  IADD3 R30, P6, P5, R10, R9, R30 ;  /* 0x000000090a1e7210 */ /* 0x000fe20007dde01e */
[----:B------:R-:W-:Y:S01]  /*69ac0*/  IMAD.X R69, RZ, RZ, R82, P4 ;  /* 0x000000ffff457224 */ /* 0x000fe200020e0652 */
[----:B------:R-:W-:Y:S01]  /*69ad0*/  IADD3 R38, P4, PT, R39, R36, RZ ;  /* 0x0000002427267210 */ /* 0x000fe20007f9e0ff */
[----:B------:R-:W-:Y:S02]  /*69ae0*/  IMAD.IADD R35, R52, 0x1, R11 ;  /* 0x0000000134237824 */ /* 0x000fe400078e020b */
[----:B------:R-:W-:Y:S01]  /*69af0*/  IMAD.X R11, RZ, RZ, RZ, P1 ;  /* 0x000000ffff0b7224 */ /* 0x000fe200008e06ff */
[----:B------:R-:W-:Y:S01]  /*69b00*/  ISETP.GT.U32.AND P1, PT, R66, R7, PT ;  /* 0x000000074200720c */ /* 0x000fe20003f24070 */
[----:B------:R-:W-:Y:S01]  /*69b10*/  IMAD.MOV.U32 R10, RZ, RZ, R37 ;  /* 0x000000ffff0a7224 */ /* 0x000fe200078e0025 */
[----:B------:R-:W-:Y:S01]  /*69b20*/  IADD3.X RZ, P0, PT, R71, R38, RZ, P0, !PT ;  /* 0x0000002647ff7210 */ /* 0x000fe2000071e4ff */
[----:B------:R-:W-:Y:S01]  /*69b30*/  IMAD.WIDE.U32 R24, R51, R76, RZ ;  /* 0x0000004c33187225 */ /* 0x000fe200078e00ff */
[----:B------:R-:W-:-:S03]  /*69b40*/  ISETP.GT.U32.AND.EX P1, PT, R82, R69, PT, P1 ;  /* 0x000000455200720c */ /* 0x000fc60003f24110 */
        /* <DEDUP_REMOVED lines=8> */
[----:B------:R-:W-:Y:S01]  /*69bd0*/  IMAD.WIDE.U32 R24, P4, R6, R77, R24 ;  /* 0x0000004d06187225 */ /* 0x000fe20007880018 */
[----:B------:R-:W-:-:S02]  /*69be0*/  SEL R69, R82, R69, P1 ;  /* 0x0000004552457207 */ /* 0x000fc40000800000 */
[----:B------:R-:W-:Y:S01]  /*69bf0*/  IADD3 R67, P1, PT, R10, R23, RZ ;  /* 0x000000170a437210 */ /* 0x000fe20007f3e0ff */
[----:B------:R-:W-:Y:S01]  /*69c00*/  IMAD.X R10, RZ, RZ, R11, P0 ;  /* 0x000000ffff0a7224 */ /* 0x000fe200000e060b */
[----:B------:R-:W-:Y:S01]  /*69c10*/  IADD3.X R23, PT, PT, RZ, R64, RZ, P5, P6 ;  /* 0x00000040ff177210 */ /* 0x000fe20002fec4ff */
[----:B------:R-:W-:Y:S01]  /*69c20*/  IMAD.X R11, RZ, RZ, RZ, P4 ;  /* 0x000000ffff0b7224 */ /* 0x000fe200020e06ff */
[----:B------:R-:W-:Y:S01]  /*69c30*/  IADD3 R64, P6, PT, R9, R24, RZ ;  /* 0x0000001809407210 */ /* 0x000fe20007fde0ff */
[----:B------:R-:W-:Y:S01]  /*69c40*/  IMAD.WIDE.U32 R32, R102, R96, R32 ;  /* 0x0000006066207225 */ /* 0x000fe200078e0020 */
[----:B------:R-:W-:Y:S02]  /*69c50*/  IADD3.X R71, P1, PT, R10, R29, RZ, P1, !PT ;  /* 0x0000001d0a477210 */ /* 0x000fe40000f3e4ff */
[----:B------:R-:W-:Y:S01]  /*69c60*/  IADD3 R67, P0, PT, R67, R8, RZ ;  /* 0x0000000843437210 */ /* 0x000fe20007f1e0ff */
[----:B------:R-:W-:Y:S01]  /*69c70*/  IMAD.MOV.U32 R10, RZ, RZ, R25 ;  /* 0x000000ffff0a7224 */ /* 0x000fe200078e0019 */
[----:B------:R-:W-:Y:S01]  /*69c80*/  IADD3 R7, P4, P5, R7, R32, R35 ;  /* 0x0000002007077210 */ /* 0x000fe20007d9e023 */
        /* <DEDUP_REMOVED lines=9> */
[----:B------:R-:W-:Y:S01]  /*69d20*/  IMAD.IADD R24, R45, 0x1, R39 ;  /* 0x000000012d187824 */ /* 0x000fe200078e0227 */
[----:B------:R-:W-:Y:S01]  /*69d30*/  IADD3 R63, P1, PT, R10, R63, RZ ;  /* 0x0000003f0a3f7210 */ /* 0x000fe20007f3e0ff */
[----:B------:R-:W-:Y:S01]  /*69d40*/  IMAD.MOV.U32 R25, RZ, RZ, RZ ;  /* 0x000000ffff197224 */ /* 0x000fe200078e00ff */
[----:B------:R-:W-:Y:S01]  /*69d50*/  IADD3.X R36, PT, PT, R23, R36, RZ, P4, P5 ;  /* 0x0000002417247210 */ /* 0x000fe200027ea4ff */
[----:B------:R-:W-:Y:S01]  /*69d60*/  IMAD.WIDE.U32 R32, R101, R98, RZ ;  /* 0x0000006265207225 */ /* 0x000fe200078e00ff */
[----:B------:R-:W-:-:S02]  /*69d70*/  IADD3.X R23, PT, PT, RZ, RZ, RZ, P3, P2 ;  /* 0x000000ffff177210 */ /* 0x000fc40001fe44ff */
[----:B------:R-:W-:Y:S01]  /*69d80*/  IADD3.X R69, P1, PT, R69, R62, RZ, P1, !PT ;  /* 0x0000003e45457210 */ /* 0x000fe20000f3e4ff */
[C---:B------:R-:W-:Y:S02]  /*69d90*/  IMAD.IADD R65, R49.reuse, 0x1, R9 ;  /* 0x0000000131417824 */ /* 0x040fe400078e0209 */
[----:B------:R-:W-:Y:S01]  /*69da0*/  IMAD.WIDE.U32 R98, R100, R98, R24 ;  /* 0x0000006264627225 */ /* 0x000fe200078e0018 */
[----:B------:R-:W-:Y:S02]  /*69db0*/  SEL R24, RZ, 0x1, !P0 ;  /* 0x00000001ff187807 */ /* 0x000fe40004000000 */
[----:B------:R-:W-:Y:S01]  /*69dc0*/  IADD3 R65, P4, P5, R32, R65, R38 ;  /* 0x0000004120417210 */ /* 0x000fe20007d9e026 */
[----:B------:R-:W-:Y:S01]  /*69dd0*/  IMAD.IADD R9, R49, 0x1, R33 ;  /* 0x0000000131097824 */ /* 0x000fe200078e0221 */
[----:B------:R-:W-:Y:S01]  /*69de0*/  IADD3 R29, P2, P3, R24, R7, R66 ;  /* 0x00000007181d7210 */ /* 0x000fe20007b5e042 */
[----:B------:R-:W-:-:S03]  /*69df0*/  IMAD.WIDE.U32 R32, R51, R78, RZ ;  /* 0x0000004e33207225 */ /* 0x000fc600078e00ff */
[----:B------:R-:W-:Y:S01]  /*69e00*/  IADD3.X R36, PT, PT, RZ, R36, RZ, P2, P3 ;  /* 0x00000024ff247210 */ /* 0x000fe200017e64ff */
[----:B------:R-:W-:Y:S01]  /*69e10*/  IMAD R38, R71, R72, RZ ;  /* 0x0000004847267224 */ /* 0x000fe200078e02ff */
[----:B------:R-:W-:Y:S01]  /*69e20*/  IADD3 R9, P2, P3, R29, R98, R9 ;  /* 0x000000621d097210 */ /* 0x000fe20007b5e009 */
[----:B------:R-:W-:-:S04]  /*69e30*/  IMAD.WIDE.U32 R10, R67, R72, RZ ;  /* 0x00000048430a7225 */ /* 0x000fc800078e00ff */
        /* <DEDUP_REMOVED lines=47> */
[----:B------:R-:W-:Y:S01]  /*6a130*/  IMAD.MOV.U32 R35, RZ, RZ, RZ ;  /* 0x000000ffff237224 */ /* 0x000fe200078e00ff */
[----:B------:R-:W-:Y:S01]  /*6a140*/  IADD3.X R49, P1, PT, R52, R25, RZ, P1, !PT ;  /* 0x0000001934317210 */ /* 0x000fe20000f3e4ff */
[----:B------:R-:W-:Y:S01]  /*6a150*/  IMAD.X R20, RZ, RZ, R20, P4 ;  /* 0x000000ffff147224 */ /* 0x000fe200020e0614 */
[----:B------:R-:W-:Y:S01]  /*6a160*/  IADD3 R63, P5, PT, R63, R48, RZ ;  /* 0x000000303f3f7210 */ /* 0x000fe20007fbe0ff */
[----:B------:R-:W-:Y:S01]  /*6a170*/  IMAD.WIDE.U32 R34, R100, R70, R34 ;  /* 0x0000004664227225 */ /* 0x000fe200078e0022 */
[----:B------:R-:W-:-:S02]  /*6a180*/  IADD3.X R65, P2, PT, R38, R69, RZ, P2, !PT ;  /* 0x0000004526417210 */ /* 0x000fc4000175e4ff */
[----:B------:R-:W-:Y:S01]  /*6a190*/  IADD3.X R49, P0, PT, R49, R66, RZ, P0, !PT ;  /* 0x0000004231317210 */ /* 0x000fe2000071e4ff */
[----:B------:R-:W-:Y:S01]  /*6a1a0*/  IMAD.MOV.U32 R38, RZ, RZ, R7 ;  /* 0x000000ffff267224 */ /* 0x000fe200078e0007 */
[----:B------:R-:W-:Y:S01]  /*6a1b0*/  IADD3.X R65, P5, PT, R65, R6, RZ, P5, !PT ;  /* 0x0000000641417210 */ /* 0x000fe20002fbe4ff */
[----:B------:R-:W-:Y:S01]  /*6a1c0*/  IMAD.IADD R19, R45, 0x1, R35 ;  /* 0x000000012d137824 */ /* 0x000fe200078e0223 */
[----:B------:R-:W-:Y:S01]  /*6a1d0*/  ISETP.GE.U32.AND P4, PT, R83, R24, PT ;  /* 0x000000185300720c */ /* 0x000fe20003f86070 */
[----:B------:R-:W-:Y:S01]  /*6a1e0*/  IMAD.WIDE.U32.X R6, R29, R77, R38, P3 ;  /* 0x0000004d1d067225 */ /* 0x000fe200018e0426 */
[----:B------:R-:W-:Y:S02]  /*6a1f0*/  IADD3.X R52, P3, P6, R32, RZ, RZ, P0, P1 ;  /* 0x000000ff20347210 */ /* 0x000fe400006624ff */
[----:B------:R-:W-:Y:S01]  /*6a200*/  IADD3 R41, P0, P1, R41, R34, R47 ;  /* 0x0000002229297210 */ /* 0x000fe2000791e02f */
[----:B------:R-:W-:Y:S01]  /*6a210*/  IMAD.WIDE.U32 R38, R29, R78, RZ ;  /* 0x0000004e1d267225 */ /* 0x000fe200078e00ff */
[----:B------:R-:W-:-:S02]  /*6a220*/  IADD3.X R66, PT, PT, R33, RZ, RZ, P3, P6 ;  /* 0x000000ff21427210 */ /* 0x000fc40001fec4ff */
[----:B------:R-:W-:Y:S01]  /*6a230*/  IADD3.X R6, P3, P6, R6, RZ, RZ, P5, P2 ;  /* 0x000000ff06067210 */ /* 0x000fe20002e644ff */
[C---:B------:R-:W-:Y:S01]  /*6a240*/  IMAD.WIDE.U32 R34, R10.reuse, R78, RZ ;  /* 0x0000004e0a227225 */ /* 0x040fe200078e00ff */
[----:B------:R-:W-:Y:S02]  /*6a250*/  IADD3.X R19, PT, PT, RZ, R19, RZ, P0, P1 ;  /* 0x00000013ff137210 */ /* 0x000fe400007e24ff */
[----:B------:R-:W-:Y:S01]  /*6a260*/  IADD3 R42, P1, P2, R43, R42, R50 ;  /* 0x0000002a2b2a7210 */ /* 0x000fe20007a3e032 */
[----:B------:R-:W-:Y:S01]  /*6a270*/  IMAD.WIDE.U32 R32, P5, R10, R79, R38 ;  /* 0x0000004f0a207225 */ /* 0x000fe200078a0026 */
[----:B------:R-:W-:Y:S02]  /*6a280*/  IADD3.X R64, PT, PT, R7, RZ, RZ, P3, P6 ;  /* 0x000000ff07407210 */ /* 0x000fe40001fec4ff */
[----:B------:R-:W-:Y:S01]  /*6a290*/  IADD3 R39, P0, PT, R6, R51, RZ ;  /* 0x0000003306277210 */ /* 0x000fe20007f1e0ff */
[----:B------:R-:W-:Y:S01]  /*6a2a0*/  IMAD.WIDE.U32 R6, R63, R72, RZ ;  /* 0x000000483f067225 */ /* 0x000fe200078e00ff */
[----:B------:R-:W-:-:S02]  /*6a2b0*/  IADD3 R43, P6, PT, R35, R32, RZ ;  /* 0x00000020232b7210 */ /* 0x000fc40007fde0ff */
[----:B------:R-:W-:Y:S01]  /*6a2c0*/  IADD3.X R64, P0, PT, R64, R49, RZ, P0, !PT ;  /* 0x0000003140407210 */ /* 0x000fe2000071e4ff */
[----:B------:R-:W-:Y:S01]  /*6a2d0*/  IMAD R32, R65, R72, RZ ;  /* 0x0000004841207224 */ /* 0x000fe200078e02ff */
[----:B------:R-:W-:Y:S01]  /*6a2e0*/  IADD3 R62, P3, PT, R39, R34, RZ ;  /* 0x00000022273e7210 */ /* 0x000fe20007f7e0ff */
[----:B------:R-:W-:Y:S01]  /*6a2f0*/  IMAD.X R49, RZ, RZ, RZ, P5 ;  /* 0x000000ffff317224 */ /* 0x000fe200028e06ff */
[----:B------:R-:W-:Y:S01]  /*6a300*/  ISETP.GE.U32.AND.EX P4, PT, R87, R20, PT, P4 ;  /* 0x000000145700720c */ /* 0x000fe20003f86140 */
[----:B------:R-:W-:Y:S01]  /*6a310*/  IMAD R35, R63, R73, R32 ;  /* 0x000000493f237224 */ /* 0x000fe200078e0220 */
[----:B------:R-:W-:Y:S01]  /*6a320*/  IADD3.X R64, P3, PT, R64, R43, RZ, P3, !PT ;  /* 0x0000002b40407210 */ /* 0x000fe20001f7e4ff */
[----:B------:R-:W-:Y:S01]  /*6a330*/  IMAD.MOV.U32 R48, RZ, RZ, R33 ;  /* 0x000000ffff307224 */ /* 0x000fe200078e0021 */
[----:B------:R-:W-:Y:S01]  /*6a340*/  SEL R32, RZ, 0x1, P4 ;  /* 0x00000001ff207807 */ /* 0x000fe20002000000 */
[----:B------:R-:W-:-:S03]  /*6a350*/  IMAD.WIDE.U32 R38, R29, R80, RZ ;  /* 0x000000501d267225 */ /* 0x000fc600078e00ff */
[----:B------:R-:W-:Y:S01]  /*6a360*/  IADD3 R21, P5, PT, R21, R32, RZ ;  /* 0x0000002015157210 */ /* 0x000fe20007fbe0ff */
[----:B------:R-:W-:Y:S02]  /*6a370*/  IMAD.IADD R7, R7, 0x1, R35 ;  /* 0x0000000107077824 */ /* 0x000fe400078e0223 */
[----:B------:R-:W-:-:S04]  /*6a380*/  IMAD.WIDE.U32.X R48, R29, R79, R48, P6 ;  /* 0x0000004f1d307225 */ /* 0x000fc800030e0430 */
[----:B------:R-:W-:Y:S01]  /*6a390*/  IMAD.WIDE.U32 R38, P4, R10, R81, R38 ;  /* 0x000000510a267225 */ /* 0x000fe20007880026 */
[----:B------:R-:W-:-:S03]  /*6a3a0*/  IADD3.X R43, P0, P3, R48, RZ, RZ, P3, P0 ;  /* 0x000000ff302b7210 */ /* 0x000fc60001b004ff */
[----:B------:R-:W-:Y:S01]  /*6a3b0*/  IMAD.WIDE.U32 R34, R10, R80, RZ ;  /* 0x000000500a227225 */ /* 0x000fe200078e00ff */
[----:B------:R-:W-:Y:S02]  /*6a3c0*/  IADD3 R10, P6, PT, R52, R41, RZ ;  /* 0x00000029340a7210 */ /* 0x000fe40007fde0ff */
[----:B------:R-:W-:Y:S01]  /*6a3d0*/  IADD3.X R52, PT, PT, R49, RZ, RZ, P0, P3 ;  /* 0x000000ff31347210 */ /* 0x000fe200007e64ff */
[----:B------:R-:W-:Y:S01]  /*6a3e0*/  IMAD.WIDE.U32 R50, R7, R74, RZ ;  /* 0x0000004a07327225 */ /* 0x000fe200078e00ff */
[----:B------:R-:W-:-:S03]  /*6a3f0*/  IADD3 R43, P0, PT, R43, R10, RZ ;  /* 0x0000000a2b2b7210 */ /* 0x000fc60007f1e0ff */
        /* <DEDUP_REMOVED lines=18> */
[----:B------:R-:W-:Y:S02]  /*6a520*/  IADD3.X R29, PT, PT, RZ, R44, RZ, P1, P2 ;  /* 0x0000002cff1d7210 */ /* 0x000fe40000fe44ff */
[----:B------:R-:W-:Y:S01]  /*6a530*/  IADD3.X R50, PT, PT, R33, RZ, RZ, P0, P6 ;  /* 0x000000ff21327210 */ /* 0x000fe200007ec4ff */
[C---:B------:R-:W-:Y:S01]  /*6a540*/  IMAD.WIDE.U32 R38, P4, R6.reuse, R77, R38 ;  /* 0x0000004d06267225 */ /* 0x040fe20007880026 */
[----:B------:R-:W-:Y:S02]  /*6a550*/  IADD3.X R47, P3, PT, RZ, R34, RZ, P3, !PT ;  /* 0x00000022ff2f7210 */ /* 0x000fe40001f7e4ff */
[----:B------:R-:W-:Y:S01]  /*6a560*/  IADD3 R23, P2, P1, R31, R46, R23 ;  /* 0x0000002e1f177210 */ /* 0x000fe2000795e017 */
        /* <DEDUP_REMOVED lines=15> */
[----:B------:R-:W-:Y:S01]  /*6a660*/  IMAD.WIDE.U32 R36, R6, R78, RZ ;  /* 0x0000004e06247225 */ /* 0x000fe200078e00ff */
[----:B------:R-:W-:-:S03]  /*6a670*/  IADD3.X R10, P0, P6, R32, RZ, RZ, P6, P0 ;  /* 0x000000ff200a7210 */ /* 0x000fc600036004ff */
[----:B------:R-:W-:Y:S01]  /*6a680*/  IMAD.WIDE.U32 R38, P1, R6, R79, R34 ;  /* 0x0000004f06267225 */ /* 0x000fe20007820022 */
[----:B------:R-:W-:Y:S02]  /*6a690*/  IADD3 R19, P3, PT, R10, R43, RZ ;  /* 0x0000002b0a137210 */ /* 0x000fe40007f7e0ff */
[----:B------:R-:W-:Y:S01]  /*6a6a0*/  IADD3.X R31, PT, PT, R33, RZ, RZ, P0, P6 ;  /* 0x000000ff211f7210 */ /* 0x000fe200007ec4ff */
[----:B------:R-:W-:Y:S01]  /*6a6b0*/  IMAD.WIDE.U32 R44, R7, R80, RZ ;  /* 0x00000050072c7225 */ /* 0x000fe200078e00ff */
[----:B------:R-:W-:Y:S02]  /*6a6c0*/  IADD3 R46, P0, PT, R19, R36, RZ ;  /* 0x00000024132e7210 */ /* 0x000fe40007f1e0ff */
[----:B------:R-:W-:Y:S01]  /*6a6d0*/  SEL R19, RZ, 0x1, P4 ;  /* 0x00000001ff137807 */ /* 0x000fe20002000000 */
[----:B------:R-:W-:Y:S01]  /*6a6e0*/  IMAD R10, R49, R72, RZ ;  /* 0x00000048310a7224 */ /* 0x000fe200078e02ff */
[----:B------:R-:W-:Y:S01]  /*6a6f0*/  IADD3.X R31, P3, PT, R31, R52, RZ, P3, !PT ;  /* 0x000000341f1f7210 */ /* 0x000fe20001f7e4ff */
[----:B------:R-:W-:Y:S01]  /*6a700*/  IMAD.X R35, RZ, RZ, RZ, P1 ;  /* 0x000000ffff237224 */ /* 0x000fe200008e06ff */
[----:B------:R-:W-:Y:S01]  /*6a710*/  IADD3 R38, P1, PT, R37, R38, RZ ;  /* 0x0000002625267210 */ /* 0x000fe20007f3e0ff */
[----:B------:R-:W-:-:S02]  /*6a720*/  IMAD R41, R47, R73, R10 ;  /* 0x000000492f297224 */ /* 0x000fc400078e020a */
[----:B------:R-:W-:Y:S01]  /*6a730*/  IMAD.WIDE.U32 R36, P6, R6, R81, R44 ;  /* 0x0000005106247225 */ /* 0x000fe200078c002c */
[----:B------:R-:W-:Y:S02]  /*6a740*/  IADD3 R45, P4, PT, R19, R42, RZ ;  /* 0x0000002a132d7210 */ /* 0x000fe40007f9e0ff */
[----:B------:R-:W-:Y:S01]  /*6a750*/  IADD3.X R31, P0, PT, R31, R38, RZ, P0, !PT ;  /* 0x000000261f1f7210 */ /* 0x000fe2000071e4ff */
[----:B------:R-:W-:-:S04]  /*6a760*/  IMAD.WIDE.U32 R72, R47, R72, RZ ;  /* 0x000000482f487225 */ /* 0x000fc800078e00ff */
[----:B------:R-:W-:-:S04]  /*6a770*/  IMAD.WIDE.U32 R32, R6, R80, RZ ;  /* 0x0000005006207225 */ /* 0x000fc800078e00ff */
[----:B------:R-:W-:Y:S02]  /*6a780*/  IMAD.MOV.U32 R34, RZ, RZ, R39 ;  /* 0x000000ffff227224 */ /* 0x000fe400078e0027 */
        /* <DEDUP_REMOVED lines=26> */
[----:B------:R-:W-:-:S04]  /*6a930*/  IMAD.WIDE.U32.X R32, R10, R75, R32, P6 ;  /* 0x0000004b0a207225 */ /* 0x000fc800030e0420 */
        /* <DEDUP_REMOVED lines=12> */
[----:B------:R-:W-:-:S02]  /*6aa00*/  IADD3.X R33, P3, P0, R6, RZ, RZ, P3, P0 ;  /* 0x000000ff06217210 */ /* 0x000fc400018604ff */
[----:B------:R-:W-:Y:S02]  /*6aa10*/  IADD3.X R32, P1, PT, R32, R29, RZ, P1, !PT ;  /* 0x0000001d20207210 */ /* 0x000fe40000f3e4ff */
[----:B------:R-:W-:Y:S01]  /*6aa20*/  IADD3.X R38, PT, PT, R7, RZ, RZ, P3, P0 ;  /* 0x000000ff07267210 */ /* 0x000fe20001fe04ff */
[----:B------:R-:W-:Y:S01]  /*6aa30*/  IMAD.WIDE.U32 R6, R10, R78, RZ ;  /* 0x0000004e0a067225 */ /* 0x000fe200078e00ff */
[----:B------:R-:W-:Y:S02]  /*6aa40*/  IADD3.X R29, P4, P1, R34, RZ, RZ, P1, P4 ;  /* 0x000000ff221d7210 */ /* 0x000fe400009884ff */
[----:B------:R-:W-:Y:S02]  /*6aa50*/  ISETP.GE.U32.AND P6, PT, R44, R45, PT ;  /* 0x0000002d2c00720c */ /* 0x000fe40003fc6070 */
[----:B------:R-:W-:Y:S02]  /*6aa60*/  IADD3 R44, P0, PT, R46, R23, RZ ;  /* 0x000000172e2c7210 */ /* 0x000fe40007f1e0ff */
[----:B------:R-:W-:-:S02]  /*6aa70*/  ISETP.GE.U32.AND.EX P3, PT, R25, R30, PT, P2 ;  /* 0x0000001e1900720c */ /* 0x000fc40003f66120 */
[----:B------:R-:W-:Y:S01]  /*6aa80*/  IADD3.X R34, PT, PT, R35, RZ, RZ, P4, P1 ;  /* 0x000000ff23227210 */ /* 0x000fe200027e24ff */
[----:B------:R-:W-:Y:S01]  /*6aa90*/  IMAD.WIDE.U32 R30, P4, R72, R79, R6 ;  /* 0x0000004f481e7225 */ /* 0x000fe20007880006 */
[----:B------:R-:W-:Y:S02]  /*6aaa0*/  ISETP.GE.U32.AND P2, PT, R44, R23, PT ;  /* 0x000000172c00720c */ /* 0x000fe40003f46070 */
[----:B------:R-:W-:Y:S01]  /*6aab0*/  IADD3 R23, P1, PT, R29, R42, RZ ;  /* 0x0000002a1d177210 */ /* 0x000fe20007f3e0ff */
[----:B------:R-:W-:Y:S01]  /*6aac0*/  IMAD.WIDE.U32 R6, R72, R78, RZ ;  /* 0x0000004e48067225 */ /* 0x000fe200078e00ff */
[----:B------:R-:W-:Y:S02]  /*6aad0*/  SEL R42, RZ, 0x1, P3 ;  /* 0x00000001ff2a7807 */ /* 0x000fe40001800000 */
[----:B------:R-:W-:Y:S01]  /*6aae0*/  ISETP.GE.U32.AND.EX P6, PT, R48, R51, PT, P6 ;  /* 0x000000333000720c */ /* 0x000fe20003fc6160 */
[----:B------:R-:W-:Y:S01]  /*6aaf0*/  IMAD.X R35, RZ, RZ, RZ, P4 ;  /* 0x000000ffff237224 */ /* 0x000fe200020e06ff */
[----:B------:R-:W-:Y:S01]  /*6ab00*/  IADD3 R43, P3, PT, R23, R6, RZ ;  /* 0x00000006172b7210 */ /* 0x000fe20007f7e0ff */
[----:B------:R-:W-:Y:S01]  /*6ab10*/  IMAD.X R39, RZ, RZ, R40, P0 ;  /* 0x000000ffff277224 */ /* 0x000fe200000e0628 */
[----:B------:R-:W-:Y:S01]  /*6ab20*/  IADD3 R30, P4, PT, R7, R30, RZ ;  /* 0x0000001e071e7210 */ /* 0x000fe20007f9e0ff */
[----:B------:R-:W-:Y:S01]  /*6ab30*/  IMAD.WIDE.U32 R6, R10, R80, RZ ;  /* 0x000000500a067225 */ /* 0x000fe200078e00ff */
[----:B------:R-:W-:-:S02]  /*6ab40*/  IADD3.X R23, P1, PT, R34, R41, RZ, P1, !PT ;  /* 0x0000002922177210 */ /* 0x000fc40000f3e4ff */
[----:B------:R-:W-:Y:S01]  /*6ab50*/  SEL R25, RZ, 0x1, P6 ;  /* 0x00000001ff197807 */ /* 0x000fe20003000000 */
[----:B------:R-:W-:Y:S01]  /*6ab60*/  IMAD.MOV.U32 R34, RZ, RZ, R31 ;  /* 0x000000ffff227224 */ /* 0x000fe200078e001f */
        /* <DEDUP_REMOVED lines=9> */
[----:B------:R-:W-:Y:S01]  /*6ac00*/  IMAD.WIDE.U32 R72, R72, R80, RZ ;  /* 0x0000005048487225 */ /* 0x000fe200078e00ff */
[----:B------:R-:W-:Y:S02]  /*6ac10*/  IADD3.X R8, PT, PT, R31, RZ, RZ, P3, P1 ;  /* 0x000000ff1f087210 */ /* 0x000fe40001fe24ff */
[----:B------:R-:W-:Y:S01]  /*6ac20*/  IADD3 R30, P1, PT, R33, R25, RZ ;  /* 0x00000019211e7210 */ /* 0x000fe20007f3e0ff */
[----:B------:R-:W-:Y:S01]  /*6ac30*/  IMAD.X R33, RZ, RZ, R22, P5 ;  /* 0x000000ffff217224 */ /* 0x000fe200028e0616 */
[----:B------:R-:W-:Y:S01]  /*6ac40*/  ISETP.GE.U32.AND P0, PT, R25, R44, PT ;  /* 0x0000002c1900720c */ /* 0x000fe20003f06070 */
[----:B------:R-:W-:Y:S01]  /*6ac50*/  IMAD.MOV.U32 R6, RZ, RZ, R37 ;  /* 0x000000ffff067224 */ /* 0x000fe200078e0025 */
[----:B------:R-:W-:-:S02]  /*6ac60*/  SEL R31, RZ, 0x1, P2 ;  /* 0x00000001ff1f7807 */ /* 0x000fc40001000000 */
[----:B------:R-:W-:Y:S01]  /*6ac70*/  IADD3 R9, P2, PT, R23, R30, RZ ;  /* 0x0000001e17097210 */ /* 0x000fe20007f5e0ff */
[----:B------:R-:W-:Y:S01]  /*6ac80*/  IMAD.X R23, R38, 0x1, R29, P1 ;  /* 0x0000000126177824 */ /* 0x000fe200008e061d */
[----:B------:R-:W-:Y:S02]  /*6ac90*/  ISETP.GE.U32.AND P5, PT, R86, R21, PT ;  /* 0x000000155600720c */ /* 0x000fe40003fa6070 */
[----:B------:R-:W-:Y:S02]  /*6aca0*/  ISETP.GE.U32.AND.EX P0, PT, R29, R39, PT, P0 ;  /* 0x000000271d00720c */ /* 0x000fe40003f06100 */
[----:B------:R-:W-:Y:S02]  /*6acb0*/  IADD3 R35, P3, PT, R73, R36, RZ ;  /* 0x0000002449237210 */ /* 0x000fe40007f7e0ff */
[----:B------:R-:W-:Y:S02]  /*6acc0*/  ISETP.GE.U32.AND.EX P5, PT, R84, R33, PT, P5 ;  /* 0x000000215400720c */ /* 0x000fe40003fa6150 */
[----:B------:R-:W-:Y:S01]  /*6acd0*/  IADD3 R73, P1, PT, R9, R72, RZ ;  /* 0x0000004809497210 */ /* 0x000fe20007f3e0ff */
[----:B------:R-:W-:Y:S01]  /*6ace0*/  IMAD.WIDE.U32.X R6, R10, R81, R6, P3 ;  /* 0x000000510a067225 */ /* 0x000fe200018e0406 */
[----:B------:R-:W-:-:S02]  /*6acf0*/  IADD3.X R8, P2, PT, R8, R23, RZ, P2, !PT ;  /* 0x0000001708087210 */ /* 0x000fc4000175e4ff */
[----:B------:R-:W-:Y:S02]  /*6ad00*/  SEL R22, RZ, 0x1, P0 ;  /* 0x00000001ff167807 */ /* 0x000fe40000000000 */
[----:B------:R-:W-:Y:S02]  /*6ad10*/  ISETP.GE.U32.AND P0, PT, R30, R25, PT ;  /* 0x000000191e00720c */ /* 0x000fe40003f06070 */
[----:B------:R-:W-:Y:S02]  /*6ad20*/  SEL R25, RZ, 0x1, P5 ;  /* 0x00000001ff197807 */ /* 0x000fe40002800000 */
[----:B------:R-:W-:Y:S02]  /*6ad30*/  IADD3.X R30, P1, PT, R8, R35, RZ, P1, !PT ;  /* 0x00000023081e7210 */ /* 0x000fe40000f3e4ff */
[----:B------:R-:W-:Y:S02]  /*6ad40*/  IADD3.X R11, PT, PT, RZ, R11, RZ, P6, P4 ;  /* 0x0000000bff0b7210 */ /* 0x000fe400037e84ff */
[----:B------:R-:W-:-:S02]  /*6ad50*/  ISETP.GE.U32.AND.EX P0, PT, R23, R29, PT, P0 ;  /* 0x0000001d1700720c */ /* 0x000fc40003f06100 */
[----:B------:R-:W-:Y:S02]  /*6ad60*/  IADD3 R18, P6, PT, R18, R25, RZ ;  /* 0x0000001912127210 */ /* 0x000fe40007fde0ff */
[----:B------:R-:W-:Y:S02]  /*6ad70*/  IADD3.X R23, P2, P1, R6, RZ, RZ, P1, P2 ;  /* 0x000000ff06177210 */ /* 0x000fe400009444ff */
[----:B------:R-:W-:Y:S01]  /*6ad80*/  SEL R8, RZ, 0x1, P0 ;  /* 0x00000001ff087807 */ /* 0x000fe20000000000 */
[----:B------:R-:W-:Y:S01]  /*6ad90*/  IMAD.X R17, RZ, RZ, R17, P6 ;  /* 0x000000ffff117224 */ /* 0x000fe200030e0611 */
[----:B------:R-:W-:Y:S02]  /*6ada0*/  IADD3.X R6, PT, PT, R7, RZ, RZ, P2, P1 ;  /* 0x000000ff07067210 */ /* 0x000fe400017e24ff */
[----:B------:R-:W-:Y:S02]  /*6adb0*/  ISETP.GE.U32.AND P1, PT, R85, R18, PT ;  /* 0x000000125500720c */ /* 0x000fe40003f26070 */
[----:B------:R-:W-:-:S02]  /*6adc0*/  IADD3 R9, P3, P0, R22, R34, R31 ;  /* 0x0000002216097210 */ /* 0x000fc4000787e01f */
[----:B------:R-:W-:Y:S02]  /*6add0*/  ISETP.GE.U32.AND.EX P1, PT, R26, R17, PT, P1 ;  /* 0x000000111a00720c */ /* 0x000fe40003f26110 */
        /* <DEDUP_REMOVED lines=52> */
.L_x_609:
        /* <DEDUP_REMOVED lines=30> */
.L_x_610:
        /* <DEDUP_REMOVED lines=21> */
.L_x_611:
        /* <DEDUP_REMOVED lines=72> */
.L_x_612:
        /* <DEDUP_REMOVED lines=23> */
.L_x_579:
        /* <DEDUP_REMOVED lines=69> */
.L_x_613:
        /* <DEDUP_REMOVED lines=21> */
.L_x_614:
        /* <DEDUP_REMOVED lines=8> */
[----:B------:R-:W-:Y:S02]  /*6c060*/  IMAD.IADD R51, R4, 0x1, R3 ;  /* 0x0000000104337824 */ /* 0x000fe400078e0203 */
[----:B------:R-:W-:Y:S02]  /*6c070*/  IMAD.MOV.U32 R97, RZ, RZ, RZ ;  /* 0x000000ffff617224 */ /* 0x000fe400078e00ff */
[----:B------:R-:W-:-:S04]  /*6c080*/  IMAD.WIDE.U32 R2, R140, R13, RZ ;  /* 0x0000000d8c027225 */ /* 0x000fc800078e00ff */
[----:B------:R-:W-:-:S04]  /*6c090*/  IMAD.WIDE.U32 R140, R140, R99, RZ ;  /* 0x000000638c8c7225 */ /* 0x000fc800078e00ff */
[----:B------:R-:W-:Y:S02]  /*6c0a0*/  IMAD.IADD R95, R138, 0x1, R47 ;  /* 0x000000018a5f7824 */ /* 0x000fe400078e022f */
[----:B------:R-:W-:-:S03]  /*6c0b0*/  IMAD.WIDE.U32 R66, R13, R13, RZ ;  /* 0x0000000d0d427225 */ /* 0x000fc600078e00ff */
[----:B------:R-:W-:Y:S01]  /*6c0c0*/  SHF.L.U64.HI R86, R46, 0x1, R95 ;  /* 0x000000012e567819 */ /* 0x000fe2000001025f */
[----:B------:R-:W-:Y:S01]  /*6c0d0*/  IMAD.MOV.U32 R65, RZ, RZ, RZ ;  /* 0x000000ffff417224 */ /* 0x000fe200078e00ff */
[----:B------:R-:W-:Y:S01]  /*6c0e0*/  LOP3.LUT R66, R66, 0xfffffffd, RZ, 0xc0, !PT ;  /* 0xfffffffd42427812 */ /* 0x000fe200078ec0ff */
[----:B------:R-:W-:-:S04]  /*6c0f0*/  IMAD.WIDE.U32 R14, R84, R84, RZ ;  /* 0x00000054540e7225 */ /* 0x000fc800078e00ff */
[----:B------:R-:W-:Y:S02]  /*6c100*/  IMAD.MOV.U32 R52, RZ, RZ, RZ ;  /* 0x000000ffff347224 */ /* 0x000fe400078e00ff */
[----:B------:R-:W-:Y:S02]  /*6c110*/  IMAD.IADD R3, R3, 0x1, R97 ;  /* 0x0000000103037824 */ /* 0x000fe400078e0261 */
[----:B------:R-:W-:Y:S02]  /*6c120*/  IMAD.MOV.U32 R85, RZ, RZ, RZ ;  /* 0x000000ffff557224 */ /* 0x000fe400078e00ff */
[----:B------:R-:W-:-:S04]  /*6c130*/  IMAD.WIDE.U32 R62, R64, R13, RZ ;  /* 0x0000000d403e7225 */ /* 0x000fc800078e00ff */
[----:B------:R-:W-:Y:S01]  /*6c140*/  IMAD.IADD R97, R97, 0x1, R141 ;  /* 0x0000000161617824 */ /* 0x000fe200078e028d */
[----:B------:R-:W-:Y:S01]  /*6c150*/  SHF.R.U64 R141, R46, 0x1f, R95 ;  /* 0x0000001f2e8d7819 */ /* 0x000fe2000000125f */
[----:B------:R-:W-:Y:S01]  /*6c160*/  IMAD.IADD R65, R67, 0x1, R65 ;  /* 0x0000000143417824 */ /* 0x000fe200078e0241 */
[----:B------:R-:W-:Y:S01]  /*6c170*/  LOP3.LUT R67, R14, 0xfffffffd, RZ, 0xc0, !PT ;  /* 0xfffffffd0e437812 */ /* 0x000fe200078ec0ff */
[----:B------:R-:W-:Y:S01]  /*6c180*/  IMAD.MOV.U32 R83, RZ, RZ, RZ ;  /* 0x000000ffff537224 */ /* 0x000fe200078e00ff */
[----:B------:R-:W-:Y:S01]  /*6c190*/  IADD3 R140, P1, P0, R140, R3, R62 ;  /* 0x000000038c8c7210 */ /* 0x000fe2000783e03e */
[----:B------:R-:W-:Y:S01]  /*6c1a0*/  IMAD.WIDE.U32 R48, R99, R13, RZ ;  /* 0x0000000d63307225 */ /* 0x000fe200078e00ff */
[----:B------:R-:W-:-:S03]  /*6c1b0*/  SHF.R.U32.HI R95, RZ, 0x1f, R95 ;  /* 0x0000001fff5f7819 */ /* 0x000fc6000001165f */
[----:B------:R-:W-:Y:S02]  /*6c1c0*/  IMAD.SHL.U32 R142, R46, 0x2, RZ ;  /* 0x000000022e8e7824 */ /* 0x000fe400078e00ff */
[----:B------:R-:W-:-:S03]  /*6c1d0*/  IMAD.WIDE.U32 R46, R84, R13, RZ ;  /* 0x0000000d542e7225 */ /* 0x000fc600078e00ff */
[----:B------:R-:W-:Y:S01]  /*6c1e0*/  LOP3.LUT R142, R142, 0xfffffffe, RZ, 0xc0, !PT ;  /* 0xfffffffe8e8e7812 */ /* 0x000fe200078ec0ff */
[----:B------:R-:W-:Y:S02]  /*6c1f0*/  IMAD.IADD R14, R17, 0x1, R52 ;  /* 0x00000001110e7824 */ /* 0x000fe400078e0234 */
[----:B------:R-:W-:Y:S02]  /*6c200*/  IMAD.IADD R16, R63, 0x1, R85 ;  /* 0x000000013f107824 */ /* 0x000fe400078e0255 */
[----:B------:R-:W-:Y:S02]  /*6c210*/  IMAD.MOV.U32 R17, RZ, RZ, RZ ;  /* 0x000000ffff117224 */ /* 0x000fe400078e00ff */
[----:B------:R-:W-:Y:S02]  /*6c220*/  IMAD.IADD R49, R49, 0x1, R83 ;  /* 0x0000000131317824 */ /* 0x000fe400078e0253 */
[----:B------:R-:W-:-:S03]  /*6c230*/  IMAD.WIDE.U32 R70, R45, R84, RZ ;  /* 0x000000542d467225 */ /* 0x000fc600078e00ff */
[C-C-:B------:R-:W-:Y:S01]  /*6c240*/  SHF.L.U64.HI R143, R48.reuse, 0x1, R49.reuse ;  /* 0x00000001308f7819 */ /* 0x140fe20000010231 */
[C---:B------:R-:W-:Y:S01]  /*6c250*/  IMAD.SHL.U32 R0, R48.reuse, 0x2, RZ ;  /* 0x0000000230007824 */ /* 0x040fe200078e00ff */
[--C-:B------:R-:W-:Y:S01]  /*6c260*/  SHF.R.U64 R48, R48, 0x1f, R49.reuse ;  /* 0x0000001f30307819 */ /* 0x100fe20000001231 */
[----:B------:R-:W-:Y:S01]  /*6c270*/  IMAD.WIDE.U32 R62, R98, R13, RZ ;  /* 0x0000000d623e7225 */ /* 0x000fe200078e00ff */
[----:B------:R-:W-:Y:S02]  /*6c280*/  SHF.R.U32.HI R13, RZ, 0x1f, R49 ;  /* 0x0000001fff0d7819 */ /* 0x000fe40000011631 */
[----:B------:R-:W-:Y:S01]  /*6c290*/  LOP3.LUT R0, R0, 0xfffffffe, RZ, 0xc0, !PT ;  /* 0xfffffffe00007812 */ /* 0x000fe200078ec0ff */
[----:B------:R-:W-:Y:S01]  /*6c2a0*/  IMAD.WIDE.U32 R68, R84, R99, RZ ;  /* 0x0000006354447225 */ /* 0x000fe200078e00ff */
[----:B------:R-:W-:Y:S02]  /*6c2b0*/  LOP3.LUT R49, R13, 0x1, RZ, 0xc0, !PT ;  /* 0x000000010d317812 */ /* 0x000fe400078ec0ff */
[----:B------:R-:W-:Y:S01]  /*6c2c0*/  IADD3 R0, P5, PT, R0, R65, RZ ;  /* 0x0000004100007210 */ /* 0x000fe20007fbe0ff */
[----:B------:R-:W-:Y:S01]  /*6c2d0*/  IMAD.IADD R3, R47, 0x1, R139 ;  /* 0x000000012f037824 */ /* 0x000fe200078e028b */
[----:B------:R-:W-:Y:S01]  /*6c2e0*/  LOP3.LUT R48, R48, 0xfffffffe, RZ, 0xc0, !PT ;  /* 0xfffffffe30307812 */ /* 0x000fe200078ec0ff */
[----:B------:R-:W-:Y:S01]  /*6c2f0*/  IMAD.WIDE.U32 R16, R64, R99, R16 ;  /* 0x0000006340107225 */ /* 0x000fe200078e0010 */
[----:B------:R-:W-:-:S03]  /*6c300*/  LOP3.LUT R13, R143, 0x1, RZ, 0xc0, !PT ;  /* 0x000000018f0d7812 */ /* 0x000fc600078ec0ff */
[----:B------:R-:W-:Y:S01]  /*6c310*/  IMAD.IADD R64, R52, 0x1, R71 ;  /* 0x0000000134407824 */ /* 0x000fe200078e0247 */
[----:B------:R-:W-:Y:S01]  /*6c320*/  IADD3.X R71, PT, PT, RZ, RZ, RZ, P2, P3 ;  /* 0x000000ffff477210 */ /* 0x000fe200017e64ff */
[----:B------:R-:W-:Y:S01]  /*6c330*/  IMAD.IADD R15, R139, 0x1, R15 ;  /* 0x000000018b0f7824 */ /* 0x000fe200078e020f */
[----:B------:R-:W-:Y:S01]  /*6c340*/  IADD3 R3, P3, P4, R68, R3, R62 ;  /* 0x0000000344037210 */ /* 0x000fe20007c7e03e */
[----:B------:R-:W-:Y:S01]  /*6c350*/  IMAD.WIDE.U32 R48, R99, R99, R48 ;  /* 0x0000006363307225 */ /* 0x000fe200078e0030 */
[----:B------:R-:W-:Y:S02]  /*6c360*/  IADD3.X R62, PT, PT, RZ, RZ, RZ, P1, P0 ;  /* 0x000000ffff3e7210 */ /* 0x000fe40000fe04ff */
[----:B------:R-:W-:Y:S01]  /*6c370*/  SHF.R.U32.HI R96, RZ, 0x1f, R3 ;  /* 0x0000001fff607819 */ /* 0x000fe20000011603 */
[----:B------:R-:W-:Y:S01]  /*6c380*/  IMAD.X R13, RZ, RZ, R13, P5 ;  /* 0x000000ffff0d7224 */ /* 0x000fe200028e060d */
[----:B------:R-:W-:Y:S01]  /*6c390*/  IADD3 R142, P6, PT, R142, R15, RZ ;  /* 0x0000000f8e8e7210 */ /* 0x000fe20007fde0ff */
[----:B------:R-:W-:Y:S01]  /*6c3a0*/  IMAD.MOV.U32 R15, RZ, RZ, RZ ;  /* 0x000000ffff0f7224 */ /* 0x000fe200078e00ff */
[----:B------:R-:W-:Y:S01]  /*6c3b0*/  IADD3 R47, P2, PT, R96, R50, RZ ;  /* 0x00000032602f7210 */ /* 0x000fe20007f5e0ff */
[----:B------:R-:W-:Y:S01]  /*6c3c0*/  IMAD.MOV.U32 R65, RZ, RZ, RZ ;  /* 0x000000ffff417224 */ /* 0x000fe200078e00ff */
[----:B------:R-:W-:Y:S01]  /*6c3d0*/  IADD3 R13, P1, PT, R13, R48, RZ ;  /* 0x000000300d0d7210 */ /* 0x000fe20007f3e0ff */
[----:B------:R-:W-:Y:S01]  /*6c3e0*/  IMAD.WIDE.U32 R14, R99, R45, R14 ;  /* 0x0000002d630e7225 */ /* 0x000fe200078e000e */
[----:B------:R-:W-:-:S02]  /*6c3f0*/  ISETP.GT.U32.AND P5, PT, R50, R47, PT ;  /* 0x0000002f3200720c */ /* 0x000fc40003fa4070 */
[----:B------:R-:W-:Y:S01]  /*6c400*/  SHF.L.U64.HI R146, R46, 0x1, R3 ;  /* 0x000000012e927819 */ /* 0x000fe20000010203 */
[----:B------:R-:W-:Y:S02]  /*6c410*/  IMAD.X R144, RZ, RZ, R87, P2 ;  /* 0x000000ffff907224 */ /* 0x000fe400010e0657 */
[----:B------:R-:W-:Y:S01]  /*6c420*/  IMAD.WIDE.U32 R64, R98, R45, R64 ;  /* 0x0000002d62407225 */ /* 0x000fe200078e0040 */
[----:B------:R-:W-:Y:S02]  /*6c430*/  IADD3 R45, P2, P0, R62, R16, R97 ;  /* 0x000000103e2d7210 */ /* 0x000fe4000785e061 */
[----:B------:R-:W-:Y:S01]  /*6c440*/  ISETP.GT.U32.AND.EX P5, PT, R87, R144, PT, P5 ;  /* 0x000000905700720c */ /* 0x000fe20003fa4150 */
[----:B------:R-:W-:Y:S01]  /*6c450*/  IMAD.X R83, R83, 0x1, R49, P1 ;  /* 0x0000000153537824 */ /* 0x000fe200008e0631 */
[----:B------:R-:W-:Y:S01]  /*6c460*/  IADD3 R62, P1, PT, R47, R67, RZ ;  /* 0x000000432f3e7210 */ /* 0x000fe20007f3e0ff */
[----:B------:R-:W-:Y:S01]  /*6c470*/  IMAD.IADD R68, R85, 0x1, R17 ;  /* 0x0000000155447824 */ /* 0x000fe200078e0211 */
[----:B------:R-:W-:Y:S01]  /*6c480*/  SEL R49, R50, R47, P5 ;  /* 0x0000002f32317207 */ /* 0x000fe20002800000 */
[----:B------:R-:W-:Y:S01]  /*6c490*/  IMAD.IADD R139, R139, 0x1, R69 ;  /* 0x000000018b8b7824 */ /* 0x000fe200078e0245 */
[----:B------:R-:W-:Y:S01]  /*6c4a0*/  LOP3.LUT R67, R86, 0x1, RZ, 0xc0, !PT ;  /* 0x0000000156437812 */ /* 0x000fe200078ec0ff */
[----:B------:R-:W-:Y:S01]  /*6c4b0*/  IMAD.X R47, R144, 0x1, R142, P1 ;  /* 0x00000001902f7824 */ /* 0x000fe200008e068e */
[----:B------:R-:W-:-:S02]  /*6c4c0*/  ISETP.GT.U32.AND P1, PT, R49, R62, PT ;  /* 0x0000003e3100720c */ /* 0x000fc40003f24070 */
[----:B------:R-:W-:Y:S01]  /*6c4d0*/  SEL R48, R87, R144, P5 ;  /* 0x0000009057307207 */ /* 0x000fe20002800000 */
[----:B------:R-:W-:Y:S01]  /*6c4e0*/  IMAD.X R67, RZ, RZ, R67, P6 ;  /* 0x000000ffff437224 */ /* 0x000fe200030e0643 */
[----:B------:R-:W-:Y:S01]  /*6c4f0*/  LOP3.LUT R16, R141, 0xfffffffe, RZ, 0xc0, !PT ;  /* 0xfffffffe8d107812 */ /* 0x000fe200078ec0ff */
[----:B------:R-:W-:Y:S01]  /*6c500*/  IMAD.IADD R144, R52, 0x1, R15 ;  /* 0x0000000134907824 */ /* 0x000fe200078e020f */
[----:B------:R-:W-:Y:S02]  /*6c510*/  LOP3.LUT R17, R95, 0x1, RZ, 0xc0, !PT ;  /* 0x000000015f117812 */ /* 0x000fe400078ec0ff */
[----:B------:R-:W-:Y:S01]  /*6c520*/  ISETP.GT.U32.AND.EX P1, PT, R48, R47, PT, P1 ;  /* 0x0000002f3000720c */ /* 0x000fe20003f24110 */
[----:B------:R-:W-:Y:S01]  /*6c530*/  IMAD.WIDE.U32 R48, R94, R98, RZ ;  /* 0x000000625e307225 */ /* 0x000fe200078e00ff */
[----:B------:R-:W-:Y:S02]  /*6c540*/  IADD3 R71, P5, P6, R71, R14, R51 ;  /* 0x0000000e47477210 */ /* 0x000fe40007ebe033 */
[----:B------:R-:W-:Y:S01]  /*6c550*/  SEL R95, RZ, 0x1, !P1 ;  /* 0x00000001ff5f7807 */ /* 0x000fe20004800000 */
[----:B------:R-:W-:Y:S01]  /*6c560*/  IMAD.WIDE.U32 R16, R98, R98, R16 ;  /* 0x0000006262107225 */ /* 0x000fe200078e0010 */
[----:B------:R-:W-:-:S03]  /*6c570*/  IADD3.X R144, PT, PT, RZ, R144, RZ, P5, P6 ;  /* 0x00000090ff907210 */ /* 0x000fc60002fec4ff */
[----:B------:R-:W-:Y:S01]  /*6c580*/  IMAD R51, R0, R72, RZ ;  /* 0x0000004800337224 */ /* 0x000fe200078e02ff */
[----:B------:R-:W-:Y:S01]  /*6c590*/  IADD3 R142, P5, P6, R67, R16, R71 ;  /* 0x00000010438e7210 */ /* 0x000fe20007ebe047 */
[----:B------:R-:W-:-:S04]  /*6c5a0*/  IMAD.WIDE.U32 R14, R66, R72, RZ ;  /* 0x00000048420e7225 */ /* 0x000fc800078e00ff */
        /* <DEDUP_REMOVED lines=116> */
[----:B------:R-:W-:Y:S02]  /*6ccf0*/  IMAD.MOV.U32 R62, RZ, RZ, R69 ;  /* 0x000000ffff3e7224 */ /* 0x000fe400078e0045 */
[----:B------:R-:W-:Y:S02]  /*6cd00*/  IMAD.X R49, RZ, RZ, RZ, P6 ;  /* 0x000000ffff317224 */ /* 0x000fe400030e06ff */
[----:B------:R-:W-:Y:S01]  /*6cd10*/  IMAD.X R140, R94, 0x1, R140, P1 ;  /* 0x000000015e8c7824 */ /* 0x000fe200008e068c */
[----:B------:R-:W-:Y:S01]  /*6cd20*/  IADD3 R51, P1, PT, R51, R2, RZ ;  /* 0x0000000233337210 */ /* 0x000fe20007f3e0ff */
[----:B------:R-:W-:Y:S02]  /*6cd30*/  IMAD R68, R144, R72, RZ ;  /* 0x0000004890447224 */ /* 0x000fe400078e02ff */
[----:B------:R-:W-:-:S04]  /*6cd40*/  IMAD.WIDE.U32 R16, P6, R46, R81, R16 ;  /* 0x000000512e107225 */ /* 0x000fc800078c0010 */
[----:B------:R-:W-:Y:S01]  /*6cd50*/  IMAD.WIDE.U32.X R62, R4, R77, R62, P0 ;  /* 0x0000004d043e7225 */ /* 0x000fe200000e043e */
[----:B------:R-:W-:-:S03]  /*6cd60*/  IADD3 R69, P0, PT, R15, R141, RZ ;  /* 0x0000008d0f457210 */ /* 0x000fc60007f1e0ff */
[----:B------:R-:W-:Y:S02]  /*6cd70*/  IMAD.MOV.U32 R48, RZ, RZ, R3 ;  /* 0x000000ffff307224 */ /* 0x000fe400078e0003 */
[----:B------:R-:W-:-:S04]  /*6cd80*/  IMAD.WIDE.U32 R46, R46, R80, RZ ;  /* 0x000000502e2e7225 */ /* 0x000fc800078e00ff */
[----:B------:R-:W-:-:S04]  /*6cd90*/  IMAD.WIDE.U32 R2, R143, R72, RZ ;  /* 0x000000488f027225 */ /* 0x000fc800078e00ff */
[----:B------:R-:W-:Y:S01]  /*6cda0*/  IMAD R145, R143, R73, R68 ;  /* 0x000000498f917224 */ /* 0x000fe200078e0244 */
[----:B------:R-:W-:Y:S01]  /*6cdb0*/  IADD3.X R68, P0, PT, R142, R140, RZ, P0, !PT ;  /* 0x0000008c8e447210 */ /* 0x000fe2000071e4ff */
[----:B------:R-:W-:Y:S01]  /*6cdc0*/  IMAD.X R15, RZ, RZ, RZ, P6 ;  /* 0x000000ffff0f7224 */ /* 0x000fe200030e06ff */
[----:B------:R-:W-:Y:S01]  /*6cdd0*/  IADD3 R142, P6, PT, R47, R16, RZ ;  /* 0x000000102f8e7210 */ /* 0x000fe20007fde0ff */
[----:B------:R-:W-:Y:S01]  /*6cde0*/  IMAD.WIDE.U32.X R48, R4, R79, R48, P1 ;  /* 0x0000004f04307225 */ /* 0x000fe200008e0430 */
[----:B------:R-:W-:Y:S02]  /*6cdf0*/  IADD3 R148, P1, PT, R69, R14, RZ ;  /* 0x0000000e45947210 */ /* 0x000fe40007f3e0ff */
[----:B------:R-:W-:Y:S01]  /*6ce00*/  IADD3.X R47, P2, P5, R62, RZ, RZ, P2, P5 ;  /* 0x000000ff3e2f7210 */ /* 0x000fe2000154a4ff */
[----:B------:R-:W-:Y:S01]  /*6ce10*/  IMAD.IADD R3, R3, 0x1, R145 ;  /* 0x0000000103037824 */ /* 0x000fe200078e0291 */
[----:B------:R-:W-:Y:S01]  /*6ce20*/  IADD3.X R67, P1, PT, R68, R67, RZ, P1, !PT ;  /* 0x0000004344437210 */ /* 0x000fe20000f3e4ff */
[----:B------:R-:W-:-:S02]  /*6ce30*/  IMAD.MOV.U32 R14, RZ, RZ, R17 ;  /* 0x000000ffff0e7224 */ /* 0x000fc400078e0011 */
[----:B------:R-:W-:Y:S01]  /*6ce40*/  IMAD.WIDE.U32 R16, R3, R74, RZ ;  /* 0x0000004a03107225 */ /* 0x000fe200078e00ff */
[----:B------:R-:W-:-:S03]  /*6ce50*/  IADD3.X R146, P0, P1, R64, RZ, RZ, P1, P0 ;  /* 0x000000ff40927210 */ /* 0x000fc600009004ff */
[----:B------:R-:W-:Y:S01]  /*6ce60*/  IMAD.WIDE.U32.X R68, R4, R81, R14, P6 ;  /* 0x0000005104447225 */ /* 0x000fe200030e040e */
[----:B------:R-:W-:Y:S02]  /*6ce70*/  IADD3.X R4, PT, PT, R63, RZ, RZ, P2, P5 ;  /* 0x000000ff3f047210 */ /* 0x000fe400017ea4ff */
[----:B------:R-:W-:Y:S01]  /*6ce80*/  IADD3 R47, P2, PT, R47, R148, RZ ;  /* 0x000000942f2f7210 */ /* 0x000fe20007f5e0ff */
[----:B------:R-:W-:Y:S01]  /*6ce90*/  IMAD.WIDE.U32 R14, R2, R74, RZ ;  /* 0x0000004a020e7225 */ /* 0x000fe200078e00ff */
[----:B------:R-:W-:Y:S02]  /*6cea0*/  IADD3.X R64, PT, PT, R65, RZ, RZ, P0, P1 ;  /* 0x000000ff41407210 */ /* 0x000fe400007e24ff */
[----:B------:R-:W-:Y:S01]  /*6ceb0*/  IADD3.X R4, P2, PT, R4, R67, RZ, P2, !PT ;  /* 0x0000004304047210 */ /* 0x000fe2000175e4ff */
[----:B------:R-:W-:Y:S01]  /*6cec0*/  IMAD.WIDE.U32 R16, P5, R2, R75, R16 ;  /* 0x0000004b02107225 */ /* 0x000fe200078a0010 */
[----:B------:R-:W-:Y:S02]  /*6ced0*/  IADD3 R62, P6, PT, R47, R50, RZ ;  /* 0x000000322f3e7210 */ /* 0x000fe40007fde0ff */
[----:B------:R-:W-:Y:S01]  /*6cee0*/  IADD3 RZ, P0, PT, R143, R14, RZ ;  /* 0x0000000e8fff7210 */ /* 0x000fe20007f1e0ff */
[----:B------:R-:W-:Y:S01]  /*6cef0*/  IMAD.MOV.U32 R67, RZ, RZ, RZ ;  /* 0x000000ffff437224 */ /* 0x000fe200078e00ff */
[----:B------:R-:W-:Y:S01]  /*6cf00*/  IADD3 R47, P1, PT, R15, R16, RZ ;  /* 0x000000100f2f7210 */ /* 0x000fe20007f3e0ff */
[----:B------:R-:W-:Y:S01]  /*6cf10*/  IMAD.X R15, RZ, RZ, RZ, P5 ;  /* 0x000000ffff0f7224 */ /* 0x000fe200028e06ff */
[----:B------:R-:W-:Y:S01]  /*6cf20*/  IADD3.X R50, PT, PT, RZ, RZ, RZ, P3, P4 ;  /* 0x000000ffff327210 */ /* 0x000fe20001fe84ff */
[----:B------:R-:W-:Y:S01]  /*6cf30*/  IMAD.WIDE.U32 R66, R99, R98, R66 ;  /* 0x0000006263427225 */ /* 0x000fe200078e0042 */
[----:B------:R-:W-:-:S02]  /*6cf40*/  IADD3.X R98, P6, PT, R4, R51, RZ, P6, !PT ;  /* 0x0000003304627210 */ /* 0x000fc400037de4ff */
[----:B------:R-:W-:Y:S01]  /*6cf50*/  IADD3.X RZ, P0, PT, R144, R47, RZ, P0, !PT ;  /* 0x0000002f90ff7210 */ /* 0x000fe2000071e4ff */
[----:B------:R-:W-:Y:S01]  /*6cf60*/  IMAD.MOV.U32 R14, RZ, RZ, R17 ;  /* 0x000000ffff0e7224 */ /* 0x000fe200078e0011 */
[----:B------:R-:W-:Y:S02]  /*6cf70*/  IADD3 R4, P5, PT, R146, R13, RZ ;  /* 0x0000000d92047210 */ /* 0x000fe40007fbe0ff */
[----:B------:R-:W-:Y:S01]  /*6cf80*/  IADD3.X R47, P2, P6, R48, RZ, RZ, P6, P2 ;  /* 0x000000ff302f7210 */ /* 0x000fe200036444ff */
[----:B------:R-:W-:Y:S01]  /*6cf90*/  IMAD.WIDE.U32.X R16, R3, R75, R14, P1 ;  /* 0x0000004b03107225 */ /* 0x000fe200008e040e */
[----:B------:R-:W-:Y:S02]  /*6cfa0*/  IADD3 R139, P4, P1, R50, R66, R139 ;  /* 0x00000042328b7210 */ /* 0x000fe4000799e08b */
[----:B------:R-:W-:Y:S01]  /*6cfb0*/  IADD3 R47, P3, PT, R47, R4, RZ ;  /* 0x000000042f2f7210 */ /* 0x000fe20007f7e0ff */
[----:B------:R-:W-:Y:S01]  /*6cfc0*/  IMAD.WIDE.U32 R14, R3, R76, RZ ;  /* 0x0000004c030e7225 */ /* 0x000fe200078e00ff */
[----:B------:R-:W-:-:S02]  /*6cfd0*/  IADD3.X R49, PT, PT, R49, RZ, RZ, P2, P6 ;  /* 0x000000ff31317210 */ /* 0x000fc400017ec4ff */
        /* <DEDUP_REMOVED lines=92> */
[----:B------:R-:W-:-:S02]  /*6d5a0*/  ISETP.GE.U32.AND.EX P5, PT, R69, R4, PT, P2 ;  /* 0x000000044500720c */ /* 0x000fc40003fa6120 */
[----:B------:R-:W-:Y:S01]  /*6d5b0*/  ISETP.GE.U32.AND P2, PT, R70, R17, PT ;  /* 0x000000114600720c */ /* 0x000fe20003f46070 */
[----:B------:R-:W-:Y:S01]  /*6d5c0*/  IMAD.X R68, RZ, RZ, R85, P3 ;  /* 0x000000ffff447224 */ /* 0x000fe200018e0655 */
[----:B------:R-:W-:Y:S02]  /*6d5d0*/  IADD3.X R67, P0, P1, R2, RZ, RZ, P1, P0 ;  /* 0x000000ff02437210 */ /* 0x000fe400009004ff */
[----:B------:R-:W-:Y:S02]  /*6d5e0*/  ISETP.GE.U32.AND.EX P2, PT, R49, R69, PT, P2 ;  /* 0x000000453100720c */ /* 0x000fe40003f46120 */
[----:B------:R-:W-:Y:S01]  /*6d5f0*/  SEL R64, RZ, 0x1, P5 ;  /* 0x00000001ff407807 */ /* 0x000fe20002800000 */
[C---:B------:R-:W-:Y:S01]  /*6d600*/  IMAD.WIDE.U32 R14, P5, R16.reuse, R79, R14 ;  /* 0x0000004f100e7225 */ /* 0x040fe200078a000e */
[----:B------:R-:W-:Y:S02]  /*6d610*/  IADD3.X R4, PT, PT, R3, RZ, RZ, P0, P1 ;  /* 0x000000ff03047210 */ /* 0x000fe400007e24ff */
[----:B------:R-:W-:Y:S01]  /*6d620*/  IADD3 R67, P0, PT, R67, R50, RZ ;  /* 0x0000003243437210 */ /* 0x000fe20007f1e0ff */
[----:B------:R-:W-:Y:S01]  /*6d630*/  IMAD.WIDE.U32 R2, R16, R78, RZ ;  /* 0x0000004e10027225 */ /* 0x000fe200078e00ff */
[----:B------:R-:W-:-:S02]  /*6d640*/  IADD3.X R48, P4, P6, R62, RZ, RZ, P6, P4 ;  /* 0x000000ff3e307210 */ /* 0x000fc400036884ff */
[----:B------:R-:W-:Y:S01]  /*6d650*/  IADD3 R64, P3, PT, R64, R71, RZ ;  /* 0x0000004740407210 */ /* 0x000fe20007f7e0ff */
[----:B------:R-:W-:Y:S01]  /*6d660*/  IMAD.MOV.U32 R46, RZ, RZ, R15 ;  /* 0x000000ffff2e7224 */ /* 0x000fe200078e000f */
[----:B------:R-:W-:Y:S02]  /*6d670*/  SEL R49, RZ, 0x1, P2 ;  /* 0x00000001ff317807 */ /* 0x000fe40001000000 */
[----:B------:R-:W-:Y:S01]  /*6d680*/  IADD3.X R4, P0, PT, R4, R47, RZ, P0, !PT ;  /* 0x0000002f04047210 */ /* 0x000fe2000071e4ff */
[----:B------:R-:W-:Y:S01]  /*6d690*/  IMAD.X R47, RZ, RZ, RZ, P5 ;  /* 0x000000ffff2f7224 */ /* 0x000fe200028e06ff */
[----:B------:R-:W-:Y:S02]  /*6d6a0*/  IADD3.X R62, PT, PT, R63, RZ, RZ, P4, P6 ;  /* 0x000000ff3f3e7210 */ /* 0x000fe400027ec4ff */
[----:B------:R-:W-:Y:S02]  /*6d6b0*/  IADD3 R17, P2, PT, R3, R14, RZ ;  /* 0x0000000e03117210 */ /* 0x000fe40007f5e0ff */
[----:B------:R-:W-:Y:S01]  /*6d6c0*/  IADD3 R67, P1, PT, R67, R2, RZ ;  /* 0x0000000243437210 */ /* 0x000fe20007f3e0ff */
[----:B------:R-:W-:Y:S01]  /*6d6d0*/  IMAD.WIDE.U32 R2, R0, R80, RZ ;  /* 0x0000005000027225 */ /* 0x000fe200078e00ff */
[----:B------:R-:W-:-:S02]  /*6d6e0*/  IADD3 R86, P6, P4, R65, R45, R86 ;  /* 0x0000002d41567210 */ /* 0x000fc40007cde056 */
[----:B------:R-:W-:Y:S01]  /*6d6f0*/  IADD3 R49, P5, PT, R49, R64, RZ ;  /* 0x0000004031317210 */ /* 0x000fe20007fbe0ff */
[----:B------:R-:W-:Y:S01]  /*6d700*/  IMAD.X R45, RZ, RZ, R68, P3 ;  /* 0x000000ffff2d7224 */ /* 0x000fe200018e0644 */
[----:B------:R-:W-:Y:S01]  /*6d710*/  ISETP.GE.U32.AND P3, PT, R64, R71, PT ;  /* 0x000000474000720c */ /* 0x000fe20003f66070 */
[----:B------:R-:W-:Y:S01]  /*6d720*/  IMAD.WIDE.U32.X R46, R0, R79, R46, P2 ;  /* 0x0000004f002e7225 */ /* 0x000fe200010e042e */
[----:B------:R-:W-:Y:S02]  /*6d730*/  IADD3.X R51, P1, PT, R4, R17, RZ, P1, !PT ;  /* 0x0000001104337210 */ /* 0x000fe40000f3e4ff */
[----:B------:R-:W-:Y:S01]  /*6d740*/  ISETP.GE.U32.AND.EX P3, PT, R45, R68, PT, P3 ;  /* 0x000000442d00720c */ /* 0x000fe20003f66130 */
[----:B------:R-:W-:Y:S01]  /*6d750*/  IMAD.X R50, RZ, RZ, R45, P5 ;  /* 0x000000ffff327224 */ /* 0x000fe200028e062d */
[----:B------:R-:W-:Y:S01]  /*6d760*/  ISETP.GE.U32.AND P5, PT, R49, R64, PT ;  /* 0x000000403100720c */ /* 0x000fe20003fa6070 */
[----:B------:R-:W-:Y:S01]  /*6d770*/  IMAD.WIDE.U32 R2, P2, R16, R81, R2 ;  /* 0x0000005110027225 */ /* 0x000fe20007840002 */
[----:B------:R-:W-:-:S02]  /*6d780*/  IADD3.X R4, P1, P0, R46, RZ, RZ, P1, P0 ;  /* 0x000000ff2e047210 */ /* 0x000fc400008204ff */
[----:B------:R-:W-:Y:S01]  /*6d790*/  ISETP.GE.U32.AND.EX P5, PT, R50, R45, PT, P5 ;  /* 0x0000002d3200720c */ /* 0x000fe20003fa6150 */
        /* <DEDUP_REMOVED lines=53> */
.L_x_615:
        /* <DEDUP_REMOVED lines=21> */
.L_x_616:
[----:B------:R-:W-:Y:S01]  /*6dc40*/  IMAD.MOV.U32 R83, RZ, RZ, RZ ;  /* 0x000000ffff537224 */ /* 0x000fe200078e00ff */
[----:B------:R-:W-:Y:S01]  /*6dc50*/  CS2R R84, SRZ ;  /* 0x0000000000547805 */ /* 0x000fe2000001ff00 */
[----:B------:R-:W-:Y:S01]  /*6dc60*/  IMAD.WIDE.U32 R48, R67, R92, RZ ;  /* 0x0000005c43307225 */ /* 0x000fe200078e00ff */
[----:B------:R-:W-:Y:S02]  /*6dc70*/  CS2R R86, SRZ ;  /* 0x0000000000567805 */ /* 0x000fe4000001ff00 */
        /* <DEDUP_REMOVED lines=15> */
[----:B------:R-:W-:-:S03]  /*6dd70*/  IMAD.WIDE.U32 R2, R69, R92, RZ ;  /* 0x0000005c45027225 */ /* 0x000fc600078e00ff */
[----:B------:R-:W-:Y:S01]  /*6dd80*/  P2R R145, PR, RZ, 0x10 ;  /* 0x00000010ff917803 */ /* 0x000fe20000000000 */
[----:B------:R-:W-:Y:S02]  /*6dd90*/  IMAD.IADD R16, R15, 0x1, R84 ;  /* 0x000000010f107824 */ /* 0x000fe400078e0254 */
[----:B------:R-:W-:Y:S02]  /*6dda0*/  IMAD.MOV.U32 R17, RZ, RZ, RZ ;  /* 0x000000ffff117224 */ /* 0x000fe400078e00ff */
[----:B------:R-:W-:-:S04]  /*6ddb0*/  IMAD.WIDE.U32 R64, R70, R92, RZ ;  /* 0x0000005c46407225 */ /* 0x000fc800078e00ff */
[----:B------:R-:W-:Y:S01]  /*6ddc0*/  IMAD.WIDE.U32 R14, R69, R132, RZ ;  /* 0x00000084450e7225 */ /* 0x000fe200078e00ff */
[----:B------:R-:W-:-:S03]  /*6ddd0*/  @P6 LOP3.LUT R53, R53, 0x1, RZ, 0xfc, !PT ;  /* 0x0000000135356812 */ /* 0x000fc600078efcff */
[----:B------:R-:W-:Y:S01]  /*6dde0*/  IMAD.IADD R3, R3, 0x1, R86 ;  /* 0x0000000103037824 */ /* 0x000fe200078e0256 */
[----:B------:R-:W-:Y:S01]  /*6ddf0*/  LOP3.LUT R53, R53, 0xfffffffb, RZ, 0xc0, !PT ;  /* 0xfffffffb35357812 */ /* 0x000fe200078ec0ff */
[----:B------:R-:W-:-:S03]  /*6de00*/  IMAD.WIDE.U32 R16, R132, R68, R16 ;  /* 0x0000004484107225 */ /* 0x000fc600078e0010 */
[----:B------:R-:W-:Y:S01]  /*6de10*/  IADD3 R3, P1, P5, R14, R3, R64 ;  /* 0x000000030e037210 */ /* 0x000fe20007d3e040 */
[----:B------:R-:W-:Y:S01]  /*6de20*/  IMAD.IADD R49, R71, 0x1, R51 ;  /* 0x0000000147317824 */ /* 0x000fe200078e0233 */
[----:B------:R-:W-:Y:S01]  /*6de30*/  IADD3 R97, P2, P3, R97, R16, R45 ;  /* 0x0000001061617210 */ /* 0x000fe20007b5e02d */
[----:B------:R-:W-:-:S04]  /*6de40*/  IMAD.WIDE.U32 R50, R0, R92, RZ ;  /* 0x0000005c00327225 */ /* 0x000fc800078e00ff */
        /* <DEDUP_REMOVED lines=452> */
.L_x_617:
        /* <DEDUP_REMOVED lines=21> */
.L_x_618:
        /* <DEDUP_REMOVED lines=43> */
[----:B------:R-:W-:Y:S01]  /*6fe90*/  IMAD.WIDE.U32 R138, R68, R24, RZ ;  /* 0x00000018448a7225 */ /* 0x000fe200078e00ff */
[----:B------:R-:W-:-:S03]  /*6fea0*/  ISETP.GE.U32.AND.EX P3, PT, R144, R49, PT, P3 ;  /* 0x000000319000720c */ /* 0x000fc60003f66130 */
[----:B------:R-:W-:Y:S01]  /*6feb0*/  IMAD.MOV.U32 R49, RZ, RZ, RZ ;  /* 0x000000ffff317224 */ /* 0x000fe200078e00ff */
[----:B------:R-:W-:Y:S01]  /*6fec0*/  SEL R146, RZ, 0x1, P3 ;  /* 0x00000001ff927807 */ /* 0x000fe20001800000 */
[----:B------:R-:W-:Y:S02]  /*6fed0*/  IMAD.IADD R147, R83, 0x1, R47 ;  /* 0x0000000153937824 */ /* 0x000fe400078e022f */
[----:B------:R-:W-:-:S03]  /*6fee0*/  IMAD.WIDE.U32 R48, R25, R70, R48 ;  /* 0x0000004619307225 */ /* 0x000fc600078e0030 */
[----:B------:R-:W-:Y:S01]  /*6fef0*/  IADD3 R147, P1, P5, R96, R147, R138 ;  /* 0x0000009360937210 */ /* 0x000fe20007d3e08a */
[----:B------:R-:W-:Y:S01]  /*6ff00*/  IMAD.IADD R94, R94, 0x1, R141 ;  /* 0x000000015e5e7824 */ /* 0x000fe200078e028d */
[----:B------:R-:W-:Y:S01]  /*6ff10*/  IADD3 R141, P3, PT, R146, R16, RZ ;  /* 0x00000010928d7210 */ /* 0x000fe20007f7e0ff */
[----:B------:R-:W-:Y:S01]  /*6ff20*/  IMAD.IADD R14, R84, 0x1, R139 ;  /* 0x00000001540e7824 */ /* 0x000fe200078e028b */
[----:B------:R-:W-:Y:S01]  /*6ff30*/  IADD3.X R139, PT, PT, RZ, RZ, RZ, P4, P6 ;  /* 0x000000ffff8b7210 */ /* 0x000fe200027ec4ff */
[----:B------:R-:W-:Y:S01]  /*6ff40*/  IMAD.IADD R98, R95, 0x1, R143 ;  /* 0x000000015f627824 */ /* 0x000fe200078e028f */
[----:B------:R-:W-:Y:S01]  /*6ff50*/  IADD3 R140, P6, P4, R140, R48, R15 ;  /* 0x000000308c8c7210 */ /* 0x000fe20007cde00f */
[----:B------:R-:W-:Y:S01]  /*6ff60*/  IMAD.MOV.U32 R99, RZ, RZ, RZ ;  /* 0x000000ffff637224 */ /* 0x000fe200078e00ff */
[----:B------:R-:W-:Y:S01]  /*6ff70*/  IADD3.X R138, PT, PT, RZ, RZ, RZ, P1, P5 ;  /* 0x000000ffff8a7210 */ /* 0x000fe20000fea4ff */
[----:B------:R-:W-:Y:S01]  /*6ff80*/  IMAD.MOV.U32 R15, RZ, RZ, RZ ;  /* 0x000000ffff0f7224 */ /* 0x000fe200078e00ff */
[----:B------:R-:W-:Y:S01]  /*6ff90*/  ISETP.GT.U32.AND P1, PT, R16, R141, PT ;  /* 0x0000008d1000720c */ /* 0x000fe20003f24070 */
[----:B------:R-:W-:-:S04]  /*6ffa0*/  IMAD.WIDE.U32 R98, R25, R4, R98 ;  /* 0x0000000419627225 */ /* 0x000fc800078e0062 */
        /* <DEDUP_REMOVED lines=18> */
[----:B------:R-:W-:-:S03]  /*700d0*/  IMAD.WIDE.U32 R46, R70, R24, RZ ;  /* 0x00000018462e7225 */ /* 0x000fc600078e00ff */
[----:B------:R-:W-:Y:S01]  /*700e0*/  IADD3 R15, P6, P4, R48, R15, R96 ;  /* 0x0000000f300f7210 */ /* 0x000fe20007cde060 */
[----:B------:R-:W-:Y:S01]  /*700f0*/  IMAD.WIDE.U32 R16, R14, R72, RZ ;  /* 0x000000480e107225 */ /* 0x000fe200078e00ff */
[----:B------:R-:W-:Y:S02]  /*70100*/  IADD3.X R48, PT, PT, R142, R143, RZ, P3, P5 ;  /* 0x0000008f8e307210 */ /* 0x000fe40001fea4ff */
[----:B------:R-:W-:Y:S01]  /*70110*/  IADD3 R141, P3, P5, R139, R98, R94 ;  /* 0x000000628b8d7210 */ /* 0x000fe20007d7e05e */
[----:B------:R-:W-:Y:S01]  /*70120*/  IMAD R94, R15, R72, RZ ;  /* 0x000000480f5e7224 */ /* 0x000fe200078e02ff */
[----:B------:R-:W-:Y:S01]  /*70130*/  P2R R26, PR, RZ, 0x40 ;  /* 0x00000040ff1a7803 */ /* 0x000fe20000000000 */
        /* <DEDUP_REMOVED lines=123> */
[----:B------:R-:W-:Y:S02]  /*708f0*/  ISETP.NE.AND P6, PT, R26, RZ, PT ;  /* 0x000000ff1a00720c */ /* 0x000fe40003fc5270 */
[----:B------:R-:W-:Y:S01]  /*70900*/  IADD3.X R28, PT, PT, RZ, RZ, RZ, P2, P0 ;  /* 0x000000ffff1c7210 */ /* 0x000fe200017e04ff */
        /* <DEDUP_REMOVED lines=52> */
[----:B------:R-:W-:Y:S01]  /*70c50*/  IADD3.X R71, P0, PT, R71, R86, RZ, P0, !PT ;  /* 0x0000005647477210 */ /* 0x000fe2000071e4ff */
[----:B------:R-:W-:Y:S01]  /*70c60*/  IMAD.WIDE.U32 R96, R25, R66, R96 ;  /* 0x0000004219607225 */ /* 0x000fe200078e0060 */
[----:B------:R-:W-:Y:S02]  /*70c70*/  IADD3.X R25, PT, PT, RZ, RZ, RZ, P1, P3 ;  /* 0x000000ffff197210 */ /* 0x000fe40000fe64ff */
[----:B------:R-:W-:Y:S01]  /*70c80*/  IADD3 R66, P3, PT, R47, R14, RZ ;  /* 0x0000000e2f427210 */ /* 0x000fe20007f7e0ff */
        /* <DEDUP_REMOVED lines=57> */
[----:B------:R-:W-:-:S02]  /*71020*/  IADD3 R0, P6, P2, R146, R0, R28 ;  /* 0x0000000092007210 */ /* 0x000fc40007ade01c */
[----:B------:R-:W-:Y:S01]  /*71030*/  ISETP.GE.U32.AND.EX P1, PT, R84, R13, PT, P1 ;  /* 0x0000000d5400720c */ /* 0x000fe20003f26110 */
[----:B------:R-:W-:Y:S01]  /*71040*/  IMAD R28, R49, R72, RZ ;  /* 0x00000048311c7224 */ /* 0x000fe200078e02ff */
[----:B------:R-:W-:Y:S02]  /*71050*/  IADD3.X R66, PT, PT, R47, RZ, RZ, P0, P3 ;  /* 0x000000ff2f427210 */ /* 0x000fe400007e64ff */
[----:B------:R-:W-:Y:S01]  /*71060*/  IADD3 R13, P0, PT, R14, R85, RZ ;  /* 0x000000550e0d7210 */ /* 0x000fe20007f1e0ff */
[----:B------:R-:W-:Y:S01]  /*71070*/  IMAD.MOV.U32 R14, RZ, RZ, R3 ;  /* 0x000000ffff0e7224 */ /* 0x000fe200078e0003 */
[----:B------:R-:W-:Y:S02]  /*71080*/  IADD3.X R145, PT, PT, RZ, R145, RZ, P6, P2 ;  /* 0x00000091ff917210 */ /* 0x000fe400037e44ff */
        /* <DEDUP_REMOVED lines=52> */
[----:B------:R-:W-:Y:S01]  /*713d0*/  IADD3.X R22, PT, PT, RZ, RZ, RZ, P5, P4 ;  /* 0x000000ffff167210 */ /* 0x000fe20002fe84ff */
[----:B------:R-:W-:Y:S01]  /*713e0*/  IMAD.WIDE.U32.X R16, R13, R77, R16, P6 ;  /* 0x0000004d0d107225 */ /* 0x000fe200030e0410 */
[----:B------:R-:W-:-:S02]  /*713f0*/  IADD3 R70, P5, P4, R4, R70, R25 ;  /* 0x0000004604467210 */ /* 0x000fc40007cbe019 */
[----:B------:R-:W-:Y:S02]  /*71400*/  SEL R4, RZ, 0x1, P0 ;  /* 0x00000001ff047807 */ /* 0x000fe40000000000 */
[----:B------:R-:W-:Y:S02]  /*71410*/  IADD3.X R68, P2, PT, R66, R23, RZ, P2, !PT ;  /* 0x0000001742447210 */ /* 0x000fe4000175e4ff */
[----:B------:R-:W-:Y:S02]  /*71420*/  ISETP.GE.U32.AND P0, PT, R86, R71, PT ;  /* 0x000000475600720c */ /* 0x000fe40003f06070 */
[----:B------:R-:W-:Y:S02]  /*71430*/  ISETP.GE.U32.AND.EX P3, PT, R28, R145, PT, P3 ;  /* 0x000000911c00720c */ /* 0x000fe40003f66130 */
[----:B------:R-:W-:Y:S02]  /*71440*/  IADD3.X R69, P1, P2, R16, RZ, RZ, P2, P1 ;  /* 0x000000ff10457210 */ /* 0x000fe400012224ff */
[----:B------:R-:W-:-:S02]  /*71450*/  ISETP.GE.U32.AND.EX P0, PT, R3, R28, PT, P0 ;  /* 0x0000001c0300720c */ /* 0x000fc40003f06100 */
[----:B------:R-:W-:Y:S01]  /*71460*/  SEL R3, RZ, 0x1, P3 ;  /* 0x00000001ff037807 */ /* 0x000fe20001800000 */
[C---:B------:R-:W-:Y:S01]  /*71470*/  IMAD.WIDE.U32 R14, P3, R2.reuse, R79, R14 ;  /* 0x0000004f020e7225 */ /* 0x040fe2000786000e */
[----:B------:R-:W-:Y:S02]  /*71480*/  IADD3.X R0, PT, PT, R17, RZ, RZ, P1, P2 ;  /* 0x000000ff11007210 */ /* 0x000fe40000fe44ff */
[----:B------:R-:W-:Y:S01]  /*71490*/  IADD3.X R28, PT, PT, RZ, R87, RZ, P5, P4 ;  /* 0x00000057ff1c7210 */ /* 0x000fe20002fe84ff */
[----:B------:R-:W-:Y:S01]  /*714a0*/  IMAD.WIDE.U32 R16, R2, R78, RZ ;  /* 0x0000004e02107225 */ /* 0x000fe200078e00ff */
[----:B------:R-:W-:Y:S02]  /*714b0*/  IADD3 R3, P4, PT, R3, R70, RZ ;  /* 0x0000004603037210 */ /* 0x000fe40007f9e0ff */
[----:B------:R-:W-:Y:S01]  /*714c0*/  IADD3 R67, P6, P2, R4, R67, R22 ;  /* 0x0000004304437210 */ /* 0x000fe20007ade016 */
[----:B------:R-:W-:Y:S01]  /*714d0*/  IMAD.X R23, RZ, RZ, RZ, P3 ;  /* 0x000000ffff177224 */ /* 0x000fe200018e06ff */
[----:B------:R-:W-:Y:S01]  /*714e0*/  IADD3 R69, P1, PT, R69, R46, RZ ;  /* 0x0000002e45457210 */ /* 0x000fe20007f3e0ff */
[----:B------:R-:W-:Y:S01]  /*714f0*/  IMAD.X R25, RZ, RZ, R28, P4 ;  /* 0x000000ffff197224 */ /* 0x000fe200020e061c */
[----:B------:R-:W-:Y:S01]  /*71500*/  SEL R4, RZ, 0x1, P0 ;  /* 0x00000001ff047807 */ /* 0x000fe20000000000 */
[----:B------:R-:W-:Y:S01]  /*71510*/  IMAD.MOV.U32 R22, RZ, RZ, R15 ;  /* 0x000000ffff167224 */ /* 0x000fe200078e000f */
[----:B------:R-:W-:-:S02]  /*71520*/  IADD3 R14, P5, PT, R17, R14, RZ ;  /* 0x0000000e110e7210 */ /* 0x000fc40007fbe0ff */
[----:B------:R-:W-:Y:S01]  /*71530*/  IADD3 R69, P0, PT, R69, R16, RZ ;  /* 0x0000001045457210 */ /* 0x000fe20007f1e0ff */
[----:B------:R-:W-:Y:S01]  /*71540*/  IMAD.WIDE.U32 R16, R13, R80, RZ ;  /* 0x000000500d107225 */ /* 0x000fe200078e00ff */
[----:B------:R-:W-:Y:S02]  /*71550*/  IADD3.X R27, P1, PT, R0, R27, RZ, P1, !PT ;  /* 0x0000001b001b7210 */ /* 0x000fe40000f3e4ff */
[----:B------:R-:W-:Y:S02]  /*71560*/  IADD3 R4, P4, PT, R4, R3, RZ ;  /* 0x0000000304047210 */ /* 0x000fe40007f9e0ff */
[----:B------:R-:W-:Y:S01]  /*71570*/  IADD3.X R27, P0, PT, R27, R14, RZ, P0, !PT ;  /* 0x0000000e1b1b7210 */ /* 0x000fe2000071e4ff */
[----:B------:R-:W-:Y:S01]  /*71580*/  IMAD.WIDE.U32.X R14, R13, R79, R22, P5 ;  /* 0x0000004f0d0e7225 */ /* 0x000fe200028e0416 */
[----:B------:R-:W-:Y:S02]  /*71590*/  ISETP.GE.U32.AND P3, PT, R3, R70, PT ;  /* 0x000000460300720c */ /* 0x000fe40003f66070 */
[----:B------:R-:W-:Y:S01]  /*715a0*/  ISETP.GE.U32.AND P5, PT, R4, R3, PT ;  /* 0x000000030400720c */ /* 0x000fe20003fa6070 */
[----:B------:R-:W-:Y:S01]  /*715b0*/  IMAD.X R26, RZ, RZ, R25, P4 ;  /* 0x000000ffff1a7224 */ /* 0x000fe200020e0619 */
        /* <DEDUP_REMOVED lines=60> */
.L_x_619:
        /* <DEDUP_REMOVED lines=21> */
.L_x_620:
        /* <DEDUP_REMOVED lines=69> */
.L_x_621:
        /* <DEDUP_REMOVED lines=21> */
.L_x_622:
[----:B------:R-:W-:Y:S02]  /*72070*/  IMAD.MOV.U32 R135, RZ, RZ, RZ ;  /* 0x000000ffff877224 */ /* 0x000fe400078e00ff */
[----:B------:R-:W-:-:S04]  /*72080*/  IMAD.WIDE.U32 R98, R96, R86, RZ ;  /* 0x0000005660627225 */ /* 0x000fc800078e00ff */
[----:B------:R-:W-:-:S04]  /*72090*/  IMAD.WIDE.U32 R16, R86, R86, RZ ;  /* 0x0000005656107225 */ /* 0x000fc800078e00ff */
[----:B------:R-:W-:-:S04]  /*720a0*/  IMAD.WIDE.U32 R14, R97, R86, RZ ;  /* 0x00000056610e7225 */ /* 0x000fc800078e00ff */
[----:B------:R-:W-:-:S04]  /*720b0*/  IMAD.WIDE.U32 R2, R96, R87, RZ ;  /* 0x0000005760027225 */ /* 0x000fc800078e00ff */
[----:B------:R-:W-:Y:S01]  /*720c0*/  IMAD.IADD R145, R99, 0x1, R135 ;  /* 0x0000000163917824 */ /* 0x000fe200078e0287 */
[----:B------:R-:W-:Y:S01]  /*720d0*/  LOP3.LUT R99, R16, 0xfffffffd, RZ, 0xc0, !PT ;  /* 0xfffffffd10637812 */ /* 0x000fe200078ec0ff */
[----:B------:R-:W-:Y:S02]  /*720e0*/  IMAD.MOV.U32 R13, RZ, RZ, RZ ;  /* 0x000000ffff0d7224 */ /* 0x000fe400078e00ff */
[----:B------:R-:W-:Y:S01]  /*720f0*/  IMAD.MOV.U32 R147, RZ, RZ, RZ ;  /* 0x000000ffff937224 */ /* 0x000fe200078e00ff */
[----:B------:R-:W-:Y:S01]  /*72100*/  IADD3 R145, P0, P6, R2, R145, R14 ;  /* 0x0000009102917210 */ /* 0x000fe20007e1e00e */
[----:B------:R-:W-:-:S03]  /*72110*/  IMAD.WIDE.U32 R26, R85, R86, RZ ;  /* 0x00000056551a7225 */ /* 0x000fc600078e00ff */
[----:B------:R-:W-:Y:S01]  /*72120*/  IADD3.X R0, PT, PT, RZ, RZ, RZ, P0, P6 ;  /* 0x000000ffff007210 */ /* 0x000fe200007ec4ff */
        /* <DEDUP_REMOVED lines=9> */
[----:B------:R-:W-:Y:S02]  /*721c0*/  IMAD.IADD R133, R135, 0x1, R3 ;  /* 0x0000000187857824 */ /* 0x000fe400078e0203 */
[----:B------:R-:W-:-:S04]  /*721d0*/  IMAD.WIDE.U32 R138, R96, R95, RZ ;  /* 0x0000005f608a7225 */ /* 0x000fc800078e00ff */
[----:B------:R-:W-:-:S04]  /*721e0*/  IMAD.WIDE.U32 R18, R97, R94, RZ ;  /* 0x0000005e61127225 */ /* 0x000fc800078e00ff */
[----:B------:R-:W-:Y:S01]  /*721f0*/  IMAD.IADD R3, R135, 0x1, R25 ;  /* 0x0000000187037824 */ /* 0x000fe200078e0219 */
[----:B------:R-:W-:Y:S01]  /*72200*/  IADD3.X R25, PT, PT, RZ, RZ, RZ, P1, P2 ;  /* 0x000000ffff197210 */ /* 0x000fe20000fe44ff */
[----:B------:R-:W-:-:S03]  /*72210*/  IMAD.WIDE.U32 R46, R87, R86, RZ ;  /* 0x00000056572e7225 */ /* 0x000fc600078e00ff */
[----:B------:R-:W-:Y:S01]  /*72220*/  IADD3 R138, P3, P5, R138, R3, R18 ;  /* 0x000000038a8a7210 */ /* 0x000fe20007d7e012 */
[----:B------:R-:W-:Y:S02]  /*72230*/  IMAD.MOV.U32 R142, RZ, RZ, RZ ;  /* 0x000000ffff8e7224 */ /* 0x000fe400078e00ff */
[----:B------:R-:W-:-:S04]  /*72240*/  IMAD.WIDE.U32 R48, R94, R94, RZ ;  /* 0x0000005e5e307225 */ /* 0x000fc800078e00ff */
[----:B------:R-:W-:Y:S01]  /*72250*/  IMAD.MOV.U32 R136, RZ, RZ, RZ ;  /* 0x000000ffff887224 */ /* 0x000fe200078e00ff */
[----:B------:R-:W-:Y:S01]  /*72260*/  LOP3.LUT R48, R48, 0xfffffffd, RZ, 0xc0, !PT ;  /* 0xfffffffd30307812 */ /* 0x000fe200078ec0ff */
[----:B------:R-:W-:Y:S02]  /*72270*/  IMAD.SHL.U32 R14, R16, 0x2, RZ ;  /* 0x00000002100e7824 */ /* 0x000fe400078e00ff */
[----:B------:R-:W-:Y:S02]  /*72280*/  IMAD.IADD R135, R135, 0x1, R139 ;  /* 0x0000000187877824 */ /* 0x000fe400078e028b */
[----:B------:R-:W-:Y:S01]  /*72290*/  IMAD.SHL.U32 R27, R46, 0x2, RZ ;  /* 0x000000022e1b7824 */ /* 0x000fe200078e00ff */
[----:B------:R-:W-:Y:S01]  /*722a0*/  LOP3.LUT R14, R14, 0xfffffffe, RZ, 0xc0, !PT ;  /* 0xfffffffe0e0e7812 */ /* 0x000fe200078ec0ff */
[----:B------:R-:W-:Y:S02]  /*722b0*/  IMAD.IADD R139, R142, 0x1, R17 ;  /* 0x000000018e8b7824 */ /* 0x000fe400078e0211 */
[----:B------:R-:W-:Y:S01]  /*722c0*/  IMAD.IADD R3, R136, 0x1, R49 ;  /* 0x0000000188037824 */ /* 0x000fe200078e0231 */
[----:B------:R-:W-:Y:S01]  /*722d0*/  LOP3.LUT R27, R27, 0xfffffffe, RZ, 0xc0, !PT ;  /* 0xfffffffe1b1b7812 */ /* 0x000fe200078ec0ff */
[----:B------:R-:W-:Y:S01]  /*722e0*/  IMAD.MOV.U32 R23, RZ, RZ, RZ ;  /* 0x000000ffff177224 */ /* 0x000fe200078e00ff */
[C---:B------:R-:W-:Y:S01]  /*722f0*/  SHF.L.U64.HI R137, R16.reuse, 0x1, R139 ;  /* 0x0000000110897819 */ /* 0x040fe2000001028b */
[----:B------:R-:W-:Y:S01]  /*72300*/  IMAD.IADD R2, R147, 0x1, R19 ;  /* 0x0000000193027824 */ /* 0x000fe200078e0213 */
[----:B------:R-:W-:Y:S01]  /*72310*/  SHF.R.U64 R49, R16, 0x1f, R139 ;  /* 0x0000001f10317819 */ /* 0x000fe2000000128b */
[----:B------:R-:W-:Y:S01]  /*72320*/  IMAD.WIDE.U32 R16, R94, R86, RZ ;  /* 0x000000565e107225 */ /* 0x000fe200078e00ff */
[----:B------:R-:W-:-:S02]  /*72330*/  IADD3 R14, P4, PT, R14, R3, RZ ;  /* 0x000000030e0e7210 */ /* 0x000fc40007f9e0ff */
[----:B------:R-:W-:Y:S01]  /*72340*/  IADD3 R27, P0, PT, R27, R20, RZ ;  /* 0x000000141b1b7210 */ /* 0x000fe20007f1e0ff */
[----:B------:R-:W-:Y:S02]  /*72350*/  IMAD.MOV.U32 R3, RZ, RZ, RZ ;  /* 0x000000ffff037224 */ /* 0x000fe400078e00ff */
[----:B------:R-:W-:-:S04]  /*72360*/  IMAD.WIDE.U32 R22, R87, R97, R22 ;  /* 0x0000006157167225 */ /* 0x000fc800078e0016 */
[----:B------:R-:W-:Y:S01]  /*72370*/  IMAD.WIDE.U32 R18, R95, R86, RZ ;  /* 0x000000565f127225 */ /* 0x000fe200078e00ff */
[----:B------:R-:W-:Y:S02]  /*72380*/  IADD3 R133, P1, P2, R0, R22, R133 ;  /* 0x0000001600857210 */ /* 0x000fe40007a3e085 */
[----:B------:R-:W-:Y:S01]  /*72390*/  IADD3.X R0, PT, PT, RZ, RZ, RZ, P3, P5 ;  /* 0x000000ffff007210 */ /* 0x000fe20001fea4ff */
[----:B------:R-:W-:-:S04]  /*723a0*/  IMAD.WIDE.U32 R20, R94, R87, RZ ;  /* 0x000000575e147225 */ /* 0x000fc800078e00ff */
[----:B------:R-:W-:Y:S02]  /*723b0*/  IMAD.IADD R17, R17, 0x1, R136 ;  /* 0x0000000111117824 */ /* 0x000fe400078e0288 */
[----:B------:R-:W-:-:S03]  /*723c0*/  IMAD.WIDE.U32 R2, R95, R97, R2 ;  /* 0x000000615f027225 */ /* 0x000fc600078e0002 */
[----:B------:R-:W-:Y:S01]  /*723d0*/  IADD3 R17, P5, P3, R20, R17, R18 ;  /* 0x0000001114117210 */ /* 0x000fe20007bbe012 */
[----:B------:R-:W-:Y:S01]  /*723e0*/  IMAD R20, R27, R72, RZ ;  /* 0x000000481b147224 */ /* 0x000fe200078e02ff */
[----:B------:R-:W-:Y:S01]  /*723f0*/  IADD3 R134, P6, PT, R135, R2, RZ ;  /* 0x0000000287867210 */ /* 0x000fe20007fde0ff */
[----:B------:R-:W-:Y:S01]  /*72400*/  IMAD.IADD R135, R147, 0x1, R23 ;  /* 0x0000000193877824 */ /* 0x000fe200078e0217 */
[----:B------:R-:W-:Y:S01]  /*72410*/  SHF.R.U32.HI R140, RZ, 0x1f, R17 ;  /* 0x0000001fff8c7819 */ /* 0x000fe20000011611 */
[----:B------:R-:W-:Y:S01]  /*72420*/  IMAD.WIDE.U32 R22, R99, R72, RZ ;  /* 0x0000004863167225 */ /* 0x000fe200078e00ff */
[----:B------:R-:W-:Y:S02]  /*72430*/  LOP3.LUT R2, R49, 0xfffffffe, RZ, 0xc0, !PT ;  /* 0xfffffffe31027812 */ /* 0x000fe400078ec0ff */
[----:B------:R-:W-:Y:S01]  /*72440*/  LOP3.LUT R18, R137, 0x1, RZ, 0xc0, !PT ;  /* 0x0000000189127812 */ /* 0x000fe200078ec0ff */
[----:B------:R-:W-:Y:S01]  /*72450*/  IMAD.X R147, R147, 0x1, R3, P6 ;  /* 0x0000000193937824 */ /* 0x000fe200030e0603 */
[----:B------:R-:W-:Y:S01]  /*72460*/  SHF.R.U32.HI R3, RZ, 0x1f, R139 ;  /* 0x0000001fff037819 */ /* 0x000fe2000001168b */
[----:B------:R-:W-:Y:S01]  /*72470*/  IMAD R137, R99, R73, R20 ;  /* 0x0000004963897224 */ /* 0x000fe200078e0214 */
[----:B------:R-:W-:Y:S01]  /*72480*/  IADD3 R49, P6, PT, R140, R98, RZ ;  /* 0x000000628c317210 */ /* 0x000fe20007fde0ff */
[----:B------:R-:W-:Y:S01]  /*72490*/  IMAD.X R18, RZ, RZ, R18, P4 ;  /* 0x000000ffff127224 */ /* 0x000fe200020e0612 */
[----:B------:R-:W-:Y:S01]  /*724a0*/  LOP3.LUT R3, R3, 0x1, RZ, 0xc0, !PT ;  /* 0x0000000103037812 */ /* 0x000fe200078ec0ff */
[----:B------:R-:W-:Y:S01]  /*724b0*/  IMAD.IADD R150, R23, 0x1, R137 ;  /* 0x0000000117967824 */ /* 0x000fe200078e0289 */
[----:B------:R-:W-:Y:S01]  /*724c0*/  ISETP.GT.U32.AND P4, PT, R98, R49, PT ;  /* 0x000000316200720c */ /* 0x000fe20003f84070 */
[----:B------:R-:W-:Y:S01]  /*724d0*/  IMAD.X R144, RZ, RZ, R145, P6 ;  /* 0x000000ffff907224 */ /* 0x000fe200030e0691 */
[----:B------:R-:W-:Y:S01]  /*724e0*/  IADD3.X R135, PT, PT, RZ, R135, RZ, P1, P2 ;  /* 0x00000087ff877210 */ /* 0x000fe20000fe44ff */
[----:B------:R-:W-:Y:S01]  /*724f0*/  IMAD.WIDE.U32 R2, R95, R95, R2 ;  /* 0x0000005f5f027225 */ /* 0x000fe200078e0002 */
[----:B------:R-:W-:-:S02]  /*72500*/  IADD3 R137, P1, PT, R49, R48, RZ ;  /* 0x0000003031897210 */ /* 0x000fc40007f3e0ff */
[C---:B------:R-:W-:Y:S01]  /*72510*/  ISETP.GT.U32.AND.EX P4, PT, R145.reuse, R144, PT, P4 ;  /* 0x000000909100720c */ /* 0x040fe20003f84140 */
[----:B------:R-:W-:Y:S01]  /*72520*/  IMAD.IADD R146, R142, 0x1, R3 ;  /* 0x000000018e927824 */ /* 0x000fe200078e0203 */
[----:B------:R-:W-:Y:S01]  /*72530*/  IADD3 R18, P6, P2, R18, R2, R133 ;  /* 0x0000000212127210 */ /* 0x000fe20007ade085 */
[----:B------:R-:W-:Y:S01]  /*72540*/  IMAD.X R20, R144, 0x1, R14, P1 ;  /* 0x0000000190147824 */ /* 0x000fe200008e060e */
[----:B------:R-:W-:Y:S01]  /*72550*/  SEL R2, R98, R49, P4 ;  /* 0x0000003162027207 */ /* 0x000fe20002000000 */
[----:B------:R-:W-:Y:S01]  /*72560*/  IMAD.WIDE.U32 R48, R150, R74, RZ ;  /* 0x0000004a96307225 */ /* 0x000fe200078e00ff */
[----:B------:R-:W-:Y:S02]  /*72570*/  SEL R23, R145, R144, P4 ;  /* 0x0000009091177207 */ /* 0x000fe40002000000 */
[----:B------:R-:W-:Y:S01]  /*72580*/  ISETP.GT.U32.AND P1, PT, R2, R137, PT ;  /* 0x000000890200720c */ /* 0x000fe20003f24070 */
[----:B------:R-:W-:Y:S01]  /*72590*/  IMAD.WIDE.U32 R2, R22, R74, RZ ;  /* 0x0000004a16027225 */ /* 0x000fe200078e00ff */
[----:B------:R-:W-:-:S02]  /*725a0*/  IADD3.X R144, PT, PT, RZ, R146, R135, P6, P2 ;  /* 0x00000092ff907210 */ /* 0x000fc400037e4487 */
[----:B------:R-:W-:Y:S01]  /*725b0*/  ISETP.GT.U32.AND.EX P1, PT, R23, R20, PT, P1 ;  /* 0x000000141700720c */ /* 0x000fe20003f24110 */
[----:B------:R-:W-:Y:S01]  /*725c0*/  IMAD.WIDE.U32 R48, P4, R22, R75, R48 ;  /* 0x0000004b16307225 */ /* 0x000fe20007880030 */
[----:B------:R-:W-:Y:S02]  /*725d0*/  IADD3 RZ, P6, PT, R99, R2, RZ ;  /* 0x0000000263ff7210 */ /* 0x000fe40007fde0ff */
[----:B------:R-:W-:Y:S01]  /*725e0*/  SEL R99, RZ, 0x1, !P1 ;  /* 0x00000001ff637807 */ /* 0x000fe20004800000 */
[----:B------:R-:W-:Y:S01]  /*725f0*/  IMAD.MOV.U32 R14, RZ, RZ, RZ ;  /* 0x000000ffff0e7224 */ /* 0x000fe200078e00ff */
[----:B------:R-:W-:Y:S01]  /*72600*/  IADD3 R2, P2, PT, R3, R48, RZ ;  /* 0x0000003003027210 */ /* 0x000fe20007f5e0ff */
[----:B------:R-:W-:Y:S01]  /*72610*/  IMAD.X R3, RZ, RZ, RZ, P4 ;  /* 0x000000ffff037224 */ /* 0x000fe200020e06ff */
[----:B------:R-:W-:Y:S02]  /*72620*/  IADD3 R23, P4, PT, R137, R98, RZ ;  /* 0x0000006289177210 */ /* 0x000fe40007f9e0ff */
[----:B------:R-:W-:Y:S01]  /*72630*/  IADD3.X RZ, P1, PT, R27, R2, RZ, P6, !PT ;  /* 0x000000021bff7210 */ /* 0x000fe2000373e4ff */
[----:B------:R-:W-:-:S02]  /*72640*/  IMAD.MOV.U32 R2, RZ, RZ, R49 ;  /* 0x000000ffff027224 */ /* 0x000fc400078e0031 */
[----:B------:R-:W-:Y:S01]  /*72650*/  IMAD.X R145, R20, 0x1, R145, P4 ;  /* 0x0000000114917824 */ /* 0x000fe200020e0691 */
[----:B------:R-:W-:Y:S01]  /*72660*/  IADD3 R27, P4, P6, R133, R18, R99 ;  /* 0x00000012851b7210 */ /* 0x000fe20007e9e063 */
[----:B------:R-:W-:Y:S01]  /*72670*/  IMAD.WIDE.U32.X R2, R150, R75, R2, P2 ;  /* 0x0000004b96027225 */ /* 0x000fe200010e0402 */
[----:B------:R-:W-:Y:S02]  /*72680*/  ISETP.GE.U32.AND P2, PT, R23, R137, PT ;  /* 0x000000891700720c */ /* 0x000fe40003f46070 */
[----:B------:R-:W-:Y:S01]  /*72690*/  IADD3.X R133, PT, PT, R135, R144, RZ, P4, P6 ;  /* 0x0000009087857210 */ /* 0x000fe200027ec4ff */
[----:B------:R-:W-:Y:S01]  /*726a0*/  IMAD.IADD R49, R47, 0x1, R14 ;  /* 0x000000012f317824 */ /* 0x000fe200078e020e */
        /* <DEDUP_REMOVED lines=8> */
[----:B------:R-:W-:-:S02]  /*72730*/  SEL R139, RZ, 0x1, P6 ;  /* 0x00000001ff8b7807 */ /* 0x000fc40003000000 */
[----:B------:R-:W-:Y:S02]  /*72740*/  ISETP.GT.U32.AND.EX P4, PT, R4, R47, PT, P4 ;  /* 0x0000002f0400720c */ /* 0x000fe40003f84140 */
[C-C-:B------:R-:W-:Y:S02]  /*72750*/  SHF.L.U64.HI R18, R46.reuse, 0x1, R49.reuse ;  /* 0x000000012e127819 */ /* 0x140fe40000010231 */
[----:B------:R-:W-:Y:S01]  /*72760*/  SHF.R.U64 R98, R46, 0x1f, R49 ;  /* 0x0000001f2e627819 */ /* 0x000fe20000001231 */
[----:B------:R-:W-:Y:S01]  /*72770*/  IMAD.X R46, R47, 0x1, R138, P1 ;  /* 0x000000012f2e7824 */ /* 0x000fe200008e068a */
[C---:B------:R-:W-:Y:S02]  /*72780*/  SHF.L.U64.HI R99, R16.reuse, 0x1, R17 ;  /* 0x0000000110637819 */ /* 0x040fe40000010211 */
[----:B------:R-:W-:Y:S01]  /*72790*/  LEA R143, P2, R16, R143, 0x1 ;  /* 0x0000008f108f7211 */ /* 0x000fe200078408ff */
[----:B------:R-:W-:Y:S01]  /*727a0*/  IMAD.WIDE.U32 R16, R22, R76, RZ ;  /* 0x0000004c16107225 */ /* 0x000fe200078e00ff */
[----:B------:R-:W-:-:S02]  /*727b0*/  IADD3 R135, P1, PT, R139, R48, RZ ;  /* 0x000000308b877210 */ /* 0x000fc40007f3e0ff */
[----:B------:R-:W-:Y:S02]  /*727c0*/  SEL R137, R26, R137, P4 ;  /* 0x000000891a897207 */ /* 0x000fe40002000000 */
[----:B------:R-:W-:Y:S01]  /*727d0*/  SEL R47, R4, R47, P4 ;  /* 0x0000002f042f7207 */ /* 0x000fe20002000000 */
[----:B------:R-:W-:Y:S01]  /*727e0*/  IMAD.WIDE.U32 R2, P4, R22, R77, R2 ;  /* 0x0000004d16027225 */ /* 0x000fe20007880002 */
[----:B------:R-:W-:Y:S02]  /*727f0*/  IADD3.X R99, P2, PT, R146, R99, RZ, P2, !PT ;  /* 0x0000006392637210 */ /* 0x000fe4000175e4ff */
[----:B------:R-:W-:Y:S01]  /*72800*/  SHF.R.U32.HI R49, RZ, 0x1f, R49 ;  /* 0x0000001fff317819 */ /* 0x000fe20000011631 */
[----:B------:R-:W-:Y:S01]  /*72810*/  IMAD.X R141, RZ, RZ, R46, P1 ;  /* 0x000000ffff8d7224 */ /* 0x000fe200008e062e */
[----:B------:R-:W-:Y:S01]  /*72820*/  IADD3 R144, P1, PT, R143, R16, RZ ;  /* 0x000000108f907210 */ /* 0x000fe20007f3e0ff */
[----:B------:R-:W-:Y:S01]  /*72830*/  IMAD.X R149, RZ, RZ, RZ, P4 ;  /* 0x000000ffff957224 */ /* 0x000fe200020e06ff */
[----:B------:R-:W-:Y:S01]  /*72840*/  IADD3 R16, P6, PT, R17, R2, RZ ;  /* 0x0000000211107210 */ /* 0x000fe20007fde0ff */
[----:B------:R-:W-:Y:S01]  /*72850*/  IMAD.MOV.U32 R17, RZ, RZ, RZ ;  /* 0x000000ffff117224 */ /* 0x000fe200078e00ff */
[----:B------:R-:W-:Y:S01]  /*72860*/  IADD3 R20, P4, PT, R135, R24, RZ ;  /* 0x0000001887147210 */ /* 0x000fe20007f9e0ff */
[----:B------:R-:W-:Y:S01]  /*72870*/  IMAD.MOV.U32 R148, RZ, RZ, R3 ;  /* 0x000000ffff947224 */ /* 0x000fe200078e0003 */
[----:B------:R-:W-:Y:S01]  /*72880*/  LOP3.LUT R98, R98, 0xfffffffe, RZ, 0xc0, !PT ;  /* 0xfffffffe62627812 */ /* 0x000fe200078ec0ff */
[----:B------:R-:W-:Y:S01]  /*72890*/  IMAD.IADD R2, R15, 0x1, R17 ;  /* 0x000000010f027824 */ /* 0x000fe200078e0211 */
[----:B------:R-:W-:Y:S01]  /*728a0*/  LOP3.LUT R15, R18, 0x1, RZ, 0xc0, !PT ;  /* 0x00000001120f7812 */ /* 0x000fe200078ec0ff */
[----:B------:R-:W-:Y:S01]  /*728b0*/  IMAD.X R138, R141, 0x1, R138, P4 ;  /* 0x000000018d8a7824 */ /* 0x000fe200020e068a */
[----:B------:R-:W-:Y:S01]  /*728c0*/  ISETP.GT.U32.AND P4, PT, R48, R135, PT ;  /* 0x000000873000720c */ /* 0x000fe20003f84070 */
[----:B------:R-:W-:-:S02]  /*728d0*/  IMAD.MOV.U32 R3, RZ, RZ, RZ ;  /* 0x000000ffff037224 */ /* 0x000fc400078e00ff */
[----:B------:R-:W-:Y:S01]  /*728e0*/  IMAD.X R15, RZ, RZ, R15, P0 ;  /* 0x000000ffff0f7224 */ /* 0x000fe200000e060f */
[----:B------:R-:W-:Y:S01]  /*728f0*/  ISETP.GT.U32.AND P0, PT, R137, R48, PT ;  /* 0x000000308900720c */ /* 0x000fe20003f04070 */
[----:B------:R-:W-:Y:S01]  /*72900*/  IMAD.WIDE.U32.X R148, R150, R77, R148, P6 ;  /* 0x0000004d96947225 */ /* 0x000fe200030e0494 */
[----:B------:R-:W-:Y:S02]  /*72910*/  IADD3.X R137, P1, PT, R99, R16, RZ, P1, !PT ;  /* 0x0000001063897210 */ /* 0x000fe40000f3e4ff */
[----:B------:R-:W-:Y:S01]  /*72920*/  LOP3.LUT R99, R49, 0x1, RZ, 0xc0, !PT ;  /* 0x0000000131637812 */ /* 0x000fe200078ec0ff */
[----:B------:R-:W-:Y:S01]  /*72930*/  IMAD.WIDE.U32 R2, R84, R87, R2 ;  /* 0x0000005754027225 */ /* 0x000fe200078e0002 */
[----:B------:R-:W-:Y:S02]  /*72940*/  ISETP.GT.U32.AND.EX P4, PT, R46, R141, PT, P4 ;  /* 0x0000008d2e00720c */ /* 0x000fe40003f84140 */
[----:B------:R-:W-:Y:S01]  /*72950*/  IADD3.X R24, P2, P1, R148, RZ, RZ, P1, P2 ;  /* 0x000000ff94187210 */ /* 0x000fe200009444ff */
[----:B------:R-:W-:Y:S01]  /*72960*/  IMAD.WIDE.U32 R98, R87, R87, R98 ;  /* 0x0000005757627225 */ /* 0x000fe200078e0062 */
[----:B------:R-:W-:-:S02]  /*72970*/  SEL R135, R48, R135, P4 ;  /* 0x0000008730877207 */ /* 0x000fc40002000000 */
[----:B------:R-:W-:Y:S01]  /*72980*/  SEL R141, R46, R141, P4 ;  /* 0x0000008d2e8d7207 */ /* 0x000fe20002000000 */
[----:B------:R-:W-:Y:S01]  /*72990*/  IMAD.IADD R17, R17, 0x1, R3 ;  /* 0x0000000111117824 */ /* 0x000fe200078e0203 */
[----:B------:R-:W-:Y:S01]  /*729a0*/  IADD3 R18, P6, P4, R25, R2, R13 ;  /* 0x0000000219127210 */ /* 0x000fe20007cde00d */
[C---:B------:R-:W-:Y:S01]  /*729b0*/  IMAD.WIDE.U32 R2, R150.reuse, R78, RZ ;  /* 0x0000004e96027225 */ /* 0x040fe200078e00ff */
[----:B------:R-:W-:Y:S02]  /*729c0*/  ISETP.GT.U32.AND.EX P0, PT, R47, R46, PT, P0 ;  /* 0x0000002e2f00720c */ /* 0x000fe40003f04100 */
[----:B------:R-:W-:Y:S01]  /*729d0*/  IADD3.X R148, PT, PT, R149, RZ, RZ, P2, P1 ;  /* 0x000000ff95947210 */ /* 0x000fe200017e24ff */
[----:B------:R-:W-:Y:S01]  /*729e0*/  IMAD R25, R137, R72, RZ ;  /* 0x0000004889197224 */ /* 0x000fe200078e02ff */
[----:B------:R-:W-:Y:S01]  /*729f0*/  IADD3 R13, P1, PT, R15, R98, RZ ;  /* 0x000000620f0d7210 */ /* 0x000fe20007f3e0ff */
[----:B------:R-:W-:Y:S01]  /*72a00*/  IMAD.WIDE.U32 R46, R150, R80, RZ ;  /* 0x00000050962e7225 */ /* 0x000fe200078e00ff */
[----:B------:R-:W-:-:S02]  /*72a10*/  SEL R16, RZ, 0x1, !P0 ;  /* 0x00000001ff107807 */ /* 0x000fc40004000000 */
[----:B------:R-:W-:Y:S01]  /*72a20*/  IADD3 R15, P2, P0, R0, R134, R18 ;  /* 0x00000086000f7210 */ /* 0x000fe2000785e012 */
[----:B------:R-:W-:Y:S01]  /*72a30*/  IMAD.X R98, R14, 0x1, R99, P1 ;  /* 0x000000010e627824 */ /* 0x000fe200008e0663 */
[----:B------:R-:W-:Y:S01]  /*72a40*/  IADD3.X R99, PT, PT, RZ, R17, RZ, P6, P4 ;  /* 0x00000011ff637210 */ /* 0x000fe200037e84ff */
[----:B------:R-:W-:Y:S01]  /*72a50*/  IMAD.WIDE.U32 R2, P6, R22, R79, R2 ;  /* 0x0000004f16027225 */ /* 0x000fe200078c0002 */
[----:B------:R-:W-:Y:S02]  /*72a60*/  IADD3 R134, P4, P1, R134, R15, R16 ;  /* 0x0000000f86867210 */ /* 0x000fe4000799e010 */
[----:B------:R-:W-:Y:S01]  /*72a70*/  IADD3.X R146, PT, PT, RZ, R147, R99, P2, P0 ;  /* 0x00000093ff927210 */ /* 0x000fe200017e0463 */
[----:B------:R-:W-:Y:S01]  /*72a80*/  IMAD.WIDE.U32 R14, R22, R78, RZ ;  /* 0x0000004e160e7225 */ /* 0x000fe200078e00ff */
[----:B------:R-:W-:Y:S02]  /*72a90*/  IADD3 R149, P0, PT, R24, R23, RZ ;  /* 0x0000001718957210 */ /* 0x000fe40007f1e0ff */
[----:B------:R-:W-:Y:S01]  /*72aa0*/  IADD3.X R146, PT, PT, R147, R146, RZ, P4, P1 ;  /* 0x0000009293927210 */ /* 0x000fe200027e24ff */
[C---:B------:R-:W-:Y:S01]  /*72ab0*/  IMAD R49, R144.reuse, R73, R25 ;  /* 0x0000004990317224 */ /* 0x040fe200078e0219 */
[----:B------:R-:W-:Y:S01]  /*72ac0*/  IADD3 R143, P2, PT, R15, R2, RZ ;  /* 0x000000020f8f7210 */ /* 0x000fe20007f5e0ff */
[----:B------:R-:W-:-:S04]  /*72ad0*/  IMAD.WIDE.U32 R16, R144, R72, RZ ;  /* 0x0000004890107225 */ /* 0x000fc800078e00ff */
[----:B------:R-:W-:Y:S02]  /*72ae0*/  IMAD.X R25, RZ, RZ, RZ, P6 ;  /* 0x000000ffff197224 */ /* 0x000fe400030e06ff */
[----:B------:R-:W-:-:S04]  /*72af0*/  IMAD.WIDE.U32 R46, P6, R22, R81, R46 ;  /* 0x00000051162e7225 */ /* 0x000fc800078c002e */
[----:B------:R-:W-:-:S04]  /*72b00*/  IMAD.WIDE.U32 R22, R22, R80, RZ ;  /* 0x0000005016167225 */ /* 0x000fc800078e00ff */
[----:B------:R-:W-:Y:S02]  /*72b10*/  IMAD.IADD R15, R17, 0x1, R49 ;  /* 0x00000001110f7824 */ /* 0x000fe400078e0231 */
[----:B------:R-:W-:Y:S02]  /*72b20*/  IMAD.MOV.U32 R24, RZ, RZ, R3 ;  /* 0x000000ffff187224 */ /* 0x000fe400078e0003 */
[----:B------:R-:W-:Y:S01]  /*72b30*/  IMAD.X R3, RZ, RZ, RZ, P6 ;  /* 0x000000ffff037224 */ /* 0x000fe200030e06ff */
[----:B------:R-:W-:Y:S01]  /*72b40*/  IADD3 R17, P6, PT, R23, R46, RZ ;  /* 0x0000002e17117210 */ /* 0x000fe20007fde0ff */
[----:B------:R-:W-:Y:S01]  /*72b50*/  IMAD.WIDE.U32 R48, R15, R74, RZ ;  /* 0x0000004a0f307225 */ /* 0x000fe200078e00ff */
[----:B------:R-:W-:-:S03]  /*72b60*/  IADD3.X R46, P0, PT, R148, R145, RZ, P0, !PT ;  /* 0x00000091942e7210 */ /* 0x000fc6000071e4ff */
[----:B------:R-:W-:Y:S02]  /*72b70*/  IMAD.MOV.U32 R2, RZ, RZ, R47 ;  /* 0x000000ffff027224 */ /* 0x000fe400078e002f */
[----:B------:R-:W-:-:S04]  /*72b80*/  IMAD.WIDE.U32.X R24, R150, R79, R24, P2 ;  /* 0x0000004f96187225 */ /* 0x000fc800010e0418 */
[----:B------:R-:W-:Y:S01]  /*72b90*/  IMAD.WIDE.U32.X R2, R150, R81, R2, P6 ;  /* 0x0000005196027225 */ /* 0x000fe200030e0402 */
[----:B------:R-:W-:-:S03]  /*72ba0*/  IADD3 R14, P6, PT, R149, R14, RZ ;  /* 0x0000000e950e7210 */ /* 0x000fc60007fde0ff */
[----:B------:R-:W-:Y:S01]  /*72bb0*/  IMAD.WIDE.U32 R48, P2, R16, R75, R48 ;  /* 0x0000004b10307225 */ /* 0x000fe20007840030 */
[----:B------:R-:W-:-:S03]  /*72bc0*/  IADD3.X R143, P6, PT, R46, R143, RZ, P6, !PT ;  /* 0x0000008f2e8f7210 */ /* 0x000fc600037de4ff */
[----:B------:R-:W-:Y:S01]  /*72bd0*/  IMAD.WIDE.U32 R148, R16, R74, RZ ;  /* 0x0000004a10947225 */ /* 0x000fe200078e00ff */
[----:B------:R-:W-:-:S03]  /*72be0*/  IADD3.X R147, P0, P6, R24, RZ, RZ, P6, P0 ;  /* 0x000000ff18937210 */ /* 0x000fc600036004ff */
[----:B------:R-:W-:Y:S01]  /*72bf0*/  IMAD.X R47, RZ, RZ, RZ, P2 ;  /* 0x000000ffff2f7224 */ /* 0x000fe200010e06ff */
[----:B------:R-:W-:Y:S01]  /*72c00*/  IADD3 R150, P4, PT, R149, R48, RZ ;  /* 0x0000003095967210 */ /* 0x000fe20007f9e0ff */
[----:B------:R-:W-:Y:S01]  /*72c10*/  IMAD.MOV.U32 R46, RZ, RZ, R49 ;  /* 0x000000ffff2e7224 */ /* 0x000fe200078e0031 */
[----:B------:R-:W-:Y:S01]  /*72c20*/  IADD3 RZ, P1, PT, R144, R148, RZ ;  /* 0x0000009490ff7210 */ /* 0x000fe20007f3e0ff */
[----:B------:R-:W-:Y:S01]  /*72c30*/  IMAD.WIDE.U32 R48, R15, R76, RZ ;  /* 0x0000004c0f307225 */ /* 0x000fe200078e00ff */
[----:B------:R-:W-:Y:S02]  /*72c40*/  IADD3 R26, P2, PT, R20, R26, RZ ;  /* 0x0000001a141a7210 */ /* 0x000fe40007f5e0ff */
[----:B------:R-:W-:Y:S01]  /*72c50*/  IADD3.X RZ, P1, PT, R137, R150, RZ, P1, !PT ;  /* 0x0000009689ff7210 */ /* 0x000fe20000f3e4ff */
[----:B------:R-:W-:Y:S01]  /*72c60*/  IMAD.WIDE.U32.X R46, R15, R75, R46, P4 ;  /* 0x0000004b0f2e7225 */ /* 0x000fe200020e042e */
[----:B------:R-:W-:-:S03]  /*72c70*/  IADD3.X R145, PT, PT, R25, RZ, RZ, P0, P6 ;  /* 0x000000ff19917210 */ /* 0x000fc600007ec4ff */
[----:B------:R-:W-:Y:S01]  /*72c80*/  IMAD.X R4, R138, 0x1, R4, P2 ;  /* 0x000000018a047824 */ /* 0x000fe200010e0604 */
[----:B------:R-:W-:Y:S01]  /*72c90*/  IADD3.X R137, P1, PT, RZ, R46, RZ, P1, !PT ;  /* 0x0000002eff897210 */ /* 0x000fe20000f3e4ff */
[C---:B------:R-:W-:Y:S01]  /*72ca0*/  IMAD.WIDE.U32 R48, P6, R16.reuse, R77, R48 ;  /* 0x0000004d10307225 */ /* 0x040fe200078c0030 */
[----:B------:R-:W-:Y:S02]  /*72cb0*/  IADD3 R147, P2, PT, R147, R26, RZ ;  /* 0x0000001a93937210 */ /* 0x000fe40007f5e0ff */
[----:B------:R-:W-:Y:S01]  /*72cc0*/  IADD3 R137, P0, PT, R137, R14, RZ ;  /* 0x0000000e89897210 */ /* 0x000fe20007f1e0ff */
[----:B------:R-:W-:Y:S01]  /*72cd0*/  IMAD.WIDE.U32 R24, R16, R76, RZ ;  /* 0x0000004c10187225 */ /* 0x000fe200078e00ff */
[----:B------:R-:W-:Y:S02]  /*72ce0*/  IADD3 R147, P4, PT, R147, R22, RZ ;  /* 0x0000001693937210 */ /* 0x000fe40007f9e0ff */
[----:B------:R-:W-:Y:S01]  /*72cf0*/  IADD3.X R144, P2, PT, R145, R4, RZ, P2, !PT ;  /* 0x0000000491907210 */ /* 0x000fe2000175e4ff */
[----:B------:R-:W-:Y:S01]  /*72d00*/  IMAD.X R14, RZ, RZ, R47, P1 ;  /* 0x000000ffff0e7224 */ /* 0x000fe200008e062f */
[----:B------:R-:W-:Y:S01]  /*72d10*/  IADD3 R137, P1, PT, R137, R24, RZ ;  /* 0x0000001889897210 */ /* 0x000fe20007f3e0ff */
[----:B------:R-:W-:Y:S01]  /*72d20*/  IMAD.X R23, RZ, RZ, RZ, P6 ;  /* 0x000000ffff177224 */ /* 0x000fe200030e06ff */
[----:B------:R-:W-:Y:S01]  /*72d30*/  IADD3 R48, P6, PT, R25, R48, RZ ;  /* 0x0000003019307210 */ /* 0x000fe20007fde0ff */
[----:B------:R-:W-:Y:S01]  /*72d40*/  IMAD.MOV.U32 R22, RZ, RZ, R49 ;  /* 0x000000ffff167224 */ /* 0x000fe200078e0031 */
[----:B------:R-:W-:Y:S01]  /*72d50*/  IADD3.X R143, P0, PT, R14, R143, RZ, P0, !PT ;  /* 0x0000008f0e8f7210 */ /* 0x000fe2000071e4ff */
[----:B------:R-:W-:Y:S01]  /*72d60*/  IMAD.WIDE.U32 R46, R15, R78, RZ ;  /* 0x0000004e0f2e7225 */ /* 0x000fe200078e00ff */
[----:B------:R-:W-:-:S02]  /*72d70*/  IADD3.X R144, P4, PT, R144, R17, RZ, P4, !PT ;  /* 0x0000001190907210 */ /* 0x000fc4000279e4ff */
[----:B------:R-:W-:Y:S01]  /*72d80*/  IADD3.X R145, P1, PT, R143, R48, RZ, P1, !PT ;  /* 0x000000308f917210 */ /* 0x000fe20000f3e4ff */
[----:B------:R-:W-:Y:S01]  /*72d90*/  IMAD.WIDE.U32.X R22, R15, R77, R22, P6 ;  /* 0x0000004d0f167225 */ /* 0x000fe200030e0416 */
[----:B------:R-:W-:-:S03]  /*72da0*/  IADD3.X R143, P2, P4, R2, RZ, RZ, P4, P2 ;  /* 0x000000ff028f7210 */ /* 0x000fc600024444ff */
        /* <DEDUP_REMOVED lines=11> */
[----:B------:R-:W-:-:S02]  /*72e60*/  IADD3.X R144, P2, PT, R23, R144, RZ, P2, !PT ;  /* 0x0000009017907210 */ /* 0x000fc4000175e4ff */
[----:B------:R-:W-:Y:S01]  /*72e70*/  IADD3.X R23, PT, PT, RZ, RZ, RZ, P5, P3 ;  /* 0x000000ffff177210 */ /* 0x000fe20002fe64ff */
[----:B------:R-:W-:Y:S01]  /*72e80*/  IMAD R14, R145, R72, RZ ;  /* 0x00000048910e7224 */ /* 0x000fe200078e02ff */
[----:B------:R-:W-:Y:S01]  /*72e90*/  IADD3.X R147, P6, PT, R144, R147, RZ, P6, !PT ;  /* 0x0000009390937210 */ /* 0x000fe200037de4ff */
[----:B------:R-:W-:Y:S01]  /*72ea0*/  IMAD.WIDE.U32.X R46, R15, R79, R2, P4 ;  /* 0x0000004f0f2e7225 */ /* 0x000fe200020e0402 */
[----:B------:R-:W-:-:S03]  /*72eb0*/  IADD3 R144, P5, PT, R143, R13, RZ ;  /* 0x0000000d8f907210 */ /* 0x000fc60007fbe0ff */
        /* <DEDUP_REMOVED lines=10> */
[----:B------:R-:W-:-:S04]  /*72f60*/  IMAD.WIDE.U32.X R16, R15, R81, R16, P4 ;  /* 0x000000510f107225 */ /* 0x000fc800020e0410 */
[----:B------:R-:W-:-:S04]  /*72f70*/  IMAD.WIDE.U32 R148, R2, R74, RZ ;  /* 0x0000004a02947225 */ /* 0x000fc800078e00ff */
[----:B------:R-:W-:Y:S01]  /*72f80*/  IMAD.WIDE.U32 R24, P4, R2, R75, R24 ;  /* 0x0000004b02187225 */ /* 0x000fe20007880018 */
[----:B------:R-:W-:-:S03]  /*72f90*/  IADD3 RZ, P0, PT, R137, R148, RZ ;  /* 0x0000009489ff7210 */ /* 0x000fc60007f1e0ff */
[----:B------:R-:W-:Y:S01]  /*72fa0*/  IMAD.IADD R49, R136, 0x1, R21 ;  /* 0x0000000188317824 */ /* 0x000fe200078e0215 */
[----:B------:R-:W-:Y:S01]  /*72fb0*/  IADD3 R148, P1, PT, R149, R24, RZ ;  /* 0x0000001895947210 */ /* 0x000fe20007f3e0ff */
[----:B------:R-:W-:Y:S01]  /*72fc0*/  IMAD.MOV.U32 R15, RZ, RZ, RZ ;  /* 0x000000ffff0f7224 */ /* 0x000fe200078e00ff */
[----:B------:R-:W-:Y:S01]  /*72fd0*/  IADD3.X R21, P2, P6, R46, RZ, RZ, P6, P2 ;  /* 0x000000ff2e157210 */ /* 0x000fe200036444ff */
[----:B------:R-:W-:Y:S01]  /*72fe0*/  IMAD.X R137, RZ, RZ, RZ, P4 ;  /* 0x000000ffff897224 */ /* 0x000fe200020e06ff */
[----:B------:R-:W-:Y:S01]  /*72ff0*/  IADD3.X RZ, P0, PT, R145, R148, RZ, P0, !PT ;  /* 0x0000009491ff7210 */ /* 0x000fe2000071e4ff */
[----:B------:R-:W-:Y:S01]  /*73000*/  IMAD.MOV.U32 R136, RZ, RZ, R25 ;  /* 0x000000ffff887224 */ /* 0x000fe200078e0019 */
[----:B------:R-:W-:Y:S01]  /*73010*/  IADD3 R21, P3, PT, R21, R144, RZ ;  /* 0x0000009015157210 */ /* 0x000fe20007f7e0ff */
[----:B------:R-:W-:-:S04]  /*73020*/  IMAD.WIDE.U32 R14, R87, R95, R14 ;  /* 0x0000005f570e7225 */ /* 0x000fc800078e000e */
        /* <DEDUP_REMOVED lines=9> */
[----:B------:R-:W-:-:S04]  /*730c0*/  IMAD.WIDE.U32 R46, R2, R76, RZ ;  /* 0x0000004c022e7225 */ /* 0x000fc800078e00ff */
[----:B------:R-:W-:Y:S01]  /*730d0*/  IMAD.X R136, RZ, RZ, R137, P0 ;  /* 0x000000ffff887224 */ /* 0x000fe200000e0689 */
[----:B------:R-:W-:Y:S01]  /*730e0*/  IADD3 R49, P0, PT, R49, R150, RZ ;  /* 0x0000009631317210 */ /* 0x000fe20007f1e0ff */
[----:B------:R-:W-:Y:S01]  /*730f0*/  IMAD.X R23, RZ, RZ, RZ, P2 ;  /* 0x000000ffff177224 */ /* 0x000fe200010e06ff */
[----:B------:R-:W-:Y:S01]  /*73100*/  IADD3 R148, P5, PT, R47, R24, RZ ;  /* 0x000000182f947210 */ /* 0x000fe20007fbe0ff */
[----:B------:R-:W-:Y:S01]  /*73110*/  IMAD.IADD R24, R142, 0x1, R15 ;  /* 0x000000018e187824 */ /* 0x000fe200078e020f */
[----:B------:R-:W-:Y:S01]  /*73120*/  IADD3.X R137, P0, PT, R136, R147, RZ, P0, !PT ;  /* 0x0000009388897210 */ /* 0x000fe2000071e4ff */
[----:B------:R-:W-:Y:S01]  /*73130*/  IMAD.MOV.U32 R22, RZ, RZ, R25 ;  /* 0x000000ffff167224 */ /* 0x000fe200078e0019 */
[----:B------:R-:W-:Y:S01]  /*73140*/  IADD3.X R136, P6, PT, R14, R19, RZ, P6, !PT ;  /* 0x000000130e887210 */ /* 0x000fe200037de4ff */
[----:B------:R-:W-:Y:S01]  /*73150*/  IMAD.WIDE.U32 R14, R3, R78, RZ ;  /* 0x0000004e030e7225 */ /* 0x000fe200078e00ff */
[----:B------:R-:W-:Y:S02]  /*73160*/  IADD3 R49, P2, PT, R49, R46, RZ ;  /* 0x0000002e31317210 */ /* 0x000fe40007f5e0ff */
[----:B------:R-:W-:Y:S01]  /*73170*/  IADD3.X R46, P3, P6, R16, RZ, RZ, P6, P3 ;  /* 0x000000ff102e7210 */ /* 0x000fe200036664ff */
[----:B------:R-:W-:Y:S01]  /*73180*/  IMAD.WIDE.U32.X R22, R3, R77, R22, P5 ;  /* 0x0000004d03167225 */ /* 0x000fe200028e0416 */
[----:B------:R-:W-:-:S02]  /*73190*/  IADD3.X R137, P2, PT, R137, R148, RZ, P2, !PT ;  /* 0x0000009489897210 */ /* 0x000fc4000175e4ff */
[----:B------:R-:W-:Y:S02]  /*731a0*/  IADD3.X R24, PT, PT, RZ, R24, RZ, P4, P1 ;  /* 0x00000018ff187210 */ /* 0x000fe400027e24ff */
[----:B------:R-:W-:Y:S02]  /*731b0*/  ISETP.GT.U32.AND P1, PT, R135, R20, PT ;  /* 0x000000148700720c */ /* 0x000fe40003f24070 */
[----:B------:R-:W-:Y:S01]  /*731c0*/  IADD3.X R19, PT, PT, R17, RZ, RZ, P3, P6 ;  /* 0x000000ff11137210 */ /* 0x000fe20001fec4ff */
[----:B------:R-:W-:Y:S01]  /*731d0*/  IMAD.WIDE.U32 R16, R49, R72, RZ ;  /* 0x0000004831107225 */ /* 0x000fe200078e00ff */
[----:B------:R-:W-:Y:S02]  /*731e0*/  IADD3.X R25, P2, P6, R22, RZ, RZ, P2, P0 ;  /* 0x000000ff16197210 */ /* 0x000fe400016404ff */
[----:B------:R-:W-:Y:S01]  /*731f0*/  ISETP.GE.U32.AND P0, PT, R26, R20, PT ;  /* 0x000000141a00720c */ /* 0x000fe20003f06070 */
[----:B------:R-:W-:Y:S01]  /*73200*/  IMAD R20, R137, R72, RZ ;  /* 0x0000004889147224 */ /* 0x000fe200078e02ff */
[----:B------:R-:W-:-:S02]  /*73210*/  ISETP.GT.U32.AND.EX P1, PT, R141, R138, PT, P1 ;  /* 0x0000008a8d00720c */ /* 0x000fc40003f24110 */
[----:B------:R-:W-:Y:S02]  /*73220*/  IADD3 R140, P4, P5, R140, R143, R143 ;  /* 0x0000008f8c8c7210 */ /* 0x000fe40007d9e08f */
[----:B------:R-:W-:Y:S02]  /*73230*/  IADD3 R139, P3, PT, R27, R139, RZ ;  /* 0x0000008b1b8b7210 */ /* 0x000fe40007f7e0ff */
[----:B------:R-:W-:Y:S01]  /*73240*/  IADD3.X R27, PT, PT, R23, RZ, RZ, P2, P6 ;  /* 0x000000ff171b7210 */ /* 0x000fe200017ec4ff */
[----:B------:R-:W-:Y:S01]  /*73250*/  IMAD R23, R49, R73, R20 ;  /* 0x0000004931177224 */ /* 0x000fe200078e0214 */
[----:B------:R-:W-:Y:S01]  /*73260*/  SEL R47, RZ, 0x1, !P1 ;  /* 0x00000001ff2f7807 */ /* 0x000fe20004800000 */
[----:B------:R-:W-:Y:S01]  /*73270*/  IMAD.WIDE.U32 R14, P6, R2, R79, R14 ;  /* 0x0000004f020e7225 */ /* 0x000fe200078c000e */
[----:B------:R-:W-:Y:S02]  /*73280*/  ISETP.GE.U32.AND P2, PT, R144, R13, PT ;  /* 0x0000000d9000720c */ /* 0x000fe40003f46070 */
[----:B------:R-:W-:Y:S01]  /*73290*/  IADD3.X R13, PT, PT, RZ, R24, R24, P4, P5 ;  /* 0x00000018ff0d7210 */ /* 0x000fe200027ea418 */
[----:B------:R-:W-:Y:S01]  /*732a0*/  IMAD.MOV.U32 R20, RZ, RZ, R15 ;  /* 0x000000ffff147224 */ /* 0x000fe200078e000f */
        /* <DEDUP_REMOVED lines=11> */
[----:B------:R-:W-:Y:S01]  /*73360*/  IMAD.WIDE.U32 R14, R16, R74, RZ ;  /* 0x0000004a100e7225 */ /* 0x000fe200078e00ff */
[----:B------:R-:W-:Y:S02]  /*73370*/  SEL R17, RZ, 0x1, P1 ;  /* 0x00000001ff117807 */ /* 0x000fe40000800000 */
[----:B------:R-:W-:Y:S01]  /*73380*/  IADD3.X R48, P6, PT, R48, R23, RZ, P6, !PT ;  /* 0x0000001730307210 */ /* 0x000fe200037de4ff */
[----:B------:R-:W-:Y:S01]  /*73390*/  IMAD.WIDE.U32 R24, P5, R16, R75, R24 ;  /* 0x0000004b10187225 */ /* 0x000fe200078a0018 */
[----:B------:R-:W-:-:S02]  /*733a0*/  IADD3 RZ, P1, PT, R49, R14, RZ ;  /* 0x0000000e31ff7210 */ /* 0x000fc40007f3e0ff */
[----:B------:R-:W-:Y:S01]  /*733b0*/  ISETP.GE.U32.AND.EX P0, PT, R4, R138, PT, P0 ;  /* 0x0000008a0400720c */ /* 0x000fe20003f06100 */
[----:B------:R-:W-:Y:S01]  /*733c0*/  IMAD.WIDE.U32.X R20, R3, R79, R20, P4 ;  /* 0x0000004f03147225 */ /* 0x000fe200020e0414 */
[----:B------:R-:W-:Y:S02]  /*733d0*/  IADD3 R14, P4, PT, R15, R24, RZ ;  /* 0x000000180f0e7210 */ /* 0x000fe40007f9e0ff */
[----:B------:R-:W-:Y:S01]  /*733e0*/  SEL R136, RZ, 0x1, P0 ;  /* 0x00000001ff887807 */ /* 0x000fe20000000000 */
        /* <DEDUP_REMOVED lines=43> */
[----:B------:R-:W-:Y:S01]  /*736a0*/  IADD3.X R20, PT, PT, R3, RZ, RZ, P0, P1 ;  /* 0x000000ff03147210 */ /* 0x000fe200007e24ff */
[C---:B------:R-:W-:Y:S01]  /*736b0*/  IMAD.WIDE.U32 R2, R16.reuse, R78, RZ ;  /* 0x0000004e10027225 */ /* 0x040fe200078e00ff */
[----:B------:R-:W-:Y:S02]  /*736c0*/  SEL R18, RZ, 0x1, P5 ;  /* 0x00000001ff127807 */ /* 0x000fe40002800000 */
[----:B------:R-:W-:Y:S01]  /*736d0*/  ISETP.GE.U32.AND.EX P2, PT, R135, R134, PT, P2 ;  /* 0x000000868700720c */ /* 0x000fe20003f46120 */
[----:B------:R-:W-:Y:S01]  /*736e0*/  IMAD.WIDE.U32 R14, P5, R16, R79, R14 ;  /* 0x0000004f100e7225 */ /* 0x000fe200078a000e */
[----:B------:R-:W-:Y:S02]  /*736f0*/  IADD3 R13, P0, PT, R13, R24, RZ ;  /* 0x000000180d0d7210 */ /* 0x000fe40007f1e0ff */
[----:B------:R-:W-:Y:S01]  /*73700*/  SEL R24, RZ, 0x1, P2 ;  /* 0x00000001ff187807 */ /* 0x000fe20001000000 */
[----:B------:R-:W-:Y:S01]  /*73710*/  IMAD.X R19, RZ, RZ, RZ, P5 ;  /* 0x000000ffff137224 */ /* 0x000fe200028e06ff */
[----:B------:R-:W-:Y:S01]  /*73720*/  IADD3 R17, P3, PT, R18, R139, RZ ;  /* 0x0000008b12117210 */ /* 0x000fe20007f7e0ff */
[----:B------:R-:W-:Y:S01]  /*73730*/  IMAD.MOV.U32 R18, RZ, RZ, R15 ;  /* 0x000000ffff127224 */ /* 0x000fe200078e000f */
[----:B------:R-:W-:-:S02]  /*73740*/  IADD3 R25, P2, PT, R3, R14, RZ ;  /* 0x0000000e03197210 */ /* 0x000fc40007f5e0ff */
        /* <DEDUP_REMOVED lines=64> */
.L_x_623:
        /* <DEDUP_REMOVED lines=21> */
.L_x_624:
        /* <DEDUP_REMOVED lines=64> */
.L_x_625:
        /* <DEDUP_REMOVED lines=64> */
.L_x_626:
        /* <DEDUP_REMOVED lines=64> */
.L_x_627:
        /* <DEDUP_REMOVED lines=65> */
.L_x_628:
        /* <DEDUP_REMOVED lines=219> */
[----:B------:R-:W-:Y:S01]  /*75a60*/  IADD3 R94, P0, PT, R18, R96, RZ ;  /* 0x00000060125e7210 */ /* 0x000fe20007f1e0ff */
        /* <DEDUP_REMOVED lines=55> */
[----:B------:R-:W-:-:S04]  /*75de0*/  IMAD.WIDE.U32 R66, R23, R80, RZ ;  /* 0x0000005017427225 */ /* 0x000fc800078e00ff */
        /* <DEDUP_REMOVED lines=51> */
[----:B------:R-:W-:Y:S01]  /*76120*/  ISETP.GE.U32.AND P1, PT, R137, R136, PT ;  /* 0x000000888900720c */ /* 0x000fe20003f26070 */
[----:B------:R-:W-:Y:S01]  /*76130*/  IMAD.X R21, RZ, RZ, RZ, P6 ;  /* 0x000000ffff157224 */ /* 0x000fe200030e06ff */
[----:B------:R-:W-:Y:S01]  /*76140*/  IADD3.X R20, P0, P3, R66, RZ, RZ, P3, P0 ;  /* 0x000000ff42147210 */ /* 0x000fe20001b004ff */
[----:B------:R-:W-:Y:S01]  /*76150*/  IMAD R48, R85, R72, RZ ;  /* 0x0000004855307224 */ /* 0x000fe200078e02ff */
[----:B------:R-:W-:-:S02]  /*76160*/  ISETP.GE.U32.AND.EX P1, PT, R95, R96, PT, P1 ;  /* 0x000000605f00720c */ /* 0x000fc40003f26110 */
[----:B------:R-:W-:Y:S01]  /*76170*/  IADD3 R83, P6, P2, R140, R19, R83 ;  /* 0x000000138c537210 */ /* 0x000fe20007ade053 */
[----:B------:R-:W-:Y:S01]  /*76180*/  IMAD R47, R69, R73, R48 ;  /* 0x00000049452f7224 */ /* 0x000fe200078e0230 */
[----:B------:R-:W-:Y:S01]  /*76190*/  IADD3.X R95, PT, PT, R67, RZ, RZ, P0, P3 ;  /* 0x000000ff435f7210 */ /* 0x000fe200007e64ff */
[----:B------:R-:W-:Y:S01]  /*761a0*/  IMAD.WIDE.U32 R48, R24, R80, RZ ;  /* 0x0000005018307225 */ /* 0x000fe200078e00ff */
[----:B------:R-:W-:Y:S02]  /*761b0*/  IADD3 R19, P0, PT, R20, R133, RZ ;  /* 0x0000008514137210 */ /* 0x000fe40007f1e0ff */
[----:B------:R-:W-:Y:S01]  /*761c0*/  IADD3.X R139, PT, PT, RZ, R139, RZ, P6, P2 ;  /* 0x0000008bff8b7210 */ /* 0x000fe200037e44ff */
[----:B------:R-:W-:Y:S01]  /*761d0*/  IMAD.MOV.U32 R20, RZ, RZ, R23 ;  /* 0x000000ffff147224 */ /* 0x000fe200078e0017 */
[----:B------:R-:W-:Y:S02]  /*761e0*/  IADD3.X R95, P2, PT, R95, R68, RZ, P0, !PT ;  /* 0x000000445f5f7210 */ /* 0x000fe4000075e4ff */
[----:B------:R-:W-:Y:S01]  /*761f0*/  IADD3 R66, P3, PT, R27, R22, RZ ;  /* 0x000000161b427210 */ /* 0x000fe20007f7e0ff */
[----:B------:R-:W-:Y:S01]  /*76200*/  IMAD.WIDE.U32 R22, R69, R72, RZ ;  /* 0x0000004845167225 */ /* 0x000fe200078e00ff */
[----:B------:R-:W-:-:S02]  /*76210*/  IADD3 R96, P6, PT, R19, R26, RZ ;  /* 0x0000001a13607210 */ /* 0x000fc40007fde0ff */
[----:B------:R-:W-:Y:S01]  /*76220*/  SEL R68, RZ, 0x1, P1 ;  /* 0x00000001ff447807 */ /* 0x000fe20000800000 */
[----:B------:R-:W-:Y:S01]  /*76230*/  IMAD.WIDE.U32 R26, R25, R80, RZ ;  /* 0x00000050191a7225 */ /* 0x000fe200078e00ff */
[----:B------:R-:W-:Y:S02]  /*76240*/  IADD3.X R95, P1, PT, R95, R66, RZ, P6, !PT ;  /* 0x000000425f5f7210 */ /* 0x000fe4000373e4ff */
[----:B------:R-:W-:Y:S01]  /*76250*/  IADD3 R68, P0, PT, R68, R83, RZ ;  /* 0x0000005344447210 */ /* 0x000fe20007f1e0ff */
[----:B------:R-:W-:-:S04]  /*76260*/  IMAD.WIDE.U32.X R20, R25, R79, R20, P3 ;  /* 0x0000004f19147225 */ /* 0x000fc800018e0414 */
[----:B------:R-:W-:Y:S01]  /*76270*/  IMAD.WIDE.U32 R26, P6, R24, R81, R26 ;  /* 0x00000051181a7225 */ /* 0x000fe200078c001a */
[----:B------:R-:W-:-:S03]  /*76280*/  IADD3.X R20, P1, P2, R20, RZ, RZ, P1, P2 ;  /* 0x000000ff14147210 */ /* 0x000fc60000a244ff */
[----:B------:R-:W-:Y:S01]  /*76290*/  IMAD.IADD R47, R23, 0x1, R47 ;  /* 0x00000001172f7824 */ /* 0x000fe200078e022f */
[----:B------:R-:W-:Y:S01]  /*762a0*/  IADD3 R26, P3, PT, R49, R26, RZ ;  /* 0x0000001a311a7210 */ /* 0x000fe20007f7e0ff */
        /* <DEDUP_REMOVED lines=35> */
[----:B------:R-:W-:Y:S01]  /*764e0*/  ISETP.GE.U32.AND P3, PT, R68, R83, PT ;  /* 0x000000534400720c */ /* 0x000fe20003f66070 */
[----:B------:R-:W-:Y:S01]  /*764f0*/  IMAD.WIDE.U32 R18, R47, R78, RZ ;  /* 0x0000004e2f127225 */ /* 0x000fe200078e00ff */
[----:B------:R-:W-:Y:S02]  /*76500*/  IADD3.X R96, P2, PT, R95, R96, RZ, P2, !PT ;  /* 0x000000605f607210 */ /* 0x000fe4000175e4ff */
[----:B------:R-:W-:Y:S01]  /*76510*/  IADD3.X R20, PT, PT, RZ, RZ, RZ, P5, P4 ;  /* 0x000000ffff147210 */ /* 0x000fe20002fe84ff */
[----:B------:R-:W-:Y:S01]  /*76520*/  IMAD.WIDE.U32.X R24, R47, R77, R24, P6 ;  /* 0x0000004d2f187225 */ /* 0x000fe200030e0418 */
[----:B------:R-:W-:-:S02]  /*76530*/  IADD3 R71, P5, P4, R17, R71, R87 ;  /* 0x0000004711477210 */ /* 0x000fc40007cbe057 */
[----:B------:R-:W-:Y:S02]  /*76540*/  ISETP.GE.U32.AND.EX P3, PT, R98, R139, PT, P3 ;  /* 0x0000008b6200720c */ /* 0x000fe40003f66130 */
        /* <DEDUP_REMOVED lines=83> */
.L_x_629:
        /* <DEDUP_REMOVED lines=21> */
.L_x_630:
[----:B------:R-:W-:Y:S01]  /*76bd0*/  CS2R R134, SRZ ;  /* 0x0000000000867805 */ /* 0x000fe2000001ff00 */
[----:B------:R-:W-:Y:S01]  /*76be0*/  IMAD.WIDE.U32 R46, R64, R10, RZ ;  /* 0x0000000a402e7225 */ /* 0x000fe200078e00ff */
[----:B------:R-:W-:-:S03]  /*76bf0*/  CS2R R84, SRZ ;  /* 0x0000000000547805 */ /* 0x000fc6000001ff00 */
[----:B------:R-:W-:Y:S02]  /*76c00*/  IMAD.MOV.U32 R99, RZ, RZ, RZ ;  /* 0x000000ffff637224 */ /* 0x000fe400078e00ff */
[----:B------:R-:W-:-:S04]  /*76c10*/  IMAD.WIDE.U32 R138, R51, R8, RZ ;  /* 0x00000008338a7225 */ /* 0x000fc800078e00ff */
[----:B------:R-:W-:-:S04]  /*76c20*/  IMAD.WIDE.U32 R20, R62, R10, RZ ;  /* 0x0000000a3e147225 */ /* 0x000fc800078e00ff */
[----:B------:R-:W-:Y:S01]  /*76c30*/  IMAD.WIDE.U32 R22, R65, R10, RZ ;  /* 0x0000000a41167225 */ /* 0x000fe200078e00ff */
[----:B------:R-:W-:-:S03]  /*76c40*/  IADD3 R138, P4, PT, R20, R138, RZ ;  /* 0x0000008a148a7210 */ /* 0x000fc60007f9e0ff */
[----:B------:R-:W-:-:S04]  /*76c50*/  IMAD.WIDE.U32 R18, R64, R9, RZ ;  /* 0x0000000940127225 */ /* 0x000fc800078e00ff */
[----:B------:R-:W-:Y:S02]  /*76c60*/  IMAD.IADD R47, R47, 0x1, R135 ;  /* 0x000000012f2f7824 */ /* 0x000fe400078e0287 */
[----:B------:R-:W-:-:S03]  /*76c70*/  IMAD.WIDE.U32 R26, R62, R9, RZ ;  /* 0x000000093e1a7225 */ /* 0x000fc600078e00ff */
[----:B------:R-:W-:Y:S01]  /*76c80*/  IADD3 R47, P1, P3, R18, R47, R22 ;  /* 0x0000002f122f7210 */ /* 0x000fe20007b3e016 */
[----:B------:R-:W-:Y:S02]  /*76c90*/  IMAD.IADD R143, R99, 0x1, R139 ;  /* 0x00000001638f7824 */ /* 0x000fe400078e028b */
[----:B------:R-:W-:Y:S02]  /*76ca0*/  IMAD.MOV.U32 R133, RZ, RZ, RZ ;  /* 0x000000ffff857224 */ /* 0x000fe400078e00ff */
[----:B------:R-:W-:-:S04]  /*76cb0*/  IMAD.WIDE.U32 R48, R63, R10, RZ ;  /* 0x0000000a3f307225 */ /* 0x000fc800078e00ff */
[----:B------:R-:W-:Y:S02]  /*76cc0*/  IMAD.IADD R141, R21, 0x1, R134 ;  /* 0x00000001158d7824 */ /* 0x000fe400078e0286 */
[----:B------:R-:W-:Y:S02]  /*76cd0*/  IMAD.IADD R21, R134, 0x1, R27 ;  /* 0x0000000186157824 */ /* 0x000fe400078e021b */
[----:B------:R-:W-:Y:S01]  /*76ce0*/  IMAD.IADD R139, R135, 0x1, R19 ;  /* 0x00000001878b7824 */ /* 0x000fe200078e0213 */
[----:B------:R-:W-:Y:S01]  /*76cf0*/  IADD3 R141, P0, P2, R26, R141, R48 ;  /* 0x0000008d1a8d7210 */ /* 0x000fe20007a1e030 */
[----:B------:R-:W-:-:S04]  /*76d00*/  IMAD.WIDE.U32 R18, R45, R10, RZ ;  /* 0x0000000a2d127225 */ /* 0x000fc800078e00ff */
[----:B------:R-:W-:Y:S02]  /*76d10*/  IMAD.MOV.U32 R27, RZ, RZ, RZ ;  /* 0x000000ffff1b7224 */ /* 0x000fe400078e00ff */
        /* <DEDUP_REMOVED lines=27> */
[----:B------:R-:W-:Y:S02]  /*76ed0*/  IMAD.IADD R140, R27, 0x1, R137 ;  /* 0x000000011b8c7824 */ /* 0x000fe400078e0289 */
[----:B------:R-:W-:Y:S01]  /*76ee0*/  IMAD.IADD R66, R133, 0x1, R71 ;  /* 0x0000000185427824 */ /* 0x000fe200078e0247 */
[----:B------:R-:W-:Y:S01]  /*76ef0*/  IADD3.X R71, PT, PT, RZ, RZ, RZ, P5, P6 ;  /* 0x000000ffff477210 */ /* 0x000fe20002fec4ff */
        /* <DEDUP_REMOVED lines=20> */
[----:B------:R-:W-:Y:S01]  /*77040*/  IMAD.WIDE.U32 R22, R51, R10, RZ ;  /* 0x0000000a33167225 */ /* 0x000fe200078e00ff */
[----:B------:R-:W-:-:S02]  /*77050*/  IADD3.X R70, PT, PT, RZ, RZ, RZ, P1, P3 ;  /* 0x000000ffff467210 */ /* 0x000fc40000fe64ff */
[----:B------:R-:W-:Y:S01]  /*77060*/  ISETP.GT.U32.AND P1, PT, R46, R87, PT ;  /* 0x000000572e00720c */ /* 0x000fe20003f24070 */
[----:B------:R-:W-:Y:S01]  /*77070*/  IMAD.WIDE.U32 R48, R7, R65, R48 ;  /* 0x0000004107307225 */ /* 0x000fe200078e0030 */
[----:B------:R-:W-:-:S03]  /*77080*/  IADD3 R65, P3, PT, R87, R24, RZ ;  /* 0x0000001857417210 */ /* 0x000fc60007f7e0ff */
        /* <DEDUP_REMOVED lines=102> */
[----:B------:R-:W-:Y:S01]  /*776f0*/  SEL R8, RZ, 0x1, !P5 ;  /* 0x00000001ff087807 */ /* 0x000fe20006800000 */
[----:B------:R-:W-:-:S03]  /*77700*/  IMAD.WIDE.U32 R62, R62, R6, RZ ;  /* 0x000000063e3e7225 */ /* 0x000fc600078e00ff */
[----:B------:R-:W-:Y:S01]  /*77710*/  IADD3 R87, P5, P6, R8, R87, R20 ;  /* 0x0000005708577210 */ /* 0x000fe20007ebe014 */
[----:B------:R-:W-:-:S03]  /*77720*/  IMAD.IADD R20, R133, 0x1, R23 ;  /* 0x0000000185147824 */ /* 0x000fc600078e0217 */
[----:B------:R-:W-:Y:S02]  /*77730*/  IADD3.X R67, PT, PT, RZ, R26, RZ, P5, P6 ;  /* 0x0000001aff437210 */ /* 0x000fe40002fec4ff */
        /* <DEDUP_REMOVED lines=25> */
[----:B------:R-:W-:Y:S02]  /*778d0*/  IMAD R6, R85, R72, RZ ;  /* 0x0000004855067224 */ /* 0x000fe400078e02ff */
[----:B------:R-:W-:-:S04]  /*778e0*/  IMAD.WIDE.U32 R22, R11, R52, R22 ;  /* 0x000000340b167225 */ /* 0x000fc800078e0016 */
[----:B------:R-:W-:Y:S02]  /*778f0*/  IMAD.IADD R11, R99, 0x1, R47 ;  /* 0x00000001630b7824 */ /* 0x000fe400078e022f */
[----:B------:R-:W-:Y:S02]  /*77900*/  IMAD.IADD R20, R45, 0x1, R23 ;  /* 0x000000012d147824 */ /* 0x000fe400078e0217 */
[----:B------:R-:W-:Y:S01]  /*77910*/  IMAD R47, R71, R73, R6 ;  /* 0x00000049472f7224 */ /* 0x000fe200078e0206 */
[----:B------:R-:W-:Y:S01]  /*77920*/  IADD3 R24, P5, P6, R24, R22, R11 ;  /* 0x0000001618187210 */ /* 0x000fe20007ebe00b */
[----:B------:R-:W-:-:S03]  /*77930*/  IMAD.WIDE.U32 R22, R7, R80, RZ ;  /* 0x0000005007167225 */ /* 0x000fc600078e00ff */
[----:B------:R-:W-:Y:S01]  /*77940*/  IADD3.X R20, PT, PT, R63, R20, RZ, P5, P6 ;  /* 0x000000143f147210 */ /* 0x000fe20002fec4ff */
[----:B------:R-:W-:Y:S01]  /*77950*/  IMAD.WIDE.U32 R62, R51, R12, RZ ;  /* 0x0000000c333e7225 */ /* 0x000fe200078e00ff */
[----:B------:R-:W-:Y:S02]  /*77960*/  ISETP.NE.AND P6, PT, R10, RZ, PT ;  /* 0x000000ff0a00720c */ /* 0x000fe40003fc5270 */
[----:B------:R-:W-:Y:S01]  /*77970*/  IADD3.X R51, PT, PT, RZ, RZ, RZ, P2, P0 ;  /* 0x000000ffff337210 */ /* 0x000fe200017e04ff */
[----:B------:R-:W-:Y:S01]  /*77980*/  IMAD.WIDE.U32 R10, R71, R72, RZ ;  /* 0x00000048470a7225 */ /* 0x000fe200078e00ff */
[----:B------:R-:W-:Y:S02]  /*77990*/  IADD3.X R12, PT, PT, RZ, RZ, RZ, P6, P4 ;  /* 0x000000ffff0c7210 */ /* 0x000fe400037e84ff */
[----:B------:R-:W-:Y:S01]  /*779a0*/  IADD3 R65, P0, PT, R8, R62, RZ ;  /* 0x0000003e08417210 */ /* 0x000fe20007f1e0ff */
[----:B------:R-:W-:Y:S02]  /*779b0*/  IMAD.IADD R63, R99, 0x1, R63 ;  /* 0x00000001633f7824 */ /* 0x000fe400078e023f */
[----:B------:R-:W-:-:S02]  /*779c0*/  IMAD.IADD R11, R11, 0x1, R47 ;  /* 0x000000010b0b7824 */ /* 0x000fc400078e022f */
        /* <DEDUP_REMOVED lines=12> */
[----:B------:R-:W-:Y:S02]  /*77a90*/  IADD3 R67, P2, PT, R67, R66, RZ ;  /* 0x0000004243437210 */ /* 0x000fe40007f5e0ff */
[----:B------:R-:W-:Y:S01]  /*77aa0*/  IADD3.X R66, P0, PT, R138, R64, RZ, P0, !PT ;  /* 0x000000408a427210 */ /* 0x000fe2000071e4ff */
        /* <DEDUP_REMOVED lines=22> */
[----:B------:R-:W-:Y:S01]  /*77c10*/  IMAD.IADD R99, R99, 0x1, R25 ;  /* 0x0000000163637824 */ /* 0x000fe200078e0219 */
[----:B------:R-:W-:Y:S01]  /*77c20*/  IADD3.X R87, P0, PT, R87, R48, RZ, P0, !PT ;  /* 0x0000003057577210 */ /* 0x000fe2000071e4ff */
[----:B------:R-:W-:-:S04]  /*77c30*/  IMAD.WIDE.U32.X R22, R11, R77, R6, P6 ;  /* 0x0000004d0b167225 */ /* 0x000fc800030e0406 */
[----:B------:R-:W-:Y:S01]  /*77c40*/  IMAD.WIDE.U32 R6, R11, R78, RZ ;  /* 0x0000004e0b067225 */ /* 0x000fe200078e00ff */
[----:B------:R-:W-:-:S03]  /*77c50*/  IADD3.X R22, P0, P6, R22, RZ, RZ, P0, P2 ;  /* 0x000000ff16167210 */ /* 0x000fc600006044ff */
[----:B------:R-:W-:Y:S01]  /*77c60*/  IMAD.WIDE.U32 R48, R10, R78, RZ ;  /* 0x0000004e0a307225 */ /* 0x000fe200078e00ff */
        /* <DEDUP_REMOVED lines=45> */
[----:B------:R-:W-:Y:S02]  /*77f40*/  IADD3 R84, P6, PT, R27, R10, RZ ;  /* 0x0000000a1b547210 */ /* 0x000fe40007fde0ff */
[----:B------:R-:W-:Y:S01]  /*77f50*/  IADD3.X R27, P1, PT, R66, R85, RZ, P0, !PT ;  /* 0x00000055421b7210 */ /* 0x000fe2000073e4ff */
[----:B------:R-:W-:Y:S01]  /*77f60*/  IMAD.X R46, RZ, RZ, R47, P3 ;  /* 0x000000ffff2e7224 */ /* 0x000fe200018e062f */
[----:B------:R-:W-:Y:S02]  /*77f70*/  IADD3 R45, P0, PT, R45, R52, RZ ;  /* 0x000000342d2d7210 */ /* 0x000fe40007f1e0ff */
        /* <DEDUP_REMOVED lines=13> */
[----:B------:R-:W-:Y:S01]  /*78050*/  ISETP.GE.U32.AND P1, PT, R62, R12, PT ;  /* 0x0000000c3e00720c */ /* 0x000fe20003f26070 */
[----:B------:R-:W-:Y:S01]  /*78060*/  IMAD.WIDE.U32 R26, R22, R78, RZ ;  /* 0x0000004e161a7225 */ /* 0x000fe200078e00ff */
[----:B------:R-:W-:-:S02]  /*78070*/  IADD3 R51, P6, P2, R50, R19, R51 ;  /* 0x0000001332337210 */ /* 0x000fc40007ade033 */
[----:B------:R-:W-:Y:S01]  /*78080*/  IADD3.X R52, PT, PT, R49, RZ, RZ, P0, P3 ;  /* 0x000000ff31347210 */ /* 0x000fe200007e64ff */
[----:B------:R-:W-:Y:S01]  /*78090*/  IMAD R46, R63, R72, RZ ;  /* 0x000000483f2e7224 */ /* 0x000fe200078e02ff */
[----:B------:R-:W-:Y:S01]  /*780a0*/  IADD3 R19, P0, PT, R6, R71, RZ ;  /* 0x0000004706137210 */ /* 0x000fe20007f1e0ff */
[----:B------:R-:W-:Y:S01]  /*780b0*/  IMAD.MOV.U32 R6, RZ, RZ, R11 ;  /* 0x000000ffff067224 */ /* 0x000fe200078e000b */
[----:B------:R-:W-:Y:S02]  /*780c0*/  ISETP.GE.U32.AND.EX P1, PT, R85, R86, PT, P1 ;  /* 0x000000565500720c */ /* 0x000fe40003f26110 */
[----:B------:R-:W-:Y:S01]  /*780d0*/  IADD3.X R12, PT, PT, RZ, R21, RZ, P6, P2 ;  /* 0x00000015ff0c7210 */ /* 0x000fe200037e44ff */
[----:B------:R-:W-:Y:S01]  /*780e0*/  IMAD R21, R45, R73, R46 ;  /* 0x000000492d157224 */ /* 0x000fe200078e022e */
[----:B------:R-:W-:Y:S01]  /*780f0*/  IADD3 R23, P3, PT, R27, R10, RZ ;  /* 0x0000000a1b177210 */ /* 0x000fe20007f7e0ff */
[----:B------:R-:W-:Y:S01]  /*78100*/  IMAD.WIDE.U32 R10, R45, R72, RZ ;  /* 0x000000482d0a7225 */ /* 0x000fe200078e00ff */
[----:B------:R-:W-:-:S02]  /*78110*/  IADD3 R62, P6, PT, R19, R26, RZ ;  /* 0x0000001a133e7210 */ /* 0x000fc40007fde0ff */
[----:B------:R-:W-:Y:S01]  /*78120*/  SEL R50, RZ, 0x1, P1 ;  /* 0x00000001ff327807 */ /* 0x000fe20000800000 */
        /* <DEDUP_REMOVED lines=8> */
[----:B------:R-:W-:-:S04]  /*781b0*/  IMAD.WIDE.U32 R22, R22, R80, RZ ;  /* 0x0000005016167225 */ /* 0x000fc800078e00ff */
[----:B------:R-:W-:Y:S01]  /*781c0*/  IMAD.WIDE.U32 R46, R21, R74, RZ ;  /* 0x0000004a152e7225 */ /* 0x000fe200078e00ff */
[----:B------:R-:W-:-:S03]  /*781d0*/  IADD3 R71, P3, PT, R23, R26, RZ ;  /* 0x0000001a17477210 */ /* 0x000fc60007f7e0ff */
[----:B------:R-:W-:Y:S01]  /*781e0*/  IMAD.X R11, RZ, RZ, R12, P0 ;  /* 0x000000ffff0b7224 */ /* 0x000fe200000e060c */
[----:B------:R-:W-:Y:S01]  /*781f0*/  ISETP.GE.U32.AND P0, PT, R65, R8, PT ;  /* 0x000000084100720c */ /* 0x000fe20003f06070 */
[----:B------:R-:W-:Y:S01]  /*78200*/  IMAD.X R49, RZ, RZ, RZ, P6 ;  /* 0x000000ffff317224 */ /* 0x000fe200030e06ff */
[----:B------:R-:W-:Y:S01]  /*78210*/  IADD3 R65, P6, PT, R67, R50, RZ ;  /* 0x0000003243417210 */ /* 0x000fe20007fde0ff */
        /* <DEDUP_REMOVED lines=41> */
[----:B------:R-:W-:Y:S01]  /*784b0*/  SEL R12, RZ, 0x1, P3 ;  /* 0x00000001ff0c7807 */ /* 0x000fe20001800000 */
[C---:B------:R-:W-:Y:S01]  /*784c0*/  IMAD.WIDE.U32 R6, P3, R10.reuse, R79, R6 ;  /* 0x0000004f0a067225 */ /* 0x040fe20007860006 */
[----:B------:R-:W-:Y:S02]  /*784d0*/  IADD3.X R22, PT, PT, R23, RZ, RZ, P1, P2 ;  /* 0x000000ff17167210 */ /* 0x000fe40000fe44ff */
[----:B------:R-:W-:Y:S01]  /*784e0*/  IADD3 R45, P6, P2, R45, R24, R8 ;  /* 0x000000182d2d7210 */ /* 0x000fe20007ade008 */
[----:B------:R-:W-:Y:S01]  /*784f0*/  IMAD.WIDE.U32 R8, R10, R78, RZ ;  /* 0x0000004e0a087225 */ /* 0x000fe200078e00ff */
[----:B------:R-:W-:-:S02]  /*78500*/  ISETP.GE.U32.AND.EX P0, PT, R67, R11, PT, P0 ;  /* 0x0000000b4300720c */ /* 0x000fc40003f06100 */
[----:B------:R-:W-:Y:S01]  /*78510*/  IADD3 R5, P1, PT, R5, R66, RZ ;  /* 0x0000004205057210 */ /* 0x000fe20007f3e0ff */
[----:B------:R-:W-:Y:S01]  /*78520*/  IMAD.X R19, RZ, RZ, RZ, P3 ;  /* 0x000000ffff137224 */ /* 0x000fe200018e06ff */
[----:B------:R-:W-:Y:S01]  /*78530*/  IADD3 R12, P4, PT, R12, R49, RZ ;  /* 0x000000310c0c7210 */ /* 0x000fe20007f9e0ff */
[----:B------:R-:W-:Y:S01]  /*78540*/  IMAD.MOV.U32 R18, RZ, RZ, R7 ;  /* 0x000000ffff127224 */ /* 0x000fe200078e0007 */
[----:B------:R-:W-:Y:S02]  /*78550*/  SEL R11, RZ, 0x1, P0 ;  /* 0x00000001ff0b7807 */ /* 0x000fe40000000000 */
[----:B------:R-:W-:Y:S01]  /*78560*/  IADD3 R51, P0, PT, R5, R8, RZ ;  /* 0x0000000805337210 */ /* 0x000fe20007f1e0ff */
[----:B------:R-:W-:Y:S01]  /*78570*/  IMAD.X R24, RZ, RZ, R69, P4 ;  /* 0x000000ffff187224 */ /* 0x000fe200020e0645 */
[----:B------:R-:W-:Y:S01]  /*78580*/  IADD3 R6, P5, PT, R9, R6, RZ ;  /* 0x0000000609067210 */ /* 0x000fe20007fbe0ff */
[----:B------:R-:W-:Y:S01]  /*78590*/  IMAD.WIDE.U32 R8, R21, R80, RZ ;  /* 0x0000005015087225 */ /* 0x000fe200078e00ff */
[----:B------:R-:W-:-:S02]  /*785a0*/  IADD3.X R5, P1, PT, R22, R47, RZ, P1, !PT ;  /* 0x0000002f16057210 */ /* 0x000fc40000f3e4ff */
[----:B------:R-:W-:Y:S02]  /*785b0*/  IADD3 R22, P4, PT, R11, R12, RZ ;  /* 0x0000000c0b167210 */ /* 0x000fe40007f9e0ff */
[----:B------:R-:W-:Y:S01]  /*785c0*/  IADD3.X R46, P0, PT, R5, R6, RZ, P0, !PT ;  /* 0x00000006052e7210 */ /* 0x000fe2000071e4ff */
[----:B------:R-:W-:Y:S01]  /*785d0*/  IMAD.WIDE.U32.X R6, R21, R79, R18, P5 ;  /* 0x0000004f15067225 */ /* 0x000fe200028e0412 */
[----:B------:R-:W-:Y:S02]  /*785e0*/  ISETP.GE.U32.AND P3, PT, R12, R49, PT ;  /* 0x000000310c00720c */ /* 0x000fe40003f66070 */
[----:B------:R-:W-:Y:S01]  /*785f0*/  ISETP.GE.U32.AND P5, PT, R22, R12, PT ;  /* 0x0000000c1600720c */ /* 0x000fe20003fa6070 */
[----:B------:R-:W-:Y:S01]  /*78600*/  IMAD.X R23, RZ, RZ, R24, P4 ;  /* 0x000000ffff177224 */ /* 0x000fe200020e0618 */
[----:B------:R-:W-:Y:S01]  /*78610*/  IADD3.X R5, P1, P0, R6, RZ, RZ, P0, P1 ;  /* 0x000000ff06057210 */ /* 0x000fe200000224ff */
[----:B------:R-:W-:Y:S01]  /*78620*/  IMAD.WIDE.U32 R8, P4, R10, R81, R8 ;  /* 0x000000510a087225 */ /* 0x000fe20007880008 */
[----:B------:R-:W-:-:S02]  /*78630*/  ISETP.GE.U32.AND.EX P3, PT, R24, R69, PT, P3 ;  /* 0x000000451800720c */ /* 0x000fc40003f66130 */
[----:B------:R-:W-:Y:S01]  /*78640*/  IADD3.X R6, PT, PT, R7, RZ, RZ, P1, P0 ;  /* 0x000000ff07067210 */ /* 0x000fe20000fe04ff */
[----:B------:R-:W-:Y:S01]  /*78650*/  IMAD.X R11, RZ, RZ, RZ, P4 ;  /* 0x000000ffff0b7224 */ /* 0x000fe200020e06ff */
[----:B------:R-:W-:Y:S01]  /*78660*/  IADD3 R12, P4, PT, R27, R22, RZ ;  /* 0x000000161b0c7210 */ /* 0x000fe20007f9e0ff */
[----:B------:R-:W-:Y:S01]  /*78670*/  IMAD.WIDE.U32 R18, R10, R80, RZ ;  /* 0x000000500a127225 */ /* 0x000fe200078e00ff */
[----:B------:R-:W-:Y:S02]  /*78680*/  ISETP.GE.U32.AND.EX P5, PT, R23, R24, PT, P5 ;  /* 0x000000181700720c */ /* 0x000fe40003fa6150 */
        /* <DEDUP_REMOVED lines=55> */
.L_x_631:
        /* <DEDUP_REMOVED lines=21> */
.L_x_632:
        /* <DEDUP_REMOVED lines=69> */
.L_x_633:
        /* <DEDUP_REMOVED lines=21> */
.L_x_634:
        /* <DEDUP_REMOVED lines=104> */
.L_x_635:
        /* <DEDUP_REMOVED lines=30> */
.L_x_636:
        /* <DEDUP_REMOVED lines=21> */
.L_x_637:
[----:B------:R-:W-:-:S04]  /*79aa0*/  IMAD.WIDE.U32 R6, R48, R48, RZ ;  /* 0x0000003030067225 */ /* 0x000fc800078e00ff */
[----:B------:R-:W-:Y:S01]  /*79ab0*/  IMAD.MOV.U32 R5, RZ, RZ, RZ ;  /* 0x000000ffff057224 */ /* 0x000fe200078e00ff */
[----:B------:R-:W-:Y:S01]  /*79ac0*/  LOP3.LUT R51, R6, 0xfffffffd, RZ, 0xc0, !PT ;  /* 0xfffffffd06337812 */ /* 0x000fe200078ec0ff */
[----:B------:R-:W-:Y:S02]  /*79ad0*/  IMAD.MOV.U32 R69, RZ, RZ, RZ ;  /* 0x000000ffff457224 */ /* 0x000fe400078e00ff */
[----:B------:R-:W-:-:S04]  /*79ae0*/  IMAD.WIDE.U32 R62, R67, R48, RZ ;  /* 0x00000030433e7225 */ /* 0x000fc800078e00ff */
[----:B------:R-:W-:-:S04]  /*79af0*/  IMAD.WIDE.U32 R10, R71, R71, RZ ;  /* 0x00000047470a7225 */ /* 0x000fc800078e00ff */
[----:B------:R-:W-:Y:S01]  /*79b00*/  IMAD.MOV.U32 R99, RZ, RZ, RZ ;  /* 0x000000ffff637224 */ /* 0x000fe200078e00ff */
[----:B------:R-:W-:Y:S01]  /*79b10*/  LOP3.LUT R50, R10, 0xfffffffd, RZ, 0xc0, !PT ;  /* 0xfffffffd0a327812 */ /* 0x000fe200078ec0ff */
        /* <DEDUP_REMOVED lines=11> */
[----:B------:R-:W-:Y:S02]  /*79bd0*/  IMAD.IADD R63, R69, 0x1, R9 ;  /* 0x00000001453f7824 */ /* 0x000fe400078e0209 */
        /* <DEDUP_REMOVED lines=29> */
[----:B------:R-:W-:Y:S01]  /*79db0*/  IMAD.MOV.U32 R19, RZ, RZ, RZ ;  /* 0x000000ffff137224 */ /* 0x000fe200078e00ff */
[----:B------:R-:W-:Y:S01]  /*79dc0*/  LOP3.LUT R68, R68, 0xfffffffe, RZ, 0xc0, !PT ;  /* 0xfffffffe44447812 */ /* 0x000fe200078ec0ff */
[----:B------:R-:W-:Y:S01]  /*79dd0*/  IMAD.WIDE.U32 R46, R17, R71, RZ ;  /* 0x00000047112e7225 */ /* 0x000fe200078e00ff */
[----:B------:R-:W-:Y:S02]  /*79de0*/  IADD3 R25, P3, P4, R6, R25, R8 ;  /* 0x0000001906197210 */ /* 0x000fe40007c7e008 */
[----:B------:R-:W-:Y:S01]  /*79df0*/  IADD3 R68, P6, PT, R68, R21, RZ ;  /* 0x0000001544447210 */ /* 0x000fe20007fde0ff */
[----:B------:R-:W-:Y:S01]  /*79e00*/  IMAD.WIDE.U32 R18, R45, R64, R18 ;  /* 0x000000402d127225 */ /* 0x000fe200078e0012 */
[----:B------:R-:W-:-:S03]  /*79e10*/  SHF.R.U32.HI R45, RZ, 0x1f, R25 ;  /* 0x0000001fff2d7819 */ /* 0x000fc60000011619 */
[----:B------:R-:W-:Y:S01]  /*79e20*/  IMAD.WIDE.U32 R22, R64, R64, R22 ;  /* 0x0000004040167225 */ /* 0x000fe200078e0016 */
[----:B------:R-:W-:-:S03]  /*79e30*/  IADD3 R11, P2, PT, R45, R62, RZ ;  /* 0x0000003e2d0b7210 */ /* 0x000fc60007f5e0ff */
[----:B------:R-:W-:Y:S01]  /*79e40*/  IMAD.X R103, RZ, RZ, R103, P5 ;  /* 0x000000ffff677224 */ /* 0x000fe200028e0667 */
[----:B------:R-:W-:Y:S01]  /*79e50*/  ISETP.GT.U32.AND P5, PT, R62, R11, PT ;  /* 0x0000000b3e00720c */ /* 0x000fe20003fa4070 */
        /* <DEDUP_REMOVED lines=9> */
[----:B------:R-:W-:-:S02]  /*79ef0*/  LOP3.LUT R22, R70, 0x1, RZ, 0xc0, !PT ;  /* 0x0000000146167812 */ /* 0x000fc400078ec0ff */
[----:B------:R-:W-:Y:S01]  /*79f00*/  SEL R8, R62, R11, P5 ;  /* 0x0000000b3e087207 */ /* 0x000fe20002800000 */
[----:B------:R-:W-:Y:S01]  /*79f10*/  IMAD.WIDE.U32 R48, R52, R17, R48 ;  /* 0x0000001134307225 */ /* 0x000fe200078e0030 */
[----:B------:R-:W-:-:S03]  /*79f20*/  LOP3.LUT R18, R66, 0xfffffffe, RZ, 0xc0, !PT ;  /* 0xfffffffe42127812 */ /* 0x000fc600078ec0ff */
[----:B------:R-:W-:Y:S01]  /*79f30*/  IMAD.X R17, R105, 0x1, R23, P1 ;  /* 0x0000000169117824 */ /* 0x000fe200008e0617 */
[----:B------:R-:W-:Y:S01]  /*79f40*/  IADD3 R47, P1, PT, R11, R50, RZ ;  /* 0x000000320b2f7210 */ /* 0x000fe20007f3e0ff */
[----:B------:R-:W-:Y:S01]  /*79f50*/  IMAD.IADD R96, R107, 0x1, R19 ;  /* 0x000000016b607824 */ /* 0x000fe200078e0213 */
[----:B------:R-:W-:Y:S01]  /*79f60*/  SHF.R.U32.HI R11, RZ, 0x1f, R101 ;  /* 0x0000001fff0b7819 */ /* 0x000fe20000011665 */
[----:B------:R-:W-:-:S03]  /*79f70*/  IMAD.WIDE.U32 R70, R67, R71, RZ ;  /* 0x0000004743467225 */ /* 0x000fc600078e00ff */
[----:B------:R-:W-:Y:S01]  /*79f80*/  LOP3.LUT R19, R11, 0x1, RZ, 0xc0, !PT ;  /* 0x000000010b137812 */ /* 0x000fe200078ec0ff */
        /* <DEDUP_REMOVED lines=8> */
[----:B------:R-:W-:Y:S01]  /*7a010*/  IMAD.WIDE.U32 R20, R67, R52, RZ ;  /* 0x0000003443147225 */ /* 0x000fe200078e00ff */
[----:B------:R-:W-:-:S02]  /*7a020*/  IADD3.X R67, PT, PT, RZ, R96, RZ, P2, P0 ;  /* 0x00000060ff437210 */ /* 0x000fc400017e04ff */
[----:B------:R-:W-:Y:S01]  /*7a030*/  SEL R94, RZ, 0x1, !P1 ;  /* 0x00000001ff5e7807 */ /* 0x000fe20004800000 */
[----:B------:R-:W-:-:S04]  /*7a040*/  IMAD.WIDE.U32 R18, R52, R52, R18 ;  /* 0x0000003434127225 */ /* 0x000fc800078e0012 */
[-C--:B------:R-:W-:Y:S02]  /*7a050*/  IMAD R8, R95, R72.reuse, RZ ;  /* 0x000000485f087224 */ /* 0x080fe400078e02ff */
[----:B------:R-:W-:-:S04]  /*7a060*/  IMAD.WIDE.U32 R22, R51, R72, RZ ;  /* 0x0000004833167225 */ /* 0x000fc800078e00ff */
        /* <DEDUP_REMOVED lines=17> */
[----:B------:R-:W-:-:S04]  /*7a180*/  IMAD.WIDE.U32 R50, P5, R22, R75, R50 ;  /* 0x0000004b16327225 */ /* 0x000fc800078a0032 */
[----:B------:R-:W-:Y:S01]  /*7a190*/  IMAD.X R102, R101, 0x1, R102, P6 ;  /* 0x0000000165667824 */ /* 0x000fe200030e0666 */
[----:B------:R-:W-:Y:S01]  /*7a1a0*/  IADD3 R62, P2, PT, R19, R50, RZ ;  /* 0x00000032133e7210 */ /* 0x000fe20007f5e0ff */
[----:B------:R-:W-:-:S03]  /*7a1b0*/  IMAD.WIDE.U32 R48, P6, R22, R77, R48 ;  /* 0x0000004d16307225 */ /* 0x000fc600078c0030 */
[----:B------:R-:W-:Y:S01]  /*7a1c0*/  ISETP.GE.U32.AND.EX P0, PT, R102, R101, PT, P0 ;  /* 0x000000656600720c */ /* 0x000fe20003f06100 */
[----:B------:R-:W-:Y:S01]  /*7a1d0*/  IMAD.IADD R69, R69, 0x1, R71 ;  /* 0x0000000145457824 */ /* 0x000fe200078e0247 */
[----:B------:R-:W-:Y:S01]  /*7a1e0*/  IADD3.X RZ, P1, PT, R95, R62, RZ, P1, !PT ;  /* 0x0000003e5fff7210 */ /* 0x000fe20000f3e4ff */
        /* <DEDUP_REMOVED lines=13> */
[C---:B------:R-:W-:Y:S02]  /*7a2c0*/  SHF.L.U64.HI R94, R24.reuse, 0x1, R25 ;  /* 0x00000001185e7819 */ /* 0x040fe40000010219 */
        /* <DEDUP_REMOVED lines=9> */
[----:B------:R-:W-:Y:S02]  /*7a360*/  IADD3.X R107, P0, PT, R107, R94, RZ, P0, !PT ;  /* 0x0000005e6b6b7210 */ /* 0x000fe4000071e4ff */
        /* <DEDUP_REMOVED lines=16> */
[----:B------:R-:W-:Y:S01]  /*7a470*/  ISETP.GT.U32.AND.EX P2, PT, R62, R100, PT, P2 ;  /* 0x000000643e00720c */ /* 0x000fe20003f44120 */
[----:B------:R-:W-:Y:S01]  /*7a480*/  IMAD.X R47, RZ, RZ, RZ, P6 ;  /* 0x000000ffff2f7224 */ /* 0x000fe200030e06ff */
[----:B------:R-:W-:Y:S01]  /*7a490*/  IADD3 R103, P6, PT, R19, R24, RZ ;  /* 0x0000001813677210 */ /* 0x000fe20007fde0ff */
[----:B------:R-:W-:Y:S01]  /*7a4a0*/  IMAD.MOV.U32 R46, RZ, RZ, R25 ;  /* 0x000000ffff2e7224 */ /* 0x000fe200078e0019 */
[----:B------:R-:W-:Y:S01]  /*7a4b0*/  IADD3.X R20, P5, P0, R20, RZ, RZ, P5, P0 ;  /* 0x000000ff14147210 */ /* 0x000fe200028a04ff */
[----:B------:R-:W-:-:S03]  /*7a4c0*/  IMAD.WIDE.U32 R50, P1, R22, R81, R50 ;  /* 0x0000005116327225 */ /* 0x000fc60007820032 */
[----:B------:R-:W-:Y:S01]  /*7a4d0*/  IADD3.X R21, PT, PT, R21, RZ, RZ, P5, P0 ;  /* 0x000000ff15157210 */ /* 0x000fe20002fe04ff */
        /* <DEDUP_REMOVED lines=23> */
[----:B------:R-:W-:Y:S01]  /*7a650*/  IMAD.WIDE.U32 R20, R101, R76, RZ ;  /* 0x0000004c65147225 */ /* 0x000fe200078e00ff */
[----:B------:R-:W-:-:S02]  /*7a660*/  IADD3.X R104, P5, PT, R104, R103, RZ, P2, !PT ;  /* 0x0000006768687210 */ /* 0x000fc400017be4ff */
        /* <DEDUP_REMOVED lines=45> */
[----:B------:R-:W-:Y:S01]  /*7a940*/  IADD3.X R102, PT, PT, RZ, RZ, RZ, P3, P4 ;  /* 0x000000ffff667210 */ /* 0x000fe20001fe84ff */
[----:B------:R-:W-:Y:S01]  /*7a950*/  IMAD.WIDE.U32.X R22, R101, R81, R22, P6 ;  /* 0x0000005165167225 */ /* 0x000fe200030e0416 */
[----:B------:R-:W-:Y:S02]  /*7a960*/  IADD3.X R101, P0, P1, R48, RZ, RZ, P1, P0 ;  /* 0x000000ff30657210 */ /* 0x000fe400009004ff */
[----:B------:R-:W-:Y:S01]  /*7a970*/  IADD3 R48, P6, PT, R9, R18, RZ ;  /* 0x0000001209307210 */ /* 0x000fe20007fde0ff */
[----:B------:R-:W-:Y:S01]  /*7a980*/  IMAD.WIDE.U32 R62, R24, R74, RZ ;  /* 0x0000004a183e7225 */ /* 0x000fe200078e00ff */
[----:B------:R-:W-:Y:S02]  /*7a990*/  IADD3.X R100, PT, PT, R49, RZ, RZ, P0, P1 ;  /* 0x000000ff31647210 */ /* 0x000fe400007e24ff */
[----:B------:R-:W-:Y:S01]  /*7a9a0*/  IADD3.X R50, P2, PT, R50, R19, RZ, P2, !PT ;  /* 0x0000001332327210 */ /* 0x000fe2000175e4ff */
[----:B------:R-:W-:Y:S01]  /*7a9b0*/  IMAD.WIDE.U32 R10, P5, R24, R75, R10 ;  /* 0x0000004b180a7225 */ /* 0x000fe200078a000a */
[----:B------:R-:W-:-:S02]  /*7a9c0*/  IADD3 RZ, P0, PT, R103, R62, RZ ;  /* 0x0000003e67ff7210 */ /* 0x000fc40007f1e0ff */
[----:B------:R-:W-:Y:S01]  /*7a9d0*/  IADD3.X R50, P6, PT, R50, R125, RZ, P6, !PT ;  /* 0x0000007d32327210 */ /* 0x000fe200037de4ff */
[----:B------:R-:W-:Y:S01]  /*7a9e0*/  IMAD.MOV.U32 R9, RZ, RZ, RZ ;  /* 0x000000ffff097224 */ /* 0x000fe200078e00ff */
[----:B------:R-:W-:Y:S01]  /*7a9f0*/  IADD3 R62, P1, PT, R63, R10, RZ ;  /* 0x0000000a3f3e7210 */ /* 0x000fe20007f3e0ff */
[----:B------:R-:W-:-:S03]  /*7aa00*/  IMAD.WIDE.U32 R18, R64, R52, R8 ;  /* 0x0000003440127225 */ /* 0x000fc600078e0008 */
[----:B------:R-:W-:Y:S01]  /*7aa10*/  IADD3.X RZ, P0, PT, R105, R62, RZ, P0, !PT ;  /* 0x0000003e69ff7210 */ /* 0x000fe2000071e4ff */
[----:B------:R-:W-:Y:S01]  /*7aa20*/  IMAD.X R9, RZ, RZ, RZ, P5 ;  /* 0x000000ffff097224 */ /* 0x000fe200028e06ff */
[----:B------:R-:W-:Y:S01]  /*7aa30*/  IADD3 R64, P5, PT, R101, R6, RZ ;  /* 0x0000000665407210 */ /* 0x000fe20007fbe0ff */
[----:B------:R-:W-:Y:S01]  /*7aa40*/  IMAD.MOV.U32 R8, RZ, RZ, R11 ;  /* 0x000000ffff087224 */ /* 0x000fe200078e000b */
[----:B------:R-:W-:Y:S01]  /*7aa50*/  IADD3.X R101, P2, P6, R20, RZ, RZ, P6, P2 ;  /* 0x000000ff14657210 */ /* 0x000fe200036444ff */
[----:B------:R-:W-:Y:S02]  /*7aa60*/  IMAD.IADD R5, R5, 0x1, R19 ;  /* 0x0000000105057824 */ /* 0x000fe400078e0213 */
[----:B------:R-:W-:Y:S01]  /*7aa70*/  IMAD.WIDE.U32.X R10, R25, R75, R8, P1 ;  /* 0x0000004b190a7225 */ /* 0x000fe200008e0408 */
[----:B------:R-:W-:Y:S02]  /*7aa80*/  IADD3 R102, P4, P1, R102, R18, R7 ;  /* 0x0000001266667210 */ /* 0x000fe4000799e007 */
[----:B------:R-:W-:Y:S01]  /*7aa90*/  IADD3 R101, P3, PT, R101, R64, RZ ;  /* 0x0000004065657210 */ /* 0x000fe20007f7e0ff */
[----:B------:R-:W-:Y:S01]  /*7aaa0*/  IMAD.WIDE.U32 R8, R25, R76, RZ ;  /* 0x0000004c19087225 */ /* 0x000fe200078e00ff */
[----:B------:R-:W-:-:S02]  /*7aab0*/  IADD3.X R49, P0, PT, RZ, R10, RZ, P0, !PT ;  /* 0x0000000aff317210 */ /* 0x000fc4000071e4ff */
[----:B------:R-:W-:Y:S01]  /*7aac0*/  IADD3.X R62, PT, PT, R21, RZ, RZ, P2, P6 ;  /* 0x000000ff153e7210 */ /* 0x000fe200017ec4ff */
[----:B------:R-:W-:Y:S01]  /*7aad0*/  IMAD.X R18, R100, 0x1, R17, P5 ;  /* 0x0000000164127824 */ /* 0x000fe200028e0611 */
[----:B------:R-:W-:Y:S01]  /*7aae0*/  IADD3 R101, P6, PT, R101, R46, RZ ;  /* 0x0000002e65657210 */ /* 0x000fe20007fde0ff */
[----:B------:R-:W-:Y:S01]  /*7aaf0*/  IMAD.WIDE.U32 R8, P2, R24, R77, R8 ;  /* 0x0000004d18087225 */ /* 0x000fe20007840008 */
[----:B------:R-:W-:Y:S02]  /*7ab00*/  IADD3.X R5, PT, PT, RZ, R5, RZ, P4, P1 ;  /* 0x00000005ff057210 */ /* 0x000fe400027e24ff */
        /* <DEDUP_REMOVED lines=21> */
[----:B------:R-:W-:Y:S01]  /*7ac60*/  ISETP.GT.U32.AND.EX P1, PT, R95, R71, PT, P1 ;  /* 0x000000475f00720c */ /* 0x000fe20003f24110 */
[----:B------:R-:W-:Y:S01]  /*7ac70*/  IMAD.WIDE.U32 R8, P6, R24, R79, R8 ;  /* 0x0000004f18087225 */ /* 0x000fe200078c0008 */
[----:B------:R-:W-:Y:S02]  /*7ac80*/  ISETP.GE.U32.AND P2, PT, R64, R6, PT ;  /* 0x000000064000720c */ /* 0x000fe40003f46070 */
[----:B------:R-:W-:Y:S01]  /*7ac90*/  SEL R47, RZ, 0x1, !P1 ;  /* 0x00000001ff2f7807 */ /* 0x000fe20004800000 */
[----:B------:R-:W-:Y:S01]  /*7aca0*/  IMAD.WIDE.U32 R6, R49, R72, RZ ;  /* 0x0000004831067225 */ /* 0x000fe200078e00ff */
        /* <DEDUP_REMOVED lines=9> */
[----:B------:R-:W-:Y:S01]  /*7ad40*/  IADD3 R65, P3, PT, R65, R69, RZ ;  /* 0x0000004541417210 */ /* 0x000fe20007f7e0ff */
[----:B------:R-:W-:Y:S01]  /*7ad50*/  IMAD.MOV.U32 R10, RZ, RZ, R9 ;  /* 0x000000ffff0a7224 */ /* 0x000fe200078e0009 */
[----:B------:R-:W-:Y:S01]  /*7ad60*/  IADD3.X R51, P2, PT, R51, R62, RZ, P2, !PT ;  /* 0x0000003e33337210 */ /* 0x000fe2000175e4ff */
[C---:B------:R-:W-:Y:S01]  /*7ad70*/  IMAD.WIDE.U32 R8, R6.reuse, R74, RZ ;  /* 0x0000004a06087225 */ /* 0x040fe200078e00ff */
[----:B------:R-:W-:Y:S02]  /*7ad80*/  SEL R69, RZ, 0x1, P1 ;  /* 0x00000001ff457807 */ /* 0x000fe40000800000 */
[----:B------:R-:W-:Y:S01]  /*7ad90*/  ISETP.GE.U32.AND P0, PT, R99, R70, PT ;  /* 0x000000466300720c */ /* 0x000fe20003f06070 */
        /* <DEDUP_REMOVED lines=40> */
[----:B------:R-:W-:Y:S02]  /*7b020*/  IADD3.X R19, P6, PT, R7, R62, RZ, P6, !PT ;  /* 0x0000003e07137210 */ /* 0x000fe400037de4ff */
[----:B------:R-:W-:Y:S01]  /*7b030*/  IADD3 R17, P1, PT, R17, R18, RZ ;  /* 0x0000001211117210 */ /* 0x000fe20007f3e0ff */
[----:B------:R-:W-:Y:S01]  /*7b040*/  IMAD.WIDE.U32.X R10, R5, R77, R10, P5 ;  /* 0x0000004d050a7225 */ /* 0x000fe200028e040a */
[----:B------:R-:W-:Y:S02]  /*7b050*/  IADD3.X R21, P4, P6, R8, RZ, RZ, P6, P4 ;  /* 0x000000ff08157210 */ /* 0x000fe400036884ff */
[----:B------:R-:W-:-:S02]  /*7b060*/  IADD3.X R20, P1, PT, R20, R49, RZ, P1, !PT ;  /* 0x0000003114147210 */ /* 0x000fc40000f3e4ff */
[----:B------:R-:W-:Y:S01]  /*7b070*/  IADD3.X R22, PT, PT, R9, RZ, RZ, P4, P6 ;  /* 0x000000ff09167210 */ /* 0x000fe200027ec4ff */
[----:B------:R-:W-:Y:S01]  /*7b080*/  IMAD.WIDE.U32 R8, R5, R78, RZ ;  /* 0x0000004e05087225 */ /* 0x000fe200078e00ff */
[----:B------:R-:W-:Y:S02]  /*7b090*/  ISETP.GE.U32.AND.EX P5, PT, R63, R45, PT, P2 ;  /* 0x0000002d3f00720c */ /* 0x000fe40003fa6120 */
[----:B------:R-:W-:Y:S01]  /*7b0a0*/  IADD3.X R7, P0, P1, R10, RZ, RZ, P1, P0 ;  /* 0x000000ff0a077210 */ /* 0x000fe200009004ff */
[----:B------:R-:W-:Y:S01]  /*7b0b0*/  IMAD.X R45, RZ, RZ, R66, P3 ;  /* 0x000000ffff2d7224 */ /* 0x000fe200018e0642 */
        /* <DEDUP_REMOVED lines=35> */
[----:B------:R-:W-:Y:S02]  /*7b2f0*/  SEL R12, RZ, 0x1, P3 ;  /* 0x00000001ff0c7807 */ /* 0x000fe40001800000 */
[----:B------:R-:W-:-:S02]  /*7b300*/  ISETP.GE.U32.AND.EX P5, PT, R23, R48, PT, P5 ;  /* 0x000000301700720c */ /* 0x000fc40003fa6150 */
[----:B------:R-:W-:Y:S02]  /*7b310*/  ISETP.GE.U32.AND P3, PT, R21, R24, PT ;  /* 0x000000181500720c */ /* 0x000fe40003f66070 */
        /* <DEDUP_REMOVED lines=45> */
.L_x_638:
        /* <DEDUP_REMOVED lines=21> */
.L_x_639:
        /* <DEDUP_REMOVED lines=64> */
.L_x_640:
        /* <DEDUP_REMOVED lines=17> */
[----:B------:R-:W-:Y:S02]  /*7bc50*/  IMAD.X R47, R47, 0x1, ~R29, P3 ;  /* 0x000000012f2f7824 */ /* 0x000fe400018e0e1d */
[----:B------:R-:W-:Y:S01]  /*7bc60*/  IMAD.MOV.U32 R29, RZ, RZ, RZ ;  /* 0x000000ffff1d7224 */ /* 0x000fe200078e00ff */
        /* <DEDUP_REMOVED lines=46> */
.L_x_641:
        /* <DEDUP_REMOVED lines=36> */
[----:B------:R-:W-:-:S03]  /*7c190*/  IMAD.WIDE.U32 R36, R92, R67, RZ ;  /* 0x000000435c247225 */ /* 0x000fc600078e00ff */
[----:B------:R-:W-:Y:S01]  /*7c1a0*/  IADD3.X R52, PT, PT, RZ, R52, RZ, P0, P2 ;  /* 0x00000034ff347210 */ /* 0x000fe200007e44ff */
        /* <DEDUP_REMOVED lines=19> */
[----:B------:R-:W-:-:S04]  /*7c2e0*/  IMAD.WIDE.U32 R8, R90, R49, RZ ;  /* 0x000000315a087225 */ /* 0x000fc800078e00ff */
        /* <DEDUP_REMOVED lines=145> */
[----:B------:R-:W-:Y:S01]  /*7cc00*/  IMAD.WIDE.U32 R92, R92, R41, RZ ;  /* 0x000000295c5c7225 */ /* 0x000fe200078e00ff */
[----:B------:R-:W-:-:S03]  /*7cc10*/  ISETP.GT.U32.AND.EX P5, PT, R31, R6, PT, P5 ;  /* 0x000000061f00720c */ /* 0x000fc60003fa4150 */
[----:B------:R-:W-:Y:S01]  /*7cc20*/  IMAD.WIDE.U32 R30, R132, R41, RZ ;  /* 0x00000029841e7225 */ /* 0x000fe200078e00ff */
        /* <DEDUP_REMOVED lines=9> */
[C---:B------:R-:W-:Y:S02]  /*7ccc0*/  IMAD R39, R36.reuse, R73, R31 ;  /* 0x0000004924277224 */ /* 0x040fe400078e021f */
[----:B------:R-:W-:Y:S01]  /*7ccd0*/  IMAD.WIDE.U32 R22, R36, R72, RZ ;  /* 0x0000004824167225 */ /* 0x000fe200078e00ff */
[----:B------:R-:W-:Y:S02]  /*7cce0*/  IADD3.X R24, PT, PT, R35, R24, RZ, P5, P6 ;  /* 0x0000001823187210 */ /* 0x000fe40002fec4ff */
[----:B------:R-:W-:Y:S01]  /*7ccf0*/  ISETP.NE.AND P6, PT, R62, RZ, PT ;  /* 0x000000ff3e00720c */ /* 0x000fe20003fc5270 */
[----:B------:R-:W-:Y:S02]  /*7cd00*/  IMAD.IADD R31, R29, 0x1, R93 ;  /* 0x000000011d1f7824 */ /* 0x000fe400078e025d */
[----:B------:R-:W-:Y:S01]  /*7cd10*/  IMAD.WIDE.U32 R34, R21, R80, RZ ;  /* 0x0000005015227225 */ /* 0x000fe200078e00ff */
[----:B------:R-:W-:-:S03]  /*7cd20*/  IADD3.X R41, PT, PT, RZ, RZ, RZ, P6, P4 ;  /* 0x000000ffff297210 */ /* 0x000fc600037e84ff */
[----:B------:R-:W-:Y:S01]  /*7cd30*/  IMAD.IADD R40, R23, 0x1, R39 ;  /* 0x0000000117287824 */ /* 0x000fe200078e0227 */
[----:B------:R-:W-:Y:S01]  /*7cd40*/  IADD3 R23, P5, P4, R32, R31, R30 ;  /* 0x0000001f20177210 */ /* 0x000fe20007cbe01e */
[----:B------:R-:W-:Y:S01]  /*7cd50*/  IMAD.WIDE.U32 R42, R22, R74, RZ ;  /* 0x0000004a162a7225 */ /* 0x000fe200078e00ff */
[----:B------:R-:W-:Y:S02]  /*7cd60*/  IADD3.X R32, PT, PT, RZ, RZ, RZ, P2, P0 ;  /* 0x000000ffff207210 */ /* 0x000fe400017e04ff */
[----:B------:R-:W-:Y:S01]  /*7cd70*/  IADD3 R39, P0, PT, R8, R92, RZ ;  /* 0x0000005c08277210 */ /* 0x000fe20007f1e0ff */
        /* <DEDUP_REMOVED lines=40> */
[----:B------:R-:W-:-:S04]  /*7d000*/  IMAD.WIDE.U32 R30, R22, R78, RZ ;  /* 0x0000004e161e7225 */ /* 0x000fc800078e00ff */
[----:B------:R-:W-:Y:S01]  /*7d010*/  IMAD.WIDE.U32 R132, R132, R17, R20 ;  /* 0x0000001184847225 */ /* 0x000fe200078e0014 */
[----:B------:R-:W-:Y:S02]  /*7d020*/  IADD3 R17, P0, PT, R11, R48, RZ ;  /* 0x000000300b117210 */ /* 0x000fe40007f1e0ff */
[----:B------:R-:W-:Y:S01]  /*7d030*/  IADD3.X R11, PT, PT, RZ, RZ, RZ, P1, P3 ;  /* 0x000000ffff0b7210 */ /* 0x000fe20000fe64ff */
        /* <DEDUP_REMOVED lines=61> */
[----:B------:R-:W-:Y:S01]  /*7d410*/  IMAD R12, R43, R72, RZ ;  /* 0x000000482b0c7224 */ /* 0x000fe200078e02ff */
[----:B------:R-:W-:Y:S01]  /*7d420*/  IADD3 R5, P0, PT, R5, R42, RZ ;  /* 0x0000002a05057210 */ /* 0x000fe20007f1e0ff */
[----:B------:R-:W-:Y:S01]  /*7d430*/  IMAD.MOV.U32 R20, RZ, RZ, R31 ;  /* 0x000000ffff147224 */ /* 0x000fe200078e001f */
[----:B------:R-:W-:-:S02]  /*7d440*/  ISETP.GE.U32.AND P1, PT, R46, R52, PT ;  /* 0x000000342e00720c */ /* 0x000fc40003f26070 */
[----:B------:R-:W-:Y:S02]  /*7d450*/  IADD3.X R42, PT, PT, RZ, R9, RZ, P6, P2 ;  /* 0x00000009ff2a7210 */ /* 0x000fe400037e44ff */
[----:B------:R-:W-:Y:S01]  /*7d460*/  IADD3 R36, P6, PT, R5, R36, RZ ;  /* 0x0000002405247210 */ /* 0x000fe20007fde0ff */
[----:B------:R-:W-:Y:S01]  /*7d470*/  IMAD R5, R41, R73, R12 ;  /* 0x0000004929057224 */ /* 0x000fe200078e020c */
[----:B------:R-:W-:Y:S01]  /*7d480*/  ISETP.GE.U32.AND.EX P1, PT, R29, R45, PT, P1 ;  /* 0x0000002d1d00720c */ /* 0x000fe20003f26110 */
[----:B------:R-:W-:Y:S01]  /*7d490*/  IMAD.WIDE.U32 R72, R41, R72, RZ ;  /* 0x0000004829487225 */ /* 0x000fe200078e00ff */
[----:B------:R-:W-:Y:S02]  /*7d4a0*/  IADD3 R32, P3, PT, R37, R30, RZ ;  /* 0x0000001e25207210 */ /* 0x000fe40007f7e0ff */
[----:B------:R-:W-:Y:S01]  /*7d4b0*/  IADD3.X R37, P2, PT, R34, R19, RZ, P0, !PT ;  /* 0x0000001322257210 */ /* 0x000fe2000075e4ff */
[----:B------:R-:W-:Y:S01]  /*7d4c0*/  IMAD.WIDE.U32 R30, R17, R80, RZ ;  /* 0x00000050111e7225 */ /* 0x000fe200078e00ff */
[----:B------:R-:W-:-:S02]  /*7d4d0*/  SEL R45, RZ, 0x1, P1 ;  /* 0x00000001ff2d7807 */ /* 0x000fc40000800000 */
        /* <DEDUP_REMOVED lines=53> */
[----:B------:R-:W-:Y:S02]  /*7d830*/  IADD3.X R12, PT, PT, R7, RZ, RZ, P1, P2 ;  /* 0x000000ff070c7210 */ /* 0x000fe40000fe44ff */
[----:B------:R-:W-:Y:S01]  /*7d840*/  IADD3 R33, P6, P2, R6, R33, R17 ;  /* 0x0000002106217210 */ /* 0x000fe20007ade011 */
[----:B------:R-:W-:Y:S01]  /*7d850*/  IMAD.WIDE.U32 R6, R72, R78, RZ ;  /* 0x0000004e48067225 */ /* 0x000fe200078e00ff */
[----:B------:R-:W-:-:S02]  /*7d860*/  SEL R17, RZ, 0x1, P3 ;  /* 0x00000001ff117807 */ /* 0x000fc40001800000 */
[----:B------:R-:W-:Y:S01]  /*7d870*/  ISETP.GE.U32.AND.EX P0, PT, R40, R47, PT, P0 ;  /* 0x0000002f2800720c */ /* 0x000fe20003f06100 */
[----:B------:R-:W-:Y:S01]  /*7d880*/  IMAD.WIDE.U32 R8, P3, R72, R79, R8 ;  /* 0x0000004f48087225 */ /* 0x000fe20007860008 */
[----:B------:R-:W-:Y:S02]  /*7d890*/  IADD3.X R32, PT, PT, RZ, R10, RZ, P5, P4 ;  /* 0x0000000aff207210 */ /* 0x000fe40002fe84ff */
[----:B------:R-:W-:Y:S02]  /*7d8a0*/  IADD3 R11, P1, PT, R11, R30, RZ ;  /* 0x0000001e0b0b7210 */ /* 0x000fe40007f3e0ff */
[----:B------:R-:W-:Y:S02]  /*7d8b0*/  IADD3 R30, P4, PT, R17, R38, RZ ;  /* 0x00000026111e7210 */ /* 0x000fe40007f9e0ff */
[----:B------:R-:W-:Y:S02]  /*7d8c0*/  SEL R19, RZ, 0x1, P0 ;  /* 0x00000001ff137807 */ /* 0x000fe40000000000 */
[----:B------:R-:W-:Y:S01]  /*7d8d0*/  IADD3 R25, P0, PT, R11, R6, RZ ;  /* 0x000000060b197210 */ /* 0x000fe20007f1e0ff */
[----:B------:R-:W-:Y:S01]  /*7d8e0*/  IMAD.X R17, RZ, RZ, R32, P4 ;  /* 0x000000ffff117224 */ /* 0x000fe200020e0620 */
[----:B------:R-:W-:Y:S01]  /*7d8f0*/  IADD3 R21, P5, PT, R7, R8, RZ ;  /* 0x0000000807157210 */ /* 0x000fe20007fbe0ff */
[----:B------:R-:W-:Y:S01]  /*7d900*/  IMAD.WIDE.U32 R10, R5, R80, RZ ;  /* 0x00000050050a7225 */ /* 0x000fe200078e00ff */
[----:B------:R-:W-:-:S02]  /*7d910*/  IADD3 R19, P4, PT, R19, R30, RZ ;  /* 0x0000001e13137210 */ /* 0x000fc40007f9e0ff */
        /* <DEDUP_REMOVED lines=8> */
[----:B------:R-:W-:Y:S02]  /*7d9a0*/  ISETP.GE.U32.AND P5, PT, R19, R30, PT ;  /* 0x0000001e1300720c */ /* 0x000fe40003fa6070 */
[----:B------:R-:W-:Y:S01]  /*7d9b0*/  SEL R21, RZ, 0x1, P3 ;  /* 0x00000001ff157807 */ /* 0x000fe20001800000 */
[----:B------:R-:W-:Y:S01]  /*7d9c0*/  IMAD.WIDE.U32 R10, P4, R72, R81, R10 ;  /* 0x00000051480a7225 */ /* 0x000fe2000788000a */
[----:B------:R-:W-:-:S02]  /*7d9d0*/  ISETP.GE.U32.AND.EX P5, PT, R20, R17, PT, P5 ;  /* 0x000000111400720c */ /* 0x000fc40003fa6150 */
        /* <DEDUP_REMOVED lines=65> */
.L_x_642:
        /* <DEDUP_REMOVED lines=22> */
.L_x_560:
[----:B------:R-:W0:Y:S01]  /*7df50*/  LDC R82, c[0x3][0x1a8] ;  /* 0x00c06a00ff527b82 */ /* 0x000e220000000800 */
[----:B------:R-:W-:Y:S01]  /*7df60*/  UISETP.NE.AND UP0, UPT, UR4, URZ, UPT ;  /* 0x000000ff0400728c */ /* 0x000fe2000bf05270 */
[----:B------:R-:W-:Y:S02]  /*7df70*/  CS2R R130, SRZ ;  /* 0x0000000000827805 */ /* 0x000fe4000001ff00 */
[----:B------:R-:W-:Y:S02]  /*7df80*/  CS2R R128, SRZ ;  /* 0x0000000000807805 */ /* 0x000fe4000001ff00 */
[----:B------:R-:W-:Y:S02]  /*7df90*/  CS2R R126, SRZ ;  /* 0x00000000007e7805 */ /* 0x000fe4000001ff00 */
[----:B------:R-:W-:Y:S01]  /*7dfa0*/  CS2R R124, SRZ ;  /* 0x00000000007c7805 */ /* 0x000fe2000001ff00 */
        /* <DEDUP_REMOVED lines=61> */
[----:B------:R-:W-:Y:S02]  /*7e380*/  IMAD.IADD R10, R7, 0x1, R77 ;  /* 0x00000001070a7824 */ /* 0x000fe400078e024d */
[----:B------:R-:W-:-:S02]  /*7e390*/  IMAD.MOV.U32 R39, RZ, RZ, RZ ;  /* 0x000000ffff277224 */ /* 0x000fc400078e00ff */
[----:B------:R-:W-:-:S04]  /*7e3a0*/  IMAD.WIDE.U32 R8, R108, R109, RZ ;  /* 0x0000006d6c087225 */ /* 0x000fc800078e00ff */
[----:B------:R-:W-:Y:S02]  /*7e3b0*/  IMAD.MOV.U32 R73, RZ, RZ, RZ ;  /* 0x000000ffff497224 */ /* 0x000fe400078e00ff */
[----:B------:R-:W-:-:S04]  /*7e3c0*/  IMAD.WIDE.U32 R6, R115, R109, RZ ;  /* 0x0000006d73067225 */ /* 0x000fc800078e00ff */
[----:B------:R-:W-:-:S04]  /*7e3d0*/  IMAD.WIDE.U32 R22, R110, R111, RZ ;  /* 0x0000006f6e167225 */ /* 0x000fc800078e00ff */
[----:B------:R-:W-:Y:S02]  /*7e3e0*/  IMAD.IADD R24, R51, 0x1, R11 ;  /* 0x0000000133187824 */ /* 0x000fe400078e020b */
[----:B------:R-:W-:Y:S02]  /*7e3f0*/  IMAD.MOV.U32 R49, RZ, RZ, RZ ;  /* 0x000000ffff317224 */ /* 0x000fe400078e00ff */
[----:B------:R-:W-:Y:S02]  /*7e400*/  IMAD.IADD R11, R9, 0x1, R39 ;  /* 0x00000001090b7824 */ /* 0x000fe400078e0227 */
[----:B------:R-:W-:-:S03]  /*7e410*/  IMAD.WIDE.U32 R20, R115, R108, RZ ;  /* 0x0000006c73147225 */ /* 0x000fc600078e00ff */
[----:B------:R-:W-:Y:S01]  /*7e420*/  SHF.L.U64.HI R12, R8, 0x1, R11 ;  /* 0x00000001080c7819 */ /* 0x000fe2000001020b */
[----:B------:R-:W-:-:S03]  /*7e430*/  IMAD.WIDE.U32 R18, R114, R109, RZ ;  /* 0x0000006d72127225 */ /* 0x000fc600078e00ff */
[----:B------:R-:W-:Y:S01]  /*7e440*/  LOP3.LUT R12, R12, 0x1, RZ, 0xc0, !PT ;  /* 0x000000010c0c7812 */ /* 0x000fe200078ec0ff */
[----:B------:R-:W-:Y:S02]  /*7e450*/  IMAD.IADD R7, R7, 0x1, R73 ;  /* 0x0000000107077824 */ /* 0x000fe400078e0249 */
[----:B------:R-:W-:Y:S02]  /*7e460*/  IMAD.SHL.U32 R9, R8, 0x2, RZ ;  /* 0x0000000208097824 */ /* 0x000fe400078e00ff */
[----:B------:R-:W-:Y:S01]  /*7e470*/  IMAD.SHL.U32 R17, R22, 0x2, RZ ;  /* 0x0000000216117824 */ /* 0x000fe200078e00ff */
[----:B------:R-:W-:Y:S01]  /*7e480*/  IADD3 R7, P1, P4, R20, R7, R18 ;  /* 0x0000000714077210 */ /* 0x000fe20007c3e012 */
[----:B------:R-:W-:Y:S01]  /*7e490*/  IMAD.IADD R65, R49, 0x1, R23 ;  /* 0x0000000131417824 */ /* 0x000fe200078e0217 */
[----:B------:R-:W-:Y:S01]  /*7e4a0*/  SHF.R.U64 R23, R8, 0x1f, R11 ;  /* 0x0000001f08177819 */ /* 0x000fe2000000120b */
[----:B------:R-:W-:Y:S01]  /*7e4b0*/  IMAD.IADD R73, R73, 0x1, R21 ;  /* 0x0000000149497824 */ /* 0x000fe200078e0215 */
[----:B------:R-:W-:Y:S01]  /*7e4c0*/  LOP3.LUT R8, R9, 0xfffffffe, RZ, 0xc0, !PT ;  /* 0xfffffffe09087812 */ /* 0x000fe200078ec0ff */
[----:B------:R-:W-:Y:S01]  /*7e4d0*/  IMAD.WIDE.U32 R20, R111, R109, RZ ;  /* 0x0000006d6f147225 */ /* 0x000fe200078e00ff */
[----:B------:R-:W-:-:S02]  /*7e4e0*/  LOP3.LUT R17, R17, 0xfffffffe, RZ, 0xc0, !PT ;  /* 0xfffffffe11117812 */ /* 0x000fc400078ec0ff */
[----:B------:R-:W-:Y:S01]  /*7e4f0*/  SHF.R.U32.HI R11, RZ, 0x1f, R11 ;  /* 0x0000001fff0b7819 */ /* 0x000fe2000001160b */
[----:B------:R-:W-:Y:S01]  /*7e500*/  IMAD.WIDE.U32 R42, R110, R109, RZ ;  /* 0x0000006d6e2a7225 */ /* 0x000fe200078e00ff */
[----:B------:R-:W-:Y:S02]  /*7e510*/  IADD3 R70, P3, PT, R8, R5, RZ ;  /* 0x0000000508467210 */ /* 0x000fe40007f7e0ff */
[----:B------:R-:W-:Y:S01]  /*7e520*/  IADD3 R48, P0, PT, R17, R24, RZ ;  /* 0x0000001811307210 */ /* 0x000fe20007f1e0ff */
[----:B------:R-:W-:Y:S01]  /*7e530*/  IMAD.WIDE.U32 R8, R111, R108, RZ ;  /* 0x0000006c6f087225 */ /* 0x000fe200078e00ff */
[C-C-:B------:R-:W-:Y:S01]  /*7e540*/  SHF.L.U64.HI R38, R22.reuse, 0x1, R65.reuse ;  /* 0x0000000116267819 */ /* 0x140fe20000010241 */
[----:B------:R-:W0:Y:S01]  /*7e550*/  LDC.64 R24, c[0x3][0xe0] ;  /* 0x00c03800ff187b82 */ /* 0x000e220000000a00 */
[----:B------:R-:W-:Y:S01]  /*7e560*/  SHF.R.U64 R64, R22, 0x1f, R65 ;  /* 0x0000001f16407819 */ /* 0x000fe20000001241 */
[----:B------:R-:W-:Y:S01]  /*7e570*/  IMAD.IADD R17, R21, 0x1, R51 ;  /* 0x0000000115117824 */ /* 0x000fe200078e0233 */
[----:B------:R-:W-:Y:S01]  /*7e580*/  LOP3.LUT R22, R23, 0xfffffffe, RZ, 0xc0, !PT ;  /* 0xfffffffe17167812 */ /* 0x000fe200078ec0ff */
[----:B------:R-:W-:Y:S01]  /*7e590*/  IMAD.MOV.U32 R71, RZ, RZ, RZ ;  /* 0x000000ffff477224 */ /* 0x000fe200078e00ff */
[----:B------:R-:W-:Y:S01]  /*7e5a0*/  LOP3.LUT R23, R11, 0x1, RZ, 0xc0, !PT ;  /* 0x000000010b177812 */ /* 0x000fe200078ec0ff */
[----:B------:R-:W-:Y:S01]  /*7e5b0*/  IMAD.X R5, RZ, RZ, R12, P3 ;  /* 0x000000ffff057224 */ /* 0x000fe200018e060c */
[----:B------:R-:W-:Y:S01]  /*7e5c0*/  IADD3 R75, P3, P5, R8, R17, R42 ;  /* 0x00000011084b7210 */ /* 0x000fe20007d7e02a */
[----:B------:R-:W-:Y:S01]  /*7e5d0*/  IMAD.IADD R46, R19, 0x1, R71 ;  /* 0x00000001132e7824 */ /* 0x000fe200078e0247 */
[----:B------:R-:W-:Y:S01]  /*7e5e0*/  LOP3.LUT R38, R38, 0x1, RZ, 0xc0, !PT ;  /* 0x0000000126267812 */ /* 0x000fe200078ec0ff */
[----:B------:R-:W-:Y:S01]  /*7e5f0*/  IMAD.WIDE.U32 R18, R112, R111, RZ ;  /* 0x0000006f70127225 */ /* 0x000fe200078e00ff */
[----:B------:R-:W-:-:S02]  /*7e600*/  SHF.R.U32.HI R17, RZ, 0x1f, R75 ;  /* 0x0000001fff117819 */ /* 0x000fc4000001164b */
[----:B------:R-:W-:Y:S01]  /*7e610*/  SHF.R.U32.HI R65, RZ, 0x1f, R65 ;  /* 0x0000001fff417819 */ /* 0x000fe20000011641 */
[----:B------:R-:W-:Y:S01]  /*7e620*/  IMAD.WIDE.U32 R22, R108, R108, R22 ;  /* 0x0000006c6c167225 */ /* 0x000fe200078e0016 */
[----:B------:R-:W-:Y:S02]  /*7e630*/  LOP3.LUT R64, R64, 0xfffffffe, RZ, 0xc0, !PT ;  /* 0xfffffffe40407812 */ /* 0x000fe400078ec0ff */
[----:B------:R-:W-:Y:S01]  /*7e640*/  LOP3.LUT R65, R65, 0x1, RZ, 0xc0, !PT ;  /* 0x0000000141417812 */ /* 0x000fe200078ec0ff */
[----:B------:R-:W-:Y:S01]  /*7e650*/  IMAD.IADD R66, R77, 0x1, R19 ;  /* 0x000000014d427824 */ /* 0x000fe200078e0213 */
[----:B------:R-:W-:Y:S01]  /*7e660*/  IADD3.X R19, PT, PT, RZ, RZ, RZ, P6, P2 ;  /* 0x000000ffff137210 */ /* 0x000fe200037e44ff */
[----:B------:R-:W-:Y:S01]  /*7e670*/  IMAD.MOV.U32 R11, RZ, RZ, RZ ;  /* 0x000000ffff0b7224 */ /* 0x000fe200078e00ff */
[----:B------:R-:W-:Y:S01]  /*7e680*/  IADD3 R5, P2, PT, R5, R22, RZ ;  /* 0x0000001605057210 */ /* 0x000fe20007f5e0ff */
[----:B------:R-:W-:Y:S01]  /*7e690*/  IMAD.MOV.U32 R67, RZ, RZ, RZ ;  /* 0x000000ffff437224 */ /* 0x000fe200078e00ff */
[----:B------:R-:W-:Y:S01]  /*7e6a0*/  IADD3 R79, P6, PT, R17, R44, RZ ;  /* 0x0000002c114f7210 */ /* 0x000fe20007fde0ff */
[----:B------:R-:W-:-:S04]  /*7e6b0*/  IMAD.WIDE.U32 R62, R113, R110, RZ ;  /* 0x0000006e713e7225 */ /* 0x000fc800078e00ff */
[----:B------:R-:W-:Y:S01]  /*7e6c0*/  IMAD.X R12, R39, 0x1, R23, P2 ;  /* 0x00000001270c7824 */ /* 0x000fe200010e0617 */
[-C--:B------:R-:W-:Y:S01]  /*7e6d0*/  ISETP.GT.U32.AND P2, PT, R44, R79.reuse, PT ;  /* 0x0000004f2c00720c */ /* 0x080fe20003f44070 */
[----:B------:R-:W-:Y:S01]  /*7e6e0*/  IMAD.X R23, RZ, RZ, R68, P6 ;  /* 0x000000ffff177224 */ /* 0x000fe200030e0644 */
[----:B------:R-:W-:Y:S01]  /*7e6f0*/  IADD3 R21, P6, PT, R37, R79, RZ ;  /* 0x0000004f25157210 */ /* 0x000fe20007fde0ff */
[----:B------:R-:W-:Y:S02]  /*7e700*/  IMAD.WIDE.U32 R40, R112, R108, R10 ;  /* 0x0000006c70287225 */ /* 0x000fe400078e000a */
[----:B------:R-:W1:Y:S01]  /*7e710*/  LDC.64 R10, c[0x3][RZ] ;  /* 0x00c00000ff0a7b82 */ /* 0x000e620000000a00 */
[----:B------:R-:W-:Y:S01]  /*7e720*/  ISETP.GT.U32.AND.EX P2, PT, R68, R23, PT, P2 ;  /* 0x000000174400720c */ /* 0x000fe20003f44120 */
[----:B------:R-:W-:-:S03]  /*7e730*/  IMAD.WIDE.U32 R66, R112, R110, R66 ;  /* 0x0000006e70427225 */ /* 0x000fc600078e0042 */
[----:B------:R-:W-:Y:S01]  /*7e740*/  SEL R22, R44, R79, P2 ;  /* 0x0000004f2c167207 */ /* 0x000fe20001000000 */
[----:B------:R-:W-:Y:S01]  /*7e750*/  IMAD.IADD R39, R47, 0x1, R63 ;  /* 0x000000012f277824 */ /* 0x000fe200078e023f */
[----:B------:R-:W-:Y:S01]  /*7e760*/  SEL R37, R68, R23, P2 ;  /* 0x0000001744257207 */ /* 0x000fe20001000000 */
[----:B------:R-:W-:Y:S02]  /*7e770*/  IMAD.X R42, RZ, RZ, R38, P0 ;  /* 0x000000ffff2a7224 */ /* 0x000fe400000e0626 */
[----:B------:R-:W-:Y:S01]  /*7e780*/  IMAD.X R8, R23, 0x1, R48, P6 ;  /* 0x0000000117087824 */ /* 0x000fe200030e0630 */
[----:B------:R-:W-:Y:S01]  /*7e790*/  IADD3 R50, P0, PT, R39, R66, RZ ;  /* 0x0000004227327210 */ /* 0x000fe20007f1e0ff */
[----:B0-----:R-:W-:Y:S01]  /*7e7a0*/  IMAD.WIDE.U32 R38, R69, R24, RZ ;  /* 0x0000001845267225 */ /* 0x001fe200078e00ff */
[----:B------:R-:W-:-:S03]  /*7e7b0*/  IADD3 R45, P2, P6, R19, R40, R45 ;  /* 0x00000028132d7210 */ /* 0x000fc60007e5e02d */
[----:B------:R-:W-:Y:S02]  /*7e7c0*/  IMAD R40, R70, R24, RZ ;  /* 0x0000001846287224 */ /* 0x000fe400078e02ff */
[----:B------:R-:W-:Y:S01]  /*7e7d0*/  IMAD.X R66, R77, 0x1, R67, P0 ;  /* 0x000000014d427824 */ /* 0x000fe200000e0643 */
[----:B------:R-:W-:Y:S01]  /*7e7e0*/  ISETP.GT.U32.AND P0, PT, R22, R21, PT ;  /* 0x000000151600720c */ /* 0x000fe20003f04070 */
[----:B------:R-:W-:Y:S02]  /*7e7f0*/  IMAD R19, R69, R25, R40 ;  /* 0x0000001945137224 */ /* 0x000fe400078e0228 */
[----:B------:R-:W-:Y:S01]  /*7e800*/  IMAD.IADD R40, R77, 0x1, R41 ;  /* 0x000000014d287824 */ /* 0x000fe200078e0229 */
[----:B------:R-:W-:Y:S01]  /*7e810*/  ISETP.GT.U32.AND.EX P0, PT, R37, R8, PT, P0 ;  /* 0x000000082500720c */ /* 0x000fe20003f04100 */
[----:B------:R-:W-:-:S03]  /*7e820*/  IMAD.WIDE.U32 R22, R113, R111, RZ ;  /* 0x0000006f71167225 */ /* 0x000fc600078e00ff */
[----:B------:R-:W-:Y:S01]  /*7e830*/  IADD3.X R37, PT, PT, RZ, R40, RZ, P2, P6 ;  /* 0x00000028ff257210 */ /* 0x000fe200017ec4ff */
[----:B------:R-:W-:Y:S01]  /*7e840*/  IMAD.WIDE.U32 R40, R110, R110, R64 ;  /* 0x0000006e6e287225 */ /* 0x000fe200078e0040 */
[----:B------:R-:W-:-:S03]  /*7e850*/  SEL R67, RZ, 0x1, !P0 ;  /* 0x00000001ff437807 */ /* 0x000fc60004000000 */
[----:B------:R-:W-:Y:S01]  /*7e860*/  IMAD.IADD R48, R39, 0x1, R19 ;  /* 0x0000000127307824 */ /* 0x000fe200078e0213 */
[----:B------:R-:W-:Y:S01]  /*7e870*/  IADD3.X R39, PT, PT, RZ, RZ, RZ, P1, P4 ;  /* 0x000000ffff277210 */ /* 0x000fe20000fe84ff */
[----:B------:R-:W-:Y:S01]  /*7e880*/  IMAD.IADD R47, R47, 0x1, R23 ;  /* 0x000000012f2f7824 */ /* 0x000fe200078e0217 */
[----:B------:R-:W-:Y:S01]  /*7e890*/  IADD3 R42, P0, P4, R42, R40, R45 ;  /* 0x000000282a2a7210 */ /* 0x000fe20007c1e02d */
[----:B-1----:R-:W-:-:S03]  /*7e8a0*/  IMAD.WIDE.U32 R64, R48, R10, RZ ;  /* 0x0000000a30407225 */ /* 0x002fc600078e00ff */
[----:B------:R-:W-:Y:S01]  /*7e8b0*/  IADD3 R52, P2, P6, R62, R47, R18 ;  /* 0x0000002f3e347210 */ /* 0x000fe20007e5e012 */
[----:B------:R-:W-:Y:S01]  /*7e8c0*/  IMAD.IADD R40, R49, 0x1, R41 ;  /* 0x0000000131287824 */ /* 0x000fe200078e0229 */
[----:B------:R-:W0:Y:S01]  /*7e8d0*/  LDC.64 R18, c[0x3][0x8] ;  /* 0x00c00200ff127b82 */ /* 0x000e220000000a00 */
[----:B------:R-:W-:-:S03]  /*7e8e0*/  IMAD.WIDE.U32 R62, R38, R10, RZ ;  /* 0x0000000a263e7225 */ /* 0x000fc600078e00ff */
[----:B------:R-:W-:Y:S01]  /*7e8f0*/  IADD3.X R72, PT, PT, RZ, R40, R37, P0, P4 ;  /* 0x00000028ff487210 */ /* 0x000fe200007e8425 */
[----:B------:R-:W-:Y:S01]  /*7e900*/  IMAD.WIDE.U32 R64, P1, R38, R11, R64 ;  /* 0x0000000b26407225 */ /* 0x000fe20007820040 */
[----:B------:R-:W-:Y:S02]  /*7e910*/  IADD3 R40, P0, P4, R45, R42, R67 ;  /* 0x0000002a2d287210 */ /* 0x000fe40007c1e043 */
[----:B------:R-:W-:Y:S01]  /*7e920*/  IADD3.X R42, PT, PT, RZ, RZ, RZ, P2, P6 ;  /* 0x000000ffff2a7210 */ /* 0x000fe200017ec4ff */
[----:B------:R-:W-:Y:S01]  /*7e930*/  IMAD.X R45, RZ, RZ, RZ, P1 ;  /* 0x000000ffff2d7224 */ /* 0x000fe200008e06ff */
[----:B------:R-:W-:Y:S01]  /*7e940*/  IADD3 R23, P1, PT, R63, R64, RZ ;  /* 0x000000403f177210 */ /* 0x000fe20007f3e0ff */
[----:B------:R-:W-:Y:S01]  /*7e950*/  IMAD.MOV.U32 R47, RZ, RZ, RZ ;  /* 0x000000ffff2f7224 */ /* 0x000fe200078e00ff */
[----:B------:R-:W-:Y:S01]  /*7e960*/  IADD3.X R37, PT, PT, R37, R72, RZ, P0, P4 ;  /* 0x0000004825257210 */ /* 0x000fe200007e84ff */
[----:B------:R-:W-:Y:S01]  /*7e970*/  IMAD.IADD R79, R51, 0x1, R9 ;  /* 0x00000001334f7824 */ /* 0x000fe200078e0209 */
[----:B------:R-:W-:Y:S01]  /*7e980*/  IADD3 R64, P0, PT, R21, R44, RZ ;  /* 0x0000002c15407210 */ /* 0x000fe20007f1e0ff */
[----:B------:R-:W-:Y:S01]  /*7e990*/  IMAD.MOV.U32 R44, RZ, RZ, R65 ;  /* 0x000000ffff2c7224 */ /* 0x000fe200078e0041 */
[----:B------:R-:W-:Y:S01]  /*7e9a0*/  IADD3 RZ, P4, PT, R69, R62, RZ ;  /* 0x0000003e45ff7210 */ /* 0x000fe20007f9e0ff */
[----:B------:R-:W-:-:S03]  /*7e9b0*/  IMAD.WIDE.U32 R46, R114, R108, R46 ;  /* 0x0000006c722e7225 */ /* 0x000fc600078e002e */
[----:B------:R-:W-:Y:S01]  /*7e9c0*/  IADD3.X RZ, P4, PT, R70, R23, RZ, P4, !PT ;  /* 0x0000001746ff7210 */ /* 0x000fe2000279e4ff */
[----:B------:R-:W-:Y:S01]  /*7e9d0*/  IMAD.WIDE.U32.X R44, R48, R11, R44, P1 ;  /* 0x0000000b302c7225 */ /* 0x000fe200008e042c */
[----:B------:R-:W-:-:S03]  /*7e9e0*/  ISETP.GE.U32.AND P1, PT, R64, R21, PT ;  /* 0x000000154000720c */ /* 0x000fc60003f26070 */
[----:B------:R-:W-:Y:S01]  /*7e9f0*/  IMAD.X R77, R8, 0x1, R68, P0 ;  /* 0x00000001084d7824 */ /* 0x000fe200000e0644 */
[----:B------:R-:W-:Y:S01]  /*7ea00*/  IADD3.X R23, P4, PT, RZ, R44, RZ, P4, !PT ;  /* 0x0000002cff177210 */ /* 0x000fe2000279e4ff */
[----:B------:R-:W-:Y:S01]  /*7ea10*/  IMAD.IADD R41, R71, 0x1, R47 ;  /* 0x0000000147297824 */ /* 0x000fe200078e022f */
[----:B------:R-:W-:Y:S01]  /*7ea20*/  IADD3 R39, P0, P2, R39, R46, R73 ;  /* 0x0000002e27277210 */ /* 0x000fe20007a1e049 */
[----:B0-----:R-:W-:Y:S01]  /*7ea30*/  IMAD.WIDE.U32 R46, R48, R18, RZ ;  /* 0x00000012302e7225 */ /* 0x001fe200078e00ff */
[----:B------:R-:W-:Y:S02]  /*7ea40*/  ISETP.GE.U32.AND.EX P1, PT, R77, R8, PT, P1 ;  /* 0x000000084d00720c */ /* 0x000fe40003f26110 */
[----:B------:R-:W-:Y:S01]  /*7ea50*/  IADD3.X R41, PT, PT, RZ, R41, RZ, P0, P2 ;  /* 0x00000029ff297210 */ /* 0x000fe200007e44ff */
[----:B------:R-:W-:Y:S01]  /*7ea60*/  IMAD.X R71, RZ, RZ, R45, P4 ;  /* 0x000000ffff477224 */ /* 0x000fe200020e062d */
[----:B------:R-:W-:Y:S02]  /*7ea70*/  IADD3 R63, P4, PT, R67, R6, RZ ;  /* 0x00000006433f7210 */ /* 0x000fe40007f9e0ff */
[----:B------:R-:W-:-:S02]  /*7ea80*/  IADD3 R62, P2, P6, R42, R50, R39 ;  /* 0x000000322a3e7210 */ /* 0x000fc40007e5e027 */
[----:B------:R-:W-:Y:S01]  /*7ea90*/  SEL R45, RZ, 0x1, P1 ;  /* 0x00000001ff2d7807 */ /* 0x000fe20000800000 */
[----:B------:R-:W-:Y:S01]  /*7eaa0*/  IMAD.X R44, RZ, RZ, R7, P4 ;  /* 0x000000ffff2c7224 */ /* 0x000fe200020e0607 */
[----:B------:R-:W-:Y:S02]  /*7eab0*/  ISETP.GT.U32.AND P1, PT, R6, R63, PT ;  /* 0x0000003f0600720c */ /* 0x000fe40003f24070 */
[C---:B------:R-:W-:Y:S02]  /*7eac0*/  SHF.L.U64.HI R8, R20.reuse, 0x1, R75 ;  /* 0x0000000114087819 */ /* 0x040fe4000001024b */
[----:B------:R-:W-:Y:S01]  /*7ead0*/  LEA R23, P0, R20, R23, 0x1 ;  /* 0x0000001714177211 */ /* 0x000fe200078008ff */
[C---:B------:R-:W-:Y:S01]  /*7eae0*/  IMAD.WIDE.U32 R20, R38.reuse, R18, RZ ;  /* 0x0000001226147225 */ /* 0x040fe200078e00ff */
[----:B------:R-:W-:Y:S02]  /*7eaf0*/  IADD3.X R69, PT, PT, RZ, R66, R41, P2, P6 ;  /* 0x00000042ff457210 */ /* 0x000fe400017ec429 */
[----:B------:R-:W-:Y:S01]  /*7eb00*/  IADD3 R68, P4, PT, R63, R22, RZ ;  /* 0x000000163f447210 */ /* 0x000fe20007f9e0ff */
[----:B------:R-:W-:Y:S01]  /*7eb10*/  IMAD.WIDE.U32 R46, P2, R38, R19, R46 ;  /* 0x00000013262e7225 */ /* 0x000fe2000784002e */
[----:B------:R-:W-:-:S02]  /*7eb20*/  ISETP.GT.U32.AND.EX P1, PT, R7, R44, PT, P1 ;  /* 0x0000002c0700720c */ /* 0x000fc40003f24110 */
[----:B------:R-:W-:Y:S01]  /*7eb30*/  IADD3.X R71, P0, PT, R71, R8, RZ, P0, !PT ;  /* 0x0000000847477210 */ /* 0x000fe2000071e4ff */
[----:B------:R-:W-:Y:S01]  /*7eb40*/  IMAD.X R70, R44, 0x1, R52, P4 ;  /* 0x000000012c467824 */ /* 0x000fe200020e0634 */
[----:B------:R-:W-:Y:S01]  /*7eb50*/  SEL R8, R6, R63, P1 ;  /* 0x0000003f06087207 */ /* 0x000fe20000800000 */
[----:B------:R-:W-:Y:S01]  /*7eb60*/  IMAD.X R51, RZ, RZ, RZ, P2 ;  /* 0x000000ffff337224 */ /* 0x000fe200010e06ff */
[----:B------:R-:W-:Y:S02]  /*7eb70*/  IADD3 R46, P6, PT, R21, R46, RZ ;  /* 0x0000002e152e7210 */ /* 0x000fe40007fde0ff */
[----:B------:R-:W-:Y:S02]  /*7eb80*/  IADD3 R23, P4, PT, R23, R20, RZ ;  /* 0x0000001417177210 */ /* 0x000fe40007f9e0ff */
[----:B------:R-:W-:Y:S02]  /*7eb90*/  SEL R20, R7, R44, P1 ;  /* 0x0000002c07147207 */ /* 0x000fe40000800000 */
[----:B------:R-:W-:Y:S01]  /*7eba0*/  ISETP.GT.U32.AND P1, PT, R8, R68, PT ;  /* 0x000000440800720c */ /* 0x000fe20003f24070 */
[----:B------:R-:W-:Y:S01]  /*7ebb0*/  IMAD.WIDE.U32 R8, R23, R24, RZ ;  /* 0x0000001817087225 */ /* 0x000fe200078e00ff */
[----:B------:R-:W-:-:S02]  /*7ebc0*/  IADD3.X R71, P4, PT, R71, R46, RZ, P4, !PT ;  /* 0x0000002e47477210 */ /* 0x000fc4000279e4ff */
[----:B------:R-:W-:Y:S01]  /*7ebd0*/  ISETP.GT.U32.AND.EX P1, PT, R20, R70, PT, P1 ;  /* 0x000000461400720c */ /* 0x000fe20003f24110 */
[----:B------:R-:W-:Y:S01]  /*7ebe0*/  IMAD.IADD R46, R43, 0x1, R49 ;  /* 0x000000012b2e7824 */ /* 0x000fe200078e0231 */
[----:B------:R-:W0:Y:S01]  /*7ebf0*/  LDC.64 R20, c[0x3][0x10] ;  /* 0x00c00400ff147b82 */ /* 0x000e220000000a00 */
[----:B------:R-:W-:Y:S01]  /*7ec00*/  IMAD R44, R71, R24, RZ ;  /* 0x00000018472c7224 */ /* 0x000fe200078e02ff */
[----:B------:R-:W-:Y:S02]  /*7ec10*/  SEL R63, RZ, 0x1, !P1 ;  /* 0x00000001ff3f7807 */ /* 0x000fe40004800000 */
[----:B------:R-:W-:Y:S01]  /*7ec20*/  IADD3 R65, P1, PT, R45, R68, RZ ;  /* 0x000000442d417210 */ /* 0x000fe20007f3e0ff */
[----:B------:R-:W-:-:S04]  /*7ec30*/  IMAD R67, R23, R25, R44 ;  /* 0x0000001917437224 */ /* 0x000fc800078e022c */
[----:B------:R-:W-:Y:S02]  /*7ec40*/  IMAD.IADD R43, R9, 0x1, R67 ;  /* 0x00000001092b7824 */ /* 0x000fe400078e0243 */
[----:B------:R-:W-:Y:S01]  /*7ec50*/  IMAD.X R73, RZ, RZ, R70, P1 ;  /* 0x000000ffff497224 */ /* 0x000fe200008e0646 */
[----:B------:R-:W-:Y:S01]  /*7ec60*/  IADD3 R9, P1, P2, R50, R62, R63 ;  /* 0x0000003e32097210 */ /* 0x000fe20007a3e03f */
[----:B------:R-:W-:Y:S02]  /*7ec70*/  IMAD.MOV.U32 R50, RZ, RZ, R47 ;  /* 0x000000ffff327224 */ /* 0x000fe400078e002f */
[----:B------:R-:W-:Y:S01]  /*7ec80*/  IMAD.WIDE.U32 R62, R43, R10, RZ ;  /* 0x0000000a2b3e7225 */ /* 0x000fe200078e00ff */
[----:B------:R-:W-:-:S03]  /*7ec90*/  IADD3.X R44, PT, PT, R66, R69, RZ, P1, P2 ;  /* 0x00000045422c7210 */ /* 0x000fc60000fe44ff */
        /* <DEDUP_REMOVED lines=16> */
[----:B------:R-:W1:Y:S01]  /*7eda0*/  LDC.64 R22, c[0x3][0x18] ;  /* 0x00c00600ff167b82 */ /* 0x000e620000000a00 */
[----:B0-----:R-:W-:Y:S01]  /*7edb0*/  IMAD.WIDE.U32 R66, R48, R20, RZ ;  /* 0x0000001430427225 */ /* 0x001fe200078e00ff */
[----:B------:R-:W-:Y:S02]  /*7edc0*/  IADD3.X RZ, P2, PT, R71, R46, RZ, P2, !PT ;  /* 0x0000002e47ff7210 */ /* 0x000fe4000175e4ff */
[----:B------:R-:W-:Y:S01]  /*7edd0*/  SEL R51, R70, R73, P1 ;  /* 0x0000004946337207 */ /* 0x000fe20000800000 */
[----:B------:R-:W-:Y:S01]  /*7ede0*/  IMAD.WIDE.U32.X R62, R43, R11, R64, P6 ;  /* 0x0000000b2b3e7225 */ /* 0x000fe200030e0440 */
[----:B------:R-:W-:-:S03]  /*7edf0*/  IADD3.X R72, P0, PT, R72, R77, RZ, P0, !PT ;  /* 0x0000004d48487210 */ /* 0x000fc6000071e4ff */
[----:B------:R-:W-:Y:S01]  /*7ee00*/  IMAD.WIDE.U32 R64, R38, R20, RZ ;  /* 0x0000001426407225 */ /* 0x000fe200078e00ff */
[----:B------:R-:W-:-:S03]  /*7ee10*/  IADD3.X R75, P2, PT, RZ, R62, RZ, P2, !PT ;  /* 0x0000003eff4b7210 */ /* 0x000fc6000175e4ff */
[----:B------:R-:W-:Y:S01]  /*7ee20*/  IMAD.X R46, R73, 0x1, R52, P4 ;  /* 0x00000001492e7824 */ /* 0x000fe200020e0634 */
[----:B------:R-:W-:Y:S01]  /*7ee30*/  IADD3 R52, P1, PT, R69, R64, RZ ;  /* 0x0000004045347210 */ /* 0x000fe20007f3e0ff */
[----:B------:R-:W-:-:S04]  /*7ee40*/  IMAD.WIDE.U32 R66, P4, R38, R21, R66 ;  /* 0x0000001526427225 */ /* 0x000fc80007880042 */
[----:B------:R-:W-:-:S04]  /*7ee50*/  IMAD.WIDE.U32 R70, R43, R18, RZ ;  /* 0x000000122b467225 */ /* 0x000fc800078e00ff */
[----:B------:R-:W-:Y:S01]  /*7ee60*/  IMAD.X R77, RZ, RZ, R63, P2 ;  /* 0x000000ffff4d7224 */ /* 0x000fe200010e063f */
[----:B------:R-:W-:Y:S01]  /*7ee70*/  IADD3 R73, P2, PT, R65, R66, RZ ;  /* 0x0000004241497210 */ /* 0x000fe20007f5e0ff */
[----:B------:R-:W-:Y:S01]  /*7ee80*/  IMAD.X R63, RZ, RZ, RZ, P4 ;  /* 0x000000ffff3f7224 */ /* 0x000fe200020e06ff */
[----:B------:R-:W-:Y:S01]  /*7ee90*/  IADD3.X R66, PT, PT, RZ, RZ, RZ, P3, P5 ;  /* 0x000000ffff427210 */ /* 0x000fe20001fea4ff */
[----:B------:R-:W-:Y:S01]  /*7eea0*/  IMAD.WIDE.U32 R68, R8, R18, RZ ;  /* 0x0000001208447225 */ /* 0x000fe200078e00ff */
[----:B------:R-:W-:Y:S02]  /*7eeb0*/  IADD3 R75, P5, PT, R75, R52, RZ ;  /* 0x000000344b4b7210 */ /* 0x000fe40007fbe0ff */
[----:B------:R-:W-:Y:S01]  /*7eec0*/  IADD3.X R52, P1, PT, R72, R73, RZ, P1, !PT ;  /* 0x0000004948347210 */ /* 0x000fe20000f3e4ff */
[----:B------:R-:W-:Y:S01]  /*7eed0*/  IMAD.WIDE.U32 R64, P4, R8, R19, R70 ;  /* 0x0000001308407225 */ /* 0x000fe20007880046 */
[----:B------:R-:W-:Y:S02]  /*7eee0*/  IADD3 R75, P3, PT, R75, R68, RZ ;  /* 0x000000444b4b7210 */ /* 0x000fe40007f7e0ff */
[----:B------:R-:W-:Y:S01]  /*7eef0*/  IADD3.X R77, P5, PT, R77, R52, RZ, P5, !PT ;  /* 0x000000344d4d7210 */ /* 0x000fe20002fbe4ff */
[----:B------:R-:W-:Y:S01]  /*7ef00*/  IMAD.MOV.U32 R62, RZ, RZ, R67 ;  /* 0x000000ffff3e7224 */ /* 0x000fe200078e0043 */
[----:B------:R-:W-:Y:S01]  /*7ef10*/  IADD3 R64, P6, PT, R69, R64, RZ ;  /* 0x0000004045407210 */ /* 0x000fe20007fde0ff */
[----:B------:R-:W-:-:S02]  /*7ef20*/  IMAD.X R67, RZ, RZ, RZ, P4 ;  /* 0x000000ffff437224 */ /* 0x000fc400020e06ff */
[----:B------:R-:W-:Y:S01]  /*7ef30*/  IMAD.WIDE.U32.X R62, R48, R21, R62, P2 ;  /* 0x00000015303e7225 */ /* 0x000fe200010e043e */
[----:B------:R-:W-:Y:S02]  /*7ef40*/  IADD3 R78, P2, P4, R66, R108, R79 ;  /* 0x0000006c424e7210 */ /* 0x000fe40007c5e04f */
[----:B------:R-:W-:Y:S01]  /*7ef50*/  IADD3.X R77, P3, PT, R77, R64, RZ, P3, !PT ;  /* 0x000000404d4d7210 */ /* 0x000fe20001f7e4ff */
[----:B-1----:R-:W-:-:S04]  /*7ef60*/  IMAD.WIDE.U32 R68, R48, R22, RZ ;  /* 0x0000001630447225 */ /* 0x002fc800078e00ff */
[----:B------:R-:W-:Y:S02]  /*7ef70*/  IMAD.MOV.U32 R66, RZ, RZ, R65 ;  /* 0x000000ffff427224 */ /* 0x000fe400078e0041 */
[----:B------:R-:W-:Y:S01]  /*7ef80*/  IMAD.IADD R108, R49, 0x1, R109 ;  /* 0x00000001316c7824 */ /* 0x000fe200078e026d */
[----:B------:R-:W-:Y:S01]  /*7ef90*/  IADD3.X R49, P1, P0, R62, RZ, RZ, P1, P0 ;  /* 0x000000ff3e317210 */ /* 0x000fe200008204ff */
[----:B------:R-:W-:-:S03]  /*7efa0*/  IMAD.WIDE.U32.X R70, R43, R19, R66, P6 ;  /* 0x000000132b467225 */ /* 0x000fc600030e0442 */
[----:B------:R-:W-:Y:S01]  /*7efb0*/  IADD3.X R108, PT, PT, RZ, R108, RZ, P2, P4 ;  /* 0x0000006cff6c7210 */ /* 0x000fe200017e84ff */
[----:B------:R-:W-:Y:S01]  /*7efc0*/  IMAD.WIDE.U32 R68, P6, R38, R23, R68 ;  /* 0x0000001726447225 */ /* 0x000fe200078c0044 */
[----:B------:R-:W-:-:S03]  /*7efd0*/  IADD3.X R73, P3, P5, R70, RZ, RZ, P3, P5 ;  /* 0x000000ff46497210 */ /* 0x000fc60001d6a4ff */
[----:B------:R-:W-:Y:S01]  /*7efe0*/  IMAD.WIDE.U32 R64, R38, R22, RZ ;  /* 0x0000001626407225 */ /* 0x000fe200078e00ff */
[----:B------:R-:W-:-:S03]  /*7eff0*/  IADD3.X R74, PT, PT, R71, RZ, RZ, P3, P5 ;  /* 0x000000ff474a7210 */ /* 0x000fc60001fea4ff */
        /* <DEDUP_REMOVED lines=39> */
[----:B------:R-:W-:Y:S01]  /*7f270*/  IMAD.WIDE.U32 R72, R8, R22, RZ ;  /* 0x0000001608487225 */ /* 0x000fe200078e00ff */
[----:B------:R-:W-:-:S03]  /*7f280*/  IADD3.X R70, PT, PT, R71, RZ, RZ, P0, P1 ;  /* 0x000000ff47467210 */ /* 0x000fc600007e24ff */
[----:B------:R-:W-:Y:S01]  /*7f290*/  IMAD.MOV.U32 R68, RZ, RZ, R65 ;  /* 0x000000ffff447224 */ /* 0x000fe200078e0041 */
[----:B------:R-:W-:Y:S01]  /*7f2a0*/  IADD3 R65, P1, PT, R48, R75, RZ ;  /* 0x0000004b30417210 */ /* 0x000fe20007f3e0ff */
[----:B------:R-:W-:Y:S01]  /*7f2b0*/  IMAD.X R77, R79, 0x1, R12, P6 ;  /* 0x000000014f4d7824 */ /* 0x000fe200030e060c */
[----:B------:R-:W-:Y:S01]  /*7f2c0*/  IADD3 R79, P0, PT, R73, R66, RZ ;  /* 0x00000042494f7210 */ /* 0x000fe20007f1e0ff */
[----:B------:R-:W-:Y:S01]  /*7f2d0*/  IMAD.X R63, RZ, RZ, RZ, P5 ;  /* 0x000000ffff3f7224 */ /* 0x000fe200028e06ff */
[----:B------:R-:W-:Y:S01]  /*7f2e0*/  IADD3 R73, P6, PT, R65, R72, RZ ;  /* 0x0000004841497210 */ /* 0x000fe20007fde0ff */
[----:B------:R-:W-:Y:S01]  /*7f2f0*/  IMAD.MOV.U32 R62, RZ, RZ, R67 ;  /* 0x000000ffff3e7224 */ /* 0x000fe200078e0043 */
[----:B------:R-:W-:Y:S01]  /*7f300*/  IADD3.X R72, P1, PT, R70, R77, RZ, P1, !PT ;  /* 0x0000004d46487210 */ /* 0x000fe20000f3e4ff */
[----:B------:R-:W-:Y:S01]  /*7f310*/  IMAD.WIDE.U32.X R68, R7, R11, R68, P4 ;  /* 0x0000000b07447225 */ /* 0x000fe200020e0444 */
[----:B------:R-:W-:Y:S02]  /*7f320*/  IADD3 R17, P5, P3, R17, R78, R78 ;  /* 0x0000004e11117210 */ /* 0x000fe40007bbe04e */
[----:B------:R-:W-:Y:S01]  /*7f330*/  IADD3.X R72, P6, PT, R72, R79, RZ, P6, !PT ;  /* 0x0000004f48487210 */ /* 0x000fe200037de4ff */
[----:B------:R-:W-:Y:S01]  /*7f340*/  IMAD.WIDE.U32 R70, R7, R18, RZ ;  /* 0x0000001207467225 */ /* 0x000fe200078e00ff */
[----:B------:R-:W-:-:S03]  /*7f350*/  IADD3.X R108, PT, PT, RZ, R108, R108, P5, P3 ;  /* 0x0000006cff6c7210 */ /* 0x000fc60002fe646c */
[----:B------:R-:W-:Y:S01]  /*7f360*/  IMAD.WIDE.U32.X R64, R43, R23, R62, P0 ;  /* 0x000000172b407225 */ /* 0x000fe200000e043e */
[----:B------:R-:W-:Y:S02]  /*7f370*/  IADD3.X R43, P2, PT, RZ, R68, RZ, P2, !PT ;  /* 0x00000044ff2b7210 */ /* 0x000fe4000175e4ff */
[----:B------:R-:W-:Y:S01]  /*7f380*/  ISETP.GT.U32.AND P0, PT, R50, R47, PT ;  /* 0x0000002f3200720c */ /* 0x000fe20003f04070 */
        /* <DEDUP_REMOVED lines=13> */
[----:B------:R-:W-:Y:S01]  /*7f460*/  SEL R66, RZ, 0x1, !P0 ;  /* 0x00000001ff427807 */ /* 0x000fe20004000000 */
[----:B------:R-:W-:Y:S01]  /*7f470*/  IMAD.WIDE.U32.X R50, R7, R19, R50, P6 ;  /* 0x0000001307327225 */ /* 0x000fe200030e0432 */
[----:B------:R-:W-:-:S02]  /*7f480*/  IADD3.X R69, P1, PT, R69, R8, RZ, P1, !PT ;  /* 0x0000000845457210 */ /* 0x000fc40000f3e4ff */
[----:B------:R-:W-:Y:S01]  /*7f490*/  ISETP.GE.U32.AND P0, PT, R38, R47, PT ;  /* 0x0000002f2600720c */ /* 0x000fe20003f06070 */
[----:B------:R-:W-:Y:S01]  /*7f4a0*/  IMAD.WIDE.U32 R62, P6, R6, R21, R62 ;  /* 0x00000015063e7225 */ /* 0x000fe200078c003e */
[----:B------:R-:W-:Y:S02]  /*7f4b0*/  IADD3.X R38, P1, P2, R50, RZ, RZ, P1, P2 ;  /* 0x000000ff32267210 */ /* 0x000fe40000a244ff */
[----:B------:R-:W-:Y:S01]  /*7f4c0*/  IADD3 R66, P5, P3, R66, R9, R42 ;  /* 0x0000000942427210 */ /* 0x000fe20007bbe02a */
[-C--:B------:R-:W-:Y:S01]  /*7f4d0*/  IMAD R52, R69, R24.reuse, RZ ;  /* 0x0000001845347224 */ /* 0x080fe200078e02ff */
[----:B------:R-:W-:Y:S01]  /*7f4e0*/  IADD3 R40, P4, PT, R40, R45, RZ ;  /* 0x0000002d28287210 */ /* 0x000fe20007f9e0ff */
[----:B------:R-:W-:Y:S01]  /*7f4f0*/  IMAD.WIDE.U32 R8, R67, R24, RZ ;  /* 0x0000001843087225 */ /* 0x000fe200078e00ff */
[----:B------:R-:W-:Y:S02]  /*7f500*/  IADD3.X R45, PT, PT, R51, RZ, RZ, P1, P2 ;  /* 0x000000ff332d7210 */ /* 0x000fe40000fe44ff */
[----:B------:R-:W-:Y:S01]  /*7f510*/  ISETP.GE.U32.AND P2, PT, R75, R5, PT ;  /* 0x000000054b00720c */ /* 0x000fe20003f46070 */
[----:B------:R-:W-:Y:S01]  /*7f520*/  IMAD R47, R67, R25, R52 ;  /* 0x00000019432f7224 */ /* 0x000fe200078e0234 */
[----:B------:R-:W-:Y:S01]  /*7f530*/  IADD3.X R44, PT, PT, RZ, R44, RZ, P5, P3 ;  /* 0x0000002cff2c7210 */ /* 0x000fe20002fe64ff */
[----:B------:R-:W-:Y:S01]  /*7f540*/  IMAD.WIDE.U32 R42, R6, R20, RZ ;  /* 0x00000014062a7225 */ /* 0x000fe200078e00ff */
[----:B------:R-:W-:-:S02]  /*7f550*/  ISETP.GE.U32.AND.EX P2, PT, R77, R12, PT, P2 ;  /* 0x0000000c4d00720c */ /* 0x000fc40003f46120 */
[----:B------:R-:W-:Y:S01]  /*7f560*/  ISETP.GE.U32.AND.EX P0, PT, R49, R46, PT, P0 ;  /* 0x0000002e3100720c */ /* 0x000fe20003f06100 */
        /* <DEDUP_REMOVED lines=22> */
[----:B------:R-:W-:Y:S01]  /*7f6d0*/  IMAD.X R65, RZ, RZ, R108, P5 ;  /* 0x000000ffff417224 */ /* 0x000fe200028e066c */
[----:B------:R-:W-:Y:S01]  /*7f6e0*/  IADD3 R64, P5, PT, R48, R67, RZ ;  /* 0x0000004330407210 */ /* 0x000fe20007fbe0ff */
[----:B------:R-:W-:Y:S01]  /*7f6f0*/  IMAD.WIDE.U32 R50, P6, R6, R23, R50 ;  /* 0x0000001706327225 */ /* 0x000fe200078c0032 */
[----:B------:R-:W-:-:S03]  /*7f700*/  ISETP.GE.U32.AND P1, PT, R67, R17, PT ;  /* 0x000000114300720c */ /* 0x000fc60003f26070 */
[----:B------:R-:W-:-:S04]  /*7f710*/  IMAD.WIDE.U32 R42, R6, R22, RZ ;  /* 0x00000016062a7225 */ /* 0x000fc800078e00ff */
[----:B------:R-:W-:Y:S01]  /*7f720*/  IMAD.WIDE.U32.X R48, R5, R11, R46, P2 ;  /* 0x0000000b05307225 */ /* 0x000fe200010e042e */
[----:B------:R-:W-:-:S03]  /*7f730*/  IADD3 R17, P2, PT, R9, R64, RZ ;  /* 0x0000004009117210 */ /* 0x000fc60007f5e0ff */
        /* <DEDUP_REMOVED lines=24> */
[----:B------:R-:W-:Y:S01]  /*7f8c0*/  IMAD.WIDE.U32 R46, R5, R20, RZ ;  /* 0x00000014052e7225 */ /* 0x000fe200078e00ff */
[----:B------:R-:W-:-:S02]  /*7f8d0*/  ISETP.GE.U32.AND P1, PT, R64, R67, PT ;  /* 0x000000434000720c */ /* 0x000fc40003f26070 */
[----:B------:R-:W-:Y:S01]  /*7f8e0*/  IADD3.X R45, PT, PT, R7, RZ, RZ, P2, P6 ;  /* 0x000000ff072d7210 */ /* 0x000fe200017ec4ff */
[----:B------:R-:W-:Y:S01]  /*7f8f0*/  IMAD.WIDE.U32 R6, R8, R20, RZ ;  /* 0x0000001408067225 */ /* 0x000fe200078e00ff */
[----:B------:R-:W-:Y:S02]  /*7f900*/  IADD3.X R9, P0, P3, R42, RZ, RZ, P3, P0 ;  /* 0x000000ff2a097210 */ /* 0x000fe40001b004ff */
[----:B------:R-:W-:Y:S01]  /*7f910*/  IADD3 R48, P6, P2, R50, R39, R66 ;  /* 0x0000002732307210 */ /* 0x000fe20007ade042 */
[----:B------:R-:W-:Y:S01]  /*7f920*/  IMAD.X R50, RZ, RZ, R37, P4 ;  /* 0x000000ffff327224 */ /* 0x000fe200020e0625 */
[----:B------:R-:W-:Y:S02]  /*7f930*/  SEL R39, RZ, 0x1, P5 ;  /* 0x00000001ff277807 */ /* 0x000fe40002800000 */
[----:B------:R-:W-:Y:S02]  /*7f940*/  ISETP.GE.U32.AND.EX P1, PT, R51, R65, PT, P1 ;  /* 0x000000413300720c */ /* 0x000fe40003f26110 */
[----:B------:R-:W-:Y:S01]  /*7f950*/  IADD3.X R42, PT, PT, R43, RZ, RZ, P0, P3 ;  /* 0x000000ff2b2a7210 */ /* 0x000fe200007e64ff */
[----:B------:R-:W-:Y:S01]  /*7f960*/  IMAD.WIDE.U32 R46, P3, R8, R21, R46 ;  /* 0x00000015082e7225 */ /* 0x000fe2000786002e */
[----:B------:R-:W-:-:S02]  /*7f970*/  IADD3 R9, P0, PT, R9, R12, RZ ;  /* 0x0000000c09097210 */ /* 0x000fc40007f1e0ff */
[----:B------:R-:W-:Y:S01]  /*7f980*/  IADD3 R37, P4, PT, R39, R40, RZ ;  /* 0x0000002827257210 */ /* 0x000fe20007f9e0ff */
[----:B------:R-:W-:Y:S01]  /*7f990*/  IMAD.WIDE.U32 R38, R5, R22, RZ ;  /* 0x0000001605267225 */ /* 0x000fe200078e00ff */
[----:B------:R-:W-:Y:S02]  /*7f9a0*/  SEL R12, RZ, 0x1, P1 ;  /* 0x00000001ff0c7807 */ /* 0x000fe40000800000 */
[----:B------:R-:W-:Y:S01]  /*7f9b0*/  IADD3 R51, P1, PT, R9, R6, RZ ;  /* 0x0000000609337210 */ /* 0x000fe20007f3e0ff */
[----:B------:R-:W-:Y:S01]  /*7f9c0*/  IMAD.MOV.U32 R6, RZ, RZ, R47 ;  /* 0x000000ffff067224 */ /* 0x000fe200078e002f */
[----:B------:R-:W-:Y:S01]  /*7f9d0*/  IADD3.X R9, P0, PT, R42, R49, RZ, P0, !PT ;  /* 0x000000312a097210 */ /* 0x000fe2000071e4ff */
[----:B------:R-:W-:Y:S01]  /*7f9e0*/  IMAD.X R49, RZ, RZ, R50, P4 ;  /* 0x000000ffff317224 */ /* 0x000fe200020e0632 */
[----:B------:R-:W-:Y:S01]  /*7f9f0*/  IADD3 R52, P5, PT, R7, R46, RZ ;  /* 0x0000002e07347210 */ /* 0x000fe20007fbe0ff */
[----:B------:R-:W-:Y:S01]  /*7fa00*/  IMAD.X R7, RZ, RZ, RZ, P3 ;  /* 0x000000ffff077224 */ /* 0x000fe200018e06ff */
[----:B------:R-:W-:-:S02]  /*7fa10*/  IADD3 R46, P4, PT, R12, R37, RZ ;  /* 0x000000250c2e7210 */ /* 0x000fc40007f9e0ff */
[----:B------:R-:W-:Y:S01]  /*7fa20*/  ISETP.GE.U32.AND P3, PT, R37, R40, PT ;  /* 0x000000282500720c */ /* 0x000fe20003f66070 */
[----:B------:R-:W-:Y:S01]  /*7fa30*/  IMAD.WIDE.U32.X R6, R5, R21, R6, P5 ;  /* 0x0000001505067225 */ /* 0x000fe200028e0406 */
[----:B------:R-:W-:Y:S02]  /*7fa40*/  IADD3.X R47, P1, PT, R9, R52, RZ, P1, !PT ;  /* 0x00000034092f7210 */ /* 0x000fe40000f3e4ff */
        /* <DEDUP_REMOVED lines=65> */
.L_x_643:
        /* <DEDUP_REMOVED lines=21> */
.L_x_644:
[----:B------:R-:W-:Y:S01]  /*7ffb0*/  IMAD.MOV.U32 R45, RZ, RZ, RZ ;  /* 0x000000ffff2d7224 */ /* 0x000fe200078e00ff */
[----:B------:R-:W-:Y:S01]  /*7ffc0*/  CS2R R76, SRZ ;  /* 0x00000000004c7805 */ /* 0x000fe2000001ff00 */
        /* <DEDUP_REMOVED lines=21> */
[----:B------:R-:W-:Y:S02]  /*80120*/  IMAD.MOV.U32 R81, RZ, RZ, RZ ;  /* 0x000000ffff517224 */ /* 0x000fe400078e00ff */
[----:B------:R-:W-:-:S04]  /*80130*/  IMAD.WIDE.U32 R6, R116, R12, R40 ;  /* 0x0000000c74067225 */ /* 0x000fc800078e0028 */
[----:B------:R-:W-:Y:S01]  /*80140*/  IMAD.WIDE.U32 R50, R52, R117, RZ ;  /* 0x0000007534327225 */ /* 0x000fe200078e00ff */
[----:B------:R-:W-:-:S03]  /*80150*/  IADD3 R9, P0, P3, R37, R6, R44 ;  /* 0x0000000625097210 */ /* 0x000fc60007b1e02c */
[----:B------:R-:W-:-:S04]  /*80160*/  IMAD.WIDE.U32 R62, R67, R116, RZ ;  /* 0x00000074433e7225 */ /* 0x000fc800078e00ff */
[----:B------:R-:W-:Y:S02]  /*80170*/  IMAD.IADD R49, R49, 0x1, R69 ;  /* 0x0000000131317824 */ /* 0x000fe400078e0245 */
[----:B------:R-:W-:Y:S02]  /*80180*/  IMAD.IADD R40, R43, 0x1, R81 ;  /* 0x000000012b287824 */ /* 0x000fe400078e0251 */
[----:B------:R-:W-:Y:S01]  /*80190*/  IMAD.IADD R68, R77, 0x1, R47 ;  /* 0x000000014d447824 */ /* 0x000fe200078e022f */
[----:B------:R-:W-:Y:S01]  /*801a0*/  IADD3 R49, P2, P6, R62, R49, R50 ;  /* 0x000000313e317210 */ /* 0x000fe20007e5e032 */
[----:B------:R-:W-:Y:S02]  /*801b0*/  IMAD.IADD R7, R17, 0x1, R7 ;  /* 0x0000000111077824 */ /* 0x000fe400078e0207 */
        /* <DEDUP_REMOVED lines=9> */
[----:B------:R-:W-:Y:S01]  /*80250*/  IMAD.WIDE.U32 R40, R116, R73, R40 ;  /* 0x0000004974287225 */ /* 0x000fe200078e0028 */
[----:B------:R-:W-:Y:S02]  /*80260*/  IADD3.X R7, PT, PT, RZ, RZ, RZ, P1, P5 ;  /* 0x000000ffff077210 */ /* 0x000fe40000fea4ff */
[----:B------:R-:W-:Y:S01]  /*80270*/  ISETP.GE.U32.AND P1, PT, R64, R38, PT ;  /* 0x000000264000720c */ /* 0x000fe20003f26070 */
[----:B------:R-:W-:Y:S01]  /*80280*/  IMAD.WIDE.U32 R50, R118, R5, R50 ;  /* 0x0000000576327225 */ /* 0x000fe200078e0032 */
[----:B------:R-:W-:-:S03]  /*80290*/  IADD3.X R39, PT, PT, RZ, RZ, RZ, P2, P6 ;  /* 0x000000ffff277210 */ /* 0x000fc600017ec4ff */
        /* <DEDUP_REMOVED lines=235> */
[----:B------:R-:W-:Y:S01]  /*81150*/  IMAD.X R49, RZ, RZ, RZ, P5 ;  /* 0x000000ffff317224 */ /* 0x000fe200028e06ff */
[----:B------:R-:W-:Y:S01]  /*81160*/  IADD3 R99, P5, PT, R7, R40, RZ ;  /* 0x0000002807637210 */ /* 0x000fe20007fbe0ff */
[----:B------:R-:W-:-:S04]  /*81170*/  IMAD.WIDE.U32.X R38, R101, R21, R38, P2 ;  /* 0x0000001565267225 */ /* 0x000fc800010e0426 */
[----:B------:R-:W-:Y:S01]  /*81180*/  IMAD.WIDE.U32 R50, R65, R10, RZ ;  /* 0x0000000a41327225 */ /* 0x000fe200078e00ff */
[----:B------:R-:W-:-:S03]  /*81190*/  IADD3.X R9, P0, P1, R38, RZ, RZ, P0, P1 ;  /* 0x000000ff26097210 */ /* 0x000fc600001024ff */
[----:B------:R-:W-:Y:S02]  /*811a0*/  IMAD.MOV.U32 R47, RZ, RZ, RZ ;  /* 0x000000ffff2f7224 */ /* 0x000fe400078e00ff */
        /* <DEDUP_REMOVED lines=42> */
[----:B------:R-:W-:Y:S01]  /*81450*/  IADD3 R92, P6, P2, R66, R37, R92 ;  /* 0x00000025425c7210 */ /* 0x000fe20007ade05c */
[----:B------:R-:W-:Y:S01]  /*81460*/  IMAD.MOV.U32 R38, RZ, RZ, R43 ;  /* 0x000000ffff267224 */ /* 0x000fe200078e002b */
[----:B------:R-:W-:-:S02]  /*81470*/  ISETP.GE.U32.AND.EX P1, PT, R49, R51, PT, P1 ;  /* 0x000000333100720c */ /* 0x000fc40003f26110 */
[----:B------:R-:W-:Y:S02]  /*81480*/  IADD3.X R51, PT, PT, R7, RZ, RZ, P0, P5 ;  /* 0x000000ff07337210 */ /* 0x000fe400007ea4ff */
[----:B------:R-:W-:Y:S02]  /*81490*/  IADD3.X R66, PT, PT, RZ, R44, RZ, P6, P2 ;  /* 0x0000002cff427210 */ /* 0x000fe400037e44ff */
[----:B------:R-:W-:Y:S02]  /*814a0*/  IADD3 R7, P0, PT, R6, R9, RZ ;  /* 0x0000000906077210 */ /* 0x000fe40007f1e0ff */
        /* <DEDUP_REMOVED lines=61> */
[C---:B------:R-:W-:Y:S01]  /*81880*/  IMAD.WIDE.U32 R38, R6.reuse, R20, RZ ;  /* 0x0000001406267225 */ /* 0x040fe200078e00ff */
[----:B------:R-:W-:Y:S02]  /*81890*/  IADD3 R80, P6, P2, R43, R80, R42 ;  /* 0x000000502b507210 */ /* 0x000fe40007ade02a */
[----:B------:R-:W-:Y:S01]  /*818a0*/  SEL R43, RZ, 0x1, P5 ;  /* 0x00000001ff2b7807 */ /* 0x000fe20002800000 */
[----:B------:R-:W-:Y:S01]  /*818b0*/  IMAD.WIDE.U32 R8, P5, R6, R21, R8 ;  /* 0x0000001506087225 */ /* 0x000fe200078a0008 */
[----:B------:R-:W-:-:S02]  /*818c0*/  IADD3 R64, P4, P3, R93, R68, R64 ;  /* 0x000000445d407210 */ /* 0x000fc40007b9e040 */
[----:B------:R-:W-:Y:S02]  /*818d0*/  ISETP.GE.U32.AND.EX P0, PT, R62, R101, PT, P0 ;  /* 0x000000653e00720c */ /* 0x000fe40003f06100 */
[----:B------:R-:W-:Y:S02]  /*818e0*/  IADD3 R41, P1, PT, R41, R46, RZ ;  /* 0x0000002e29297210 */ /* 0x000fe40007f3e0ff */
[----:B------:R-:W-:Y:S02]  /*818f0*/  IADD3.X R72, PT, PT, RZ, R72, RZ, P4, P3 ;  /* 0x00000048ff487210 */ /* 0x000fe400027e64ff */
[----:B------:R-:W-:Y:S02]  /*81900*/  SEL R46, RZ, 0x1, P0 ;  /* 0x00000001ff2e7807 */ /* 0x000fe40000000000 */
[----:B------:R-:W-:Y:S01]  /*81910*/  IADD3 R51, P4, PT, R39, R8, RZ ;  /* 0x0000000827337210 */ /* 0x000fe20007f9e0ff */
[----:B------:R-:W-:Y:S01]  /*81920*/  IMAD.X R39, RZ, RZ, RZ, P5 ;  /* 0x000000ffff277224 */ /* 0x000fe200028e06ff */
[----:B------:R-:W-:Y:S01]  /*81930*/  IADD3 R50, P0, PT, R41, R38, RZ ;  /* 0x0000002629327210 */ /* 0x000fe20007f1e0ff */
[----:B------:R-:W-:Y:S01]  /*81940*/  IMAD.MOV.U32 R38, RZ, RZ, R9 ;  /* 0x000000ffff267224 */ /* 0x000fe200078e0009 */
[----:B------:R-:W-:Y:S01]  /*81950*/  IADD3.X R8, P1, PT, R40, R49, RZ, P1, !PT ;  /* 0x0000003128087210 */ /* 0x000fe20000f3e4ff */
[----:B------:R-:W-:Y:S01]  /*81960*/  IMAD.WIDE.U32 R40, R7, R22, RZ ;  /* 0x0000001607287225 */ /* 0x000fe200078e00ff */
[----:B------:R-:W-:-:S02]  /*81970*/  IADD3 R43, P3, PT, R43, R64, RZ ;  /* 0x000000402b2b7210 */ /* 0x000fc40007f7e0ff */
[----:B------:R-:W-:Y:S01]  /*81980*/  IADD3.X R51, P0, PT, R8, R51, RZ, P0, !PT ;  /* 0x0000003308337210 */ /* 0x000fe2000071e4ff */
[----:B------:R-:W-:Y:S01]  /*81990*/  IMAD.WIDE.U32.X R38, R7, R21, R38, P4 ;  /* 0x0000001507267225 */ /* 0x000fe200020e0426 */
[----:B------:R-:W-:-:S03]  /*819a0*/  IADD3 R46, P5, PT, R46, R43, RZ ;  /* 0x0000002b2e2e7210 */ /* 0x000fc60007fbe0ff */
[----:B------:R-:W-:Y:S01]  /*819b0*/  IMAD.X R49, RZ, RZ, R72, P3 ;  /* 0x000000ffff317224 */ /* 0x000fe200018e0648 */
[----:B------:R-:W-:Y:S01]  /*819c0*/  ISETP.GE.U32.AND P3, PT, R43, R64, PT ;  /* 0x000000402b00720c */ /* 0x000fe20003f66070 */
[----:B------:R-:W-:-:S03]  /*819d0*/  IMAD.WIDE.U32 R40, P4, R6, R23, R40 ;  /* 0x0000001706287225 */ /* 0x000fc60007880028 */
[----:B------:R-:W-:Y:S01]  /*819e0*/  ISETP.GE.U32.AND.EX P3, PT, R49, R72, PT, P3 ;  /* 0x000000483100720c */ /* 0x000fe20003f66130 */
        /* <DEDUP_REMOVED lines=63> */
.L_x_645:
        /* <DEDUP_REMOVED lines=21> */
.L_x_646:
        /* <DEDUP_REMOVED lines=69> */
.L_x_647:
        /* <DEDUP_REMOVED lines=21> */
.L_x_648:
        /* <DEDUP_REMOVED lines=69> */
.L_x_649:
        /* <DEDUP_REMOVED lines=21> */
.L_x_650:
        /* <DEDUP_REMOVED lines=17> */
[----:B------:R-:W-:-:S02]  /*82b80*/  SHF.R.U64 R90, R8, 0x1f, R49 ;  /* 0x0000001f085a7819 */ /* 0x000fc40000001231 */
[----:B------:R-:W-:Y:S01]  /*82b90*/  SHF.R.U32.HI R49, RZ, 0x1f, R49 ;  /* 0x0000001fff317819 */ /* 0x000fe20000011631 */
[-C--:B------:R-:W-:Y:S01]  /*82ba0*/  IMAD.WIDE.U32 R68, R70, R70.reuse, RZ ;  /* 0x0000004646447225 */ /* 0x080fe200078e00ff */
[----:B------:R-:W-:Y:S02]  /*82bb0*/  LOP3.LUT R90, R90, 0xfffffffe, RZ, 0xc0, !PT ;  /* 0xfffffffe5a5a7812 */ /* 0x000fe400078ec0ff */
[----:B------:R-:W-:Y:S01]  /*82bc0*/  LOP3.LUT R91, R49, 0x1, RZ, 0xc0, !PT ;  /* 0x00000001315b7812 */ /* 0x000fe200078ec0ff */
[----:B------:R-:W-:Y:S02]  /*82bd0*/  IMAD.SHL.U32 R101, R8, 0x2, RZ ;  /* 0x0000000208657824 */ /* 0x000fe400078e00ff */
[----:B------:R-:W-:Y:S02]  /*82be0*/  IMAD.IADD R99, R17, 0x1, R47 ;  /* 0x0000000111637824 */ /* 0x000fe400078e022f */
[----:B------:R-:W-:Y:S01]  /*82bf0*/  IMAD.IADD R8, R71, 0x1, R69 ;  /* 0x0000000147087824 */ /* 0x000fe200078e0245 */
[----:B------:R-:W-:Y:S01]  /*82c00*/  LOP3.LUT R101, R101, 0xfffffffe, RZ, 0xc0, !PT ;  /* 0xfffffffe65657812 */ /* 0x000fe200078ec0ff */
[----:B------:R-:W-:Y:S01]  /*82c10*/  IMAD.WIDE.U32 R50, R74, R70, RZ ;  /* 0x000000464a327225 */ /* 0x000fe200078e00ff */
[----:B------:R-:W-:-:S02]  /*82c20*/  SHF.L.U64.HI R80, R46, 0x1, R99 ;  /* 0x000000012e507819 */ /* 0x000fc40000010263 */
[C---:B------:R-:W-:Y:S01]  /*82c30*/  SHF.R.U64 R96, R46.reuse, 0x1f, R99 ;  /* 0x0000001f2e607819 */ /* 0x040fe20000001263 */
[----:B------:R-:W-:Y:S01]  /*82c40*/  IMAD.SHL.U32 R7, R46, 0x2, RZ ;  /* 0x000000022e077824 */ /* 0x000fe200078e00ff */
[----:B------:R-:W-:Y:S01]  /*82c50*/  IADD3 R101, P0, PT, R101, R8, RZ ;  /* 0x0000000865657210 */ /* 0x000fe20007f1e0ff */
[----:B------:R-:W-:Y:S01]  /*82c60*/  IMAD.WIDE.U32 R8, R12, R70, RZ ;  /* 0x000000460c087225 */ /* 0x000fe200078e00ff */
[----:B------:R-:W-:Y:S02]  /*82c70*/  LOP3.LUT R69, R88, 0x1, RZ, 0xc0, !PT ;  /* 0x0000000158457812 */ /* 0x000fe400078ec0ff */
        /* <DEDUP_REMOVED lines=10> */
[----:B------:R-:W-:Y:S01]  /*82d20*/  IMAD.IADD R82, R77, 0x1, R65 ;  /* 0x000000014d527824 */ /* 0x000fe200078e0241 */
[----:B------:R-:W-:Y:S01]  /*82d30*/  IADD3 R7, P6, PT, R69, R90, RZ ;  /* 0x0000005a45077210 */ /* 0x000fe20007fde0ff */
[----:B------:R-:W-:Y:S01]  /*82d40*/  IMAD.WIDE.U32 R64, R73, R74, RZ ;  /* 0x0000004a49407225 */ /* 0x000fe200078e00ff */
[----:B------:R-:W-:Y:S02]  /*82d50*/  IADD3 R69, P0, PT, R71, R66, RZ ;  /* 0x0000004247457210 */ /* 0x000fe40007f1e0ff */
[----:B------:R-:W-:Y:S01]  /*82d60*/  IADD3 R8, P1, PT, R8, R49, RZ ;  /* 0x0000003108087210 */ /* 0x000fe20007f3e0ff */
[----:B------:R-:W-:-:S02]  /*82d70*/  IMAD.X R46, R89, 0x1, R91, P6 ;  /* 0x00000001592e7824 */ /* 0x000fc400030e065b */
[----:B------:R-:W-:Y:S01]  /*82d80*/  IMAD.X R97, RZ, RZ, R78, P0 ;  /* 0x000000ffff617224 */ /* 0x000fe200000e064e */
[----:B------:R-:W-:Y:S01]  /*82d90*/  ISETP.GT.U32.AND P0, PT, R66, R69, PT ;  /* 0x000000454200720c */ /* 0x000fe20003f04070 */
[C---:B------:R-:W-:Y:S02]  /*82da0*/  IMAD.IADD R48, R81.reuse, 0x1, R63 ;  /* 0x0000000151307824 */ /* 0x040fe400078e023f */
[----:B------:R-:W-:Y:S01]  /*82db0*/  IMAD.IADD R90, R81, 0x1, R65 ;  /* 0x00000001515a7824 */ /* 0x000fe200078e0241 */
[----:B------:R-:W-:Y:S01]  /*82dc0*/  IADD3 R65, P6, PT, R69, R70, RZ ;  /* 0x0000004645417210 */ /* 0x000fe20007fde0ff */
[----:B------:R-:W-:Y:S01]  /*82dd0*/  IMAD.MOV.U32 R91, RZ, RZ, RZ ;  /* 0x000000ffff5b7224 */ /* 0x000fe200078e00ff */
[----:B------:R-:W-:Y:S01]  /*82de0*/  ISETP.GT.U32.AND.EX P0, PT, R78, R97, PT, P0 ;  /* 0x000000614e00720c */ /* 0x000fe20003f04100 */
[----:B------:R-:W-:Y:S01]  /*82df0*/  IMAD.MOV.U32 R49, RZ, RZ, RZ ;  /* 0x000000ffff317224 */ /* 0x000fe200078e00ff */
[----:B------:R-:W-:Y:S01]  /*82e00*/  IADD3.X R70, PT, PT, RZ, RZ, RZ, P2, P5 ;  /* 0x000000ffff467210 */ /* 0x000fe200017ea4ff */
[----:B------:R-:W-:-:S04]  /*82e10*/  IMAD.WIDE.U32 R62, R79, R12, RZ ;  /* 0x0000000c4f3e7225 */ /* 0x000fc800078e00ff */
[----:B------:R-:W-:-:S04]  /*82e20*/  IMAD.WIDE.U32 R90, R12, R73, R90 ;  /* 0x000000490c5a7225 */ /* 0x000fc800078e005a */
[----:B------:R-:W-:-:S04]  /*82e30*/  IMAD.WIDE.U32 R92, R5, R73, R48 ;  /* 0x00000049055c7225 */ /* 0x000fc800078e0030 */
[----:B------:R-:W-:Y:S02]  /*82e40*/  IMAD.MOV.U32 R73, RZ, RZ, RZ ;  /* 0x000000ffff497224 */ /* 0x000fe400078e00ff */
[----:B------:R-:W-:Y:S01]  /*82e50*/  IMAD.X R103, R97, 0x1, R8, P6 ;  /* 0x0000000161677824 */ /* 0x000fe200030e0608 */
[----:B------:R-:W-:Y:S01]  /*82e60*/  SEL R8, R66, R69, P0 ;  /* 0x0000004542087207 */ /* 0x000fe20000000000 */
[----:B------:R-:W-:Y:S02]  /*82e70*/  IMAD.IADD R63, R77, 0x1, R63 ;  /* 0x000000014d3f7824 */ /* 0x000fe400078e023f */
[----:B------:R-:W-:Y:S01]  /*82e80*/  IMAD.WIDE.U32 R88, R52, R5, R72 ;  /* 0x0000000534587225 */ /* 0x000fe200078e0048 */
[----:B------:R-:W-:Y:S02]  /*82e90*/  SEL R52, R78, R97, P0 ;  /* 0x000000614e347207 */ /* 0x000fe40000000000 */
[----:B------:R-:W-:Y:S01]  /*82ea0*/  ISETP.GT.U32.AND P0, PT, R8, R65, PT ;  /* 0x000000410800720c */ /* 0x000fe20003f04070 */
[----:B------:R-:W-:Y:S01]  /*82eb0*/  IMAD.WIDE.U32 R48, R68, R24, RZ ;  /* 0x0000001844307225 */ /* 0x000fe200078e00ff */
[----:B------:R-:W-:-:S02]  /*82ec0*/  IADD3 R90, P6, PT, R63, R90, RZ ;  /* 0x0000005a3f5a7210 */ /* 0x000fc40007fde0ff */
[----:B------:R-:W-:Y:S01]  /*82ed0*/  SHF.R.U32.HI R8, RZ, 0x1f, R99 ;  /* 0x0000001fff087819 */ /* 0x000fe20000011663 */
[C---:B------:R-:W-:Y:S01]  /*82ee0*/  IMAD.IADD R69, R81.reuse, 0x1, R93 ;  /* 0x0000000151457824 */ /* 0x040fe200078e025d */
[----:B------:R-:W-:Y:S01]  /*82ef0*/  LOP3.LUT R63, R80, 0x1, RZ, 0xc0, !PT ;  /* 0x00000001503f7812 */ /* 0x000fe200078ec0ff */
[----:B------:R-:W-:Y:S01]  /*82f00*/  IMAD.X R95, R81, 0x1, R91, P6 ;  /* 0x00000001515f7824 */ /* 0x000fe200030e065b */
[----:B------:R-:W-:Y:S01]  /*82f10*/  LOP3.LUT R97, R8, 0x1, RZ, 0xc0, !PT ;  /* 0x0000000108617812 */ /* 0x000fe200078ec0ff */
[----:B------:R-:W-:Y:S01]  /*82f20*/  IMAD.WIDE.U32 R72, R48, R10, RZ ;  /* 0x0000000a30487225 */ /* 0x000fe200078e00ff */
[----:B------:R-:W-:-:S03]  /*82f30*/  ISETP.GT.U32.AND.EX P0, PT, R52, R103, PT, P0 ;  /* 0x000000673400720c */ /* 0x000fc60003f04100 */
[----:B------:R-:W-:Y:S01]  /*82f40*/  IMAD.X R63, RZ, RZ, R63, P1 ;  /* 0x000000ffff3f7224 */ /* 0x000fe200008e063f */
[----:B------:R-:W-:Y:S01]  /*82f50*/  IADD3 R8, P1, P6, R105, R92, R82 ;  /* 0x0000005c69087210 */ /* 0x000fe20007e3e052 */
[----:B------:R-:W-:Y:S01]  /*82f60*/  IMAD R52, R101, R24, RZ ;  /* 0x0000001865347224 */ /* 0x000fe200078e02ff */
[----:B------:R-:W-:Y:S01]  /*82f70*/  SEL R91, RZ, 0x1, !P0 ;  /* 0x00000001ff5b7807 */ /* 0x000fe20004000000 */
[----:B------:R-:W-:Y:S01]  /*82f80*/  IMAD.WIDE.U32 R96, R12, R12, R96 ;  /* 0x0000000c0c607225 */ /* 0x000fe200078e0060 */
[----:B------:R-:W-:Y:S02]  /*82f90*/  IADD3.X R69, PT, PT, RZ, R69, RZ, P1, P6 ;  /* 0x00000045ff457210 */ /* 0x000fe40000fec4ff */
[C---:B------:R-:W-:Y:S01]  /*82fa0*/  IADD3 RZ, P1, PT, R68.reuse, R72, RZ ;  /* 0x0000004844ff7210 */ /* 0x040fe20007f3e0ff */
[----:B------:R-:W-:Y:S01]  /*82fb0*/  IMAD R99, R68, R25, R52 ;  /* 0x0000001944637224 */ /* 0x000fe200078e0234 */
[----:B------:R-:W-:Y:S01]  /*82fc0*/  IADD3 R52, P0, P6, R63, R96, R8 ;  /* 0x000000603f347210 */ /* 0x000fe20007e1e008 */
[----:B------:R-:W-:Y:S01]  /*82fd0*/  IMAD.IADD R72, R17, 0x1, R97 ;  /* 0x0000000111487824 */ /* 0x000fe200078e0261 */
[----:B------:R-:W-:Y:S01]  /*82fe0*/  SHF.L.U64.HI R82, R50, 0x1, R51 ;  /* 0x0000000132527819 */ /* 0x000fe20000010233 */
[----:B------:R-:W-:Y:S01]  /*82ff0*/  IMAD.IADD R99, R49, 0x1, R99 ;  /* 0x0000000131637824 */ /* 0x000fe200078e0263 */
[----:B------:R-:W-:Y:S01]  /*83000*/  IADD3 R52, P2, P5, R8, R52, R91 ;  /* 0x0000003408347210 */ /* 0x000fe20007d5e05b */
[----:B------:R-:W-:Y:S01]  /*83010*/  IMAD.IADD R76, R76, 0x1, R89 ;  /* 0x000000014c4c7824 */ /* 0x000fe200078e0259 */
[----:B------:R-:W-:Y:S01]  /*83020*/  IADD3.X R72, PT, PT, RZ, R72, R69, P0, P6 ;  /* 0x00000048ff487210 */ /* 0x000fe200007ec445 */
[----:B------:R-:W-:Y:S01]  /*83030*/  IMAD.WIDE.U32 R80, R99, R10, RZ ;  /* 0x0000000a63507225 */ /* 0x000fe200078e00ff */
[----:B------:R-:W-:-:S02]  /*83040*/  IADD3 R70, P0, P6, R70, R88, R67 ;  /* 0x0000005846467210 */ /* 0x000fc40007e1e043 */
[----:B------:R-:W-:Y:S01]  /*83050*/  IADD3.X R72, PT, PT, R69, R72, RZ, P2, P5 ;  /* 0x0000004845487210 */ /* 0x000fe200017ea4ff */
[----:B------:R-:W-:Y:S01]  /*83060*/  IMAD.WIDE.U32 R68, R99, R18, RZ ;  /* 0x0000001263447225 */ /* 0x000fe200078e00ff */
[----:B------:R-:W-:-:S03]  /*83070*/  IADD3 R88, P2, PT, R65, R66, RZ ;  /* 0x0000004241587210 */ /* 0x000fc60007f5e0ff */
[----:B------:R-:W-:Y:S01]  /*83080*/  IMAD.WIDE.U32 R66, R79, R74, RZ ;  /* 0x0000004a4f427225 */ /* 0x000fe200078e00ff */
[----:B------:R-:W-:Y:S02]  /*83090*/  IADD3.X R74, PT, PT, RZ, R76, RZ, P0, P6 ;  /* 0x0000004cff4a7210 */ /* 0x000fe400007ec4ff */
[----:B------:R-:W-:Y:S01]  /*830a0*/  ISETP.GE.U32.AND P0, PT, R88, R65, PT ;  /* 0x000000415800720c */ /* 0x000fe20003f06070 */
[----:B------:R-:W-:-:S04]  /*830b0*/  IMAD.WIDE.U32 R80, P5, R48, R11, R80 ;  /* 0x0000000b30507225 */ /* 0x000fc800078a0050 */
[----:B------:R-:W-:Y:S02]  /*830c0*/  IMAD.X R8, R103, 0x1, R78, P2 ;  /* 0x0000000167087824 */ /* 0x000fe400010e064e */
[----:B------:R-:W-:Y:S01]  /*830d0*/  IMAD.WIDE.U32 R78, P6, R48, R19, R68 ;  /* 0x00000013304e7225 */ /* 0x000fe200078c0044 */
[----:B------:R-:W-:Y:S02]  /*830e0*/  IADD3 R68, P2, PT, R73, R80, RZ ;  /* 0x0000005049447210 */ /* 0x000fe40007f5e0ff */
[----:B------:R-:W-:Y:S01]  /*830f0*/  ISETP.GE.U32.AND.EX P0, PT, R8, R103, PT, P0 ;  /* 0x000000670800720c */ /* 0x000fe20003f06100 */
[----:B------:R-:W-:Y:S01]  /*83100*/  IMAD.IADD R77, R77, 0x1, R67 ;  /* 0x000000014d4d7824 */ /* 0x000fe200078e0243 */
[----:B------:R-:W-:Y:S01]  /*83110*/  IADD3.X RZ, P1, PT, R101, R68, RZ, P1, !PT ;  /* 0x0000004465ff7210 */ /* 0x000fe20000f3e4ff */
[----:B------:R-:W-:Y:S02]  /*83120*/  IMAD.X R65, RZ, RZ, RZ, P5 ;  /* 0x000000ffff417224 */ /* 0x000fe400028e06ff */
[----:B------:R-:W-:Y:S01]  /*83130*/  IMAD.X R69, RZ, RZ, RZ, P6 ;  /* 0x000000ffff457224 */ /* 0x000fe200030e06ff */
[----:B------:R-:W-:Y:S01]  /*83140*/  IADD3 R80, P5, P6, R62, R77, R64 ;  /* 0x0000004d3e507210 */ /* 0x000fe20007ebe040 */
[----:B------:R-:W-:-:S03]  /*83150*/  IMAD.WIDE.U32 R62, R48, R18, RZ ;  /* 0x00000012303e7225 */ /* 0x000fc600078e00ff */
[----:B------:R-:W-:Y:S01]  /*83160*/  IADD3.X R73, PT, PT, RZ, RZ, RZ, P5, P6 ;  /* 0x000000ffff497210 */ /* 0x000fe20002fec4ff */
[----:B------:R-:W-:Y:S01]  /*83170*/  IMAD.MOV.U32 R64, RZ, RZ, R81 ;  /* 0x000000ffff407224 */ /* 0x000fe200078e0051 */
[----:B------:R-:W-:Y:S01]  /*83180*/  SEL R81, RZ, 0x1, P0 ;  /* 0x00000001ff517807 */ /* 0x000fe20000000000 */
[----:B------:R-:W-:Y:S02]  /*83190*/  IMAD.MOV.U32 R68, RZ, RZ, R79 ;  /* 0x000000ffff447224 */ /* 0x000fe400078e004f */
[----:B------:R-:W-:Y:S01]  /*831a0*/  IMAD.WIDE.U32.X R64, R99, R11, R64, P2 ;  /* 0x0000000b63407225 */ /* 0x000fe200010e0440 */
[----:B------:R-:W-:Y:S02]  /*831b0*/  IADD3 R96, P2, PT, R63, R78, RZ ;  /* 0x0000004e3f607210 */ /* 0x000fe40007f5e0ff */
[----:B------:R-:W-:Y:S01]  /*831c0*/  IADD3 R63, P5, PT, R91, R6, RZ ;  /* 0x000000065b3f7210 */ /* 0x000fe20007fbe0ff */
[----:B------:R-:W-:Y:S01]  /*831d0*/  IMAD.IADD R47, R45, 0x1, R47 ;  /* 0x000000012d2f7824 */ /* 0x000fe200078e022f */
        /* <DEDUP_REMOVED lines=17> */
[----:B------:R-:W-:Y:S01]  /*832f0*/  IMAD.WIDE.U32 R62, R99, R22, RZ ;  /* 0x00000016633e7225 */ /* 0x000fe200078e00ff */
[----:B------:R-:W-:Y:S02]  /*83300*/  SEL R78, R75, R78, P6 ;  /* 0x0000004e4b4e7207 */ /* 0x000fe40003000000 */
[----:B------:R-:W-:Y:S01]  /*83310*/  IADD3.X R101, P5, PT, R101, R96, RZ, P5, !PT ;  /* 0x0000006065657210 */ /* 0x000fe20002fbe4ff */
[----:B------:R-:W-:Y:S01]  /*83320*/  IMAD.X R80, R93, 0x1, R80, P1 ;  /* 0x000000015d507824 */ /* 0x000fe200008e0650 */
[----:B------:R-:W-:Y:S01]  /*83330*/  ISETP.GT.U32.AND P1, PT, R92, R49, PT ;  /* 0x000000315c00720c */ /* 0x000fe20003f24070 */
[----:B------:R-:W-:Y:S01]  /*83340*/  IMAD.WIDE.U32 R50, P6, R48, R21, R50 ;  /* 0x0000001530327225 */ /* 0x000fe200078c0032 */
[----:B------:R-:W-:-:S02]  /*83350*/  ISETP.GT.U32.AND P2, PT, R76, R92, PT ;  /* 0x0000005c4c00720c */ /* 0x000fc40003f44070 */
        /* <DEDUP_REMOVED lines=8> */
[----:B------:R-:W-:Y:S02]  /*833e0*/  SEL R93, R94, R93, P1 ;  /* 0x0000005d5e5d7207 */ /* 0x000fe40000800000 */
[----:B------:R-:W-:Y:S01]  /*833f0*/  SEL R65, RZ, 0x1, !P2 ;  /* 0x00000001ff417807 */ /* 0x000fe20005000000 */
[----:B------:R-:W-:-:S04]  /*83400*/  IMAD.WIDE.U32 R62, P1, R48, R23, R62 ;  /* 0x00000017303e7225 */ /* 0x000fc8000782003e */
[----:B------:R-:W-:Y:S02]  /*83410*/  IMAD R97, R89, R25, R76 ;  /* 0x0000001959617224 */ /* 0x000fe400078e024c */
        /* <DEDUP_REMOVED lines=70> */
[----:B------:R-:W-:Y:S01]  /*83880*/  IADD3.X R77, PT, PT, R63, RZ, RZ, P0, P1 ;  /* 0x000000ff3f4d7210 */ /* 0x000fe200007e24ff */
[----:B------:R-:W-:Y:S01]  /*83890*/  IMAD.WIDE.U32 R78, P5, R68, R11, R78 ;  /* 0x0000000b444e7225 */ /* 0x000fe200078a004e */
[----:B------:R-:W-:Y:S02]  /*838a0*/  IADD3 RZ, P0, PT, R95, R88, RZ ;  /* 0x000000585fff7210 */ /* 0x000fe40007f1e0ff */
[----:B------:R-:W-:Y:S01]  /*838b0*/  IADD3 R9, P2, PT, R9, R96, RZ ;  /* 0x0000006009097210 */ /* 0x000fe20007f5e0ff */
[----:B------:R-:W-:Y:S01]  /*838c0*/  IMAD.WIDE.U32.X R48, R97, R23, R48, P6 ;  /* 0x0000001761307225 */ /* 0x000fe200030e0430 */
[----:B------:R-:W-:-:S02]  /*838d0*/  IADD3 R88, P1, PT, R89, R78, RZ ;  /* 0x0000004e59587210 */ /* 0x000fc40007f3e0ff */
[----:B------:R-:W-:Y:S01]  /*838e0*/  IADD3 R76, P6, PT, R9, R64, RZ ;  /* 0x00000040094c7210 */ /* 0x000fe20007fde0ff */
[----:B------:R-:W-:Y:S01]  /*838f0*/  IMAD.X R63, RZ, RZ, RZ, P5 ;  /* 0x000000ffff3f7224 */ /* 0x000fe200028e06ff */
[----:B------:R-:W-:Y:S01]  /*83900*/  IADD3.X R51, P2, PT, R51, R94, RZ, P2, !PT ;  /* 0x0000005e33337210 */ /* 0x000fe2000175e4ff */
[----:B------:R-:W-:Y:S01]  /*83910*/  IMAD.MOV.U32 R9, RZ, RZ, RZ ;  /* 0x000000ffff097224 */ /* 0x000fe200078e00ff */
[----:B------:R-:W-:Y:S01]  /*83920*/  IADD3.X RZ, P0, PT, R99, R88, RZ, P0, !PT ;  /* 0x0000005863ff7210 */ /* 0x000fe2000071e4ff */
[----:B------:R-:W-:Y:S01]  /*83930*/  IMAD.WIDE.U32 R64, R45, R18, RZ ;  /* 0x000000122d407225 */ /* 0x000fe200078e00ff */
[----:B------:R-:W-:Y:S02]  /*83940*/  IADD3 R88, P5, PT, R62, R7, RZ ;  /* 0x000000073e587210 */ /* 0x000fe40007fbe0ff */
[----:B------:R-:W-:Y:S01]  /*83950*/  IADD3.X R78, P6, PT, R51, R100, RZ, P6, !PT ;  /* 0x00000064334e7210 */ /* 0x000fe200037de4ff */
[----:B------:R-:W-:Y:S01]  /*83960*/  IMAD.MOV.U32 R62, RZ, RZ, R79 ;  /* 0x000000ffff3e7224 */ /* 0x000fe200078e004f */
[----:B------:R-:W-:Y:S01]  /*83970*/  IADD3.X R94, PT, PT, RZ, RZ, RZ, P3, P4 ;  /* 0x000000ffff5e7210 */ /* 0x000fe20001fe84ff */
[----:B------:R-:W-:Y:S01]  /*83980*/  IMAD.WIDE.U32 R8, R5, R12, R8 ;  /* 0x0000000c05087225 */ /* 0x000fe200078e0008 */
[----:B------:R-:W-:-:S03]  /*83990*/  IADD3.X R51, P2, P6, R66, RZ, RZ, P6, P2 ;  /* 0x000000ff42337210 */ /* 0x000fc600036444ff */
        /* <DEDUP_REMOVED lines=8> */
[----:B------:R-:W-:Y:S02]  /*83a20*/  IADD3 R8, P6, PT, R51, R50, RZ ;  /* 0x0000003233087210 */ /* 0x000fe40007fde0ff */
[----:B------:R-:W-:Y:S01]  /*83a30*/  IADD3.X R12, P3, PT, R12, R47, RZ, P3, !PT ;  /* 0x0000002f0c0c7210 */ /* 0x000fe20001f7e4ff */
[----:B------:R-:W-:Y:S01]  /*83a40*/  IMAD.WIDE.U32 R66, R68, R18, RZ ;  /* 0x0000001244427225 */ /* 0x000fe200078e00ff */
[----:B------:R-:W-:-:S02]  /*83a50*/  IADD3.X R77, PT, PT, RZ, R77, RZ, P4, P1 ;  /* 0x0000004dff4d7210 */ /* 0x000fc400027e24ff */
        /* <DEDUP_REMOVED lines=9> */
[----:B------:R-:W-:-:S02]  /*83af0*/  IADD3.X R66, P3, P6, R48, RZ, RZ, P6, P3 ;  /* 0x000000ff30427210 */ /* 0x000fc400036664ff */
[----:B------:R-:W-:Y:S02]  /*83b00*/  IADD3.X R69, P2, PT, R69, R62, RZ, P2, !PT ;  /* 0x0000003e45457210 */ /* 0x000fe4000175e4ff */
[----:B------:R-:W-:Y:S02]  /*83b10*/  IADD3 R76, P4, P5, R71, R94, R94 ;  /* 0x0000005e474c7210 */ /* 0x000fe40007d9e05e */
[----:B------:R-:W-:Y:S01]  /*83b20*/  IADD3.X R71, PT, PT, R49, RZ, RZ, P3, P6 ;  /* 0x000000ff31477210 */ /* 0x000fe20001fec4ff */
[----:B------:R-:W-:Y:S01]  /*83b30*/  IMAD.WIDE.U32 R48, R45, R20, RZ ;  /* 0x000000142d307225 */ /* 0x000fe200078e00ff */
[----:B------:R-:W-:Y:S02]  /*83b40*/  ISETP.GT.U32.AND P1, PT, R82, R91, PT ;  /* 0x0000005b5200720c */ /* 0x000fe40003f24070 */
[----:B------:R-:W-:Y:S01]  /*83b50*/  IADD3.X R17, P2, P6, R50, RZ, RZ, P2, P0 ;  /* 0x000000ff32117210 */ /* 0x000fe200016404ff */
[----:B------:R-:W-:Y:S01]  /*83b60*/  IMAD R50, R69, R24, RZ ;  /* 0x0000001845327224 */ /* 0x000fe200078e02ff */
[----:B------:R-:W-:-:S02]  /*83b70*/  ISETP.GT.U32.AND.EX P1, PT, R93, R80, PT, P1 ;  /* 0x000000505d00720c */ /* 0x000fc40003f24110 */
[----:B------:R-:W-:Y:S01]  /*83b80*/  IADD3.X R65, PT, PT, R51, RZ, RZ, P2, P6 ;  /* 0x000000ff33417210 */ /* 0x000fe200017ec4ff */
[C---:B------:R-:W-:Y:S01]  /*83b90*/  IMAD R9, R67.reuse, R25, R50 ;  /* 0x0000001943097224 */ /* 0x040fe200078e0232 */
[----:B------:R-:W-:Y:S01]  /*83ba0*/  ISETP.GE.U32.AND P0, PT, R6, R91, PT ;  /* 0x0000005b0600720c */ /* 0x000fe20003f06070 */
[----:B------:R-:W-:Y:S01]  /*83bb0*/  IMAD.WIDE.U32 R48, P6, R68, R21, R48 ;  /* 0x0000001544307225 */ /* 0x000fe200078c0030 */
[----:B------:R-:W-:Y:S02]  /*83bc0*/  ISETP.GE.U32.AND P2, PT, R88, R7, PT ;  /* 0x000000075800720c */ /* 0x000fe40003f46070 */
[----:B------:R-:W-:Y:S01]  /*83bd0*/  SEL R5, RZ, 0x1, !P1 ;  /* 0x00000001ff057807 */ /* 0x000fe20004800000 */
[----:B------:R-:W-:Y:S01]  /*83be0*/  IMAD.WIDE.U32 R6, R67, R24, RZ ;  /* 0x0000001843067225 */ /* 0x000fe200078e00ff */
        /* <DEDUP_REMOVED lines=16> */
[----:B------:R-:W-:Y:S01]  /*83cf0*/  IADD3 R52, P3, PT, R52, R81, RZ ;  /* 0x0000005134347210 */ /* 0x000fe20007f7e0ff */
        /* <DEDUP_REMOVED lines=54> */
[----:B------:R-:W-:-:S02]  /*84060*/  IADD3 R51, P3, PT, R51, R52, RZ ;  /* 0x0000003433337210 */ /* 0x000fc40007f7e0ff */
[----:B------:R-:W-:Y:S02]  /*84070*/  SEL R48, RZ, 0x1, P2 ;  /* 0x00000001ff307807 */ /* 0x000fe40001000000 */
[----:B------:R-:W-:Y:S01]  /*84080*/  IADD3 R63, P2, PT, R47, R8, RZ ;  /* 0x000000082f3f7210 */ /* 0x000fe20007f5e0ff */
[----:B------:R-:W-:Y:S01]  /*84090*/  IMAD.X R47, RZ, RZ, RZ, P5 ;  /* 0x000000ffff2f7224 */ /* 0x000fe200028e06ff */
[----:B------:R-:W-:Y:S02]  /*840a0*/  IADD3.X R8, P0, PT, R12, R49, RZ, P0, !PT ;  /* 0x000000310c087210 */ /* 0x000fe4000071e4ff */
[----:B------:R-:W-:Y:S01]  /*840b0*/  IADD3 R12, P5, PT, R48, R51, RZ ;  /* 0x00000033300c7210 */ /* 0x000fe20007fbe0ff */
[----:B------:R-:W-:Y:S01]  /*840c0*/  IMAD.WIDE.U32 R48, R7, R22, RZ ;  /* 0x0000001607307225 */ /* 0x000fe200078e00ff */
[----:B------:R-:W-:Y:S02]  /*840d0*/  IADD3 R65, P1, PT, R17, R46, RZ ;  /* 0x0000002e11417210 */ /* 0x000fe40007f3e0ff */
[----:B------:R-:W-:Y:S01]  /*840e0*/  IADD3 R70, P6, P4, R69, R70, R90 ;  /* 0x0000004645467210 */ /* 0x000fe20007cde05a */
        /* <DEDUP_REMOVED lines=10> */
[----:B------:R-:W-:-:S03]  /*84190*/  IADD3.X R74, PT, PT, RZ, R74, R5, P6, P4 ;  /* 0x0000004aff4a7210 */ /* 0x000fc600037e8405 */
[----:B------:R-:W-:Y:S01]  /*841a0*/  IMAD.X R51, RZ, RZ, RZ, P2 ;  /* 0x000000ffff337224 */ /* 0x000fe200010e06ff */
[----:B------:R-:W-:Y:S01]  /*841b0*/  IADD3 R17, P2, PT, R45, R12, RZ ;  /* 0x0000000c2d117210 */ /* 0x000fe20007f5e0ff */
[----:B------:R-:W-:Y:S01]  /*841c0*/  IMAD.WIDE.U32 R46, R6, R22, RZ ;  /* 0x00000016062e7225 */ /* 0x000fe200078e00ff */
[----:B------:R-:W-:-:S03]  /*841d0*/  IADD3.X R6, P1, P0, R8, RZ, RZ, P1, P0 ;  /* 0x000000ff08067210 */ /* 0x000fc600008204ff */
[----:B------:R-:W-:Y:S01]  /*841e0*/  IMAD.X R45, R62, 0x1, R52, P2 ;  /* 0x000000013e2d7824 */ /* 0x000fe200010e0634 */
[----:B------:R-:W-:Y:S01]  /*841f0*/  IADD3.X R8, PT, PT, R9, RZ, RZ, P1, P0 ;  /* 0x000000ff09087210 */ /* 0x000fe20000fe04ff */
[----:B------:R-:W-:Y:S01]  /*84200*/  IMAD.MOV.U32 R50, RZ, RZ, R49 ;  /* 0x000000ffff327224 */ /* 0x000fe200078e0031 */
        /* <DEDUP_REMOVED lines=55> */
.L_x_651:
        /* <DEDUP_REMOVED lines=21> */
.L_x_652:
        /* <DEDUP_REMOVED lines=69> */
.L_x_653:
        /* <DEDUP_REMOVED lines=21> */
.L_x_654:
        /* <DEDUP_REMOVED lines=69> */
.L_x_655:
        /* <DEDUP_REMOVED lines=21> */
.L_x_656:
        /* <DEDUP_REMOVED lines=69> */
.L_x_657:
        /* <DEDUP_REMOVED lines=21> */
.L_x_658:
        /* <DEDUP_REMOVED lines=20> */
[----:B------:R-:W-:Y:S02]  /*858f0*/  IMAD.MOV.U32 R51, RZ, RZ, RZ ;  /* 0x000000ffff337224 */ /* 0x000fe400078e00ff */
[----:B------:R-:W-:Y:S01]  /*85900*/  IMAD.MOV.U32 R5, RZ, RZ, RZ ;  /* 0x000000ffff057224 */ /* 0x000fe200078e00ff */
        /* <DEDUP_REMOVED lines=13> */
[C-C-:B------:R-:W-:Y:S01]  /*859e0*/  SHF.L.U64.HI R52, R62.reuse, 0x1, R103.reuse ;  /* 0x000000013e347819 */ /* 0x140fe20000010267 */
[----:B------:R-:W-:Y:S01]  /*859f0*/  IMAD.MOV.U32 R79, RZ, RZ, RZ ;  /* 0x000000ffff4f7224 */ /* 0x000fe200078e00ff */
[----:B------:R-:W-:Y:S01]  /*85a00*/  SHF.R.U64 R76, R62, 0x1f, R103 ;  /* 0x0000001f3e4c7819 */ /* 0x000fe20000001267 */
[----:B------:R-:W-:Y:S01]  /*85a10*/  IMAD.WIDE.U32 R66, R119, R117, RZ ;  /* 0x0000007577427225 */ /* 0x000fe200078e00ff */
[----:B------:R-:W-:-:S02]  /*85a20*/  IADD3 R93, P0, PT, R8, R5, RZ ;  /* 0x00000005085d7210 */ /* 0x000fc40007f1e0ff */
[----:B------:R-:W-:Y:S01]  /*85a30*/  SHF.R.U32.HI R103, RZ, 0x1f, R103 ;  /* 0x0000001fff677819 */ /* 0x000fe20000011667 */
[----:B------:R-:W-:Y:S01]  /*85a40*/  IMAD.SHL.U32 R75, R62, 0x2, RZ ;  /* 0x000000023e4b7824 */ /* 0x000fe200078e00ff */
[----:B------:R-:W-:Y:S01]  /*85a50*/  LOP3.LUT R52, R52, 0x1, RZ, 0xc0, !PT ;  /* 0x0000000134347812 */ /* 0x000fe200078ec0ff */
[----:B------:R-:W-:-:S04]  /*85a60*/  IMAD.WIDE.U32 R62, R118, R117, RZ ;  /* 0x00000075763e7225 */ /* 0x000fc800078e00ff */
[----:B------:R-:W-:-:S04]  /*85a70*/  IMAD.WIDE.U32 R8, R119, R116, RZ ;  /* 0x0000007477087225 */ /* 0x000fc800078e00ff */
[----:B------:R-:W-:Y:S02]  /*85a80*/  IMAD.IADD R67, R67, 0x1, R79 ;  /* 0x0000000143437824 */ /* 0x000fe400078e024f */
[----:B------:R-:W-:-:S03]  /*85a90*/  IMAD.WIDE.U32 R80, R119, R119, RZ ;  /* 0x0000007777507225 */ /* 0x000fc600078e00ff */
[----:B------:R-:W-:Y:S01]  /*85aa0*/  IADD3 R67, P3, P4, R8, R67, R62 ;  /* 0x0000004308437210 */ /* 0x000fe20007c7e03e */
[----:B------:R-:W-:Y:S01]  /*85ab0*/  IMAD.WIDE.U32 R88, R116, R116, R88 ;  /* 0x0000007474587225 */ /* 0x000fe200078e0058 */
[----:B------:R-:W-:Y:S02]  /*85ac0*/  LOP3.LUT R8, R75, 0xfffffffe, RZ, 0xc0, !PT ;  /* 0xfffffffe4b087812 */ /* 0x000fe400078ec0ff */
[----:B------:R-:W-:Y:S01]  /*85ad0*/  SHF.R.U32.HI R17, RZ, 0x1f, R67 ;  /* 0x0000001fff117819 */ /* 0x000fe20000011643 */
[----:B------:R-:W-:Y:S01]  /*85ae0*/  IMAD.X R5, RZ, RZ, R12, P0 ;  /* 0x000000ffff057224 */ /* 0x000fe200000e060c */
[----:B------:R-:W-:Y:S01]  /*85af0*/  IADD3.X R12, PT, PT, RZ, RZ, RZ, P1, P6 ;  /* 0x000000ffff0c7210 */ /* 0x000fe20000fec4ff */
[----:B------:R-:W-:Y:S01]  /*85b00*/  IMAD.IADD R7, R79, 0x1, R81 ;  /* 0x000000014f077824 */ /* 0x000fe200078e0251 */
[----:B------:R-:W-:Y:S01]  /*85b10*/  IADD3 R99, P0, PT, R17, R68, RZ ;  /* 0x0000004411637210 */ /* 0x000fe20007f1e0ff */
[----:B------:R-:W-:Y:S01]  /*85b20*/  IMAD.WIDE.U32 R72, R120, R119, RZ ;  /* 0x0000007778487225 */ /* 0x000fe200078e00ff */
[----:B------:R-:W-:-:S02]  /*85b30*/  IADD3 R5, P6, PT, R5, R88, RZ ;  /* 0x0000005805057210 */ /* 0x000fc40007fde0ff */
[----:B------:R-:W-:Y:S01]  /*85b40*/  IADD3 R8, P1, PT, R8, R7, RZ ;  /* 0x0000000708087210 */ /* 0x000fe20007f3e0ff */
[----:B------:R-:W-:-:S04]  /*85b50*/  IMAD.WIDE.U32 R70, R121, R118, RZ ;  /* 0x0000007679467225 */ /* 0x000fc800078e00ff */
[----:B------:R-:W-:Y:S02]  /*85b60*/  IMAD.X R7, R65, 0x1, R89, P6 ;  /* 0x0000000141077824 */ /* 0x000fe400030e0659 */
[----:B------:R-:W-:Y:S01]  /*85b70*/  IMAD.IADD R88, R97, 0x1, R73 ;  /* 0x0000000161587824 */ /* 0x000fe200078e0249 */
[----:B------:R-:W-:Y:S01]  /*85b80*/  IADD3 R73, P6, PT, R99, R80, RZ ;  /* 0x0000005063497210 */ /* 0x000fe20007fde0ff */
[----:B------:R-:W-:Y:S02]  /*85b90*/  IMAD.MOV.U32 R89, RZ, RZ, RZ ;  /* 0x000000ffff597224 */ /* 0x000fe400078e00ff */
        /* <DEDUP_REMOVED lines=8> */
[----:B------:R-:W-:Y:S01]  /*85c20*/  IMAD.MOV.U32 R75, RZ, RZ, RZ ;  /* 0x000000ffff4b7224 */ /* 0x000fe200078e00ff */
[----:B------:R-:W-:Y:S01]  /*85c30*/  SEL R62, R68, R99, P0 ;  /* 0x00000063443e7207 */ /* 0x000fe20000000000 */
[----:B------:R-:W-:Y:S01]  /*85c40*/  IMAD.WIDE.U32 R80, R120, R116, R64 ;  /* 0x0000007478507225 */ /* 0x000fe200078e0040 */
[----:B------:R-:W-:-:S03]  /*85c50*/  LOP3.LUT R88, R76, 0xfffffffe, RZ, 0xc0, !PT ;  /* 0xfffffffe4c587812 */ /* 0x000fc600078ec0ff */
[----:B------:R-:W-:Y:S01]  /*85c60*/  IMAD.WIDE.U32 R122, R122, R116, R74 ;  /* 0x000000747a7a7225 */ /* 0x000fe200078e004a */
[----:B------:R-:W-:Y:S02]  /*85c70*/  SEL R74, R82, R71, P0 ;  /* 0x00000047524a7207 */ /* 0x000fe40000000000 */
[----:B------:R-:W-:Y:S01]  /*85c80*/  ISETP.GT.U32.AND P0, PT, R62, R73, PT ;  /* 0x000000493e00720c */ /* 0x000fe20003f04070 */
[----:B------:R-:W-:Y:S01]  /*85c90*/  IMAD.X R99, R97, 0x1, R89, P6 ;  /* 0x0000000161637824 */ /* 0x000fe200030e0659 */
[----:B------:R-:W-:Y:S01]  /*85ca0*/  LOP3.LUT R89, R103, 0x1, RZ, 0xc0, !PT ;  /* 0x0000000167597812 */ /* 0x000fe200078ec0ff */
[----:B------:R-:W-:Y:S01]  /*85cb0*/  IMAD.X R52, RZ, RZ, R52, P1 ;  /* 0x000000ffff347224 */ /* 0x000fe200008e0634 */
[----:B------:R-:W-:Y:S01]  /*85cc0*/  IADD3 R71, P1, P6, R12, R80, R101 ;  /* 0x000000500c477210 */ /* 0x000fe20007e3e065 */
[----:B------:R-:W-:Y:S01]  /*85cd0*/  IMAD R12, R93, R24, RZ ;  /* 0x000000185d0c7224 */ /* 0x000fe200078e02ff */
[----:B------:R-:W-:Y:S01]  /*85ce0*/  ISETP.GT.U32.AND.EX P0, PT, R74, R105, PT, P0 ;  /* 0x000000694a00720c */ /* 0x000fe20003f04100 */
[----:B------:R-:W-:-:S02]  /*85cf0*/  IMAD.IADD R80, R97, 0x1, R81 ;  /* 0x0000000161507824 */ /* 0x000fc400078e0251 */
[----:B------:R-:W-:Y:S01]  /*85d00*/  IMAD.WIDE.U32 R88, R118, R118, R88 ;  /* 0x0000007676587225 */ /* 0x000fe200078e0058 */
[----:B------:R-:W-:Y:S02]  /*85d10*/  SEL R90, RZ, 0x1, !P0 ;  /* 0x00000001ff5a7807 */ /* 0x000fe40004000000 */
[----:B------:R-:W-:Y:S01]  /*85d20*/  IADD3.X R80, PT, PT, RZ, R80, RZ, P1, P6 ;  /* 0x00000050ff507210 */ /* 0x000fe20000fec4ff */
[----:B------:R-:W-:Y:S01]  /*85d30*/  IMAD.WIDE.U32 R64, R78, R24, RZ ;  /* 0x000000184e407225 */ /* 0x000fe200078e00ff */
[----:B------:R-:W-:-:S03]  /*85d40*/  IADD3 R52, P0, P6, R52, R88, R71 ;  /* 0x0000005834347210 */ /* 0x000fc60007e1e047 */
[----:B------:R-:W-:Y:S01]  /*85d50*/  IMAD R101, R78, R25, R12 ;  /* 0x000000194e657224 */ /* 0x000fe200078e020c */
[----:B------:R-:W-:Y:S01]  /*85d60*/  IADD3.X R12, PT, PT, RZ, RZ, RZ, P2, P5 ;  /* 0x000000ffff0c7210 */ /* 0x000fe200017ea4ff */
[----:B------:R-:W-:Y:S01]  /*85d70*/  IMAD.IADD R89, R51, 0x1, R89 ;  /* 0x0000000133597824 */ /* 0x000fe200078e0259 */
[----:B------:R-:W-:Y:S01]  /*85d80*/  IADD3 R52, P2, P5, R71, R52, R90 ;  /* 0x0000003447347210 */ /* 0x000fe20007d5e05a */
[----:B------:R-:W-:Y:S02]  /*85d90*/  IMAD.IADD R101, R65, 0x1, R101 ;  /* 0x0000000141657824 */ /* 0x000fe400078e0265 */
[----:B------:R-:W-:Y:S01]  /*85da0*/  IMAD.WIDE.U32 R74, R64, R10, RZ ;  /* 0x0000000a404a7225 */ /* 0x000fe200078e00ff */
[----:B------:R-:W-:Y:S02]  /*85db0*/  IADD3.X R65, PT, PT, RZ, R89, R80, P0, P6 ;  /* 0x00000059ff417210 */ /* 0x000fe400007ec450 */
[----:B------:R-:W-:Y:S01]  /*85dc0*/  IADD3 R12, P0, P6, R12, R122, R95 ;  /* 0x0000007a0c0c7210 */ /* 0x000fe20007e1e05f */
[----:B------:R-:W-:Y:S01]  /*85dd0*/  IMAD.WIDE.U32 R88, R101, R10, RZ ;  /* 0x0000000a65587225 */ /* 0x000fe200078e00ff */
[----:B------:R-:W-:-:S02]  /*85de0*/  IADD3 RZ, P1, PT, R78, R74, RZ ;  /* 0x0000004a4eff7210 */ /* 0x000fc40007f3e0ff */
[----:B------:R-:W-:Y:S01]  /*85df0*/  IADD3.X R76, PT, PT, R80, R65, RZ, P2, P5 ;  /* 0x00000041504c7210 */ /* 0x000fe200017ea4ff */
[----:B------:R-:W-:Y:S01]  /*85e00*/  IMAD.IADD R78, R69, 0x1, R123 ;  /* 0x00000001454e7824 */ /* 0x000fe200078e027b */
[----:B------:R-:W-:Y:S01]  /*85e10*/  IADD3 R62, P2, PT, R73, R68, RZ ;  /* 0x00000044493e7210 */ /* 0x000fe20007f5e0ff */
[----:B------:R-:W-:Y:S01]  /*85e20*/  IMAD.WIDE.U32 R80, R101, R18, RZ ;  /* 0x0000001265507225 */ /* 0x000fe200078e00ff */
[----:B------:R-:W-:Y:S02]  /*85e30*/  SHF.L.U64.HI R65, R66, 0x1, R67 ;  /* 0x0000000142417819 */ /* 0x000fe40000010243 */
[----:B------:R-:W-:Y:S01]  /*85e40*/  IADD3.X R78, PT, PT, RZ, R78, RZ, P0, P6 ;  /* 0x0000004eff4e7210 */ /* 0x000fe200007ec4ff */
[----:B------:R-:W-:Y:S01]  /*85e50*/  IMAD.WIDE.U32 R88, P5, R64, R11, R88 ;  /* 0x0000000b40587225 */ /* 0x000fe200078a0058 */
[----:B------:R-:W-:-:S03]  /*85e60*/  ISETP.GE.U32.AND P0, PT, R62, R73, PT ;  /* 0x000000493e00720c */ /* 0x000fc60003f06070 */
[----:B------:R-:W-:-:S04]  /*85e70*/  IMAD.WIDE.U32 R68, R121, R119, RZ ;  /* 0x0000007779447225 */ /* 0x000fc800078e00ff */
        /* <DEDUP_REMOVED lines=9> */
[----:B------:R-:W-:Y:S01]  /*85f10*/  IMAD.MOV.U32 R74, RZ, RZ, R89 ;  /* 0x000000ffff4a7224 */ /* 0x000fe200078e0059 */
[----:B------:R-:W-:Y:S01]  /*85f20*/  SEL R93, RZ, 0x1, P0 ;  /* 0x00000001ff5d7807 */ /* 0x000fe20000000000 */
[----:B------:R-:W-:Y:S01]  /*85f30*/  IMAD.WIDE.U32 R70, R64, R18, RZ ;  /* 0x0000001240467225 */ /* 0x000fe200078e00ff */
[----:B------:R-:W-:-:S02]  /*85f40*/  IADD3.X R91, PT, PT, RZ, RZ, RZ, P5, P6 ;  /* 0x000000ffff5b7210 */ /* 0x000fc40002fec4ff */
[----:B------:R-:W-:Y:S01]  /*85f50*/  IADD3 R69, P5, PT, R90, R6, RZ ;  /* 0x000000065a457210 */ /* 0x000fe20007fbe0ff */
[----:B------:R-:W-:Y:S01]  /*85f60*/  IMAD.WIDE.U32.X R74, R101, R11, R74, P2 ;  /* 0x0000000b654a7225 */ /* 0x000fe200010e044a */
[----:B------:R-:W-:Y:S02]  /*85f70*/  IADD3 R92, P2, PT, R71, R80, RZ ;  /* 0x00000050475c7210 */ /* 0x000fe40007f5e0ff */
[----:B------:R-:W-:Y:S01]  /*85f80*/  ISETP.GT.U32.AND P6, PT, R6, R69, PT ;  /* 0x000000450600720c */ /* 0x000fe20003fc4070 */
[----:B------:R-:W-:Y:S01]  /*85f90*/  IMAD.MOV.U32 R72, RZ, RZ, R81 ;  /* 0x000000ffff487224 */ /* 0x000fe200078e0051 */
[----:B------:R-:W-:Y:S01]  /*85fa0*/  IADD3.X R67, P1, PT, RZ, R74, RZ, P1, !PT ;  /* 0x0000004aff437210 */ /* 0x000fe20000f3e4ff */
[----:B------:R-:W-:Y:S01]  /*85fb0*/  IMAD.X R74, RZ, RZ, R77, P5 ;  /* 0x000000ffff4a7224 */ /* 0x000fe200028e064d */
[----:B------:R-:W-:Y:S01]  /*85fc0*/  IADD3 R80, P5, PT, R69, R68, RZ ;  /* 0x0000004445507210 */ /* 0x000fe20007fbe0ff */
[----:B------:R-:W-:Y:S01]  /*85fd0*/  IMAD.WIDE.U32.X R72, R101, R19, R72, P2 ;  /* 0x0000001365487225 */ /* 0x000fe200010e0448 */
[----:B------:R-:W-:-:S02]  /*85fe0*/  LEA R71, P0, R66, R67, 0x1 ;  /* 0x0000004342477211 */ /* 0x000fc400078008ff */
[----:B------:R-:W-:Y:S01]  /*85ff0*/  ISETP.GT.U32.AND.EX P6, PT, R77, R74, PT, P6 ;  /* 0x0000004a4d00720c */ /* 0x000fe20003fc4160 */
[----:B------:R-:W-:Y:S01]  /*86000*/  IMAD.X R88, R74, 0x1, R82, P5 ;  /* 0x000000014a587824 */ /* 0x000fe200028e0652 */
[----:B------:R-:W-:Y:S01]  /*86010*/  IADD3 R97, P5, PT, R93, R80, RZ ;  /* 0x000000505d617210 */ /* 0x000fe20007fbe0ff */
[----:B------:R-:W-:Y:S01]  /*86020*/  IMAD.X R90, RZ, RZ, R75, P1 ;  /* 0x000000ffff5a7224 */ /* 0x000fe200008e064b */
[----:B------:R-:W-:Y:S01]  /*86030*/  SEL R81, R6, R69, P6 ;  /* 0x0000004506517207 */ /* 0x000fe20003000000 */
        /* <DEDUP_REMOVED lines=13> */
[----:B------:R-:W-:Y:S01]  /*86110*/  IMAD.WIDE.U32 R66, R101, R22, RZ ;  /* 0x0000001665427225 */ /* 0x000fe200078e00ff */
[----:B------:R-:W-:Y:S02]  /*86120*/  ISETP.GT.U32.AND.EX P2, PT, R89, R88, PT, P2 ;  /* 0x000000585900720c */ /* 0x000fe40003f44120 */
[----:B------:R-:W-:Y:S01]  /*86130*/  SEL R90, R80, R97, P1 ;  /* 0x00000061505a7207 */ /* 0x000fe20000800000 */
[----:B------:R-:W-:Y:S01]  /*86140*/  IMAD R80, R107, R24, RZ ;  /* 0x000000186b507224 */ /* 0x000fe200078e02ff */
[----:B------:R-:W-:Y:S01]  /*86150*/  SEL R97, R88, R103, P1 ;  /* 0x0000006758617207 */ /* 0x000fe20000800000 */
[----:B------:R-:W-:Y:S01]  /*86160*/  IMAD.X R75, RZ, RZ, RZ, P6 ;  /* 0x000000ffff4b7224 */ /* 0x000fe200030e06ff */
[----:B------:R-:W-:Y:S01]  /*86170*/  IADD3 R98, P6, PT, R71, R68, RZ ;  /* 0x0000004447627210 */ /* 0x000fe20007fde0ff */
[----:B------:R-:W-:-:S02]  /*86180*/  IMAD.MOV.U32 R74, RZ, RZ, R69 ;  /* 0x000000ffff4a7224 */ /* 0x000fc400078e0045 */
        /* <DEDUP_REMOVED lines=8> */
[----:B------:R-:W-:Y:S01]  /*86210*/  IMAD.WIDE.U32.X R74, R101, R21, R74, P6 ;  /* 0x00000015654a7225 */ /* 0x000fe200030e044a */
[----:B------:R-:W-:Y:S02]  /*86220*/  SEL R65, RZ, 0x1, !P2 ;  /* 0x00000001ff417807 */ /* 0x000fe40005000000 */
[----:B------:R-:W-:Y:S01]  /*86230*/  IADD3 R92, P6, P2, R91, R8, R12 ;  /* 0x000000085b5c7210 */ /* 0x000fe20007ade00c */
[----:B------:R-:W-:Y:S01]  /*86240*/  IMAD.MOV.U32 R80, RZ, RZ, R67 ;  /* 0x000000ffff507224 */ /* 0x000fe200078e0043 */
[----:B------:R-:W-:Y:S01]  /*86250*/  IADD3.X R73, PT, PT, R73, RZ, RZ, P5, P0 ;  /* 0x000000ff49497210 */ /* 0x000fe20002fe04ff */
[----:B------:R-:W-:Y:S01]  /*86260*/  IMAD.WIDE.U32 R88, R103, R10, RZ ;  /* 0x0000000a67587225 */ /* 0x000fe200078e00ff */
[----:B------:R-:W-:-:S02]  /*86270*/  IADD3.X R72, PT, PT, RZ, R99, R78, P6, P2 ;  /* 0x00000063ff487210 */ /* 0x000fc400037e444e */
        /* <DEDUP_REMOVED lines=23> */
[----:B------:R-:W-:-:S04]  /*863f0*/  IMAD.WIDE.U32 R72, P0, R68, R19, R72 ;  /* 0x0000001344487225 */ /* 0x000fc80007800048 */
        /* <DEDUP_REMOVED lines=20> */
[C---:B------:R-:W-:Y:S01]  /*86540*/  IMAD.WIDE.U32 R72, R101.reuse, R24, RZ ;  /* 0x0000001865487225 */ /* 0x040fe200078e00ff */
[----:B------:R-:W-:Y:S02]  /*86550*/  IADD3.X R9, P0, PT, R6, R77, RZ, P0, !PT ;  /* 0x0000004d06097210 */ /* 0x000fe4000071e4ff */
[----:B------:R-:W-:Y:S01]  /*86560*/  IADD3.X R74, P2, P5, R74, RZ, RZ, P2, P5 ;  /* 0x000000ff4a4a7210 */ /* 0x000fe2000154a4ff */
        /* <DEDUP_REMOVED lines=9> */
[----:B------:R-:W-:Y:S01]  /*86600*/  IADD3.X R96, PT, PT, R75, RZ, RZ, P2, P5 ;  /* 0x000000ff4b607210 */ /* 0x000fe200017ea4ff */
[-C--:B------:R-:W-:Y:S01]  /*86610*/  IMAD.WIDE.U32 R80, R6, R10.reuse, RZ ;  /* 0x0000000a06507225 */ /* 0x080fe200078e00ff */
[----:B------:R-:W-:Y:S02]  /*86620*/  IADD3 R63, P2, PT, R74, R63, RZ ;  /* 0x0000003f4a3f7210 */ /* 0x000fe40007f5e0ff */
[----:B------:R-:W-:Y:S01]  /*86630*/  IADD3.X R66, P0, P1, R66, RZ, RZ, P1, P0 ;  /* 0x000000ff42427210 */ /* 0x000fe200009004ff */
[----:B------:R-:W-:Y:S01]  /*86640*/  IMAD.WIDE.U32 R88, R72, R10, RZ ;  /* 0x0000000a48587225 */ /* 0x000fe200078e00ff */
[----:B------:R-:W-:-:S02]  /*86650*/  IADD3.X R9, P2, PT, R96, R9, RZ, P2, !PT ;  /* 0x0000000960097210 */ /* 0x000fc4000175e4ff */
[----:B------:R-:W-:Y:S01]  /*86660*/  IADD3.X R74, PT, PT, R67, RZ, RZ, P0, P1 ;  /* 0x000000ff434a7210 */ /* 0x000fe200007e24ff */
[----:B------:R-:W-:Y:S01]  /*86670*/  IMAD.WIDE.U32.X R64, R103, R23, R64, P6 ;  /* 0x0000001767407225 */ /* 0x000fe200030e0440 */
[----:B------:R-:W-:Y:S02]  /*86680*/  IADD3 R73, P6, PT, R63, R8, RZ ;  /* 0x000000083f497210 */ /* 0x000fe40007fde0ff */
[----:B------:R-:W-:Y:S01]  /*86690*/  IADD3 RZ, P0, PT, R101, R88, RZ ;  /* 0x0000005865ff7210 */ /* 0x000fe20007f1e0ff */
[----:B------:R-:W-:Y:S01]  /*866a0*/  IMAD.WIDE.U32 R80, P5, R72, R11, R80 ;  /* 0x0000000b48507225 */ /* 0x000fe200078a0050 */
[----:B------:R-:W-:Y:S02]  /*866b0*/  IADD3.X R98, P6, PT, R9, R98, RZ, P6, !PT ;  /* 0x0000006209627210 */ /* 0x000fe400037de4ff */
[----:B------:R-:W-:Y:S01]  /*866c0*/  IADD3.X R69, PT, PT, RZ, RZ, RZ, P3, P4 ;  /* 0x000000ffff457210 */ /* 0x000fe20001fe84ff */
[----:B------:R-:W-:Y:S01]  /*866d0*/  IMAD.X R9, RZ, RZ, RZ, P5 ;  /* 0x000000ffff097224 */ /* 0x000fe200028e06ff */
[----:B------:R-:W-:Y:S01]  /*866e0*/  IADD3 R88, P1, PT, R89, R80, RZ ;  /* 0x0000005059587210 */ /* 0x000fe20007f3e0ff */
[----:B------:R-:W-:Y:S01]  /*866f0*/  IMAD.MOV.U32 R8, RZ, RZ, R81 ;  /* 0x000000ffff087224 */ /* 0x000fe200078e0051 */
[----:B------:R-:W-:Y:S01]  /*86700*/  IADD3 R80, P5, PT, R66, R5, RZ ;  /* 0x0000000542507210 */ /* 0x000fe20007fbe0ff */
[----:B------:R-:W-:Y:S01]  /*86710*/  IMAD.MOV.U32 R63, RZ, RZ, RZ ;  /* 0x000000ffff3f7224 */ /* 0x000fe200078e00ff */
[----:B------:R-:W-:Y:S01]  /*86720*/  IADD3.X RZ, P0, PT, R105, R88, RZ, P0, !PT ;  /* 0x0000005869ff7210 */ /* 0x000fe2000071e4ff */
[----:B------:R-:W-:Y:S01]  /*86730*/  IMAD.WIDE.U32.X R8, R6, R11, R8, P1 ;  /* 0x0000000b06087225 */ /* 0x000fe200008e0408 */
[----:B------:R-:W-:-:S03]  /*86740*/  IADD3.X R75, P2, P6, R70, RZ, RZ, P6, P2 ;  /* 0x000000ff464b7210 */ /* 0x000fc600036444ff */
[----:B------:R-:W-:Y:S01]  /*86750*/  IMAD.WIDE.U32 R62, R118, R116, R62 ;  /* 0x00000074763e7225 */ /* 0x000fe200078e003e */
[----:B------:R-:W-:Y:S02]  /*86760*/  IADD3 R75, P3, PT, R75, R80, RZ ;  /* 0x000000504b4b7210 */ /* 0x000fe40007f7e0ff */
[----:B------:R-:W-:Y:S01]  /*86770*/  IADD3.X R8, P0, PT, RZ, R8, RZ, P0, !PT ;  /* 0x00000008ff087210 */ /* 0x000fe2000071e4ff */
[----:B------:R-:W-:Y:S01]  /*86780*/  IMAD.WIDE.U32 R66, R6, R18, RZ ;  /* 0x0000001206427225 */ /* 0x000fe200078e00ff */
[----:B------:R-:W-:Y:S02]  /*86790*/  IADD3.X R71, PT, PT, R71, RZ, RZ, P2, P6 ;  /* 0x000000ff47477210 */ /* 0x000fe400017ec4ff */
[----:B------:R-:W-:Y:S01]  /*867a0*/  IADD3 R62, P4, P1, R69, R62, R79 ;  /* 0x0000003e453e7210 */ /* 0x000fe2000799e04f */
        /* <DEDUP_REMOVED lines=15> */
[----:B------:R-:W-:Y:S02]  /*868a0*/  IADD3.X R89, P2, PT, R79, R66, RZ, P2, !PT ;  /* 0x000000424f597210 */ /* 0x000fe4000175e4ff */
[----:B------:R-:W-:Y:S02]  /*868b0*/  IADD3.X R79, P3, P6, R64, RZ, RZ, P6, P3 ;  /* 0x000000ff404f7210 */ /* 0x000fe400036664ff */
[----:B------:R-:W-:Y:S01]  /*868c0*/  IADD3.X R51, PT, PT, RZ, R51, RZ, P4, P1 ;  /* 0x00000033ff337210 */ /* 0x000fe200027e24ff */
[----:B------:R-:W-:Y:S01]  /*868d0*/  IMAD R66, R89, R24, RZ ;  /* 0x0000001859427224 */ /* 0x000fe200078e02ff */
[----:B------:R-:W-:Y:S02]  /*868e0*/  ISETP.GT.U32.AND P1, PT, R90, R95, PT ;  /* 0x0000005f5a00720c */ /* 0x000fe40003f24070 */
[----:B------:R-:W-:Y:S01]  /*868f0*/  IADD3.X R81, PT, PT, R65, RZ, RZ, P3, P6 ;  /* 0x000000ff41517210 */ /* 0x000fe20001fec4ff */
[----:B------:R-:W-:Y:S01]  /*86900*/  IMAD R65, R73, R25, R66 ;  /* 0x0000001949417224 */ /* 0x000fe200078e0242 */
[----:B------:R-:W-:Y:S01]  /*86910*/  IADD3.X R64, P2, P6, R8, RZ, RZ, P2, P0 ;  /* 0x000000ff08407210 */ /* 0x000fe200016404ff */
[----:B------:R-:W-:Y:S01]  /*86920*/  IMAD.WIDE.U32 R66, R72, R20, RZ ;  /* 0x0000001448427225 */ /* 0x000fe200078e00ff */
[----:B------:R-:W-:-:S02]  /*86930*/  ISETP.GT.U32.AND.EX P1, PT, R97, R82, PT, P1 ;  /* 0x000000526100720c */ /* 0x000fc40003f24110 */
[----:B------:R-:W-:Y:S01]  /*86940*/  IADD3.X R70, PT, PT, R9, RZ, RZ, P2, P6 ;  /* 0x000000ff09467210 */ /* 0x000fe200017ec4ff */
[----:B------:R-:W-:Y:S01]  /*86950*/  IMAD.WIDE.U32 R8, R73, R24, RZ ;  /* 0x0000001849087225 */ /* 0x000fe200078e00ff */
[----:B------:R-:W-:Y:S02]  /*86960*/  IADD3 R17, P4, P5, R17, R62, R62 ;  /* 0x0000003e11117210 */ /* 0x000fe40007d9e03e */
[----:B------:R-:W-:Y:S01]  /*86970*/  ISETP.GE.U32.AND P2, PT, R80, R5, PT ;  /* 0x000000055000720c */ /* 0x000fe20003f46070 */
[----:B------:R-:W-:Y:S01]  /*86980*/  IMAD.WIDE.U32 R62, R6, R20, RZ ;  /* 0x00000014063e7225 */ /* 0x000fe200078e00ff */
[----:B------:R-:W-:Y:S02]  /*86990*/  SEL R5, RZ, 0x1, !P1 ;  /* 0x00000001ff057807 */ /* 0x000fe40004800000 */
[----:B------:R-:W-:Y:S02]  /*869a0*/  IADD3.X R51, PT, PT, RZ, R51, R51, P4, P5 ;  /* 0x00000033ff337210 */ /* 0x000fe400027ea433 */
[----:B------:R-:W-:Y:S01]  /*869b0*/  IADD3 R91, P4, P5, R5, R92, R91 ;  /* 0x0000005c055b7210 */ /* 0x000fe20007d9e05b */
[----:B------:R-:W-:Y:S01]  /*869c0*/  IMAD.IADD R5, R9, 0x1, R65 ;  /* 0x0000000109057824 */ /* 0x000fe200078e0241 */
[----:B------:R-:W-:Y:S01]  /*869d0*/  ISETP.GE.U32.AND.EX P1, PT, R74, R7, PT, P2 ;  /* 0x000000074a00720c */ /* 0x000fe20003f26120 */
[----:B------:R-:W-:Y:S01]  /*869e0*/  IMAD.WIDE.U32 R62, P6, R72, R21, R62 ;  /* 0x00000015483e7225 */ /* 0x000fe200078c003e */
[----:B------:R-:W-:-:S02]  /*869f0*/  IADD3 R75, P2, PT, R64, R75, RZ ;  /* 0x0000004b404b7210 */ /* 0x000fc40007f5e0ff */
[----:B------:R-:W-:Y:S01]  /*86a00*/  IADD3.X R99, PT, PT, RZ, R99, RZ, P4, P5 ;  /* 0x00000063ff637210 */ /* 0x000fe200027ea4ff */
[----:B------:R-:W-:Y:S01]  /*86a10*/  IMAD.WIDE.U32 R68, R5, R10, RZ ;  /* 0x0000000a05447225 */ /* 0x000fe200078e00ff */
[----:B------:R-:W-:Y:S02]  /*86a20*/  IADD3 R7, P4, PT, R67, R62, RZ ;  /* 0x0000003e43077210 */ /* 0x000fe40007f9e0ff */
[----:B------:R-:W-:Y:S01]  /*86a30*/  IADD3.X R70, P2, PT, R70, R71, RZ, P2, !PT ;  /* 0x0000004746467210 */ /* 0x000fe2000175e4ff */
[----:B------:R-:W-:Y:S01]  /*86a40*/  IMAD.MOV.U32 R64, RZ, RZ, R63 ;  /* 0x000000ffff407224 */ /* 0x000fe200078e003f */
[----:B------:R-:W-:Y:S01]  /*86a50*/  ISETP.GE.U32.AND P0, PT, R94, R95, PT ;  /* 0x0000005f5e00720c */ /* 0x000fe20003f06070 */
[----:B------:R-:W-:Y:S01]  /*86a60*/  IMAD.WIDE.U32 R62, R8, R10, RZ ;  /* 0x0000000a083e7225 */ /* 0x000fe200078e00ff */
[----:B------:R-:W-:Y:S02]  /*86a70*/  IADD3 R52, P3, PT, R52, R93, RZ ;  /* 0x0000005d34347210 */ /* 0x000fe40007f7e0ff */
        /* <DEDUP_REMOVED lines=43> */
[----:B------:R-:W-:Y:S01]  /*86d30*/  IMAD.MOV.U32 R66, RZ, RZ, R65 ;  /* 0x000000ffff427224 */ /* 0x000fe200078e0041 */
[----:B------:R-:W-:Y:S02]  /*86d40*/  IADD3.X R69, P4, P6, R6, RZ, RZ, P6, P4 ;  /* 0x000000ff06457210 */ /* 0x000fe400036884ff */
[----:B------:R-:W-:Y:S01]  /*86d50*/  IADD3.X R80, P1, PT, R62, R63, RZ, P1, !PT ;  /* 0x0000003f3e507210 */ /* 0x000fe20000f3e4ff */
[----:B------:R-:W-:Y:S01]  /*86d60*/  IMAD.WIDE.U32.X R66, R5, R19, R66, P5 ;  /* 0x0000001305427225 */ /* 0x000fe200028e0442 */
[----:B------:R-:W-:-:S02]  /*86d70*/  ISETP.GE.U32.AND.EX P5, PT, R74, R51, PT, P2 ;  /* 0x000000334a00720c */ /* 0x000fc40003fa6120 */
[----:B------:R-:W-:Y:S01]  /*86d80*/  IADD3.X R51, PT, PT, R7, RZ, RZ, P4, P6 ;  /* 0x000000ff07337210 */ /* 0x000fe200027ec4ff */
[----:B------:R-:W-:Y:S01]  /*86d90*/  IMAD.WIDE.U32 R6, R5, R20, RZ ;  /* 0x0000001405067225 */ /* 0x000fe200078e00ff */
[----:B------:R-:W-:Y:S02]  /*86da0*/  IADD3.X R65, P0, P1, R66, RZ, RZ, P1, P0 ;  /* 0x000000ff42417210 */ /* 0x000fe400009004ff */
[----:B------:R-:W-:Y:S01]  /*86db0*/  ISETP.GE.U32.AND P2, PT, R79, R70, PT ;  /* 0x000000464f00720c */ /* 0x000fe20003f46070 */
[C---:B------:R-:W-:Y:S01]  /*86dc0*/  IMAD.WIDE.U32 R62, R8.reuse, R20, RZ ;  /* 0x00000014083e7225 */ /* 0x040fe200078e00ff */
[----:B------:R-:W-:Y:S02]  /*86dd0*/  IADD3 R91, P6, P4, R9, R12, R91 ;  /* 0x0000000c095b7210 */ /* 0x000fe40007cde05b */
[----:B------:R-:W-:Y:S02]  /*86de0*/  IADD3.X R66, PT, PT, R67, RZ, RZ, P0, P1 ;  /* 0x000000ff43427210 */ /* 0x000fe400007e24ff */
[----:B------:R-:W-:Y:S01]  /*86df0*/  SEL R9, RZ, 0x1, P5 ;  /* 0x00000001ff097807 */ /* 0x000fe20002800000 */
[----:B------:R-:W-:Y:S01]  /*86e00*/  IMAD.WIDE.U32 R6, P5, R8, R21, R6 ;  /* 0x0000001508067225 */ /* 0x000fe200078a0006 */
[----:B------:R-:W-:-:S02]  /*86e10*/  ISETP.GE.U32.AND.EX P2, PT, R81, R74, PT, P2 ;  /* 0x0000004a5100720c */ /* 0x000fc40003f46120 */
[----:B------:R-:W-:Y:S02]  /*86e20*/  IADD3 R65, P0, PT, R65, R72, RZ ;  /* 0x0000004841417210 */ /* 0x000fe40007f1e0ff */
[----:B------:R-:W-:Y:S02]  /*86e30*/  SEL R12, RZ, 0x1, P2 ;  /* 0x00000001ff0c7807 */ /* 0x000fe40001000000 */
[----:B------:R-:W-:Y:S01]  /*86e40*/  IADD3 R71, P1, PT, R65, R62, RZ ;  /* 0x0000003e41477210 */ /* 0x000fe20007f3e0ff */
[----:B------:R-:W-:Y:S01]  /*86e50*/  IMAD.WIDE.U32 R64, R5, R22, RZ ;  /* 0x0000001605407225 */ /* 0x000fe200078e00ff */
[----:B------:R-:W-:Y:S02]  /*86e60*/  IADD3 R6, P2, PT, R63, R6, RZ ;  /* 0x000000063f067210 */ /* 0x000fe40007f5e0ff */
[----:B------:R-:W-:Y:S01]  /*86e70*/  IADD3 R9, P3, PT, R9, R52, RZ ;  /* 0x0000003409097210 */ /* 0x000fe20007f7e0ff */
[----:B------:R-:W-:Y:S01]  /*86e80*/  IMAD.X R63, RZ, RZ, RZ, P5 ;  /* 0x000000ffff3f7224 */ /* 0x000fe200028e06ff */
        /* <DEDUP_REMOVED lines=17> */
[----:B------:R-:W-:Y:S01]  /*86fa0*/  ISETP.GE.U32.AND.EX P5, PT, R52, R17, PT, P5 ;  /* 0x000000113400720c */ /* 0x000fe20003fa6150 */
[----:B------:R-:W-:Y:S01]  /*86fb0*/  IMAD.X R51, R51, 0x1, R52, P2 ;  /* 0x0000000133337824 */ /* 0x000fe200010e0634 */
[----:B------:R-:W-:Y:S01]  /*86fc0*/  IADD3 R17, P0, PT, R12, R69, RZ ;  /* 0x000000450c117210 */ /* 0x000fe20007f1e0ff */
        /* <DEDUP_REMOVED lines=52> */
.L_x_659:
        /* <DEDUP_REMOVED lines=21> */
.L_x_660:
        /* <DEDUP_REMOVED lines=69> */
.L_x_661:
        /* <DEDUP_REMOVED lines=21> */
.L_x_662:
        /* <DEDUP_REMOVED lines=76> */
.L_x_663:
        /* <DEDUP_REMOVED lines=21> */
.L_x_664:
        /* <DEDUP_REMOVED lines=24> */
[----:B------:R-:W-:Y:S02]  /*88190*/  IMAD.MOV.U32 R99, RZ, RZ, RZ ;  /* 0x000000ffff637224 */ /* 0x000fe400078e00ff */
[C---:B------:R-:W-:Y:S01]  /*881a0*/  IMAD.IADD R7, R9.reuse, 0x1, R73 ;  /* 0x0000000109077824 */ /* 0x040fe200078e0249 */
[----:B------:R-:W-:Y:S01]  /*881b0*/  IADD3.X R73, PT, PT, RZ, RZ, RZ, P0, P2 ;  /* 0x000000ffff497210 */ /* 0x000fe200007e44ff */
[----:B------:R-:W-:Y:S02]  /*881c0*/  IMAD.IADD R5, R9, 0x1, R77 ;  /* 0x0000000109057824 */ /* 0x000fe400078e024d */
[----:B------:R-:W-:Y:S02]  /*881d0*/  IMAD.IADD R8, R93, 0x1, R99 ;  /* 0x000000015d087824 */ /* 0x000fe400078e0263 */
[----:B------:R-:W-:-:S04]  /*881e0*/  IMAD.WIDE.U32 R80, R67, R64, RZ ;  /* 0x0000004043507225 */ /* 0x000fc800078e00ff */
[----:B------:R-:W-:Y:S01]  /*881f0*/  IMAD.MOV.U32 R9, RZ, RZ, RZ ;  /* 0x000000ffff097224 */ /* 0x000fe200078e00ff */
[----:B------:R-:W-:Y:S01]  /*88200*/  IADD3 R82, P3, P5, R76, R7, R80 ;  /* 0x000000074c527210 */ /* 0x000fe20007d7e050 */
[----:B------:R-:W-:Y:S02]  /*88210*/  IMAD.MOV.U32 R93, RZ, RZ, RZ ;  /* 0x000000ffff5d7224 */ /* 0x000fe400078e00ff */
[----:B------:R-:W-:-:S04]  /*88220*/  IMAD.WIDE.U32 R8, R63, R67, R8 ;  /* 0x000000433f087225 */ /* 0x000fc800078e0008 */
[----:B------:R-:W-:Y:S01]  /*88230*/  IMAD.IADD R6, R71, 0x1, R93 ;  /* 0x0000000147067824 */ /* 0x000fe200078e025d */
[----:B------:R-:W-:Y:S01]  /*88240*/  IADD3 R73, P0, P4, R73, R8, R90 ;  /* 0x0000000849497210 */ /* 0x000fe20007c1e05a */
[----:B------:R-:W-:-:S04]  /*88250*/  IMAD.WIDE.U32 R78, R65, R64, RZ ;  /* 0x00000040414e7225 */ /* 0x000fc800078e00ff */
[----:B------:R-:W-:Y:S02]  /*88260*/  IMAD.IADD R70, R99, 0x1, R81 ;  /* 0x0000000163467824 */ /* 0x000fe400078e0251 */
[----:B------:R-:W-:Y:S02]  /*88270*/  IMAD.MOV.U32 R71, RZ, RZ, RZ ;  /* 0x000000ffff477224 */ /* 0x000fe400078e00ff */
[----:B------:R-:W-:Y:S02]  /*88280*/  IMAD.MOV.U32 R7, RZ, RZ, RZ ;  /* 0x000000ffff077224 */ /* 0x000fe400078e00ff */
[----:B------:R-:W-:-:S04]  /*88290*/  IMAD.WIDE.U32 R76, R63, R62, RZ ;  /* 0x0000003e3f4c7225 */ /* 0x000fc800078e00ff */
[----:B------:R-:W-:Y:S02]  /*882a0*/  IMAD.IADD R94, R99, 0x1, R9 ;  /* 0x00000001635e7824 */ /* 0x000fe400078e0209 */
[----:B------:R-:W-:Y:S02]  /*882b0*/  IMAD.MOV.U32 R101, RZ, RZ, RZ ;  /* 0x000000ffff657224 */ /* 0x000fe400078e00ff */
[----:B------:R-:W-:Y:S01]  /*882c0*/  IMAD.SHL.U32 R96, R78, 0x2, RZ ;  /* 0x000000024e607824 */ /* 0x000fe200078e00ff */
[----:B------:R-:W-:Y:S01]  /*882d0*/  IADD3.X R94, PT, PT, RZ, R94, RZ, P0, P4 ;  /* 0x0000005eff5e7210 */ /* 0x000fe200007e84ff */
[----:B------:R-:W-:-:S03]  /*882e0*/  IMAD.WIDE.U32 R70, R65, R67, R70 ;  /* 0x0000004341467225 */ /* 0x000fc600078e0046 */
[----:B------:R-:W-:Y:S01]  /*882f0*/  LOP3.LUT R96, R96, 0xfffffffe, RZ, 0xc0, !PT ;  /* 0xfffffffe60607812 */ /* 0x000fe200078ec0ff */
[----:B------:R-:W-:Y:S01]  /*88300*/  IMAD.WIDE.U32 R8, R52, R63, R6 ;  /* 0x0000003f34087225 */ /* 0x000fe200078e0006 */
[----:B------:R-:W-:Y:S02]  /*88310*/  IADD3.X R7, PT, PT, RZ, RZ, RZ, P1, P6 ;  /* 0x000000ffff077210 */ /* 0x000fe40000fec4ff */
[----:B------:R-:W-:Y:S01]  /*88320*/  IADD3 R102, P1, PT, R5, R70, RZ ;  /* 0x0000004605667210 */ /* 0x000fe20007f3e0ff */
[----:B------:R-:W-:Y:S01]  /*88330*/  IMAD.SHL.U32 R109, R76, 0x2, RZ ;  /* 0x000000024c6d7824 */ /* 0x000fe200078e00ff */
[----:B------:R-:W-:Y:S01]  /*88340*/  IADD3 R7, P4, P6, R7, R8, R88 ;  /* 0x0000000807077210 */ /* 0x000fe20007e9e058 */
[----:B------:R-:W-:Y:S01]  /*88350*/  IMAD.IADD R81, R101, 0x1, R79 ;  /* 0x0000000165517824 */ /* 0x000fe200078e024f */
[----:B------:R-:W-:Y:S01]  /*88360*/  IADD3 R96, P2, PT, R96, R89, RZ ;  /* 0x0000005960607210 */ /* 0x000fe20007f5e0ff */
[----:B------:R-:W-:Y:S01]  /*88370*/  IMAD.WIDE.U32 R90, R95, R24, RZ ;  /* 0x000000185f5a7225 */ /* 0x000fe200078e00ff */
[----:B------:R-:W-:-:S02]  /*88380*/  LOP3.LUT R109, R109, 0xfffffffe, RZ, 0xc0, !PT ;  /* 0xfffffffe6d6d7812 */ /* 0x000fc400078ec0ff */
[C---:B------:R-:W-:Y:S01]  /*88390*/  SHF.L.U64.HI R75, R78.reuse, 0x1, R81 ;  /* 0x000000014e4b7819 */ /* 0x040fe20000010251 */
[----:B------:R-:W-:Y:S01]  /*883a0*/  IMAD.IADD R93, R93, 0x1, R9 ;  /* 0x000000015d5d7824 */ /* 0x000fe200078e0209 */
[----:B------:R-:W-:Y:S01]  /*883b0*/  SHF.R.U64 R17, R78, 0x1f, R81 ;  /* 0x0000001f4e117819 */ /* 0x000fe20000001251 */
[----:B------:R-:W-:Y:S01]  /*883c0*/  IMAD.WIDE.U32 R8, R64, R62, RZ ;  /* 0x0000003e40087225 */ /* 0x000fe200078e00ff */
[----:B------:R-:W-:Y:S02]  /*883d0*/  IADD3 R109, P0, PT, R109, R98, RZ ;  /* 0x000000626d6d7210 */ /* 0x000fe40007f1e0ff */
[----:B------:R-:W-:Y:S01]  /*883e0*/  IADD3.X R5, PT, PT, RZ, RZ, RZ, P3, P5 ;  /* 0x000000ffff057210 */ /* 0x000fe20001fea4ff */
[----:B------:R-:W-:Y:S02]  /*883f0*/  IMAD.MOV.U32 R69, RZ, RZ, RZ ;  /* 0x000000ffff457224 */ /* 0x000fe400078e00ff */
[----:B------:R-:W-:Y:S02]  /*88400*/  IMAD.X R104, R99, 0x1, R71, P1 ;  /* 0x0000000163687824 */ /* 0x000fe400008e0647 */
[----:B------:R-:W-:-:S04]  /*88410*/  IMAD.WIDE.U32 R78, R65, R62, RZ ;  /* 0x0000003e414e7225 */ /* 0x000fc800078e00ff */
[----:B------:R-:W-:-:S04]  /*88420*/  IMAD.WIDE.U32 R88, R64, R63, RZ ;  /* 0x0000003f40587225 */ /* 0x000fc800078e00ff */
[----:B------:R-:W-:Y:S02]  /*88430*/  IMAD.IADD R107, R9, 0x1, R103 ;  /* 0x00000001096b7824 */ /* 0x000fe400078e0267 */
[----:B------:R-:W-:-:S03]  /*88440*/  IMAD.WIDE.U32 R70, R90, R10, RZ ;  /* 0x0000000a5a467225 */ /* 0x000fc600078e00ff */
[----:B------:R-:W-:Y:S01]  /*88450*/  IADD3 R107, P5, P3, R88, R107, R78 ;  /* 0x0000006b586b7210 */ /* 0x000fe20007bbe04e */
[----:B------:R-:W-:Y:S01]  /*88460*/  IMAD.IADD R77, R77, 0x1, R69 ;  /* 0x000000014d4d7824 */ /* 0x000fe200078e0245 */
[----:B------:R-:W-:Y:S01]  /*88470*/  IADD3 RZ, P1, PT, R95, R70, RZ ;  /* 0x000000465fff7210 */ /* 0x000fe20007f3e0ff */
[----:B------:R-:W-:Y:S01]  /*88480*/  IMAD R6, R109, R24, RZ ;  /* 0x000000186d067224 */ /* 0x000fe200078e02ff */
[----:B------:R-:W-:Y:S02]  /*88490*/  LOP3.LUT R70, R75, 0x1, RZ, 0xc0, !PT ;  /* 0x000000014b467812 */ /* 0x000fe400078ec0ff */
[--C-:B------:R-:W-:Y:S01]  /*884a0*/  SHF.R.U32.HI R9, RZ, 0x1f, R77.reuse ;  /* 0x0000001fff097819 */ /* 0x100fe2000001164d */
[----:B------:R-:W-:Y:S01]  /*884b0*/  IMAD R111, R95, R25, R6 ;  /* 0x000000195f6f7224 */ /* 0x000fe200078e0206 */
[----:B------:R-:W-:Y:S01]  /*884c0*/  SHF.L.U64.HI R97, R76, 0x1, R77 ;  /* 0x000000014c617819 */ /* 0x000fe2000001024d */
[----:B------:R-:W-:Y:S01]  /*884d0*/  IMAD.X R70, RZ, RZ, R70, P2 ;  /* 0x000000ffff467224 */ /* 0x000fe200010e0646 */
[----:B------:R-:W-:-:S02]  /*884e0*/  SHF.R.U32.HI R99, RZ, 0x1f, R107 ;  /* 0x0000001fff637819 */ /* 0x000fc4000001166b */
[----:B------:R-:W-:Y:S02]  /*884f0*/  SHF.R.U32.HI R6, RZ, 0x1f, R81 ;  /* 0x0000001fff067819 */ /* 0x000fe40000011651 */
[----:B------:R-:W-:Y:S02]  /*88500*/  SHF.R.U64 R80, R76, 0x1f, R77 ;  /* 0x0000001f4c507819 */ /* 0x000fe4000000124d */
[----:B------:R-:W-:Y:S02]  /*88510*/  LOP3.LUT R81, R9, 0x1, RZ, 0xc0, !PT ;  /* 0x0000000109517812 */ /* 0x000fe400078ec0ff */
[----:B------:R-:W-:Y:S01]  /*88520*/  LOP3.LUT R95, R97, 0x1, RZ, 0xc0, !PT ;  /* 0x00000001615f7812 */ /* 0x000fe200078ec0ff */
[----:B------:R-:W-:Y:S01]  /*88530*/  IMAD.IADD R97, R91, 0x1, R111 ;  /* 0x000000015b617824 */ /* 0x000fe200078e026f */
[----:B------:R-:W-:Y:S02]  /*88540*/  IADD3 R9, P2, PT, R99, R68, RZ ;  /* 0x0000004463097210 */ /* 0x000fe40007f5e0ff */
[----:B------:R-:W-:Y:S01]  /*88550*/  LOP3.LUT R80, R80, 0xfffffffe, RZ, 0xc0, !PT ;  /* 0xfffffffe50507812 */ /* 0x000fe200078ec0ff */
[----:B------:R-:W-:Y:S01]  /*88560*/  IMAD.X R95, RZ, RZ, R95, P0 ;  /* 0x000000ffff5f7224 */ /* 0x000fe200000e065f */
[----:B------:R-:W-:Y:S01]  /*88570*/  LOP3.LUT R76, R17, 0xfffffffe, RZ, 0xc0, !PT ;  /* 0xfffffffe114c7812 */ /* 0x000fe200078ec0ff */
[----:B------:R-:W-:Y:S01]  /*88580*/  IMAD.X R75, RZ, RZ, R92, P2 ;  /* 0x000000ffff4b7224 */ /* 0x000fe200010e065c */
[----:B------:R-:W-:Y:S01]  /*88590*/  IADD3.X R17, PT, PT, RZ, R93, RZ, P4, P6 ;  /* 0x0000005dff117210 */ /* 0x000fe200027ec4ff */
[----:B------:R-:W-:Y:S01]  /*885a0*/  IMAD.WIDE.U32 R80, R63, R63, R80 ;  /* 0x0000003f3f507225 */ /* 0x000fe200078e0050 */
[----:B------:R-:W-:-:S02]  /*885b0*/  ISETP.GT.U32.AND P0, PT, R68, R9, PT ;  /* 0x000000094400720c */ /* 0x000fc40003f04070 */
[----:B------:R-:W-:Y:S02]  /*885c0*/  LOP3.LUT R77, R6, 0x1, RZ, 0xc0, !PT ;  /* 0x00000001064d7812 */ /* 0x000fe400078ec0ff */
[----:B------:R-:W-:Y:S02]  /*885d0*/  IADD3 R93, P2, PT, R9, R12, RZ ;  /* 0x0000000c095d7210 */ /* 0x000fe40007f5e0ff */
        /* <DEDUP_REMOVED lines=45> */
[C---:B------:R-:W-:Y:S01]  /*888b0*/  ISETP.GT.U32.AND P6, PT, R74.reuse, R71, PT ;  /* 0x000000474a00720c */ /* 0x040fe20003fc4070 */
        /* <DEDUP_REMOVED lines=18> */
[-C--:B------:R-:W-:Y:S01]  /*889e0*/  IMAD R70, R111, R24.reuse, RZ ;  /* 0x000000186f467224 */ /* 0x080fe200078e02ff */
[----:B------:R-:W-:Y:S01]  /*889f0*/  ISETP.GT.U32.AND P4, PT, R76, R91, PT ;  /* 0x0000005b4c00720c */ /* 0x000fe20003f84070 */
[----:B------:R-:W-:-:S03]  /*88a00*/  IMAD.WIDE.U32 R76, R109, R24, RZ ;  /* 0x000000186d4c7225 */ /* 0x000fc600078e00ff */
[----:B------:R-:W-:Y:S01]  /*88a10*/  ISETP.GT.U32.AND.EX P4, PT, R88, R96, PT, P4 ;  /* 0x000000605800720c */ /* 0x000fe20003f84140 */
[----:B------:R-:W-:Y:S02]  /*88a20*/  IMAD R107, R109, R25, R70 ;  /* 0x000000196d6b7224 */ /* 0x000fe400078e0246 */
[----:B------:R-:W-:Y:S01]  /*88a30*/  IMAD.WIDE.U32 R90, R90, R22, RZ ;  /* 0x000000165a5a7225 */ /* 0x000fe200078e00ff */
[----:B------:R-:W-:-:S03]  /*88a40*/  SEL R88, RZ, 0x1, !P4 ;  /* 0x00000001ff587807 */ /* 0x000fc60006000000 */
[----:B------:R-:W-:Y:S02]  /*88a50*/  IMAD.MOV.U32 R72, RZ, RZ, R71 ;  /* 0x000000ffff487224 */ /* 0x000fe400078e0047 */
[----:B------:R-:W-:Y:S01]  /*88a60*/  IMAD.IADD R107, R77, 0x1, R107 ;  /* 0x000000014d6b7824 */ /* 0x000fe200078e026b */
[----:B------:R-:W-:Y:S01]  /*88a70*/  IADD3.X R77, P2, P0, R92, RZ, RZ, P2, P0 ;  /* 0x000000ff5c4d7210 */ /* 0x000fe200010404ff */
[----:B------:R-:W-:Y:S01]  /*88a80*/  IMAD.X R71, RZ, RZ, RZ, P6 ;  /* 0x000000ffff477224 */ /* 0x000fe200030e06ff */
[----:B------:R-:W-:Y:S01]  /*88a90*/  IADD3 R106, P6, PT, R91, R94, RZ ;  /* 0x0000005e5b6a7210 */ /* 0x000fe20007fde0ff */
[----:B------:R-:W-:Y:S01]  /*88aa0*/  IMAD.MOV.U32 R70, RZ, RZ, R95 ;  /* 0x000000ffff467224 */ /* 0x000fe200078e005f */
[----:B------:R-:W-:Y:S01]  /*88ab0*/  IADD3.X R92, PT, PT, R93, RZ, RZ, P2, P0 ;  /* 0x000000ff5d5c7210 */ /* 0x000fe200017e04ff */
[----:B------:R-:W-:Y:S01]  /*88ac0*/  IMAD.WIDE.U32.X R72, R97, R21, R72, P1 ;  /* 0x0000001561487225 */ /* 0x000fe200008e0448 */
[----:B------:R-:W-:Y:S02]  /*88ad0*/  IADD3 R81, P1, P4, R5, R102, R7 ;  /* 0x0000006605517210 */ /* 0x000fe40007c3e007 */
[----:B------:R-:W-:Y:S01]  /*88ae0*/  IADD3 R77, P0, PT, R77, R78, RZ ;  /* 0x0000004e4d4d7210 */ /* 0x000fe20007f1e0ff */
[----:B------:R-:W-:Y:S01]  /*88af0*/  IMAD.WIDE.U32 R94, R107, R10, RZ ;  /* 0x0000000a6b5e7225 */ /* 0x000fe200078e00ff */
[----:B------:R-:W-:-:S02]  /*88b00*/  IADD3.X R91, PT, PT, RZ, R104, R17, P1, P4 ;  /* 0x00000068ff5b7210 */ /* 0x000fc40000fe8411 */
[----:B------:R-:W-:Y:S01]  /*88b10*/  IADD3 R102, P1, P4, R102, R81, R88 ;  /* 0x0000005166667210 */ /* 0x000fe20007c3e058 */
[----:B------:R-:W-:Y:S01]  /*88b20*/  IMAD.WIDE.U32.X R70, R97, R23, R70, P6 ;  /* 0x0000001761467225 */ /* 0x000fe200030e0446 */
[----:B------:R-:W-:Y:S02]  /*88b30*/  IADD3.X R75, P0, PT, R92, R75, RZ, P0, !PT ;  /* 0x0000004b5c4b7210 */ /* 0x000fe4000071e4ff */
[----:B------:R-:W-:Y:S01]  /*88b40*/  IADD3.X R104, PT, PT, R104, R91, RZ, P1, P4 ;  /* 0x0000005b68687210 */ /* 0x000fe20000fe84ff */
[----:B------:R-:W-:Y:S01]  /*88b50*/  IMAD.WIDE.U32 R96, R76, R10, RZ ;  /* 0x0000000a4c607225 */ /* 0x000fe200078e00ff */
[----:B------:R-:W-:-:S03]  /*88b60*/  IADD3 R110, P4, PT, R77, R80, RZ ;  /* 0x000000504d6e7210 */ /* 0x000fc60007f9e0ff */
        /* <DEDUP_REMOVED lines=60> */
[----:B------:R-:W-:Y:S01]  /*88f30*/  IMAD.IADD R94, R103, 0x1, R89 ;  /* 0x00000001675e7824 */ /* 0x000fe200078e0259 */
[----:B------:R-:W-:Y:S01]  /*88f40*/  IADD3 R74, P1, PT, R95, R80, RZ ;  /* 0x000000505f4a7210 */ /* 0x000fe20007f3e0ff */
[----:B------:R-:W-:Y:S01]  /*88f50*/  IMAD.MOV.U32 R89, RZ, RZ, RZ ;  /* 0x000000ffff597224 */ /* 0x000fe200078e00ff */
[----:B------:R-:W-:Y:S01]  /*88f60*/  IADD3.X R80, P6, PT, R70, R115, RZ, P6, !PT ;  /* 0x0000007346507210 */ /* 0x000fe200037de4ff */
[----:B------:R-:W-:Y:S01]  /*88f70*/  IMAD.MOV.U32 R70, RZ, RZ, R81 ;  /* 0x000000ffff467224 */ /* 0x000fe200078e0051 */
[----:B------:R-:W-:Y:S01]  /*88f80*/  IADD3.X R95, PT, PT, RZ, RZ, RZ, P5, P3 ;  /* 0x000000ffff5f7210 */ /* 0x000fe20002fe64ff */
[----:B------:R-:W-:Y:S01]  /*88f90*/  IMAD.WIDE.U32 R88, R63, R65, R88 ;  /* 0x000000413f587225 */ /* 0x000fe200078e0058 */
[----:B------:R-:W-:-:S02]  /*88fa0*/  IADD3 R79, P5, PT, R77, R6, RZ ;  /* 0x000000064d4f7210 */ /* 0x000fc40007fbe0ff */
[----:B------:R-:W-:Y:S01]  /*88fb0*/  IADD3.X RZ, P0, PT, R111, R74, RZ, P0, !PT ;  /* 0x0000004a6fff7210 */ /* 0x000fe2000071e4ff */
        /* <DEDUP_REMOVED lines=31> */
[----:B------:R-:W-:Y:S01]  /*891b0*/  IADD3.X R91, PT, PT, R75, RZ, RZ, P2, P6 ;  /* 0x000000ff4b5b7210 */ /* 0x000fe200017ec4ff */
[----:B------:R-:W-:Y:S01]  /*891c0*/  IMAD R69, R81, R25, R74 ;  /* 0x0000001951457224 */ /* 0x000fe200078e024a */
[----:B------:R-:W-:Y:S01]  /*891d0*/  IADD3 R94, P4, P5, R99, R94, R94 ;  /* 0x0000005e635e7210 */ /* 0x000fe20007d9e05e */
[C---:B------:R-:W-:Y:S01]  /*891e0*/  IMAD.WIDE.U32 R70, P6, R72.reuse, R21, R70 ;  /* 0x0000001548467225 */ /* 0x040fe200078c0046 */
[----:B------:R-:W-:Y:S02]  /*891f0*/  ISETP.GE.U32.AND P2, PT, R79, R6, PT ;  /* 0x000000064f00720c */ /* 0x000fe40003f46070 */
[----:B------:R-:W-:Y:S01]  /*89200*/  IADD3 R98, P3, PT, R9, R98, RZ ;  /* 0x0000006209627210 */ /* 0x000fe20007f7e0ff */
        /* <DEDUP_REMOVED lines=8> */
[----:B------:R-:W-:Y:S01]  /*89290*/  IMAD.X R75, RZ, RZ, RZ, P6 ;  /* 0x000000ffff4b7224 */ /* 0x000fe200030e06ff */
[----:B------:R-:W-:Y:S01]  /*892a0*/  IADD3 R89, P2, PT, R89, R88, RZ ;  /* 0x0000005859597210 */ /* 0x000fe20007f5e0ff */
        /* <DEDUP_REMOVED lines=30> */
[----:B------:R-:W-:Y:S01]  /*89490*/  IMAD.MOV.U32 R80, RZ, RZ, R71 ;  /* 0x000000ffff507224 */ /* 0x000fe200078e0047 */
[----:B------:R-:W-:Y:S01]  /*894a0*/  IADD3.X R6, P1, PT, RZ, R78, RZ, P1, !PT ;  /* 0x0000004eff067210 */ /* 0x000fe20000f3e4ff */
[----:B------:R-:W-:Y:S01]  /*894b0*/  IMAD.WIDE.U32 R74, R5, R18, RZ ;  /* 0x00000012054a7225 */ /* 0x000fe200078e00ff */
[----:B------:R-:W-:-:S03]  /*894c0*/  IADD3 R9, P4, PT, R9, R82, RZ ;  /* 0x0000005209097210 */ /* 0x000fc60007f9e0ff */
[----:B------:R-:W-:Y:S01]  /*894d0*/  IMAD.WIDE.U32.X R70, R73, R23, R80, P6 ;  /* 0x0000001749467225 */ /* 0x000fe200030e0450 */
[----:B------:R-:W-:-:S03]  /*894e0*/  IADD3 R12, P6, PT, R9, R76, RZ ;  /* 0x0000004c090c7210 */ /* 0x000fc60007fde0ff */
[----:B------:R-:W-:Y:S02]  /*894f0*/  IMAD.X R80, R90, 0x1, R93, P5 ;  /* 0x000000015a507824 */ /* 0x000fe400028e065d */
[----:B------:R-:W-:Y:S01]  /*89500*/  IMAD.X R78, RZ, RZ, R79, P1 ;  /* 0x000000ffff4e7224 */ /* 0x000fe200008e064f */
[----:B------:R-:W-:Y:S01]  /*89510*/  IADD3 R79, P0, PT, R6, R89, RZ ;  /* 0x00000059064f7210 */ /* 0x000fe20007f1e0ff */
        /* <DEDUP_REMOVED lines=17> */
[----:B------:R-:W-:Y:S02]  /*89630*/  ISETP.GE.U32.AND P2, PT, R82, R95, PT ;  /* 0x0000005f5200720c */ /* 0x000fe40003f46070 */
[----:B------:R-:W-:Y:S02]  /*89640*/  IADD3.X R76, PT, PT, R77, RZ, RZ, P0, P1 ;  /* 0x000000ff4d4c7210 */ /* 0x000fe400007e24ff */
[----:B------:R-:W-:Y:S02]  /*89650*/  IADD3 R78, P6, P4, R88, R7, R102 ;  /* 0x00000007584e7210 */ /* 0x000fe40007cde066 */
[----:B------:R-:W-:Y:S01]  /*89660*/  SEL R77, RZ, 0x1, P5 ;  /* 0x00000001ff4d7807 */ /* 0x000fe20002800000 */
[----:B------:R-:W-:Y:S01]  /*89670*/  IMAD.WIDE.U32 R6, P5, R8, R21, R70 ;  /* 0x0000001508067225 */ /* 0x000fe200078a0046 */
[----:B------:R-:W-:Y:S02]  /*89680*/  ISETP.GE.U32.AND.EX P2, PT, R80, R93, PT, P2 ;  /* 0x0000005d5000720c */ /* 0x000fe40003f46120 */
[----:B------:R-:W-:Y:S01]  /*89690*/  IADD3 R9, P0, PT, R9, R12, RZ ;  /* 0x0000000c09097210 */ /* 0x000fe20007f1e0ff */
[----:B------:R-:W-:Y:S01]  /*896a0*/  IMAD.X R80, RZ, RZ, R68, P3 ;  /* 0x000000ffff507224 */ /* 0x000fe200018e0644 */
[----:B------:R-:W-:Y:S01]  /*896b0*/  IADD3 R77, P3, PT, R77, R98, RZ ;  /* 0x000000624d4d7210 */ /* 0x000fe20007f7e0ff */
[----:B------:R-:W-:Y:S01]  /*896c0*/  IMAD.WIDE.U32 R70, R5, R22, RZ ;  /* 0x0000001605467225 */ /* 0x000fe200078e00ff */
[----:B------:R-:W-:-:S02]  /*896d0*/  SEL R12, RZ, 0x1, P2 ;  /* 0x00000001ff0c7807 */ /* 0x000fc40001000000 */
[----:B------:R-:W-:Y:S01]  /*896e0*/  IADD3 R81, P2, PT, R73, R6, RZ ;  /* 0x0000000649517210 */ /* 0x000fe20007f5e0ff */
[----:B------:R-:W-:Y:S01]  /*896f0*/  IMAD.X R73, RZ, RZ, R80, P3 ;  /* 0x000000ffff497224 */ /* 0x000fe200018e0650 */
[----:B------:R-:W-:Y:S01]  /*89700*/  IADD3.X R6, P0, PT, R76, R69, RZ, P0, !PT ;  /* 0x000000454c067210 */ /* 0x000fe2000071e4ff */
[----:B------:R-:W-:Y:S01]  /*89710*/  IMAD.X R69, RZ, RZ, RZ, P5 ;  /* 0x000000ffff457224 */ /* 0x000fe200028e06ff */
[----:B------:R-:W-:Y:S01]  /*89720*/  IADD3 R89, P1, PT, R9, R72, RZ ;  /* 0x0000004809597210 */ /* 0x000fe20007f3e0ff */
[----:B------:R-:W-:Y:S01]  /*89730*/  IMAD.MOV.U32 R68, RZ, RZ, R7 ;  /* 0x000000ffff447224 */ /* 0x000fe200078e0007 */
[----:B------:R-:W-:Y:S02]  /*89740*/  IADD3 R72, P5, PT, R12, R77, RZ ;  /* 0x0000004d0c487210 */ /* 0x000fe40007fbe0ff */
        /* <DEDUP_REMOVED lines=65> */
.L_x_665:
        /* <DEDUP_REMOVED lines=21> */
.L_x_666:
        /* <DEDUP_REMOVED lines=64> */
.L_x_667:
        /* <DEDUP_REMOVED lines=64> */
.L_x_668:
        /* <DEDUP_REMOVED lines=65> */
.L_x_669:
        /* <DEDUP_REMOVED lines=71> */
[----:B------:R-:W-:-:S04]  /*8ad30*/  IMAD.WIDE.U32 R72, R97, R62, RZ ;  /* 0x0000003e61487225 */ /* 0x000fc800078e00ff */
[----:B------:R-:W-:Y:S01]  /*8ad40*/  IMAD.IADD R89, R103, 0x1, R79 ;  /* 0x0000000167597824 */ /* 0x000fe200078e024f */
[----:B------:R-:W-:Y:S01]  /*8ad50*/  IADD3.X R79, PT, PT, RZ, RZ, RZ, P1, P3 ;  /* 0x000000ffff4f7210 */ /* 0x000fe20000fe64ff */
        /* <DEDUP_REMOVED lines=147> */
[----:B------:R-:W-:Y:S01]  /*8b690*/  IMAD.IADD R51, R37, 0x1, R77 ;  /* 0x0000000125337824 */ /* 0x000fe200078e024d */
[----:B------:R-:W-:Y:S01]  /*8b6a0*/  IADD3.X R97, PT, PT, RZ, RZ, RZ, P6, P4 ;  /* 0x000000ffff617210 */ /* 0x000fe200037e84ff */
[----:B------:R-:W-:Y:S01]  /*8b6b0*/  IMAD.IADD R95, R65, 0x1, R95 ;  /* 0x00000001415f7824 */ /* 0x000fe200078e025f */
[----:B------:R-:W-:-:S02]  /*8b6c0*/  IADD3 R70, P0, PT, R93, R76, RZ ;  /* 0x0000004c5d467210 */ /* 0x000fc40007f1e0ff */
        /* <DEDUP_REMOVED lines=38> */
[----:B------:R-:W-:Y:S01]  /*8b930*/  IADD3.X R37, PT, PT, RZ, RZ, RZ, P1, P3 ;  /* 0x000000ffff257210 */ /* 0x000fe20000fe64ff */
[----:B------:R-:W-:Y:S01]  /*8b940*/  IMAD.IADD R68, R43, 0x1, R39 ;  /* 0x000000012b447824 */ /* 0x000fe200078e0227 */
        /* <DEDUP_REMOVED lines=68> */
[----:B------:R-:W-:Y:S01]  /*8bd90*/  IADD3 R94, P6, P2, R107, R94, R52 ;  /* 0x0000005e6b5e7210 */ /* 0x000fe20007ade034 */
[----:B------:R-:W-:Y:S01]  /*8bda0*/  IMAD R52, R79, R24, RZ ;  /* 0x000000184f347224 */ /* 0x000fe200078e02ff */
[----:B------:R-:W-:Y:S01]  /*8bdb0*/  IADD3.X R75, PT, PT, R73, RZ, RZ, P0, P3 ;  /* 0x000000ff494b7210 */ /* 0x000fe200007e64ff */
[----:B------:R-:W-:Y:S01]  /*8bdc0*/  IMAD.WIDE.U32 R72, R43, R22, RZ ;  /* 0x000000162b487225 */ /* 0x000fe200078e00ff */
[----:B------:R-:W-:-:S02]  /*8bdd0*/  IADD3 R39, P0, PT, R39, R80, RZ ;  /* 0x0000005027277210 */ /* 0x000fc40007f1e0ff */
[----:B------:R-:W-:Y:S02]  /*8bde0*/  SEL R89, RZ, 0x1, P1 ;  /* 0x00000001ff597807 */ /* 0x000fe40000800000 */
[----:B------:R-:W-:Y:S02]  /*8bdf0*/  IADD3.X R91, PT, PT, RZ, R41, RZ, P6, P2 ;  /* 0x00000029ff5b7210 */ /* 0x000fe400037e44ff */
[----:B------:R-:W-:Y:S02]  /*8be00*/  IADD3 R68, P3, PT, R65, R68, RZ ;  /* 0x0000004441447210 */ /* 0x000fe40007f7e0ff */
[----:B------:R-:W-:Y:S01]  /*8be10*/  IADD3 R74, P6, PT, R39, R64, RZ ;  /* 0x00000040274a7210 */ /* 0x000fe20007fde0ff */
        /* <DEDUP_REMOVED lines=63> */
[----:B------:R-:W-:Y:S01]  /*8c210*/  IMAD.MOV.U32 R42, RZ, RZ, R67 ;  /* 0x000000ffff2a7224 */ /* 0x000fe200078e0043 */
        /* <DEDUP_REMOVED lines=72> */
.L_x_670:
        /* <DEDUP_REMOVED lines=21> */
.L_x_671:
        /* <DEDUP_REMOVED lines=65> */
.L_x_672:
[----:B------:R-:W-:Y:S01]  /*8cc00*/  IMAD.WIDE.U32 R38, R55, R152, RZ ;  /* 0x0000009837267225 */ /* 0x000fe200078e00ff */
[----:B------:R-:W-:-:S03]  /*8cc10*/  CS2R R62, SRZ ;  /* 0x00000000003e7805 */ /* 0x000fc6000001ff00 */
[----:B------:R-:W-:-:S04]  /*8cc20*/  IMAD.WIDE.U32 R40, R57, R133, RZ ;  /* 0x0000008539287225 */ /* 0x000fc800078e00ff */
[----:B------:R-:W-:Y:S01]  /*8cc30*/  IMAD.IADD R37, R65, 0x1, R39 ;  /* 0x0000000141257824 */ /* 0x000fe200078e0227 */
        /* <DEDUP_REMOVED lines=16> */
[----:B------:R-:W-:-:S04]  /*8cd40*/  IMAD.WIDE.U32 R42, R56, R132, R48 ;  /* 0x00000084382a7225 */ /* 0x000fc800078e0030 */
        /* <DEDUP_REMOVED lines=8> */
[----:B------:R-:W-:-:S04]  /*8cdd0*/  IMAD.WIDE.U32 R66, R60, R133, RZ ;  /* 0x000000853c427225 */ /* 0x000fc800078e00ff */
[----:B------:R-:W-:Y:S02]  /*8cde0*/  IMAD.IADD R39, R47, 0x1, R39 ;  /* 0x000000012f277824 */ /* 0x000fe400078e0227 */
[----:B------:R-:W-:-:S03]  /*8cdf0*/  IMAD.WIDE.U32 R78, R55, R134, RZ ;  /* 0x00000086374e7225 */ /* 0x000fc600078e00ff */
[----:B------:R-:W-:Y:S01]  /*8ce00*/  IADD3 R39, P5, P6, R74, R39, R66 ;  /* 0x000000274a277210 */ /* 0x000fe20007ebe042 */
[----:B------:R-:W-:Y:S01]  /*8ce10*/  IMAD.MOV.U32 R89, RZ, RZ, RZ ;  /* 0x000000ffff597224 */ /* 0x000fe200078e00ff */
[----:B------:R-:W-:Y:S01]  /*8ce20*/  IADD3 R72, P2, P0, R78, R37, R48 ;  /* 0x000000254e487210 */ /* 0x000fe2000785e030 */
[----:B------:R-:W-:-:S04]  /*8ce30*/  IMAD.WIDE.U32 R42, R57, R152, RZ ;  /* 0x00000098392a7225 */ /* 0x000fc800078e00ff */
[----:B------:R-:W-:Y:S01]  /*8ce40*/  IMAD.IADD R76, R63, 0x1, R49 ;  /* 0x000000013f4c7824 */ /* 0x000fe200078e0231 */
[----:B------:R-:W-:Y:S01]  /*8ce50*/  IADD3.X R49, PT, PT, RZ, RZ, RZ, P1, P3 ;  /* 0x000000ffff317210 */ /* 0x000fe20000fe64ff */
[----:B------:R-:W-:Y:S02]  /*8ce60*/  IMAD.MOV.U32 R77, RZ, RZ, RZ ;  /* 0x000000ffff4d7224 */ /* 0x000fe400078e00ff */
[----:B------:R-:W-:Y:S01]  /*8ce70*/  IMAD.IADD R70, R47, 0x1, R75 ;  /* 0x000000012f467824 */ /* 0x000fe200078e024b */
[----:B------:R-:W-:Y:S01]  /*8ce80*/  IADD3.X R47, PT, PT, RZ, RZ, RZ, P5, P6 ;  /* 0x000000ffff2f7210 */ /* 0x000fe20002fec4ff */
        /* <DEDUP_REMOVED lines=9> */
[----:B------:R-:W-:Y:S02]  /*8cf20*/  IMAD.MOV.U32 R45, RZ, RZ, RZ ;  /* 0x000000ffff2d7224 */ /* 0x000fe400078e00ff */
        /* <DEDUP_REMOVED lines=18> */
[----:B------:R-:W-:Y:S01]  /*8d050*/  IMAD.WIDE.U32 R50, R58, R134, R50 ;  /* 0x000000863a327225 */ /* 0x000fe200078e0032 */
[----:B------:R-:W-:-:S02]  /*8d060*/  IADD3 R47, P6, PT, R52, R46, RZ ;  /* 0x0000002e342f7210 */ /* 0x000fc40007fde0ff */
[----:B------:R-:W-:Y:S01]  /*8d070*/  IADD3.X R60, PT, PT, RZ, RZ, RZ, P1, P3 ;  /* 0x000000ffff3c7210 */ /* 0x000fe20000fe64ff */
[----:B------:R-:W-:Y:S01]  /*8d080*/  IMAD.IADD R58, R89, 0x1, R61 ;  /* 0x00000001593a7824 */ /* 0x000fe200078e023d */
[----:B------:R-:W-:Y:S01]  /*8d090*/  IADD3 R79, P3, PT, R47, R42, RZ ;  /* 0x0000002a2f4f7210 */ /* 0x000fe20007f7e0ff */
[----:B------:R-:W-:Y:S01]  /*8d0a0*/  IMAD.WIDE.U32 R44, R54, R133, RZ ;  /* 0x00000085362c7225 */ /* 0x000fe200078e00ff */
[----:B------:R-:W-:-:S03]  /*8d0b0*/  ISETP.GT.U32.AND P1, PT, R46, R47, PT ;  /* 0x0000002f2e00720c */ /* 0x000fc60003f24070 */
        /* <DEDUP_REMOVED lines=64> */
[----:B------:R-:W-:-:S04]  /*8d4c0*/  IADD3.X R72, PT, PT, R71, RZ, RZ, P1, P3 ;  /* 0x000000ff47487210 */ /* 0x000fc80000fe64ff */
        /* <DEDUP_REMOVED lines=39> */
[----:B------:R-:W-:-:S03]  /*8d740*/  IMAD.WIDE.U32 R56, R57, R136, RZ ;  /* 0x0000008839387225 */ /* 0x000fc600078e00ff */
[----:B------:R-:W-:Y:S01]  /*8d750*/  IADD3 R60, P5, P6, R40, R60, R39 ;  /* 0x0000003c283c7210 */ /* 0x000fe20007ebe027 */
[----:B------:R-:W-:Y:S02]  /*8d760*/  IMAD.IADD R59, R64, 0x1, R61 ;  /* 0x00000001403b7824 */ /* 0x000fe400078e023d */
[----:B------:R-:W-:-:S03]  /*8d770*/  IMAD.IADD R39, R62, 0x1, R57 ;  /* 0x000000013e277824 */ /* 0x000fc600078e0239 */
[----:B------:R-:W-:Y:S01]  /*8d780*/  IADD3.X R59, PT, PT, R68, R59, RZ, P5, P6 ;  /* 0x0000003b443b7210 */ /* 0x000fe20002fec4ff */
[----:B------:R-:W-:Y:S01]  /*8d790*/  IMAD.WIDE.U32 R68, R46, R22, RZ ;  /* 0x000000162e447225 */ /* 0x000fe200078e00ff */
        /* <DEDUP_REMOVED lines=17> */
[----:B------:R-:W-:-:S03]  /*8d8b0*/  IMAD.MOV.U32 R57, RZ, RZ, RZ ;  /* 0x000000ffff397224 */ /* 0x000fc600078e00ff */
        /* <DEDUP_REMOVED lines=10> */
[----:B------:R-:W-:Y:S02]  /*8d960*/  IADD3.X R50, PT, PT, R59, R50, RZ, P5, P6 ;  /* 0x000000323b327210 */ /* 0x000fe40002fec4ff */
[----:B------:R-:W-:Y:S01]  /*8d970*/  ISETP.NE.AND P6, PT, R80, RZ, PT ;  /* 0x000000ff5000720c */ /* 0x000fe20003fc5270 */
[----:B------:R-:W-:-:S03]  /*8d980*/  IMAD.WIDE.U32 R80, R55, R138, RZ ;  /* 0x0000008a37507225 */ /* 0x000fc600078e00ff */
[----:B------:R-:W-:Y:S01]  /*8d990*/  IADD3.X R59, PT, PT, RZ, RZ, RZ, P6, P4 ;  /* 0x000000ffff3b7210 */ /* 0x000fe200037e84ff */
[----:B------:R-:W-:-:S04]  /*8d9a0*/  IMAD R55, R51, R24, RZ ;  /* 0x0000001833377224 */ /* 0x000fc800078e02ff */
        /* <DEDUP_REMOVED lines=25> */
[----:B------:R-:W-:-:S03]  /*8db40*/  IADD3 RZ, P6, PT, R74, R60, RZ ;  /* 0x0000003c4aff7210 */ /* 0x000fc60007fde0ff */
[----:B------:R-:W-:Y:S01]  /*8db50*/  IMAD.WIDE.U32 R60, R58, R18, RZ ;  /* 0x000000123a3c7225 */ /* 0x000fe200078e00ff */
[----:B------:R-:W-:Y:S02]  /*8db60*/  IADD3.X RZ, P6, PT, R51, R64, RZ, P6, !PT ;  /* 0x0000004033ff7210 */ /* 0x000fe400037de4ff */
[----:B------:R-:W-:Y:S01]  /*8db70*/  IADD3.X R51, PT, PT, R71, RZ, RZ, P0, P2 ;  /* 0x000000ff47337210 */ /* 0x000fe200007e44ff */
[----:B------:R-:W-:Y:S01]  /*8db80*/  IMAD.IADD R64, R63, 0x1, R45 ;  /* 0x000000013f407824 */ /* 0x000fe200078e022d */
[----:B------:R-:W-:Y:S01]  /*8db90*/  IADD3.X R46, P6, PT, RZ, R46, RZ, P6, !PT ;  /* 0x0000002eff2e7210 */ /* 0x000fe200037de4ff */
[----:B------:R-:W-:-:S03]  /*8dba0*/  IMAD.WIDE.U32 R60, P0, R38, R19, R60 ;  /* 0x00000013263c7225 */ /* 0x000fc6000780003c */
        /* <DEDUP_REMOVED lines=15> */
[----:B------:R-:W-:Y:S01]  /*8dca0*/  IMAD.IADD R76, R65, 0x1, R43 ;  /* 0x00000001414c7824 */ /* 0x000fe200078e022b */
[----:B------:R-:W-:Y:S01]  /*8dcb0*/  IADD3.X R43, PT, PT, RZ, RZ, RZ, P1, P3 ;  /* 0x000000ffff2b7210 */ /* 0x000fe20000fe64ff */
[----:B------:R-:W-:Y:S01]  /*8dcc0*/  IMAD.MOV.U32 R65, RZ, RZ, RZ ;  /* 0x000000ffff417224 */ /* 0x000fe200078e00ff */
[----:B------:R-:W-:Y:S01]  /*8dcd0*/  IADD3 R73, P3, PT, R61, R66, RZ ;  /* 0x000000423d497210 */ /* 0x000fe20007f7e0ff */
[----:B------:R-:W-:Y:S01]  /*8dce0*/  IMAD R66, R77, R24, RZ ;  /* 0x000000184d427224 */ /* 0x000fe200078e02ff */
[----:B------:R-:W-:Y:S01]  /*8dcf0*/  IADD3.X R74, P0, PT, R74, R79, RZ, P0, !PT ;  /* 0x0000004f4a4a7210 */ /* 0x000fe2000071e4ff */
[----:B------:R-:W-:-:S04]  /*8dd00*/  IMAD.WIDE.U32 R68, R58, R22, RZ ;  /* 0x000000163a447225 */ /* 0x000fc800078e00ff */
[----:B------:R-:W-:Y:S01]  /*8dd10*/  IMAD.WIDE.U32 R64, R54, R132, R64 ;  /* 0x0000008436407225 */ /* 0x000fe200078e0040 */
[----:B------:R-:W-:-:S03]  /*8dd20*/  IADD3 R54, P1, PT, R45, R60, RZ ;  /* 0x0000003c2d367210 */ /* 0x000fc60007f3e0ff */
[----:B------:R-:W-:Y:S01]  /*8dd30*/  IMAD.WIDE.U32 R46, R75, R24, RZ ;  /* 0x000000184b2e7225 */ /* 0x000fe200078e00ff */
[----:B------:R-:W-:-:S03]  /*8dd40*/  IADD3.X R74, P1, PT, R74, R73, RZ, P1, !PT ;  /* 0x000000494a4a7210 */ /* 0x000fc60000f3e4ff */
[----:B------:R-:W-:Y:S02]  /*8dd50*/  IMAD R45, R75, R25, R66 ;  /* 0x000000194b2d7224 */ /* 0x000fe400078e0242 */
[----:B------:R-:W-:Y:S02]  /*8dd60*/  IMAD.X R71, RZ, RZ, RZ, P2 ;  /* 0x000000ffff477224 */ /* 0x000fe400010e06ff */
[----:B------:R-:W-:-:S04]  /*8dd70*/  IMAD.WIDE.U32 R68, P2, R38, R23, R68 ;  /* 0x0000001726447225 */ /* 0x000fc80007840044 */
[----:B------:R-:W-:-:S04]  /*8dd80*/  IMAD.WIDE.U32 R60, R38, R22, RZ ;  /* 0x00000016263c7225 */ /* 0x000fc800078e00ff */
[----:B------:R-:W-:Y:S02]  /*8dd90*/  IMAD.IADD R45, R47, 0x1, R45 ;  /* 0x000000012f2d7824 */ /* 0x000fe400078e022d */
[----:B------:R-:W-:Y:S02]  /*8dda0*/  IMAD.MOV.U32 R70, RZ, RZ, R67 ;  /* 0x000000ffff467224 */ /* 0x000fe400078e0043 */
[----:B------:R-:W-:Y:S01]  /*8ddb0*/  IMAD.X R67, RZ, RZ, RZ, P2 ;  /* 0x000000ffff437224 */ /* 0x000fe200010e06ff */
[----:B------:R-:W-:Y:S01]  /*8ddc0*/  IADD3 R79, P2, PT, R61, R68, RZ ;  /* 0x000000443d4f7210 */ /* 0x000fe20007f5e0ff */
[----:B------:R-:W-:-:S04]  /*8ddd0*/  IMAD.WIDE.U32 R72, R45, R10, RZ ;  /* 0x0000000a2d487225 */ /* 0x000fc800078e00ff */
[----:B------:R-:W-:Y:S02]  /*8dde0*/  IMAD.MOV.U32 R66, RZ, RZ, R69 ;  /* 0x000000ffff427224 */ /* 0x000fe400078e0045 */
[----:B------:R-:W-:Y:S01]  /*8ddf0*/  IMAD.WIDE.U32.X R70, R58, R21, R70, P3 ;  /* 0x000000153a467225 */ /* 0x000fe200018e0446 */
[----:B------:R-:W-:-:S03]  /*8de00*/  IADD3 R76, P3, P6, R59, R64, R76 ;  /* 0x000000403b4c7210 */ /* 0x000fc60007e7e04c */
[----:B------:R-:W-:Y:S01]  /*8de10*/  IMAD.WIDE.U32.X R58, R58, R23, R66, P2 ;  /* 0x000000173a3a7225 */ /* 0x000fe200010e0442 */
[----:B------:R-:W-:-:S03]  /*8de20*/  IADD3.X R38, P0, P1, R70, RZ, RZ, P1, P0 ;  /* 0x000000ff46267210 */ /* 0x000fc600009004ff */
[----:B------:R-:W-:Y:S01]  /*8de30*/  IMAD.WIDE.U32 R66, P2, R46, R11, R72 ;  /* 0x0000000b2e427225 */ /* 0x000fe20007840048 */
[----:B------:R-:W-:-:S03]  /*8de40*/  IADD3.X R70, PT, PT, R71, RZ, RZ, P0, P1 ;  /* 0x000000ff47467210 */ /* 0x000fc600007e24ff */
[----:B------:R-:W-:-:S04]  /*8de50*/  IMAD.WIDE.U32 R68, R46, R10, RZ ;  /* 0x0000000a2e447225 */ /* 0x000fc800078e00ff */
[----:B------:R-:W-:Y:S01]  /*8de60*/  IMAD.IADD R72, R63, 0x1, R65 ;  /* 0x000000013f487824 */ /* 0x000fe200078e0241 */
[----:B------:R-:W-:Y:S01]  /*8de70*/  IADD3 RZ, P0, PT, R75, R68, RZ ;  /* 0x000000444bff7210 */ /* 0x000fe20007f1e0ff */
[----:B------:R-:W-:Y:S01]  /*8de80*/  IMAD.X R63, RZ, RZ, RZ, P2 ;  /* 0x000000ffff3f7224 */ /* 0x000fe200010e06ff */
[----:B------:R-:W-:Y:S01]  /*8de90*/  IADD3 R68, P1, PT, R69, R66, RZ ;  /* 0x0000004245447210 */ /* 0x000fe20007f3e0ff */
        /* <DEDUP_REMOVED lines=35> */
[----:B------:R-:W-:Y:S01]  /*8e0d0*/  IADD3 R37, P0, PT, R38, R71, RZ ;  /* 0x0000004726257210 */ /* 0x000fe20007f1e0ff */
[----:B------:R-:W-:Y:S01]  /*8e0e0*/  IMAD R38, R69, R24, RZ ;  /* 0x0000001845267224 */ /* 0x000fe200078e02ff */
[----:B------:R-:W-:Y:S01]  /*8e0f0*/  IADD3 R52, P3, PT, R65, R60, RZ ;  /* 0x0000003c41347210 */ /* 0x000fe20007f7e0ff */
[----:B------:R-:W-:Y:S01]  /*8e100*/  IMAD.WIDE.U32 R60, R45, R22, RZ ;  /* 0x000000162d3c7225 */ /* 0x000fe200078e00ff */
[----:B------:R-:W-:Y:S02]  /*8e110*/  IADD3.X R71, PT, PT, RZ, R41, RZ, P6, P2 ;  /* 0x00000029ff477210 */ /* 0x000fe400037e44ff */
[----:B------:R-:W-:Y:S01]  /*8e120*/  IADD3 R64, P6, PT, R37, R64, RZ ;  /* 0x0000004025407210 */ /* 0x000fe20007fde0ff */
[----:B------:R-:W-:Y:S01]  /*8e130*/  IMAD R37, R67, R25, R38 ;  /* 0x0000001943257224 */ /* 0x000fe200078e0226 */
[----:B------:R-:W-:Y:S01]  /*8e140*/  IADD3.X R51, P2, PT, R51, R68, RZ, P0, !PT ;  /* 0x0000004433337210 */ /* 0x000fe2000075e4ff */
[----:B------:R-:W-:Y:S01]  /*8e150*/  IMAD.WIDE.U32 R24, R67, R24, RZ ;  /* 0x0000001843187225 */ /* 0x000fe200078e00ff */
[----:B------:R-:W-:-:S02]  /*8e160*/  SEL R65, RZ, 0x1, P1 ;  /* 0x00000001ff417807 */ /* 0x000fc40000800000 */
[----:B------:R-:W-:Y:S01]  /*8e170*/  IADD3.X R51, P1, PT, R51, R52, RZ, P6, !PT ;  /* 0x0000003433337210 */ /* 0x000fe2000373e4ff */
[----:B------:R-:W-:Y:S01]  /*8e180*/  IMAD.WIDE.U32 R60, P6, R46, R23, R60 ;  /* 0x000000172e3c7225 */ /* 0x000fe200078c003c */
[----:B------:R-:W-:-:S03]  /*8e190*/  IADD3 R65, P0, PT, R65, R70, RZ ;  /* 0x0000004641417210 */ /* 0x000fc60007f1e0ff */
[----:B------:R-:W-:-:S04]  /*8e1a0*/  IMAD.WIDE.U32 R46, R46, R22, RZ ;  /* 0x000000162e2e7225 */ /* 0x000fc800078e00ff */
[----:B------:R-:W-:Y:S02]  /*8e1b0*/  IMAD.IADD R25, R25, 0x1, R37 ;  /* 0x0000000119197824 */ /* 0x000fe400078e0225 */
[----:B------:R-:W-:-:S04]  /*8e1c0*/  IMAD.WIDE.U32.X R58, R45, R21, R58, P3 ;  /* 0x000000152d3a7225 */ /* 0x000fc800018e043a */
[----:B------:R-:W-:Y:S01]  /*8e1d0*/  IMAD.X R68, RZ, RZ, R71, P0 ;  /* 0x000000ffff447224 */ /* 0x000fe200000e0647 */
[----:B------:R-:W-:Y:S01]  /*8e1e0*/  ISETP.GE.U32.AND P0, PT, R55, R48, PT ;  /* 0x000000303700720c */ /* 0x000fe20003f06070 */
[----:B------:R-:W-:Y:S01]  /*8e1f0*/  IMAD.X R55, RZ, RZ, RZ, P6 ;  /* 0x000000ffff377224 */ /* 0x000fe200030e06ff */
[----:B------:R-:W-:Y:S01]  /*8e200*/  IADD3 R48, P3, PT, R47, R60, RZ ;  /* 0x0000003c2f307210 */ /* 0x000fe20007f7e0ff */
[----:B------:R-:W-:Y:S01]  /*8e210*/  IMAD.WIDE.U32 R62, R25, R10, RZ ;  /* 0x0000000a193e7225 */ /* 0x000fe200078e00ff */
[----:B------:R-:W-:Y:S02]  /*8e220*/  IADD3 R60, P6, PT, R54, R65, RZ ;  /* 0x00000041363c7210 */ /* 0x000fe40007fde0ff */
[----:B------:R-:W-:Y:S01]  /*8e230*/  IADD3.X R37, P1, P2, R58, RZ, RZ, P1, P2 ;  /* 0x000000ff3a257210 */ /* 0x000fe20000a244ff */
[----:B------:R-:W-:Y:S01]  /*8e240*/  IMAD.MOV.U32 R54, RZ, RZ, R61 ;  /* 0x000000ffff367224 */ /* 0x000fe200078e003d */
[----:B------:R-:W-:Y:S01]  /*8e250*/  ISETP.GE.U32.AND.EX P0, PT, R39, R40, PT, P0 ;  /* 0x000000282700720c */ /* 0x000fe20003f06100 */
[----:B------:R-:W-:Y:S01]  /*8e260*/  IMAD.X R57, R66, 0x1, R68, P6 ;  /* 0x0000000142397824 */ /* 0x000fe200030e0644 */
[----:B------:R-:W-:Y:S01]  /*8e270*/  IADD3.X R38, PT, PT, R59, RZ, RZ, P1, P2 ;  /* 0x000000ff3b267210 */ /* 0x000fe20000fe44ff */
[----:B------:R-:W-:Y:S01]  /*8e280*/  IMAD.WIDE.U32 R62, P2, R24, R11, R62 ;  /* 0x0000000b183e7225 */ /* 0x000fe2000784003e */
[----:B------:R-:W-:-:S03]  /*8e290*/  IADD3 R37, P1, PT, R37, R60, RZ ;  /* 0x0000003c25257210 */ /* 0x000fc60007f3e0ff */
[----:B------:R-:W-:Y:S01]  /*8e2a0*/  IMAD.WIDE.U32 R58, R24, R10, RZ ;  /* 0x0000000a183a7225 */ /* 0x000fe200078e00ff */
[----:B------:R-:W-:-:S03]  /*8e2b0*/  IADD3 R52, P6, PT, R37, R46, RZ ;  /* 0x0000002e25347210 */ /* 0x000fc60007fde0ff */
        /* <DEDUP_REMOVED lines=118> */
.L_x_673:
        /* <DEDUP_REMOVED lines=21> */
.L_x_674:
        /* <DEDUP_REMOVED lines=64> */
.L_x_675:
        /* <DEDUP_REMOVED lines=22> */
.L_x_526:
[----:B------:R-:W-:Y:S02]  /*8f0d0*/  UISETP.GT.AND UP0, UPT, UR6, URZ, UPT ;  /* 0x000000ff0600728c */ /* 0x000fe4000bf04270 */
[----:B------:R-:W-:-:S07]  /*8f0e0*/  UIADD3 UR7, UPT, UPT, UR6, -0x1, URZ ;  /* 0xffffffff06077890 */ /* 0x000fce000fffe0ff */
[----:B------:R-:W-:Y:S01]  /*8f0f0*/  UMOV UR6, UR7 ;  /* 0x0000000700067c82 */ /* 0x000fe20008000000 */
[----:B------:R-:W-:Y:S05]  /*8f100*/  BRA.U UP0, `(.L_x_676) ;  /* 0xfffff75d00707547 */ /* 0x000fea000b83ffff */
[----:B------:R-:W-:-:S11]  /*8f110*/  UISETP.EQ.AND UP1, UPT, UR5, URZ, UPT ;  /* 0x000000ff0500728c */ /* 0x000fd6000bf22270 */
.L_x_439:
[----:B------:R-:W-:Y:S01]  /*8f120*/  LOP3.LUT R5, R34, R30, R32, 0xfe, !PT ;  /* 0x0000001e22057212 */ /* 0x000fe200078efe20 */
[----:B------:R-:W-:Y:S01]  /*8f130*/  IMAD.MOV.U32 R17, RZ, RZ, RZ ;  /* 0x000000ffff117224 */ /* 0x000fe200078e00ff */
[----:B------:R-:W-:Y:S02]  /*8f140*/  LOP3.LUT R6, R33, R29, R31, 0xfe, !PT ;  /* 0x0000001d21067212 */ /* 0x000fe400078efe1f */
[----:B------:R-:W-:Y:S02]  /*8f150*/  CS2R R38, SRZ ;  /* 0x0000000000267805 */ /* 0x000fe4000001ff00 */
[----:B------:R-:W-:Y:S01]  /*8f160*/  LOP3.LUT P0, RZ, R5, R36, RZ, 0xfc, !PT ;  /* 0x0000002405ff7212 */ /* 0x000fe2000780fcff */
[----:B------:R-:W-:Y:S02]  /*8f170*/  IMAD.MOV.U32 R5, RZ, RZ, 0x2 ;  /* 0x00000002ff057424 */ /* 0x000fe400078e00ff */
[----:B------:R-:W-:Y:S01]  /*8f180*/  IMAD.MOV.U32 R23, RZ, RZ, RZ ;  /* 0x000000ffff177224 */ /* 0x000fe200078e00ff */
[----:B------:R-:W-:Y:S01]  /*8f190*/  LOP3.LUT P0, RZ, R6, R35, RZ, 0xfc, P0 ;  /* 0x0000002306ff7212 */ /* 0x000fe2000000fcff */
[----:B------:R-:W-:-:S02]  /*8f1a0*/  IMAD.MOV.U32 R40, RZ, RZ, RZ ;  /* 0x000000ffff287224 */ /* 0x000fc400078e00ff */
[----:B------:R-:W-:Y:S01]  /*8f1b0*/  IMAD.MOV.U32 R37, RZ, RZ, RZ ;  /* 0x000000ffff257224 */ /* 0x000fe200078e00ff */
[----:B------:R-:W-:Y:S01]  /*8f1c0*/  PLOP3.LUT P0, PT, P0, PT, UP1, 0x5d, 0xd5 ;  /* 0x0000000000d5781c */ /* 0x000fe2000070eb1d */
[----:B------:R-:W-:Y:S02]  /*8f1d0*/  IMAD.MOV.U32 R42, RZ, RZ, RZ ;  /* 0x000000ffff2a7224 */ /* 0x000fe400078e00ff */
[----:B------:R-:W-:-:S10]  /*8f1e0*/  IMAD.MOV.U32 R44, RZ, RZ, RZ ;  /* 0x000000ffff2c7224 */ /* 0x000fd400078e00ff */
[----:B------:R-:W-:Y:S05]  /*8f1f0*/  @P0 BRA `(.L_x_677) ;  /* 0x000000ec00ec0947 */ /* 0x000fea0003800000 */
[----:B------:R-:W0:Y:S08]  /*8f200*/  LDC.64 R10, c[0x3][0xe0] ;  /* 0x00c03800ff0a7b82 */ /* 0x000e300000000a00 */
[----:B------:R-:W1:Y:S08]  /*8f210*/  LDC.64 R6, c[0x3][RZ] ;  /* 0x00c00000ff067b82 */ /* 0x000e700000000a00 */
[----:B------:R-:W2:Y:S01]  /*8f220*/  LDC.64 R8, c[0x3][0x8] ;  /* 0x00c00200ff087b82 */ /* 0x000ea20000000a00 */
[----:B0-----:R-:W-:-:S02]  /*8f230*/  IMAD R5, R29, R10, RZ ;  /* 0x0000000a1d057224 */ /* 0x001fc400078e02ff */
[----:B------:R-:W-:-:S04]  /*8f240*/  IMAD.WIDE.U32 R38, R30, R10, RZ ;  /* 0x0000000a1e267225 */ /* 0x000fc800078e00ff */
[----:B------:R-:W-:-:S04]  /*8f250*/  IMAD R5, R30, R11, R5 ;  /* 0x0000000b1e057224 */ /* 0x000fc800078e0205 */
[----:B------:R-:W-:-:S04]  /*8f260*/  IMAD.IADD R47, R39, 0x1, R5 ;  /* 0x00000001272f7824 */ /* 0x000fc800078e0205 */
[----:B-1----:R-:W-:-:S04]  /*8f270*/  IMAD.WIDE.U32 R18, R47, R6, RZ ;  /* 0x000000062f127225 */ /* 0x002fc800078e00ff */
[----:B------:R-:W-:-:S04]  /*8f280*/  IMAD.WIDE.U32 R20, P0, R38, R7, R18 ;  /* 0x0000000726147225 */ /* 0x000fc80007800012 */
[----:B------:R-:W-:-:S04]  /*8f290*/  IMAD.WIDE.U32 R18, R38, R6, RZ ;  /* 0x0000000626127225 */ /* 0x000fc800078e00ff */
[----:B------:R-:W-:Y:S01]  /*8f2a0*/  IMAD.X R23, RZ, RZ, RZ, P0 ;  /* 0x000000ffff177224 */ /* 0x000fe200000e06ff */
[----:B------:R-:W-:Y:S01]  /*8f2b0*/  IADD3 R12, P1, PT, R19, R20, RZ ;  /* 0x00000014130c7210 */ /* 0x000fe20007f3e0ff */
[----:B------:R-:W-:Y:S01]  /*8f2c0*/  IMAD.MOV.U32 R22, RZ, RZ, R21 ;  /* 0x000000ffff167224 */ /* 0x000fe200078e0015 */
[----:B------:R-:W-:Y:S01]  /*8f2d0*/  IADD3 RZ, P0, PT, R30, R18, RZ ;  /* 0x000000121eff7210 */ /* 0x000fe20007f1e0ff */
[----:B--2---:R-:W-:-:S03]  /*8f2e0*/  IMAD.WIDE.U32 R20, R38, R8, RZ ;  /* 0x0000000826147225 */ /* 0x004fc600078e00ff */
[----:B------:R-:W-:Y:S01]  /*8f2f0*/  IADD3.X RZ, P0, PT, R29, R12, RZ, P0, !PT ;  /* 0x0000000c1dff7210 */ /* 0x000fe2000071e4ff */
[----:B------:R-:W-:-:S04]  /*8f300*/  IMAD.WIDE.U32.X R18, R47, R7, R22, P1 ;  /* 0x000000072f127225 */ /* 0x000fc800008e0416 */
[----:B------:R-:W-:Y:S01]  /*8f310*/  IMAD.WIDE.U32 R22, R47, R8, RZ ;  /* 0x000000082f167225 */ /* 0x000fe200078e00ff */
[----:B------:R-:W-:-:S05]  /*8f320*/  IADD3.X R17, P0, PT, RZ, R18, RZ, P0, !PT ;  /* 0x00000012ff117210 */ /* 0x000fca000071e4ff */
[----:B------:R-:W-:Y:S01]  /*8f330*/  IMAD.X R18, RZ, RZ, R19, P0 ;  /* 0x000000ffff127224 */ /* 0x000fe200000e0613 */
[----:B------:R-:W-:Y:S01]  /*8f340*/  IADD3 R17, P0, PT, R32, R17, RZ ;  /* 0x0000001120117210 */ /* 0x000fe20007f1e0ff */
[----:B------:R-:W-:-:S03]  /*8f350*/  IMAD.WIDE.U32 R22, P2, R38, R9, R22 ;  /* 0x0000000926167225 */ /* 0x000fc60007840016 */
[----:B------:R-:W-:Y:S02]  /*8f360*/  IADD3.X R29, P1, PT, R31, R18, RZ, P0, !PT ;  /* 0x000000121f1d7210 */ /* 0x000fe4000073e4ff */
[----:B------:R-:W-:Y:S01]  /*8f370*/  IADD3 R12, P3, PT, R21, R22, RZ ;  /* 0x00000016150c7210 */ /* 0x000fe20007f7e0ff */
[----:B------:R-:W0:Y:S01]  /*8f380*/  LDC.64 R18, c[0x3][0x10] ;  /* 0x00c00400ff127b82 */ /* 0x000e220000000a00 */
[----:B------:R-:W-:Y:S01]  /*8f390*/  IADD3 R17, P0, PT, R17, R20, RZ ;  /* 0x0000001411117210 */ /* 0x000fe20007f1e0ff */
[----:B------:R-:W-:Y:S02]  /*8f3a0*/  IMAD.X R21, RZ, RZ, RZ, P2 ;  /* 0x000000ffff157224 */ /* 0x000fe400010e06ff */
[----:B------:R-:W-:Y:S01]  /*8f3b0*/  IMAD.MOV.U32 R20, RZ, RZ, R23 ;  /* 0x000000ffff147224 */ /* 0x000fe200078e0017 */
[----:B------:R-:W-:Y:S01]  /*8f3c0*/  IADD3.X R29, P0, PT, R29, R12, RZ, P0, !PT ;  /* 0x0000000c1d1d7210 */ /* 0x000fe2000071e4ff */
[----:B------:R-:W-:-:S04]  /*8f3d0*/  IMAD.WIDE.U32 R24, R17, R10, RZ ;  /* 0x0000000a11187225 */ /* 0x000fc800078e00ff */
[----:B------:R-:W-:Y:S02]  /*8f3e0*/  IMAD R12, R29, R10, RZ ;  /* 0x0000000a1d0c7224 */ /* 0x000fe400078e02ff */
[----:B------:R-:W-:-:S04]  /*8f3f0*/  IMAD.WIDE.U32.X R20, R47, R9, R20, P3 ;  /* 0x000000092f147225 */ /* 0x000fc800018e0414 */
[----:B------:R-:W-:Y:S02]  /*8f400*/  IMAD R5, R17, R11, R12 ;  /* 0x0000000b11057224 */ /* 0x000fe400078e020c */
[----:B------:R-:W-:-:S04]  /*8f410*/  IMAD.WIDE.U32 R30, R24, R6, RZ ;  /* 0x00000006181e7225 */ /* 0x000fc800078e00ff */
[----:B------:R-:W-:Y:S01]  /*8f420*/  IMAD.IADD R12, R25, 0x1, R5 ;  /* 0x00000001190c7824 */ /* 0x000fe200078e0205 */
[----:B------:R-:W-:-:S03]  /*8f430*/  IADD3.X R5, P0, P1, R20, RZ, RZ, P0, P1 ;  /* 0x000000ff14057210 */ /* 0x000fc600001024ff */
[----:B------:R-:W-:Y:S01]  /*8f440*/  IMAD.WIDE.U32 R22, R12, R6, RZ ;  /* 0x000000060c167225 */ /* 0x000fe200078e00ff */
[----:B------:R-:W-:Y:S02]  /*8f450*/  IADD3.X R32, PT, PT, R21, RZ, RZ, P0, P1 ;  /* 0x000000ff15207210 */ /* 0x000fe400007e24ff */
[----:B------:R-:W-:Y:S01]  /*8f460*/  IADD3 RZ, P0, PT, R17, R30, RZ ;  /* 0x0000001e11ff7210 */ /* 0x000fe20007f1e0ff */
[----:B0-----:R-:W-:Y:S01]  /*8f470*/  IMAD.WIDE.U32 R20, R38, R18, RZ ;  /* 0x0000001226147225 */ /* 0x001fe200078e00ff */
[----:B------:R-:W-:-:S03]  /*8f480*/  IADD3 R5, P3, PT, R34, R5, RZ ;  /* 0x0000000522057210 */ /* 0x000fc60007f7e0ff */
[----:B------:R-:W-:Y:S01]  /*8f490*/  IMAD.WIDE.U32 R40, P2, R24, R7, R22 ;  /* 0x0000000718287225 */ /* 0x000fe20007840016 */
[----:B------:R-:W-:-:S03]  /*8f4a0*/  IADD3.X R33, P3, PT, R33, R32, RZ, P3, !PT ;  /* 0x0000002021217210 */ /* 0x000fc60001f7e4ff */
[----:B------:R-:W-:-:S04]  /*8f4b0*/  IMAD.WIDE.U32 R22, R47, R18, RZ ;  /* 0x000000122f167225 */ /* 0x000fc800078e00ff */
[----:B------:R-:W-:Y:S01]  /*8f4c0*/  IMAD.X R43, RZ, RZ, RZ, P2 ;  /* 0x000000ffff2b7224 */ /* 0x000fe200010e06ff */
[----:B------:R-:W-:Y:S01]  /*8f4d0*/  IADD3 R40, P2, PT, R31, R40, RZ ;  /* 0x000000281f287210 */ /* 0x000fe20007f5e0ff */
[----:B------:R-:W-:Y:S02]  /*8f4e0*/  IMAD.MOV.U32 R42, RZ, RZ, R41 ;  /* 0x000000ffff2a7224 */ /* 0x000fe400078e0029 */
[----:B------:R-:W-:Y:S01]  /*8f4f0*/  IMAD.WIDE.U32 R30, P1, R38, R19, R22 ;  /* 0x00000013261e7225 */ /* 0x000fe20007820016 */
[----:B------:R-:W-:-:S03]  /*8f500*/  IADD3.X RZ, P0, PT, R29, R40, RZ, P0, !PT ;  /* 0x000000281dff7210 */ /* 0x000fc6000071e4ff */
[----:B------:R-:W-:Y:S01]  /*8f510*/  IMAD.WIDE.U32.X R22, R12, R7, R42, P2 ;  /* 0x000000070c167225 */ /* 0x000fe200010e042a */
[----:B------:R-:W-:-:S03]  /*8f520*/  IADD3 R30, P4, PT, R21, R30, RZ ;  /* 0x0000001e151e7210 */ /* 0x000fc60007f9e0ff */
[----:B------:R-:W-:Y:S01]  /*8f530*/  IMAD.WIDE.U32 R40, R12, R8, RZ ;  /* 0x000000080c287225 */ /* 0x000fe200078e00ff */
[----:B------:R-:W-:Y:S02]  /*8f540*/  IADD3.X R17, P0, PT, RZ, R22, RZ, P0, !PT ;  /* 0x00000016ff117210 */ /* 0x000fe4000071e4ff */
[----:B------:R-:W-:Y:S01]  /*8f550*/  IADD3 R22, P2, PT, R5, R20, RZ ;  /* 0x0000001405167210 */ /* 0x000fe20007f5e0ff */
[----:B------:R-:W-:-:S04]  /*8f560*/  IMAD.WIDE.U32 R20, R24, R8, RZ ;  /* 0x0000000818147225 */ /* 0x000fc800078e00ff */
[----:B------:R-:W-:Y:S01]  /*8f570*/  IMAD.X R25, RZ, RZ, R23, P0 ;  /* 0x000000ffff197224 */ /* 0x000fe200000e0617 */
[----:B------:R-:W-:Y:S01]  /*8f580*/  IADD3 R17, P0, PT, R17, R22, RZ ;  /* 0x0000001611117210 */ /* 0x000fe20007f1e0ff */
[----:B------:R-:W-:Y:S01]  /*8f590*/  IMAD.WIDE.U32 R40, P6, R24, R9, R40 ;  /* 0x0000000918287225 */ /* 0x000fe200078c0028 */
[----:B------:R-:W-:-:S03]  /*8f5a0*/  IADD3.X R22, P2, PT, R33, R30, RZ, P2, !PT ;  /* 0x0000001e21167210 */ /* 0x000fc6000175e4ff */
[----:B------:R-:W-:Y:S01]  /*8f5b0*/  IMAD.X R33, RZ, RZ, RZ, P1 ;  /* 0x000000ffff217224 */ /* 0x000fe200008e06ff */
[----:B------:R-:W-:Y:S01]  /*8f5c0*/  IADD3 R30, P5, PT, R21, R40, RZ ;  /* 0x00000028151e7210 */ /* 0x000fe20007fbe0ff */
[----:B------:R-:W-:Y:S01]  /*8f5d0*/  IMAD.MOV.U32 R32, RZ, RZ, R31 ;  /* 0x000000ffff207224 */ /* 0x000fe200078e001f */
[----:B------:R-:W-:Y:S02]  /*8f5e0*/  IADD3 R17, P1, PT, R17, R20, RZ ;  /* 0x0000001411117210 */ /* 0x000fe40007f3e0ff */
[----:B------:R-:W-:-:S03]  /*8f5f0*/  IADD3.X R25, P0, PT, R25, R22, RZ, P0, !PT ;  /* 0x0000001619197210 */ /* 0x000fc6000071e4ff */
[----:B------:R-:W-:Y:S01]  /*8f600*/  IMAD.WIDE.U32 R22, R17, R10, RZ ;  /* 0x0000000a11167225 */ /* 0x000fe200078e00ff */
[----:B------:R-:W-:-:S03]  /*8f610*/  IADD3.X R25, P1, PT, R25, R30, RZ, P1, !PT ;  /* 0x0000001e19197210 */ /* 0x000fc60000f3e4ff */
[----:B------:R-:W-:-:S04]  /*8f620*/  IMAD.WIDE.U32.X R30, R47, R19, R32, P4 ;  /* 0x000000132f1e7225 */ /* 0x000fc800020e0420 */
[----:B------:R-:W-:Y:S02]  /*8f630*/  IMAD R20, R25, R10, RZ ;  /* 0x0000000a19147224 */ /* 0x000fe400078e02ff */
[----:B------:R-:W-:Y:S02]  /*8f640*/  IMAD.MOV.U32 R32, RZ, RZ, R41 ;  /* 0x000000ffff207224 */ /* 0x000fe400078e0029 */
[----:B------:R-:W-:Y:S02]  /*8f650*/  IMAD R5, R17, R11, R20 ;  /* 0x0000000b11057224 */ /* 0x000fe400078e0214 */
[----:B------:R-:W0:Y:S01]  /*8f660*/  LDC.64 R20, c[0x3][0x18] ;  /* 0x00c00600ff147b82 */ /* 0x000e220000000a00 */
[----:B------:R-:W-:Y:S02]  /*8f670*/  IMAD.X R33, RZ, RZ, RZ, P6 ;  /* 0x000000ffff217224 */ /* 0x000fe400030e06ff */
[----:B------:R-:W-:Y:S01]  /*8f680*/  IMAD.IADD R5, R23, 0x1, R5 ;  /* 0x0000000117057824 */ /* 0x000fe200078e0205 */
[----:B------:R-:W-:Y:S01]  /*8f690*/  IADD3.X R23, P2, P3, R30, RZ, RZ, P2, P3 ;  /* 0x000000ff1e177210 */ /* 0x000fe200013464ff */
[----:B------:R-:W-:-:S03]  /*8f6a0*/  IMAD.WIDE.U32 R40, R22, R6, RZ ;  /* 0x0000000616287225 */ /* 0x000fc600078e00ff */
[----:B------:R-:W-:Y:S01]  /*8f6b0*/  IADD3.X R46, PT, PT, R31, RZ, RZ, P2, P3 ;  /* 0x000000ff1f2e7210 */ /* 0x000fe200017e64ff */
[----:B------:R-:W-:Y:S01]  /*8f6c0*/  IMAD.WIDE.U32 R42, R5, R6, RZ ;  /* 0x00000006052a7225 */ /* 0x000fe200078e00ff */
[----:B------:R-:W-:Y:S02]  /*8f6d0*/  IADD3 R23, P6, PT, R36, R23, RZ ;  /* 0x0000001724177210 */ /* 0x000fe40007fde0ff */
[----:B------:R-:W-:Y:S01]  /*8f6e0*/  IADD3 RZ, P2, PT, R17, R40, RZ ;  /* 0x0000002811ff7210 */ /* 0x000fe20007f5e0ff */
[----:B------:R-:W-:-:S04]  /*8f6f0*/  IMAD.WIDE.U32 R30, R12, R18, RZ ;  /* 0x000000120c1e7225 */ /* 0x000fc800078e00ff */
[----:B------:R-:W-:-:S04]  /*8f700*/  IMAD.WIDE.U32 R42, P4, R22, R7, R42 ;  /* 0x00000007162a7225 */ /* 0x000fc8000788002a */
[----:B------:R-:W-:Y:S01]  /*8f710*/  IMAD.X R45, RZ, RZ, RZ, P4 ;  /* 0x000000ffff2d7224 */ /* 0x000fe200020e06ff */
[----:B------:R-:W-:Y:S01]  /*8f720*/  IADD3 R34, P3, PT, R41, R42, RZ ;  /* 0x0000002a29227210 */ /* 0x000fe20007f7e0ff */
[----:B------:R-:W-:Y:S01]  /*8f730*/  IMAD.MOV.U32 R44, RZ, RZ, R43 ;  /* 0x000000ffff2c7224 */ /* 0x000fe200078e002b */
[----:B------:R-:W-:Y:S01]  /*8f740*/  IADD3.X R46, P4, PT, R35, R46, RZ, P6, !PT ;  /* 0x0000002e232e7210 */ /* 0x000fe2000379e4ff */
[----:B------:R-:W-:Y:S01]  /*8f750*/  IMAD.WIDE.U32 R40, P6, R24, R19, R30 ;  /* 0x0000001318287225 */ /* 0x000fe200078c001e */
[----:B------:R-:W-:-:S03]  /*8f760*/  IADD3.X RZ, P2, PT, R25, R34, RZ, P2, !PT ;  /* 0x0000002219ff7210 */ /* 0x000fc6000175e4ff */
[----:B0-----:R-:W-:-:S04]  /*8f770*/  IMAD.WIDE.U32 R30, R47, R20, RZ ;  /* 0x000000142f1e7225 */ /* 0x001fc800078e00ff */
[----:B------:R-:W-:-:S04]  /*8f780*/  IMAD.WIDE.U32.X R34, R12, R9, R32, P5 ;  /* 0x000000090c227225 */ /* 0x000fc800028e0420 */
[----:B------:R-:W-:Y:S01]  /*8f790*/  IMAD.WIDE.U32.X R44, R5, R7, R44, P3 ;  /* 0x00000007052c7225 */ /* 0x000fe200018e042c */
[----:B------:R-:W-:-:S03]  /*8f7a0*/  IADD3.X R17, P0, P1, R34, RZ, RZ, P1, P0 ;  /* 0x000000ff22117210 */ /* 0x000fc600009004ff */
[----:B------:R-:W-:Y:S01]  /*8f7b0*/  IMAD.WIDE.U32 R30, P5, R38, R21, R30 ;  /* 0x00000015261e7225 */ /* 0x000fe200078a001e */
[----:B------:R-:W-:-:S03]  /*8f7c0*/  IADD3.X R29, P3, PT, RZ, R44, RZ, P2, !PT ;  /* 0x0000002cff1d7210 */ /* 0x000fc6000177e4ff */
[----:B------:R-:W-:-:S04]  /*8f7d0*/  IMAD.WIDE.U32 R38, R38, R20, RZ ;  /* 0x0000001426267225 */ /* 0x000fc800078e00ff */
[----:B------:R-:W-:Y:S01]  /*8f7e0*/  IMAD.WIDE.U32 R36, R24, R18, RZ ;  /* 0x0000001218247225 */ /* 0x000fe200078e00ff */
[----:B------:R-:W-:-:S03]  /*8f7f0*/  IADD3 R25, P2, PT, R39, R30, RZ ;  /* 0x0000001e27197210 */ /* 0x000fc60007f5e0ff */
[----:B------:R-:W-:Y:S01]  /*8f800*/  IMAD.X R33, RZ, RZ, RZ, P5 ;  /* 0x000000ffff217224 */ /* 0x000fe200028e06ff */
[----:B------:R-:W-:Y:S01]  /*8f810*/  IADD3 R38, P5, PT, R23, R38, RZ ;  /* 0x0000002617267210 */ /* 0x000fe20007fbe0ff */
[----:B------:R-:W-:Y:S01]  /*8f820*/  IMAD.X R43, RZ, RZ, RZ, P6 ;  /* 0x000000ffff2b7224 */ /* 0x000fe200030e06ff */
[----:B------:R-:W-:Y:S01]  /*8f830*/  IADD3 R48, P6, PT, R37, R40, RZ ;  /* 0x0000002825307210 */ /* 0x000fe20007fde0ff */
[----:B------:R-:W-:Y:S01]  /*8f840*/  IMAD.X R45, RZ, RZ, R45, P3 ;  /* 0x000000ffff2d7224 */ /* 0x000fe200018e062d */
[----:B------:R-:W-:Y:S01]  /*8f850*/  IADD3.X R23, PT, PT, R35, RZ, RZ, P0, P1 ;  /* 0x000000ff23177210 */ /* 0x000fe200007e24ff */
[----:B------:R-:W-:Y:S01]  /*8f860*/  IMAD.MOV.U32 R32, RZ, RZ, R31 ;  /* 0x000000ffff207224 */ /* 0x000fe200078e001f */
[----:B------:R-:W-:Y:S01]  /*8f870*/  IADD3 R17, P3, PT, R17, R38, RZ ;  /* 0x0000002611117210 */ /* 0x000fe20007f7e0ff */
[----:B------:R-:W-:Y:S01]  /*8f880*/  IMAD.WIDE.U32 R34, R5, R8, RZ ;  /* 0x0000000805227225 */ /* 0x000fe200078e00ff */
[----:B------:R-:W-:-:S03]  /*8f890*/  IADD3.X R40, P5, PT, R46, R25, RZ, P5, !PT ;  /* 0x000000192e287210 */ /* 0x000fc60002fbe4ff */
[----:B------:R-:W-:Y:S02]  /*8f8a0*/  IMAD.MOV.U32 R42, RZ, RZ, R41 ;  /* 0x000000ffff2a7224 */ /* 0x000fe400078e0029 */
[----:B------:R-:W-:-:S04]  /*8f8b0*/  IMAD.WIDE.U32 R38, R5, R18, RZ ;  /* 0x0000001205267225 */ /* 0x000fc800078e00ff */
[----:B------:R-:W-:Y:S01]  /*8f8c0*/  IMAD.WIDE.U32.X R30, R47, R21, R32, P2 ;  /* 0x000000152f1e7225 */ /* 0x000fe200010e0420 */
[----:B------:R-:W-:Y:S02]  /*8f8d0*/  IADD3 R44, P2, PT, R17, R36, RZ ;  /* 0x00000024112c7210 */ /* 0x000fe40007f5e0ff */
[----:B------:R-:W-:Y:S01]  /*8f8e0*/  IADD3.X R17, P3, PT, R23, R40, RZ, P3, !PT ;  /* 0x0000002817117210 */ /* 0x000fe20001f7e4ff */
[----:B------:R-:W-:Y:S01]  /*8f8f0*/  IMAD.WIDE.U32.X R32, R12, R19, R42, P6 ;  /* 0x000000130c207225 */ /* 0x000fe200030e042a */
[----:B------:R-:W-:Y:S02]  /*8f900*/  IADD3 R29, P0, PT, R29, R44, RZ ;  /* 0x0000002c1d1d7210 */ /* 0x000fe40007f1e0ff */
[----:B------:R-:W-:Y:S01]  /*8f910*/  IADD3.X R30, P4, P5, R30, RZ, RZ, P5, P4 ;  /* 0x000000ff1e1e7210 */ /* 0x000fe20002d884ff */
[----:B------:R-:W-:-:S03]  /*8f920*/  IMAD.WIDE.U32 R36, P6, R22, R9, R34 ;  /* 0x0000000916247225 */ /* 0x000fc600078c0022 */
[----:B------:R-:W-:Y:S01]  /*8f930*/  IADD3.X R44, PT, PT, R31, RZ, RZ, P4, P5 ;  /* 0x000000ff1f2c7210 */ /* 0x000fe200027ea4ff */
[----:B------:R-:W-:-:S04]  /*8f940*/  IMAD.WIDE.U32 R34, R22, R8, RZ ;  /* 0x0000000816227225 */ /* 0x000fc800078e00ff */
[----:B------:R-:W-:Y:S01]  /*8f950*/  IMAD.WIDE.U32 R40, P1, R22, R19, R38 ;  /* 0x0000001316287225 */ /* 0x000fe20007820026 */
[----:B------:R-:W-:-:S03]  /*8f960*/  IADD3.X R38, P2, PT, R17, R48, RZ, P2, !PT ;  /* 0x0000003011267210 */ /* 0x000fc6000175e4ff */
[----:B------:R-:W-:Y:S01]  /*8f970*/  IMAD.X R39, RZ, RZ, RZ, P6 ;  /* 0x000000ffff277224 */ /* 0x000fe200030e06ff */
[----:B------:R-:W-:Y:S01]  /*8f980*/  IADD3 R42, P6, PT, R35, R36, RZ ;  /* 0x00000024232a7210 */ /* 0x000fe20007fde0ff */
[----:B------:R-:W-:Y:S01]  /*8f990*/  IMAD.X R43, RZ, RZ, RZ, P1 ;  /* 0x000000ffff2b7224 */ /* 0x000fe200008e06ff */
[----:B------:R-:W-:Y:S01]  /*8f9a0*/  IADD3 R29, P1, PT, R29, R34, RZ ;  /* 0x000000221d1d7210 */ /* 0x000fe20007f3e0ff */
[----:B------:R-:W-:Y:S01]  /*8f9b0*/  IMAD.WIDE.U32 R34, R12, R20, RZ ;  /* 0x000000140c227225 */ /* 0x000fe200078e00ff */
[----:B------:R-:W-:Y:S02]  /*8f9c0*/  IADD3.X R45, P0, PT, R45, R38, RZ, P0, !PT ;  /* 0x000000262d2d7210 */ /* 0x000fe4000071e4ff */
[----:B------:R-:W-:Y:S01]  /*8f9d0*/  IADD3.X R23, P2, P3, R32, RZ, RZ, P2, P3 ;  /* 0x000000ff20177210 */ /* 0x000fe200013464ff */
[----:B------:R-:W-:Y:S01]  /*8f9e0*/  IMAD.MOV.U32 R38, RZ, RZ, R37 ;  /* 0x000000ffff267224 */ /* 0x000fe200078e0025 */
[----:B------:R-:W-:Y:S01]  /*8f9f0*/  IADD3.X R45, P1, PT, R45, R42, RZ, P1, !PT ;  /* 0x0000002a2d2d7210 */ /* 0x000fe20000f3e4ff */
[----:B------:R-:W-:-:S04]  /*8fa00*/  IMAD.WIDE.U32 R36, R22, R18, RZ ;  /* 0x0000001216247225 */ /* 0x000fc800078e00ff */
[----:B------:R-:W-:Y:S01]  /*8fa10*/  IMAD R32, R45, R10, RZ ;  /* 0x0000000a2d207224 */ /* 0x000fe200078e02ff */
[----:B------:R-:W-:Y:S01]  /*8fa20*/  IADD3 R48, P4, PT, R37, R40, RZ ;  /* 0x0000002825307210 */ /* 0x000fe20007f9e0ff */
[----:B------:R-:W-:Y:S01]  /*8fa30*/  IMAD.WIDE.U32 R34, P5, R24, R21, R34 ;  /* 0x0000001518227225 */ /* 0x000fe200078a0022 */
[----:B------:R-:W-:Y:S02]  /*8fa40*/  IADD3.X R37, PT, PT, R33, RZ, RZ, P2, P3 ;  /* 0x000000ff21257210 */ /* 0x000fe400017e64ff */
[----:B------:R-:W-:Y:S01]  /*8fa50*/  IADD3 R23, P2, PT, R23, R30, RZ ;  /* 0x0000001e17177210 */ /* 0x000fe20007f5e0ff */
[C---:B------:R-:W-:Y:S02]  /*8fa60*/  IMAD R17, R29.reuse, R11, R32 ;  /* 0x0000000b1d117224 */ /* 0x040fe400078e0220 */
[----:B------:R-:W-:-:S04]  /*8fa70*/  IMAD.WIDE.U32 R10, R29, R10, RZ ;  /* 0x0000000a1d0a7225 */ /* 0x000fc800078e00ff */
[----:B------:R-:W-:-:S04]  /*8fa80*/  IMAD.WIDE.U32 R24, R24, R20, RZ ;  /* 0x0000001418187225 */ /* 0x000fc800078e00ff */
[----:B------:R-:W-:Y:S01]  /*8fa90*/  IMAD.IADD R17, R11, 0x1, R17 ;  /* 0x000000010b117824 */ /* 0x000fe200078e0211 */
[----:B------:R-:W-:Y:S01]  /*8faa0*/  IADD3 R40, P3, PT, R23, R24, RZ ;  /* 0x0000001817287210 */ /* 0x000fe20007f7e0ff */
[----:B------:R-:W-:Y:S01]  /*8fab0*/  IMAD.WIDE.U32.X R32, R5, R9, R38, P6 ;  /* 0x0000000905207225 */ /* 0x000fe200030e0426 */
[----:B------:R-:W-:-:S03]  /*8fac0*/  IADD3.X R23, P2, PT, R37, R44, RZ, P2, !PT ;  /* 0x0000002c25177210 */ /* 0x000fc6000175e4ff */
[----:B------:R-:W-:Y:S01]  /*8fad0*/  IMAD.X R31, RZ, RZ, RZ, P5 ;  /* 0x000000ffff1f7224 */ /* 0x000fe200028e06ff */
[----:B------:R-:W-:Y:S01]  /*8fae0*/  IADD3 R46, P5, PT, R25, R34, RZ ;  /* 0x00000022192e7210 */ /* 0x000fe20007fbe0ff */
[----:B------:R-:W-:Y:S01]  /*8faf0*/  IMAD.WIDE.U32 R38, R17, R6, RZ ;  /* 0x0000000611267225 */ /* 0x000fe200078e00ff */
[----:B------:R-:W-:-:S03]  /*8fb00*/  IADD3.X R11, P0, P1, R32, RZ, RZ, P1, P0 ;  /* 0x000000ff200b7210 */ /* 0x000fc600009004ff */
[----:B------:R-:W-:Y:S02]  /*8fb10*/  IMAD.MOV.U32 R30, RZ, RZ, R35 ;  /* 0x000000ffff1e7224 */ /* 0x000fe400078e0023 */
[----:B------:R-:W-:-:S04]  /*8fb20*/  IMAD.WIDE.U32 R34, R10, R6, RZ ;  /* 0x000000060a227225 */ /* 0x000fc800078e00ff */
[----:B------:R-:W-:Y:S02]  /*8fb30*/  IMAD.MOV.U32 R42, RZ, RZ, R41 ;  /* 0x000000ffff2a7224 */ /* 0x000fe400078e0029 */
[----:B------:R-:W-:Y:S01]  /*8fb40*/  IMAD.WIDE.U32.X R24, R12, R21, R30, P5 ;  /* 0x000000150c187225 */ /* 0x000fe200028e041e */
[----:B------:R-:W-:Y:S02]  /*8fb50*/  IADD3.X R12, P3, PT, R23, R46, RZ, P3, !PT ;  /* 0x0000002e170c7210 */ /* 0x000fe40001f7e4ff */
[----:B------:R-:W-:Y:S01]  /*8fb60*/  IADD3 R11, P5, PT, R11, R40, RZ ;  /* 0x000000280b0b7210 */ /* 0x000fe20007fbe0ff */
[----:B------:R-:W-:Y:S01]  /*8fb70*/  IMAD.WIDE.U32 R38, P6, R10, R7, R38 ;  /* 0x000000070a267225 */ /* 0x000fe200078c0026 */
[----:B------:R-:W-:Y:S02]  /*8fb80*/  IADD3.X R23, PT, PT, R33, RZ, RZ, P0, P1 ;  /* 0x000000ff21177210 */ /* 0x000fe400007e24ff */
[----:B------:R-:W-:Y:S01]  /*8fb90*/  IADD3 RZ, P0, PT, R29, R34, RZ ;  /* 0x000000221dff7210 */ /* 0x000fe20007f1e0ff */
[----:B------:R-:W-:Y:S01]  /*8fba0*/  IMAD.WIDE.U32.X R30, R5, R19, R42, P4 ;  /* 0x00000013051e7225 */ /* 0x000fe200020e042a */
[----:B------:R-:W-:-:S02]  /*8fbb0*/  IADD3 R34, P4, PT, R35, R38, RZ ;  /* 0x0000002623227210 */ /* 0x000fc40007f9e0ff */
[----:B------:R-:W-:Y:S01]  /*8fbc0*/  IADD3 R36, P1, PT, R11, R36, RZ ;  /* 0x000000240b247210 */ /* 0x000fe20007f3e0ff */
[----:B------:R-:W-:Y:S01]  /*8fbd0*/  IMAD.X R33, RZ, RZ, RZ, P6 ;  /* 0x000000ffff217224 */ /* 0x000fe200030e06ff */
[----:B------:R-:W-:Y:S01]  /*8fbe0*/  IADD3.X R23, P5, PT, R23, R12, RZ, P5, !PT ;  /* 0x0000000c17177210 */ /* 0x000fe20002fbe4ff */
[----:B------:R-:W-:Y:S01]  /*8fbf0*/  IMAD.MOV.U32 R32, RZ, RZ, R39 ;  /* 0x000000ffff207224 */ /* 0x000fe200078e0027 */
[----:B------:R-:W-:Y:S01]  /*8fc00*/  IADD3.X RZ, P0, PT, R45, R34, RZ, P0, !PT ;  /* 0x000000222dff7210 */ /* 0x000fe2000071e4ff */
[----:B------:R-:W-:Y:S01]  /*8fc10*/  IMAD.WIDE.U32 R34, R17, R8, RZ ;  /* 0x0000000811227225 */ /* 0x000fe200078e00ff */
[----:B------:R-:W-:Y:S02]  /*8fc20*/  IADD3.X R23, P1, PT, R23, R48, RZ, P1, !PT ;  /* 0x0000003017177210 */ /* 0x000fe40000f3e4ff */
[----:B------:R-:W-:Y:S01]  /*8fc30*/  IADD3.X R38, P3, P2, R24, RZ, RZ, P3, P2 ;  /* 0x000000ff18267210 */ /* 0x000fe20001a644ff */
[----:B------:R-:W-:Y:S01]  /*8fc40*/  IMAD.WIDE.U32.X R32, R17, R7, R32, P4 ;  /* 0x0000000711207225 */ /* 0x000fe200020e0420 */
[----:B------:R-:W-:-:S02]  /*8fc50*/  IADD3.X R29, P1, P5, R30, RZ, RZ, P1, P5 ;  /* 0x000000ff1e1d7210 */ /* 0x000fc40000d2a4ff */
[----:B------:R-:W-:Y:S01]  /*8fc60*/  IADD3.X R37, PT, PT, R25, RZ, RZ, P3, P2 ;  /* 0x000000ff19257210 */ /* 0x000fe20001fe44ff */
[----:B------:R-:W-:Y:S01]  /*8fc70*/  IMAD.WIDE.U32 R24, R5, R20, RZ ;  /* 0x0000001405187225 */ /* 0x000fe200078e00ff */
[----:B------:R-:W-:Y:S02]  /*8fc80*/  IADD3.X R11, P0, PT, RZ, R32, RZ, P0, !PT ;  /* 0x00000020ff0b7210 */ /* 0x000fe4000071e4ff */
[----:B------:R-:W-:Y:S01]  /*8fc90*/  IADD3.X R12, PT, PT, R31, RZ, RZ, P1, P5 ;  /* 0x000000ff1f0c7210 */ /* 0x000fe20000fea4ff */
[----:B------:R-:W-:Y:S01]  /*8fca0*/  IMAD.WIDE.U32 R30, R10, R8, RZ ;  /* 0x000000080a1e7225 */ /* 0x000fe200078e00ff */
[----:B------:R-:W-:-:S03]  /*8fcb0*/  IADD3 R11, P2, PT, R11, R36, RZ ;  /* 0x000000240b0b7210 */ /* 0x000fc60007f5e0ff */
[----:B------:R-:W-:Y:S01]  /*8fcc0*/  IMAD.WIDE.U32 R34, P1, R10, R9, R34 ;  /* 0x000000090a227225 */ /* 0x000fe20007820022 */
        /* <DEDUP_REMOVED lines=11> */
[----:B------:R-:W-:-:S03]  /*8fd80*/  IADD3 R24, P4, PT, R23, R24, RZ ;  /* 0x0000001817187210 */ /* 0x000fc60007f9e0ff */
[----:B------:R-:W-:Y:S01]  /*8fd90*/  IMAD.X R31, RZ, RZ, RZ, P1 ;  /* 0x000000ffff1f7224 */ /* 0x000fe200008e06ff */
[----:B------:R-:W-:Y:S01]  /*8fda0*/  IADD3 R22, P1, PT, R29, R22, RZ ;  /* 0x000000161d167210 */ /* 0x000fe20007f3e0ff */
[----:B------:R-:W-:Y:S01]  /*8fdb0*/  IMAD.WIDE.U32 R34, R17, R18, RZ ;  /* 0x0000001211227225 */ /* 0x000fe200078e00ff */
[----:B------:R-:W-:Y:S02]  /*8fdc0*/  IADD3.X R29, P0, PT, R12, R37, RZ, P0, !PT ;  /* 0x000000250c1d7210 */ /* 0x000fe4000071e4ff */
[----:B------:R-:W-:Y:S01]  /*8fdd0*/  IADD3.X R11, P2, P3, R32, RZ, RZ, P3, P2 ;  /* 0x000000ff200b7210 */ /* 0x000fe20001b444ff */
[----:B------:R-:W-:Y:S01]  /*8fde0*/  IMAD.MOV.U32 R30, RZ, RZ, R25 ;  /* 0x000000ffff1e7224 */ /* 0x000fe200078e0019 */
[----:B------:R-:W-:Y:S01]  /*8fdf0*/  IADD3.X R29, P1, PT, R29, R24, RZ, P1, !PT ;  /* 0x000000181d1d7210 */ /* 0x000fe20000f3e4ff */
[C---:B------:R-:W-:Y:S01]  /*8fe00*/  IMAD.WIDE.U32 R34, P5, R10.reuse, R19, R34 ;  /* 0x000000130a227225 */ /* 0x040fe200078a0022 */
[----:B------:R-:W-:Y:S02]  /*8fe10*/  IADD3.X R32, PT, PT, R33, RZ, RZ, P2, P3 ;  /* 0x000000ff21207210 */ /* 0x000fe400017e64ff */
[----:B------:R-:W-:Y:S01]  /*8fe20*/  IADD3 R11, P2, PT, R11, R22, RZ ;  /* 0x000000160b0b7210 */ /* 0x000fe20007f5e0ff */
[----:B------:R-:W-:-:S04]  /*8fe30*/  IMAD.WIDE.U32 R24, R10, R18, RZ ;  /* 0x000000120a187225 */ /* 0x000fc800078e00ff */
[----:B------:R-:W-:Y:S01]  /*8fe40*/  IMAD.WIDE.U32.X R22, R5, R21, R30, P4 ;  /* 0x0000001505167225 */ /* 0x000fe200020e041e */
        /* <DEDUP_REMOVED lines=18> */
[----:B------:R-:W-:-:S02]  /*8ff70*/  IADD3 R33, P1, PT, R5, R10, RZ ;  /* 0x0000000a05217210 */ /* 0x000fc40007f3e0ff */
        /* <DEDUP_REMOVED lines=40> */
.L_x_678:
[----:B------:R-:W-:-:S04]  /*90200*/  ISETP.GE.U32.AND P0, PT, R39, R6, PT ;  /* 0x000000062700720c */ /* 0x000fc80003f06070 */
[----:B------:R-:W-:-:S04]  /*90210*/  ISETP.GE.U32.AND.EX P0, PT, R38, R7, PT, P0 ;  /* 0x000000072600720c */ /* 0x000fc80003f06100 */
[----:B------:R-:W-:-:S04]  /*90220*/  SEL R5, RZ, 0x1, P0 ;  /* 0x00000001ff057807 */ /* 0x000fc80000000000 */
[----:B------:R-:W-:-:S04]  /*90230*/  IADD3 R8, P0, PT, R5, R8, RZ ;  /* 0x0000000805087210 */ /* 0x000fc80007f1e0ff */
[----:B------:R-:W-:Y:S01]  /*90240*/  IADD3 R17, P1, PT, -R8, R37, RZ ;  /* 0x0000002508117210 */ /* 0x000fe20007f3e1ff */
[----:B------:R-:W-:Y:S01]  /*90250*/  IMAD.X R9, RZ, RZ, R9, P0 ;  /* 0x000000ffff097224 */ /* 0x000fe200000e0609 */
[----:B------:R-:W-:-:S03]  /*90260*/  ISETP.GE.U32.AND P0, PT, R37, R8, PT ;  /* 0x000000082500720c */ /* 0x000fc60003f06070 */
[C---:B------:R-:W-:Y:S01]  /*90270*/  IMAD.X R12, R32.reuse, 0x1, ~R9, P1 ;  /* 0x00000001200c7824 */ /* 0x040fe200008e0e09 */
        /* <DEDUP_REMOVED lines=13> */
.L_x_679:
[----:B------:R-:W-:Y:S01]  /*90350*/  LOP3.LUT R5, R25, R17, R10, 0xfe, !PT ;  /* 0x0000001119057212 */ /* 0x000fe200078efe0a */
[----:B------:R-:W-:Y:S01]  /*90360*/  IMAD.MOV.U32 R30, RZ, RZ, RZ ;  /* 0x000000ffff1e7224 */ /* 0x000fe200078e00ff */
[----:B------:R-:W-:Y:S01]  /*90370*/  LOP3.LUT R6, R22, R12, R11, 0xfe, !PT ;  /* 0x0000000c16067212 */ /* 0x000fe200078efe0b */
[----:B------:R-:W-:Y:S01]  /*90380*/  IMAD.MOV.U32 R22, RZ, RZ, RZ ;  /* 0x000000ffff167224 */ /* 0x000fe200078e00ff */
[----:B------:R-:W-:Y:S01]  /*90390*/  LOP3.LUT P0, RZ, R5, R23, RZ, 0xfc, !PT ;  /* 0x0000001705ff7212 */ /* 0x000fe2000780fcff */
[----:B------:R-:W-:Y:S01]  /*903a0*/  IMAD.MOV.U32 R32, RZ, RZ, RZ ;  /* 0x000000ffff207224 */ /* 0x000fe200078e00ff */
[----:B------:R-:W-:Y:S01]  /*903b0*/  CS2R R40, SRZ ;  /* 0x0000000000287805 */ /* 0x000fe2000001ff00 */
[----:B------:R-:W-:Y:S01]  /*903c0*/  IMAD.MOV.U32 R34, RZ, RZ, RZ ;  /* 0x000000ffff227224 */ /* 0x000fe200078e00ff */
[----:B------:R-:W-:Y:S01]  /*903d0*/  LOP3.LUT P0, RZ, R6, R38, RZ, 0xfc, P0 ;  /* 0x0000002606ff7212 */ /* 0x000fe2000000fcff */
[----:B------:R-:W-:Y:S02]  /*903e0*/  IMAD.MOV.U32 R36, RZ, RZ, RZ ;  /* 0x000000ffff247224 */ /* 0x000fe400078e00ff */
        /* <DEDUP_REMOVED lines=9> */
[----:B------:R-:W-:Y:S01]  /*90480*/  CS2R R130, SRZ ;  /* 0x0000000000827805 */ /* 0x000fe2000001ff00 */
[----:B------:R-:W-:Y:S01]  /*90490*/  IMAD.MOV.U32 R118, RZ, RZ, 0x1 ;  /* 0x00000001ff767424 */ /* 0x000fe200078e00ff */
[----:B------:R-:W-:Y:S01]  /*904a0*/  UMOV UR4, URZ ;  /* 0x000000ff00047c82 */ /* 0x000fe20008000000 */
[----:B------:R-:W-:-:S02]  /*904b0*/  IMAD.MOV.U32 R40, RZ, RZ, RZ ;  /* 0x000000ffff287224 */ /* 0x000fc400078e00ff */
[----:B------:R-:W-:Y:S02]  /*904c0*/  IMAD.MOV.U32 R39, RZ, RZ, RZ ;  /* 0x000000ffff277224 */ /* 0x000fe400078e00ff */
[----:B------:R-:W-:Y:S02]  /*904d0*/  IMAD.MOV.U32 R119, RZ, RZ, RZ ;  /* 0x000000ffff777224 */ /* 0x000fe400078e00ff */
[----:B------:R-:W-:Y:S02]  /*904e0*/  IMAD.MOV.U32 R29, RZ, RZ, RZ ;  /* 0x000000ffff1d7224 */ /* 0x000fe400078e00ff */
[----:B------:R-:W-:Y:S02]  /*904f0*/  IMAD.MOV.U32 R31, RZ, RZ, RZ ;  /* 0x000000ffff1f7224 */ /* 0x000fe400078e00ff */
[----:B------:R-:W-:-:S07]  /*90500*/  IMAD.MOV.U32 R22, RZ, RZ, RZ ;  /* 0x000000ffff167224 */ /* 0x000fce00078e00ff */
.L_x_682:
[----:B------:R-:W-:Y:S02]  /*90510*/  LOP3.LUT R5, R10, 0x1, RZ, 0xc0, !PT ;  /* 0x000000010a057812 */ /* 0x000fe400078ec0ff */
[----:B------:R-:W-:Y:S01]  /*90520*/  CS2R R36, SRZ ;  /* 0x0000000000247805 */ /* 0x000fe2000001ff00 */
[----:B------:R-:W-:Y:S01]  /*90530*/  IMAD.MOV.U32 R136, RZ, RZ, RZ ;  /* 0x000000ffff887224 */ /* 0x000fe200078e00ff */
[----:B------:R-:W-:Y:S02]  /*90540*/  CS2R R116, SRZ ;  /* 0x0000000000747805 */ /* 0x000fe4000001ff00 */
[----:B------:R-:W-:Y:S01]  /*90550*/  ISETP.NE.U32.AND P0, PT, R5, RZ, PT ;  /* 0x000000ff0500720c */ /* 0x000fe20003f05070 */
[----:B------:R-:W-:Y:S01]  /*90560*/  IMAD.MOV.U32 R42, RZ, RZ, RZ ;  /* 0x000000ffff2a7224 */ /* 0x000fe200078e00ff */
[----:B------:R-:W-:Y:S01]  /*90570*/  IADD3 R5, P1, PT, RZ, -R5, RZ ;  /* 0x80000005ff057210 */ /* 0x000fe20007f3e0ff */
[----:B------:R-:W-:Y:S01]  /*90580*/  IMAD.MOV.U32 R88, RZ, RZ, 0x1 ;  /* 0x00000001ff587424 */ /* 0x000fe200078e00ff */
[----:B------:R-:W-:Y:S01]  /*90590*/  ISETP.NE.AND.EX P0, PT, RZ, RZ, PT, P0 ;  /* 0x000000ffff00720c */ /* 0x000fe20003f05300 */
[----:B------:R-:W-:Y:S01]  /*905a0*/  IMAD.MOV.U32 R72, RZ, RZ, RZ ;  /* 0x000000ffff487224 */ /* 0x000fe200078e00ff */
[----:B------:R-:W-:Y:S01]  /*905b0*/  CS2R R58, SRZ ;  /* 0x00000000003a7805 */ /* 0x000fe2000001ff00 */
[----:B------:R-:W-:Y:S01]  /*905c0*/  IMAD.X R18, RZ, RZ, -0x1, P1 ;  /* 0xffffffffff127424 */ /* 0x000fe200008e06ff */
[----:B------:R-:W-:-:S02]  /*905d0*/  ISETP.LT.OR P0, PT, R11, 0x1, !P0 ;  /* 0x000000010b00780c */ /* 0x000fc40004701670 */
[----:B------:R-:W-:Y:S02]  /*905e0*/  CS2R R50, SRZ ;  /* 0x0000000000327805 */ /* 0x000fe4000001ff00 */
[----:B------:R-:W-:Y:S02]  /*905f0*/  CS2R R56, SRZ ;  /* 0x0000000000387805 */ /* 0x000fe4000001ff00 */
[----:B------:R-:W-:Y:S02]  /*90600*/  CS2R R60, SRZ ;  /* 0x00000000003c7805 */ /* 0x000fe4000001ff00 */
[----:B------:R-:W-:Y:S02]  /*90610*/  SEL R8, R23, R10, P0 ;  /* 0x0000000a17087207 */ /* 0x000fe40000000000 */
[----:B------:R-:W-:Y:S02]  /*90620*/  CS2R R54, SRZ ;  /* 0x0000000000367805 */ /* 0x000fe4000001ff00 */
[----:B------:R-:W-:-:S02]  /*90630*/  SEL R21, R10, R23, P0 ;  /* 0x000000170a157207 */ /* 0x000fc40000000000 */
[----:B------:R-:W-:Y:S02]  /*90640*/  CS2R R48, SRZ ;  /* 0x0000000000307805 */ /* 0x000fe4000001ff00 */
[----:B------:R-:W-:Y:S01]  /*90650*/  SEL R7, R38, R9, P0 ;  /* 0x0000000926077207 */ /* 0x000fe20000000000 */
[----:B------:R-:W-:Y:S01]  /*90660*/  UMOV UR5, URZ ;  /* 0x000000ff00057c82 */ /* 0x000fe20008000000 */
[----:B------:R-:W-:Y:S02]  /*90670*/  LOP3.LUT R10, R8, R5, RZ, 0xc0, !PT ;  /* 0x00000005080a7212 */ /* 0x000fe400078ec0ff */
[----:B------:R-:W-:Y:S01]  /*90680*/  SEL R30, R9, R38, P0 ;  /* 0x00000026091e7207 */ /* 0x000fe20000000000 */
[----:B------:R-:W-:Y:S01]  /*90690*/  @!P0 IMAD.MOV R11, RZ, RZ, -R11 ;  /* 0x000000ffff0b8224 */ /* 0x000fe200078e0a0b */
[----:B------:R-:W-:Y:S02]  /*906a0*/  IADD3 R10, P1, PT, R10, R21, RZ ;  /* 0x000000150a0a7210 */ /* 0x000fe40007f3e0ff */
[----:B------:R-:W-:Y:S01]  /*906b0*/  LOP3.LUT R9, R7, R18, RZ, 0xc0, !PT ;  /* 0x0000001207097212 */ /* 0x000fe200078ec0ff */
[----:B------:R-:W-:Y:S01]  /*906c0*/  VIADD R11, R11, 0x1 ;  /* 0x000000010b0b7836 */ /* 0x000fe20000000000 */
[----:B------:R-:W-:-:S02]  /*906d0*/  SEL R127, R39, R118, P0 ;  /* 0x00000076277f7207 */ /* 0x000fc40000000000 */
[----:B------:R-:W-:Y:S01]  /*906e0*/  SEL R107, R119, R40, P0 ;  /* 0x00000028776b7207 */ /* 0x000fe20000000000 */
[----:B------:R-:W-:Y:S01]  /*906f0*/  IMAD.X R9, R9, 0x1, R30, P1 ;  /* 0x0000000109097824 */ /* 0x000fe200008e061e */
[----:B------:R-:W-:Y:S02]  /*90700*/  SEL R132, R130, R35, P0 ;  /* 0x0000002382847207 */ /* 0x000fe40000000000 */
[----:B------:R-:W-:Y:S02]  /*90710*/  SEL R21, R22, R25, P0 ;  /* 0x0000001916157207 */ /* 0x000fe40000000000 */
[----:B------:R-:W-:Y:S02]  /*90720*/  SEL R23, R24, R33, P0 ;  /* 0x0000002118177207 */ /* 0x000fe40000000000 */
[----:B------:R-:W-:Y:S02]  /*90730*/  SEL R118, R118, R39, P0 ;  /* 0x0000002776767207 */ /* 0x000fe40000000000 */
[----:B------:R-:W-:-:S02]  /*90740*/  CS2R R38, SRZ ;  /* 0x0000000000267805 */ /* 0x000fc4000001ff00 */
[----:B------:R-:W-:Y:S02]  /*90750*/  SEL R119, R40, R119, P0 ;  /* 0x0000007728777207 */ /* 0x000fe40000000000 */
[----:B------:R-:W-:Y:S02]  /*90760*/  CS2R R40, SRZ ;  /* 0x0000000000287805 */ /* 0x000fe4000001ff00 */
[----:B------:R-:W-:Y:S02]  /*90770*/  SEL R6, R131, R44, P0 ;  /* 0x0000002c83067207 */ /* 0x000fe40000000000 */
[----:B------:R-:W-:Y:S02]  /*90780*/  SEL R130, R35, R130, P0 ;  /* 0x0000008223827207 */ /* 0x000fe40000000000 */
[----:B------:R-:W-:Y:S02]  /*90790*/  SEL R12, R29, R32, P0 ;  /* 0x000000201d0c7207 */ /* 0x000fe40000000000 */
[----:B------:R-:W-:Y:S01]  /*907a0*/  SEL R17, R32, R29, P0 ;  /* 0x0000001d20117207 */ /* 0x000fe20000000000 */
[----:B------:R-:W-:Y:S01]  /*907b0*/  IMAD.MOV.U32 R29, RZ, RZ, RZ ;  /* 0x000000ffff1d7224 */ /* 0x000fe200078e00ff */
[----:B------:R-:W-:-:S02]  /*907c0*/  SEL R19, R31, R34, P0 ;  /* 0x000000221f137207 */ /* 0x000fc40000000000 */
[----:B------:R-:W-:Y:S02]  /*907d0*/  SEL R20, R34, R31, P0 ;  /* 0x0000001f22147207 */ /* 0x000fe40000000000 */
[----:B------:R-:W-:Y:S02]  /*907e0*/  CS2R R30, SRZ ;  /* 0x00000000001e7805 */ /* 0x000fe4000001ff00 */
[----:B------:R-:W-:Y:S01]  /*907f0*/  SEL R22, R25, R22, P0 ;  /* 0x0000001619167207 */ /* 0x000fe20000000000 */
[----:B------:R-:W-:Y:S01]  /*90800*/  IMAD.MOV.U32 R25, RZ, RZ, 0x1 ;  /* 0x00000001ff197424 */ /* 0x000fe200078e00ff */
[----:B------:R-:W-:Y:S02]  /*90810*/  SEL R24, R33, R24, P0 ;  /* 0x0000001821187207 */ /* 0x000fe40000000000 */
[----:B------:R-:W-:Y:S02]  /*90820*/  CS2R R32, SRZ ;  /* 0x0000000000207805 */ /* 0x000fe4000001ff00 */
[----:B------:R-:W-:-:S02]  /*90830*/  SHF.R.U64 R10, R10, 0x1, R9 ;  /* 0x000000010a0a7819 */ /* 0x000fc40000001209 */
[----:B------:R-:W-:Y:S02]  /*90840*/  CS2R R34, SRZ ;  /* 0x0000000000227805 */ /* 0x000fe4000001ff00 */
[----:B------:R-:W-:Y:S02]  /*90850*/  SEL R131, R44, R131, P0 ;  /* 0x000000832c837207 */ /* 0x000fe40000000000 */
[----:B------:R-:W-:-:S07]  /*90860*/  SHF.R.U32.HI R9, RZ, 0x1, R9 ;  /* 0x00000001ff097819 */ /* 0x000fce0000011609 */
.L_x_681:
[----:B------:R-:W-:Y:S01]  /*90870*/  ISETP.GT.AND P0, PT, R11, RZ, PT ;  /* 0x000000ff0b00720c */ /* 0x000fe20003f04270 */
[----:B------:R-:W-:Y:S01]  /*90880*/  UIADD3 UR5, UPT, UPT, UR5, 0x1, URZ ;  /* 0x0000000105057890 */ /* 0x000fe2000fffe0ff */
[CC--:B------:R-:W-:Y:S02]  /*90890*/  IADD3 R45, P1, PT, R10.reuse, -R8.reuse, RZ ;  /* 0x800000080a2d7210 */ /* 0x0c0fe40007f3e0ff */
[----:B------:R-:W-:Y:S01]  /*908a0*/  SEL R47, RZ, 0x1, !P0 ;  /* 0x00000001ff2f7807 */ /* 0x000fe20004000000 */
[----:B------:R-:W-:Y:S01]  /*908b0*/  UISETP.NE.AND UP0, UPT, UR5, 0x3e, UPT ;  /* 0x0000003e0500788c */ /* 0x000fe2000bf05270 */
[C---:B------:R-:W-:Y:S01]  /*908c0*/  IADD3 R79, P0, PT, -R10.reuse, R8, RZ ;  /* 0x000000080a4f7210 */ /* 0x040fe20007f1e1ff */
[----:B------:R-:W-:Y:S01]  /*908d0*/  IMAD.X R66, R9, 0x1, ~R7, P1 ;  /* 0x0000000109427824 */ /* 0x000fe200008e0e07 */
[----:B------:R-:W-:Y:S02]  /*908e0*/  LOP3.LUT R46, R47, 0x1, R10, 0x8, !PT ;  /* 0x000000012f2e7812 */ /* 0x000fe400078e080a */
[----:B------:R-:W-:Y:S01]  /*908f0*/  LOP3.LUT R47, R10, R47, RZ, 0xc0, !PT ;  /* 0x0000002f0a2f7212 */ /* 0x000fe200078ec0ff */
[----:B------:R-:W-:Y:S01]  /*90900*/  IMAD.X R80, R7, 0x1, ~R9, P0 ;  /* 0x0000000107507824 */ /* 0x000fe200000e0e09 */
[----:B------:R-:W-:-:S02]  /*90910*/  SHF.R.U64 R45, R45, 0x1, R66 ;  /* 0x000000012d2d7819 */ /* 0x000fc40000001242 */
[----:B------:R-:W-:Y:S02]  /*90920*/  IADD3 R46, P4, PT, RZ, -R46, RZ ;  /* 0x8000002eff2e7210 */ /* 0x000fe40007f9e0ff */
[----:B------:R-:W-:Y:S02]  /*90930*/  ISETP.GE.U32.AND P2, PT, R41, R88, PT ;  /* 0x000000582900720c */ /* 0x000fe40003f46070 */
[----:B------:R-:W-:Y:S02]  /*90940*/  ISETP.GE.U32.AND P3, PT, R25, R117, PT ;  /* 0x000000751900720c */ /* 0x000fe40003f66070 */
[----:B------:R-:W-:Y:S02]  /*90950*/  ISETP.GE.U32.AND P6, PT, R88, R41, PT ;  /* 0x000000295800720c */ /* 0x000fe40003fc6070 */
[----:B------:R-:W-:Y:S02]  /*90960*/  SHF.R.U64 R79, R79, 0x1, R80 ;  /* 0x000000014f4f7819 */ /* 0x000fe40000001250 */
[----:B------:R-:W-:-:S02]  /*90970*/  IADD3 R43, P1, PT, RZ, -R47, RZ ;  /* 0x8000002fff2b7210 */ /* 0x000fc40007f3e0ff */
[----:B------:R-:W-:Y:S02]  /*90980*/  LOP3.LUT R44, R45, R46, RZ, 0xc0, !PT ;  /* 0x0000002e2d2c7212 */ /* 0x000fe400078ec0ff */
[----:B------:R-:W-:Y:S02]  /*90990*/  ISETP.GE.U32.AND P5, PT, R117, R25, PT ;  /* 0x000000197500720c */ /* 0x000fe40003fa6070 */
[----:B------:R-:W-:Y:S02]  /*909a0*/  ISETP.GE.U32.AND.EX P2, PT, R42, R72, PT, P2 ;  /* 0x000000482a00720c */ /* 0x000fe40003f46120 */
[----:B------:R-:W-:Y:S02]  /*909b0*/  ISETP.GE.U32.AND.EX P3, PT, R29, R116, PT, P3 ;  /* 0x000000741d00720c */ /* 0x000fe40003f66130 */
[----:B------:R-:W-:Y:S02]  /*909c0*/  ISETP.GE.U32.AND.EX P6, PT, R72, R42, PT, P6 ;  /* 0x0000002a4800720c */ /* 0x000fe40003fc6160 */
[----:B------:R-:W-:-:S02]  /*909d0*/  LOP3.LUT R79, R44, R79, R43, 0xf8, !PT ;  /* 0x0000004f2c4f7212 */ /* 0x000fc400078ef82b */
[----:B------:R-:W-:Y:S02]  /*909e0*/  ISETP.GE.U32.AND.EX P5, PT, R116, R29, PT, P5 ;  /* 0x0000001d7400720c */ /* 0x000fe40003fa6150 */
[----:B------:R-:W-:Y:S02]  /*909f0*/  SEL R45, RZ, 0x1, P2 ;  /* 0x00000001ff2d7807 */ /* 0x000fe40001000000 */
[----:B------:R-:W-:Y:S02]  /*90a00*/  SEL R63, RZ, 0x1, P3 ;  /* 0x00000001ff3f7807 */ /* 0x000fe40001800000 */
[----:B------:R-:W-:Y:S02]  /*90a10*/  SEL R44, RZ, 0x1, P6 ;  /* 0x00000001ff2c7807 */ /* 0x000fe40003000000 */
[----:B------:R-:W-:Y:S02]  /*90a20*/  SEL R71, RZ, 0x1, P5 ;  /* 0x00000001ff477807 */ /* 0x000fe40002800000 */
[----:B------:R-:W-:Y:S01]  /*90a30*/  IADD3 R52, P2, PT, R60, R45, RZ ;  /* 0x0000002d3c347210 */ /* 0x000fe20007f5e0ff */
[----:B------:R-:W-:Y:S01]  /*90a40*/  IMAD.X R45, RZ, RZ, -0x1, P4 ;  /* 0xffffffffff2d7424 */ /* 0x000fe200020e06ff */
[----:B------:R-:W-:-:S02]  /*90a50*/  IADD3 R63, P3, PT, R58, R63, RZ ;  /* 0x0000003f3a3f7210 */ /* 0x000fc40007f7e0ff */
[----:B------:R-:W-:Y:S01]  /*90a60*/  IADD3 R75, P5, PT, R39, R44, RZ ;  /* 0x0000002c274b7210 */ /* 0x000fe20007fbe0ff */
[----:B------:R-:W-:Y:S01]  /*90a70*/  IMAD.X R44, RZ, RZ, -0x1, P1 ;  /* 0xffffffffff2c7424 */ /* 0x000fe200008e06ff */
[----:B------:R-:W-:Y:S01]  /*90a80*/  ISETP.NE.U32.AND P0, PT, R47, RZ, PT ;  /* 0x000000ff2f00720c */ /* 0x000fe20003f05070 */
[----:B------:R-:W-:Y:S01]  /*90a90*/  IMAD.X R47, RZ, RZ, R61, P2 ;  /* 0x000000ffff2f7224 */ /* 0x000fe200010e063d */
[CC--:B------:R-:W-:Y:S01]  /*90aa0*/  ISETP.GE.U32.AND P2, PT, R60.reuse, R75.reuse, PT ;  /* 0x0000004b3c00720c */ /* 0x0c0fe20003f46070 */
[----:B------:R-:W-:Y:S01]  /*90ab0*/  IMAD.X R70, RZ, RZ, R59, P3 ;  /* 0x000000ffff467224 */ /* 0x000fe200018e063b */
[----:B------:R-:W-:Y:S01]  /*90ac0*/  IADD3 R67, P4, PT, R39, -R52, RZ ;  /* 0x8000003427437210 */ /* 0x000fe20007f9e0ff */
[----:B------:R-:W-:Y:S01]  /*90ad0*/  IMAD.X R77, RZ, RZ, R40, P5 ;  /* 0x000000ffff4d7224 */ /* 0x000fe200028e0628 */
[----:B------:R-:W-:Y:S02]  /*90ae0*/  IADD3 R75, P3, PT, R60, -R75, RZ ;  /* 0x8000004b3c4b7210 */ /* 0x000fe40007f7e0ff */
[----:B------:R-:W-:Y:S01]  /*90af0*/  IADD3 R71, P6, PT, R34, R71, RZ ;  /* 0x0000004722477210 */ /* 0x000fe20007fde0ff */
[----:B------:R-:W-:Y:S01]  /*90b00*/  IMAD.X R74, R40, 0x1, ~R47, P4 ;  /* 0x00000001284a7824 */ /* 0x000fe200020e0e2f */
[C---:B------:R-:W-:Y:S01]  /*90b10*/  ISETP.GE.U32.AND.EX P2, PT, R61.reuse, R77, PT, P2 ;  /* 0x0000004d3d00720c */ /* 0x040fe20003f46120 */
[----:B------:R-:W-:Y:S01]  /*90b20*/  IMAD.X R77, R61, 0x1, ~R77, P3 ;  /* 0x000000013d4d7824 */ /* 0x000fe200018e0e4d */
[----:B------:R-:W-:Y:S01]  /*90b30*/  ISETP.GE.U32.AND P4, PT, R34, R63, PT ;  /* 0x0000003f2200720c */ /* 0x000fe20003f86070 */
[----:B------:R-:W-:Y:S01]  /*90b40*/  IMAD.X R73, RZ, RZ, R35, P6 ;  /* 0x000000ffff497224 */ /* 0x000fe200030e0623 */
[----:B------:R-:W-:-:S02]  /*90b50*/  ISETP.GE.U32.AND P3, PT, R58, R71, PT ;  /* 0x000000473a00720c */ /* 0x000fc40003f66070 */
[----:B------:R-:W-:Y:S02]  /*90b60*/  IADD3 R63, P5, PT, R34, -R63, RZ ;  /* 0x8000003f223f7210 */ /* 0x000fe40007fbe0ff */
[----:B------:R-:W-:Y:S02]  /*90b70*/  IADD3 R71, P6, PT, R58, -R71, RZ ;  /* 0x800000473a477210 */ /* 0x000fe40007fde0ff */
[C---:B------:R-:W-:Y:S01]  /*90b80*/  ISETP.GE.U32.AND.EX P4, PT, R35.reuse, R70, PT, P4 ;  /* 0x000000462300720c */ /* 0x040fe20003f86140 */
[----:B------:R-:W-:Y:S01]  /*90b90*/  IMAD.X R70, R35, 0x1, ~R70, P5 ;  /* 0x0000000123467824 */ /* 0x000fe200028e0e46 */
[C---:B------:R-:W-:Y:S01]  /*90ba0*/  ISETP.GE.U32.AND.EX P3, PT, R59.reuse, R73, PT, P3 ;  /* 0x000000493b00720c */ /* 0x040fe20003f66130 */
[----:B------:R-:W-:Y:S01]  /*90bb0*/  IMAD.X R73, R59, 0x1, ~R73, P6 ;  /* 0x000000013b497824 */ /* 0x000fe200030e0e49 */
[----:B------:R-:W-:Y:S02]  /*90bc0*/  ISETP.GE.U32.AND P1, PT, R39, R52, PT ;  /* 0x000000342700720c */ /* 0x000fe40003f26070 */
[----:B------:R-:W-:-:S02]  /*90bd0*/  IADD3 R52, P5, PT, -R41, R88, RZ ;  /* 0x0000005829347210 */ /* 0x000fc40007fbe1ff */
[----:B------:R-:W-:Y:S02]  /*90be0*/  IADD3 R69, P6, PT, R41, -R88, RZ ;  /* 0x8000005829457210 */ /* 0x000fe40007fde0ff */
[----:B------:R-:W-:Y:S01]  /*90bf0*/  LOP3.LUT R81, R10, 0x1, RZ, 0xc0, !PT ;  /* 0x000000010a517812 */ /* 0x000fe200078ec0ff */
[----:B------:R-:W-:Y:S01]  /*90c00*/  IMAD.X R78, R72, 0x1, ~R42, P5 ;  /* 0x00000001484e7824 */ /* 0x000fe200028e0e2a */
[CC--:B------:R-:W-:Y:S01]  /*90c10*/  IADD3 R62, P5, PT, -R25.reuse, R117.reuse, RZ ;  /* 0x00000075193e7210 */ /* 0x0c0fe20007fbe1ff */
[----:B------:R-:W-:Y:S01]  /*90c20*/  IMAD.X R76, R42, 0x1, ~R72, P6 ;  /* 0x000000012a4c7824 */ /* 0x000fe200030e0e48 */
[----:B------:R-:W-:Y:S02]  /*90c30*/  IADD3 R65, P6, PT, R25, -R117, RZ ;  /* 0x8000007519417210 */ /* 0x000fe40007fde0ff */
[----:B------:R-:W-:Y:S01]  /*90c40*/  ISETP.GE.U32.AND.EX P1, PT, R40, R47, PT, P1 ;  /* 0x0000002f2800720c */ /* 0x000fe20003f26110 */
[----:B------:R-:W-:Y:S01]  /*90c50*/  VIADD R47, R11, 0x1 ;  /* 0x000000010b2f7836 */ /* 0x000fe20000000000 */
[-C--:B------:R-:W-:Y:S01]  /*90c60*/  LOP3.LUT R68, R69, R46.reuse, RZ, 0xc0, !PT ;  /* 0x0000002e45447212 */ /* 0x080fe200078ec0ff */
[----:B------:R-:W-:Y:S01]  /*90c70*/  IMAD.X R69, R116, 0x1, ~R29, P5 ;  /* 0x0000000174457824 */ /* 0x000fe200028e0e1d */
[----:B------:R-:W-:-:S02]  /*90c80*/  LOP3.LUT R64, R65, R46, RZ, 0xc0, !PT ;  /* 0x0000002e41407212 */ /* 0x000fc400078ec0ff */
[----:B------:R-:W-:Y:S02]  /*90c90*/  IADD3 R81, P5, PT, R81, 0x1, RZ ;  /* 0x0000000151517810 */ /* 0x000fe40007fbe0ff */
[--C-:B------:R-:W-:Y:S02]  /*90ca0*/  LOP3.LUT R64, R64, R62, R43.reuse, 0xf8, !PT ;  /* 0x0000003e40407212 */ /* 0x100fe400078ef82b */
[----:B------:R-:W-:Y:S02]  /*90cb0*/  LOP3.LUT R68, R68, R52, R43, 0xf8, !PT ;  /* 0x0000003444447212 */ /* 0x000fe400078ef82b */
[----:B------:R-:W-:Y:S01]  /*90cc0*/  SHF.R.U32.HI R62, RZ, 0x1, R66 ;  /* 0x00000001ff3e7819 */ /* 0x000fe20000011642 */
[----:B------:R-:W-:Y:S01]  /*90cd0*/  IMAD.X R66, R29, 0x1, ~R116, P6 ;  /* 0x000000011d427824 */ /* 0x000fe200030e0e74 */
[----:B------:R-:W-:Y:S02]  /*90ce0*/  IADD3 R52, PT, PT, -R11, 0x1, RZ ;  /* 0x000000010b347810 */ /* 0x000fe40007ffe1ff */
[----:B------:R-:W-:-:S02]  /*90cf0*/  LOP3.LUT R47, R47, R81, R46, 0xe0, !PT ;  /* 0x000000512f2f7212 */ /* 0x000fc400078ee02e */
[----:B------:R-:W-:Y:S02]  /*90d00*/  ISETP.NE.AND.EX P0, PT, RZ, RZ, PT, P0 ;  /* 0x000000ffff00720c */ /* 0x000fe40003f05300 */
[----:B------:R-:W-:Y:S02]  /*90d10*/  LOP3.LUT R65, R62, R45, RZ, 0xc0, !PT ;  /* 0x0000002d3e417212 */ /* 0x000fe400078ec0ff */
[----:B------:R-:W-:Y:S02]  /*90d20*/  LOP3.LUT R11, R47, R52, R43, 0xf8, !PT ;  /* 0x000000342f0b7212 */ /* 0x000fe400078ef82b */
[-C--:B------:R-:W-:Y:S02]  /*90d30*/  LOP3.LUT R62, R67, R46.reuse, RZ, 0xc0, !PT ;  /* 0x0000002e433e7212 */ /* 0x080fe400078ec0ff */
[----:B------:R-:W-:Y:S02]  /*90d40*/  SEL R47, R60, R39, !P0 ;  /* 0x000000273c2f7207 */ /* 0x000fe40004000000 */
[----:B------:R-:W-:-:S02]  /*90d50*/  LOP3.LUT R52, R63, R46, RZ, 0xc0, !PT ;  /* 0x0000002e3f347212 */ /* 0x000fc400078ec0ff */
[----:B------:R-:W-:Y:S02]  /*90d60*/  SEL R8, R8, RZ, !P0 ;  /* 0x000000ff08087207 */ /* 0x000fe40004000000 */
[----:B------:R-:W-:Y:S02]  /*90d70*/  SEL R60, R61, R40, !P0 ;  /* 0x000000283d3c7207 */ /* 0x000fe40004000000 */
[----:B------:R-:W-:Y:S02]  /*90d80*/  SEL R7, R7, RZ, !P0 ;  /* 0x000000ff07077207 */ /* 0x000fe40004000000 */
[----:B------:R-:W-:Y:S02]  /*90d90*/  SHF.R.U32.HI R80, RZ, 0x1, R80 ;  /* 0x00000001ff507819 */ /* 0x000fe40000011650 */
[----:B------:R-:W-:Y:S02]  /*90da0*/  SEL R115, R58, R34, !P0 ;  /* 0x000000223a737207 */ /* 0x000fe40004000000 */
[----:B------:R-:W-:-:S02]  /*90db0*/  LOP3.LUT R61, R66, R45, RZ, 0xc0, !PT ;  /* 0x0000002d423d7212 */ /* 0x000fc400078ec0ff */
[----:B------:R-:W-:Y:S02]  /*90dc0*/  SEL R58, R59, R35, !P0 ;  /* 0x000000233b3a7207 */ /* 0x000fe40004000000 */
[--C-:B------:R-:W-:Y:S02]  /*90dd0*/  LOP3.LUT R62, R62, R75, R43.reuse, 0xf8, !PT ;  /* 0x0000004b3e3e7212 */ /* 0x100fe400078ef82b */
[--C-:B------:R-:W-:Y:S02]  /*90de0*/  LOP3.LUT R39, R39, R46, R43.reuse, 0x10, !PT ;  /* 0x0000002e27277212 */ /* 0x100fe400078e102b */
[--C-:B------:R-:W-:Y:S01]  /*90df0*/  LOP3.LUT R59, R52, R71, R43.reuse, 0xf8, !PT ;  /* 0x00000047343b7212 */ /* 0x100fe200078ef82b */
[----:B------:R-:W-:Y:S01]  /*90e00*/  IMAD.X R52, RZ, RZ, RZ, P5 ;  /* 0x000000ffff347224 */ /* 0x000fe200028e06ff */
[----:B------:R-:W-:Y:S02]  /*90e10*/  LOP3.LUT R8, R8, R10, R43, 0xf8, !PT ;  /* 0x0000000a08087212 */ /* 0x000fe400078ef82b */
[----:B------:R-:W-:-:S02]  /*90e20*/  SHF.R.U64 R10, R10, 0x1, R9 ;  /* 0x000000010a0a7819 */ /* 0x000fc40000001209 */
[--C-:B------:R-:W-:Y:S02]  /*90e30*/  LOP3.LUT R7, R7, R9, R44.reuse, 0xf8, !PT ;  /* 0x0000000907077212 */ /* 0x100fe400078ef82c */
[--C-:B------:R-:W-:Y:S02]  /*90e40*/  LOP3.LUT R80, R65, R80, R44.reuse, 0xf8, !PT ;  /* 0x0000005041507212 */ /* 0x100fe400078ef82c */
[----:B------:R-:W-:Y:S02]  /*90e50*/  LOP3.LUT R66, R61, R69, R44, 0xf8, !PT ;  /* 0x000000453d427212 */ /* 0x000fe400078ef82c */
[----:B------:R-:W-:Y:S02]  /*90e60*/  SHF.R.U32.HI R9, RZ, 0x1, R9 ;  /* 0x00000001ff097819 */ /* 0x000fe40000011609 */
[----:B------:R-:W-:Y:S02]  /*90e70*/  LOP3.LUT R61, R70, R45, RZ, 0xc0, !PT ;  /* 0x0000002d463d7212 */ /* 0x000fe400078ec0ff */
[----:B------:R-:W-:-:S02]  /*90e80*/  LOP3.LUT R39, R62, R39, RZ, 0xfc, !PT ;  /* 0x000000273e277212 */ /* 0x000fc400078efcff */
[----:B------:R-:W-:Y:S02]  /*90e90*/  SEL R62, RZ, 0x1, P2 ;  /* 0x00000001ff3e7807 */ /* 0x000fe40001000000 */
[----:B------:R-:W-:Y:S02]  /*90ea0*/  LOP3.LUT R34, R34, R46, R43, 0x10, !PT ;  /* 0x0000002e22227212 */ /* 0x000fe400078e102b */
[----:B------:R-:W-:Y:S02]  /*90eb0*/  LOP3.LUT R9, R80, R9, R52, 0xf8, !PT ;  /* 0x0000000950097212 */ /* 0x000fe400078ef834 */
[----:B------:R-:W-:Y:S02]  /*90ec0*/  LOP3.LUT R52, R61, R73, R44, 0xf8, !PT ;  /* 0x000000493d347212 */ /* 0x000fe400078ef82c */
[----:B------:R-:W-:Y:S02]  /*90ed0*/  LOP3.LUT R65, R76, R45, RZ, 0xc0, !PT ;  /* 0x0000002d4c417212 */ /* 0x000fe400078ec0ff */
[----:B------:R-:W-:-:S02]  /*90ee0*/  SEL R116, R116, R29, !P0 ;  /* 0x0000001d74747207 */ /* 0x000fc40004000000 */
[----:B------:R-:W-:Y:S02]  /*90ef0*/  IADD3 R61, P2, PT, R37, R62, RZ ;  /* 0x0000003e253d7210 */ /* 0x000fe40007f5e0ff */
[-C--:B------:R-:W-:Y:S02]  /*90f00*/  LOP3.LUT R29, R29, R45.reuse, R44, 0x10, !PT ;  /* 0x0000002d1d1d7212 */ /* 0x080fe400078e102c */
[----:B------:R-:W-:Y:S01]  /*90f10*/  LOP3.LUT R34, R59, R34, RZ, 0xfc, !PT ;  /* 0x000000223b227212 */ /* 0x000fe200078efcff */
[----:B------:R-:W-:Y:S01]  /*90f20*/  IMAD.X R67, RZ, RZ, R38, P2 ;  /* 0x000000ffff437224 */ /* 0x000fe200010e0626 */
[----:B------:R-:W-:Y:S02]  /*90f30*/  SEL R59, RZ, 0x1, P1 ;  /* 0x00000001ff3b7807 */ /* 0x000fe40000800000 */
[----:B------:R-:W-:Y:S02]  /*90f40*/  LOP3.LUT R63, R74, R45, RZ, 0xc0, !PT ;  /* 0x0000002d4a3f7212 */ /* 0x000fe400078ec0ff */
[----:B------:R-:W-:-:S02]  /*90f50*/  LOP3.LUT R65, R65, R78, R44, 0xf8, !PT ;  /* 0x0000004e41417212 */ /* 0x000fc400078ef82c */
[----:B------:R-:W-:Y:S02]  /*90f60*/  SEL R78, R88, R41, !P0 ;  /* 0x00000029584e7207 */ /* 0x000fe40004000000 */
[----:B------:R-:W-:Y:S02]  /*90f70*/  LOP3.LUT R29, R66, R29, RZ, 0xfc, !PT ;  /* 0x0000001d421d7212 */ /* 0x000fe400078efcff */
[----:B------:R-:W-:Y:S02]  /*90f80*/  LOP3.LUT R41, R41, R46, R43, 0x10, !PT ;  /* 0x0000002e29297212 */ /* 0x000fe400078e102b */
[C---:B------:R-:W-:Y:S02]  /*90f90*/  IADD3 R62, P5, PT, R54.reuse, R59, RZ ;  /* 0x0000003b363e7210 */ /* 0x040fe40007fbe0ff */
[CC--:B------:R-:W-:Y:S02]  /*90fa0*/  ISETP.GE.U32.AND P1, PT, R54.reuse, R61.reuse, PT ;  /* 0x0000003d3600720c */ /* 0x0c0fe40003f26070 */
[----:B------:R-:W-:Y:S01]  /*90fb0*/  IADD3 R66, P2, PT, R54, -R61, RZ ;  /* 0x8000003d36427210 */ /* 0x000fe20007f5e0ff */
[----:B------:R-:W-:Y:S01]  /*90fc0*/  IMAD.X R61, RZ, RZ, R55, P5 ;  /* 0x000000ffff3d7224 */ /* 0x000fe200028e0637 */
[----:B------:R-:W-:-:S02]  /*90fd0*/  LOP3.LUT R63, R63, R77, R44, 0xf8, !PT ;  /* 0x0000004d3f3f7212 */ /* 0x000fc400078ef82c */
[----:B------:R-:W-:Y:S02]  /*90fe0*/  LOP3.LUT R40, R40, R45, R44, 0x10, !PT ;  /* 0x0000002d28287212 */ /* 0x000fe400078e102c */
[----:B------:R-:W-:Y:S02]  /*90ff0*/  LOP3.LUT R41, R68, R41, RZ, 0xfc, !PT ;  /* 0x0000002944297212 */ /* 0x000fe400078efcff */
[C---:B------:R-:W-:Y:S01]  /*91000*/  ISETP.GE.U32.AND.EX P1, PT, R55.reuse, R67, PT, P1 ;  /* 0x000000433700720c */ /* 0x040fe20003f26110 */
[----:B------:R-:W-:Y:S01]  /*91010*/  IMAD.X R67, R55, 0x1, ~R67, P2 ;  /* 0x0000000137437824 */ /* 0x000fe200010e0e43 */
[----:B------:R-:W-:Y:S02]  /*91020*/  LOP3.LUT R40, R63, R40, RZ, 0xfc, !PT ;  /* 0x000000283f287212 */ /* 0x000fe400078efcff */
[----:B------:R-:W-:Y:S02]  /*91030*/  SEL R68, R55, R38, !P0 ;  /* 0x0000002637447207 */ /* 0x000fe40004000000 */
[----:B------:R-:W-:-:S02]  /*91040*/  SEL R63, RZ, 0x1, P3 ;  /* 0x00000001ff3f7807 */ /* 0x000fc40001800000 */
[----:B------:R-:W-:Y:S02]  /*91050*/  SEL R55, RZ, 0x1, P4 ;  /* 0x00000001ff377807 */ /* 0x000fe40002000000 */
[----:B------:R-:W-:Y:S02]  /*91060*/  SEL R72, R72, R42, !P0 ;  /* 0x0000002a48487207 */ /* 0x000fe40004000000 */
[-CC-:B------:R-:W-:Y:S02]  /*91070*/  LOP3.LUT R42, R42, R45.reuse, R44.reuse, 0x10, !PT ;  /* 0x0000002d2a2a7212 */ /* 0x180fe400078e102c */
[----:B------:R-:W-:Y:S02]  /*91080*/  LOP3.LUT R35, R35, R45, R44, 0x10, !PT ;  /* 0x0000002d23237212 */ /* 0x000fe400078e102c */
[----:B------:R-:W-:Y:S02]  /*91090*/  IADD3 R63, P4, PT, R32, R63, RZ ;  /* 0x0000003f203f7210 */ /* 0x000fe40007f9e0ff */
[----:B------:R-:W-:-:S02]  /*910a0*/  IADD3 R55, P5, PT, R50, R55, RZ ;  /* 0x0000003732377210 */ /* 0x000fc40007fbe0ff */
[----:B------:R-:W-:Y:S01]  /*910b0*/  LOP3.LUT R42, R65, R42, RZ, 0xfc, !PT ;  /* 0x0000002a412a7212 */ /* 0x000fe200078efcff */
[----:B------:R-:W-:Y:S01]  /*910c0*/  IMAD.X R65, RZ, RZ, R33, P4 ;  /* 0x000000ffff417224 */ /* 0x000fe200020e0621 */
[----:B------:R-:W-:Y:S01]  /*910d0*/  LOP3.LUT R35, R52, R35, RZ, 0xfc, !PT ;  /* 0x0000002334237212 */ /* 0x000fe200078efcff */
[----:B------:R-:W-:Y:S01]  /*910e0*/  IMAD.X R52, RZ, RZ, R51, P5 ;  /* 0x000000ffff347224 */ /* 0x000fe200028e0633 */
[----:B------:R-:W-:Y:S02]  /*910f0*/  SEL R117, R117, R25, !P0 ;  /* 0x0000001975757207 */ /* 0x000fe40004000000 */
[CC--:B------:R-:W-:Y:S02]  /*91100*/  ISETP.GE.U32.AND P2, PT, R50.reuse, R63.reuse, PT ;  /* 0x0000003f3200720c */ /* 0x0c0fe40003f46070 */
[----:B------:R-:W-:Y:S02]  /*91110*/  LOP3.LUT R25, R25, R46, R43, 0x10, !PT ;  /* 0x0000002e19197212 */ /* 0x000fe400078e102b */
[----:B------:R-:W-:-:S02]  /*91120*/  IADD3 R63, P4, PT, R50, -R63, RZ ;  /* 0x8000003f323f7210 */ /* 0x000fc40007f9e0ff */
[-C--:B------:R-:W-:Y:S02]  /*91130*/  IADD3 R59, P5, PT, R37, -R62.reuse, RZ ;  /* 0x8000003e253b7210 */ /* 0x080fe40007fbe0ff */
[----:B------:R-:W-:Y:S01]  /*91140*/  LOP3.LUT R25, R64, R25, RZ, 0xfc, !PT ;  /* 0x0000001940197212 */ /* 0x000fe200078efcff */
[----:B------:R-:W-:Y:S01]  /*91150*/  IMAD.X R64, R51, 0x1, ~R65, P4 ;  /* 0x0000000133407824 */ /* 0x000fe200020e0e41 */
[----:B------:R-:W-:Y:S01]  /*91160*/  ISETP.GE.U32.AND P3, PT, R37, R62, PT ;  /* 0x0000003e2500720c */ /* 0x000fe20003f66070 */
[----:B------:R-:W-:Y:S01]  /*91170*/  IMAD.X R62, R38, 0x1, ~R61, P5 ;  /* 0x00000001263e7824 */ /* 0x000fe200028e0e3d */
[C---:B------:R-:W-:Y:S02]  /*91180*/  SEL R112, R51.reuse, R33, !P0 ;  /* 0x0000002133707207 */ /* 0x040fe40004000000 */
[----:B------:R-:W-:Y:S02]  /*91190*/  ISETP.GE.U32.AND.EX P2, PT, R51, R65, PT, P2 ;  /* 0x000000413300720c */ /* 0x000fe40003f46120 */
[----:B------:R-:W-:-:S02]  /*911a0*/  ISETP.GE.U32.AND P4, PT, R32, R55, PT ;  /* 0x000000372000720c */ /* 0x000fc40003f86070 */
[----:B------:R-:W-:Y:S02]  /*911b0*/  IADD3 R51, P5, PT, R32, -R55, RZ ;  /* 0x8000003720337210 */ /* 0x000fe40007fbe0ff */
[C---:B------:R-:W-:Y:S02]  /*911c0*/  ISETP.GE.U32.AND.EX P4, PT, R33.reuse, R52, PT, P4 ;  /* 0x000000342100720c */ /* 0x040fe40003f86140 */
[----:B------:R-:W-:Y:S01]  /*911d0*/  SEL R113, R50, R32, !P0 ;  /* 0x0000002032717207 */ /* 0x000fe20004000000 */
[----:B------:R-:W-:Y:S01]  /*911e0*/  IMAD.X R52, R33, 0x1, ~R52, P5 ;  /* 0x0000000121347824 */ /* 0x000fe200028e0e34 */
[----:B------:R-:W-:Y:S02]  /*911f0*/  ISETP.GE.U32.AND.EX P3, PT, R38, R61, PT, P3 ;  /* 0x0000003d2600720c */ /* 0x000fe40003f66130 */
[----:B------:R-:W-:Y:S02]  /*91200*/  LOP3.LUT R50, R51, R46, RZ, 0xc0, !PT ;  /* 0x0000002e33327212 */ /* 0x000fe400078ec0ff */
[----:B------:R-:W-:-:S02]  /*91210*/  LOP3.LUT R55, R52, R45, RZ, 0xc0, !PT ;  /* 0x0000002d34377212 */ /* 0x000fc400078ec0ff */
[----:B------:R-:W-:Y:S02]  /*91220*/  SEL R69, R54, R37, !P0 ;  /* 0x0000002536457207 */ /* 0x000fe40004000000 */
[----:B------:R-:W-:Y:S02]  /*91230*/  LOP3.LUT R54, R59, R46, RZ, 0xc0, !PT ;  /* 0x0000002e3b367212 */ /* 0x000fe400078ec0ff */
[----:B------:R-:W-:Y:S02]  /*91240*/  LOP3.LUT R52, R55, R64, R44, 0xf8, !PT ;  /* 0x0000004037347212 */ /* 0x000fe400078ef82c */
[--C-:B------:R-:W-:Y:S02]  /*91250*/  LOP3.LUT R51, R50, R63, R43.reuse, 0xf8, !PT ;  /* 0x0000003f32337212 */ /* 0x100fe400078ef82b */
[----:B------:R-:W-:Y:S02]  /*91260*/  LOP3.LUT R32, R32, R46, R43, 0x10, !PT ;  /* 0x0000002e20207212 */ /* 0x000fe400078e102b */
[----:B------:R-:W-:-:S02]  /*91270*/  SEL R55, RZ, 0x1, P3 ;  /* 0x00000001ff377807 */ /* 0x000fc40001800000 */
[----:B------:R-:W-:Y:S02]  /*91280*/  SEL R61, RZ, 0x1, P1 ;  /* 0x00000001ff3d7807 */ /* 0x000fe40000800000 */
[--C-:B------:R-:W-:Y:S02]  /*91290*/  LOP3.LUT R54, R54, R66, R43.reuse, 0xf8, !PT ;  /* 0x0000004236367212 */ /* 0x100fe400078ef82b */
[----:B------:R-:W-:Y:S02]  /*912a0*/  LOP3.LUT R37, R37, R46, R43, 0x10, !PT ;  /* 0x0000002e25257212 */ /* 0x000fe400078e102b */
[----:B------:R-:W-:Y:S02]  /*912b0*/  LOP3.LUT R32, R51, R32, RZ, 0xfc, !PT ;  /* 0x0000002033207212 */ /* 0x000fe400078efcff */
[----:B------:R-:W-:Y:S02]  /*912c0*/  IADD3 R55, P5, P6, R36, -R48, -R55 ;  /* 0x8000003024377210 */ /* 0x000fe40007ebe837 */
[----:B------:R-:W-:-:S02]  /*912d0*/  IADD3 R61, P1, P3, R48, -R36, -R61 ;  /* 0x80000024303d7210 */ /* 0x000fc40007b3e83d */
[----:B------:R-:W-:Y:S02]  /*912e0*/  SEL R51, RZ, 0x1, P4 ;  /* 0x00000001ff337807 */ /* 0x000fe40002000000 */
[----:B------:R-:W-:Y:S02]  /*912f0*/  LOP3.LUT R59, R62, R45, RZ, 0xc0, !PT ;  /* 0x0000002d3e3b7212 */ /* 0x000fe400078ec0ff */
[----:B------:R-:W-:Y:S02]  /*91300*/  LOP3.LUT R37, R54, R37, RZ, 0xfc, !PT ;  /* 0x0000002536257212 */ /* 0x000fe400078efcff */
[C---:B------:R-:W-:Y:S02]  /*91310*/  SEL R133, R49.reuse, R136, !P0 ;  /* 0x0000008831857207 */ /* 0x040fe40004000000 */
[----:B------:R-:W-:Y:S02]  /*91320*/  IADD3.X R54, PT, PT, R136, -0x1, ~R49, P5, P6 ;  /* 0xffffffff88367810 */ /* 0x000fe40002fecc31 */
[----:B------:R-:W-:-:S02]  /*91330*/  IADD3.X R62, PT, PT, R49, -0x1, ~R136, P1, P3 ;  /* 0xffffffff313e7810 */ /* 0x000fc40000fe6c88 */
[----:B------:R-:W-:Y:S02]  /*91340*/  IADD3 R49, P3, P4, R30, -R56, -R51 ;  /* 0x800000381e317210 */ /* 0x000fe40007c7e833 */
[----:B------:R-:W-:Y:S02]  /*91350*/  SEL R51, RZ, 0x1, P2 ;  /* 0x00000001ff337807 */ /* 0x000fe40001000000 */
[----:B------:R-:W-:Y:S02]  /*91360*/  SEL R64, R48, R36, !P0 ;  /* 0x0000002430407207 */ /* 0x000fe40004000000 */
[-C--:B------:R-:W-:Y:S02]  /*91370*/  LOP3.LUT R48, R36, R46.reuse, R43, 0x10, !PT ;  /* 0x0000002e24307212 */ /* 0x080fe400078e102b */
[-C--:B------:R-:W-:Y:S02]  /*91380*/  LOP3.LUT R50, R55, R46.reuse, RZ, 0xc0, !PT ;  /* 0x0000002e37327212 */ /* 0x080fe400078ec0ff */
[----:B------:R-:W-:-:S02]  /*91390*/  LOP3.LUT R36, R49, R46, RZ, 0xc0, !PT ;  /* 0x0000002e31247212 */ /* 0x000fc400078ec0ff */
[----:B------:R-:W-:Y:S02]  /*913a0*/  IADD3 R55, P1, P2, R56, -R30, -R51 ;  /* 0x8000001e38377210 */ /* 0x000fe40007a3e833 */
[----:B------:R-:W-:Y:S02]  /*913b0*/  LOP3.LUT R46, R30, R46, R43, 0x10, !PT ;  /* 0x0000002e1e2e7212 */ /* 0x000fe400078e102b */
[----:B------:R-:W-:Y:S02]  /*913c0*/  SEL R82, R56, R30, !P0 ;  /* 0x0000001e38527207 */ /* 0x000fe40004000000 */
[----:B------:R-:W-:Y:S02]  /*913d0*/  IADD3.X R30, PT, PT, R31, -0x1, ~R57, P3, P4 ;  /* 0xffffffff1f1e7810 */ /* 0x000fe40001fe8c39 */
        /* <DEDUP_REMOVED lines=8> */
[--C-:B------:R-:W-:Y:S02]  /*91460*/  LOP3.LUT R49, R50, R61, R43.reuse, 0xf8, !PT ;  /* 0x0000003d32317212 */ /* 0x100fe400078ef82b */
[----:B------:R-:W-:Y:S02]  /*91470*/  LOP3.LUT R43, R36, R55, R43, 0xf8, !PT ;  /* 0x00000037242b7212 */ /* 0x000fe400078ef82b */
[--C-:B------:R-:W-:Y:S02]  /*91480*/  LOP3.LUT R59, R59, R67, R44.reuse, 0xf8, !PT ;  /* 0x000000433b3b7212 */ /* 0x100fe400078ef82c */
[--C-:B------:R-:W-:Y:S02]  /*91490*/  LOP3.LUT R51, R51, R62, R44.reuse, 0xf8, !PT ;  /* 0x0000003e33337212 */ /* 0x100fe400078ef82c */
[----:B------:R-:W-:Y:S02]  /*914a0*/  LOP3.LUT R44, R45, R56, R44, 0xf8, !PT ;  /* 0x000000382d2c7212 */ /* 0x000fe400078ef82c */
[----:B------:R-:W-:-:S02]  /*914b0*/  LOP3.LUT R33, R52, R33, RZ, 0xfc, !PT ;  /* 0x0000002134217212 */ /* 0x000fc400078efcff */
[----:B------:R-:W-:Y:S02]  /*914c0*/  LOP3.LUT R30, R43, R46, RZ, 0xfc, !PT ;  /* 0x0000002e2b1e7212 */ /* 0x000fe400078efcff */
[----:B------:R-:W-:Y:S02]  /*914d0*/  SHF.L.W.U32.HI R52, R82, 0x1, R63 ;  /* 0x0000000152347819 */ /* 0x000fe40000010e3f */
[----:B------:R-:W-:Y:S02]  /*914e0*/  SHF.L.W.U32.HI R46, R47, 0x1, R60 ;  /* 0x000000012f2e7819 */ /* 0x000fe40000010e3c */
[----:B------:R-:W-:Y:S01]  /*914f0*/  SHF.L.W.U32.HI R82, R112, 0x1, R82 ;  /* 0x0000000170527819 */ /* 0x000fe20000010e52 */
[----:B------:R-:W-:Y:S01]  /*91500*/  IMAD.MOV.U32 R57, RZ, RZ, R52 ;  /* 0x000000ffff397224 */ /* 0x000fe200078e0034 */
[----:B------:R-:W-:Y:S01]  /*91510*/  LOP3.LUT R31, R44, R31, RZ, 0xfc, !PT ;  /* 0x0000001f2c1f7212 */ /* 0x000fe200078efcff */
[----:B------:R-:W-:Y:S01]  /*91520*/  IMAD.MOV.U32 R61, RZ, RZ, R46 ;  /* 0x000000ffff3d7224 */ /* 0x000fe200078e002e */
[----:B------:R-:W-:Y:S01]  /*91530*/  SHF.L.W.U32.HI R47, R72, 0x1, R47 ;  /* 0x00000001482f7819 */ /* 0x000fe20000010e2f */
[----:B------:R-:W-:Y:S01]  /*91540*/  IMAD.MOV.U32 R56, RZ, RZ, R82 ;  /* 0x000000ffff387224 */ /* 0x000fe200078e0052 */
[----:B------:R-:W-:-:S02]  /*91550*/  SHF.L.W.U32.HI R112, R113, 0x1, R112 ;  /* 0x0000000171707819 */ /* 0x000fc40000010e70 */
[----:B------:R-:W-:Y:S02]  /*91560*/  SHF.L.W.U32.HI R114, R115, 0x1, R58 ;  /* 0x0000000173727819 */ /* 0x000fe40000010e3a */
        /* <DEDUP_REMOVED lines=17> */
[C---:B------:R-:W-:Y:S01]  /*91680*/  SHF.L.U64.HI R116, R117.reuse, 0x1, R116 ;  /* 0x0000000175747819 */ /* 0x040fe20000010274 */
[----:B------:R-:W-:Y:S01]  /*91690*/  IMAD.SHL.U32 R117, R117, 0x2, RZ ;  /* 0x0000000275757824 */ /* 0x000fe200078e00ff */
[----:B------:R-:W-:Y:S01]  /*916a0*/  LOP3.LUT R10, R79, R10, R81, 0xf8, !PT ;  /* 0x0000000a4f0a7212 */ /* 0x000fe200078ef851 */
[----:B------:R-:W-:-:S02]  /*916b0*/  IMAD.MOV.U32 R50, RZ, RZ, R113 ;  /* 0x000000ffff327224 */ /* 0x000fc400078e0071 */
[----:B------:R-:W-:Y:S02]  /*916c0*/  IMAD.MOV.U32 R51, RZ, RZ, R112 ;  /* 0x000000ffff337224 */ /* 0x000fe400078e0070 */
        /* <DEDUP_REMOVED lines=16> */
[----:B------:R-:W-:Y:S02]  /*917d0*/  IMAD.X R51, RZ, RZ, RZ, P2 ;  /* 0x000000ffff337224 */ /* 0x000fe400010e06ff */
[----:B------:R-:W-:Y:S02]  /*917e0*/  IMAD.MOV.U32 R50, RZ, RZ, R49 ;  /* 0x000000ffff327224 */ /* 0x000fe400078e0031 */
        /* <DEDUP_REMOVED lines=27> */
[----:B------:R-:W-:-:S04]  /*919a0*/  IMAD.WIDE.U32 R48, R45, R127, RZ ;  /* 0x0000007f2d307225 */ /* 0x000fc800078e00ff */
[----:B------:R-:W-:Y:S02]  /*919b0*/  IMAD.X R138, RZ, RZ, R139, P1 ;  /* 0x000000ffff8a7224 */ /* 0x000fe400008e068b */
[----:B------:R-:W-:Y:S01]  /*919c0*/  IMAD.X R111, RZ, RZ, RZ, P5 ;  /* 0x000000ffff6f7224 */ /* 0x000fe200028e06ff */
[----:B------:R-:W-:Y:S01]  /*919d0*/  IADD3 R103, P5, PT, R103, R54, RZ ;  /* 0x0000003667677210 */ /* 0x000fe20007fbe0ff */
[----:B------:R-:W-:-:S04]  /*919e0*/  IMAD.WIDE.U32 R50, P1, R78, R19, R50 ;  /* 0x000000134e327225 */ /* 0x000fc80007820032 */
[----:B------:R-:W-:Y:S01]  /*919f0*/  IMAD.X R77, RZ, RZ, RZ, P3 ;  /* 0x000000ffff4d7224 */ /* 0x000fe200018e06ff */
[----:B------:R-:W-:Y:S01]  /*91a00*/  IADD3 R135, P3, PT, R49, R60, RZ ;  /* 0x0000003c31877210 */ /* 0x000fe20007f7e0ff */
[----:B------:R-:W-:Y:S01]  /*91a10*/  IMAD.MOV.U32 R110, RZ, RZ, R55 ;  /* 0x000000ffff6e7224 */ /* 0x000fe200078e0037 */
[----:B------:R-:W-:Y:S01]  /*91a20*/  SEL R49, RZ, 0x1, P0 ;  /* 0x00000001ff317807 */ /* 0x000fe20000000000 */
[----:B------:R-:W-:Y:S02]  /*91a30*/  IMAD.MOV.U32 R122, RZ, RZ, R57 ;  /* 0x000000ffff7a7224 */ /* 0x000fe400078e0039 */
[----:B------:R-:W-:-:S04]  /*91a40*/  IMAD.WIDE.U32 R54, R46, R12, RZ ;  /* 0x0000000c2e367225 */ /* 0x000fc800078e00ff */
[----:B------:R-:W-:Y:S02]  /*91a50*/  IMAD.MOV.U32 R76, RZ, RZ, R61 ;  /* 0x000000ffff4c7224 */ /* 0x000fe400078e003d */
[----:B------:R-:W-:-:S04]  /*91a60*/  IMAD.WIDE.U32 R56, R133, R127, RZ ;  /* 0x0000007f85387225 */ /* 0x000fc800078e00ff */
[----:B------:R-:W-:Y:S01]  /*91a70*/  IMAD.X R63, RZ, RZ, RZ, P1 ;  /* 0x000000ffff3f7224 */ /* 0x000fe200008e06ff */
[----:B------:R-:W-:Y:S01]  /*91a80*/  IADD3 R120, P1, PT, R59, R120, RZ ;  /* 0x000000783b787210 */ /* 0x000fe20007f3e0ff */
[----:B------:R-:W-:-:S03]  /*91a90*/  IMAD.WIDE.U32.X R76, R44, R107, R76, P3 ;  /* 0x0000006b2c4c7225 */ /* 0x000fc600018e044c */
[----:B------:R-:W-:Y:S01]  /*91aa0*/  IADD3.X R121, P1, PT, R121, R64, RZ, P1, !PT ;  /* 0x0000004079797210 */ /* 0x000fe20000f3e4ff */
[----:B------:R-:W-:-:S04]  /*91ab0*/  IMAD.WIDE.U32 R80, R78, R12, RZ ;  /* 0x0000000c4e507225 */ /* 0x000fc800078e00ff */
[----:B------:R-:W-:Y:S01]  /*91ac0*/  IMAD.WIDE.U32.X R122, R72, R132, R122, P2 ;  /* 0x00000084487a7225 */ /* 0x000fe200010e047a */
[----:B------:R-:W-:-:S03]  /*91ad0*/  IADD3 R81, P2, PT, R81, R50, RZ ;  /* 0x0000003251517210 */ /* 0x000fc60007f5e0ff */
[----:B------:R-:W-:-:S04]  /*91ae0*/  IMAD.WIDE.U32 R54, P3, R47, R19, R54 ;  /* 0x000000132f367225 */ /* 0x000fc80007860036 */
[----:B------:R-:W-:-:S04]  /*91af0*/  IMAD.WIDE.U32 R56, P6, R43, R107, R56 ;  /* 0x0000006b2b387225 */ /* 0x000fc800078c0038 */
[----:B------:R-:W-:-:S04]  /*91b00*/  IMAD.WIDE.U32 R60, R43, R127, RZ ;  /* 0x0000007f2b3c7225 */ /* 0x000fc800078e00ff */
[----:B------:R-:W-:Y:S01]  /*91b10*/  IMAD.X R67, RZ, RZ, RZ, P3 ;  /* 0x000000ffff437224 */ /* 0x000fe200018e06ff */
[----:B------:R-:W-:Y:S01]  /*91b20*/  IADD3.X R129, P3, PT, RZ, R122, RZ, P1, !PT ;  /* 0x0000007aff817210 */ /* 0x000fe20000f7e4ff */
[----:B------:R-:W-:Y:S01]  /*91b30*/  IMAD.X R93, RZ, RZ, RZ, P6 ;  /* 0x000000ffff5d7224 */ /* 0x000fe200030e06ff */
[----:B------:R-:W-:Y:S01]  /*91b40*/  IADD3 R61, P6, PT, R61, R56, RZ ;  /* 0x000000383d3d7210 */ /* 0x000fe20007fde0ff */
[----:B------:R-:W-:Y:S02]  /*91b50*/  IMAD.MOV.U32 R62, RZ, RZ, R51 ;  /* 0x000000ffff3e7224 */ /* 0x000fe400078e0033 */
[----:B------:R-:W-:-:S04]  /*91b60*/  IMAD.WIDE.U32 R64, R72, R21, RZ ;  /* 0x0000001548407225 */ /* 0x000fc800078e00ff */
[----:B------:R-:W-:-:S04]  /*91b70*/  IMAD.WIDE.U32 R50, R42, R127, RZ ;  /* 0x0000007f2a327225 */ /* 0x000fc800078e00ff */
[----:B------:R-:W-:Y:S02]  /*91b80*/  IMAD.MOV.U32 R92, RZ, RZ, R57 ;  /* 0x000000ffff5c7224 */ /* 0x000fe400078e0039 */
[----:B------:R-:W-:Y:S02]  /*91b90*/  IMAD.X R122, RZ, RZ, R123, P3 ;  /* 0x000000ffff7a7224 */ /* 0x000fe400018e067b */
[----:B------:R-:W-:-:S04]  /*91ba0*/  IMAD.WIDE.U32 R64, P3, R78, R23, R64 ;  /* 0x000000174e407225 */ /* 0x000fc80007860040 */
[----:B------:R-:W-:-:S04]  /*91bb0*/  IMAD.WIDE.U32.X R92, R133, R107, R92, P6 ;  /* 0x0000006b855c7225 */ /* 0x000fc800030e045c */
[----:B------:R-:W-:-:S04]  /*91bc0*/  IMAD.WIDE.U32 R50, P6, R41, R107, R50 ;  /* 0x0000006b29327225 */ /* 0x000fc800078c0032 */
[----:B------:R-:W-:-:S04]  /*91bd0*/  IMAD.WIDE.U32 R78, R78, R21, RZ ;  /* 0x000000154e4e7225 */ /* 0x000fc800078e00ff */
[----:B------:R-:W-:-:S04]  /*91be0*/  IMAD.WIDE.U32 R100, R47, R12, RZ ;  /* 0x0000000c2f647225 */ /* 0x000fc800078e00ff */
[----:B------:R-:W-:Y:S01]  /*91bf0*/  IMAD.MOV.U32 R66, RZ, RZ, R55 ;  /* 0x000000ffff427224 */ /* 0x000fe200078e0037 */
[----:B------:R-:W-:Y:S01]  /*91c00*/  IADD3 R101, P1, PT, R101, R54, RZ ;  /* 0x0000003665657210 */ /* 0x000fe20007f3e0ff */
[----:B------:R-:W-:-:S04]  /*91c10*/  IMAD.WIDE.U32 R58, R41, R127, RZ ;  /* 0x0000007f293a7225 */ /* 0x000fc800078e00ff */
[----:B------:R-:W-:-:S04]  /*91c20*/  IMAD.WIDE.U32 R56, R40, R127, RZ ;  /* 0x0000007f28387225 */ /* 0x000fc800078e00ff */
[----:B------:R-:W-:Y:S01]  /*91c30*/  IMAD.X R55, RZ, RZ, RZ, P6 ;  /* 0x000000ffff377224 */ /* 0x000fe200030e06ff */
[----:B------:R-:W-:Y:S01]  /*91c40*/  IADD3 R79, P6, PT, R79, R64, RZ ;  /* 0x000000404f4f7210 */ /* 0x000fe20007fde0ff */
[----:B------:R-:W-:Y:S02]  /*91c50*/  IMAD.X R69, RZ, RZ, RZ, P3 ;  /* 0x000000ffff457224 */ /* 0x000fe400018e06ff */
[----:B------:R-:W-:Y:S02]  /*91c60*/  IMAD.MOV.U32 R68, RZ, RZ, R65 ;  /* 0x000000ffff447224 */ /* 0x000fe400078e0041 */
[----:B------:R-:W-:Y:S01]  /*91c70*/  IMAD.WIDE.U32.X R62, R72, R19, R62, P2 ;  /* 0x00000013483e7225 */ /* 0x000fe200010e043e */
[----:B------:R-:W-:-:S03]  /*91c80*/  IADD3 R59, P2, PT, R59, R50, RZ ;  /* 0x000000323b3b7210 */ /* 0x000fc60007f5e0ff */
[----:B------:R-:W-:Y:S02]  /*91c90*/  IMAD.MOV.U32 R54, RZ, RZ, R51 ;  /* 0x000000ffff367224 */ /* 0x000fe400078e0033 */
[----:B------:R-:W-:-:S04]  /*91ca0*/  IMAD.WIDE.U32 R50, R38, R127, RZ ;  /* 0x0000007f26327225 */ /* 0x000fc800078e00ff */
[----:B------:R-:W-:-:S04]  /*91cb0*/  IMAD.WIDE.U32 R56, P3, R39, R107, R56 ;  /* 0x0000006b27387225 */ /* 0x000fc80007860038 */
[----:B------:R-:W-:-:S04]  /*91cc0*/  IMAD.WIDE.U32 R74, R39, R127, RZ ;  /* 0x0000007f274a7225 */ /* 0x000fc800078e00ff */
[----:B------:R-:W-:-:S04]  /*91cd0*/  IMAD.WIDE.U32 R88, R116, R118, RZ ;  /* 0x0000007674587225 */ /* 0x000fc800078e00ff */
[----:B------:R-:W-:-:S04]  /*91ce0*/  IMAD.WIDE.U32.X R68, R72, R23, R68, P6 ;  /* 0x0000001748447225 */ /* 0x000fc800030e0444 */
[----:B------:R-:W-:-:S04]  /*91cf0*/  IMAD.WIDE.U32 R72, R114, R118, RZ ;  /* 0x0000007672487225 */ /* 0x000fc800078e00ff */
[----:B------:R-:W-:Y:S01]  /*91d00*/  IMAD.X R71, RZ, RZ, RZ, P3 ;  /* 0x000000ffff477224 */ /* 0x000fe200018e06ff */
[----:B------:R-:W-:Y:S01]  /*91d10*/  IADD3 R126, P3, PT, R75, R56, RZ ;  /* 0x000000384b7e7210 */ /* 0x000fe20007f7e0ff */
[----:B------:R-:W-:Y:S02]  /*91d20*/  IMAD.MOV.U32 R70, RZ, RZ, R57 ;  /* 0x000000ffff467224 */ /* 0x000fe400078e0039 */
[----:B------:R-:W-:-:S04]  /*91d30*/  IMAD.WIDE.U32 R104, R37, R127, RZ ;  /* 0x0000007f25687225 */ /* 0x000fc800078e00ff */
[----:B------:R-:W-:-:S04]  /*91d40*/  IMAD.WIDE.U32 R50, P6, R37, R107, R50 ;  /* 0x0000006b25327225 */ /* 0x000fc800078c0032 */
[----:B------:R-:W-:-:S04]  /*91d50*/  IMAD.WIDE.U32.X R54, R42, R107, R54, P2 ;  /* 0x0000006b2a367225 */ /* 0x000fc800010e0436 */
[----:B------:R-:W-:-:S04]  /*91d60*/  IMAD.WIDE.U32 R88, P2, R119, R117, R88 ;  /* 0x0000007577587225 */ /* 0x000fc80007840058 */
[----:B------:R-:W-:-:S04]  /*91d70*/  IMAD.WIDE.U32 R90, R42, R6, RZ ;  /* 0x000000062a5a7225 */ /* 0x000fc800078e00ff */
[----:B------:R-:W-:-:S04]  /*91d80*/  IMAD.WIDE.U32 R56, R117, R118, RZ ;  /* 0x0000007675387225 */ /* 0x000fc800078e00ff */
[----:B------:R-:W-:-:S04]  /*91d90*/  IMAD.WIDE.U32 R72, P0, R115, R119, R72 ;  /* 0x0000007773487225 */ /* 0x000fc80007800048 */
[----:B------:R-:W-:Y:S01]  /*91da0*/  IMAD.X R65, RZ, RZ, RZ, P6 ;  /* 0x000000ffff417224 */ /* 0x000fe200030e06ff */
[----:B------:R-:W-:Y:S01]  /*91db0*/  IADD3 R134, P6, PT, R105, R50, RZ ;  /* 0x0000003269867210 */ /* 0x000fe20007fde0ff */
[----:B------:R-:W-:Y:S01]  /*91dc0*/  IMAD.X R125, RZ, RZ, RZ, P2 ;  /* 0x000000ffff7d7224 */ /* 0x000fe200010e06ff */
[----:B------:R-:W-:Y:S01]  /*91dd0*/  IADD3 R105, P2, PT, R54, R74, RZ ;  /* 0x0000004a36697210 */ /* 0x000fe20007f5e0ff */
[----:B------:R-:W-:Y:S02]  /*91de0*/  IMAD.MOV.U32 R64, RZ, RZ, R51 ;  /* 0x000000ffff407224 */ /* 0x000fe400078e0033 */
[----:B------:R-:W-:Y:S01]  /*91df0*/  IMAD.WIDE.U32.X R70, R40, R107, R70, P3 ;  /* 0x0000006b28467225 */ /* 0x000fe200018e0446 */
[----:B------:R-:W-:Y:S02]  /*91e00*/  IADD3 RZ, P3, PT, R57, R88, RZ ;  /* 0x0000005839ff7210 */ /* 0x000fe40007f7e0ff */
[----:B------:R-:W-:Y:S01]  /*91e10*/  IADD3.X R126, P2, PT, R55, R126, RZ, P2, !PT ;  /* 0x0000007e377e7210 */ /* 0x000fe2000175e4ff */
[----:B------:R-:W-:-:S02]  /*91e20*/  IMAD.X R51, RZ, RZ, RZ, P0 ;  /* 0x000000ffff337224 */ /* 0x000fc400000e06ff */
[----:B------:R-:W-:Y:S01]  /*91e30*/  IMAD.WIDE.U32 R90, P0, R41, R132, R90 ;  /* 0x00000084295a7225 */ /* 0x000fe2000780005a */
[----:B------:R-:W-:-:S03]  /*91e40*/  IADD3.X R139, P2, PT, RZ, R70, RZ, P2, !PT ;  /* 0x00000046ff8b7210 */ /* 0x000fc6000175e4ff */
[----:B------:R-:W-:-:S04]  /*91e50*/  IMAD.WIDE.U32 R56, R41, R6, RZ ;  /* 0x0000000629387225 */ /* 0x000fc800078e00ff */
[----:B------:R-:W-:Y:S01]  /*91e60*/  IMAD.X R55, RZ, RZ, RZ, P0 ;  /* 0x000000ffff377224 */ /* 0x000fe200000e06ff */
[----:B------:R-:W-:Y:S01]  /*91e70*/  IADD3 R123, P0, PT, R57, R90, RZ ;  /* 0x0000005a397b7210 */ /* 0x000fe20007f1e0ff */
[----:B------:R-:W-:Y:S02]  /*91e80*/  IMAD.MOV.U32 R124, RZ, RZ, R89 ;  /* 0x000000ffff7c7224 */ /* 0x000fe400078e0059 */
[----:B------:R-:W-:-:S04]  /*91e90*/  IMAD.WIDE.U32 R74, R115, R118, RZ ;  /* 0x00000076734a7225 */ /* 0x000fc800078e00ff */
[----:B------:R-:W-:Y:S02]  /*91ea0*/  IMAD.MOV.U32 R54, RZ, RZ, R91 ;  /* 0x000000ffff367224 */ /* 0x000fe400078e005b */
[----:B------:R-:W-:-:S04]  /*91eb0*/  IMAD.WIDE.U32 R90, R136, R127, RZ ;  /* 0x0000007f885a7225 */ /* 0x000fc800078e00ff */
[----:B------:R-:W-:Y:S01]  /*91ec0*/  IMAD.WIDE.U32.X R124, R119, R116, R124, P3 ;  /* 0x00000074777c7225 */ /* 0x000fe200018e047c */
[----:B------:R-:W-:-:S03]  /*91ed0*/  IADD3 R106, P3, PT, R75, R72, RZ ;  /* 0x000000484b6a7210 */ /* 0x000fc60007f7e0ff */
[----:B------:R-:W-:Y:S02]  /*91ee0*/  IMAD.MOV.U32 R50, RZ, RZ, R73 ;  /* 0x000000ffff327224 */ /* 0x000fe400078e0049 */
[----:B------:R-:W-:Y:S01]  /*91ef0*/  IMAD.WIDE.U32.X R54, R42, R132, R54, P0 ;  /* 0x000000842a367225 */ /* 0x000fe200000e0436 */
[----:B------:R-:W-:-:S03]  /*91f00*/  IADD3 R89, P0, PT, R105, R56, RZ ;  /* 0x0000003869597210 */ /* 0x000fc60007f1e0ff */
[----:B------:R-:W-:Y:S01]  /*91f10*/  IMAD.WIDE.U32.X R64, R38, R107, R64, P6 ;  /* 0x0000006b26407225 */ /* 0x000fe200030e0440 */
[----:B------:R-:W-:-:S03]  /*91f20*/  IADD3.X R123, P0, PT, R126, R123, RZ, P0, !PT ;  /* 0x0000007b7e7b7210 */ /* 0x000fc6000071e4ff */
[----:B------:R-:W-:-:S04]  /*91f30*/  IMAD.WIDE.U32 R90, P6, R36, R107, R90 ;  /* 0x0000006b245a7225 */ /* 0x000fc800078c005a */
[----:B------:R-:W-:-:S04]  /*91f40*/  IMAD.WIDE.U32 R56, R36, R127, RZ ;  /* 0x0000007f24387225 */ /* 0x000fc800078e00ff */
[----:B------:R-:W-:Y:S01]  /*91f50*/  IMAD.WIDE.U32.X R50, R114, R119, R50, P3 ;  /* 0x0000007772327225 */ /* 0x000fe200018e0432 */
[----:B------:R-:W-:-:S03]  /*91f60*/  IADD3 R105, P3, PT, R124, R74, RZ ;  /* 0x0000004a7c697210 */ /* 0x000fc60007f7e0ff */
[----:B------:R-:W-:Y:S01]  /*91f70*/  IMAD.X R75, RZ, RZ, RZ, P6 ;  /* 0x000000ffff4b7224 */ /* 0x000fe200030e06ff */
[----:B------:R-:W-:Y:S01]  /*91f80*/  IADD3 R57, P6, PT, R57, R90, RZ ;  /* 0x0000005a39397210 */ /* 0x000fe20007fde0ff */
[----:B------:R-:W-:Y:S01]  /*91f90*/  IMAD.WIDE.U32 R98, R40, R6, RZ ;  /* 0x0000000628627225 */ /* 0x000fe200078e00ff */
[----:B------:R-:W-:Y:S02]  /*91fa0*/  IADD3.X R124, P3, PT, R125, R106, RZ, P3, !PT ;  /* 0x0000006a7d7c7210 */ /* 0x000fe40001f7e4ff */
[----:B------:R-:W-:Y:S01]  /*91fb0*/  IADD3.X R125, P0, PT, RZ, R54, RZ, P0, !PT ;  /* 0x00000036ff7d7210 */ /* 0x000fe2000071e4ff */
[----:B------:R-:W-:Y:S01]  /*91fc0*/  IMAD.MOV.U32 R74, RZ, RZ, R91 ;  /* 0x000000ffff4a7224 */ /* 0x000fe200078e005b */
[----:B------:R-:W-:Y:S01]  /*91fd0*/  IADD3.X R126, P3, PT, RZ, R50, RZ, P3, !PT ;  /* 0x00000032ff7e7210 */ /* 0x000fe20001f7e4ff */
[----:B------:R-:W-:Y:S01]  /*91fe0*/  IMAD.X R137, RZ, RZ, R71, P2 ;  /* 0x000000ffff897224 */ /* 0x000fe200010e0647 */
[----:B------:R-:W-:Y:S01]  /*91ff0*/  LOP3.LUT R90, R6, R5, RZ, 0xc0, !PT ;  /* 0x00000005065a7212 */ /* 0x000fe200078ec0ff */
[----:B------:R-:W-:-:S04]  /*92000*/  IMAD.WIDE.U32.X R74, R136, R107, R74, P6 ;  /* 0x0000006b884a7225 */ /* 0x000fc800030e044a */
[----:B------:R-:W-:-:S04]  /*92010*/  IMAD.WIDE.U32 R106, R38, R6, RZ ;  /* 0x00000006266a7225 */ /* 0x000fc800078e00ff */
[----:B------:R-:W-:-:S04]  /*92020*/  IMAD.WIDE.U32 R72, R39, R6, RZ ;  /* 0x0000000627487225 */ /* 0x000fc800078e00ff */
[----:B------:R-:W-:-:S04]  /*92030*/  IMAD.WIDE.U32 R98, P2, R39, R132, R98 ;  /* 0x0000008427627225 */ /* 0x000fc80007840062 */
[----:B------:R-:W-:Y:S01]  /*92040*/  IMAD.X R127, RZ, RZ, R55, P0 ;  /* 0x000000ffff7f7224 */ /* 0x000fe200000e0637 */
[----:B------:R-:W-:Y:S01]  /*92050*/  IADD3 R50, P0, PT, R90, R49, RZ ;  /* 0x000000315a327210 */ /* 0x000fe20007f1e0ff */
[----:B------:R-:W-:-:S04]  /*92060*/  IMAD.WIDE.U32 R54, R42, R12, RZ ;  /* 0x0000000c2a367225 */ /* 0x000fc800078e00ff */
[----:B------:R-:W-:Y:S01]  /*92070*/  IMAD.X R71, RZ, RZ, RZ, P2 ;  /* 0x000000ffff477224 */ /* 0x000fe200010e06ff */
[----:B------:R-:W-:Y:S01]  /*92080*/  IADD3 R73, P2, PT, R73, R98, RZ ;  /* 0x0000006249497210 */ /* 0x000fe20007f5e0ff */
[----:B------:R-:W-:Y:S02]  /*92090*/  IMAD.X R128, RZ, RZ, R51, P3 ;  /* 0x000000ffff807224 */ /* 0x000fe400018e0633 */
[----:B------:R-:W-:-:S04]  /*920a0*/  IMAD.WIDE.U32 R106, P3, R37, R132, R106 ;  /* 0x00000084256a7225 */ /* 0x000fc8000786006a */
[----:B------:R-:W-:Y:S02]  /*920b0*/  IMAD.MOV.U32 R70, RZ, RZ, R99 ;  /* 0x000000ffff467224 */ /* 0x000fe400078e0063 */
[----:B------:R-:W-:-:S04]  /*920c0*/  IMAD.WIDE.U32 R54, P6, R41, R19, R54 ;  /* 0x0000001329367225 */ /* 0x000fc800078c0036 */
[----:B------:R-:W-:Y:S01]  /*920d0*/  IMAD.X R51, RZ, RZ, RZ, P3 ;  /* 0x000000ffff337224 */ /* 0x000fe200018e06ff */
[----:B------:R-:W-:Y:S01]  /*920e0*/  IADD3 R140, P3, PT, R140, R48, RZ ;  /* 0x000000308c8c7210 */ /* 0x000fe20007f7e0ff */
[----:B------:R-:W-:Y:S01]  /*920f0*/  IMAD.WIDE.U32.X R70, R40, R132, R70, P2 ;  /* 0x0000008428467225 */ /* 0x000fe200010e0446 */
[----:B------:R-:W-:Y:S02]  /*92100*/  IADD3 R139, P2, PT, R139, R104, RZ ;  /* 0x000000688b8b7210 */ /* 0x000fe40007f5e0ff */
[----:B------:R-:W-:Y:S01]  /*92110*/  IADD3.X R135, P3, PT, R138, R135, RZ, P3, !PT ;  /* 0x000000878a877210 */ /* 0x000fe20001f7e4ff */
[----:B------:R-:W-:Y:S01]  /*92120*/  IMAD.WIDE.U32 R90, R37, R6, RZ ;  /* 0x00000006255a7225 */ /* 0x000fe200078e00ff */
[----:B------:R-:W-:-:S03]  /*92130*/  IADD3.X R134, P2, PT, R137, R134, RZ, P2, !PT ;  /* 0x0000008689867210 */ /* 0x000fc6000175e4ff */
[----:B------:R-:W-:-:S04]  /*92140*/  IMAD.WIDE.U32 R98, R41, R12, RZ ;  /* 0x0000000c29627225 */ /* 0x000fc800078e00ff */
[----:B------:R-:W-:Y:S02]  /*92150*/  IMAD.MOV.U32 R48, RZ, RZ, R55 ;  /* 0x000000ffff307224 */ /* 0x000fe400078e0037 */
[----:B------:R-:W-:Y:S01]  /*92160*/  IMAD R55, R136, R6, RZ ;  /* 0x0000000688377224 */ /* 0x000fe200078e02ff */
[----:B------:R-:W-:Y:S01]  /*92170*/  IADD3.X R136, P3, PT, RZ, R76, RZ, P3, !PT ;  /* 0x0000004cff887210 */ /* 0x000fe20001f7e4ff */
[----:B------:R-:W-:Y:S01]  /*92180*/  IMAD.WIDE.U32.X R94, R46, R132, R94, P4 ;  /* 0x000000842e5e7225 */ /* 0x000fe200020e045e */
[----:B------:R-:W-:-:S03]  /*92190*/  IADD3 R131, P4, PT, R50, R131, RZ ;  /* 0x0000008332837210 */ /* 0x000fc60007f9e0ff */
[----:B------:R-:W-:Y:S01]  /*921a0*/  IMAD.X R49, RZ, RZ, RZ, P6 ;  /* 0x000000ffff317224 */ /* 0x000fe200030e06ff */
[----:B------:R-:W-:Y:S01]  /*921b0*/  IADD3 R99, P6, PT, R99, R54, RZ ;  /* 0x0000003663637210 */ /* 0x000fe20007fde0ff */
[----:B------:R-:W-:Y:S01]  /*921c0*/  IMAD.WIDE.U32.X R110, R44, R132, R110, P5 ;  /* 0x000000842c6e7225 */ /* 0x000fe200028e046e */
[----:B------:R-:W-:-:S03]  /*921d0*/  IADD3 R91, P5, PT, R91, R106, RZ ;  /* 0x0000006a5b5b7210 */ /* 0x000fc60007fbe0ff */
[----:B------:R-:W-:Y:S02]  /*921e0*/  IMAD R104, R36, R132, R55 ;  /* 0x0000008424687224 */ /* 0x000fe400078e0237 */
[----:B------:R-:W-:Y:S01]  /*921f0*/  IMAD.MOV.U32 R50, RZ, RZ, R107 ;  /* 0x000000ffff327224 */ /* 0x000fe200078e006b */
[----:B------:R-:W-:Y:S01]  /*92200*/  IADD3.X R107, P2, PT, RZ, R64, RZ, P2, !PT ;  /* 0x00000040ff6b7210 */ /* 0x000fe2000175e4ff */
[----:B------:R-:W-:Y:S01]  /*92210*/  IMAD R106, R133, R6, RZ ;  /* 0x00000006856a7224 */ /* 0x000fe200078e02ff */
[----:B------:R-:W-:Y:S01]  /*92220*/  LOP3.LUT R133, R132, R18, RZ, 0xc0, !PT ;  /* 0x0000001284857212 */ /* 0x000fe200078ec0ff */
[----:B------:R-:W-:-:S03]  /*92230*/  IMAD.WIDE.U32 R54, R112, R118, RZ ;  /* 0x0000007670367225 */ /* 0x000fc600078e00ff */
[----:B------:R-:W-:Y:S01]  /*92240*/  IADD3.X R133, P0, PT, RZ, R133, RZ, P0, !PT ;  /* 0x00000085ff857210 */ /* 0x000fe2000071e4ff */
[-C--:B------:R-:W-:Y:S02]  /*92250*/  IMAD R106, R43, R132.reuse, R106 ;  /* 0x000000842b6a7224 */ /* 0x080fe400078e026a */
[----:B------:R-:W-:Y:S01]  /*92260*/  IMAD.WIDE.U32.X R50, R38, R132, R50, P5 ;  /* 0x0000008426327225 */ /* 0x000fe200028e0432 */
[----:B------:R-:W-:Y:S02]  /*92270*/  IADD3.X R130, P4, PT, R133, R130, RZ, P4, !PT ;  /* 0x0000008285827210 */ /* 0x000fe4000279e4ff */
[----:B------:R-:W-:Y:S01]  /*92280*/  IADD3.X R76, P0, PT, RZ, RZ, RZ, P0, !PT ;  /* 0x000000ffff4c7210 */ /* 0x000fe2000071e4ff */
        /* <DEDUP_REMOVED lines=8> */
[----:B------:R-:W-:Y:S01]  /*92310*/  IMAD.WIDE.U32.X R66, R46, R19, R66, P1 ;  /* 0x000000132e427225 */ /* 0x000fe200008e0442 */
[----:B------:R-:W-:Y:S02]  /*92320*/  IADD3.X R122, P4, PT, RZ, R76, RZ, P4, !PT ;  /* 0x0000004cff7a7210 */ /* 0x000fe4000279e4ff */
[----:B------:R-:W-:Y:S01]  /*92330*/  IADD3.X R137, P3, PT, R96, R97, RZ, P3, !PT ;  /* 0x0000006160897210 */ /* 0x000fe20001f7e4ff */
[----:B------:R-:W-:Y:S01]  /*92340*/  IMAD.MOV.U32 R76, RZ, RZ, R55 ;  /* 0x000000ffff4c7224 */ /* 0x000fe200078e0037 */
[----:B------:R-:W-:Y:S01]  /*92350*/  IADD3.X R135, PT, PT, RZ, RZ, RZ, P4, P0 ;  /* 0x000000ffff877210 */ /* 0x000fe200027e04ff */
[----:B------:R-:W-:Y:S01]  /*92360*/  IMAD R44, R44, R12, RZ ;  /* 0x0000000c2c2c7224 */ /* 0x000fe200078e02ff */
[----:B------:R-:W-:Y:S01]  /*92370*/  IADD3 R129, P5, PT, R65, R54, RZ ;  /* 0x0000003641817210 */ /* 0x000fe20007fbe0ff */
[----:B------:R-:W-:Y:S01]  /*92380*/  IMAD.WIDE.U32 R54, R42, R21, RZ ;  /* 0x000000152a367225 */ /* 0x000fe200078e00ff */
[----:B------:R-:W-:-:S02]  /*92390*/  IADD3 R126, P0, PT, R126, R64, RZ ;  /* 0x000000407e7e7210 */ /* 0x000fc40007f1e0ff */
[----:B------:R-:W-:Y:S01]  /*923a0*/  IADD3 R96, P4, PT, R136, R60, RZ ;  /* 0x0000003c88607210 */ /* 0x000fe20007f9e0ff */
[----:B------:R-:W-:Y:S01]  /*923b0*/  IMAD.WIDE.U32 R64, R40, R12, RZ ;  /* 0x0000000c28407225 */ /* 0x000fe200078e00ff */
[----:B------:R-:W-:Y:S02]  /*923c0*/  IADD3.X R141, P2, P3, R94, RZ, RZ, P3, P2 ;  /* 0x000000ff5e8d7210 */ /* 0x000fe40001b444ff */
[----:B------:R-:W-:Y:S01]  /*923d0*/  IADD3.X R138, P4, PT, R138, R61, RZ, P4, !PT ;  /* 0x0000003d8a8a7210 */ /* 0x000fe2000279e4ff */
[----:B------:R-:W-:Y:S01]  /*923e0*/  IMAD.WIDE.U32.X R76, R112, R119, R76, P5 ;  /* 0x00000077704c7225 */ /* 0x000fe200028e044c */
[----:B------:R-:W-:Y:S02]  /*923f0*/  IADD3.X R140, PT, PT, R95, RZ, RZ, P2, P3 ;  /* 0x000000ff5f8c7210 */ /* 0x000fe400017e64ff */
[----:B------:R-:W-:Y:S01]  /*92400*/  IADD3.X R136, P0, PT, R128, R129, RZ, P0, !PT ;  /* 0x0000008180887210 */ /* 0x000fe2000071e4ff */
[----:B------:R-:W-:Y:S01]  /*92410*/  IMAD.WIDE.U32 R60, P3, R39, R19, R64 ;  /* 0x00000013273c7225 */ /* 0x000fe20007860040 */
[----:B------:R-:W-:-:S03]  /*92420*/  IADD3 R141, P5, PT, R141, R96, RZ ;  /* 0x000000608d8d7210 */ /* 0x000fc60007fbe0ff */
[----:B------:R-:W-:Y:S01]  /*92430*/  IMAD.WIDE.U32 R54, P2, R41, R23, R54 ;  /* 0x0000001729367225 */ /* 0x000fe20007840036 */
[----:B------:R-:W-:-:S03]  /*92440*/  IADD3.X R138, P5, PT, R140, R138, RZ, P5, !PT ;  /* 0x0000008a8c8a7210 */ /* 0x000fc60002fbe4ff */
[----:B------:R-:W-:Y:S01]  /*92450*/  IMAD.X R95, RZ, RZ, RZ, P3 ;  /* 0x000000ffff5f7224 */ /* 0x000fe200018e06ff */
[----:B------:R-:W-:Y:S01]  /*92460*/  IADD3.X R76, P3, PT, RZ, R76, RZ, P0, !PT ;  /* 0x0000004cff4c7210 */ /* 0x000fe2000077e4ff */
[----:B------:R-:W-:-:S04]  /*92470*/  IMAD.WIDE.U32 R64, R39, R12, RZ ;  /* 0x0000000c27407225 */ /* 0x000fc800078e00ff */
[----:B------:R-:W-:Y:S01]  /*92480*/  IMAD.WIDE.U32 R128, R41, R21, RZ ;  /* 0x0000001529807225 */ /* 0x000fe200078e00ff */
[----:B------:R-:W-:Y:S02]  /*92490*/  LOP3.LUT R41, R12, R5, RZ, 0xc0, !PT ;  /* 0x000000050c297212 */ /* 0x000fe400078ec0ff */
[----:B------:R-:W-:Y:S01]  /*924a0*/  IADD3 R60, P0, PT, R65, R60, RZ ;  /* 0x0000003c413c7210 */ /* 0x000fe20007f1e0ff */
[----:B------:R-:W-:Y:S01]  /*924b0*/  IMAD.X R97, RZ, RZ, RZ, P2 ;  /* 0x000000ffff617224 */ /* 0x000fe200010e06ff */
[----:B------:R-:W-:Y:S01]  /*924c0*/  IADD3 R102, P2, PT, R141, R102, RZ ;  /* 0x000000668d667210 */ /* 0x000fe20007f5e0ff */
[----:B------:R-:W-:Y:S01]  /*924d0*/  IMAD.MOV.U32 R94, RZ, RZ, R61 ;  /* 0x000000ffff5e7224 */ /* 0x000fe200078e003d */
[----:B------:R-:W-:Y:S01]  /*924e0*/  IADD3 R142, P1, PT, R41, R122, RZ ;  /* 0x0000007a298e7210 */ /* 0x000fe20007f3e0ff */
[----:B------:R-:W-:Y:S01]  /*924f0*/  IMAD.X R77, RZ, RZ, R77, P3 ;  /* 0x000000ffff4d7224 */ /* 0x000fe200018e064d */
[----:B------:R-:W-:Y:S01]  /*92500*/  IADD3 R61, P3, PT, R129, R54, RZ ;  /* 0x00000036813d7210 */ /* 0x000fe20007f7e0ff */
[----:B------:R-:W-:Y:S01]  /*92510*/  IMAD R122, R38, R12, RZ ;  /* 0x0000000c267a7224 */ /* 0x000fe200078e02ff */
[----:B------:R-:W-:Y:S01]  /*92520*/  LOP3.LUT R54, R19, R18, RZ, 0xc0, !PT ;  /* 0x0000001213367212 */ /* 0x000fe200078ec0ff */
[----:B------:R-:W-:Y:S01]  /*92530*/  IMAD R38, R45, R19, R44 ;  /* 0x000000132d267224 */ /* 0x000fe200078e022c */
[----:B------:R-:W-:Y:S01]  /*92540*/  IADD3.X R103, P2, PT, R138, R103, RZ, P2, !PT ;  /* 0x000000678a677210 */ /* 0x000fe2000175e4ff */
[----:B------:R-:W-:Y:S01]  /*92550*/  IMAD.WIDE.U32.X R48, R42, R19, R48, P6 ;  /* 0x000000132a307225 */ /* 0x000fe200030e0430 */
[----:B------:R-:W-:-:S02]  /*92560*/  IADD3 R125, P6, PT, R125, R139, RZ ;  /* 0x0000008b7d7d7210 */ /* 0x000fc40007fde0ff */
[----:B------:R-:W-:Y:S01]  /*92570*/  IADD3.X R65, P2, P5, R110, RZ, RZ, P2, P5 ;  /* 0x000000ff6e417210 */ /* 0x000fe2000154a4ff */
[-C--:B------:R-:W-:Y:S01]  /*92580*/  IMAD R44, R37, R19.reuse, R122 ;  /* 0x00000013252c7224 */ /* 0x080fe200078e027a */
[----:B------:R-:W-:Y:S01]  /*92590*/  IADD3.X R134, P6, PT, R127, R134, RZ, P6, !PT ;  /* 0x000000867f867210 */ /* 0x000fe200037de4ff */
[----:B------:R-:W-:Y:S01]  /*925a0*/  IMAD.WIDE.U32.X R94, R40, R19, R94, P0 ;  /* 0x00000013285e7225 */ /* 0x000fe200000e045e */
[----:B------:R-:W-:Y:S02]  /*925b0*/  IADD3.X R19, P1, PT, R54, R135, RZ, P1, !PT ;  /* 0x0000008736137210 */ /* 0x000fe40000f3e4ff */
[----:B------:R-:W-:Y:S01]  /*925c0*/  IADD3 R122, P0, PT, R125, R72, RZ ;  /* 0x000000487d7a7210 */ /* 0x000fe20007f1e0ff */
[----:B------:R-:W-:Y:S01]  /*925d0*/  IMAD.MOV.U32 R96, RZ, RZ, R55 ;  /* 0x000000ffff607224 */ /* 0x000fe200078e0037 */
[----:B------:R-:W-:Y:S01]  /*925e0*/  IADD3.X R125, PT, PT, R111, RZ, RZ, P2, P5 ;  /* 0x000000ff6f7d7210 */ /* 0x000fe200017ea4ff */
[----:B------:R-:W-:Y:S01]  /*925f0*/  IMAD.WIDE.U32 R54, R29, R118, RZ ;  /* 0x000000761d367225 */ /* 0x000fe200078e00ff */
[----:B------:R-:W-:-:S02]  /*92600*/  IADD3 R17, P2, PT, R142, R17, RZ ;  /* 0x000000118e117210 */ /* 0x000fc40007f5e0ff */
[----:B------:R-:W-:Y:S01]  /*92610*/  LOP3.LUT R135, R23, R18, RZ, 0xc0, !PT ;  /* 0x0000001217877212 */ /* 0x000fe200078ec0ff */
[----:B------:R-:W-:Y:S01]  /*92620*/  IMAD R72, R40, R21, RZ ;  /* 0x0000001528487224 */ /* 0x000fe200078e02ff */
[----:B------:R-:W-:Y:S01]  /*92630*/  IADD3.X R20, P2, PT, R19, R20, RZ, P2, !PT ;  /* 0x0000001413147210 */ /* 0x000fe2000175e4ff */
[----:B------:R-:W-:-:S04]  /*92640*/  IMAD.WIDE.U32 R40, R25, R118, RZ ;  /* 0x0000007619287225 */ /* 0x000fc800078e00ff */
[----:B------:R-:W-:-:S04]  /*92650*/  IMAD.WIDE.U32 R54, P5, R119, R25, R54 ;  /* 0x0000001977367225 */ /* 0x000fc800078a0036 */
[----:B------:R-:W-:Y:S01]  /*92660*/  IMAD.WIDE.U32.X R96, R42, R23, R96, P3 ;  /* 0x000000172a607225 */ /* 0x000fe200018e0460 */
[----:B------:R-:W-:Y:S02]  /*92670*/  IADD3.X R42, P0, PT, R134, R73, RZ, P0, !PT ;  /* 0x00000049862a7210 */ /* 0x000fe4000071e4ff */
[----:B------:R-:W-:Y:S01]  /*92680*/  LOP3.LUT R134, R21, R5, RZ, 0xc0, !PT ;  /* 0x0000000515867212 */ /* 0x000fe200078ec0ff */
[----:B------:R-:W-:Y:S01]  /*92690*/  IMAD R46, R46, R21, RZ ;  /* 0x000000152e2e7224 */ /* 0x000fe200078e02ff */
[----:B------:R-:W-:Y:S01]  /*926a0*/  IADD3 RZ, P3, PT, R41, R54, RZ ;  /* 0x0000003629ff7210 */ /* 0x000fe20007f7e0ff */
[-C--:B------:R-:W-:Y:S01]  /*926b0*/  IMAD.WIDE.U32 R40, R130, R117.reuse, RZ ;  /* 0x0000007582287225 */ /* 0x080fe200078e00ff */
[----:B------:R-:W-:Y:S02]  /*926c0*/  IADD3.X R5, P0, P6, R70, RZ, RZ, P0, P6 ;  /* 0x000000ff46057210 */ /* 0x000fe4000060c4ff */
[----:B------:R-:W-:Y:S01]  /*926d0*/  IADD3.X R134, P1, P2, R134, RZ, RZ, P2, P1 ;  /* 0x000000ff86867210 */ /* 0x000fe200012224ff */
[----:B------:R-:W-:Y:S01]  /*926e0*/  IMAD.WIDE.U32 R110, R131, R117, RZ ;  /* 0x00000075836e7225 */ /* 0x000fe200078e00ff */
[----:B------:R-:W-:-:S02]  /*926f0*/  IADD3.X R129, PT, PT, R71, RZ, RZ, P0, P6 ;  /* 0x000000ff47817210 */ /* 0x000fc400007ec4ff */
[----:B------:R-:W-:Y:S01]  /*92700*/  IADD3 R133, P0, PT, R133, R80, RZ ;  /* 0x0000005085857210 */ /* 0x000fe20007f1e0ff */
[----:B------:R-:W-:Y:S01]  /*92710*/  IMAD R46, R47, R23, R46 ;  /* 0x000000172f2e7224 */ /* 0x000fe200078e022e */
[----:B------:R-:W-:Y:S01]  /*92720*/  IADD3.X R135, PT, PT, R135, RZ, RZ, P1, P2 ;  /* 0x000000ff87877210 */ /* 0x000fe20000fe44ff */
[----:B------:R-:W-:Y:S01]  /*92730*/  IMAD.WIDE.U32 R40, P1, R131, R116, R40 ;  /* 0x0000007483287225 */ /* 0x000fe20007820028 */
[----:B------:R-:W-:-:S03]  /*92740*/  IADD3.X R137, P0, PT, R137, R81, RZ, P0, !PT ;  /* 0x0000005189897210 */ /* 0x000fc6000071e4ff */
[----:B------:R-:W-:Y:S02]  /*92750*/  IMAD R127, R39, R23, R72 ;  /* 0x00000017277f7224 */ /* 0x000fe400078e0248 */
[----:B------:R-:W-:Y:S01]  /*92760*/  IMAD.X R81, RZ, RZ, RZ, P1 ;  /* 0x000000ffff517224 */ /* 0x000fe200008e06ff */
[----:B------:R-:W-:Y:S01]  /*92770*/  IADD3 R23, P1, PT, R111, R40, RZ ;  /* 0x000000286f177210 */ /* 0x000fe20007f3e0ff */
[----:B------:R-:W-:Y:S02]  /*92780*/  IMAD.MOV.U32 R80, RZ, RZ, R41 ;  /* 0x000000ffff507224 */ /* 0x000fe400078e0029 */
[----:B------:R-:W-:-:S04]  /*92790*/  IMAD.WIDE.U32 R18, R118, R117, R108 ;  /* 0x0000007576127225 */ /* 0x000fc800078e006c */
[----:B------:R-:W-:Y:S01]  /*927a0*/  IMAD.WIDE.U32.X R80, R130, R116, R80, P1 ;  /* 0x0000007482507225 */ /* 0x000fe200008e0450 */
[----:B------:R-:W-:Y:S02]  /*927b0*/  IADD3 R105, P1, PT, R105, R110, RZ ;  /* 0x0000006e69697210 */ /* 0x000fe40007f3e0ff */
[----:B------:R-:W-:Y:S01]  /*927c0*/  ISETP.GE.U32.AND P2, PT, R18, R108, PT ;  /* 0x0000006c1200720c */ /* 0x000fe20003f46070 */
[----:B------:R-:W-:Y:S01]  /*927d0*/  IMAD.WIDE.U32 R72, R35, R118, RZ ;  /* 0x0000007623487225 */ /* 0x000fe200078e00ff */
[----:B------:R-:W-:Y:S02]  /*927e0*/  IADD3.X R124, P1, PT, R124, R23, RZ, P1, !PT ;  /* 0x000000177c7c7210 */ /* 0x000fe40000f3e4ff */
[----:B------:R-:W-:Y:S01]  /*927f0*/  IADD3.X R108, P0, PT, RZ, R62, RZ, P0, !PT ;  /* 0x0000003eff6c7210 */ /* 0x000fe2000071e4ff */
[----:B------:R-:W-:Y:S02]  /*92800*/  IMAD.IADD R88, R88, 0x1, R19 ;  /* 0x0000000158587824 */ /* 0x000fe400078e0213 */
[----:B------:R-:W-:Y:S01]  /*92810*/  IMAD.X R23, RZ, RZ, RZ, P5 ;  /* 0x000000ffff177224 */ /* 0x000fe200028e06ff */
[----:B------:R-:W-:Y:S01]  /*92820*/  IADD3.X R19, P5, PT, RZ, R80, RZ, P1, !PT ;  /* 0x00000050ff137210 */ /* 0x000fe20000fbe4ff */
[----:B------:R-:W-:Y:S01]  /*92830*/  IMAD.WIDE.U32 R72, P6, R119, R34, R72 ;  /* 0x0000002277487225 */ /* 0x000fe200078c0048 */
[----:B------:R-:W-:-:S02]  /*92840*/  IADD3 R134, P1, PT, R134, R22, RZ ;  /* 0x0000001686867210 */ /* 0x000fc40007f3e0ff */
[----:B------:R-:W-:Y:S01]  /*92850*/  ISETP.GE.U32.AND.EX P2, PT, R88, R109, PT, P2 ;  /* 0x0000006d5800720c */ /* 0x000fe20003f46120 */
[----:B------:R-:W-:Y:S02]  /*92860*/  IMAD.MOV.U32 R22, RZ, RZ, R55 ;  /* 0x000000ffff167224 */ /* 0x000fe400078e0037 */
[----:B------:R-:W-:-:S04]  /*92870*/  IMAD.WIDE.U32 R40, R34, R118, RZ ;  /* 0x0000007622287225 */ /* 0x000fc800078e00ff */
[----:B------:R-:W-:-:S04]  /*92880*/  IMAD.WIDE.U32.X R22, R119, R29, R22, P3 ;  /* 0x0000001d77167225 */ /* 0x000fc800018e0416 */
[----:B------:R-:W-:Y:S01]  /*92890*/  IMAD.X R80, RZ, RZ, R81, P5 ;  /* 0x000000ffff507224 */ /* 0x000fe200028e0651 */
[----:B------:R-:W-:Y:S01]  /*928a0*/  IADD3 R122, P5, PT, R122, R98, RZ ;  /* 0x000000627a7a7210 */ /* 0x000fe20007fbe0ff */
[----:B------:R-:W-:Y:S01]  /*928b0*/  IMAD.X R111, RZ, RZ, R63, P0 ;  /* 0x000000ffff6f7224 */ /* 0x000fe200000e063f */
[----:B------:R-:W-:Y:S01]  /*928c0*/  IADD3 R81, P3, PT, R22, R40, RZ ;  /* 0x0000002816517210 */ /* 0x000fe20007f7e0ff */
[----:B------:R-:W-:Y:S01]  /*928d0*/  IMAD.X R63, RZ, RZ, RZ, P6 ;  /* 0x000000ffff3f7224 */ /* 0x000fe200030e06ff */
[----:B------:R-:W-:Y:S01]  /*928e0*/  IADD3 R41, P6, PT, R41, R72, RZ ;  /* 0x0000004829297210 */ /* 0x000fe20007fde0ff */
[----:B------:R-:W-:Y:S01]  /*928f0*/  IMAD.MOV.U32 R62, RZ, RZ, R73 ;  /* 0x000000ffff3e7224 */ /* 0x000fe200078e0049 */
[----:B------:R-:W-:Y:S01]  /*92900*/  IADD3.X R42, P5, PT, R42, R99, RZ, P5, !PT ;  /* 0x000000632a2a7210 */ /* 0x000fe20002fbe4ff */
[----:B------:R-:W-:Y:S01]  /*92910*/  IMAD.X R24, R135, 0x1, R24, P1 ;  /* 0x0000000187187824 */ /* 0x000fe200008e0618 */
[----:B------:R-:W-:Y:S01]  /*92920*/  IADD3 R56, P1, PT, R107, R56, RZ ;  /* 0x000000386b387210 */ /* 0x000fe20007f3e0ff */
[----:B------:R-:W-:Y:S01]  /*92930*/  IMAD.WIDE.U32.X R62, R119, R35, R62, P6 ;  /* 0x00000023773e7225 */ /* 0x000fe200030e043e */
[----:B------:R-:W-:-:S02]  /*92940*/  IADD3.X R107, P3, PT, R23, R41, RZ, P3, !PT ;  /* 0x00000029176b7210 */ /* 0x000fc40001f7e4ff */
[----:B------:R-:W-:Y:S01]  /*92950*/  IADD3.X R98, P5, PT, RZ, R48, RZ, P5, !PT ;  /* 0x00000030ff627210 */ /* 0x000fe20002fbe4ff */
[----:B------:R-:W-:Y:S01]  /*92960*/  IMAD.WIDE.U32 R72, R33, R118, RZ ;  /* 0x0000007621487225 */ /* 0x000fe200078e00ff */
[----:B------:R-:W-:Y:S02]  /*92970*/  IADD3.X R141, P3, PT, RZ, R62, RZ, P3, !PT ;  /* 0x0000003eff8d7210 */ /* 0x000fe40001f7e4ff */
[----:B------:R-:W-:Y:S01]  /*92980*/  IADD3.X R132, P1, PT, R132, R57, RZ, P1, !PT ;  /* 0x0000003984847210 */ /* 0x000fe20000f3e4ff */
[----:B------:R-:W-:Y:S01]  /*92990*/  IMAD.X R99, RZ, RZ, R49, P5 ;  /* 0x000000ffff637224 */ /* 0x000fe200028e0631 */
[----:B------:R-:W-:Y:S01]  /*929a0*/  IADD3 R5, P5, PT, R5, R56, RZ ;  /* 0x0000003805057210 */ /* 0x000fe20007fbe0ff */
[----:B------:R-:W-:-:S04]  /*929b0*/  IMAD.WIDE.U32 R72, P6, R119, R32, R72 ;  /* 0x0000002077487225 */ /* 0x000fc800078c0048 */
[----:B------:R-:W-:-:S04]  /*929c0*/  IMAD.WIDE.U32 R40, R32, R118, RZ ;  /* 0x0000007620287225 */ /* 0x000fc800078e00ff */
[----:B------:R-:W-:Y:S01]  /*929d0*/  IMAD.X R139, RZ, RZ, R63, P3 ;  /* 0x000000ffff8b7224 */ /* 0x000fe200018e063f */
[----:B------:R-:W-:Y:S01]  /*929e0*/  IADD3 R135, P3, PT, R5, R90, RZ ;  /* 0x0000005a05877210 */ /* 0x000fe20007f7e0ff */
[----:B------:R-:W-:Y:S01]  /*929f0*/  IMAD.X R23, RZ, RZ, RZ, P6 ;  /* 0x000000ffff177224 */ /* 0x000fe200030e06ff */
[----:B------:R-:W-:Y:S01]  /*92a00*/  IADD3.X R90, P5, PT, R129, R132, RZ, P5, !PT ;  /* 0x00000084815a7210 */ /* 0x000fe20002fbe4ff */
[----:B------:R-:W-:Y:S01]  /*92a10*/  IMAD.MOV.U32 R22, RZ, RZ, R73 ;  /* 0x000000ffff167224 */ /* 0x000fe200078e0049 */
[----:B------:R-:W-:Y:S01]  /*92a20*/  IADD3 R72, P6, PT, R41, R72, RZ ;  /* 0x0000004829487210 */ /* 0x000fe20007fde0ff */
[----:B------:R-:W-:Y:S01]  /*92a30*/  IMAD.WIDE.U32 R70, R118, R25, R58 ;  /* 0x0000001976467225 */ /* 0x000fe200078e003a */
[----:B------:R-:W-:-:S03]  /*92a40*/  IADD3.X R90, P3, PT, R90, R91, RZ, P3, !PT ;  /* 0x0000005b5a5a7210 */ /* 0x000fc60001f7e4ff */
[----:B------:R-:W-:Y:S01]  /*92a50*/  IMAD.WIDE.U32.X R22, R119, R33, R22, P6 ;  /* 0x0000002177167225 */ /* 0x000fe200030e0416 */
[----:B------:R-:W-:Y:S02]  /*92a60*/  IADD3.X R57, P5, P6, R50, RZ, RZ, P3, P5 ;  /* 0x000000ff32397210 */ /* 0x000fe40001eaa4ff */
[----:B------:R-:W-:Y:S01]  /*92a70*/  IADD3.X R50, P4, PT, R65, R92, RZ, P4, !PT ;  /* 0x0000005c41327210 */ /* 0x000fe2000279e4ff */
[----:B------:R-:W-:Y:S01]  /*92a80*/  IMAD.IADD R5, R54, 0x1, R71 ;  /* 0x0000000136057824 */ /* 0x000fe200078e0247 */
[----:B------:R-:W-:Y:S01]  /*92a90*/  IADD3 R71, P3, PT, R108, R102, RZ ;  /* 0x000000666c477210 */ /* 0x000fe20007f7e0ff */
[----:B------:R-:W-:Y:S01]  /*92aa0*/  IMAD.WIDE.U32 R48, R130, R115, RZ ;  /* 0x0000007382307225 */ /* 0x000fe200078e00ff */
[----:B------:R-:W-:Y:S02]  /*92ab0*/  ISETP.GE.U32.AND P0, PT, R70, R58, PT ;  /* 0x0000003a4600720c */ /* 0x000fe40003f06070 */
[----:B------:R-:W-:Y:S01]  /*92ac0*/  IADD3.X R41, PT, PT, R51, RZ, RZ, P5, P6 ;  /* 0x000000ff33297210 */ /* 0x000fe20002fec4ff */
[----:B------:R-:W-:Y:S01]  /*92ad0*/  IMAD.WIDE.U32 R54, R130, R25, RZ ;  /* 0x0000001982367225 */ /* 0x000fe200078e00ff */
[----:B------:R-:W-:-:S02]  /*92ae0*/  IADD3.X R56, P1, PT, R57, R74, RZ, P1, !PT ;  /* 0x0000004a39387210 */ /* 0x000fc40000f3e4ff */
[----:B------:R-:W-:Y:S01]  /*92af0*/  IADD3 R71, P6, PT, R71, R100, RZ ;  /* 0x0000006447477210 */ /* 0x000fe20007fde0ff */
[----:B------:R-:W-:Y:S01]  /*92b00*/  IMAD.X R51, R125, 0x1, R93, P4 ;  /* 0x000000017d337824 */ /* 0x000fe200020e065d */
[----:B------:R-:W-:Y:S01]  /*92b10*/  IADD3.X R58, P3, PT, R111, R103, RZ, P3, !PT ;  /* 0x000000676f3a7210 */ /* 0x000fe20001f7e4ff */
[----:B------:R-:W-:Y:S01]  /*92b20*/  IMAD.WIDE.U32 R48, P4, R114, R131, R48 ;  /* 0x0000008372307225 */ /* 0x000fe20007880030 */
[----:B------:R-:W-:Y:S02]  /*92b30*/  ISETP.GE.U32.AND.EX P0, PT, R5, R59, PT, P0 ;  /* 0x0000003b0500720c */ /* 0x000fe40003f06100 */
[----:B------:R-:W-:Y:S01]  /*92b40*/  IADD3.X R74, P6, PT, R58, R101, RZ, P6, !PT ;  /* 0x000000653a4a7210 */ /* 0x000fe200037de4ff */
[----:B------:R-:W-:Y:S02]  /*92b50*/  IMAD.X R57, R41, 0x1, R75, P1 ;  /* 0x0000000129397824 */ /* 0x000fe400008e064b */
[----:B------:R-:W-:Y:S01]  /*92b60*/  IMAD.WIDE.U32 R58, R131, R25, RZ ;  /* 0x00000019833a7225 */ /* 0x000fe200078e00ff */
[----:B------:R-:W-:-:S03]  /*92b70*/  IADD3.X R65, P3, P6, R66, RZ, RZ, P6, P3 ;  /* 0x000000ff42417210 */ /* 0x000fc600036664ff */
[----:B------:R-:W-:Y:S01]  /*92b80*/  IMAD.X R41, RZ, RZ, RZ, P4 ;  /* 0x000000ffff297224 */ /* 0x000fe200020e06ff */
[----:B------:R-:W-:Y:S01]  /*92b90*/  IADD3 R141, P4, PT, R141, R40, RZ ;  /* 0x000000288d8d7210 */ /* 0x000fe20007f9e0ff */
[----:B------:R-:W-:Y:S01]  /*92ba0*/  IMAD.WIDE.U32 R54, P5, R131, R29, R54 ;  /* 0x0000001d83367225 */ /* 0x000fe200078a0036 */
[----:B------:R-:W-:Y:S02]  /*92bb0*/  IADD3 R81, P1, PT, R81, R58, RZ ;  /* 0x0000003a51517210 */ /* 0x000fe40007f3e0ff */
[----:B------:R-:W-:Y:S01]  /*92bc0*/  IADD3.X R139, P4, PT, R139, R72, RZ, P4, !PT ;  /* 0x000000488b8b7210 */ /* 0x000fe2000279e4ff */
[----:B------:R-:W-:Y:S01]  /*92bd0*/  IMAD.WIDE.U32 R62, R131, R115, RZ ;  /* 0x00000073833e7225 */ /* 0x000fe200078e00ff */
[----:B------:R-:W-:Y:S02]  /*92be0*/  IADD3.X R67, PT, PT, R67, RZ, RZ, P3, P6 ;  /* 0x000000ff43437210 */ /* 0x000fe40001fec4ff */
[----:B------:R-:W-:Y:S01]  /*92bf0*/  IADD3.X R22, P4, PT, RZ, R22, RZ, P4, !PT ;  /* 0x00000016ff167210 */ /* 0x000fe2000279e4ff */
        /* <DEDUP_REMOVED lines=10> */
[----:B------:R-:W-:Y:S02]  /*92ca0*/  SEL R59, RZ, 0x1, P2 ;  /* 0x00000001ff3b7807 */ /* 0x000fe40001000000 */
[----:B------:R-:W-:Y:S01]  /*92cb0*/  IADD3 R135, P2, PT, R98, R135, RZ ;  /* 0x0000008762877210 */ /* 0x000fe20007f5e0ff */
[----:B------:R-:W-:Y:S01]  /*92cc0*/  IMAD.X R23, RZ, RZ, R23, P4 ;  /* 0x000000ffff177224 */ /* 0x000fe200020e0617 */
[----:B------:R-:W-:Y:S01]  /*92cd0*/  IADD3 R91, P4, PT, R19, R62, RZ ;  /* 0x0000003e135b7210 */ /* 0x000fe20007f9e0ff */
[----:B------:R-:W-:Y:S01]  /*92ce0*/  IMAD.WIDE.U32 R54, R48, -0x3d1, RZ ;  /* 0xfffffc2f30367825 */ /* 0x000fe200078e00ff */
[----:B------:R-:W-:Y:S02]  /*92cf0*/  IADD3.X R62, P1, PT, RZ, R72, RZ, P1, !PT ;  /* 0x00000048ff3e7210 */ /* 0x000fe40000f3e4ff */
[----:B------:R-:W-:Y:S01]  /*92d00*/  IADD3.X R66, P4, PT, R66, R63, RZ, P4, !PT ;  /* 0x0000003f42427210 */ /* 0x000fe2000279e4ff */
[----:B------:R-:W-:Y:S01]  /*92d10*/  IMAD R75, R88, 0x2ddacacf, RZ ;  /* 0x2ddacacf584b7824 */ /* 0x000fe200078e02ff */
[----:B------:R-:W-:Y:S01]  /*92d20*/  ISETP.GE.U32.AND P5, PT, R18, R54, PT ;  /* 0x000000361200720c */ /* 0x000fe20003fa6070 */
[----:B------:R-:W-:Y:S01]  /*92d30*/  IMAD.WIDE.U32.X R40, R114, R130, R40, P6 ;  /* 0x0000008272287225 */ /* 0x000fe200030e0428 */
[----:B------:R-:W-:-:S02]  /*92d40*/  IADD3 RZ, P6, PT, R18, -R54, RZ ;  /* 0x8000003612ff7210 */ /* 0x000fc40007fde0ff */
[----:B------:R-:W-:Y:S01]  /*92d50*/  IADD3.X R99, P2, PT, R99, R90, RZ, P2, !PT ;  /* 0x0000005a63637210 */ /* 0x000fe2000175e4ff */
[----:B------:R-:W-:Y:S01]  /*92d60*/  IMAD R75, R18, 0x27c7f6e2, R75 ;  /* 0x27c7f6e2124b7824 */ /* 0x000fe200078e024b */
[----:B------:R-:W-:Y:S01]  /*92d70*/  IADD3.X R63, P4, P3, R40, RZ, RZ, P4, P3 ;  /* 0x000000ff283f7210 */ /* 0x000fe200023864ff */
[----:B------:R-:W-:Y:S01]  /*92d80*/  IMAD.X R72, RZ, RZ, R73, P1 ;  /* 0x000000ffff487224 */ /* 0x000fe200008e0649 */
[----:B------:R-:W-:Y:S01]  /*92d90*/  IADD3 R73, P1, PT, R135, R64, RZ ;  /* 0x0000004087497210 */ /* 0x000fe20007f3e0ff */
[----:B------:R-:W-:Y:S01]  /*92da0*/  IMAD.WIDE.U32 R18, R130, R34, RZ ;  /* 0x0000002282127225 */ /* 0x000fe200078e00ff */
[----:B------:R-:W-:Y:S02]  /*92db0*/  SEL R54, RZ, 0x1, P0 ;  /* 0x00000001ff367807 */ /* 0x000fe40000000000 */
[----:B------:R-:W-:Y:S01]  /*92dc0*/  IADD3.X R60, P1, PT, R99, R60, RZ, P1, !PT ;  /* 0x0000003c633c7210 */ /* 0x000fe20000f3e4ff */
[----:B------:R-:W-:Y:S01]  /*92dd0*/  IMAD R52, R52, R118, RZ ;  /* 0x0000007634347224 */ /* 0x000fe200078e02ff */
[----:B------:R-:W-:Y:S01]  /*92de0*/  IADD3.X R103, PT, PT, R41, RZ, RZ, P4, P3 ;  /* 0x000000ff29677210 */ /* 0x000fe200027e64ff */
[----:B------:R-:W-:Y:S01]  /*92df0*/  IMAD.WIDE.U32 R18, P4, R131, R35, R18 ;  /* 0x0000002383127225 */ /* 0x000fe20007880012 */
[----:B------:R-:W-:-:S02]  /*92e00*/  IADD3 R120, P0, PT, R59, R120, RZ ;  /* 0x000000783b787210 */ /* 0x000fc40007f1e0ff */
[----:B------:R-:W-:Y:S01]  /*92e10*/  IADD3 R54, P3, PT, R54, R89, RZ ;  /* 0x0000005936367210 */ /* 0x000fe20007f7e0ff */
[----:B------:R-:W-:Y:S01]  /*92e20*/  IMAD.WIDE.U32 R58, R131, R34, RZ ;  /* 0x00000022833a7225 */ /* 0x000fe200078e00ff */
[----:B------:R-:W-:Y:S02]  /*92e30*/  IADD3.X R89, P1, P2, R94, RZ, RZ, P1, P2 ;  /* 0x000000ff5e597210 */ /* 0x000fe40000a244ff */
[----:B------:R-:W-:Y:S01]  /*92e40*/  IADD3.X R121, P0, PT, RZ, R121, RZ, P0, !PT ;  /* 0x00000079ff797210 */ /* 0x000fe2000071e4ff */
[----:B------:R-:W-:Y:S01]  /*92e50*/  IMAD.X R41, RZ, RZ, RZ, P4 ;  /* 0x000000ffff297224 */ /* 0x000fe200020e06ff */
[----:B------:R-:W-:Y:S01]  /*92e60*/  IADD3 R101, P4, PT, R62, R141, RZ ;  /* 0x0000008d3e657210 */ /* 0x000fe20007f9e0ff */
[----:B------:R-:W-:Y:S01]  /*92e70*/  IMAD.MOV.U32 R40, RZ, RZ, R19 ;  /* 0x000000ffff287224 */ /* 0x000fe200078e0013 */
[----:B------:R-:W-:Y:S01]  /*92e80*/  IADD3.X R95, PT, PT, R95, RZ, RZ, P1, P2 ;  /* 0x000000ff5f5f7210 */ /* 0x000fe20000fe44ff */
[----:B------:R-:W-:Y:S01]  /*92e90*/  IMAD.WIDE.U32 R76, R82, R118, R76 ;  /* 0x00000076524c7225 */ /* 0x000fe200078e004c */
[----:B------:R-:W-:-:S02]  /*92ea0*/  IADD3 R59, P2, PT, R59, R18, RZ ;  /* 0x000000123b3b7210 */ /* 0x000fc40007f5e0ff */
[----:B------:R-:W-:Y:S01]  /*92eb0*/  IADD3 R101, P1, PT, R101, R58, RZ ;  /* 0x0000003a65657210 */ /* 0x000fe20007f3e0ff */
[----:B------:R-:W-:Y:S01]  /*92ec0*/  IMAD R18, R130, R32, RZ ;  /* 0x0000002082127224 */ /* 0x000fe200078e02ff */
[----:B------:R-:W-:Y:S01]  /*92ed0*/  IADD3.X R72, P4, PT, R72, R139, RZ, P4, !PT ;  /* 0x0000008b48487210 */ /* 0x000fe2000279e4ff */
[----:B------:R-:W-:Y:S01]  /*92ee0*/  IMAD.WIDE.U32.X R40, R130, R35, R40, P2 ;  /* 0x0000002382287225 */ /* 0x000fe200010e0428 */
[----:B------:R-:W-:Y:S02]  /*92ef0*/  IADD3 R105, P2, PT, R120, R105, RZ ;  /* 0x0000006978697210 */ /* 0x000fe40007f5e0ff */
[----:B------:R-:W-:Y:S01]  /*92f00*/  IADD3.X R72, P1, PT, R72, R59, RZ, P1, !PT ;  /* 0x0000003b48487210 */ /* 0x000fe20000f3e4ff */
[----:B------:R-:W-:Y:S01]  /*92f10*/  IMAD R99, R131, R33, R18 ;  /* 0x0000002183637224 */ /* 0x000fe200078e0212 */
[----:B------:R-:W-:Y:S01]  /*92f20*/  IADD3.X R124, P2, PT, R121, R124, RZ, P2, !PT ;  /* 0x0000007c797c7210 */ /* 0x000fe2000175e4ff */
[----:B------:R-:W-:Y:S01]  /*92f30*/  IMAD.WIDE.U32 R18, R20, R117, RZ ;  /* 0x0000007514127225 */ /* 0x000fe200078e00ff */
[----:B------:R-:W-:-:S02]  /*92f40*/  IADD3.X R33, P4, P1, R40, RZ, RZ, P1, P4 ;  /* 0x000000ff28217210 */ /* 0x000fc400009884ff */
[----:B------:R-:W-:Y:S01]  /*92f50*/  IADD3.X R58, P0, PT, RZ, RZ, RZ, P0, !PT ;  /* 0x000000ffff3a7210 */ /* 0x000fe2000071e4ff */
[----:B------:R-:W-:Y:S01]  /*92f60*/  IMAD R59, R20, R115, RZ ;  /* 0x00000073143b7224 */ /* 0x000fe200078e02ff */
[----:B------:R-:W-:Y:S01]  /*92f70*/  IADD3.X R80, PT, PT, R41, RZ, RZ, P4, P1 ;  /* 0x000000ff29507210 */ /* 0x000fe200027e24ff */
[----:B------:R-:W-:Y:S01]  /*92f80*/  IMAD.WIDE.U32 R18, P1, R17, R116, R18 ;  /* 0x0000007411127225 */ /* 0x000fe20007820012 */
[----:B------:R-:W-:-:S03]  /*92f90*/  IADD3.X R58, P2, PT, RZ, R58, RZ, P2, !PT ;  /* 0x0000003aff3a7210 */ /* 0x000fc6000175e4ff */
[----:B------:R-:W-:-:S04]  /*92fa0*/  IMAD.WIDE.U32 R40, R17, R117, RZ ;  /* 0x0000007511287225 */ /* 0x000fc800078e00ff */
[----:B------:R-:W-:Y:S02]  /*92fb0*/  IMAD R114, R114, R17, R59 ;  /* 0x0000001172727224 */ /* 0x000fe400078e023b */
[----:B------:R-:W-:Y:S01]  /*92fc0*/  IMAD R52, R82, R119, R52 ;  /* 0x0000007752347224 */ /* 0x000fe200078e0234 */
[----:B------:R-:W-:Y:S01]  /*92fd0*/  IADD3.X R82, PT, PT, RZ, RZ, RZ, P2, P0 ;  /* 0x000000ffff527210 */ /* 0x000fe200017e04ff */
[----:B------:R-:W-:Y:S01]  /*92fe0*/  IMAD.X R59, RZ, RZ, RZ, P1 ;  /* 0x000000ffff3b7224 */ /* 0x000fe200008e06ff */
[----:B------:R-:W-:Y:S01]  /*92ff0*/  IADD3 R133, P1, PT, R58, R133, RZ ;  /* 0x000000853a857210 */ /* 0x000fe20007f3e0ff */
[----:B------:R-:W-:Y:S01]  /*93000*/  IMAD.MOV.U32 R58, RZ, RZ, R19 ;  /* 0x000000ffff3a7224 */ /* 0x000fe200078e0013 */
[----:B------:R-:W-:Y:S01]  /*93010*/  IADD3 R41, P2, PT, R41, R18, RZ ;  /* 0x0000001229297210 */ /* 0x000fe20007f5e0ff */
[----:B------:R-:W-:Y:S01]  /*93020*/  IMAD.WIDE.U32 R18, R20, R25, RZ ;  /* 0x0000001914127225 */ /* 0x000fe200078e00ff */
[----:B------:R-:W-:-:S03]  /*93030*/  IADD3 R62, P0, PT, R63, R76, RZ ;  /* 0x0000004c3f3e7210 */ /* 0x000fc60007f1e0ff */
[----:B------:R-:W-:Y:S01]  /*93040*/  IMAD.WIDE.U32 R50, R43, R6, R50 ;  /* 0x000000062b327225 */ /* 0x000fe200078e0032 */
[----:B------:R-:W-:Y:S02]  /*93050*/  IADD3.X R63, PT, PT, R103, R77, R52, P0, !PT ;  /* 0x0000004d673f7210 */ /* 0x000fe400007fe434 */
[----:B------:R-:W-:Y:S01]  /*93060*/  IADD3 R76, P0, PT, R91, R40, RZ ;  /* 0x000000285b4c7210 */ /* 0x000fe20007f1e0ff */
[----:B------:R-:W-:Y:S01]  /*93070*/  IMAD.WIDE.U32.X R58, R20, R116, R58, P2 ;  /* 0x00000074143a7225 */ /* 0x000fe200010e043a */
[----:B------:R-:W-:Y:S02]  /*93080*/  IADD3 R50, P4, PT, R65, R50, RZ ;  /* 0x0000003241327210 */ /* 0x000fe40007f9e0ff */
[----:B------:R-:W-:Y:S01]  /*93090*/  IADD3.X R43, P0, PT, R66, R41, RZ, P0, !PT ;  /* 0x00000029422b7210 */ /* 0x000fe2000071e4ff */
[----:B------:R-:W-:Y:S01]  /*930a0*/  IMAD R31, R31, R118, RZ ;  /* 0x000000761f1f7224 */ /* 0x000fe200078e02ff */
[----:B------:R-:W-:Y:S01]  /*930b0*/  IADD3.X R51, PT, PT, R67, R51, R106, P4, !PT ;  /* 0x0000003343337210 */ /* 0x000fe200027fe46a */
[----:B------:R-:W-:-:S04]  /*930c0*/  IMAD.WIDE.U32 R18, P2, R17, R29, R18 ;  /* 0x0000001d11127225 */ /* 0x000fc80007840012 */
[----:B------:R-:W-:-:S04]  /*930d0*/  IMAD.WIDE.U32 R22, R118, R30, R22 ;  /* 0x0000001e76167225 */ /* 0x000fc800078e0016 */
[----:B------:R-:W-:Y:S02]  /*930e0*/  IMAD R31, R119, R30, R31 ;  /* 0x0000001e771f7224 */ /* 0x000fe400078e021f */
[----:B------:R-:W-:Y:S01]  /*930f0*/  IMAD.X R65, RZ, RZ, RZ, P2 ;  /* 0x000000ffff417224 */ /* 0x000fe200010e06ff */
[----:B------:R-:W-:Y:S01]  /*93100*/  IADD3 R22, P2, PT, R33, R22, RZ ;  /* 0x0000001621167210 */ /* 0x000fe20007f5e0ff */
[----:B------:R-:W-:-:S03]  /*93110*/  IMAD.WIDE.U32 R40, R17, R25, RZ ;  /* 0x0000001911287225 */ /* 0x000fc600078e00ff */
[----:B------:R-:W-:Y:S01]  /*93120*/  IADD3.X R23, PT, PT, R80, R23, R31, P2, !PT ;  /* 0x0000001750177210 */ /* 0x000fe200017fe41f */
[----:B------:R-:W-:Y:S01]  /*93130*/  IMAD R93, R130, R113, RZ ;  /* 0x00000071825d7224 */ /* 0x000fe200078e02ff */
[----:B------:R-:W-:Y:S01]  /*93140*/  IADD3 R41, P4, PT, R41, R18, RZ ;  /* 0x0000001229297210 */ /* 0x000fe20007f9e0ff */
[----:B------:R-:W-:-:S04]  /*93150*/  IMAD.WIDE.U32 R62, R113, R131, R62 ;  /* 0x00000083713e7225 */ /* 0x000fc800078e003e */
[----:B------:R-:W-:Y:S01]  /*93160*/  IMAD R93, R112, R131, R93 ;  /* 0x00000083705d7224 */ /* 0x000fe200078e025d */
[----:B------:R-:W-:Y:S01]  /*93170*/  IADD3.X R18, P0, PT, R62, R58, RZ, P0, !PT ;  /* 0x0000003a3e127210 */ /* 0x000fe2000071e4ff */
[----:B------:R-:W-:Y:S01]  /*93180*/  IMAD.WIDE.U32 R56, R36, R6, R56 ;  /* 0x0000000624387225 */ /* 0x000fe200078e0038 */
[----:B------:R-:W-:-:S03]  /*93190*/  IADD3.X R36, P1, PT, R82, R137, RZ, P1, !PT ;  /* 0x0000008952247210 */ /* 0x000fc60000f3e4ff */
[----:B------:R-:W-:Y:S01]  /*931a0*/  IMAD.MOV.U32 R64, RZ, RZ, R19 ;  /* 0x000000ffff407224 */ /* 0x000fe200078e0013 */
[----:B------:R-:W-:Y:S01]  /*931b0*/  IADD3.X R19, PT, PT, R59, R63, R93, P0, !PT ;  /* 0x0000003f3b137210 */ /* 0x000fe200007fe45d */
[----:B------:R-:W-:Y:S01]  /*931c0*/  IMAD.WIDE.U32 R32, R131, R32, R22 ;  /* 0x0000002083207225 */ /* 0x000fe200078e0016 */
[----:B------:R-:W-:Y:S02]  /*931d0*/  IADD3 R22, P2, PT, R89, R56, RZ ;  /* 0x0000003859167210 */ /* 0x000fe40007f5e0ff */
[----:B------:R-:W-:Y:S01]  /*931e0*/  IADD3 R52, P0, PT, R101, R40, RZ ;  /* 0x0000002865347210 */ /* 0x000fe20007f1e0ff */
[----:B------:R-:W-:Y:S01]  /*931f0*/  IMAD.WIDE.U32 R18, R115, R17, R18 ;  /* 0x0000001173127225 */ /* 0x000fe200078e0012 */
[----:B------:R-:W-:Y:S02]  /*93200*/  IADD3.X R23, PT, PT, R95, R57, R104, P2, !PT ;  /* 0x000000395f177210 */ /* 0x000fe400017fe468 */
[----:B------:R-:W-:Y:S01]  /*93210*/  IADD3 R6, P2, PT, R133, R76, RZ ;  /* 0x0000004c85067210 */ /* 0x000fe20007f5e0ff */
[----:B------:R-:W-:Y:S01]  /*93220*/  IMAD.IADD R75, R49, 0x1, R75 ;  /* 0x00000001314b7824 */ /* 0x000fe200078e024b */
[----:B------:R-:W-:Y:S01]  /*93230*/  IADD3.X R58, P0, PT, R72, R41, RZ, P0, !PT ;  /* 0x00000029483a7210 */ /* 0x000fe2000071e4ff */
[----:B------:R-:W-:Y:S01]  /*93240*/  IMAD.WIDE.U32.X R64, R20, R29, R64, P4 ;  /* 0x0000001d14407225 */ /* 0x000fe200020e0440 */
[----:B------:R-:W-:-:S02]  /*93250*/  IADD3 R71, P4, PT, R71, R78, RZ ;  /* 0x0000004e47477210 */ /* 0x000fc40007f9e0ff */
[----:B------:R-:W-:Y:S01]  /*93260*/  IADD3.X R36, P2, PT, R36, R43, RZ, P2, !PT ;  /* 0x0000002b24247210 */ /* 0x000fe2000175e4ff */
[----:B------:R-:W-:Y:S01]  /*93270*/  IMAD.IADD R19, R19, 0x1, R114 ;  /* 0x0000000113137824 */ /* 0x000fe200078e0272 */
[----:B------:R-:W-:Y:S01]  /*93280*/  IADD3.X R74, P4, PT, R74, R79, RZ, P4, !PT ;  /* 0x0000004f4a4a7210 */ /* 0x000fe2000279e4ff */
[----:B------:R-:W-:Y:S01]  /*93290*/  IMAD.WIDE.U32 R50, R45, R12, R50 ;  /* 0x0000000c2d327225 */ /* 0x000fe200078e0032 */
[----:B------:R-:W-:Y:S02]  /*932a0*/  LOP3.LUT R45, R75, 0x3fffffff, RZ, 0xc0, !PT ;  /* 0x3fffffff4b2d7812 */ /* 0x000fe400078ec0ff */
[----:B------:R-:W-:Y:S01]  /*932b0*/  IADD3.X R43, P1, P2, R71, RZ, RZ, P2, P1 ;  /* 0x000000ff472b7210 */ /* 0x000fe200012224ff */
[----:B------:R-:W-:Y:S01]  /*932c0*/  IMAD R116, R116, R134, RZ ;  /* 0x0000008674747224 */ /* 0x000fe200078e02ff */
[----:B------:R-:W-:Y:S01]  /*932d0*/  IADD3.X R30, P0, PT, R32, R64, RZ, P0, !PT ;  /* 0x00000040201e7210 */ /* 0x000fe2000071e4ff */
[----:B------:R-:W-:Y:S01]  /*932e0*/  IMAD.WIDE.U32 R56, R134, R117, R18 ;  /* 0x0000007586387225 */ /* 0x000fe200078e0012 */
[----:B------:R-:W-:-:S02]  /*932f0*/  IADD3.X R32, P4, PT, R50, R68, RZ, P4, !PT ;  /* 0x0000004432207210 */ /* 0x000fc4000279e4ff */
[----:B------:R-:W-:Y:S01]  /*93300*/  IADD3.X R49, PT, PT, R74, RZ, RZ, P1, P2 ;  /* 0x000000ff4a317210 */ /* 0x000fe20000fe44ff */
[----:B------:R-:W-:Y:S01]  /*93310*/  IMAD R59, R5, 0x2ddacacf, RZ ;  /* 0x2ddacacf053b7824 */ /* 0x000fe200078e02ff */
[----:B------:R-:W-:Y:S01]  /*93320*/  IADD3 R43, P1, PT, R43, R56, RZ ;  /* 0x000000382b2b7210 */ /* 0x000fe20007f3e0ff */
[----:B------:R-:W-:Y:S01]  /*93330*/  IMAD R116, R24, R117, R116 ;  /* 0x0000007518747224 */ /* 0x000fe200078e0274 */
[----:B------:R-:W-:Y:S01]  /*93340*/  IADD3.X R31, PT, PT, R65, R33, R99, P0, !PT ;  /* 0x00000021411f7210 */ /* 0x000fe200007fe463 */
[----:B------:R-:W-:Y:S01]  /*93350*/  IMAD.WIDE.U32 R62, R45, -0x3d1, RZ ;  /* 0xfffffc2f2d3e7825 */ /* 0x000fe200078e00ff */
[----:B------:R-:W-:Y:S02]  /*93360*/  IADD3.X R33, PT, PT, R69, R51, R38, P4, !PT ;  /* 0x0000003345217210 */ /* 0x000fe400027fe426 */
[----:B------:R-:W-:Y:S01]  /*93370*/  IADD3.X R38, PT, PT, R49, R57, R116, P1, !PT ;  /* 0x0000003931267210 */ /* 0x000fe20000ffe474 */
[----:B------:R-:W-:Y:S01]  /*93380*/  IMAD.WIDE.U32 R18, R70, 0x2ddacacf, RZ ;  /* 0x2ddacacf46127825 */ /* 0x000fe200078e00ff */
[----:B------:R-:W-:-:S02]  /*93390*/  IADD3 R54, P0, PT, R54, R81, RZ ;  /* 0x0000005136367210 */ /* 0x000fc40007f1e0ff */
[----:B------:R-:W-:Y:S01]  /*933a0*/  IADD3.X R50, P3, PT, RZ, R123, RZ, P3, !PT ;  /* 0x0000007bff327210 */ /* 0x000fe20001f7e4ff */
[----:B------:R-:W-:Y:S02]  /*933b0*/  IMAD R59, R70, 0x27c7f6e2, R59 ;  /* 0x27c7f6e2463b7824 */ /* 0x000fe400078e023b */
[----:B------:R-:W-:-:S04]  /*933c0*/  IMAD.WIDE.U32 R62, P4, R48, -0x2, R62 ;  /* 0xfffffffe303e7825 */ /* 0x000fc8000788003e */
[----:B------:R-:W-:Y:S01]  /*933d0*/  IMAD.IADD R49, R19, 0x1, R59 ;  /* 0x0000000113317824 */ /* 0x000fe200078e023b */
[----:B------:R-:W-:Y:S01]  /*933e0*/  IADD3.X R59, P3, PT, RZ, RZ, RZ, P3, !PT ;  /* 0x000000ffff3b7210 */ /* 0x000fe20001f7e4ff */
[----:B------:R-:W-:Y:S01]  /*933f0*/  IMAD.X R51, RZ, RZ, RZ, P4 ;  /* 0x000000ffff337224 */ /* 0x000fe200020e06ff */
[----:B------:R-:W-:Y:S01]  /*93400*/  IADD3.X R107, P4, PT, R50, R107, RZ, P0, !PT ;  /* 0x0000006b326b7210 */ /* 0x000fe2000079e4ff */
[----:B------:R-:W-:Y:S01]  /*93410*/  IMAD.WIDE.U32 R64, R45, -0x1, RZ ;  /* 0xffffffff2d407825 */ /* 0x000fe200078e00ff */
[----:B------:R-:W-:Y:S02]  /*93420*/  LOP3.LUT R49, R49, 0x3fffffff, RZ, 0xc0, !PT ;  /* 0x3fffffff31317812 */ /* 0x000fe400078ec0ff */
[----:B------:R-:W-:Y:S01]  /*93430*/  IADD3.X R59, P4, PT, RZ, R59, RZ, P4, !PT ;  /* 0x0000003bff3b7210 */ /* 0x000fe2000279e4ff */
[----:B------:R-:W-:Y:S01]  /*93440*/  IMAD.MOV.U32 R50, RZ, RZ, R63 ;  /* 0x000000ffff327224 */ /* 0x000fe200078e003f */
[----:B------:R-:W-:Y:S01]  /*93450*/  IADD3 R55, P0, PT, R55, R62, RZ ;  /* 0x0000003e37377210 */ /* 0x000fe20007f1e0ff */
[----:B------:R-:W-:Y:S01]  /*93460*/  IMAD.WIDE.U32 R66, R49, -0x1, RZ ;  /* 0xffffffff31427825 */ /* 0x000fe200078e00ff */
[----:B------:R-:W-:-:S03]  /*93470*/  IADD3.X R75, PT, PT, RZ, RZ, RZ, P4, P3 ;  /* 0x000000ffff4b7210 */ /* 0x000fc600027e64ff */
[----:B------:R-:W-:-:S04]  /*93480*/  IMAD.WIDE.U32 R40, R18, -0x3d1, RZ ;  /* 0xfffffc2f12287825 */ /* 0x000fc800078e00ff */
[----:B------:R-:W-:Y:S01]  /*93490*/  IMAD.WIDE.U32 R62, R49, -0x3d1, RZ ;  /* 0xfffffc2f313e7825 */ /* 0x000fe200078e00ff */
[CC--:B------:R-:W-:Y:S02]  /*934a0*/  IADD3 RZ, P2, PT, R70.reuse, -R40.reuse, RZ ;  /* 0x8000002846ff7210 */ /* 0x0c0fe40007f5e0ff */
[----:B------:R-:W-:Y:S01]  /*934b0*/  ISETP.GE.U32.AND P1, PT, R70, R40, PT ;  /* 0x000000284600720c */ /* 0x000fe20003f26070 */
[----:B------:R-:W-:-:S04]  /*934c0*/  IMAD.WIDE.U32 R56, R48, -0x1, RZ ;  /* 0xffffffff30387825 */ /* 0x000fc800078e00ff */
[----:B------:R-:W-:-:S04]  /*934d0*/  IMAD.WIDE.U32 R64, P3, R48, -0x1, R64 ;  /* 0xffffffff30407825 */ /* 0x000fc80007860040 */
[----:B------:R-:W-:-:S04]  /*934e0*/  IMAD.WIDE.U32 R68, R18, -0x1, RZ ;  /* 0xffffffff12447825 */ /* 0x000fc800078e00ff */
[----:B------:R-:W-:-:S04]  /*934f0*/  IMAD.WIDE.U32 R66, P4, R18, -0x1, R66 ;  /* 0xffffffff12427825 */ /* 0x000fc80007880042 */
[----:B------:R-:W-:-:S04]  /*93500*/  IMAD.WIDE.U32.X R50, R45, -0x2, R50, P0 ;  /* 0xfffffffe2d327825 */ /* 0x000fc800000e0432 */
[----:B------:R-:W-:-:S04]  /*93510*/  IMAD.WIDE.U32 R70, P0, R18, -0x2, R62 ;  /* 0xfffffffe12467825 */ /* 0x000fc8000780003e */
[----:B------:R-:W-:Y:S01]  /*93520*/  IMAD.X R19, R88, 0x1, ~R55, P6 ;  /* 0x0000000158137824 */ /* 0x000fe200030e0e37 */
[----:B------:R-:W-:Y:S01]  /*93530*/  IADD3 RZ, P6, PT, R57, R64, RZ ;  /* 0x0000004039ff7210 */ /* 0x000fe20007fde0ff */
[----:B------:R-:W-:Y:S02]  /*93540*/  IMAD R20, R20, R34, RZ ;  /* 0x0000002214147224 */ /* 0x000fe400078e02ff */
[----:B------:R-:W-:Y:S01]  /*93550*/  IMAD.X R63, RZ, RZ, RZ, P3 ;  /* 0x000000ffff3f7224 */ /* 0x000fe200018e06ff */
[----:B------:R-:W-:Y:S01]  /*93560*/  IADD3 RZ, P3, PT, R69, R66, RZ ;  /* 0x0000004245ff7210 */ /* 0x000fe20007f7e0ff */
[----:B------:R-:W-:Y:S01]  /*93570*/  IMAD.X R57, RZ, RZ, RZ, P4 ;  /* 0x000000ffff397224 */ /* 0x000fe200020e06ff */
[----:B------:R-:W-:Y:S01]  /*93580*/  ISETP.GE.U32.AND.EX P4, PT, R88, R55, PT, P5 ;  /* 0x000000375800720c */ /* 0x000fe20003f86150 */
[----:B------:R-:W-:Y:S01]  /*93590*/  IMAD.X R69, RZ, RZ, RZ, P0 ;  /* 0x000000ffff457224 */ /* 0x000fe200000e06ff */
[----:B------:R-:W-:Y:S01]  /*935a0*/  IADD3 R64, P0, PT, R41, R70, RZ ;  /* 0x0000004629407210 */ /* 0x000fe20007f1e0ff */
[----:B------:R-:W-:Y:S01]  /*935b0*/  IMAD.MOV.U32 R68, RZ, RZ, R71 ;  /* 0x000000ffff447224 */ /* 0x000fe200078e0047 */
[----:B------:R-:W-:Y:S01]  /*935c0*/  IADD3 R71, P5, PT, RZ, -R48, RZ ;  /* 0x80000030ff477210 */ /* 0x000fe20007fbe0ff */
[----:B------:R-:W-:Y:S01]  /*935d0*/  IMAD R77, R17, R35, R20 ;  /* 0x00000023114d7224 */ /* 0x000fe200078e0214 */
[----:B------:R-:W-:Y:S01]  /*935e0*/  ISETP.GE.U32.AND.EX P1, PT, R5, R64, PT, P1 ;  /* 0x000000400500720c */ /* 0x000fe20003f26110 */
[----:B------:R-:W-:Y:S01]  /*935f0*/  IMAD R20, R29, R134, RZ ;  /* 0x000000861d147224 */ /* 0x000fe200078e02ff */
[----:B------:R-:W-:Y:S01]  /*93600*/  SEL R29, RZ, 0x1, P4 ;  /* 0x00000001ff1d7807 */ /* 0x000fe20002000000 */
[----:B------:R-:W-:Y:S01]  /*93610*/  IMAD.X R79, RZ, RZ, ~R45, P5 ;  /* 0x000000ffff4f7224 */ /* 0x000fe200028e0e2d */
[----:B------:R-:W-:Y:S01]  /*93620*/  SEL R55, RZ, 0x1, P1 ;  /* 0x00000001ff377807 */ /* 0x000fe20000800000 */
[----:B------:R-:W-:Y:S01]  /*93630*/  IMAD.WIDE.U32.X R68, R49, -0x2, R68, P0 ;  /* 0xfffffffe31447825 */ /* 0x000fe200000e0444 */
[----:B------:R-:W-:-:S02]  /*93640*/  IADD3 R66, P5, P0, R29, -R48, R50 ;  /* 0x800000301d427210 */ /* 0x000fc400078be032 */
[----:B------:R-:W-:Y:S01]  /*93650*/  IADD3 R70, P1, PT, RZ, -R18, RZ ;  /* 0x80000012ff467210 */ /* 0x000fe20007f3e0ff */
[----:B------:R-:W-:Y:S01]  /*93660*/  IMAD.MOV.U32 R62, RZ, RZ, R65 ;  /* 0x000000ffff3e7224 */ /* 0x000fe200078e0041 */
[----:B------:R-:W-:Y:S01]  /*93670*/  IADD3.X R65, PT, PT, RZ, ~R45, R51, P5, P0 ;  /* 0x8000002dff417210 */ /* 0x000fe20002fe0433 */
[----:B------:R-:W-:Y:S01]  /*93680*/  IMAD.MOV.U32 R56, RZ, RZ, R67 ;  /* 0x000000ffff387224 */ /* 0x000fe200078e0043 */
[----:B------:R-:W-:Y:S01]  /*93690*/  ISETP.GE.U32.AND P0, PT, R105, R66, PT ;  /* 0x000000426900720c */ /* 0x000fe20003f06070 */
[----:B------:R-:W-:Y:S01]  /*936a0*/  IMAD.WIDE.U32.X R40, R45, -0x1, R62, P6 ;  /* 0xffffffff2d287825 */ /* 0x000fe200030e043e */
[----:B------:R-:W-:Y:S02]  /*936b0*/  IADD3 R35, P4, PT, R59, R122, RZ ;  /* 0x0000007a3b237210 */ /* 0x000fe40007f9e0ff */
[----:B------:R-:W-:Y:S01]  /*936c0*/  IADD3 R55, P5, P6, R55, -R18, R68 ;  /* 0x8000001237377210 */ /* 0x000fe20007ebe044 */
[----:B------:R-:W-:Y:S01]  /*936d0*/  IMAD.X R63, RZ, RZ, ~R49, P1 ;  /* 0x000000ffff3f7224 */ /* 0x000fe200008e0e31 */
[----:B------:R-:W-:Y:S01]  /*936e0*/  ISETP.GE.U32.AND.EX P1, PT, R124, R65, PT, P0 ;  /* 0x000000417c00720c */ /* 0x000fe20003f26100 */
[----:B------:R-:W-:Y:S01]  /*936f0*/  IMAD R67, R24, R25, R20 ;  /* 0x0000001918437224 */ /* 0x000fe200078e0214 */
[----:B------:R-:W-:Y:S01]  /*93700*/  IADD3 RZ, P0, PT, R50, R71, RZ ;  /* 0x0000004732ff7210 */ /* 0x000fe20007f1e0ff */
[----:B------:R-:W-:Y:S01]  /*93710*/  IMAD.WIDE.U32 R30, R17, R34, R30 ;  /* 0x00000022111e7225 */ /* 0x000fe200078e001e */
[----:B------:R-:W-:-:S02]  /*93720*/  SEL R29, RZ, 0x1, P1 ;  /* 0x00000001ff1d7807 */ /* 0x000fc40000800000 */
[----:B------:R-:W-:Y:S01]  /*93730*/  IADD3.X RZ, P0, PT, R51, R79, RZ, P0, !PT ;  /* 0x0000004f33ff7210 */ /* 0x000fe2000071e4ff */
[----:B------:R-:W-:Y:S01]  /*93740*/  IMAD.WIDE.U32.X R50, R49, -0x1, R56, P3 ;  /* 0xffffffff31327825 */ /* 0x000fe200018e0438 */
[----:B------:R-:W-:Y:S02]  /*93750*/  IADD3.X R59, P4, PT, R75, R42, RZ, P4, !PT ;  /* 0x0000002a4b3b7210 */ /* 0x000fe4000279e4ff */
[----:B------:R-:W-:Y:S01]  /*93760*/  IADD3.X R24, PT, PT, RZ, ~R49, R69, P5, P6 ;  /* 0x80000031ff187210 */ /* 0x000fe20002fec445 */
[----:B------:R-:W-:Y:S01]  /*93770*/  IMAD.IADD R31, R31, 0x1, R77 ;  /* 0x000000011f1f7824 */ /* 0x000fe200078e024d */
[----:B------:R-:W-:Y:S01]  /*93780*/  IADD3 R52, P1, PT, R35, R52, RZ ;  /* 0x0000003423347210 */ /* 0x000fe20007f3e0ff */
[----:B------:R-:W-:Y:S01]  /*93790*/  IMAD.WIDE.U32 R22, R37, R12, R22 ;  /* 0x0000000c25167225 */ /* 0x000fe200078e0016 */
[----:B------:R-:W-:Y:S02]  /*937a0*/  IADD3 RZ, P5, PT, R68, R70, RZ ;  /* 0x0000004644ff7210 */ /* 0x000fe40007fbe0ff */
[----:B------:R-:W-:Y:S01]  /*937b0*/  ISETP.GE.U32.AND P3, PT, R54, R55, PT ;  /* 0x000000373600720c */ /* 0x000fe20003f66070 */
[----:B------:R-:W-:Y:S01]  /*937c0*/  IMAD.WIDE.U32 R134, R134, R25, R30 ;  /* 0x0000001986867225 */ /* 0x000fe200078e001e */
[----:B------:R-:W-:-:S02]  /*937d0*/  IADD3 R73, P6, PT, R73, R128, RZ ;  /* 0x0000008049497210 */ /* 0x000fc40007fde0ff */
[----:B------:R-:W-:Y:S01]  /*937e0*/  IADD3.X R58, P1, PT, R59, R58, RZ, P1, !PT ;  /* 0x0000003a3b3a7210 */ /* 0x000fe20000f3e4ff */
[----:B------:R-:W-:Y:S01]  /*937f0*/  IMAD.WIDE.U32 R32, R47, R21, R32 ;  /* 0x000000152f207225 */ /* 0x000fe200078e0020 */
[----:B------:R-:W-:Y:S02]  /*93800*/  IADD3.X R20, P0, PT, RZ, R40, RZ, P0, !PT ;  /* 0x00000028ff147210 */ /* 0x000fe4000071e4ff */
[----:B------:R-:W-:Y:S02]  /*93810*/  IADD3.X RZ, P5, PT, R69, R63, RZ, P5, !PT ;  /* 0x0000003f45ff7210 */ /* 0x000fe40002fbe4ff */
[----:B------:R-:W-:Y:S01]  /*93820*/  ISETP.GE.U32.AND.EX P3, PT, R107, R24, PT, P3 ;  /* 0x000000186b00720c */ /* 0x000fe20003f66130 */
[----:B------:R-:W-:Y:S01]  /*93830*/  IMAD.X R34, RZ, RZ, R41, P0 ;  /* 0x000000ffff227224 */ /* 0x000fe200000e0629 */
[----:B------:R-:W-:Y:S02]  /*93840*/  IADD3.X R60, P6, PT, R60, R61, RZ, P6, !PT ;  /* 0x0000003d3c3c7210 */ /* 0x000fe400037de4ff */
[----:B------:R-:W-:-:S02]  /*93850*/  IADD3.X R61, P1, P4, R73, RZ, RZ, P1, P4 ;  /* 0x000000ff493d7210 */ /* 0x000fc40000c284ff */
[----:B------:R-:W-:Y:S02]  /*93860*/  IADD3.X R17, P5, PT, RZ, R50, RZ, P5, !PT ;  /* 0x00000032ff117210 */ /* 0x000fe40002fbe4ff */
[----:B------:R-:W-:Y:S02]  /*93870*/  SEL R35, RZ, 0x1, P3 ;  /* 0x00000001ff237807 */ /* 0x000fe40001800000 */
[----:B------:R-:W-:Y:S02]  /*93880*/  IADD3 R57, P0, P3, R29, -R48, R20 ;  /* 0x800000301d397210 */ /* 0x000fe40007b1e014 */
[----:B------:R-:W-:Y:S02]  /*93890*/  IADD3.X R29, PT, PT, R60, RZ, RZ, P1, P4 ;  /* 0x000000ff3c1d7210 */ /* 0x000fe40000fe84ff */
[----:B------:R-:W-:Y:S01]  /*938a0*/  IADD3 RZ, P4, PT, R20, R71, RZ ;  /* 0x0000004714ff7210 */ /* 0x000fe20007f9e0ff */
[----:B------:R-:W-:Y:S01]  /*938b0*/  IMAD.X R20, RZ, RZ, R51, P5 ;  /* 0x000000ffff147224 */ /* 0x000fe200028e0633 */
[----:B------:R-:W-:-:S02]  /*938c0*/  IADD3.X R59, PT, PT, RZ, ~R45, R34, P0, P3 ;  /* 0x8000002dff3b7210 */ /* 0x000fc400007e6422 */
[----:B------:R-:W-:Y:S02]  /*938d0*/  IADD3 R35, P3, P0, R35, -R18, R17 ;  /* 0x8000001223237210 */ /* 0x000fe4000787e011 */
[----:B------:R-:W-:Y:S02]  /*938e0*/  ISETP.GE.U32.AND P5, PT, R6, R57, PT ;  /* 0x000000390600720c */ /* 0x000fe40003fa6070 */
[----:B------:R-:W-:Y:S02]  /*938f0*/  IADD3.X RZ, P4, PT, R34, R79, RZ, P4, !PT ;  /* 0x0000004f22ff7210 */ /* 0x000fe4000279e4ff */
[----:B------:R-:W-:Y:S02]  /*93900*/  IADD3.X R31, PT, PT, RZ, ~R49, R20, P3, P0 ;  /* 0x80000031ff1f7210 */ /* 0x000fe40001fe0414 */
[----:B------:R-:W-:Y:S02]  /*93910*/  ISETP.GE.U32.AND.EX P5, PT, R36, R59, PT, P5 ;  /* 0x0000003b2400720c */ /* 0x000fe40003fa6150 */
[----:B------:R-:W-:-:S02]  /*93920*/  IADD3 RZ, P1, PT, R17, R70, RZ ;  /* 0x0000004611ff7210 */ /* 0x000fc40007f3e0ff */
[----:B------:R-:W-:Y:S02]  /*93930*/  ISETP.GE.U32.AND P0, PT, R52, R35, PT ;  /* 0x000000233400720c */ /* 0x000fe40003f06070 */
[----:B------:R-:W-:Y:S02]  /*93940*/  IADD3.X R25, P4, PT, RZ, R40, RZ, P4, !PT ;  /* 0x00000028ff197210 */ /* 0x000fe4000279e4ff */
[----:B------:R-:W-:Y:S02]  /*93950*/  IADD3 R42, P3, PT, R61, R134, RZ ;  /* 0x000000863d2a7210 */ /* 0x000fe40007f7e0ff */
[----:B------:R-:W-:Y:S02]  /*93960*/  SEL R17, RZ, 0x1, P5 ;  /* 0x00000001ff117807 */ /* 0x000fe40002800000 */
[----:B------:R-:W-:Y:S01]  /*93970*/  IADD3.X RZ, P1, PT, R20, R63, RZ, P1, !PT ;  /* 0x0000003f14ff7210 */ /* 0x000fe20000f3e4ff */
[----:B------:R-:W-:Y:S01]  /*93980*/  IMAD.X R20, RZ, RZ, R41, P4 ;  /* 0x000000ffff147224 */ /* 0x000fe200020e0629 */
[----:B------:R-:W-:-:S02]  /*93990*/  ISETP.GE.U32.AND.EX P0, PT, R58, R31, PT, P0 ;  /* 0x0000001f3a00720c */ /* 0x000fc40003f06100 */
[----:B------:R-:W-:Y:S02]  /*939a0*/  IADD3.X R134, PT, PT, R29, R135, R67, P3, !PT ;  /* 0x000000871d867210 */ /* 0x000fe40001ffe443 */
[----:B------:R-:W-:Y:S02]  /*939b0*/  IADD3 R48, P3, P5, R17, -R48, R25 ;  /* 0x8000003011307210 */ /* 0x000fe40007d7e019 */
[----:B------:R-:W-:Y:S02]  /*939c0*/  IADD3.X R17, P1, PT, RZ, R50, RZ, P1, !PT ;  /* 0x00000032ff117210 */ /* 0x000fe40000f3e4ff */
[----:B------:R-:W-:Y:S02]  /*939d0*/  SEL R29, RZ, 0x1, P0 ;  /* 0x00000001ff1d7807 */ /* 0x000fe40000000000 */
[----:B------:R-:W-:Y:S02]  /*939e0*/  IADD3.X R45, PT, PT, RZ, ~R45, R20, P3, P5 ;  /* 0x8000002dff2d7210 */ /* 0x000fe40001fea414 */
[----:B------:R-:W-:Y:S01]  /*939f0*/  IADD3 R29, P3, P5, R29, -R18, R17 ;  /* 0x800000121d1d7210 */ /* 0x000fe20007d7e011 */
[----:B------:R-:W-:Y:S01]  /*93a00*/  IMAD.X R18, RZ, RZ, R51, P1 ;  /* 0x000000ffff127224 */ /* 0x000fe200008e0633 */
[----:B------:R-:W-:-:S02]  /*93a10*/  IADD3 RZ, P4, PT, R25, R71, RZ ;  /* 0x0000004719ff7210 */ /* 0x000fc40007f9e0ff */
[----:B------:R-:W-:Y:S02]  /*93a20*/  ISETP.GE.U32.AND P1, PT, R42, R29, PT ;  /* 0x0000001d2a00720c */ /* 0x000fe40003f26070 */
[----:B------:R-:W-:Y:S02]  /*93a30*/  IADD3.X R49, PT, PT, RZ, ~R49, R18, P3, P5 ;  /* 0x80000031ff317210 */ /* 0x000fe40001fea412 */
[----:B------:R-:W-:Y:S02]  /*93a40*/  ISETP.GE.U32.AND P3, PT, R43, R48, PT ;  /* 0x000000302b00720c */ /* 0x000fe40003f66070 */
[----:B------:R-:W-:Y:S01]  /*93a50*/  IADD3 RZ, P0, PT, R17, R70, RZ ;  /* 0x0000004611ff7210 */ /* 0x000fe20007f1e0ff */
[----:B------:R-:W-:Y:S01]  /*93a60*/  IMAD.X R17, R5, 0x1, ~R64, P2 ;  /* 0x0000000105117824 */ /* 0x000fe200010e0e40 */
[----:B------:R-:W-:Y:S02]  /*93a70*/  ISETP.GE.U32.AND.EX P3, PT, R38, R45, PT, P3 ;  /* 0x0000002d2600720c */ /* 0x000fe40003f66130 */
[----:B------:R-:W-:-:S02]  /*93a80*/  IADD3.X R22, P6, PT, R22, R96, RZ, P6, !PT ;  /* 0x0000006016167210 */ /* 0x000fc400037de4ff */
[----:B------:R-:W-:Y:S02]  /*93a90*/  ISETP.GE.U32.AND.EX P1, PT, R134, R49, PT, P1 ;  /* 0x000000318600720c */ /* 0x000fe40003f26110 */
[----:B------:R-:W-:Y:S02]  /*93aa0*/  IADD3.X RZ, P4, PT, R20, R79, RZ, P4, !PT ;  /* 0x0000004f14ff7210 */ /* 0x000fe4000279e4ff */
[----:B------:R-:W-:Y:S02]  /*93ab0*/  SEL R37, RZ, 0x1, P3 ;  /* 0x00000001ff257807 */ /* 0x000fe40001800000 */
[----:B------:R-:W-:Y:S02]  /*93ac0*/  IADD3.X RZ, P0, PT, R18, R63, RZ, P0, !PT ;  /* 0x0000003f12ff7210 */ /* 0x000fe4000071e4ff */
[----:B------:R-:W-:Y:S02]  /*93ad0*/  IADD3.X R23, PT, PT, R97, R23, R44, P6, !PT ;  /* 0x0000001761177210 */ /* 0x000fe400037fe42c */
[----:B------:R-:W-:-:S02]  /*93ae0*/  SEL R25, RZ, 0x1, P1 ;  /* 0x00000001ff197807 */ /* 0x000fc40000800000 */
[----:B------:R-:W-:Y:S01]  /*93af0*/  IADD3.X R37, P4, PT, R37, R40, RZ, P4, !PT ;  /* 0x0000002825257210 */ /* 0x000fe2000279e4ff */
[----:B------:R-:W-:Y:S01]  /*93b00*/  IMAD.WIDE.U32 R20, R39, R21, R22 ;  /* 0x0000001527147225 */ /* 0x000fe200078e0016 */
[----:B------:R-:W-:Y:S02]  /*93b10*/  IADD3.X R25, P0, PT, R25, R50, RZ, P0, !PT ;  /* 0x0000003219197210 */ /* 0x000fe4000071e4ff */
[----:B------:R-:W-:Y:S01]  /*93b20*/  IADD3 R37, P1, PT, -R37, R32, RZ ;  /* 0x0000002025257210 */ /* 0x000fe20007f3e1ff */
[----:B------:R-:W-:Y:S01]  /*93b30*/  IMAD.X R41, RZ, RZ, R41, P4 ;  /* 0x000000ffff297224 */ /* 0x000fe200020e0629 */
[----:B------:R-:W-:Y:S01]  /*93b40*/  IADD3 R25, P3, PT, -R25, R20, RZ ;  /* 0x0000001419197210 */ /* 0x000fe20007f7e1ff */
[----:B------:R-:W-:Y:S01]  /*93b50*/  IMAD.X R50, RZ, RZ, R51, P0 ;  /* 0x000000ffff327224 */ /* 0x000fe200000e0633 */
[----:B------:R-:W-:Y:S02]  /*93b60*/  IADD3 R22, P0, PT, -R66, R105, RZ ;  /* 0x0000006942167210 */ /* 0x000fe40007f1e1ff */
[----:B------:R-:W-:-:S02]  /*93b70*/  IADD3.X R12, PT, PT, ~R41, R33, R46, P1, !PT ;  /* 0x00000021290c7210 */ /* 0x000fc40000ffe52e */
[----:B------:R-:W-:Y:S01]  /*93b80*/  IADD3.X R20, PT, PT, ~R50, R21, R127, P3, !PT ;  /* 0x0000001532147210 */ /* 0x000fe20001ffe57f */
[----:B------:R-:W-:Y:S01]  /*93b90*/  IMAD.X R33, R124, 0x1, ~R65, P0 ;  /* 0x000000017c217824 */ /* 0x000fe200000e0e41 */
[----:B------:R-:W-:Y:S02]  /*93ba0*/  IADD3 R18, P2, PT, -R55, R54, RZ ;  /* 0x0000003637127210 */ /* 0x000fe40007f5e1ff */
[----:B------:R-:W-:Y:S02]  /*93bb0*/  SHF.L.W.U32.HI R12, R37, 0x2, R12 ;  /* 0x00000002250c7819 */ /* 0x000fe40000010e0c */
[----:B------:R-:W-:Y:S01]  /*93bc0*/  SHF.L.W.U32.HI R20, R25, 0x2, R20 ;  /* 0x0000000219147819 */ /* 0x000fe20000010e14 */
[----:B------:R-:W-:Y:S01]  /*93bd0*/  IMAD.X R107, R107, 0x1, ~R24, P2 ;  /* 0x000000016b6b7824 */ /* 0x000fe200010e0e18 */
[----:B------:R-:W-:Y:S02]  /*93be0*/  SHF.R.S32.HI R21, RZ, 0x1f, R12 ;  /* 0x0000001fff157819 */ /* 0x000fe4000001140c */
[----:B------:R-:W-:-:S02]  /*93bf0*/  SHF.R.S32.HI R24, RZ, 0x1f, R20 ;  /* 0x0000001fff187819 */ /* 0x000fc40000011414 */
[----:B------:R-:W-:Y:S02]  /*93c00*/  SHF.L.W.U32.HI R19, R19, 0x2, R22 ;  /* 0x0000000213137819 */ /* 0x000fe40000010e16 */
[----:B------:R-:W-:Y:S02]  /*93c10*/  SHF.L.W.U32.HI R5, R22, 0x2, R33 ;  /* 0x0000000216057819 */ /* 0x000fe40000010e21 */
[----:B------:R-:W-:Y:S02]  /*93c20*/  LOP3.LUT R32, R21, 0xfffffc2f, RZ, 0xc0, !PT ;  /* 0xfffffc2f15207812 */ /* 0x000fe400078ec0ff */
[----:B------:R-:W-:Y:S02]  /*93c30*/  SHF.R.S32.HI R23, RZ, 0x1f, R12 ;  /* 0x0000001fff177819 */ /* 0x000fe4000001140c */
[----:B------:R-:W-:Y:S02]  /*93c40*/  SHF.L.W.U32.HI R17, R17, 0x2, R18 ;  /* 0x0000000211117819 */ /* 0x000fe40000010e12 */
[----:B------:R-:W-:-:S02]  /*93c50*/  LOP3.LUT R22, R24, 0xfffffc2f, RZ, 0xc0, !PT ;  /* 0xfffffc2f18167812 */ /* 0x000fc400078ec0ff */
[----:B------:R-:W-:Y:S02]  /*93c60*/  SHF.R.S32.HI R30, RZ, 0x1f, R20 ;  /* 0x0000001fff1e7819 */ /* 0x000fe40000011414 */
[----:B------:R-:W-:Y:S02]  /*93c70*/  IADD3 R39, P2, PT, R19, R32, RZ ;  /* 0x0000002013277210 */ /* 0x000fe40007f5e0ff */
        /* <DEDUP_REMOVED lines=50> */
[----:B------:R-:W-:Y:S01]  /*93fa0*/  SHF.L.W.U32.HI R5, R38, 0x2, R37 ;  /* 0x0000000226057819 */ /* 0x000fe20000010e25 */
[----:B------:R-:W-:Y:S01]  /*93fb0*/  IMAD.MOV.U32 R38, RZ, RZ, R7 ;  /* 0x000000ffff267224 */ /* 0x000fe200078e0007 */
[----:B------:R-:W-:Y:S02]  /*93fc0*/  IADD3.X R18, P0, P1, R21, RZ, RZ, P6, P1 ;  /* 0x000000ff15127210 */ /* 0x000fe400031024ff */
[----:B------:R-:W-:Y:S02]  /*93fd0*/  SHF.L.W.U32.HI R6, R22, 0x2, R25 ;  /* 0x0000000216067819 */ /* 0x000fe40000010e19 */
[----:B------:R-:W-:-:S02]  /*93fe0*/  IADD3.X R17, P3, P2, R24, RZ, RZ, P2, P3 ;  /* 0x000000ff18117210 */ /* 0x000fc400012664ff */
[----:B------:R-:W-:Y:S02]  /*93ff0*/  IADD3 R22, P4, PT, R5, R18, RZ ;  /* 0x0000001205167210 */ /* 0x000fe40007f9e0ff */
        /* <DEDUP_REMOVED lines=83> */
.L_x_680:
[----:B------:R-:W-:-:S04]  /*94530*/  IMAD.WIDE.U32 R6, R32, R32, RZ ;  /* 0x0000002020067225 */ /* 0x000fc800078e00ff */
[----:B------:R-:W-:Y:S01]  /*94540*/  IMAD.MOV.U32 R5, RZ, RZ, RZ ;  /* 0x000000ffff057224 */ /* 0x000fe200078e00ff */
[----:B------:R-:W-:Y:S01]  /*94550*/  LOP3.LUT R44, R6, 0xfffffffd, RZ, 0xc0, !PT ;  /* 0xfffffffd062c7812 */ /* 0x000fe200078ec0ff */
[----:B------:R-:W-:Y:S02]  /*94560*/  IMAD.MOV.U32 R12, RZ, RZ, RZ ;  /* 0x000000ffff0c7224 */ /* 0x000fe400078e00ff */
[----:B------:R-:W-:Y:S02]  /*94570*/  IMAD.IADD R52, R5, 0x1, R7 ;  /* 0x0000000105347824 */ /* 0x000fe400078e0207 */
[----:B------:R-:W-:-:S04]  /*94580*/  IMAD.WIDE.U32 R6, R30, R30, RZ ;  /* 0x0000001e1e067225 */ /* 0x000fc800078e00ff */
[----:B------:R-:W-:Y:S01]  /*94590*/  IMAD.WIDE.U32 R24, R32, R30, RZ ;  /* 0x0000001e20187225 */ /* 0x000fe200078e00ff */
[----:B------:R-:W-:-:S03]  /*945a0*/  LOP3.LUT R67, R6, 0xfffffffd, RZ, 0xc0, !PT ;  /* 0xfffffffd06437812 */ /* 0x000fc600078ec0ff */
        /* <DEDUP_REMOVED lines=8> */
[----:B------:R-:W-:-:S03]  /*94630*/  IMAD.WIDE.U32 R10, R36, R22, RZ ;  /* 0x00000016240a7225 */ /* 0x000fc600078e00ff */
[----:B------:R-:W-:Y:S01]  /*94640*/  SHF.R.U32.HI R17, RZ, 0x1f, R69 ;  /* 0x0000001fff117819 */ /* 0x000fe20000011645 */
        /* <DEDUP_REMOVED lines=17> */
[----:B------:R-:W-:Y:S01]  /*94760*/  IMAD.SHL.U32 R23, R50, 0x2, RZ ;  /* 0x0000000232177824 */ /* 0x000fe200078e00ff */
[----:B------:R-:W-:Y:S01]  /*94770*/  IADD3.X R29, PT, PT, RZ, RZ, RZ, P0, P1 ;  /* 0x000000ffff1d7210 */ /* 0x000fe200007e24ff */
[----:B------:R-:W-:Y:S01]  /*94780*/  IMAD.X R10, RZ, RZ, R49, P5 ;  /* 0x000000ffff0a7224 */ /* 0x000fe200028e0631 */
[CC--:B------:R-:W-:Y:S01]  /*94790*/  ISETP.GT.U32.AND P5, PT, R48.reuse, R9.reuse, PT ;  /* 0x000000093000720c */ /* 0x0c0fe20003fa4070 */
[----:B------:R-:W-:Y:S01]  /*947a0*/  IMAD.MOV.U32 R35, RZ, RZ, RZ ;  /* 0x000000ffff237224 */ /* 0x000fe200078e00ff */
[----:B------:R-:W-:Y:S01]  /*947b0*/  LOP3.LUT R23, R23, 0xfffffffe, RZ, 0xc0, !PT ;  /* 0xfffffffe17177812 */ /* 0x000fe200078ec0ff */
[----:B------:R-:W-:Y:S01]  /*947c0*/  IMAD.MOV.U32 R19, RZ, RZ, RZ ;  /* 0x000000ffff137224 */ /* 0x000fe200078e00ff */
[----:B------:R-:W-:Y:S01]  /*947d0*/  ISETP.GT.U32.AND.EX P5, PT, R49, R10, PT, P5 ;  /* 0x0000000a3100720c */ /* 0x000fe20003fa4150 */
[----:B------:R-:W-:Y:S01]  /*947e0*/  IMAD.IADD R25, R35, 0x1, R51 ;  /* 0x0000000123197824 */ /* 0x000fe200078e0233 */
[----:B------:R-:W-:Y:S01]  /*947f0*/  IADD3 R23, P4, PT, R23, R52, RZ ;  /* 0x0000003417177210 */ /* 0x000fe20007f9e0ff */
[----:B------:R-:W-:Y:S01]  /*94800*/  IMAD.IADD R20, R45, 0x1, R11 ;  /* 0x000000012d147824 */ /* 0x000fe200078e020b */
[----:B------:R-:W-:Y:S01]  /*94810*/  SEL R6, R48, R9, P5 ;  /* 0x0000000930067207 */ /* 0x000fe20002800000 */
[----:B------:R-:W-:Y:S01]  /*94820*/  IMAD.WIDE.U32 R8, R22, R40, R18 ;  /* 0x0000002816087225 */ /* 0x000fe200078e0012 */
[----:B------:R-:W-:Y:S01]  /*94830*/  SHF.R.U64 R11, R50, 0x1f, R25 ;  /* 0x0000001f320b7819 */ /* 0x000fe20000001219 */
[----:B------:R-:W0:Y:S01]  /*94840*/  LDC.64 R18, c[0x3][0xe0] ;  /* 0x00c03800ff127b82 */ /* 0x000e220000000a00 */
[----:B------:R-:W-:Y:S01]  /*94850*/  ISETP.GT.U32.AND P0, PT, R6, R57, PT ;  /* 0x000000390600720c */ /* 0x000fe20003f04070 */
[----:B------:R-:W-:Y:S01]  /*94860*/  IMAD.X R62, R10, 0x1, R23, P6 ;  /* 0x000000010a3e7824 */ /* 0x000fe200030e0617 */
[----:B------:R-:W-:Y:S01]  /*94870*/  SEL R6, R49, R10, P5 ;  /* 0x0000000a31067207 */ /* 0x000fe20002800000 */
[----:B------:R-:W-:Y:S01]  /*94880*/  IMAD.IADD R52, R37, 0x1, R9 ;  /* 0x0000000125347824 */ /* 0x000fe200078e0209 */
[----:B------:R-:W-:Y:S01]  /*94890*/  IADD3 R44, P5, P6, R47, R8, R56 ;  /* 0x000000082f2c7210 */ /* 0x000fe20007ebe038 */
[----:B------:R-:W-:Y:S01]  /*948a0*/  IMAD.MOV.U32 R47, RZ, RZ, RZ ;  /* 0x000000ffff2f7224 */ /* 0x000fe200078e00ff */
[--C-:B------:R-:W-:Y:S01]  /*948b0*/  SHF.L.U64.HI R39, R50, 0x1, R25.reuse ;  /* 0x0000000132277819 */ /* 0x100fe20000010219 */
[----:B------:R-:W-:Y:S01]  /*948c0*/  IMAD.WIDE.U32 R54, R22, R30, RZ ;  /* 0x0000001e16367225 */ /* 0x000fe200078e00ff */
[----:B------:R-:W-:-:S02]  /*948d0*/  SHF.R.U32.HI R8, RZ, 0x1f, R25 ;  /* 0x0000001fff087819 */ /* 0x000fc40000011619 */
[----:B------:R-:W-:Y:S01]  /*948e0*/  LOP3.LUT R10, R11, 0xfffffffe, RZ, 0xc0, !PT ;  /* 0xfffffffe0b0a7812 */ /* 0x000fe200078ec0ff */
[----:B------:R-:W-:Y:S01]  /*948f0*/  IMAD.SHL.U32 R71, R54, 0x2, RZ ;  /* 0x0000000236477824 */ /* 0x000fe200078e00ff */
[----:B------:R-:W-:Y:S01]  /*94900*/  LOP3.LUT R39, R39, 0x1, RZ, 0xc0, !PT ;  /* 0x0000000127277812 */ /* 0x000fe200078ec0ff */
[----:B------:R-:W-:Y:S01]  /*94910*/  IMAD.WIDE.U32 R50, R36, R32, RZ ;  /* 0x0000002024327225 */ /* 0x000fe200078e00ff */
[----:B------:R-:W-:Y:S02]  /*94920*/  LOP3.LUT R11, R8, 0x1, RZ, 0xc0, !PT ;  /* 0x00000001080b7812 */ /* 0x000fe400078ec0ff */
[----:B------:R-:W-:Y:S01]  /*94930*/  ISETP.GT.U32.AND.EX P0, PT, R6, R62, PT, P0 ;  /* 0x0000003e0600720c */ /* 0x000fe20003f04100 */
[----:B------:R-:W-:Y:S01]  /*94940*/  IMAD.WIDE.U32 R8, R22, R41, R46 ;  /* 0x0000002916087225 */ /* 0x000fe200078e002e */
[----:B------:R-:W-:Y:S02]  /*94950*/  IADD3.X R52, PT, PT, RZ, R52, RZ, P5, P6 ;  /* 0x00000034ff347210 */ /* 0x000fe40002fec4ff */
[----:B------:R-:W-:Y:S01]  /*94960*/  SEL R6, RZ, 0x1, !P0 ;  /* 0x00000001ff067807 */ /* 0x000fe20004000000 */
[----:B------:R-:W-:Y:S01]  /*94970*/  IMAD.X R39, RZ, RZ, R39, P4 ;  /* 0x000000ffff277224 */ /* 0x000fe200020e0627 */
[----:B------:R-:W-:Y:S01]  /*94980*/  IADD3 R23, P5, P4, R29, R8, R20 ;  /* 0x000000081d177210 */ /* 0x000fe20007cbe014 */
[----:B------:R-:W-:Y:S01]  /*94990*/  IMAD.WIDE.U32 R10, R34, R34, R10 ;  /* 0x00000022220a7225 */ /* 0x000fe200078e000a */
[----:B------:R-:W-:-:S03]  /*949a0*/  LOP3.LUT R71, R71, 0xfffffffe, RZ, 0xc0, !PT ;  /* 0xfffffffe47477812 */ /* 0x000fc600078ec0ff */
[----:B------:R-:W-:Y:S01]  /*949b0*/  IMAD.IADD R29, R35, 0x1, R11 ;  /* 0x00000001231d7824 */ /* 0x000fe200078e020b */
[----:B------:R-:W-:Y:S01]  /*949c0*/  IADD3 R39, P0, P6, R39, R10, R44 ;  /* 0x0000000a27277210 */ /* 0x000fe20007e1e02c */
[----:B------:R-:W-:Y:S01]  /*949d0*/  IMAD.IADD R25, R42, 0x1, R9 ;  /* 0x000000012a197824 */ /* 0x000fe200078e0209 */
[----:B------:R-:W1:Y:S01]  /*949e0*/  LDC.64 R10, c[0x3][RZ] ;  /* 0x00c00000ff0a7b82 */ /* 0x000e620000000a00 */
[----:B------:R-:W-:Y:S01]  /*949f0*/  IMAD.WIDE.U32 R8, R40, R32, RZ ;  /* 0x0000002028087225 */ /* 0x000fe200078e00ff */
[----:B------:R-:W-:Y:S02]  /*94a00*/  IADD3.X R29, PT, PT, RZ, R29, R52, P0, P6 ;  /* 0x0000001dff1d7210 */ /* 0x000fe400007ec434 */
[----:B------:R-:W-:Y:S01]  /*94a10*/  IADD3.X R25, PT, PT, RZ, R25, RZ, P5, P4 ;  /* 0x00000019ff197210 */ /* 0x000fe20002fe84ff */
[----:B------:R-:W-:Y:S01]  /*94a20*/  IMAD.WIDE.U32 R46, R36, R34, RZ ;  /* 0x00000022242e7225 */ /* 0x000fe200078e00ff */
[----:B------:R-:W-:Y:S02]  /*94a30*/  IADD3 R39, P4, P5, R44, R39, R6 ;  /* 0x000000272c277210 */ /* 0x000fe40007d9e006 */
[----:B------:R-:W-:Y:S01]  /*94a40*/  IADD3 R71, P1, PT, R71, R58, RZ ;  /* 0x0000003a47477210 */ /* 0x000fe20007f3e0ff */
[----:B------:R-:W-:Y:S01]  /*94a50*/  IMAD.IADD R77, R33, 0x1, R51 ;  /* 0x00000001214d7824 */ /* 0x000fe200078e0233 */
[----:B------:R-:W-:Y:S01]  /*94a60*/  IADD3.X R29, PT, PT, R52, R29, RZ, P4, P5 ;  /* 0x0000001d341d7210 */ /* 0x000fe200027ea4ff */
[----:B------:R-:W-:Y:S01]  /*94a70*/  IMAD.IADD R58, R37, 0x1, R9 ;  /* 0x00000001253a7824 */ /* 0x000fe200078e0209 */
[----:B------:R-:W-:Y:S01]  /*94a80*/  IADD3 R51, P5, PT, R6, R38, RZ ;  /* 0x0000002606337210 */ /* 0x000fe20007fbe0ff */
[----:B------:R-:W-:Y:S01]  /*94a90*/  IMAD.MOV.U32 R59, RZ, RZ, RZ ;  /* 0x000000ffff3b7224 */ /* 0x000fe200078e00ff */
[----:B------:R-:W-:Y:S01]  /*94aa0*/  IADD3 R77, P0, P6, R46, R77, R8 ;  /* 0x0000004d2e4d7210 */ /* 0x000fe20007e1e008 */
[-C--:B0-----:R-:W-:Y:S01]  /*94ab0*/  IMAD R8, R71, R18.reuse, RZ ;  /* 0x0000001247087224 */ /* 0x081fe200078e02ff */
[----:B------:R-:W-:Y:S01]  /*94ac0*/  ISETP.GT.U32.AND P4, PT, R38, R51, PT ;  /* 0x000000332600720c */ /* 0x000fe20003f84070 */
[----:B------:R-:W-:Y:S01]  /*94ad0*/  IMAD.IADD R61, R33, 0x1, R47 ;  /* 0x00000001213d7824 */ /* 0x000fe200078e022f */
        /* <DEDUP_REMOVED lines=53> */
[----:B------:R-:W-:Y:S02]  /*94e30*/  IMAD R21, R67, R19, R6 ;  /* 0x0000001343157224 */ /* 0x000fe400078e0206 */
[----:B------:R-:W0:Y:S01]  /*94e40*/  LDC.64 R6, c[0x3][0x10] ;  /* 0x00c00400ff067b82 */ /* 0x000e220000000a00 */
[----:B------:R-:W-:Y:S01]  /*94e50*/  IMAD.MOV.U32 R54, RZ, RZ, R61 ;  /* 0x000000ffff367224 */ /* 0x000fe200078e003d */
[----:B------:R-:W-:Y:S01]  /*94e60*/  ISETP.GE.U32.AND.EX P5, PT, R73, R62, PT, P5 ;  /* 0x0000003e4900720c */ /* 0x000fe20003fa6150 */
[----:B------:R-:W-:Y:S01]  /*94e70*/  IMAD.IADD R56, R49, 0x1, R21 ;  /* 0x0000000131387824 */ /* 0x000fe200078e0215 */
[----:B------:R-:W-:Y:S01]  /*94e80*/  IADD3.X R49, PT, PT, RZ, RZ, RZ, P2, P3 ;  /* 0x000000ffff317210 */ /* 0x000fe200017e64ff */
[----:B------:R-:W-:Y:S01]  /*94e90*/  IMAD.MOV.U32 R59, RZ, RZ, RZ ;  /* 0x000000ffff3b7224 */ /* 0x000fe200078e00ff */
[----:B------:R-:W-:Y:S01]  /*94ea0*/  SEL R52, RZ, 0x1, P5 ;  /* 0x00000001ff347807 */ /* 0x000fe20002800000 */
[----:B------:R-:W-:Y:S01]  /*94eb0*/  IMAD.WIDE.U32.X R60, R63, R9, R54, P6 ;  /* 0x000000093f3c7225 */ /* 0x000fe200030e0436 */
[----:B------:R-:W1:Y:S03]  /*94ec0*/  LDC.64 R20, c[0x3][0x18] ;  /* 0x00c00600ff147b82 */ /* 0x000e660000000a00 */
[----:B------:R-:W-:Y:S01]  /*94ed0*/  IMAD.WIDE.U32 R64, R56, R10, RZ ;  /* 0x0000000a38407225 */ /* 0x000fe200078e00ff */
[----:B------:R-:W-:-:S03]  /*94ee0*/  IADD3.X R57, P0, P2, R60, RZ, RZ, P4, P0 ;  /* 0x000000ff3c397210 */ /* 0x000fc600022004ff */
[----:B------:R-:W-:Y:S01]  /*94ef0*/  IMAD.WIDE.U32 R54, R22, R34, R58 ;  /* 0x0000002216367225 */ /* 0x000fe200078e003a */
[----:B------:R-:W-:Y:S02]  /*94f00*/  IADD3.X R62, PT, PT, R61, RZ, RZ, P0, P2 ;  /* 0x000000ff3d3e7210 */ /* 0x000fe400007e44ff */
[----:B------:R-:W-:Y:S01]  /*94f10*/  IADD3 R71, P0, PT, R52, R70, RZ ;  /* 0x0000004634477210 */ /* 0x000fe20007f1e0ff */
[----:B------:R-:W-:Y:S01]  /*94f20*/  IMAD.WIDE.U32 R58, R48, R10, RZ ;  /* 0x0000000a303a7225 */ /* 0x000fe200078e00ff */
[----:B------:R-:W-:-:S03]  /*94f30*/  IADD3 R66, P5, P4, R49, R54, R66 ;  /* 0x0000003631427210 */ /* 0x000fc60007cbe042 */
[----:B------:R-:W-:Y:S01]  /*94f40*/  IMAD.WIDE.U32 R64, P6, R48, R11, R64 ;  /* 0x0000000b30407225 */ /* 0x000fe200078c0040 */
[----:B------:R-:W-:Y:S02]  /*94f50*/  IADD3 RZ, P2, PT, R67, R58, RZ ;  /* 0x0000003a43ff7210 */ /* 0x000fe40007f5e0ff */
[----:B------:R-:W-:Y:S01]  /*94f60*/  LOP3.LUT R67, R72, 0x1, RZ, 0xc0, !PT ;  /* 0x0000000148437812 */ /* 0x000fe200078ec0ff */
[----:B------:R-:W-:Y:S01]  /*94f70*/  IMAD.X R54, RZ, RZ, R75, P0 ;  /* 0x000000ffff367224 */ /* 0x000fe200000e064b */
[----:B------:R-:W-:Y:S01]  /*94f80*/  IADD3 R58, P3, PT, R59, R64, RZ ;  /* 0x000000403b3a7210 */ /* 0x000fe20007f7e0ff */
[----:B------:R-:W-:Y:S01]  /*94f90*/  IMAD.X R59, RZ, RZ, RZ, P6 ;  /* 0x000000ffff3b7224 */ /* 0x000fe200030e06ff */
[----:B------:R-:W-:Y:S01]  /*94fa0*/  ISETP.GT.U32.AND P0, PT, R70, R71, PT ;  /* 0x000000474600720c */ /* 0x000fe20003f04070 */
[----:B0-----:R-:W-:Y:S01]  /*94fb0*/  IMAD.WIDE.U32 R60, R63, R6, RZ ;  /* 0x000000063f3c7225 */ /* 0x001fe200078e00ff */
[----:B------:R-:W-:Y:S02]  /*94fc0*/  IADD3.X RZ, P2, PT, R69, R58, RZ, P2, !PT ;  /* 0x0000003a45ff7210 */ /* 0x000fe4000175e4ff */
[----:B------:R-:W-:Y:S01]  /*94fd0*/  ISETP.GT.U32.AND.EX P0, PT, R75, R54, PT, P0 ;  /* 0x000000364b00720c */ /* 0x000fe20003f04100 */
[----:B------:R-:W-:Y:S01]  /*94fe0*/  IMAD.MOV.U32 R58, RZ, RZ, R65 ;  /* 0x000000ffff3a7224 */ /* 0x000fe200078e0041 */
[----:B------:R-:W-:Y:S01]  /*94ff0*/  IADD3 R49, P6, PT, R71, R50, RZ ;  /* 0x0000003247317210 */ /* 0x000fe20007fde0ff */
[----:B------:R-:W-:-:S02]  /*95000*/  IMAD.X R67, RZ, RZ, R67, P1 ;  /* 0x000000ffff437224 */ /* 0x000fc400008e0643 */
[----:B------:R-:W-:Y:S01]  /*95010*/  IMAD.WIDE.U32.X R64, R56, R11, R58, P3 ;  /* 0x0000000b38407225 */ /* 0x000fe200018e043a */
[----:B------:R-:W-:Y:S02]  /*95020*/  IADD3 R57, P3, PT, R57, R68, RZ ;  /* 0x0000004439397210 */ /* 0x000fe40007f7e0ff */
[----:B------:R-:W-:Y:S01]  /*95030*/  SEL R58, R70, R71, P0 ;  /* 0x00000047463a7207 */ /* 0x000fe20000000000 */
[----:B------:R-:W-:Y:S01]  /*95040*/  IMAD.X R50, R54, 0x1, R77, P6 ;  /* 0x0000000136327824 */ /* 0x000fe200030e064d */
[----:B------:R-:W-:Y:S01]  /*95050*/  SEL R59, R75, R54, P0 ;  /* 0x000000364b3b7207 */ /* 0x000fe20000000000 */
[----:B------:R-:W-:Y:S01]  /*95060*/  IMAD.IADD R80, R35, 0x1, R55 ;  /* 0x0000000123507824 */ /* 0x000fe200078e0237 */
[----:B------:R-:W-:Y:S01]  /*95070*/  IADD3.X R62, P0, PT, R62, R73, RZ, P3, !PT ;  /* 0x000000493e3e7210 */ /* 0x000fe20001f1e4ff */
[C---:B------:R-:W-:Y:S01]  /*95080*/  IMAD.WIDE.U32 R68, P3, R46.reuse, R7, R60 ;  /* 0x000000072e447225 */ /* 0x040fe2000786003c */
[----:B------:R-:W-:Y:S02]  /*95090*/  IADD3.X R79, P2, PT, RZ, R64, RZ, P2, !PT ;  /* 0x00000040ff4f7210 */ /* 0x000fe4000175e4ff */
[----:B------:R-:W-:Y:S01]  /*950a0*/  IADD3.X R80, PT, PT, RZ, R80, RZ, P5, P4 ;  /* 0x00000050ff507210 */ /* 0x000fe20002fe84ff */
[----:B------:R-:W-:-:S04]  /*950b0*/  IMAD.WIDE.U32 R60, R46, R6, RZ ;  /* 0x000000062e3c7225 */ /* 0x000fc800078e00ff */
[----:B------:R-:W-:Y:S01]  /*950c0*/  IMAD.X R54, RZ, RZ, R65, P2 ;  /* 0x000000ffff367224 */ /* 0x000fe200010e0641 */
[----:B------:R-:W-:Y:S01]  /*950d0*/  IADD3 R61, P2, PT, R61, R68, RZ ;  /* 0x000000443d3d7210 */ /* 0x000fe20007f5e0ff */
[----:B------:R-:W-:Y:S01]  /*950e0*/  IMAD.X R71, RZ, RZ, RZ, P3 ;  /* 0x000000ffff477224 */ /* 0x000fe200018e06ff */
[----:B------:R-:W-:Y:S01]  /*950f0*/  IADD3 R60, P3, PT, R57, R60, RZ ;  /* 0x0000003c393c7210 */ /* 0x000fe20007f7e0ff */
[----:B-1----:R-:W-:-:S03]  /*95100*/  IMAD.WIDE.U32 R64, R63, R20, RZ ;  /* 0x000000143f407225 */ /* 0x002fc600078e00ff */
[----:B------:R-:W-:Y:S01]  /*95110*/  IADD3.X R57, P3, PT, R62, R61, RZ, P3, !PT ;  /* 0x0000003d3e397210 */ /* 0x000fe20001f7e4ff */
[----:B------:R-:W-:Y:S01]  /*95120*/  IMAD.WIDE.U32 R72, R56, R8, RZ ;  /* 0x0000000838487225 */ /* 0x000fe200078e00ff */
[----:B------:R-:W-:-:S03]  /*95130*/  SHF.R.U32.HI R62, RZ, 0x1f, R81 ;  /* 0x0000001fff3e7819 */ /* 0x000fc60000011651 */
[----:B------:R-:W-:Y:S02]  /*95140*/  IMAD.MOV.U32 R70, RZ, RZ, R69 ;  /* 0x000000ffff467224 */ /* 0x000fe400078e0045 */
[----:B------:R-:W-:-:S04]  /*95150*/  IMAD.WIDE.U32 R64, P1, R46, R21, R64 ;  /* 0x000000152e407225 */ /* 0x000fc80007820040 */
[----:B------:R-:W-:Y:S01]  /*95160*/  IMAD.WIDE.U32.X R68, R63, R7, R70, P2 ;  /* 0x000000073f447225 */ /* 0x000fe200010e0446 */
[----:B------:R-:W-:Y:S02]  /*95170*/  LOP3.LUT R70, R76, 0xfffffffe, RZ, 0xc0, !PT ;  /* 0xfffffffe4c467812 */ /* 0x000fe400078ec0ff */
[----:B------:R-:W-:Y:S01]  /*95180*/  LOP3.LUT R71, R62, 0x1, RZ, 0xc0, !PT ;  /* 0x000000013e477812 */ /* 0x000fe200078ec0ff */
        /* <DEDUP_REMOVED lines=11> */
[----:B------:R-:W-:-:S02]  /*95240*/  IMAD.MOV.U32 R60, RZ, RZ, R65 ;  /* 0x000000ffff3c7224 */ /* 0x000fc400078e0041 */
[----:B------:R-:W-:Y:S01]  /*95250*/  IMAD.WIDE.U32.X R72, R56, R9, R76, P6 ;  /* 0x0000000938487225 */ /* 0x000fe200030e044c */
[----:B------:R-:W-:Y:S02]  /*95260*/  IADD3 R62, P6, PT, R67, R70, RZ ;  /* 0x00000046433e7210 */ /* 0x000fe40007fde0ff */
[----:B------:R-:W-:Y:S01]  /*95270*/  IADD3.X R77, P2, PT, R54, R81, RZ, P2, !PT ;  /* 0x00000051364d7210 */ /* 0x000fe2000175e4ff */
[----:B------:R-:W-:Y:S01]  /*95280*/  IMAD.WIDE.U32 R54, R46, R20, RZ ;  /* 0x000000142e367225 */ /* 0x000fe200078e00ff */
[----:B------:R-:W-:Y:S02]  /*95290*/  IADD3.X R68, PT, PT, R69, RZ, RZ, P3, P0 ;  /* 0x000000ff45447210 */ /* 0x000fe40001fe04ff */
[----:B------:R-:W-:Y:S01]  /*952a0*/  IADD3.X R67, P1, P2, R72, RZ, RZ, P2, P1 ;  /* 0x000000ff48437210 */ /* 0x000fe200012224ff */
[----:B------:R-:W-:Y:S01]  /*952b0*/  IMAD.X R46, R24, 0x1, R71, P6 ;  /* 0x00000001182e7824 */ /* 0x000fe200030e0647 */
[----:B------:R-:W-:Y:S01]  /*952c0*/  IADD3 R78, P6, PT, R49, R38, RZ ;  /* 0x00000026314e7210 */ /* 0x000fe20007fde0ff */
[----:B------:R-:W-:Y:S01]  /*952d0*/  IMAD R70, R77, R18, RZ ;  /* 0x000000124d467224 */ /* 0x000fe200078e02ff */
[----:B------:R-:W-:-:S02]  /*952e0*/  IADD3.X R76, PT, PT, R73, RZ, RZ, P1, P2 ;  /* 0x000000ff494c7210 */ /* 0x000fc40000fe44ff */
[----:B------:R-:W-:Y:S01]  /*952f0*/  IADD3 R72, P0, PT, R55, R64, RZ ;  /* 0x0000004037487210 */ /* 0x000fe20007f1e0ff */
[----:B------:R-:W-:Y:S01]  /*95300*/  IMAD.WIDE.U32 R64, R56, R6, RZ ;  /* 0x0000000638407225 */ /* 0x000fe200078e00ff */
[----:B------:R-:W-:-:S03]  /*95310*/  IADD3 R55, P1, PT, R57, R78, RZ ;  /* 0x0000004e39377210 */ /* 0x000fc60007f3e0ff */
[----:B------:R-:W-:Y:S01]  /*95320*/  IMAD.X R57, R50, 0x1, R31, P6 ;  /* 0x0000000132397824 */ /* 0x000fe200030e061f */
[----:B------:R-:W-:Y:S01]  /*95330*/  IADD3 R38, P2, PT, R55, R54, RZ ;  /* 0x0000003637267210 */ /* 0x000fe20007f5e0ff */
[----:B------:R-:W-:-:S03]  /*95340*/  IMAD.WIDE.U32 R54, R79, R18, RZ ;  /* 0x000000124f367225 */ /* 0x000fc600078e00ff */
[----:B------:R-:W-:Y:S01]  /*95350*/  IADD3.X R31, P1, PT, R68, R57, RZ, P1, !PT ;  /* 0x00000039441f7210 */ /* 0x000fe20000f3e4ff */
[----:B------:R-:W-:Y:S02]  /*95360*/  IMAD R73, R79, R19, R70 ;  /* 0x000000134f497224 */ /* 0x000fe400078e0246 */
[----:B------:R-:W-:-:S04]  /*95370*/  IMAD.WIDE.U32 R70, P3, R48, R7, R64 ;  /* 0x0000000730467225 */ /* 0x000fc80007860040 */
[----:B------:R-:W-:Y:S01]  /*95380*/  IMAD.WIDE.U32.X R64, R63, R21, R60, P0 ;  /* 0x000000153f407225 */ /* 0x000fe200000e043c */
[----:B------:R-:W-:-:S03]  /*95390*/  IADD3.X R63, P2, PT, R31, R72, RZ, P2, !PT ;  /* 0x000000481f3f7210 */ /* 0x000fc6000175e4ff */
        /* <DEDUP_REMOVED lines=21> */
[----:B------:R-:W-:Y:S01]  /*954f0*/  IADD3.X R63, P0, P6, R70, RZ, RZ, P2, P0 ;  /* 0x000000ff463f7210 */ /* 0x000fe200016004ff */
[----:B------:R-:W-:Y:S01]  /*95500*/  IMAD.X R61, RZ, RZ, RZ, P4 ;  /* 0x000000ffff3d7224 */ /* 0x000fe200020e06ff */
[----:B------:R-:W-:Y:S01]  /*95510*/  IADD3 R75, P2, PT, R67, R62, RZ ;  /* 0x0000003e434b7210 */ /* 0x000fe20007f5e0ff */
[----:B------:R-:W-:Y:S01]  /*95520*/  IMAD.MOV.U32 R72, RZ, RZ, R65 ;  /* 0x000000ffff487224 */ /* 0x000fe200078e0041 */
        /* <DEDUP_REMOVED lines=22> */
[----:B------:R-:W-:Y:S01]  /*95690*/  IMAD.X R59, RZ, RZ, RZ, P5 ;  /* 0x000000ffff3b7224 */ /* 0x000fe200028e06ff */
[----:B------:R-:W-:Y:S01]  /*956a0*/  IADD3.X R65, PT, PT, R61, RZ, RZ, P0, P6 ;  /* 0x000000ff3d417210 */ /* 0x000fe200007ec4ff */
[----:B------:R-:W-:Y:S01]  /*956b0*/  IMAD.MOV.U32 R58, RZ, RZ, R69 ;  /* 0x000000ffff3a7224 */ /* 0x000fe200078e0045 */
[----:B------:R-:W-:Y:S02]  /*956c0*/  IADD3 R38, P6, PT, R67, R68, RZ ;  /* 0x0000004443267210 */ /* 0x000fe40007fde0ff */
[----:B------:R-:W-:Y:S02]  /*956d0*/  IADD3 R67, P0, PT, R17, R66, RZ ;  /* 0x0000004211437210 */ /* 0x000fe40007f1e0ff */
[----:B------:R-:W-:Y:S02]  /*956e0*/  IADD3.X R55, P1, PT, R55, R74, RZ, P1, !PT ;  /* 0x0000004a37377210 */ /* 0x000fe40000f3e4ff */
[----:B------:R-:W-:-:S02]  /*956f0*/  SEL R68, RZ, 0x1, !P2 ;  /* 0x00000001ff447807 */ /* 0x000fc40005000000 */
[----:B------:R-:W-:Y:S02]  /*95700*/  IADD3.X R55, P0, PT, R55, R38, RZ, P0, !PT ;  /* 0x0000002637377210 */ /* 0x000fe4000071e4ff */
[----:B------:R-:W-:Y:S01]  /*95710*/  ISETP.GE.U32.AND P2, PT, R78, R49, PT ;  /* 0x000000314e00720c */ /* 0x000fe20003f46070 */
[----:B------:R-:W-:Y:S01]  /*95720*/  IMAD.WIDE.U32.X R48, R31, R9, R58, P6 ;  /* 0x000000091f307225 */ /* 0x000fe200030e043a */
[----:B------:R-:W-:Y:S02]  /*95730*/  IADD3 R52, P5, PT, R39, R52, RZ ;  /* 0x0000003427347210 */ /* 0x000fe40007fbe0ff */
[----:B------:R-:W-:Y:S01]  /*95740*/  IADD3 R68, P4, P3, R68, R51, R44 ;  /* 0x0000003344447210 */ /* 0x000fe20007b9e02c */
[----:B------:R-:W-:Y:S01]  /*95750*/  IMAD.WIDE.U32 R58, R31, R6, RZ ;  /* 0x000000061f3a7225 */ /* 0x000fe200078e00ff */
[----:B------:R-:W-:Y:S02]  /*95760*/  IADD3.X R44, P0, P6, R48, RZ, RZ, P0, P1 ;  /* 0x000000ff302c7210 */ /* 0x000fe400006024ff */
[----:B------:R-:W-:Y:S01]  /*95770*/  ISETP.GE.U32.AND.EX P2, PT, R57, R50, PT, P2 ;  /* 0x000000323900720c */ /* 0x000fe20003f46120 */
[-C--:B------:R-:W-:Y:S01]  /*95780*/  IMAD R60, R55, R18.reuse, RZ ;  /* 0x00000012373c7224 */ /* 0x080fe200078e02ff */
[----:B------:R-:W-:Y:S01]  /*95790*/  IADD3.X R51, PT, PT, R49, RZ, RZ, P0, P6 ;  /* 0x000000ff31337210 */ /* 0x000fe200007ec4ff */
[----:B------:R-:W-:Y:S01]  /*957a0*/  IMAD.WIDE.U32 R38, R67, R18, RZ ;  /* 0x0000001243267225 */ /* 0x000fe200078e00ff */
[----:B------:R-:W-:-:S02]  /*957b0*/  ISETP.GE.U32.AND P0, PT, R75, R62, PT ;  /* 0x0000003e4b00720c */ /* 0x000fc40003f06070 */
[----:B------:R-:W-:Y:S01]  /*957c0*/  SEL R66, RZ, 0x1, P2 ;  /* 0x00000001ff427807 */ /* 0x000fe20001000000 */
[----:B------:R-:W-:Y:S01]  /*957d0*/  IMAD R17, R67, R19, R60 ;  /* 0x0000001343117224 */ /* 0x000fe200078e023c */
[----:B------:R-:W-:Y:S01]  /*957e0*/  ISETP.GE.U32.AND.EX P0, PT, R71, R46, PT, P0 ;  /* 0x0000002e4700720c */ /* 0x000fe20003f06100 */
[----:B------:R-:W-:-:S04]  /*957f0*/  IMAD.WIDE.U32 R58, P1, R54, R7, R58 ;  /* 0x00000007363a7225 */ /* 0x000fc8000782003a */
[----:B------:R-:W-:Y:S02]  /*95800*/  IMAD.IADD R17, R39, 0x1, R17 ;  /* 0x0000000127117824 */ /* 0x000fe400078e0211 */
[----:B------:R-:W-:-:S04]  /*95810*/  IMAD.WIDE.U32 R48, R54, R6, RZ ;  /* 0x0000000636307225 */ /* 0x000fc800078e00ff */
        /* <DEDUP_REMOVED lines=8> */
[----:B------:R-:W-:-:S03]  /*958a0*/  IADD3.X R39, P1, PT, R51, R70, RZ, P1, !PT ;  /* 0x0000004633277210 */ /* 0x000fc60000f3e4ff */
[----:B------:R-:W-:-:S04]  /*958b0*/  IMAD.WIDE.U32 R62, P6, R38, R11, R62 ;  /* 0x0000000b263e7225 */ /* 0x000fc800078c003e */
[----:B------:R-:W-:Y:S01]  /*958c0*/  IMAD.WIDE.U32.X R46, R31, R7, R60, P4 ;  /* 0x000000071f2e7225 */ /* 0x000fe200020e043c */
[----:B------:R-:W-:Y:S02]  /*958d0*/  IADD3.X R61, P3, PT, R39, R58, RZ, P3, !PT ;  /* 0x0000003a273d7210 */ /* 0x000fe40001f7e4ff */
[----:B------:R-:W-:Y:S01]  /*958e0*/  SEL R58, RZ, 0x1, P0 ;  /* 0x00000001ff3a7807 */ /* 0x000fe20000000000 */
[----:B------:R-:W-:Y:S01]  /*958f0*/  IMAD.X R51, RZ, RZ, RZ, P6 ;  /* 0x000000ffff337224 */ /* 0x000fe200030e06ff */
[----:B------:R-:W-:Y:S01]  /*95900*/  IADD3 RZ, P4, PT, R67, R48, RZ ;  /* 0x0000003043ff7210 */ /* 0x000fe20007f9e0ff */
[----:B------:R-:W-:Y:S01]  /*95910*/  IMAD.MOV.U32 R50, RZ, RZ, R63 ;  /* 0x000000ffff327224 */ /* 0x000fe200078e003f */
[----:B------:R-:W-:Y:S01]  /*95920*/  IADD3 R60, P0, PT, R49, R62, RZ ;  /* 0x0000003e313c7210 */ /* 0x000fe20007f1e0ff */
[----:B------:R-:W-:Y:S01]  /*95930*/  IMAD.WIDE.U32 R48, R31, R20, RZ ;  /* 0x000000141f307225 */ /* 0x000fe200078e00ff */
[----:B------:R-:W-:Y:S02]  /*95940*/  IADD3.X R39, P1, P3, R46, RZ, RZ, P3, P1 ;  /* 0x000000ff2e277210 */ /* 0x000fe40001b224ff */
[----:B------:R-:W-:Y:S01]  /*95950*/  IADD3 R67, P6, PT, R58, R76, RZ ;  /* 0x0000004c3a437210 */ /* 0x000fe20007fde0ff */
[----:B------:R-:W-:Y:S01]  /*95960*/  IMAD.WIDE.U32.X R50, R17, R11, R50, P0 ;  /* 0x0000000b11327225 */ /* 0x000fe200000e0432 */
[----:B------:R-:W-:-:S02]  /*95970*/  IADD3.X R59, PT, PT, R47, RZ, RZ, P1, P3 ;  /* 0x000000ff2f3b7210 */ /* 0x000fc40000fe64ff */
[----:B------:R-:W-:Y:S01]  /*95980*/  IADD3.X RZ, P4, PT, R55, R60, RZ, P4, !PT ;  /* 0x0000003c37ff7210 */ /* 0x000fe2000279e4ff */
[----:B------:R-:W-:Y:S01]  /*95990*/  IMAD.WIDE.U32 R48, P3, R54, R21, R48 ;  /* 0x0000001536307225 */ /* 0x000fe20007860030 */
[----:B------:R-:W-:-:S03]  /*959a0*/  ISETP.GE.U32.AND P1, PT, R67, R76, PT ;  /* 0x0000004c4300720c */ /* 0x000fc60003f26070 */
[----:B------:R-:W-:-:S04]  /*959b0*/  IMAD.WIDE.U32 R54, R54, R20, RZ ;  /* 0x0000001436367225 */ /* 0x000fc800078e00ff */
[----:B------:R-:W-:Y:S01]  /*959c0*/  IMAD.X R63, RZ, RZ, R72, P6 ;  /* 0x000000ffff3f7224 */ /* 0x000fe200030e0648 */
[----:B------:R-:W-:Y:S01]  /*959d0*/  IADD3 R60, P6, PT, R56, R67, RZ ;  /* 0x00000043383c7210 */ /* 0x000fe20007fde0ff */
[----:B------:R-:W-:Y:S01]  /*959e0*/  IMAD.X R47, RZ, RZ, RZ, P3 ;  /* 0x000000ffff2f7224 */ /* 0x000fe200018e06ff */
[----:B------:R-:W-:Y:S01]  /*959f0*/  IADD3 R69, P0, PT, R55, R48, RZ ;  /* 0x0000003037457210 */ /* 0x000fe20007f1e0ff */
[----:B------:R-:W-:Y:S01]  /*95a00*/  IMAD.MOV.U32 R46, RZ, RZ, R49 ;  /* 0x000000ffff2e7224 */ /* 0x000fe200078e0031 */
[----:B------:R-:W-:Y:S01]  /*95a10*/  IADD3 R55, P3, PT, R39, R60, RZ ;  /* 0x0000003c27377210 */ /* 0x000fe20007f7e0ff */
[----:B------:R-:W-:Y:S01]  /*95a20*/  IMAD.WIDE.U32 R56, R17, R8, RZ ;  /* 0x0000000811387225 */ /* 0x000fe200078e00ff */
[----:B------:R-:W-:-:S03]  /*95a30*/  IADD3.X R39, P4, PT, RZ, R50, RZ, P4, !PT ;  /* 0x00000032ff277210 */ /* 0x000fc6000279e4ff */
[----:B------:R-:W-:Y:S02]  /*95a40*/  IMAD.X R62, R65, 0x1, R63, P6 ;  /* 0x00000001413e7824 */ /* 0x000fe400030e063f */
[----:B------:R-:W-:Y:S01]  /*95a50*/  IMAD.WIDE.U32.X R46, R31, R21, R46, P0 ;  /* 0x000000151f2e7225 */ /* 0x000fe200000e042e */
[----:B------:R-:W-:Y:S02]  /*95a60*/  IADD3 R58, P0, PT, R55, R54, RZ ;  /* 0x00000036373a7210 */ /* 0x000fe40007f1e0ff */
[----:B------:R-:W-:Y:S01]  /*95a70*/  IADD3.X R54, P3, PT, R59, R62, RZ, P3, !PT ;  /* 0x0000003e3b367210 */ /* 0x000fe20001f7e4ff */
[----:B------:R-:W-:Y:S01]  /*95a80*/  IMAD.X R50, RZ, RZ, R51, P4 ;  /* 0x000000ffff327224 */ /* 0x000fe200020e0633 */
[----:B------:R-:W-:Y:S01]  /*95a90*/  IADD3 R31, P2, PT, R39, R64, RZ ;  /* 0x00000040271f7210 */ /* 0x000fe20007f5e0ff */
[----:B------:R-:W-:Y:S01]  /*95aa0*/  IMAD.WIDE.U32 R48, R38, R8, RZ ;  /* 0x0000000826307225 */ /* 0x000fe200078e00ff */
[----:B------:R-:W-:-:S03]  /*95ab0*/  IADD3.X R39, P6, PT, R54, R69, RZ, P0, !PT ;  /* 0x0000004536277210 */ /* 0x000fc600007de4ff */
[----:B------:R-:W-:Y:S01]  /*95ac0*/  IMAD.WIDE.U32 R56, P4, R38, R9, R56 ;  /* 0x0000000926387225 */ /* 0x000fe20007880038 */
[----:B------:R-:W-:Y:S02]  /*95ad0*/  IADD3 R59, P0, PT, R31, R48, RZ ;  /* 0x000000301f3b7210 */ /* 0x000fe40007f1e0ff */
[----:B------:R-:W-:Y:S01]  /*95ae0*/  IADD3.X R31, P2, PT, R50, R61, RZ, P2, !PT ;  /* 0x0000003d321f7210 */ /* 0x000fe2000175e4ff */
[----:B------:R-:W-:Y:S01]  /*95af0*/  IMAD.X R51, RZ, RZ, RZ, P4 ;  /* 0x000000ffff337224 */ /* 0x000fe200020e06ff */
[----:B------:R-:W-:Y:S01]  /*95b00*/  IADD3 R56, P4, PT, R49, R56, RZ ;  /* 0x0000003831387210 */ /* 0x000fe20007f9e0ff */
[----:B------:R-:W-:Y:S01]  /*95b10*/  IMAD.MOV.U32 R50, RZ, RZ, R57 ;  /* 0x000000ffff327224 */ /* 0x000fe200078e0039 */
[----:B------:R-:W-:Y:S02]  /*95b20*/  IADD3.X R54, P3, P6, R46, RZ, RZ, P6, P3 ;  /* 0x000000ff2e367210 */ /* 0x000fe400036664ff */
[----:B------:R-:W-:Y:S01]  /*95b30*/  IADD3.X R64, P0, PT, R31, R56, RZ, P0, !PT ;  /* 0x000000381f407210 */ /* 0x000fe2000071e4ff */
[----:B------:R-:W-:Y:S01]  /*95b40*/  IMAD.WIDE.U32.X R48, R17, R9, R50, P4 ;  /* 0x0000000911307225 */ /* 0x000fe200020e0432 */
[----:B------:R-:W-:-:S02]  /*95b50*/  ISETP.GE.U32.AND.EX P4, PT, R63, R72, PT, P1 ;  /* 0x000000483f00720c */ /* 0x000fc40003f86110 */
[----:B------:R-:W-:Y:S01]  /*95b60*/  ISETP.GE.U32.AND P1, PT, R60, R67, PT ;  /* 0x000000433c00720c */ /* 0x000fe20003f26070 */
[-C--:B------:R-:W-:Y:S01]  /*95b70*/  IMAD.WIDE.U32 R50, R17, R6.reuse, RZ ;  /* 0x0000000611327225 */ /* 0x080fe200078e00ff */
[----:B------:R-:W-:Y:S02]  /*95b80*/  IADD3.X R31, P0, P2, R48, RZ, RZ, P0, P2 ;  /* 0x000000ff301f7210 */ /* 0x000fe400002044ff */
[----:B------:R-:W-:Y:S01]  /*95b90*/  IADD3.X R55, PT, PT, R47, RZ, RZ, P3, P6 ;  /* 0x000000ff2f377210 */ /* 0x000fe20001fec4ff */
[----:B------:R-:W-:Y:S01]  /*95ba0*/  IMAD.WIDE.U32 R46, R38, R6, RZ ;  /* 0x00000006262e7225 */ /* 0x000fe200078e00ff */
[----:B------:R-:W-:Y:S02]  /*95bb0*/  IADD3.X R48, PT, PT, R49, RZ, RZ, P0, P2 ;  /* 0x000000ff31307210 */ /* 0x000fe400007e44ff */
[----:B------:R-:W-:Y:S01]  /*95bc0*/  SEL R49, RZ, 0x1, P4 ;  /* 0x00000001ff317807 */ /* 0x000fe20002000000 */
[----:B------:R-:W-:Y:S01]  /*95bd0*/  IMAD.X R60, RZ, RZ, R29, P5 ;  /* 0x000000ffff3c7224 */ /* 0x000fe200028e061d */
[----:B------:R-:W-:Y:S01]  /*95be0*/  IADD3 R57, P6, P3, R66, R23, R68 ;  /* 0x0000001742397210 */ /* 0x000fe20007bde044 */
[----:B------:R-:W-:Y:S01]  /*95bf0*/  IMAD.WIDE.U32 R50, P2, R38, R7, R50 ;  /* 0x0000000726327225 */ /* 0x000fe20007840032 */
[----:B------:R-:W-:-:S02]  /*95c00*/  ISETP.GE.U32.AND.EX P1, PT, R62, R63, PT, P1 ;  /* 0x0000003f3e00720c */ /* 0x000fc40003f26110 */
[----:B------:R-:W-:Y:S02]  /*95c10*/  IADD3 R23, P0, PT, R31, R58, RZ ;  /* 0x0000003a1f177210 */ /* 0x000fe40007f1e0ff */
[----:B------:R-:W-:Y:S02]  /*95c20*/  IADD3 R58, P4, PT, R49, R52, RZ ;  /* 0x00000034313a7210 */ /* 0x000fe40007f9e0ff */
[----:B------:R-:W-:Y:S02]  /*95c30*/  SEL R31, RZ, 0x1, P1 ;  /* 0x00000001ff1f7807 */ /* 0x000fe40000800000 */
[----:B------:R-:W-:Y:S01]  /*95c40*/  IADD3 R61, P1, PT, R23, R46, RZ ;  /* 0x0000002e173d7210 */ /* 0x000fe20007f3e0ff */
[----:B------:R-:W-:Y:S01]  /*95c50*/  IMAD.X R29, RZ, RZ, R60, P4 ;  /* 0x000000ffff1d7224 */ /* 0x000fe200020e063c */
[----:B------:R-:W-:Y:S01]  /*95c60*/  IADD3.X R23, P0, PT, R48, R39, RZ, P0, !PT ;  /* 0x0000002730177210 */ /* 0x000fe2000071e4ff */
[----:B------:R-:W-:Y:S01]  /*95c70*/  IMAD.WIDE.U32 R48, R17, R20, RZ ;  /* 0x0000001411307225 */ /* 0x000fe200078e00ff */
[----:B------:R-:W-:-:S02]  /*95c80*/  IADD3 R31, P4, PT, R31, R58, RZ ;  /* 0x0000003a1f1f7210 */ /* 0x000fc40007f9e0ff */
        /* <DEDUP_REMOVED lines=74> */
.L_x_683:
        /* <DEDUP_REMOVED lines=21> */
.L_x_684:
        /* <DEDUP_REMOVED lines=13> */
[----:B------:R-:W-:Y:S01]  /*96350*/  IMAD.IADD R7, R33, 0x1, R51 ;  /* 0x0000000121077824 */ /* 0x000fe200078e0233 */
[----:B------:R-:W-:Y:S01]  /*96360*/  IADD3.X R51, PT, PT, RZ, RZ, RZ, P0, P1 ;  /* 0x000000ffff337210 */ /* 0x000fe200007e24ff */
[----:B------:R-:W-:-:S04]  /*96370*/  IMAD.WIDE.U32 R20, R34, R17, R58 ;  /* 0x0000001122147225 */ /* 0x000fc800078e003a */
[----:B------:R-:W-:Y:S01]  /*96380*/  IMAD.WIDE.U32 R54, R40, R23, RZ ;  /* 0x0000001728367225 */ /* 0x000fe200078e00ff */
[----:B------:R-:W-:-:S03]  /*96390*/  IADD3 R51, P4, P6, R51, R20, R38 ;  /* 0x0000001433337210 */ /* 0x000fc60007e9e026 */
[----:B------:R-:W-:-:S04]  /*963a0*/  IMAD.WIDE.U32 R60, R36, R17, RZ ;  /* 0x00000011243c7225 */ /* 0x000fc800078e00ff */
[----:B------:R-:W-:Y:S01]  /*963b0*/  IMAD.IADD R38, R35, 0x1, R21 ;  /* 0x0000000123267824 */ /* 0x000fe200078e0215 */
[----:B------:R-:W-:Y:S01]  /*963c0*/  IADD3 R74, P3, P0, R60, R7, R54 ;  /* 0x000000073c4a7210 */ /* 0x000fe2000787e036 */
[----:B------:R-:W-:-:S03]  /*963d0*/  IMAD.WIDE.U32 R20, R43, R23, RZ ;  /* 0x000000172b147225 */ /* 0x000fc600078e00ff */
[----:B------:R-:W-:Y:S01]  /*963e0*/  IADD3.X R69, PT, PT, RZ, RZ, RZ, P3, P0 ;  /* 0x000000ffff457210 */ /* 0x000fe20001fe04ff */
[----:B------:R-:W-:-:S04]  /*963f0*/  IMAD.WIDE.U32 R58, R43, R17, RZ ;  /* 0x000000112b3a7225 */ /* 0x000fc800078e00ff */
[----:B------:R-:W-:-:S04]  /*96400*/  IMAD.WIDE.U32 R62, R22, R25, RZ ;  /* 0x00000019163e7225 */ /* 0x000fc800078e00ff */
[----:B------:R-:W-:-:S04]  /*96410*/  IMAD.WIDE.U32 R64, R30, R29, RZ ;  /* 0x0000001d1e407225 */ /* 0x000fc800078e00ff */
[----:B------:R-:W-:Y:S02]  /*96420*/  IMAD.IADD R44, R37, 0x1, R55 ;  /* 0x00000001252c7824 */ /* 0x000fe400078e0237 */
[C---:B------:R-:W-:Y:S02]  /*96430*/  IMAD.IADD R21, R45.reuse, 0x1, R21 ;  /* 0x000000012d157824 */ /* 0x040fe400078e0215 */
[----:B------:R-:W-:Y:S01]  /*96440*/  IMAD.IADD R48, R45, 0x1, R59 ;  /* 0x000000012d307824 */ /* 0x000fe200078e023b */
[----:B------:R-:W-:Y:S01]  /*96450*/  IADD3.X R45, PT, PT, RZ, R38, RZ, P4, P6 ;  /* 0x00000026ff2d7210 */ /* 0x000fe200027ec4ff */
[----:B------:R-:W-:Y:S01]  /*96460*/  IMAD.WIDE.U32 R54, R41, R23, RZ ;  /* 0x0000001729367225 */ /* 0x000fe200078e00ff */
[----:B------:R-:W-:-:S03]  /*96470*/  IADD3 R72, P6, P4, R64, R67, R62 ;  /* 0x0000004340487210 */ /* 0x000fc60007cde03e */
[----:B------:R-:W-:Y:S01]  /*96480*/  IMAD.IADD R66, R24, 0x1, R63 ;  /* 0x0000000118427824 */ /* 0x000fe200078e023f */
[----:B------:R-:W-:Y:S01]  /*96490*/  IADD3 R21, P1, P5, R58, R21, R54 ;  /* 0x000000153a157210 */ /* 0x000fe20007d3e036 */
[----:B------:R-:W-:Y:S01]  /*964a0*/  IMAD.MOV.U32 R67, RZ, RZ, RZ ;  /* 0x000000ffff437224 */ /* 0x000fe200078e00ff */
[----:B------:R-:W-:Y:S01]  /*964b0*/  P2R R68, PR, RZ, 0x10 ;  /* 0x00000010ff447803 */ /* 0x000fe20000000000 */
[----:B------:R-:W-:Y:S02]  /*964c0*/  IMAD.IADD R60, R42, 0x1, R55 ;  /* 0x000000012a3c7824 */ /* 0x000fe400078e0237 */
[----:B------:R-:W-:Y:S02]  /*964d0*/  IMAD.IADD R7, R12, 0x1, R65 ;  /* 0x000000010c077824 */ /* 0x000fe400078e0241 */
[----:B------:R-:W-:Y:S02]  /*964e0*/  IMAD.WIDE.U32 R54, R22, R29, R66 ;  /* 0x0000001d16367225 */ /* 0x000fe400078e0042 */
[----:B------:R-:W-:-:S02]  /*964f0*/  @P6 LOP3.LUT R53, R53, 0x1, RZ, 0xfc, !PT ;  /* 0x0000000135356812 */ /* 0x000fc400078efcff */
[----:B------:R-:W-:Y:S01]  /*96500*/  IMAD.IADD R38, R24, 0x1, R55 ;  /* 0x0000000118267824 */ /* 0x000fe200078e0237 */
[----:B------:R-:W-:Y:S01]  /*96510*/  IADD3 R7, P0, P3, R51, R54, R7 ;  /* 0x0000003633077210 */ /* 0x000fe20007b1e007 */
[-C--:B------:R-:W-:Y:S01]  /*96520*/  IMAD.WIDE.U32 R58, R32, R25.reuse, RZ ;  /* 0x00000019203a7225 */ /* 0x080fe200078e00ff */
[----:B------:R-:W-:Y:S02]  /*96530*/  IADD3.X R51, PT, PT, RZ, RZ, RZ, P1, P5 ;  /* 0x000000ffff337210 */ /* 0x000fe40000fea4ff */
[----:B------:R-:W-:Y:S01]  /*96540*/  IADD3.X R38, PT, PT, R45, R38, RZ, P0, P3 ;  /* 0x000000262d267210 */ /* 0x000fe200007e64ff */
[----:B------:R-:W-:Y:S01]  /*96550*/  IMAD.WIDE.U32 R62, R34, R25, RZ ;  /* 0x00000019223e7225 */ /* 0x000fe200078e00ff */
[----:B------:R-:W-:Y:S02]  /*96560*/  ISETP.GE.U32.AND P0, PT, R46, R56, PT ;  /* 0x000000382e00720c */ /* 0x000fe40003f06070 */
[----:B------:R-:W-:Y:S01]  /*96570*/  LOP3.LUT R53, R53, 0xfffffffb, RZ, 0xc0, !PT ;  /* 0xfffffffb35357812 */ /* 0x000fe200078ec0ff */
[----:B------:R-:W-:-:S02]  /*96580*/  IMAD.MOV.U32 R45, RZ, RZ, RZ ;  /* 0x000000ffff2d7224 */ /* 0x000fc400078e00ff */
        /* <DEDUP_REMOVED lines=8> */
[----:B------:R-:W-:-:S03]  /*96610*/  ISETP.GE.U32.AND.EX P0, PT, R72, R71, PT, P0 ;  /* 0x000000474800720c */ /* 0x000fc60003f06100 */
[----:B------:R-:W-:Y:S01]  /*96620*/  IMAD.WIDE.U32 R56, R41, R17, R60 ;  /* 0x0000001129387225 */ /* 0x000fe200078e003c */
[----:B------:R-:W-:Y:S02]  /*96630*/  IADD3 R43, P2, P3, R69, R44, R70 ;  /* 0x0000002c452b7210 */ /* 0x000fe40007b5e046 */
[----:B------:R-:W-:Y:S01]  /*96640*/  IADD3.X R70, PT, PT, RZ, RZ, RZ, P1, P5 ;  /* 0x000000ffff467210 */ /* 0x000fe20000fea4ff */
[----:B------:R-:W-:Y:S01]  /*96650*/  IMAD.IADD R65, R5, 0x1, R65 ;  /* 0x0000000105417824 */ /* 0x000fe200078e0241 */
[----:B------:R-:W-:Y:S01]  /*96660*/  SEL R44, RZ, 0x1, P0 ;  /* 0x00000001ff2c7807 */ /* 0x000fe20000000000 */
[----:B------:R-:W-:-:S04]  /*96670*/  IMAD.WIDE.U32 R60, R34, R29, R66 ;  /* 0x0000001d223c7225 */ /* 0x000fc800078e0042 */
[----:B------:R-:W-:Y:S01]  /*96680*/  IMAD.IADD R45, R37, 0x1, R45 ;  /* 0x00000001252d7824 */ /* 0x000fe200078e022d */
[----:B------:R-:W-:Y:S01]  /*96690*/  IADD3 R65, P0, P1, R43, R60, R65 ;  /* 0x0000003c2b417210 */ /* 0x000fe2000791e041 */
[----:B------:R-:W-:-:S03]  /*966a0*/  IMAD.WIDE.U32 R54, R40, R25, RZ ;  /* 0x0000001928367225 */ /* 0x000fc600078e00ff */
[----:B------:R-:W-:Y:S01]  /*966b0*/  IADD3.X R43, PT, PT, RZ, R45, RZ, P2, P3 ;  /* 0x0000002dff2b7210 */ /* 0x000fe200017e64ff */
[----:B------:R-:W-:Y:S01]  /*966c0*/  IMAD.IADD R66, R35, 0x1, R61 ;  /* 0x0000000123427824 */ /* 0x000fe200078e023d */
[----:B------:R-:W-:Y:S01]  /*966d0*/  IADD3 R64, P3, P5, R51, R56, R48 ;  /* 0x0000003833407210 */ /* 0x000fe20007d7e030 */
[----:B------:R-:W-:Y:S01]  /*966e0*/  IMAD.IADD R62, R37, 0x1, R55 ;  /* 0x00000001253e7824 */ /* 0x000fe200078e0237 */
[----:B------:R-:W-:Y:S01]  /*966f0*/  IADD3 R51, P2, PT, R44, R50, RZ ;  /* 0x000000322c337210 */ /* 0x000fe20007f5e0ff */
[----:B------:R-:W-:Y:S01]  /*96700*/  IMAD.MOV.U32 R63, RZ, RZ, RZ ;  /* 0x000000ffff3f7224 */ /* 0x000fe200078e00ff */
[----:B------:R-:W-:Y:S01]  /*96710*/  IADD3.X R66, PT, PT, R43, R66, RZ, P0, P1 ;  /* 0x000000422b427210 */ /* 0x000fe200007e24ff */
[----:B------:R-:W-:Y:S01]  /*96720*/  IMAD.WIDE.U32 R60, R36, R29, RZ ;  /* 0x0000001d243c7225 */ /* 0x000fe200078e00ff */
[----:B------:R-:W-:Y:S02]  /*96730*/  IADD3 R45, P1, PT, R51, R58, RZ ;  /* 0x0000003a332d7210 */ /* 0x000fe40007f3e0ff */
[----:B------:R-:W-:Y:S01]  /*96740*/  ISETP.GT.U32.AND P0, PT, R50, R51, PT ;  /* 0x000000333200720c */ /* 0x000fe20003f04070 */
[----:B------:R-:W-:-:S04]  /*96750*/  IMAD.WIDE.U32 R40, R40, R29, R62 ;  /* 0x0000001d28287225 */ /* 0x000fc800078e003e */
[----:B------:R-:W-:Y:S02]  /*96760*/  IMAD.X R55, RZ, RZ, R74, P2 ;  /* 0x000000ffff377224 */ /* 0x000fe400010e064a */
[----:B------:R-:W-:Y:S02]  /*96770*/  IMAD.IADD R43, R33, 0x1, R61 ;  /* 0x00000001212b7824 */ /* 0x000fe400078e023d */
[----:B------:R-:W-:Y:S01]  /*96780*/  IMAD.IADD R48, R42, 0x1, R57 ;  /* 0x000000012a307824 */ /* 0x000fe200078e0239 */
[----:B------:R-:W-:Y:S01]  /*96790*/  ISETP.GT.U32.AND.EX P0, PT, R74, R55, PT, P0 ;  /* 0x000000374a00720c */ /* 0x000fe20003f04100 */
[----:B------:R-:W-:-:S03]  /*967a0*/  IMAD.WIDE.U32 R56, R30, R23, RZ ;  /* 0x000000171e387225 */ /* 0x000fc600078e00ff */
[----:B------:R-:W-:Y:S01]  /*967b0*/  IADD3.X R48, PT, PT, RZ, R48, RZ, P3, P5 ;  /* 0x00000030ff307210 */ /* 0x000fe20001fea4ff */
[----:B------:R-:W-:Y:S01]  /*967c0*/  IMAD.X R52, R55, 0x1, R52, P1 ;  /* 0x0000000137347824 */ /* 0x000fe200008e0634 */
[----:B------:R-:W-:Y:S01]  /*967d0*/  IADD3 R64, P1, P2, R64, R40, R43 ;  /* 0x0000002840407210 */ /* 0x000fe20007a3e02b */
[----:B------:R-:W-:Y:S01]  /*967e0*/  IMAD.IADD R37, R37, 0x1, R41 ;  /* 0x0000000125257824 */ /* 0x000fe200078e0229 */
[----:B------:R-:W-:Y:S01]  /*967f0*/  SEL R50, R50, R51, P0 ;  /* 0x0000003332327207 */ /* 0x000fe20000000000 */
[----:B------:R-:W-:Y:S01]  /*96800*/  IMAD.WIDE.U32 R42, R22, R23, RZ ;  /* 0x00000017162a7225 */ /* 0x000fe200078e00ff */
[----:B------:R-:W-:Y:S02]  /*96810*/  SEL R55, R74, R55, P0 ;  /* 0x000000374a377207 */ /* 0x000fe40000000000 */
[----:B------:R-:W-:Y:S01]  /*96820*/  ISETP.GT.U32.AND P0, PT, R50, R45, PT ;  /* 0x0000002d3200720c */ /* 0x000fe20003f04070 */
[----:B------:R-:W-:-:S03]  /*96830*/  IMAD.WIDE.U32 R40, R30, R17, RZ ;  /* 0x000000111e287225 */ /* 0x000fc600078e00ff */
[----:B------:R-:W-:Y:S01]  /*96840*/  ISETP.GT.U32.AND.EX P0, PT, R55, R52, PT, P0 ;  /* 0x000000343700720c */ /* 0x000fe20003f04100 */
[----:B------:R-:W-:Y:S02]  /*96850*/  IMAD.IADD R69, R12, 0x1, R57 ;  /* 0x000000010c457824 */ /* 0x000fe400078e0239 */
[----:B------:R-:W-:-:S03]  /*96860*/  IMAD.WIDE.U32 R58, R36, R25, RZ ;  /* 0x00000019243a7225 */ /* 0x000fc600078e00ff */
[----:B------:R-:W-:Y:S01]  /*96870*/  IADD3 R69, P3, P4, R40, R69, R42 ;  /* 0x0000004528457210 */ /* 0x000fe20007c7e02a */
[----:B------:R-:W-:Y:S01]  /*96880*/  IMAD.IADD R59, R33, 0x1, R59 ;  /* 0x00000001213b7824 */ /* 0x000fe200078e023b */
[----:B------:R-:W-:Y:S01]  /*96890*/  IADD3.X R40, PT, PT, R48, R37, RZ, P1, P2 ;  /* 0x0000002530287210 */ /* 0x000fe20000fe44ff */
        /* <DEDUP_REMOVED lines=26> */
[----:B------:R-:W-:Y:S01]  /*96a40*/  IMAD.IADD R41, R12, 0x1, R41 ;  /* 0x000000010c297824 */ /* 0x000fe200078e0229 */
        /* <DEDUP_REMOVED lines=10> */
[C---:B------:R-:W-:Y:S01]  /*96af0*/  IMAD.WIDE.U32 R60, P2, R36.reuse, R9, R60 ;  /* 0x00000009243c7225 */ /* 0x040fe2000784003c */
        /* <DEDUP_REMOVED lines=14> */
[----:B------:R-:W-:-:S03]  /*96be0*/  ISETP.GT.U32.AND.EX P2, PT, R21, R66, PT, P2 ;  /* 0x000000421500720c */ /* 0x000fc60003f44120 */
[----:B------:R-:W-:Y:S01]  /*96bf0*/  IMAD.IADD R20, R35, 0x1, R59 ;  /* 0x0000000123147824 */ /* 0x000fe200078e023b */
[----:B------:R-:W-:Y:S01]  /*96c00*/  IADD3.X R59, P0, P1, R56, RZ, RZ, P0, P1 ;  /* 0x000000ff383b7210 */ /* 0x000fe200001024ff */
[----:B------:R-:W-:Y:S01]  /*96c10*/  IMAD.MOV.U32 R21, RZ, RZ, RZ ;  /* 0x000000ffff157224 */ /* 0x000fe200078e00ff */
[----:B------:R-:W-:Y:S02]  /*96c20*/  SEL R51, RZ, 0x1, !P2 ;  /* 0x00000001ff337807 */ /* 0x000fe40005000000 */
[----:B------:R-:W-:Y:S01]  /*96c30*/  IADD3.X R62, PT, PT, R57, RZ, RZ, P0, P1 ;  /* 0x000000ff393e7210 */ /* 0x000fe200007e24ff */
[----:B------:R-:W-:Y:S01]  /*96c40*/  IMAD.WIDE.U32 R20, R34, R39, R20 ;  /* 0x0000002722147225 */ /* 0x000fe200078e0014 */
[----:B------:R-:W-:-:S03]  /*96c50*/  IADD3 R46, P0, P1, R51, R64, R67 ;  /* 0x00000040332e7210 */ /* 0x000fc6000791e043 */
[----:B------:R-:W-:Y:S02]  /*96c60*/  IMAD.IADD R51, R5, 0x1, R61 ;  /* 0x0000000105337824 */ /* 0x000fe400078e023d */
[----:B------:R-:W-:-:S04]  /*96c70*/  IMAD.WIDE.U32 R56, R32, R31, RZ ;  /* 0x0000001f20387225 */ /* 0x000fc800078e00ff */
[----:B------:R-:W-:Y:S01]  /*96c80*/  IMAD.IADD R34, R35, 0x1, R21 ;  /* 0x0000000123227824 */ /* 0x000fe200078e0215 */
[----:B------:R-:W-:Y:S01]  /*96c90*/  IADD3.X R35, PT, PT, RZ, R40, RZ, P0, P1 ;  /* 0x00000028ff237210 */ /* 0x000fe200007e24ff */
[----:B------:R-:W-:Y:S01]  /*96ca0*/  IMAD.IADD R5, R5, 0x1, R57 ;  /* 0x0000000105057824 */ /* 0x000fe200078e0239 */
[----:B------:R-:W-:Y:S01]  /*96cb0*/  IADD3 R46, P0, P1, R46, R20, R51 ;  /* 0x000000142e2e7210 */ /* 0x000fe2000791e033 */
[----:B------:R-:W-:-:S03]  /*96cc0*/  IMAD.WIDE.U32 R20, R30, R31, RZ ;  /* 0x0000001f1e147225 */ /* 0x000fc600078e00ff */
[----:B------:R-:W-:Y:S01]  /*96cd0*/  IADD3.X R34, PT, PT, R35, R34, RZ, P0, P1 ;  /* 0x0000002223227210 */ /* 0x000fe200007e24ff */
[----:B------:R-:W-:Y:S01]  /*96ce0*/  IMAD.IADD R61, R12, 0x1, R21 ;  /* 0x000000010c3d7824 */ /* 0x000fe200078e0215 */
[----:B------:R-:W-:-:S04]  /*96cf0*/  IADD3 R42, P0, P1, R60, R5, R58 ;  /* 0x000000053c2a7210 */ /* 0x000fc8000791e03a */
        /* <DEDUP_REMOVED lines=24> */
[----:B------:R-:W-:Y:S02]  /*96e80*/  IMAD.IADD R5, R12, 0x1, R51 ;  /* 0x000000010c057824 */ /* 0x000fe400078e0233 */
[----:B------:R-:W-:Y:S01]  /*96e90*/  IMAD.IADD R45, R24, 0x1, R21 ;  /* 0x00000001182d7824 */ /* 0x000fe200078e0215 */
[----:B------:R-:W-:Y:S02]  /*96ea0*/  IADD3.X R34, PT, PT, RZ, R34, RZ, P0, P2 ;  /* 0x00000022ff227210 */ /* 0x000fe400007e44ff */
[----:B------:R-:W-:Y:S01]  /*96eb0*/  IADD3 R46, P0, P2, R46, R20, R5 ;  /* 0x000000142e2e7210 */ /* 0x000fe20007a1e005 */
[----:B------:R-:W-:Y:S01]  /*96ec0*/  IMAD.WIDE.U32 R20, R48, R6, RZ ;  /* 0x0000000630147225 */ /* 0x000fe200078e00ff */
[----:B------:R-:W0:Y:S02]  /*96ed0*/  LDC R5, c[0x3][0x14] ;  /* 0x00c00500ff057b82 */ /* 0x000e240000000800 */
[----:B------:R-:W-:Y:S01]  /*96ee0*/  IADD3.X R45, PT, PT, R34, R45, RZ, P0, P2 ;  /* 0x0000002d222d7210 */ /* 0x000fe200007e44ff */
[----:B0-----:R-:W-:-:S04]  /*96ef0*/  IMAD.WIDE.U32 R34, P0, R36, R5, R20 ;  /* 0x0000000524227225 */ /* 0x001fc80007800014 */
[----:B------:R-:W-:-:S04]  /*96f00*/  IMAD.WIDE.U32 R20, R36, R6, RZ ;  /* 0x0000000624147225 */ /* 0x000fc800078e00ff */
[----:B------:R-:W-:Y:S01]  /*96f10*/  IMAD.X R57, RZ, RZ, RZ, P0 ;  /* 0x000000ffff397224 */ /* 0x000fe200000e06ff */
[----:B------:R-:W-:Y:S01]  /*96f20*/  IADD3 R51, P0, PT, R21, R34, RZ ;  /* 0x0000002215337210 */ /* 0x000fe20007f1e0ff */
[----:B------:R-:W-:Y:S01]  /*96f30*/  IMAD.MOV.U32 R56, RZ, RZ, R35 ;  /* 0x000000ffff387224 */ /* 0x000fe200078e0023 */
[----:B------:R-:W-:-:S03]  /*96f40*/  IADD3 R21, P2, PT, R59, R58, RZ ;  /* 0x0000003a3b157210 */ /* 0x000fc60007f5e0ff */
[----:B------:R-:W-:Y:S01]  /*96f50*/  IMAD.WIDE.U32.X R34, R48, R5, R56, P0 ;  /* 0x0000000530227225 */ /* 0x000fe200000e0438 */
        /* <DEDUP_REMOVED lines=40> */
[----:B------:R-:W-:Y:S01]  /*971e0*/  IMAD.IADD R55, R12, 0x1, R57 ;  /* 0x000000010c377824 */ /* 0x000fe200078e0239 */
[----:B------:R-:W-:Y:S01]  /*971f0*/  IADD3 R57, P5, PT, R40, R56, RZ ;  /* 0x0000003828397210 */ /* 0x000fe20007fbe0ff */
[----:B------:R-:W-:-:S04]  /*97200*/  IMAD.MOV.U32 R62, RZ, RZ, R61 ;  /* 0x000000ffff3e7224 */ /* 0x000fc800078e003d */
[----:B------:R-:W-:Y:S01]  /*97210*/  IMAD.WIDE.U32.X R60, R48, R21, R62, P0 ;  /* 0x00000015303c7225 */ /* 0x000fe200000e043e */
[----:B------:R-:W-:-:S03]  /*97220*/  IADD3 R55, P0, P2, R50, R55, R54 ;  /* 0x0000003732377210 */ /* 0x000fc60007a1e036 */
[----:B------:R-:W-:-:S04]  /*97230*/  IMAD.WIDE.U32 R50, R67, R18, RZ ;  /* 0x0000001243327225 */ /* 0x000fc800078e00ff */
[----:B------:R-:W-:Y:S01]  /*97240*/  IMAD.X R55, R55, 0x1, R42, P5 ;  /* 0x0000000137377824 */ /* 0x000fe200028e062a */
[----:B------:R-:W-:Y:S01]  /*97250*/  IADD3 R65, P5, PT, R52, R57, RZ ;  /* 0x0000003934417210 */ /* 0x000fe20007fbe0ff */
[----:B------:R-:W-:-:S03]  /*97260*/  IMAD.IADD R52, R24, 0x1, R43 ;  /* 0x0000000118347824 */ /* 0x000fc600078e022b */
        /* <DEDUP_REMOVED lines=8> */
[----:B------:R-:W-:Y:S01]  /*972f0*/  IMAD.IADD R12, R51, 0x1, R43 ;  /* 0x00000001330c7824 */ /* 0x000fe200078e022b */
[C---:B------:R-:W-:Y:S02]  /*97300*/  LOP3.LUT P5, RZ, R53.reuse, 0x4, RZ, 0xc0, !PT ;  /* 0x0000000435ff7812 */ /* 0x040fe400078ac0ff */
[----:B------:R-:W-:Y:S01]  /*97310*/  LOP3.LUT P6, RZ, R53, 0x1, RZ, 0xc0, !PT ;  /* 0x0000000135ff7812 */ /* 0x000fe200078cc0ff */
[----:B------:R-:W-:Y:S01]  /*97320*/  IMAD.MOV.U32 R53, RZ, RZ, RZ ;  /* 0x000000ffff357224 */ /* 0x000fe200078e00ff */
[----:B------:R-:W-:Y:S01]  /*97330*/  IADD3.X R73, PT, PT, RZ, RZ, RZ, P5, P4 ;  /* 0x000000ffff497210 */ /* 0x000fe20002fe84ff */
[----:B------:R-:W-:Y:S01]  /*97340*/  IMAD.WIDE.U32 R62, R12, R10, RZ ;  /* 0x0000000a0c3e7225 */ /* 0x000fe200078e00ff */
[----:B------:R-:W-:-:S03]  /*97350*/  ISETP.NE.AND P4, PT, R68, RZ, PT ;  /* 0x000000ff4400720c */ /* 0x000fc60003f85270 */
[----:B------:R-:W-:Y:S01]  /*97360*/  IMAD.WIDE.U32 R52, R22, R17, R52 ;  /* 0x0000001116347225 */ /* 0x000fe200078e0034 */
[----:B------:R-:W-:-:S03]  /*97370*/  IADD3.X R56, PT, PT, RZ, RZ, RZ, P6, P4 ;  /* 0x000000ffff387210 */ /* 0x000fc600037e84ff */
[----:B------:R-:W-:Y:S01]  /*97380*/  IMAD.IADD R68, R24, 0x1, R53 ;  /* 0x0000000118447824 */ /* 0x000fe200078e0235 */
[----:B------:R-:W-:Y:S01]  /*97390*/  IADD3 R73, P4, P5, R73, R52, R41 ;  /* 0x0000003449497210 */ /* 0x000fe20007d9e029 */
[----:B------:R-:W-:-:S03]  /*973a0*/  IMAD.WIDE.U32 R58, P6, R34, R5, R58 ;  /* 0x00000005223a7225 */ /* 0x000fc600078c003a */
[----:B------:R-:W-:Y:S01]  /*973b0*/  IADD3.X R68, PT, PT, RZ, R68, RZ, P4, P5 ;  /* 0x00000044ff447210 */ /* 0x000fe200027ea4ff */
[----:B------:R-:W-:Y:S01]  /*973c0*/  IMAD.WIDE.U32 R52, R34, R6, RZ ;  /* 0x0000000622347225 */ /* 0x000fe200078e00ff */
[----:B------:R-:W-:-:S03]  /*973d0*/  IADD3 R41, P4, PT, R64, R65, RZ ;  /* 0x0000004140297210 */ /* 0x000fc60007f9e0ff */
[----:B------:R-:W-:Y:S01]  /*973e0*/  IMAD.X R61, RZ, RZ, RZ, P6 ;  /* 0x000000ffff3d7224 */ /* 0x000fe200030e06ff */
[----:B------:R-:W-:Y:S01]  /*973f0*/  IADD3 R43, P5, PT, R53, R58, RZ ;  /* 0x0000003a352b7210 */ /* 0x000fe20007fbe0ff */
[----:B------:R-:W-:Y:S01]  /*97400*/  IMAD.WIDE.U32 R64, P6, R50, R11, R62 ;  /* 0x0000000b32407225 */ /* 0x000fe200078c003e */
[----:B------:R-:W-:-:S03]  /*97410*/  IADD3.X R30, P4, PT, R66, R71, RZ, P4, !PT ;  /* 0x00000047421e7210 */ /* 0x000fc6000279e4ff */
        /* <DEDUP_REMOVED lines=17> */
[----:B------:R-:W-:-:S02]  /*97530*/  IADD3.X R43, P6, PT, RZ, R60, RZ, P6, !PT ;  /* 0x0000003cff2b7210 */ /* 0x000fc400037de4ff */
[----:B------:R-:W-:Y:S01]  /*97540*/  IADD3.X R22, PT, PT, RZ, RZ, RZ, P3, P1 ;  /* 0x000000ffff167210 */ /* 0x000fe20001fe24ff */
[----:B------:R-:W-:Y:S01]  /*97550*/  IMAD.X R51, R36, 0x1, R68, P4 ;  /* 0x0000000124337824 */ /* 0x000fe200020e0644 */
[----:B------:R-:W-:Y:S01]  /*97560*/  IADD3 R41, P4, PT, R41, R54, RZ ;  /* 0x0000003629297210 */ /* 0x000fe20007f9e0ff */
[----:B------:R-:W-:-:S03]  /*97570*/  IMAD.WIDE.U32 R62, R12, R8, RZ ;  /* 0x000000080c3e7225 */ /* 0x000fc600078e00ff */
[----:B------:R-:W-:Y:S01]  /*97580*/  IADD3 R36, P1, PT, R41, R52, RZ ;  /* 0x0000003429247210 */ /* 0x000fe20007f3e0ff */
[----:B------:R-:W-:Y:S01]  /*97590*/  IMAD.X R67, RZ, RZ, R61, P6 ;  /* 0x000000ffff437224 */ /* 0x000fe200030e063d */
[----:B------:R-:W-:Y:S01]  /*975a0*/  IADD3.X R48, P4, PT, R48, R51, RZ, P4, !PT ;  /* 0x0000003330307210 */ /* 0x000fe2000279e4ff */
[----:B------:R-:W-:Y:S01]  /*975b0*/  IMAD.X R61, RZ, RZ, RZ, P5 ;  /* 0x000000ffff3d7224 */ /* 0x000fe200028e06ff */
[----:B------:R-:W-:Y:S01]  /*975c0*/  IADD3 R65, P5, PT, R53, R58, RZ ;  /* 0x0000003a35417210 */ /* 0x000fe20007fbe0ff */
[----:B------:R-:W-:Y:S02]  /*975d0*/  IMAD.MOV.U32 R60, RZ, RZ, R59 ;  /* 0x000000ffff3c7224 */ /* 0x000fe400078e003b */
[----:B------:R-:W-:Y:S01]  /*975e0*/  IMAD.WIDE.U32 R62, P3, R50, R9, R62 ;  /* 0x00000009323e7225 */ /* 0x000fe2000786003e */
[----:B------:R-:W-:-:S03]  /*975f0*/  IADD3.X R48, P1, PT, R48, R65, RZ, P1, !PT ;  /* 0x0000004130307210 */ /* 0x000fc60000f3e4ff */
[----:B------:R-:W-:-:S04]  /*97600*/  IMAD.WIDE.U32 R52, R50, R8, RZ ;  /* 0x0000000832347225 */ /* 0x000fc800078e00ff */
        /* <DEDUP_REMOVED lines=13> */
[----:B------:R-:W-:Y:S01]  /*976e0*/  IMAD.WIDE.U32 R60, P6, R50, R5, R60 ;  /* 0x00000005323c7225 */ /* 0x000fe200078c003c */
[----:B------:R-:W-:-:S03]  /*976f0*/  IADD3.X R7, P3, P5, R52, RZ, RZ, P3, P5 ;  /* 0x000000ff34077210 */ /* 0x000fc60001d6a4ff */
[----:B------:R-:W-:Y:S01]  /*97700*/  IMAD.X R59, RZ, RZ, RZ, P6 ;  /* 0x000000ffff3b7224 */ /* 0x000fe200030e06ff */
[----:B------:R-:W-:Y:S01]  /*97710*/  ISETP.GE.U32.AND P6, PT, R54, R73, PT ;  /* 0x000000493600720c */ /* 0x000fe20003fc6070 */
[----:B------:R-:W-:Y:S01]  /*97720*/  IMAD.WIDE.U32 R34, R50, R6, RZ ;  /* 0x0000000632227225 */ /* 0x000fe200078e00ff */
[----:B------:R-:W-:Y:S02]  /*97730*/  IADD3.X R65, PT, PT, R53, RZ, RZ, P3, P5 ;  /* 0x000000ff35417210 */ /* 0x000fe40001fea4ff */
[----:B------:R-:W-:Y:S01]  /*97740*/  IADD3 R7, P3, PT, R7, R36, RZ ;  /* 0x0000002407077210 */ /* 0x000fe20007f7e0ff */
[----:B------:R-:W-:Y:S01]  /*97750*/  IMAD.WIDE.U32 R52, R12, R20, RZ ;  /* 0x000000140c347225 */ /* 0x000fe200078e00ff */
[----:B------:R-:W-:Y:S02]  /*97760*/  IADD3.X R54, PT, PT, RZ, R38, RZ, P4, P1 ;  /* 0x00000026ff367210 */ /* 0x000fe400027e24ff */
[----:B------:R-:W-:Y:S01]  /*97770*/  ISETP.GE.U32.AND.EX P6, PT, R51, R68, PT, P6 ;  /* 0x000000443300720c */ /* 0x000fe20003fc6160 */
[----:B------:R-:W-:Y:S01]  /*97780*/  IMAD R38, R67, R18, RZ ;  /* 0x0000001243267224 */ /* 0x000fe200078e02ff */
        /* <DEDUP_REMOVED lines=10> */
[----:B------:R-:W-:-:S04]  /*97830*/  IMAD.WIDE.U32 R52, R50, R20, RZ ;  /* 0x0000001432347225 */ /* 0x000fc800078e00ff */
[----:B------:R-:W-:Y:S02]  /*97840*/  IMAD.IADD R63, R35, 0x1, R63 ;  /* 0x00000001233f7824 */ /* 0x000fe400078e023f */
[----:B------:R-:W-:Y:S01]  /*97850*/  IMAD.WIDE.U32.X R50, R12, R5, R58, P1 ;  /* 0x000000050c327225 */ /* 0x000fe200008e043a */
[----:B------:R-:W-:-:S03]  /*97860*/  ISETP.GE.U32.AND P1, PT, R57, R40, PT ;  /* 0x000000283900720c */ /* 0x000fc60003f26070 */
[----:B------:R-:W-:Y:S01]  /*97870*/  IMAD.WIDE.U32 R56, R63, R10, RZ ;  /* 0x0000000a3f387225 */ /* 0x000fe200078e00ff */
[----:B------:R-:W-:Y:S02]  /*97880*/  IADD3.X R7, P3, P4, R50, RZ, RZ, P4, P3 ;  /* 0x000000ff32077210 */ /* 0x000fe400024664ff */
[----:B------:R-:W-:Y:S01]  /*97890*/  ISETP.GE.U32.AND.EX P1, PT, R55, R42, PT, P1 ;  /* 0x0000002a3700720c */ /* 0x000fe20003f26110 */
        /* <DEDUP_REMOVED lines=45> */
[----:B------:R-:W-:Y:S01]  /*97b70*/  IMAD.WIDE.U32 R32, R34, R6, RZ ;  /* 0x0000000622207225 */ /* 0x000fe200078e00ff */
[----:B------:R-:W-:Y:S02]  /*97b80*/  ISETP.GE.U32.AND.EX P1, PT, R44, R59, PT, P1 ;  /* 0x0000003b2c00720c */ /* 0x000fe40003f26110 */
[----:B------:R-:W-:Y:S01]  /*97b90*/  SEL R22, RZ, 0x1, P5 ;  /* 0x00000001ff167807 */ /* 0x000fe20002800000 */
[----:B------:R-:W-:Y:S01]  /*97ba0*/  IMAD.WIDE.U32 R42, P5, R34, R5, R42 ;  /* 0x00000005222a7225 */ /* 0x000fe200078a002a */
[----:B------:R-:W-:Y:S02]  /*97bb0*/  IADD3.X R38, PT, PT, RZ, R37, RZ, P2, P0 ;  /* 0x00000025ff267210 */ /* 0x000fe400017e04ff */
[----:B------:R-:W-:Y:S01]  /*97bc0*/  IADD3 R7, P0, PT, R7, R30, RZ ;  /* 0x0000001e07077210 */ /* 0x000fe20007f1e0ff */
[----:B------:R-:W-:Y:S01]  /*97bd0*/  IMAD.WIDE.U32 R36, R63, R20, RZ ;  /* 0x000000143f247225 */ /* 0x000fe200078e00ff */
[----:B------:R-:W-:-:S02]  /*97be0*/  IADD3 R30, P2, PT, R22, R55, RZ ;  /* 0x00000037161e7210 */ /* 0x000fc40007f5e0ff */
[----:B------:R-:W-:Y:S02]  /*97bf0*/  SEL R51, RZ, 0x1, P1 ;  /* 0x00000001ff337807 */ /* 0x000fe40000800000 */
        /* <DEDUP_REMOVED lines=15> */
[----:B------:R-:W-:Y:S01]  /*97cf0*/  IADD3.X R32, PT, PT, R33, RZ, RZ, P1, P0 ;  /* 0x000000ff21207210 */ /* 0x000fe20000fe04ff */
[----:B------:R-:W-:Y:S01]  /*97d00*/  IMAD.X R41, RZ, RZ, RZ, P5 ;  /* 0x000000ffff297224 */ /* 0x000fe200028e06ff */
[----:B------:R-:W-:Y:S01]  /*97d10*/  IADD3 R12, P5, PT, R12, R51, RZ ;  /* 0x000000330c0c7210 */ /* 0x000fe20007fbe0ff */
[----:B------:R-:W-:Y:S01]  /*97d20*/  IMAD.WIDE.U32 R34, R34, R20, RZ ;  /* 0x0000001422227225 */ /* 0x000fe200078e00ff */
[----:B------:R-:W-:-:S02]  /*97d30*/  ISETP.GE.U32.AND.EX P6, PT, R22, R53, PT, P6 ;  /* 0x000000351600720c */ /* 0x000fc40003fc6160 */
[----:B------:R-:W-:Y:S01]  /*97d40*/  IADD3 R7, P0, PT, R7, R12, RZ ;  /* 0x0000000c07077210 */ /* 0x000fe20007f1e0ff */
[----:B------:R-:W-:Y:S01]  /*97d50*/  IMAD.X R33, R24, 0x1, R22, P5 ;  /* 0x0000000118217824 */ /* 0x000fe200028e0616 */
[----:B------:R-:W-:Y:S01]  /*97d60*/  IADD3 R30, P1, PT, R35, R36, RZ ;  /* 0x00000024231e7210 */ /* 0x000fe20007f3e0ff */
[----:B------:R-:W-:Y:S01]  /*97d70*/  IMAD.MOV.U32 R40, RZ, RZ, R37 ;  /* 0x000000ffff287224 */ /* 0x000fe200078e0025 */
[----:B------:R-:W-:Y:S02]  /*97d80*/  SEL R37, RZ, 0x1, P2 ;  /* 0x00000001ff257807 */ /* 0x000fe40001000000 */
[----:B------:R-:W-:Y:S01]  /*97d90*/  IADD3 R43, P2, PT, R7, R34, RZ ;  /* 0x00000022072b7210 */ /* 0x000fe20007f5e0ff */
[----:B------:R-:W-:Y:S01]  /*97da0*/  IMAD.WIDE.U32.X R34, R63, R21, R40, P1 ;  /* 0x000000153f227225 */ /* 0x000fe200008e0428 */
[----:B------:R-:W-:Y:S02]  /*97db0*/  ISETP.GE.U32.AND P5, PT, R12, R51, PT ;  /* 0x000000330c00720c */ /* 0x000fe40003fa6070 */
        /* <DEDUP_REMOVED lines=50> */
.L_x_685:
        /* <DEDUP_REMOVED lines=21> */
.L_x_686:
        /* <DEDUP_REMOVED lines=30> */
[----:B------:R-:W-:Y:S02]  /*98410*/  IMAD.IADD R51, R51, 0x1, R61 ;  /* 0x0000000133337824 */ /* 0x000fe400078e023d */
[----:B------:R-:W-:Y:S02]  /*98420*/  IMAD.IADD R71, R45, 0x1, R55 ;  /* 0x000000012d477824 */ /* 0x000fe400078e0237 */
[----:B------:R-:W-:Y:S02]  /*98430*/  IMAD.MOV.U32 R37, RZ, RZ, RZ ;  /* 0x000000ffff257224 */ /* 0x000fe400078e00ff */
[----:B------:R-:W-:Y:S01]  /*98440*/  IMAD.WIDE.U32 R54, R17, R4, RZ ;  /* 0x0000000411367225 */ /* 0x000fe200078e00ff */
[----:B------:R-:W-:-:S03]  /*98450*/  IADD3.X R71, PT, PT, RZ, R71, RZ, P0, P2 ;  /* 0x00000047ff477210 */ /* 0x000fc600007e44ff */
[----:B------:R-:W-:-:S04]  /*98460*/  IMAD.WIDE.U32 R60, R23, R3, RZ ;  /* 0x00000003173c7225 */ /* 0x000fc800078e00ff */
[----:B------:R-:W-:Y:S02]  /*98470*/  IMAD.IADD R56, R59, 0x1, R75 ;  /* 0x000000013b387824 */ /* 0x000fe400078e024b */
[----:B------:R-:W-:-:S04]  /*98480*/  IMAD.WIDE.U32 R58, R25, R4, RZ ;  /* 0x00000004193a7225 */ /* 0x000fc800078e00ff */
[----:B------:R-:W-:Y:S01]  /*98490*/  IMAD.IADD R62, R37, 0x1, R55 ;  /* 0x00000001253e7824 */ /* 0x000fe200078e0237 */
[----:B------:R-:W-:Y:S01]  /*984a0*/  IADD3 R55, P2, P0, R60, R63, R54 ;  /* 0x0000003f3c377210 */ /* 0x000fe2000785e036 */
[----:B------:R-:W-:-:S04]  /*984b0*/  IMAD.WIDE.U32 R66, R25, R3, RZ ;  /* 0x0000000319427225 */ /* 0x000fc800078e00ff */
[----:B------:R-:W-:Y:S02]  /*984c0*/  IMAD.MOV.U32 R63, RZ, RZ, RZ ;  /* 0x000000ffff3f7224 */ /* 0x000fe400078e00ff */
[----:B------:R-:W-:-:S04]  /*984d0*/  IMAD.WIDE.U32 R64, R29, R4, RZ ;  /* 0x000000041d407225 */ /* 0x000fc800078e00ff */
[C---:B------:R-:W-:Y:S02]  /*984e0*/  IMAD.IADD R41, R44.reuse, 0x1, R59 ;  /* 0x000000012c297824 */ /* 0x040fe400078e023b */
[----:B------:R-:W-:Y:S02]  /*984f0*/  IMAD.MOV.U32 R73, RZ, RZ, RZ ;  /* 0x000000ffff497224 */ /* 0x000fe400078e00ff */
[----:B------:R-:W-:Y:S02]  /*98500*/  IMAD.IADD R43, R35, 0x1, R61 ;  /* 0x00000001232b7824 */ /* 0x000fe400078e023d */
[----:B------:R-:W-:Y:S01]  /*98510*/  IMAD.IADD R49, R44, 0x1, R67 ;  /* 0x000000012c317824 */ /* 0x000fe200078e0243 */
[----:B------:R-:W-:Y:S01]  /*98520*/  IADD3.X R67, PT, PT, RZ, RZ, RZ, P1, P3 ;  /* 0x000000ffff437210 */ /* 0x000fe20000fe64ff */
[----:B------:R-:W-:Y:S01]  /*98530*/  IMAD.WIDE.U32 R60, R3, R17, R62 ;  /* 0x00000011033c7225 */ /* 0x000fe200078e003e */
[----:B------:R-:W-:Y:S02]  /*98540*/  IADD3 R64, P1, P3, R66, R41, R64 ;  /* 0x0000002942407210 */ /* 0x000fe40007b3e040 */
[----:B------:R-:W-:Y:S01]  /*98550*/  IADD3.X R63, PT, PT, RZ, RZ, RZ, P5, P6 ;  /* 0x000000ffff3f7210 */ /* 0x000fe20002fec4ff */
[----:B------:R-:W-:Y:S01]  /*98560*/  IMAD.IADD R40, R57, 0x1, R73 ;  /* 0x0000000139287824 */ /* 0x000fe200078e0249 */
[----:B------:R-:W-:Y:S01]  /*98570*/  IADD3 R46, P5, P6, R46, R60, R43 ;  /* 0x0000003c2e2e7210 */ /* 0x000fe20007ebe02b */
[----:B------:R-:W-:Y:S01]  /*98580*/  IMAD.MOV.U32 R41, RZ, RZ, RZ ;  /* 0x000000ffff297224 */ /* 0x000fe200078e00ff */
[----:B------:R-:W-:Y:S01]  /*98590*/  IADD3.X R66, PT, PT, RZ, RZ, RZ, P1, P3 ;  /* 0x000000ffff427210 */ /* 0x000fe20000fe64ff */
[----:B------:R-:W-:Y:S01]  /*985a0*/  IMAD.X R62, R55, 0x1, R70, P4 ;  /* 0x00000001373e7824 */ /* 0x000fe200020e0646 */
[----:B------:R-:W-:Y:S01]  /*985b0*/  ISETP.GE.U32.AND P4, PT, R53, R42, PT ;  /* 0x0000002a3500720c */ /* 0x000fe20003f86070 */
[----:B------:R-:W-:-:S02]  /*985c0*/  IMAD.MOV.U32 R57, RZ, RZ, RZ ;  /* 0x000000ffff397224 */ /* 0x000fc400078e00ff */
[----:B------:R-:W-:Y:S01]  /*985d0*/  IMAD.IADD R38, R37, 0x1, R61 ;  /* 0x0000000125267824 */ /* 0x000fe200078e023d */
[----:B------:R-:W-:Y:S01]  /*985e0*/  ISETP.GE.U32.AND.EX P4, PT, R62, R70, PT, P4 ;  /* 0x000000463e00720c */ /* 0x000fe20003f86140 */
[----:B------:R-:W-:-:S04]  /*985f0*/  IMAD.WIDE.U32 R42, R39, R4, RZ ;  /* 0x00000004272a7225 */ /* 0x000fc800078e00ff */
[----:B------:R-:W-:-:S04]  /*98600*/  IMAD.WIDE.U32 R40, R0, R39, R40 ;  /* 0x0000002700287225 */ /* 0x000fc800078e0028 */
[----:B------:R-:W-:Y:S01]  /*98610*/  IMAD.WIDE.U32 R60, R0, R47, R56 ;  /* 0x0000002f003c7225 */ /* 0x000fe200078e0038 */
[----:B------:R-:W-:-:S03]  /*98620*/  SEL R47, RZ, 0x1, P4 ;  /* 0x00000001ff2f7807 */ /* 0x000fc60002000000 */
[----:B------:R-:W-:Y:S01]  /*98630*/  IMAD.IADD R56, R73, 0x1, R43 ;  /* 0x0000000149387824 */ /* 0x000fe200078e022b */
[----:B------:R-:W-:Y:S01]  /*98640*/  IADD3.X R43, PT, PT, R71, R38, RZ, P5, P6 ;  /* 0x00000026472b7210 */ /* 0x000fe20002fec4ff */
[----:B------:R-:W-:Y:S01]  /*98650*/  IMAD.IADD R54, R45, 0x1, R65 ;  /* 0x000000012d367824 */ /* 0x000fe200078e0241 */
[----:B------:R-:W-:Y:S01]  /*98660*/  IADD3 R67, P5, P6, R67, R40, R69 ;  /* 0x0000002843437210 */ /* 0x000fe20007ebe045 */
[----:B------:R-:W-:Y:S02]  /*98670*/  IMAD.IADD R69, R73, 0x1, R41 ;  /* 0x0000000149457824 */ /* 0x000fe400078e0229 */
[----:B------:R-:W-:Y:S02]  /*98680*/  IMAD.IADD R65, R75, 0x1, R61 ;  /* 0x000000014b417824 */ /* 0x000fe400078e023d */
[----:B------:R-:W-:Y:S01]  /*98690*/  IMAD.WIDE.U32 R56, R3, R39, R56 ;  /* 0x0000002703387225 */ /* 0x000fe200078e0038 */
[----:B------:R-:W-:Y:S02]  /*986a0*/  IADD3.X R69, PT, PT, RZ, R69, RZ, P5, P6 ;  /* 0x00000045ff457210 */ /* 0x000fe40002fec4ff */
[----:B------:R-:W-:Y:S01]  /*986b0*/  IADD3 R63, P4, P5, R63, R60, R51 ;  /* 0x0000003c3f3f7210 */ /* 0x000fe20007d9e033 */
[----:B------:R-:W-:Y:S01]  /*986c0*/  IMAD.WIDE.U32 R60, R23, R2, RZ ;  /* 0x00000002173c7225 */ /* 0x000fe200078e00ff */
[----:B------:R-:W-:-:S02]  /*986d0*/  IADD3 R51, P6, PT, R47, R50, RZ ;  /* 0x000000322f337210 */ /* 0x000fc40007fde0ff */
[----:B------:R-:W-:Y:S01]  /*986e0*/  IADD3.X R65, PT, PT, RZ, R65, RZ, P4, P5 ;  /* 0x00000041ff417210 */ /* 0x000fe200027ea4ff */
[----:B------:R-:W-:Y:S01]  /*986f0*/  IMAD.WIDE.U32 R40, R17, R2, RZ ;  /* 0x0000000211287225 */ /* 0x000fe200078e00ff */
[----:B------:R-:W-:Y:S02]  /*98700*/  ISETP.GT.U32.AND P1, PT, R50, R51, PT ;  /* 0x000000333200720c */ /* 0x000fe40003f24070 */
[----:B------:R-:W-:Y:S01]  /*98710*/  IADD3 R58, P3, PT, R51, R58, RZ ;  /* 0x0000003a333a7210 */ /* 0x000fe20007f7e0ff */
        /* <DEDUP_REMOVED lines=9> */
[----:B------:R-:W-:Y:S01]  /*987b0*/  IMAD R40, R75, R18, RZ ;  /* 0x000000124b287224 */ /* 0x000fe200078e02ff */
[----:B------:R-:W-:Y:S01]  /*987c0*/  SEL R55, R50, R51, P1 ;  /* 0x0000003332377207 */ /* 0x000fe20000800000 */
[----:B------:R-:W-:Y:S01]  /*987d0*/  IMAD.X R59, R61, 0x1, R64, P3 ;  /* 0x000000013d3b7824 */ /* 0x000fe200018e0640 */
[----:B------:R-:W-:Y:S01]  /*987e0*/  IADD3 R49, P3, P5, R67, R54, R49 ;  /* 0x0000003643317210 */ /* 0x000fe20007d7e031 */
        /* <DEDUP_REMOVED lines=87> */
[----:B------:R-:W-:Y:S02]  /*98d60*/  IMAD.IADD R42, R45, 0x1, R57 ;  /* 0x000000012d2a7824 */ /* 0x000fe400078e0239 */
[----:B------:R-:W-:Y:S01]  /*98d70*/  IMAD.MOV.U32 R45, RZ, RZ, RZ ;  /* 0x000000ffff2d7224 */ /* 0x000fe200078e00ff */
[----:B------:R-:W-:-:S04]  /*98d80*/  IADD3 R36, P5, P6, R36, R71, R4 ;  /* 0x0000004724247210 */ /* 0x000fc80007ebe004 */
        /* <DEDUP_REMOVED lines=8> */
[----:B------:R-:W-:Y:S01]  /*98e10*/  IMAD.WIDE.U32 R62, R40, R20, RZ ;  /* 0x00000014283e7225 */ /* 0x000fe200078e00ff */
[----:B------:R-:W-:-:S04]  /*98e20*/  ISETP.GE.U32.AND P5, PT, R64, R58, PT ;  /* 0x0000003a4000720c */ /* 0x000fc80003fa6070 */
[----:B------:R-:W-:Y:S01]  /*98e30*/  ISETP.GE.U32.AND.EX P5, PT, R65, R59, PT, P5 ;  /* 0x0000003b4100720c */ /* 0x000fe20003fa6150 */
[----:B------:R-:W-:-:S03]  /*98e40*/  IMAD.WIDE.U32 R58, R17, R16, RZ ;  /* 0x00000010113a7225 */ /* 0x000fc600078e00ff */
[----:B------:R-:W-:-:S04]  /*98e50*/  SEL R4, RZ, 0x1, P5 ;  /* 0x00000001ff047807 */ /* 0x000fc80002800000 */
[----:B------:R-:W-:-:S05]  /*98e60*/  IADD3 R29, P5, PT, R4, R48, RZ ;  /* 0x00000030041d7210 */ /* 0x000fca0007fbe0ff */
[----:B------:R-:W-:Y:S01]  /*98e70*/  IMAD.X R44, RZ, RZ, R67, P5 ;  /* 0x000000ffff2c7224 */ /* 0x000fe200028e0643 */
[----:B------:R-:W-:Y:S01]  /*98e80*/  IADD3 R25, P5, PT, R29, R56, RZ ;  /* 0x000000381d197210 */ /* 0x000fe20007fbe0ff */
[----:B------:R-:W-:-:S04]  /*98e90*/  IMAD.WIDE.U32 R56, R23, R16, RZ ;  /* 0x0000001017387225 */ /* 0x000fc800078e00ff */
[----:B------:R-:W-:Y:S01]  /*98ea0*/  IMAD.X R13, R44, 0x1, R13, P5 ;  /* 0x000000012c0d7824 */ /* 0x000fe200028e060d */
[----:B------:R-:W-:Y:S01]  /*98eb0*/  ISETP.GT.U32.AND P5, PT, R48, R29, PT ;  /* 0x0000001d3000720c */ /* 0x000fe20003fa4070 */
[----:B------:R-:W-:Y:S02]  /*98ec0*/  IMAD R16, R51, R18, RZ ;  /* 0x0000001233107224 */ /* 0x000fe400078e02ff */
[----:B------:R-:W-:Y:S01]  /*98ed0*/  IMAD.IADD R23, R35, 0x1, R57 ;  /* 0x0000000123177824 */ /* 0x000fe200078e0239 */
[----:B------:R-:W-:-:S04]  /*98ee0*/  ISETP.GT.U32.AND.EX P5, PT, R67, R44, PT, P5 ;  /* 0x0000002c4300720c */ /* 0x000fc80003fa4150 */
[----:B------:R-:W-:Y:S02]  /*98ef0*/  SEL R14, R48, R29, P5 ;  /* 0x0000001d300e7207 */ /* 0x000fe40002800000 */
[----:B------:R-:W-:Y:S01]  /*98f00*/  SEL R44, R67, R44, P5 ;  /* 0x0000002c432c7207 */ /* 0x000fe20002800000 */
[----:B------:R-:W-:Y:S01]  /*98f10*/  IMAD R67, R49, R19, R16 ;  /* 0x0000001331437224 */ /* 0x000fe200078e0210 */
[----:B------:R-:W-:Y:S02]  /*98f20*/  ISETP.GT.U32.AND P5, PT, R14, R25, PT ;  /* 0x000000190e00720c */ /* 0x000fe40003fa4070 */
[----:B------:R-:W-:Y:S01]  /*98f30*/  IADD3.X R16, PT, PT, RZ, RZ, RZ, P2, P0 ;  /* 0x000000ffff107210 */ /* 0x000fe200017e04ff */
[----:B------:R-:W-:Y:S01]  /*98f40*/  IMAD.WIDE.U32 R62, P2, R2, R21, R62 ;  /* 0x00000015023e7225 */ /* 0x000fe2000784003e */
[----:B------:R-:W-:-:S03]  /*98f50*/  ISETP.GT.U32.AND.EX P5, PT, R44, R13, PT, P5 ;  /* 0x0000000d2c00720c */ /* 0x000fc60003fa4150 */
[----:B------:R-:W-:Y:S01]  /*98f60*/  IMAD.IADD R44, R37, 0x1, R59 ;  /* 0x00000001252c7824 */ /* 0x000fe200078e023b */
[----:B------:R-:W-:Y:S01]  /*98f70*/  SEL R29, RZ, 0x1, !P5 ;  /* 0x00000001ff1d7807 */ /* 0x000fe20006800000 */
[----:B------:R-:W-:Y:S02]  /*98f80*/  IMAD.X R57, RZ, RZ, RZ, P2 ;  /* 0x000000ffff397224 */ /* 0x000fe400010e06ff */
[----:B------:R-:W-:Y:S01]  /*98f90*/  IMAD.WIDE.U32 R14, R15, R17, R44 ;  /* 0x000000110f0e7225 */ /* 0x000fe200078e002c */
[----:B------:R-:W-:-:S03]  /*98fa0*/  IADD3 R36, P5, P6, R29, R36, R31 ;  /* 0x000000241d247210 */ /* 0x000fc60007ebe01f */
[----:B------:R-:W-:Y:S01]  /*98fb0*/  IMAD.IADD R31, R35, 0x1, R61 ;  /* 0x00000001231f7824 */ /* 0x000fe200078e023d */
[----:B------:R-:W-:Y:S01]  /*98fc0*/  IADD3.X R42, PT, PT, RZ, R42, RZ, P5, P6 ;  /* 0x0000002aff2a7210 */ /* 0x000fe20002fec4ff */
[----:B------:R-:W-:Y:S02]  /*98fd0*/  IMAD.IADD R29, R37, 0x1, R15 ;  /* 0x00000001251d7824 */ /* 0x000fe400078e020f */
[----:B------:R-:W-:Y:S01]  /*98fe0*/  IMAD.WIDE.U32 R44, R49, R18, RZ ;  /* 0x00000012312c7225 */ /* 0x000fe200078e00ff */
[----:B------:R-:W-:Y:S02]  /*98ff0*/  IADD3 R15, P5, P6, R36, R14, R31 ;  /* 0x0000000e240f7210 */ /* 0x000fe40007ebe01f */
[----:B------:R-:W-:Y:S01]  /*99000*/  IADD3 R36, P0, PT, R25, R56, RZ ;  /* 0x0000003819247210 */ /* 0x000fe20007f1e0ff */
[----:B------:R-:W-:Y:S01]  /*99010*/  IMAD.IADD R67, R45, 0x1, R67 ;  /* 0x000000012d437824 */ /* 0x000fe200078e0243 */
[----:B------:R-:W-:Y:S01]  /*99020*/  IADD3.X R14, PT, PT, R42, R29, RZ, P5, P6 ;  /* 0x0000001d2a0e7210 */ /* 0x000fe20002fec4ff */
[----:B------:R-:W-:Y:S01]  /*99030*/  IMAD.MOV.U32 R56, RZ, RZ, R63 ;  /* 0x000000ffff387224 */ /* 0x000fe200078e003f */
[----:B------:R-:W-:Y:S01]  /*99040*/  ISETP.NE.AND P6, PT, R70, RZ, PT ;  /* 0x000000ff4600720c */ /* 0x000fe20003fc5270 */
[----:B------:R-:W-:-:S03]  /*99050*/  IMAD.IADD R35, R35, 0x1, R39 ;  /* 0x0000000123237824 */ /* 0x000fc600078e0227 */
[----:B------:R-:W-:Y:S02]  /*99060*/  IADD3.X R71, PT, PT, RZ, RZ, RZ, P6, P4 ;  /* 0x000000ffff477210 */ /* 0x000fe400037e84ff */
[----:B------:R-:W-:Y:S01]  /*99070*/  IADD3 R42, P5, P4, R60, R23, R58 ;  /* 0x000000173c2a7210 */ /* 0x000fe20007cbe03a */
[----:B------:R-:W-:-:S04]  /*99080*/  IMAD.WIDE.U32 R60, R67, R10, RZ ;  /* 0x0000000a433c7225 */ /* 0x000fc800078e00ff */
[----:B------:R-:W-:-:S04]  /*99090*/  IMAD.WIDE.U32 R58, R2, R20, RZ ;  /* 0x00000014023a7225 */ /* 0x000fc800078e00ff */
[----:B------:R-:W-:Y:S01]  /*990a0*/  IMAD.WIDE.U32 R64, P6, R44, R11, R60 ;  /* 0x0000000b2c407225 */ /* 0x000fe200078c003c */
[----:B------:R-:W-:-:S03]  /*990b0*/  IADD3 R48, P2, PT, R59, R62, RZ ;  /* 0x0000003e3b307210 */ /* 0x000fc60007f5e0ff */
[----:B------:R-:W-:Y:S01]  /*990c0*/  IMAD.X R2, R42, 0x1, R13, P0 ;  /* 0x000000012a027824 */ /* 0x000fe200000e060d */
[----:B------:R-:W-:Y:S01]  /*990d0*/  IADD3 R23, P0, PT, R55, R36, RZ ;  /* 0x0000002437177210 */ /* 0x000fe20007f1e0ff */
        /* <DEDUP_REMOVED lines=26> */
[----:B------:R-:W-:Y:S01]  /*99280*/  IMAD.WIDE.U32 R48, R0, R17, R40 ;  /* 0x0000001100307225 */ /* 0x000fe200078e0028 */
[----:B------:R-:W-:Y:S02]  /*99290*/  IADD3.X R0, PT, PT, RZ, RZ, RZ, P1, P3 ;  /* 0x000000ffff007210 */ /* 0x000fe40000fe64ff */
        /* <DEDUP_REMOVED lines=67> */
[----:B------:R-:W-:Y:S02]  /*996d0*/  ISETP.GE.U32.AND P1, PT, R62, R41, PT ;  /* 0x000000293e00720c */ /* 0x000fe40003f26070 */
[----:B------:R-:W-:Y:S01]  /*996e0*/  IADD3.X R31, PT, PT, R45, RZ, RZ, P0, P3 ;  /* 0x000000ff2d1f7210 */ /* 0x000fe200007e64ff */
[----:B------:R-:W-:Y:S01]  /*996f0*/  IMAD R44, R35, R18, RZ ;  /* 0x00000012232c7224 */ /* 0x000fe200078e02ff */
[----:B------:R-:W-:Y:S01]  /*99700*/  IADD3 R23, P0, PT, R23, R42, RZ ;  /* 0x0000002a17177210 */ /* 0x000fe20007f1e0ff */
[----:B------:R-:W-:Y:S01]  /*99710*/  IMAD.MOV.U32 R48, RZ, RZ, R55 ;  /* 0x000000ffff307224 */ /* 0x000fe200078e0037 */
[----:B------:R-:W-:Y:S01]  /*99720*/  IADD3.X R60, PT, PT, RZ, R43, RZ, P6, P2 ;  /* 0x0000002bff3c7210 */ /* 0x000fe200037e44ff */
[----:B------:R-:W-:Y:S01]  /*99730*/  IMAD.WIDE.U32 R42, R39, R20, RZ ;  /* 0x00000014272a7225 */ /* 0x000fe200078e00ff */
[----:B------:R-:W-:-:S02]  /*99740*/  ISETP.GE.U32.AND.EX P1, PT, R64, R37, PT, P1 ;  /* 0x000000254000720c */ /* 0x000fc40003f26110 */
[----:B------:R-:W-:Y:S02]  /*99750*/  IADD3 R46, P3, PT, R17, R54, RZ ;  /* 0x00000036112e7210 */ /* 0x000fe40007f7e0ff */
[----:B------:R-:W-:Y:S01]  /*99760*/  IADD3 R50, P6, PT, R23, R16, RZ ;  /* 0x0000001017327210 */ /* 0x000fe20007fde0ff */
[----:B------:R-:W-:Y:S01]  /*99770*/  IMAD.WIDE.U32 R16, R29, R18, RZ ;  /* 0x000000121d107225 */ /* 0x000fe200078e00ff */
[----:B------:R-:W-:Y:S02]  /*99780*/  IADD3.X R31, P2, PT, R31, R56, RZ, P0, !PT ;  /* 0x000000381f1f7210 */ /* 0x000fe4000075e4ff */
        /* <DEDUP_REMOVED lines=8> */
[----:B------:R-:W-:-:S03]  /*99810*/  IADD3 R44, P3, PT, R43, R44, RZ ;  /* 0x0000002c2b2c7210 */ /* 0x000fc60007f7e0ff */
[----:B------:R-:W-:Y:S01]  /*99820*/  IMAD.WIDE.U32 R46, R23, R10, RZ ;  /* 0x0000000a172e7225 */ /* 0x000fe200078e00ff */
[----:B------:R-:W-:-:S03]  /*99830*/  IADD3.X R17, P1, P2, R40, RZ, RZ, P1, P2 ;  /* 0x000000ff28117210 */ /* 0x000fc60000a244ff */
        /* <DEDUP_REMOVED lines=48> */
[----:B------:R-:W-:Y:S01]  /*99b40*/  IMAD.WIDE.U32 R2, R16, R6, RZ ;  /* 0x0000000610027225 */ /* 0x000fe200078e00ff */
[----:B------:R-:W-:Y:S02]  /*99b50*/  ISETP.GE.U32.AND.EX P0, PT, R54, R49, PT, P0 ;  /* 0x000000313600720c */ /* 0x000fe40003f06100 */
[----:B------:R-:W-:Y:S01]  /*99b60*/  IADD3.X R38, PT, PT, RZ, R38, RZ, P5, P4 ;  /* 0x00000026ff267210 */ /* 0x000fe20002fe84ff */
[----:B------:R-:W-:Y:S01]  /*99b70*/  IMAD.WIDE.U32 R40, P3, R16, R5, R40 ;  /* 0x0000000510287225 */ /* 0x000fe20007860028 */
[----:B------:R-:W-:Y:S02]  /*99b80*/  IADD3 R13, P1, PT, R13, R48, RZ ;  /* 0x000000300d0d7210 */ /* 0x000fe40007f3e0ff */
[----:B------:R-:W-:Y:S02]  /*99b90*/  IADD3 R15, P4, PT, R15, R42, RZ ;  /* 0x0000002a0f0f7210 */ /* 0x000fe40007f9e0ff */
[----:B------:R-:W-:-:S02]  /*99ba0*/  SEL R4, RZ, 0x1, P0 ;  /* 0x00000001ff047807 */ /* 0x000fc40000000000 */
[----:B------:R-:W-:Y:S01]  /*99bb0*/  IADD3 R45, P0, PT, R13, R2, RZ ;  /* 0x000000020d2d7210 */ /* 0x000fe20007f1e0ff */
[----:B------:R-:W-:Y:S01]  /*99bc0*/  IMAD.X R13, RZ, RZ, R38, P4 ;  /* 0x000000ffff0d7224 */ /* 0x000fe200020e0626 */
[----:B------:R-:W-:Y:S01]  /*99bd0*/  IADD3 R35, P5, PT, R3, R40, RZ ;  /* 0x0000002803237210 */ /* 0x000fe20007fbe0ff */
[----:B------:R-:W-:Y:S01]  /*99be0*/  IMAD.X R3, RZ, RZ, RZ, P3 ;  /* 0x000000ffff037224 */ /* 0x000fe200018e06ff */
[----:B------:R-:W-:Y:S01]  /*99bf0*/  IADD3 R4, P4, PT, R4, R15, RZ ;  /* 0x0000000f04047210 */ /* 0x000fe20007f9e0ff */
[----:B------:R-:W-:Y:S01]  /*99c00*/  IMAD.MOV.U32 R2, RZ, RZ, R41 ;  /* 0x000000ffff027224 */ /* 0x000fe200078e0029 */
[----:B------:R-:W-:Y:S02]  /*99c10*/  IADD3.X R0, P1, PT, R0, R17, RZ, P1, !PT ;  /* 0x0000001100007210 */ /* 0x000fe40000f3e4ff */
[----:B------:R-:W-:Y:S01]  /*99c20*/  ISETP.GE.U32.AND P3, PT, R15, R42, PT ;  /* 0x0000002a0f00720c */ /* 0x000fe20003f66070 */
[----:B------:R-:W-:Y:S01]  /*99c30*/  IMAD.X R40, RZ, RZ, R13, P4 ;  /* 0x000000ffff287224 */ /* 0x000fe200020e060d */
[----:B------:R-:W-:Y:S01]  /*99c40*/  IADD3.X R35, P0, PT, R0, R35, RZ, P0, !PT ;  /* 0x0000002300237210 */ /* 0x000fe2000071e4ff */
        /* <DEDUP_REMOVED lines=68> */
.L_x_687:
        /* <DEDUP_REMOVED lines=21> */
.L_x_688:
        /* <DEDUP_REMOVED lines=34> */
[----:B------:R-:W-:Y:S02]  /*9a400*/  IMAD.IADD R44, R38, 0x1, R49 ;  /* 0x00000001262c7824 */ /* 0x000fe400078e0231 */
[----:B------:R-:W-:Y:S02]  /*9a410*/  IMAD.MOV.U32 R3, RZ, RZ, RZ ;  /* 0x000000ffff037224 */ /* 0x000fe400078e00ff */
[----:B------:R-:W-:Y:S01]  /*9a420*/  IMAD.WIDE.U32 R50, R7, R83, RZ ;  /* 0x0000005307327225 */ /* 0x000fe200078e00ff */
[----:B------:R-:W-:-:S03]  /*9a430*/  IADD3.X R44, PT, PT, RZ, R44, RZ, P0, P2 ;  /* 0x0000002cff2c7210 */ /* 0x000fc600007e44ff */
[----:B------:R-:W-:-:S04]  /*9a440*/  IMAD.WIDE.U32 R52, R12, R87, RZ ;  /* 0x000000570c347225 */ /* 0x000fc800078e00ff */
[----:B------:R-:W-:Y:S01]  /*9a450*/  IMAD.WIDE.U32 R48, R22, R83, RZ ;  /* 0x0000005316307225 */ /* 0x000fe200078e00ff */
[----:B------:R-:W-:-:S03]  /*9a460*/  IADD3 R66, P2, P0, R52, R29, R50 ;  /* 0x0000001d34427210 */ /* 0x000fc6000785e032 */
[----:B------:R-:W-:Y:S02]  /*9a470*/  IMAD.IADD R58, R3, 0x1, R51 ;  /* 0x00000001033a7824 */ /* 0x000fe400078e0233 */
[----:B------:R-:W-:Y:S02]  /*9a480*/  IMAD.MOV.U32 R59, RZ, RZ, RZ ;  /* 0x000000ffff3b7224 */ /* 0x000fe400078e00ff */
        /* <DEDUP_REMOVED lines=15> */
[----:B------:R-:W-:Y:S02]  /*9a580*/  ISETP.GE.U32.AND.EX P4, PT, R66, R65, PT, P4 ;  /* 0x000000414200720c */ /* 0x000fe40003f86140 */
[----:B------:R-:W-:Y:S01]  /*9a590*/  IADD3.X R59, PT, PT, RZ, RZ, RZ, P1, P3 ;  /* 0x000000ffff3b7210 */ /* 0x000fe20000fe64ff */
[----:B------:R-:W-:-:S02]  /*9a5a0*/  IMAD.MOV.U32 R57, RZ, RZ, RZ ;  /* 0x000000ffff397224 */ /* 0x000fc400078e00ff */
[----:B------:R-:W-:-:S04]  /*9a5b0*/  IMAD.WIDE.U32 R52, R27, R32, R54 ;  /* 0x000000201b347225 */ /* 0x000fc800078e0036 */
[----:B------:R-:W-:Y:S01]  /*9a5c0*/  IMAD.IADD R54, R67, 0x1, R37 ;  /* 0x0000000143367824 */ /* 0x000fe200078e0225 */
[----:B------:R-:W-:Y:S01]  /*9a5d0*/  IADD3.X R37, PT, PT, R44, R29, RZ, P5, P6 ;  /* 0x0000001d2c257210 */ /* 0x000fe20002fec4ff */
[----:B------:R-:W-:Y:S01]  /*9a5e0*/  IMAD.WIDE.U32 R34, R27, R34, R56 ;  /* 0x000000221b227225 */ /* 0x000fe200078e0038 */
[----:B------:R-:W-:Y:S02]  /*9a5f0*/  IADD3 R57, P5, P6, R47, R52, R40 ;  /* 0x000000342f397210 */ /* 0x000fe40007ebe028 */
[----:B------:R-:W-:Y:S01]  /*9a600*/  SEL R40, RZ, 0x1, P4 ;  /* 0x00000001ff287807 */ /* 0x000fe20002000000 */
[----:B------:R-:W-:Y:S02]  /*9a610*/  IMAD.IADD R58, R67, 0x1, R53 ;  /* 0x00000001433a7824 */ /* 0x000fe400078e0235 */
[----:B------:R-:W-:-:S03]  /*9a620*/  IMAD.WIDE.U32 R52, R87, R32, R54 ;  /* 0x0000002057347225 */ /* 0x000fc600078e0036 */
[----:B------:R-:W-:Y:S01]  /*9a630*/  IADD3.X R58, PT, PT, RZ, R58, RZ, P5, P6 ;  /* 0x0000003aff3a7210 */ /* 0x000fe20002fec4ff */
[----:B------:R-:W-:Y:S01]  /*9a640*/  IMAD.WIDE.U32 R54, R12, R28, RZ ;  /* 0x0000001c0c367225 */ /* 0x000fe200078e00ff */
[----:B------:R-:W-:Y:S02]  /*9a650*/  IADD3 R56, P4, P5, R33, R34, R43 ;  /* 0x0000002221387210 */ /* 0x000fe40007d9e02b */
[----:B------:R-:W-:Y:S01]  /*9a660*/  IADD3 R43, P6, PT, R40, R42, RZ ;  /* 0x0000002a282b7210 */ /* 0x000fe20007fde0ff */
[----:B------:R-:W-:Y:S02]  /*9a670*/  IMAD.IADD R50, R38, 0x1, R61 ;  /* 0x0000000126327824 */ /* 0x000fe400078e023d */
[----:B------:R-:W-:Y:S01]  /*9a680*/  IMAD.MOV.U32 R51, RZ, RZ, RZ ;  /* 0x000000ffff337224 */ /* 0x000fe200078e00ff */
[----:B------:R-:W-:Y:S01]  /*9a690*/  IADD3 R49, P3, PT, R43, R48, RZ ;  /* 0x000000302b317210 */ /* 0x000fe20007f7e0ff */
[----:B------:R-:W-:Y:S01]  /*9a6a0*/  IMAD.IADD R44, R69, 0x1, R35 ;  /* 0x00000001452c7824 */ /* 0x000fe200078e0223 */
[----:B------:R-:W-:Y:S01]  /*9a6b0*/  ISETP.GT.U32.AND P1, PT, R42, R43, PT ;  /* 0x0000002b2a00720c */ /* 0x000fe20003f24070 */
[----:B------:R-:W-:-:S03]  /*9a6c0*/  IMAD.WIDE.U32 R32, R7, R28, RZ ;  /* 0x0000001c07207225 */ /* 0x000fc600078e00ff */
[----:B------:R-:W-:Y:S01]  /*9a6d0*/  IADD3.X R48, PT, PT, RZ, R44, RZ, P4, P5 ;  /* 0x0000002cff307210 */ /* 0x000fe200027ea4ff */
[----:B------:R-:W-:-:S04]  /*9a6e0*/  IMAD.WIDE.U32 R28, R12, R27, RZ ;  /* 0x0000001b0c1c7225 */ /* 0x000fc800078e00ff */
[----:B------:R-:W-:Y:S02]  /*9a6f0*/  IMAD.IADD R69, R55, 0x1, R25 ;  /* 0x0000000137457824 */ /* 0x000fe400078e0219 */
[----:B------:R-:W-:-:S03]  /*9a700*/  IMAD.WIDE.U32 R34, R87, R24, R50 ;  /* 0x0000001857227225 */ /* 0x000fc600078e0032 */
[----:B------:R-:W-:Y:S01]  /*9a710*/  IADD3 R69, P5, P4, R28, R69, R32 ;  /* 0x000000451c457210 */ /* 0x000fe20007cbe020 */
[----:B------:R-:W-:Y:S02]  /*9a720*/  IMAD.X R51, RZ, RZ, R68, P6 ;  /* 0x000000ffff337224 */ /* 0x000fe400030e0644 */
[----:B------:R-:W-:Y:S01]  /*9a730*/  IMAD.IADD R61, R31, 0x1, R63 ;  /* 0x000000011f3d7824 */ /* 0x000fe200078e023f */
[----:B------:R-:W-:Y:S01]  /*9a740*/  P2R R64, PR, RZ, 0x20 ;  /* 0x00000020ff407803 */ /* 0x000fe20000000000 */
[----:B------:R-:W-:Y:S01]  /*9a750*/  IMAD R44, R69, R18, RZ ;  /* 0x00000012452c7224 */ /* 0x000fe200078e02ff */
[----:B------:R-:W-:Y:S01]  /*9a760*/  ISETP.GT.U32.AND.EX P1, PT, R68, R51, PT, P1 ;  /* 0x000000334400720c */ /* 0x000fe20003f24110 */
[----:B------:R-:W-:Y:S01]  /*9a770*/  IMAD.X R50, R51, 0x1, R60, P3 ;  /* 0x0000000133327824 */ /* 0x000fe200018e063c */
[----:B------:R-:W-:Y:S01]  /*9a780*/  IADD3 R28, P3, P5, R57, R34, R61 ;  /* 0x00000022391c7210 */ /* 0x000fe20007d7e03d */
[----:B------:R-:W-:Y:S01]  /*9a790*/  IMAD.IADD R47, R38, 0x1, R35 ;  /* 0x00000001262f7824 */ /* 0x000fe200078e0223 */
        /* <DEDUP_REMOVED lines=92> */
[----:B------:R-:W-:Y:S01]  /*9ad60*/  IMAD.IADD R41, R38, 0x1, R55 ;  /* 0x0000000126297824 */ /* 0x000fe200078e0237 */
[----:B------:R-:W-:Y:S01]  /*9ad70*/  IADD3 R24, P5, P6, R2, R54, R35 ;  /* 0x0000003602187210 */ /* 0x000fe20007ebe023 */
[----:B------:R-:W-:Y:S02]  /*9ad80*/  IMAD.IADD R31, R31, 0x1, R87 ;  /* 0x000000011f1f7824 */ /* 0x000fe400078e0257 */
[----:B------:R-:W-:Y:S01]  /*9ad90*/  IMAD.WIDE.U32 R54, R7, R85, RZ ;  /* 0x0000005507367225 */ /* 0x000fe200078e00ff */
[----:B------:R-:W-:Y:S02]  /*9ada0*/  IADD3.X R41, PT, PT, R30, R41, RZ, P5, P6 ;  /* 0x000000291e297210 */ /* 0x000fe40002fec4ff */
[----:B------:R-:W-:Y:S01]  /*9adb0*/  IADD3 R2, P5, P6, R52, R31, R42 ;  /* 0x0000001f34027210 */ /* 0x000fe20007ebe02a */
[----:B------:R-:W-:Y:S02]  /*9adc0*/  IMAD.IADD R42, R3, 0x1, R55 ;  /* 0x00000001032a7824 */ /* 0x000fe400078e0237 */
[----:B------:R-:W-:Y:S01]  /*9add0*/  IMAD.WIDE.U32 R52, R12, R85, RZ ;  /* 0x000000550c347225 */ /* 0x000fe200078e00ff */
[----:B------:R-:W-:-:S02]  /*9ade0*/  IADD3.X R22, PT, PT, RZ, RZ, RZ, P5, P6 ;  /* 0x000000ffff167210 */ /* 0x000fc40002fec4ff */
        /* <DEDUP_REMOVED lines=14> */
[----:B------:R-:W-:Y:S01]  /*9aed0*/  IMAD R12, R47, R18, RZ ;  /* 0x000000122f0c7224 */ /* 0x000fe200078e02ff */
[----:B------:R-:W-:Y:S01]  /*9aee0*/  ISETP.GT.U32.AND.EX P5, PT, R43, R2, PT, P5 ;  /* 0x000000022b00720c */ /* 0x000fe20003fa4150 */
[----:B------:R-:W-:Y:S02]  /*9aef0*/  IMAD.MOV.U32 R43, RZ, RZ, RZ ;  /* 0x000000ffff2b7224 */ /* 0x000fe400078e00ff */
[----:B------:R-:W-:Y:S01]  /*9af00*/  IMAD R61, R45, R19, R12 ;  /* 0x000000132d3d7224 */ /* 0x000fe200078e020c */
[----:B------:R-:W-:Y:S01]  /*9af10*/  SEL R35, RZ, 0x1, !P5 ;  /* 0x00000001ff237807 */ /* 0x000fe20006800000 */
[----:B------:R-:W-:Y:S01]  /*9af20*/  IMAD.WIDE.U32 R42, R26, R7, R42 ;  /* 0x000000071a2a7225 */ /* 0x000fe200078e002a */
[----:B------:R-:W-:Y:S02]  /*9af30*/  IADD3.X R12, PT, PT, RZ, RZ, RZ, P2, P0 ;  /* 0x000000ffff0c7210 */ /* 0x000fe400017e04ff */
[----:B------:R-:W-:Y:S01]  /*9af40*/  IADD3 R24, P5, P6, R35, R24, R22 ;  /* 0x0000001823187210 */ /* 0x000fe20007ebe016 */
[----:B------:R-:W-:-:S02]  /*9af50*/  IMAD.IADD R35, R25, 0x1, R57 ;  /* 0x0000000119237824 */ /* 0x000fc400078e0239 */
[----:B------:R-:W-:Y:S01]  /*9af60*/  IMAD.IADD R22, R3, 0x1, R43 ;  /* 0x0000000103167824 */ /* 0x000fe200078e022b */
[----:B------:R-:W-:Y:S01]  /*9af70*/  IADD3.X R41, PT, PT, RZ, R41, RZ, P5, P6 ;  /* 0x00000029ff297210 */ /* 0x000fe20002fec4ff */
[----:B------:R-:W-:Y:S01]  /*9af80*/  IMAD.IADD R57, R25, 0x1, R53 ;  /* 0x0000000119397824 */ /* 0x000fe200078e0235 */
[----:B------:R-:W-:Y:S01]  /*9af90*/  IADD3 R24, P5, P6, R24, R42, R35 ;  /* 0x0000002a18187210 */ /* 0x000fe20007ebe023 */
[----:B------:R-:W-:-:S03]  /*9afa0*/  IMAD.WIDE.U32 R42, R45, R18, RZ ;  /* 0x000000122d2a7225 */ /* 0x000fc600078e00ff */
[----:B------:R-:W-:Y:S01]  /*9afb0*/  IADD3.X R22, PT, PT, R41, R22, RZ, P5, P6 ;  /* 0x0000001629167210 */ /* 0x000fe20002fec4ff */
[----:B------:R-:W-:Y:S01]  /*9afc0*/  IMAD.IADD R61, R43, 0x1, R61 ;  /* 0x000000012b3d7824 */ /* 0x000fe200078e023d */
[----:B------:R-:W-:Y:S01]  /*9afd0*/  ISETP.NE.AND P6, PT, R64, RZ, PT ;  /* 0x000000ff4000720c */ /* 0x000fe20003fc5270 */
[----:B------:R-:W-:Y:S01]  /*9afe0*/  IMAD.WIDE.U32 R58, P2, R34, R21, R58 ;  /* 0x00000015223a7225 */ /* 0x000fe2000784003a */
[----:B------:R-:W-:Y:S02]  /*9aff0*/  IADD3 R41, P0, PT, R30, R52, RZ ;  /* 0x000000341e297210 */ /* 0x000fe40007f1e0ff */
[----:B------:R-:W-:Y:S01]  /*9b000*/  IADD3.X R63, PT, PT, RZ, RZ, RZ, P6, P4 ;  /* 0x000000ffff3f7210 */ /* 0x000fe200037e84ff */
[----:B------:R-:W-:Y:S01]  /*9b010*/  IMAD.WIDE.U32 R34, R34, R20, RZ ;  /* 0x0000001422227225 */ /* 0x000fe200078e00ff */
[----:B------:R-:W-:-:S03]  /*9b020*/  IADD3 R57, P5, P4, R56, R57, R54 ;  /* 0x0000003938397210 */ /* 0x000fc60007cbe036 */
        /* <DEDUP_REMOVED lines=29> */
[----:B------:R-:W-:Y:S01]  /*9b200*/  IMAD.IADD R44, R33, 0x1, R3 ;  /* 0x00000001212c7824 */ /* 0x000fe200078e0203 */
[----:B------:R-:W-:Y:S01]  /*9b210*/  IADD3.X R26, P2, PT, R43, R48, RZ, P2, !PT ;  /* 0x000000302b1a7210 */ /* 0x000fe2000175e4ff */
[----:B------:R-:W-:-:S03]  /*9b220*/  IMAD.MOV.U32 R48, RZ, RZ, R47 ;  /* 0x000000ffff307224 */ /* 0x000fc600078e002f */
[----:B------:R-:W-:Y:S01]  /*9b230*/  IADD3.X R33, P0, PT, R26, R45, RZ, P0, !PT ;  /* 0x0000002d1a217210 */ /* 0x000fe2000071e4ff */
[----:B------:R-:W-:-:S04]  /*9b240*/  IMAD.WIDE.U32.X R46, R61, R9, R48, P6 ;  /* 0x000000093d2e7225 */ /* 0x000fc800030e0430 */
[----:B------:R-:W-:Y:S01]  /*9b250*/  IMAD.WIDE.U32 R48, R61, R6, RZ ;  /* 0x000000063d307225 */ /* 0x000fe200078e00ff */
[----:B------:R-:W-:-:S03]  /*9b260*/  IADD3.X R25, P0, P6, R46, RZ, RZ, P0, P2 ;  /* 0x000000ff2e197210 */ /* 0x000fc600006044ff */
[----:B------:R-:W-:Y:S01]  /*9b270*/  IMAD.MOV.U32 R45, RZ, RZ, RZ ;  /* 0x000000ffff2d7224 */ /* 0x000fe200078e00ff */
[----:B------:R-:W-:Y:S01]  /*9b280*/  IADD3.X R54, PT, PT, R47, RZ, RZ, P0, P6 ;  /* 0x000000ff2f367210 */ /* 0x000fe200007ec4ff */
[----:B------:R-:W-:Y:S01]  /*9b290*/  IMAD.WIDE.U32 R48, P2, R42, R5, R48 ;  /* 0x000000052a307225 */ /* 0x000fe20007840030 */
        /* <DEDUP_REMOVED lines=62> */
[----:B------:R-:W-:Y:S01]  /*9b680*/  IMAD.MOV.U32 R44, RZ, RZ, R51 ;  /* 0x000000ffff2c7224 */ /* 0x000fe200078e0033 */
[----:B------:R-:W-:Y:S01]  /*9b690*/  IADD3 R52, P6, P2, R40, R39, R12 ;  /* 0x0000002728347210 */ /* 0x000fe20007ade00c */
[----:B------:R-:W-:Y:S01]  /*9b6a0*/  IMAD.WIDE.U32 R38, R26, R6, RZ ;  /* 0x000000061a267225 */ /* 0x000fe200078e00ff */
[----:B------:R-:W-:-:S02]  /*9b6b0*/  IADD3.X R47, PT, PT, R43, RZ, RZ, P0, P3 ;  /* 0x000000ff2b2f7210 */ /* 0x000fc400007e64ff */
[----:B------:R-:W-:Y:S01]  /*9b6c0*/  IADD3 R3, P0, PT, R3, R34, RZ ;  /* 0x0000002203037210 */ /* 0x000fe20007f1e0ff */
[----:B------:R-:W-:Y:S01]  /*9b6d0*/  IMAD R34, R33, R18, RZ ;  /* 0x0000001221227224 */ /* 0x000fe200078e02ff */
[----:B------:R-:W-:Y:S02]  /*9b6e0*/  ISETP.GE.U32.AND.EX P1, PT, R27, R56, PT, P1 ;  /* 0x000000381b00720c */ /* 0x000fe40003f26110 */
[----:B------:R-:W-:Y:S01]  /*9b6f0*/  IADD3.X R54, PT, PT, RZ, R37, RZ, P6, P2 ;  /* 0x00000025ff367210 */ /* 0x000fe200037e44ff */
[----:B------:R-:W-:Y:S01]  /*9b700*/  IMAD R29, R25, R19, R34 ;  /* 0x00000013191d7224 */ /* 0x000fe200078e0222 */
[----:B------:R-:W-:Y:S02]  /*9b710*/  IADD3 R40, P3, PT, R39, R50, RZ ;  /* 0x0000003227287210 */ /* 0x000fe40007f7e0ff */
        /* <DEDUP_REMOVED lines=9> */
[----:B------:R-:W-:Y:S02]  /*9b7b0*/  IMAD.IADD R29, R37, 0x1, R29 ;  /* 0x00000001251d7824 */ /* 0x000fe400078e021d */
[----:B------:R-:W-:-:S04]  /*9b7c0*/  IMAD.WIDE.U32.X R26, R55, R5, R44, P3 ;  /* 0x00000005371a7225 */ /* 0x000fc800018e042c */
        /* <DEDUP_REMOVED lines=35> */
[----:B------:R-:W-:Y:S01]  /*9ba00*/  ISETP.GE.U32.AND P3, PT, R49, R52, PT ;  /* 0x000000343100720c */ /* 0x000fe20003f66070 */
[----:B------:R-:W-:Y:S01]  /*9ba10*/  IMAD.MOV.U32 R26, RZ, RZ, R41 ;  /* 0x000000ffff1a7224 */ /* 0x000fe200078e0029 */
[----:B------:R-:W-:Y:S02]  /*9ba20*/  IADD3 R39, P2, PT, R25, R2, RZ ;  /* 0x0000000219277210 */ /* 0x000fe40007f5e0ff */
[----:B------:R-:W-:Y:S01]  /*9ba30*/  IADD3.X R12, P1, PT, R12, R47, RZ, P1, !PT ;  /* 0x0000002f0c0c7210 */ /* 0x000fe20000f3e4ff */
[----:B------:R-:W-:Y:S01]  /*9ba40*/  IMAD.WIDE.U32.X R2, R29, R9, R26, P6 ;  /* 0x000000091d027225 */ /* 0x000fe200030e041a */
[----:B------:R-:W-:Y:S02]  /*9ba50*/  ISETP.GE.U32.AND.EX P3, PT, R51, R54, PT, P3 ;  /* 0x000000363300720c */ /* 0x000fe40003f66130 */
[----:B------:R-:W-:Y:S01]  /*9ba60*/  SEL R25, RZ, 0x1, P0 ;  /* 0x00000001ff197807 */ /* 0x000fe20000000000 */
[----:B------:R-:W-:Y:S01]  /*9ba70*/  IMAD.WIDE.U32 R26, R29, R6, RZ ;  /* 0x000000061d1a7225 */ /* 0x000fe200078e00ff */
[----:B------:R-:W-:-:S02]  /*9ba80*/  IADD3.X R44, P2, PT, R12, R35, RZ, P2, !PT ;  /* 0x000000230c2c7210 */ /* 0x000fc4000175e4ff */
[----:B------:R-:W-:Y:S02]  /*9ba90*/  ISETP.GE.U32.AND P0, PT, R46, R49, PT ;  /* 0x000000312e00720c */ /* 0x000fe40003f06070 */
[----:B------:R-:W-:Y:S02]  /*9baa0*/  IADD3 R40, P5, P4, R31, R28, R7 ;  /* 0x0000001c1f287210 */ /* 0x000fe40007cbe007 */
[----:B------:R-:W-:Y:S01]  /*9bab0*/  SEL R31, RZ, 0x1, P3 ;  /* 0x00000001ff1f7807 */ /* 0x000fe20001800000 */
[----:B------:R-:W-:Y:S01]  /*9bac0*/  IMAD.WIDE.U32 R26, P3, R36, R5, R26 ;  /* 0x00000005241a7225 */ /* 0x000fe2000786001a */
[----:B------:R-:W-:Y:S02]  /*9bad0*/  IADD3.X R7, P1, P2, R2, RZ, RZ, P2, P1 ;  /* 0x000000ff02077210 */ /* 0x000fe400012224ff */
[----:B------:R-:W-:Y:S02]  /*9bae0*/  ISETP.GE.U32.AND.EX P0, PT, R48, R51, PT, P0 ;  /* 0x000000333000720c */ /* 0x000fe40003f06100 */
[----:B------:R-:W-:-:S02]  /*9baf0*/  IADD3.X R42, PT, PT, RZ, R32, RZ, P5, P4 ;  /* 0x00000020ff2a7210 */ /* 0x000fc40002fe84ff */
[----:B------:R-:W-:Y:S02]  /*9bb00*/  IADD3 R31, P4, PT, R31, R40, RZ ;  /* 0x000000281f1f7210 */ /* 0x000fe40007f9e0ff */
[----:B------:R-:W-:Y:S01]  /*9bb10*/  IADD3.X R12, PT, PT, R3, RZ, RZ, P1, P2 ;  /* 0x000000ff030c7210 */ /* 0x000fe20000fe44ff */
[----:B------:R-:W-:Y:S01]  /*9bb20*/  IMAD.WIDE.U32 R2, R36, R6, RZ ;  /* 0x0000000624027225 */ /* 0x000fe200078e00ff */
[----:B------:R-:W-:Y:S02]  /*9bb30*/  SEL R28, RZ, 0x1, P0 ;  /* 0x00000001ff1c7807 */ /* 0x000fe40000000000 */
[----:B------:R-:W-:Y:S01]  /*9bb40*/  IADD3 R7, P1, PT, R7, R34, RZ ;  /* 0x0000002207077210 */ /* 0x000fe20007f3e0ff */
        /* <DEDUP_REMOVED lines=8> */
[----:B------:R-:W-:Y:S01]  /*9bbd0*/  IADD3.X R7, P1, PT, R12, R37, RZ, P1, !PT ;  /* 0x000000250c077210 */ /* 0x000fe20000f3e4ff */
[----:B------:R-:W-:Y:S01]  /*9bbe0*/  IMAD.X R32, RZ, RZ, R35, P4 ;  /* 0x000000ffff207224 */ /* 0x000fe200020e0623 */
[----:B------:R-:W-:Y:S01]  /*9bbf0*/  ISETP.GE.U32.AND P3, PT, R31, R40, PT ;  /* 0x000000281f00720c */ /* 0x000fe20003f66070 */
[----:B------:R-:W-:Y:S01]  /*9bc00*/  IMAD.WIDE.U32 R24, P4, R36, R21, R24 ;  /* 0x0000001524187225 */ /* 0x000fe20007880018 */
[----:B------:R-:W-:Y:S02]  /*9bc10*/  IADD3.X R34, P0, PT, R7, R26, RZ, P0, !PT ;  /* 0x0000001a07227210 */ /* 0x000fe4000071e4ff */
[----:B------:R-:W-:Y:S01]  /*9bc20*/  ISETP.GE.U32.AND.EX P3, PT, R35, R42, PT, P3 ;  /* 0x0000002a2300720c */ /* 0x000fe20003f66130 */
[----:B------:R-:W-:Y:S01]  /*9bc30*/  IMAD.WIDE.U32.X R2, R29, R5, R2, P5 ;  /* 0x000000051d027225 */ /* 0x000fe200028e0402 */
[----:B------:R-:W-:-:S02]  /*9bc40*/  ISETP.GE.U32.AND P5, PT, R28, R31, PT ;  /* 0x0000001f1c00720c */ /* 0x000fc40003fa6070 */
[----:B------:R-:W-:Y:S01]  /*9bc50*/  IADD3.X R22, PT, PT, RZ, R22, RZ, P6, P2 ;  /* 0x00000016ff167210 */ /* 0x000fe200037e44ff */
        /* <DEDUP_REMOVED lines=63> */
.L_x_689:
        /* <DEDUP_REMOVED lines=21> */
.L_x_690:
        /* <DEDUP_REMOVED lines=20> */
[----:B------:R-:W-:Y:S01]  /*9c2e0*/  IADD3 R29, P3, PT, R33, R36, RZ ;  /* 0x00000024211d7210 */ /* 0x000fe20007f7e0ff */
[----:B------:R-:W-:Y:S01]  /*9c2f0*/  IMAD.WIDE.U32 R34, R41, R6, RZ ;  /* 0x0000000629227225 */ /* 0x000fe200078e00ff */
[----:B------:R-:W-:Y:S02]  /*9c300*/  IADD3 R23, P0, PT, R15, R32, RZ ;  /* 0x000000200f177210 */ /* 0x000fe40007f1e0ff */
[----:B------:R-:W-:Y:S01]  /*9c310*/  IADD3.X R16, P1, PT, R16, R31, RZ, P1, !PT ;  /* 0x0000001f10107210 */ /* 0x000fe20000f3e4ff */
[----:B------:R-:W-:Y:S02]  /*9c320*/  IMAD.X R31, RZ, RZ, RZ, P2 ;  /* 0x000000ffff1f7224 */ /* 0x000fe400010e06ff */
[----:B------:R-:W-:Y:S01]  /*9c330*/  IMAD.WIDE.U32 R32, R28, R6, RZ ;  /* 0x000000061c207225 */ /* 0x000fe200078e00ff */
[----:B------:R-:W-:-:S03]  /*9c340*/  IADD3.X R29, P0, PT, R16, R29, RZ, P0, !PT ;  /* 0x0000001d101d7210 */ /* 0x000fc6000071e4ff */
[----:B------:R-:W-:-:S04]  /*9c350*/  IMAD.WIDE.U32 R16, R23, R18, RZ ;  /* 0x0000001217107225 */ /* 0x000fc800078e00ff */
[----:B------:R-:W-:Y:S02]  /*9c360*/  IMAD R26, R29, R18, RZ ;  /* 0x000000121d1a7224 */ /* 0x000fe400078e02ff */
[----:B------:R-:W-:-:S04]  /*9c370*/  IMAD.WIDE.U32.X R30, R41, R9, R30, P3 ;  /* 0x00000009291e7225 */ /* 0x000fc800018e041e */
[----:B------:R-:W-:Y:S01]  /*9c380*/  IMAD R43, R23, R19, R26 ;  /* 0x00000013172b7224 */ /* 0x000fe200078e021a */
[----:B------:R-:W-:Y:S01]  /*9c390*/  IADD3.X R15, P0, P1, R30, RZ, RZ, P0, P1 ;  /* 0x000000ff1e0f7210 */ /* 0x000fe200001024ff */
[----:B------:R-:W-:-:S03]  /*9c3a0*/  IMAD.WIDE.U32 R34, P4, R28, R5, R34 ;  /* 0x000000051c227225 */ /* 0x000fc60007880022 */
[----:B------:R-:W-:Y:S01]  /*9c3b0*/  IADD3.X R31, PT, PT, R31, RZ, RZ, P0, P1 ;  /* 0x000000ff1f1f7210 */ /* 0x000fe200007e24ff */
[----:B------:R-:W-:Y:S01]  /*9c3c0*/  IMAD.IADD R43, R17, 0x1, R43 ;  /* 0x00000001112b7824 */ /* 0x000fe200078e022b */
[----:B------:R-:W-:Y:S01]  /*9c3d0*/  IADD3 R15, P0, PT, R4, R15, RZ ;  /* 0x0000000f040f7210 */ /* 0x000fe20007f1e0ff */
[----:B------:R-:W-:Y:S01]  /*9c3e0*/  IMAD.WIDE.U32 R36, R16, R10, RZ ;  /* 0x0000000a10247225 */ /* 0x000fe200078e00ff */
[----:B------:R-:W-:Y:S02]  /*9c3f0*/  IADD3 R17, P2, PT, R33, R34, RZ ;  /* 0x0000002221117210 */ /* 0x000fe40007f5e0ff */
[----:B------:R-:W-:Y:S01]  /*9c400*/  IADD3.X R26, P0, PT, R14, R31, RZ, P0, !PT ;  /* 0x0000001f0e1a7210 */ /* 0x000fe2000071e4ff */
[----:B------:R-:W-:Y:S01]  /*9c410*/  IMAD.WIDE.U32 R38, R43, R10, RZ ;  /* 0x0000000a2b267225 */ /* 0x000fe200078e00ff */
[----:B------:R-:W-:-:S03]  /*9c420*/  IADD3 RZ, P1, PT, R23, R36, RZ ;  /* 0x0000002417ff7210 */ /* 0x000fc60007f3e0ff */
        /* <DEDUP_REMOVED lines=8> */
[----:B------:R-:W-:Y:S01]  /*9c4b0*/  IMAD.WIDE.U32 R14, R43, R8, RZ ;  /* 0x000000082b0e7225 */ /* 0x000fe200078e00ff */
[----:B------:R-:W-:-:S03]  /*9c4c0*/  IADD3.X R26, P3, PT, R26, R17, RZ, P3, !PT ;  /* 0x000000111a1a7210 */ /* 0x000fc60001f7e4ff */
[----:B------:R-:W-:-:S04]  /*9c4d0*/  IMAD.WIDE.U32.X R32, R43, R11, R32, P5 ;  /* 0x0000000b2b207225 */ /* 0x000fc800028e0420 */
[----:B------:R-:W-:Y:S01]  /*9c4e0*/  IMAD.WIDE.U32 R36, P5, R16, R9, R14 ;  /* 0x0000000910247225 */ /* 0x000fe200078a000e */
[----:B------:R-:W-:-:S03]  /*9c4f0*/  IADD3.X R17, P4, PT, RZ, R32, RZ, P1, !PT ;  /* 0x00000020ff117210 */ /* 0x000fc60000f9e4ff */
[----:B------:R-:W-:Y:S01]  /*9c500*/  IMAD.WIDE.U32 R34, R16, R8, RZ ;  /* 0x0000000810227225 */ /* 0x000fe200078e00ff */
[----:B------:R-:W-:-:S03]  /*9c510*/  IADD3 R17, P1, PT, R17, R4, RZ ;  /* 0x0000000411117210 */ /* 0x000fc60007f3e0ff */
[----:B------:R-:W-:-:S04]  /*9c520*/  IMAD.WIDE.U32 R14, R41, R20, RZ ;  /* 0x00000014290e7225 */ /* 0x000fc800078e00ff */
[----:B------:R-:W-:Y:S01]  /*9c530*/  IMAD.X R23, RZ, RZ, R33, P4 ;  /* 0x000000ffff177224 */ /* 0x000fe200020e0621 */
[----:B------:R-:W-:Y:S01]  /*9c540*/  IADD3 R4, P4, PT, R35, R36, RZ ;  /* 0x0000002423047210 */ /* 0x000fe20007f9e0ff */
[----:B------:R-:W-:Y:S01]  /*9c550*/  IMAD.WIDE.U32.X R30, R41, R5, R30, P2 ;  /* 0x00000005291e7225 */ /* 0x000fe200010e041e */
        /* <DEDUP_REMOVED lines=12> */
[----:B------:R-:W-:-:S04]  /*9c620*/  IMAD.WIDE.U32.X R32, R41, R21, R32, P6 ;  /* 0x0000001529207225 */ /* 0x000fc800030e0420 */
[----:B------:R-:W-:-:S04]  /*9c630*/  IMAD.WIDE.U32 R14, R17, R18, RZ ;  /* 0x00000012110e7225 */ /* 0x000fc800078e00ff */
[----:B------:R-:W-:Y:S01]  /*9c640*/  IMAD R41, R17, R19, R26 ;  /* 0x0000001311297224 */ /* 0x000fe200078e021a */
[----:B------:R-:W-:Y:S01]  /*9c650*/  IADD3 R26, P3, PT, R13, R28, RZ ;  /* 0x0000001c0d1a7210 */ /* 0x000fe20007f7e0ff */
[----:B------:R-:W-:Y:S02]  /*9c660*/  IMAD.X R35, RZ, RZ, RZ, P5 ;  /* 0x000000ffff237224 */ /* 0x000fe400028e06ff */
[----:B------:R-:W-:Y:S02]  /*9c670*/  IMAD.MOV.U32 R34, RZ, RZ, R37 ;  /* 0x000000ffff227224 */ /* 0x000fe400078e0025 */
[----:B------:R-:W-:Y:S01]  /*9c680*/  IMAD.IADD R4, R15, 0x1, R41 ;  /* 0x000000010f047824 */ /* 0x000fe200078e0229 */
[----:B------:R-:W-:Y:S01]  /*9c690*/  IADD3.X R15, P0, PT, R0, R29, RZ, P0, !PT ;  /* 0x0000001d000f7210 */ /* 0x000fe2000071e4ff */
[----:B------:R-:W-:-:S03]  /*9c6a0*/  IMAD.WIDE.U32 R38, R43, R6, RZ ;  /* 0x000000062b267225 */ /* 0x000fc600078e00ff */
[----:B------:R-:W-:Y:S01]  /*9c6b0*/  IADD3.X R15, P3, PT, R15, R42, RZ, P3, !PT ;  /* 0x0000002a0f0f7210 */ /* 0x000fe20001f7e4ff */
[----:B------:R-:W-:-:S04]  /*9c6c0*/  IMAD.WIDE.U32.X R30, R43, R9, R34, P4 ;  /* 0x000000092b1e7225 */ /* 0x000fc800020e0422 */
[----:B------:R-:W-:Y:S01]  /*9c6d0*/  IMAD.WIDE.U32 R34, R4, R10, RZ ;  /* 0x0000000a04227225 */ /* 0x000fe200078e00ff */
[----:B------:R-:W-:-:S03]  /*9c6e0*/  IADD3.X R13, P2, P1, R30, RZ, RZ, P2, P1 ;  /* 0x000000ff1e0d7210 */ /* 0x000fc600011424ff */
[C---:B------:R-:W-:Y:S01]  /*9c6f0*/  IMAD.WIDE.U32 R36, R16.reuse, R6, RZ ;  /* 0x0000000610247225 */ /* 0x040fe200078e00ff */
[----:B------:R-:W-:Y:S02]  /*9c700*/  IADD3 R13, P6, PT, R13, R26, RZ ;  /* 0x0000001a0d0d7210 */ /* 0x000fe40007fde0ff */
[----:B------:R-:W-:Y:S01]  /*9c710*/  IADD3.X R26, PT, PT, R31, RZ, RZ, P2, P1 ;  /* 0x000000ff1f1a7210 */ /* 0x000fe200017e24ff */
[----:B------:R-:W-:Y:S01]  /*9c720*/  IMAD.WIDE.U32 R38, P5, R16, R5, R38 ;  /* 0x0000000510267225 */ /* 0x000fe200078a0026 */
[----:B------:R-:W-:-:S03]  /*9c730*/  IADD3 R0, P1, PT, R13, R36, RZ ;  /* 0x000000240d007210 */ /* 0x000fc60007f3e0ff */
[----:B------:R-:W-:-:S04]  /*9c740*/  IMAD.WIDE.U32 R40, P4, R14, R11, R34 ;  /* 0x0000000b0e287225 */ /* 0x000fc80007880022 */
[----:B------:R-:W-:-:S04]  /*9c750*/  IMAD.WIDE.U32 R34, R14, R10, RZ ;  /* 0x0000000a0e227225 */ /* 0x000fc800078e00ff */
[----:B------:R-:W-:Y:S01]  /*9c760*/  IMAD.X R29, RZ, RZ, RZ, P5 ;  /* 0x000000ffff1d7224 */ /* 0x000fe200028e06ff */
[----:B------:R-:W-:Y:S01]  /*9c770*/  IADD3 R47, P5, PT, R37, R38, RZ ;  /* 0x00000026252f7210 */ /* 0x000fe20007fbe0ff */
[----:B------:R-:W-:Y:S01]  /*9c780*/  IMAD.X R37, RZ, RZ, RZ, P4 ;  /* 0x000000ffff257224 */ /* 0x000fe200020e06ff */
[----:B------:R-:W-:Y:S01]  /*9c790*/  IADD3 R30, P4, PT, R35, R40, RZ ;  /* 0x00000028231e7210 */ /* 0x000fe20007f9e0ff */
[----:B------:R-:W-:Y:S01]  /*9c7a0*/  IMAD.MOV.U32 R36, RZ, RZ, R41 ;  /* 0x000000ffff247224 */ /* 0x000fe200078e0029 */
[----:B------:R-:W-:Y:S01]  /*9c7b0*/  IADD3 RZ, P2, PT, R17, R34, RZ ;  /* 0x0000002211ff7210 */ /* 0x000fe20007f5e0ff */
[----:B------:R-:W-:Y:S01]  /*9c7c0*/  IMAD.MOV.U32 R28, RZ, RZ, R39 ;  /* 0x000000ffff1c7224 */ /* 0x000fe200078e0027 */
[----:B------:R-:W-:Y:S01]  /*9c7d0*/  IADD3.X R40, P0, P3, R32, RZ, RZ, P3, P0 ;  /* 0x000000ff20287210 */ /* 0x000fe20001b004ff */
[----:B------:R-:W-:Y:S01]  /*9c7e0*/  IMAD.WIDE.U32.X R34, R4, R11, R36, P4 ;  /* 0x0000000b04227225 */ /* 0x000fe200020e0424 */
[----:B------:R-:W-:Y:S02]  /*9c7f0*/  IADD3.X RZ, P4, PT, R23, R30, RZ, P2, !PT ;  /* 0x0000001e17ff7210 */ /* 0x000fe4000179e4ff */
[----:B------:R-:W-:Y:S01]  /*9c800*/  IADD3.X R26, P2, PT, R26, R15, RZ, P6, !PT ;  /* 0x0000000f1a1a7210 */ /* 0x000fe2000375e4ff */
[----:B------:R-:W-:Y:S01]  /*9c810*/  IMAD.WIDE.U32 R30, R43, R20, RZ ;  /* 0x000000142b1e7225 */ /* 0x000fe200078e00ff */
[----:B------:R-:W-:-:S02]  /*9c820*/  IADD3.X R15, P4, PT, RZ, R34, RZ, P4, !PT ;  /* 0x00000022ff0f7210 */ /* 0x000fc4000279e4ff */
[----:B------:R-:W-:Y:S01]  /*9c830*/  IADD3.X R45, PT, PT, R33, RZ, RZ, P0, P3 ;  /* 0x000000ff212d7210 */ /* 0x000fe200007e64ff */
[----:B------:R-:W-:Y:S01]  /*9c840*/  IMAD.WIDE.U32 R38, R4, R8, RZ ;  /* 0x0000000804267225 */ /* 0x000fe200078e00ff */
[----:B------:R-:W-:Y:S02]  /*9c850*/  IADD3.X R26, P3, PT, R26, R47, RZ, P1, !PT ;  /* 0x0000002f1a1a7210 */ /* 0x000fe40000f7e4ff */
[----:B------:R-:W-:Y:S01]  /*9c860*/  IADD3 R15, P1, PT, R15, R0, RZ ;  /* 0x000000000f0f7210 */ /* 0x000fe20007f3e0ff */
[----:B------:R-:W-:Y:S02]  /*9c870*/  IMAD.X R41, RZ, RZ, R35, P4 ;  /* 0x000000ffff297224 */ /* 0x000fe400020e0623 */
[----:B------:R-:W-:-:S03]  /*9c880*/  IMAD.WIDE.U32 R32, P0, R16, R21, R30 ;  /* 0x0000001510207225 */ /* 0x000fc6000780001e */
[----:B------:R-:W-:Y:S01]  /*9c890*/  IADD3.X R41, P1, PT, R41, R26, RZ, P1, !PT ;  /* 0x0000001a29297210 */ /* 0x000fe20000f3e4ff */
[----:B------:R-:W-:-:S04]  /*9c8a0*/  IMAD.WIDE.U32 R36, R14, R8, RZ ;  /* 0x000000080e247225 */ /* 0x000fc800078e00ff */
[----:B------:R-:W-:-:S04]  /*9c8b0*/  IMAD.WIDE.U32 R38, P4, R14, R9, R38 ;  /* 0x000000090e267225 */ /* 0x000fc80007880026 */
[----:B------:R-:W-:-:S04]  /*9c8c0*/  IMAD.WIDE.U32 R30, R16, R20, RZ ;  /* 0x00000014101e7225 */ /* 0x000fc800078e00ff */
[----:B------:R-:W-:Y:S01]  /*9c8d0*/  IMAD.WIDE.U32.X R16, R43, R5, R28, P5 ;  /* 0x000000052b107225 */ /* 0x000fe200028e041c */
[----:B------:R-:W-:Y:S02]  /*9c8e0*/  IADD3 R0, P5, PT, R37, R38, RZ ;  /* 0x0000002625007210 */ /* 0x000fe40007fbe0ff */
[----:B------:R-:W-:Y:S01]  /*9c8f0*/  IADD3 R42, P6, PT, R31, R32, RZ ;  /* 0x000000201f2a7210 */ /* 0x000fe20007fde0ff */
[----:B------:R-:W-:Y:S01]  /*9c900*/  IMAD.X R35, RZ, RZ, RZ, P0 ;  /* 0x000000ffff237224 */ /* 0x000fe200000e06ff */
[----:B------:R-:W-:Y:S01]  /*9c910*/  IADD3 R15, P0, PT, R15, R36, RZ ;  /* 0x000000240f0f7210 */ /* 0x000fe20007f1e0ff */
[----:B------:R-:W-:Y:S01]  /*9c920*/  IMAD.MOV.U32 R34, RZ, RZ, R33 ;  /* 0x000000ffff227224 */ /* 0x000fe200078e0021 */
[----:B------:R-:W-:Y:S01]  /*9c930*/  IADD3.X R13, P2, P3, R16, RZ, RZ, P3, P2 ;  /* 0x000000ff100d7210 */ /* 0x000fe20001b444ff */
[----:B------:R-:W-:Y:S01]  /*9c940*/  IMAD.X R31, RZ, RZ, RZ, P4 ;  /* 0x000000ffff1f7224 */ /* 0x000fe200020e06ff */
[----:B------:R-:W-:Y:S01]  /*9c950*/  IADD3.X R41, P0, PT, R41, R0, RZ, P0, !PT ;  /* 0x0000000029297210 */ /* 0x000fe2000071e4ff */
[----:B------:R-:W-:Y:S01]  /*9c960*/  IMAD.WIDE.U32.X R28, R43, R21, R34, P6 ;  /* 0x000000152b1c7225 */ /* 0x000fe200030e0422 */
[----:B------:R-:W-:-:S02]  /*9c970*/  IADD3.X R26, PT, PT, R17, RZ, RZ, P2, P3 ;  /* 0x000000ff111a7210 */ /* 0x000fc400017e64ff */
[----:B------:R-:W-:Y:S01]  /*9c980*/  IADD3 R13, P2, PT, R13, R40, RZ ;  /* 0x000000280d0d7210 */ /* 0x000fe20007f5e0ff */
[----:B------:R-:W-:Y:S02]  /*9c990*/  IMAD R34, R41, R18, RZ ;  /* 0x0000001229227224 */ /* 0x000fe400078e02ff */
[----:B------:R-:W-:Y:S01]  /*9c9a0*/  IMAD.WIDE.U32 R32, R4, R6, RZ ;  /* 0x0000000604207225 */ /* 0x000fe200078e00ff */
[----:B------:R-:W-:-:S03]  /*9c9b0*/  IADD3 R0, P3, PT, R13, R30, RZ ;  /* 0x0000001e0d007210 */ /* 0x000fc60007f7e0ff */
[----:B------:R-:W-:Y:S02]  /*9c9c0*/  IMAD.MOV.U32 R30, RZ, RZ, R39 ;  /* 0x000000ffff1e7224 */ /* 0x000fe400078e0027 */
[----:B------:R-:W-:-:S04]  /*9c9d0*/  IMAD.WIDE.U32 R16, R15, R18, RZ ;  /* 0x000000120f107225 */ /* 0x000fc800078e00ff */
[----:B------:R-:W-:Y:S02]  /*9c9e0*/  IMAD R23, R15, R19, R34 ;  /* 0x000000130f177224 */ /* 0x000fe400078e0222 */
[----:B------:R-:W-:-:S04]  /*9c9f0*/  IMAD.WIDE.U32.X R30, R4, R9, R30, P5 ;  /* 0x00000009041e7225 */ /* 0x000fc800028e041e */
[----:B------:R-:W-:Y:S01]  /*9ca00*/  IMAD.IADD R23, R17, 0x1, R23 ;  /* 0x0000000111177824 */ /* 0x000fe200078e0217 */
[----:B------:R-:W-:Y:S01]  /*9ca10*/  IADD3.X R13, P1, P5, R30, RZ, RZ, P0, P1 ;  /* 0x000000ff1e0d7210 */ /* 0x000fe200005224ff */
[----:B------:R-:W-:Y:S01]  /*9ca20*/  IMAD.WIDE.U32 R34, P4, R14, R5, R32 ;  /* 0x000000050e227225 */ /* 0x000fe20007880020 */
[----:B------:R-:W-:Y:S02]  /*9ca30*/  IADD3.X R17, P2, PT, R26, R45, RZ, P2, !PT ;  /* 0x0000002d1a117210 */ /* 0x000fe4000175e4ff */
[----:B------:R-:W-:Y:S01]  /*9ca40*/  IADD3 R13, P0, PT, R13, R0, RZ ;  /* 0x000000000d0d7210 */ /* 0x000fe20007f1e0ff */
[----:B------:R-:W-:Y:S01]  /*9ca50*/  IMAD.WIDE.U32 R32, R14, R6, RZ ;  /* 0x000000060e207225 */ /* 0x000fe200078e00ff */
[----:B------:R-:W-:Y:S02]  /*9ca60*/  IADD3.X R17, P3, PT, R17, R42, RZ, P3, !PT ;  /* 0x0000002a11117210 */ /* 0x000fe40001f7e4ff */
[----:B------:R-:W-:Y:S01]  /*9ca70*/  IADD3.X R30, PT, PT, R31, RZ, RZ, P1, P5 ;  /* 0x000000ff1f1e7210 */ /* 0x000fe20000fea4ff */
[----:B------:R-:W-:Y:S01]  /*9ca80*/  IMAD.WIDE.U32 R38, R23, R10, RZ ;  /* 0x0000000a17267225 */ /* 0x000fe200078e00ff */
[----:B------:R-:W-:-:S02]  /*9ca90*/  IADD3 R0, P5, PT, R13, R32, RZ ;  /* 0x000000200d007210 */ /* 0x000fc40007fbe0ff */
[----:B------:R-:W-:Y:S01]  /*9caa0*/  IADD3.X R13, P0, PT, R30, R17, RZ, P0, !PT ;  /* 0x000000111e0d7210 */ /* 0x000fe2000071e4ff */
[----:B------:R-:W-:Y:S01]  /*9cab0*/  IMAD.X R37, RZ, RZ, RZ, P4 ;  /* 0x000000ffff257224 */ /* 0x000fe200020e06ff */
[----:B------:R-:W-:Y:S01]  /*9cac0*/  IADD3 R26, P4, PT, R33, R34, RZ ;  /* 0x00000022211a7210 */ /* 0x000fe20007f9e0ff */
[----:B------:R-:W-:Y:S02]  /*9cad0*/  IMAD.MOV.U32 R36, RZ, RZ, R35 ;  /* 0x000000ffff247224 */ /* 0x000fe400078e0023 */
[----:B------:R-:W-:-:S04]  /*9cae0*/  IMAD.WIDE.U32 R34, R16, R10, RZ ;  /* 0x0000000a10227225 */ /* 0x000fc800078e00ff */
[----:B------:R-:W-:Y:S01]  /*9caf0*/  IMAD.WIDE.U32 R38, P6, R16, R11, R38 ;  /* 0x0000000b10267225 */ /* 0x000fe200078c0026 */
[----:B------:R-:W-:-:S03]  /*9cb00*/  IADD3 RZ, P1, PT, R15, R34, RZ ;  /* 0x000000220fff7210 */ /* 0x000fc60007f3e0ff */
[----:B------:R-:W-:Y:S01]  /*9cb10*/  IMAD.WIDE.U32.X R30, R4, R5, R36, P4 ;  /* 0x00000005041e7225 */ /* 0x000fe200020e0424 */
        /* <DEDUP_REMOVED lines=23> */
[----:B------:R-:W-:Y:S01]  /*9cc90*/  IMAD.WIDE.U32 R28, P1, R14, R21, R28 ;  /* 0x000000150e1c7225 */ /* 0x000fe2000782001c */
[----:B------:R-:W-:-:S02]  /*9cca0*/  IADD3.X R17, P0, PT, R17, R36, RZ, P0, !PT ;  /* 0x0000002411117210 */ /* 0x000fc4000071e4ff */
[----:B------:R-:W-:Y:S01]  /*9ccb0*/  IADD3.X R44, P3, PT, R0, R31, RZ, P3, !PT ;  /* 0x0000001f002c7210 */ /* 0x000fe20001f7e4ff */
[----:B------:R-:W-:-:S04]  /*9ccc0*/  IMAD.WIDE.U32 R14, R14, R20, RZ ;  /* 0x000000140e0e7225 */ /* 0x000fc800078e00ff */
[----:B------:R-:W-:Y:S01]  /*9ccd0*/  IMAD.WIDE.U32.X R32, R23, R9, R32, P4 ;  /* 0x0000000917207225 */ /* 0x000fe200020e0420 */
        /* <DEDUP_REMOVED lines=71> */
.L_x_691:
        /* <DEDUP_REMOVED lines=21> */
.L_x_692:
        /* <DEDUP_REMOVED lines=26> */
[----:B------:R-:W-:Y:S02]  /*9d440*/  IMAD.MOV.U32 R24, RZ, RZ, R31 ;  /* 0x000000ffff187224 */ /* 0x000fe400078e001f */
        /* <DEDUP_REMOVED lines=8> */
[----:B------:R-:W-:-:S03]  /*9d4d0*/  IMAD.WIDE.U32 R30, P5, R28, R5, R30 ;  /* 0x000000051c1e7225 */ /* 0x000fc600078a001e */
        /* <DEDUP_REMOVED lines=17> */
[----:B------:R-:W-:-:S03]  /*9d5f0*/  IMAD.WIDE.U32 R30, R14, R8, RZ ;  /* 0x000000080e1e7225 */ /* 0x000fc600078e00ff */
[----:B------:R-:W-:Y:S01]  /*9d600*/  IADD3 R15, P2, PT, R15, R0, RZ ;  /* 0x000000000f0f7210 */ /* 0x000fe20007f5e0ff */
[----:B------:R-:W-:-:S04]  /*9d610*/  IMAD.WIDE.U32 R32, P5, R14, R9, R12 ;  /* 0x000000090e207225 */ /* 0x000fc800078a000c */
[----:B------:R-:W-:Y:S01]  /*9d620*/  IMAD.X R41, RZ, RZ, R27, P4 ;  /* 0x000000ffff297224 */ /* 0x000fe200020e061b */
[----:B------:R-:W-:Y:S01]  /*9d630*/  IADD3 R0, P4, PT, R31, R32, RZ ;  /* 0x000000201f007210 */ /* 0x000fe20007f9e0ff */
[----:B------:R-:W-:Y:S01]  /*9d640*/  IMAD.WIDE.U32.X R24, R45, R5, R24, P3 ;  /* 0x000000052d187225 */ /* 0x000fe200018e0418 */
[----:B------:R-:W-:Y:S02]  /*9d650*/  IADD3 R15, P3, PT, R15, R30, RZ ;  /* 0x0000001e0f0f7210 */ /* 0x000fe40007f7e0ff */
[----:B------:R-:W-:Y:S01]  /*9d660*/  IADD3.X R41, P2, PT, R41, R4, RZ, P2, !PT ;  /* 0x0000000429297210 */ /* 0x000fe2000175e4ff */
[----:B------:R-:W-:-:S03]  /*9d670*/  IMAD.WIDE.U32 R12, R45, R20, RZ ;  /* 0x000000142d0c7225 */ /* 0x000fc600078e00ff */
[----:B------:R-:W-:Y:S01]  /*9d680*/  IADD3.X R41, P3, PT, R41, R0, RZ, P3, !PT ;  /* 0x0000000029297210 */ /* 0x000fe20001f7e4ff */
[----:B------:R-:W-:Y:S01]  /*9d690*/  IMAD.X R31, RZ, RZ, RZ, P5 ;  /* 0x000000ffff1f7224 */ /* 0x000fe200028e06ff */
[----:B------:R-:W-:Y:S01]  /*9d6a0*/  IADD3.X R0, P0, P1, R24, RZ, RZ, P1, P0 ;  /* 0x000000ff18007210 */ /* 0x000fe200009004ff */
[----:B------:R-:W-:-:S03]  /*9d6b0*/  IMAD.WIDE.U32 R12, P6, R28, R21, R12 ;  /* 0x000000151c0c7225 */ /* 0x000fc600078c000c */
[----:B------:R-:W-:Y:S01]  /*9d6c0*/  IADD3.X R7, PT, PT, R25, RZ, RZ, P0, P1 ;  /* 0x000000ff19077210 */ /* 0x000fe200007e24ff */
[----:B------:R-:W-:Y:S01]  /*9d6d0*/  IMAD.WIDE.U32 R28, R28, R20, RZ ;  /* 0x000000141c1c7225 */ /* 0x000fe200078e00ff */
[----:B------:R-:W-:-:S03]  /*9d6e0*/  IADD3 R3, P0, PT, R3, R0, RZ ;  /* 0x0000000003037210 */ /* 0x000fc60007f1e0ff */
        /* <DEDUP_REMOVED lines=20> */
[----:B------:R-:W-:-:S04]  /*9d830*/  IMAD.WIDE.U32.X R26, R45, R21, R26, P6 ;  /* 0x000000152d1a7225 */ /* 0x000fc800030e041a */
        /* <DEDUP_REMOVED lines=11> */
[----:B------:R-:W-:Y:S01]  /*9d8f0*/  IADD3.X R22, P0, P5, R26, RZ, RZ, P5, P0 ;  /* 0x000000ff1a167210 */ /* 0x000fe20002d004ff */
[----:B------:R-:W-:Y:S01]  /*9d900*/  IMAD.WIDE.U32 R30, R0, R8, RZ ;  /* 0x00000008001e7225 */ /* 0x000fe200078e00ff */
[----:B------:R-:W-:-:S02]  /*9d910*/  IADD3.X R35, P6, PT, RZ, R28, RZ, P6, !PT ;  /* 0x0000001cff237210 */ /* 0x000fc400037de4ff */
[----:B------:R-:W-:Y:S01]  /*9d920*/  IADD3.X R16, P3, PT, R16, R13, RZ, P4, !PT ;  /* 0x0000000d10107210 */ /* 0x000fe2000277e4ff */
[----:B------:R-:W-:Y:S01]  /*9d930*/  IMAD.WIDE.U32 R24, R43, R20, RZ ;  /* 0x000000142b187225 */ /* 0x000fe200078e00ff */
[----:B------:R-:W-:Y:S02]  /*9d940*/  IADD3.X R28, PT, PT, R27, RZ, RZ, P0, P5 ;  /* 0x000000ff1b1c7210 */ /* 0x000fe400007ea4ff */
[----:B------:R-:W-:Y:S01]  /*9d950*/  IADD3.X R16, P2, PT, R16, R45, RZ, P2, !PT ;  /* 0x0000002d10107210 */ /* 0x000fe2000175e4ff */
[----:B------:R-:W-:Y:S01]  /*9d960*/  IMAD.X R41, RZ, RZ, R29, P6 ;  /* 0x000000ffff297224 */ /* 0x000fe200030e061d */
[----:B------:R-:W-:Y:S01]  /*9d970*/  IADD3 R35, P0, PT, R35, R4, RZ ;  /* 0x0000000423237210 */ /* 0x000fe20007f1e0ff */
[----:B------:R-:W-:-:S03]  /*9d980*/  IMAD.WIDE.U32 R26, R12, R8, RZ ;  /* 0x000000080c1a7225 */ /* 0x000fc600078e00ff */
[----:B------:R-:W-:Y:S01]  /*9d990*/  IADD3.X R41, P0, PT, R41, R16, RZ, P0, !PT ;  /* 0x0000001029297210 */ /* 0x000fe2000071e4ff */
[----:B------:R-:W-:-:S04]  /*9d9a0*/  IMAD.WIDE.U32 R30, P6, R12, R9, R30 ;  /* 0x000000090c1e7225 */ /* 0x000fc800078c001e */
[----:B------:R-:W-:Y:S01]  /*9d9b0*/  IMAD.WIDE.U32 R24, P5, R14, R21, R24 ;  /* 0x000000150e187225 */ /* 0x000fe200078a0018 */
[----:B------:R-:W-:-:S03]  /*9d9c0*/  IADD3 R4, P4, PT, R27, R30, RZ ;  /* 0x0000001e1b047210 */ /* 0x000fc60007f9e0ff */
[----:B------:R-:W-:Y:S01]  /*9d9d0*/  IMAD.WIDE.U32.X R2, R43, R5, R2, P1 ;  /* 0x000000052b027225 */ /* 0x000fe200008e0402 */
        /* <DEDUP_REMOVED lines=15> */
[----:B------:R-:W-:-:S04]  /*9dad0*/  IMAD.WIDE.U32 R18, R35, R18, RZ ;  /* 0x0000001223127225 */ /* 0x000fc800078e00ff */
[----:B------:R-:W-:Y:S02]  /*9dae0*/  IMAD.MOV.U32 R2, RZ, RZ, R31 ;  /* 0x000000ffff027224 */ /* 0x000fe400078e001f */
[----:B------:R-:W-:-:S04]  /*9daf0*/  IMAD.WIDE.U32 R26, P2, R12, R5, R26 ;  /* 0x000000050c1a7225 */ /* 0x000fc8000784001a */
[----:B------:R-:W-:-:S04]  /*9db00*/  IMAD.WIDE.U32.X R2, R0, R9, R2, P4 ;  /* 0x0000000900027225 */ /* 0x000fc800020e0402 */
[----:B------:R-:W-:Y:S02]  /*9db10*/  IMAD.IADD R33, R19, 0x1, R33 ;  /* 0x0000000113217824 */ /* 0x000fe400078e0221 */
[----:B------:R-:W-:-:S04]  /*9db20*/  IMAD.WIDE.U32 R14, R12, R6, RZ ;  /* 0x000000060c0e7225 */ /* 0x000fc800078e00ff */
[----:B------:R-:W-:Y:S01]  /*9db30*/  IMAD.X R29, RZ, RZ, RZ, P2 ;  /* 0x000000ffff1d7224 */ /* 0x000fe200010e06ff */
[----:B------:R-:W-:Y:S01]  /*9db40*/  IADD3.X R13, P2, PT, R13, R28, RZ, P5, !PT ;  /* 0x0000001c0d0d7210 */ /* 0x000fe20002f5e4ff */
[----:B------:R-:W-:Y:S01]  /*9db50*/  IMAD.WIDE.U32 R30, R33, R10, RZ ;  /* 0x0000000a211e7225 */ /* 0x000fe200078e00ff */
[----:B------:R-:W-:Y:S02]  /*9db60*/  IADD3.X R7, P1, P5, R2, RZ, RZ, P1, P0 ;  /* 0x000000ff02077210 */ /* 0x000fe40000d204ff */
[----:B------:R-:W-:Y:S01]  /*9db70*/  IADD3 R22, P4, PT, R15, R26, RZ ;  /* 0x0000001a0f167210 */ /* 0x000fe20007f9e0ff */
[----:B------:R-:W-:Y:S01]  /*9db80*/  IMAD.MOV.U32 R28, RZ, RZ, R27 ;  /* 0x000000ffff1c7224 */ /* 0x000fe200078e001b */
[----:B------:R-:W-:Y:S01]  /*9db90*/  IADD3.X R2, P3, PT, R13, R16, RZ, P3, !PT ;  /* 0x000000100d027210 */ /* 0x000fe20001f7e4ff */
[C---:B------:R-:W-:Y:S01]  /*9dba0*/  IMAD.WIDE.U32 R26, R18.reuse, R10, RZ ;  /* 0x0000000a121a7225 */ /* 0x040fe200078e00ff */
[----:B------:R-:W-:Y:S02]  /*9dbb0*/  IADD3 R7, P0, PT, R7, R4, RZ ;  /* 0x0000000407077210 */ /* 0x000fe40007f1e0ff */
[----:B------:R-:W-:Y:S01]  /*9dbc0*/  IADD3.X R13, PT, PT, R3, RZ, RZ, P1, P5 ;  /* 0x000000ff030d7210 */ /* 0x000fe20000fea4ff */
[----:B------:R-:W-:Y:S01]  /*9dbd0*/  IMAD.WIDE.U32 R30, P6, R18, R11, R30 ;  /* 0x0000000b121e7225 */ /* 0x000fe200078c001e */
[----:B------:R-:W-:-:S02]  /*9dbe0*/  IADD3 RZ, P1, PT, R35, R26, RZ ;  /* 0x0000001a23ff7210 */ /* 0x000fc40007f3e0ff */
[----:B------:R-:W-:Y:S01]  /*9dbf0*/  IADD3.X R13, P0, PT, R13, R2, RZ, P0, !PT ;  /* 0x000000020d0d7210 */ /* 0x000fe2000071e4ff */
[----:B------:R-:W-:Y:S01]  /*9dc00*/  IMAD.WIDE.U32.X R2, R0, R5, R28, P4 ;  /* 0x0000000500027225 */ /* 0x000fe200020e041c */
[----:B------:R-:W-:Y:S02]  /*9dc10*/  IADD3 R4, P5, PT, R7, R14, RZ ;  /* 0x0000000e07047210 */ /* 0x000fe40007fbe0ff */
[----:B------:R-:W-:Y:S01]  /*9dc20*/  IADD3 R26, P4, PT, R27, R30, RZ ;  /* 0x0000001e1b1a7210 */ /* 0x000fe20007f9e0ff */
[----:B------:R-:W-:Y:S01]  /*9dc30*/  IMAD.X R15, RZ, RZ, RZ, P6 ;  /* 0x000000ffff0f7224 */ /* 0x000fe200030e06ff */
[----:B------:R-:W-:Y:S01]  /*9dc40*/  IADD3.X R13, P5, PT, R13, R22, RZ, P5, !PT ;  /* 0x000000160d0d7210 */ /* 0x000fe20002fbe4ff */
[----:B------:R-:W-:Y:S01]  /*9dc50*/  IMAD.MOV.U32 R14, RZ, RZ, R31 ;  /* 0x000000ffff0e7224 */ /* 0x000fe200078e001f */
[----:B------:R-:W-:Y:S01]  /*9dc60*/  IADD3.X RZ, P1, PT, R41, R26, RZ, P1, !PT ;  /* 0x0000001a29ff7210 */ /* 0x000fe20000f3e4ff */
[----:B------:R-:W-:Y:S01]  /*9dc70*/  IMAD.WIDE.U32 R26, R33, R8, RZ ;  /* 0x00000008211a7225 */ /* 0x000fe200078e00ff */
[----:B------:R-:W-:-:S02]  /*9dc80*/  IADD3.X R16, P3, P2, R24, RZ, RZ, P3, P2 ;  /* 0x000000ff18107210 */ /* 0x000fc40001a644ff */
[----:B------:R-:W-:Y:S01]  /*9dc90*/  IADD3.X R19, P0, P5, R2, RZ, RZ, P5, P0 ;  /* 0x000000ff02137210 */ /* 0x000fe20002d004ff */
[----:B------:R-:W-:Y:S01]  /*9dca0*/  IMAD.WIDE.U32.X R14, R33, R11, R14, P4 ;  /* 0x0000000b210e7225 */ /* 0x000fe200020e040e */
[----:B------:R-:W-:-:S03]  /*9dcb0*/  IADD3.X R31, PT, PT, R25, RZ, RZ, P3, P2 ;  /* 0x000000ff191f7210 */ /* 0x000fc60001fe44ff */
[C---:B------:R-:W-:Y:S01]  /*9dcc0*/  IMAD.WIDE.U32 R24, R18.reuse, R8, RZ ;  /* 0x0000000812187225 */ /* 0x040fe200078e00ff */
[----:B------:R-:W-:Y:S02]  /*9dcd0*/  IADD3.X R7, P1, PT, RZ, R14, RZ, P1, !PT ;  /* 0x0000000eff077210 */ /* 0x000fe40000f3e4ff */
[----:B------:R-:W-:Y:S01]  /*9dce0*/  IADD3.X R14, PT, PT, R3, RZ, RZ, P0, P5 ;  /* 0x000000ff030e7210 */ /* 0x000fe200007ea4ff */
[----:B------:R-:W-:Y:S01]  /*9dcf0*/  IMAD.WIDE.U32 R26, P0, R18, R9, R26 ;  /* 0x00000009121a7225 */ /* 0x000fe2000780001a */
[----:B------:R-:W-:-:S03]  /*9dd00*/  IADD3 R7, P2, PT, R7, R4, RZ ;  /* 0x0000000407077210 */ /* 0x000fc60007f5e0ff */
        /* <DEDUP_REMOVED lines=12> */
[----:B------:R-:W-:Y:S02]  /*9ddd0*/  IADD3 R16, P4, PT, R13, R2, RZ ;  /* 0x000000020d107210 */ /* 0x000fe40007f9e0ff */
        /* <DEDUP_REMOVED lines=8> */
[----:B------:R-:W-:Y:S01]  /*9de60*/  IMAD.WIDE.U32 R26, P5, R18, R5, R26 ;  /* 0x00000005121a7225 */ /* 0x000fe200078a001a */
[----:B------:R-:W-:-:S03]  /*9de70*/  IADD3 R19, P2, PT, R19, R2, RZ ;  /* 0x0000000213137210 */ /* 0x000fc60007f5e0ff */
[----:B------:R-:W-:-:S04]  /*9de80*/  IMAD.WIDE.U32 R12, R18, R6, RZ ;  /* 0x00000006120c7225 */ /* 0x000fc800078e00ff */
[----:B------:R-:W-:Y:S01]  /*9de90*/  IMAD.WIDE.U32.X R2, R0, R21, R14, P4 ;  /* 0x0000001500027225 */ /* 0x000fe200020e040e */
[----:B------:R-:W-:Y:S02]  /*9dea0*/  IADD3 R31, P4, PT, R13, R26, RZ ;  /* 0x0000001a0d1f7210 */ /* 0x000fe40007f9e0ff */
[----:B------:R-:W-:Y:S01]  /*9deb0*/  IADD3.X R0, P2, PT, R24, R29, RZ, P2, !PT ;  /* 0x0000001d18007210 */ /* 0x000fe2000175e4ff */
[----:B------:R-:W-:Y:S01]  /*9dec0*/  IMAD.X R25, RZ, RZ, RZ, P5 ;  /* 0x000000ffff197224 */ /* 0x000fe200028e06ff */
[----:B------:R-:W-:Y:S01]  /*9ded0*/  IADD3 R35, P3, PT, R19, R12, RZ ;  /* 0x0000000c13237210 */ /* 0x000fe20007f7e0ff */
        /* <DEDUP_REMOVED lines=30> */
[----:B------:R-:W-:Y:S02]  /*9e0c0*/  ISETP.GE.U32.AND P1, PT, R25, R6, PT ;  /* 0x000000061900720c */ /* 0x000fe40003f26070 */
[CC--:B------:R-:W-:Y:S02]  /*9e0d0*/  ISETP.GT.U32.AND P2, PT, R35.reuse, R8.reuse, PT ;  /* 0x000000082300720c */ /* 0x0c0fe40003f44070 */
[----:B------:R-:W-:Y:S02]  /*9e0e0*/  ISETP.LT.U32.AND P3, PT, R35, R8, PT ;  /* 0x000000082300720c */ /* 0x000fe40003f61070 */
[----:B------:R-:W-:Y:S02]  /*9e0f0*/  ISETP.GE.U32.AND.EX P0, PT, R4, R11, PT, P0 ;  /* 0x0000000b0400720c */ /* 0x000fe40003f06100 */
[----:B------:R-:W-:-:S02]  /*9e100*/  ISETP.GE.U32.AND.EX P1, PT, R0, R5, PT, P1 ;  /* 0x000000050000720c */ /* 0x000fc40003f26110 */
[CC--:B------:R-:W-:Y:S02]  /*9e110*/  ISETP.GT.U32.AND.EX P2, PT, R16.reuse, R9.reuse, PT, P2 ;  /* 0x000000091000720c */ /* 0x0c0fe40003f44120 */
[----:B------:R-:W-:-:S04]  /*9e120*/  ISETP.LT.U32.OR.EX P0, PT, R16, R9, !P0, P3 ;  /* 0x000000091000720c */ /* 0x000fc80004701530 */
[----:B------:R-:W-:-:S13]  /*9e130*/  PLOP3.LUT P0, PT, P1, P2, P0, 0x2f, 0x0 ;  /* 0x000000000000781c */ /* 0x000fda0000f04507 */
[----:B------:R-:W-:Y:S05]  /*9e140*/  @P0 BRA `(.L_x_694) ;  /* 0x0000000000040947 */ /* 0x000fea0003800000 */
.L_x_693:
[----:B------:R-:W-:-:S07]  /*9e150*/  IMAD.IADD R7, R7, 0x1, -R10 ;  /* 0x0000000107077824 */ /* 0x000fce00078e0a0a */
.L_x_694:
[----:B------:R-:W-:Y:S01]  /*9e160*/  LOP3.LUT R0, R7, 0x1, RZ, 0xc0, !PT ;  /* 0x0000000107007812 */ /* 0x000fe200078ec0ff */
[----:B------:R-:W-:-:S03]  /*9e170*/  IMAD.MOV.U32 R5, RZ, RZ, 0x2 ;  /* 0x00000002ff057424 */ /* 0x000fc600078e00ff */
[----:B------:R-:W-:-:S04]  /*9e180*/  ISETP.NE.U32.AND P0, PT, R0, 0x1, PT ;  /* 0x000000010000780c */ /* 0x000fc80003f05070 */
[----:B------:R-:W-:-:S04]  /*9e190*/  ISETP.NE.U32.AND.EX P0, PT, RZ, RZ, PT, P0 ;  /* 0x000000ffff00720c */ /* 0x000fc80003f05100 */
[----:B------:R-:W-:-:S09]  /*9e1a0*/  SEL R5, R5, 0x3, P0 ;  /* 0x0000000305057807 */ /* 0x000fd20000000000 */
.L_x_677:
[----:B------:R-:W0:Y:S01]  /*9e1b0*/  LDC.64 R2, c[0x0][0x380] ;  /* 0x0000e000ff027b82 */ /* 0x000e220000000a00 */
[--C-:B------:R-:W-:Y:S02]  /*9e1c0*/  SHF.R.U32.HI R7, RZ, 0x10, R38.reuse ;  /* 0x00000010ff077819 */ /* 0x100fe40000011626 */
[--C-:B------:R-:W-:Y:S02]  /*9e1d0*/  SHF.R.U32.HI R19, RZ, 0x18, R38.reuse ;  /* 0x00000018ff137819 */ /* 0x100fe40000011626 */
[--C-:B------:R-:W-:Y:S02]  /*9e1e0*/  SHF.R.U32.HI R15, RZ, 0x8, R38.reuse ;  /* 0x00000008ff0f7819 */ /* 0x100fe40000011626 */
[C-C-:B------:R-:W-:Y:S02]  /*9e1f0*/  SHF.R.U64 R13, R17.reuse, 0x18, R38.reuse ;  /* 0x00000018110d7819 */ /* 0x140fe40000001226 */
[C-C-:B------:R-:W-:Y:S02]  /*9e200*/  SHF.R.U64 R11, R17.reuse, 0x10, R38.reuse ;  /* 0x00000010110b7819 */ /* 0x140fe40000001226 */
[----:B------:R-:W-:-:S02]  /*9e210*/  SHF.R.U64 R9, R17, 0x8, R38 ;  /* 0x0000000811097819 */ /* 0x000fc40000001226 */
[--C-:B------:R-:W-:Y:S02]  /*9e220*/  SHF.R.U32.HI R25, RZ, 0x18, R40.reuse ;  /* 0x00000018ff197819 */ /* 0x100fe40000011628 */
[--C-:B------:R-:W-:Y:S01]  /*9e230*/  SHF.R.U32.HI R21, RZ, 0x10, R40.reuse ;  /* 0x00000010ff157819 */ /* 0x100fe20000011628 */
[----:B0-----:R0:W-:Y:S04]  /*9e240*/  STG.E.U8 desc[UR12][R2.64+0x2], R7 ;  /* 0x0000020702007986 */ /* 0x0011e8000c10110c */
[----:B------:R1:W-:Y:S04]  /*9e250*/  STG.E.U8 desc[UR12][R2.64+0x1], R19 ;  /* 0x0000011302007986 */ /* 0x0003e8000c10110c */
[----:B------:R2:W-:Y:S01]  /*9e260*/  STG.E.U8 desc[UR12][R2.64+0x3], R15 ;  /* 0x0000030f02007986 */ /* 0x0005e2000c10110c */
[----:B0-----:R-:W-:-:S03]  /*9e270*/  SHF.R.U32.HI R7, RZ, 0x8, R40 ;  /* 0x00000008ff077819 */ /* 0x001fc60000011628 */
[----:B------:R0:W-:Y:S01]  /*9e280*/  STG.E.U8 desc[UR12][R2.64+0x5], R13 ;  /* 0x0000050d02007986 */ /* 0x0001e2000c10110c */
[----:B-1----:R-:W-:-:S03]  /*9e290*/  SHF.R.U64 R19, R23, 0x18, R40 ;  /* 0x0000001817137819 */ /* 0x002fc60000001228 */
[----:B------:R1:W-:Y:S01]  /*9e2a0*/  STG.E.U8 desc[UR12][R2.64+0x6], R11 ;  /* 0x0000060b02007986 */ /* 0x0003e2000c10110c */
[----:B--2---:R-:W-:-:S03]  /*9e2b0*/  SHF.R.U64 R15, R23, 0x10, R40 ;  /* 0x00000010170f7819 */ /* 0x004fc60000001228 */
[----:B------:R2:W-:Y:S04]  /*9e2c0*/  STG.E.U8 desc[UR12][R2.64+0x7], R9 ;  /* 0x0000070902007986 */ /* 0x0005e8000c10110c */
[----:B------:R3:W-:Y:S01]  /*9e2d0*/  STG.E.U8 desc[UR12][R2.64+0xb], R7 ;  /* 0x00000b0702007986 */ /* 0x0007e2000c10110c */
[----:B0-----:R-:W-:Y:S02]  /*9e2e0*/  SHF.R.U64 R13, R23, 0x8, R40 ;  /* 0x00000008170d7819 */ /* 0x001fe40000001228 */
[--C-:B-1----:R-:W-:Y:S01]  /*9e2f0*/  SHF.R.U32.HI R11, RZ, 0x18, R42.reuse ;  /* 0x00000018ff0b7819 */ /* 0x102fe2000001162a */
[----:B------:R0:W-:Y:S01]  /*9e300*/  STG.E.U8 desc[UR12][R2.64+0x8], R17 ;  /* 0x0000081102007986 */ /* 0x0001e2000c10110c */
[----:B--2---:R-:W-:-:S03]  /*9e310*/  SHF.R.U32.HI R9, RZ, 0x10, R42 ;  /* 0x00000010ff097819 */ /* 0x004fc6000001162a */
[----:B------:R1:W-:Y:S01]  /*9e320*/  STG.E.U8 desc[UR12][R2.64+0x9], R25 ;  /* 0x0000091902007986 */ /* 0x0003e2000c10110c */
[----:B---3--:R-:W-:-:S03]  /*9e330*/  SHF.R.U32.HI R7, RZ, 0x8, R42 ;  /* 0x00000008ff077819 */ /* 0x008fc6000001162a */
[----:B------:R2:W-:Y:S04]  /*9e340*/  STG.E.U8 desc[UR12][R2.64+0xa], R21 ;  /* 0x00000a1502007986 */ /* 0x0005e8000c10110c */
[----:B------:R3:W-:Y:S01]  /*9e350*/  STG.E.U8 desc[UR12][R2.64+0xd], R19 ;  /* 0x00000d1302007986 */ /* 0x0007e2000c10110c */
[----:B0-----:R-:W-:-:S03]  /*9e360*/  SHF.R.U32.HI R17, RZ, 0x18, R44 ;  /* 0x00000018ff117819 */ /* 0x001fc6000001162c */
[----:B------:R0:W-:Y:S01]  /*9e370*/  STG.E.U8 desc[UR12][R2.64+0xe], R15 ;  /* 0x00000e0f02007986 */ /* 0x0001e2000c10110c */
[----:B-1----:R-:W-:-:S03]  /*9e380*/  SHF.R.U64 R25, R37, 0x18, R42 ;  /* 0x0000001825197819 */ /* 0x002fc6000000122a */
[----:B------:R1:W-:Y:S01]  /*9e390*/  STG.E.U8 desc[UR12][R2.64+0xf], R13 ;  /* 0x00000f0d02007986 */ /* 0x0003e2000c10110c */
[----:B--2---:R-:W-:-:S03]  /*9e3a0*/  SHF.R.U64 R21, R37, 0x10, R42 ;  /* 0x0000001025157819 */ /* 0x004fc6000000122a */
[----:B------:R2:W-:Y:S01]  /*9e3b0*/  STG.E.U8 desc[UR12][R2.64+0x11], R11 ;  /* 0x0000110b02007986 */ /* 0x0005e2000c10110c */
[----:B---3--:R-:W-:-:S03]  /*9e3c0*/  SHF.R.U64 R19, R37, 0x8, R42 ;  /* 0x0000000825137819 */ /* 0x008fc6000000122a */
[----:B------:R3:W-:Y:S01]  /*9e3d0*/  STG.E.U8 desc[UR12][R2.64+0x12], R9 ;  /* 0x0000120902007986 */ /* 0x0007e2000c10110c */
[----:B0-----:R-:W-:-:S03]  /*9e3e0*/  SHF.R.U32.HI R15, RZ, 0x10, R44 ;  /* 0x00000010ff0f7819 */ /* 0x001fc6000001162c */
[----:B------:R0:W-:Y:S01]  /*9e3f0*/  STG.E.U8 desc[UR12][R2.64+0x13], R7 ;  /* 0x0000130702007986 */ /* 0x0001e2000c10110c */
[--C-:B-1----:R-:W-:Y:S02]  /*9e400*/  SHF.R.U32.HI R13, RZ, 0x8, R44.reuse ;  /* 0x00000008ff0d7819 */ /* 0x102fe4000001162c */
[C-C-:B--2---:R-:W-:Y:S01]  /*9e410*/  SHF.R.U64 R11, R39.reuse, 0x18, R44.reuse ;  /* 0x00000018270b7819 */ /* 0x144fe2000000122c */
[----:B------:R-:W-:Y:S01]  /*9e420*/  STG.E.U8 desc[UR12][R2.64+0x4], R38 ;  /* 0x0000042602007986 */ /* 0x000fe2000c10110c */
[----:B---3--:R-:W-:-:S03]  /*9e430*/  SHF.R.U64 R9, R39, 0x10, R44 ;  /* 0x0000001027097819 */ /* 0x008fc6000000122c */
[----:B------:R-:W-:Y:S01]  /*9e440*/  STG.E.U8 desc[UR12][R2.64+0xc], R40 ;  /* 0x00000c2802007986 */ /* 0x000fe2000c10110c */
[----:B0-----:R-:W-:-:S03]  /*9e450*/  SHF.R.U64 R7, R39, 0x8, R44 ;  /* 0x0000000827077819 */ /* 0x001fc6000000122c */
[----:B------:R-:W-:Y:S04]  /*9e460*/  STG.E.U8 desc[UR12][R2.64+0x10], R23 ;  /* 0x0000101702007986 */ /* 0x000fe8000c10110c */
        /* <DEDUP_REMOVED lines=13> */
[----:B------:R-:W-:Y:S01]  /*9e540*/  STG.E.U8 desc[UR12][R2.64], R5 ;  /* 0x0000000502007986 */ /* 0x000fe2000c10110c */
[----:B------:R-:W-:Y:S05]  /*9e550*/  EXIT ;  /* 0x000000000000794d */ /* 0x000fea0003800000 */
.L_x_695:
        /* <DEDUP_REMOVED lines=10> */
.L_x_704:


//--------------------- .nv.shared.reserved.0     --------------------------
	.section	.nv.shared.reserved.0,"aw",@nobits
	.weak		__nv_reservedSMEM_offset_0_alias
	.size		__nv_reservedSMEM_offset_0_alias, 0, 64
	.other		__nv_reservedSMEM_offset_0_alias,@"STO_CUDA_RESERVED_SHARED STV_DEFAULT"
__nv_reservedSMEM_offset_0_alias:
	.zero		0
	.zero		64


//--------------------- .nv.constant0._Z19test_inverse_kernelPmS_ --------------------------
	.section	.nv.constant0._Z19test_inverse_kernelPmS_,"a",@progbits
	.sectionflags	@""
	.align	4
.nv.constant0._Z19test_inverse_kernelPmS_:
	.zero		912


//--------------------- .nv.constant0._Z25get_compressed_public_keyPhPK7ECPoint --------------------------
	.section	.nv.constant0._Z25get_compressed_public_keyPhPK7ECPoint,"a",@progbits
	.sectionflags	@""
	.align	4
.nv.constant0._Z25get_compressed_public_keyPhPK7ECPoint:
	.zero		912


//--------------------- .nv.constant0._Z14point_is_validPiPK7ECPoint --------------------------
	.section	.nv.constant0._Z14point_is_validPiPK7ECPoint,"a",@progbits
	.sectionflags	@""
	.align	4
.nv.constant0._Z14point_is_validPiPK7ECPoint:
	.zero		912


//--------------------- .nv.constant0._Z11scalar_multP7ECPointPKmPKS_ --------------------------
	.section	.nv.constant0._Z11scalar_multP7ECPointPKmPKS_,"a",@progbits
	.sectionflags	@""
	.align	4
.nv.constant0._Z11scalar_multP7ECPointPKmPKS_:
	.zero		920


//--------------------- .nv.constant0._Z12point_doubleP7ECPointPKS_ --------------------------
	.section	.nv.constant0._Z12point_doubleP7ECPointPKS_,"a",@progbits
	.sectionflags	@""
	.align	4
.nv.constant0._Z12point_doubleP7ECPointPKS_:
	.zero		912


//--------------------- .nv.constant0._Z9point_addP7ECPointPKS_S2_ --------------------------
	.section	.nv.constant0._Z9point_addP7ECPointPKS_S2_,"a",@progbits
	.sectionflags	@""
	.align	4
.nv.constant0._Z9point_addP7ECPointPKS_S2_:
	.zero		920


//--------------------- .nv.constant0._Z10point_initP7ECPoint --------------------------
	.section	.nv.constant0._Z10point_initP7ECPoint,"a",@progbits
	.sectionflags	@""
	.align	4
.nv.constant0._Z10point_initP7ECPoint:
	.zero		904


//--------------------- .nv.constant0._Z19generate_public_keyPhPKm --------------------------
	.section	.nv.constant0._Z19generate_public_keyPhPKm,"a",@progbits
	.sectionflags	@""
	.align	4
.nv.constant0._Z19generate_public_keyPhPKm:
	.zero		912


//--------------------- SYMBOLS --------------------------

	.type		.nv.reservedSmem.offset0,@object
	.size		.nv.reservedSmem.offset0,0x4
